// Copyright (c) 2024, Jay Shah, Ganesh Bikshandi, Ying Zhang, Vijay Thakkar, Pradeep Ramani, Tri Dao.
// Splitting the different template instantiations to different files to speed up compilation.
// This file is auto-generated. See "generate_kernels.py"

#include "flash_fwd_hdim256_bf16_split_sm80.cu"
#include "flash_fwd_hdim256_bf16_split_softcap_sm80.cu"

// ===== COMPILED SASS (sm_80) =====

	.target	sm_80

	.elftype	@"ET_EXEC"


//--------------------- .note.nv.tkinfo           --------------------------
	.section	.note.nv.tkinfo,"",@"SHT_NOTE"
	.sectionflags	@"SHF_NOTE_NV_TKINFO"
	.tkinfo
        /*0018*/ 	.word	0x00000002
        /*0030*/ 	.string	""
        /*0030*/ 	.string	"ptxas"
        /*0030*/ 	.string	"Cuda compilation tools, release 13.0, V13.0.88"
        /*0030*/ 	.string	"Build cuda_13.0.r13.0/compiler.36424714_0"
        /*0030*/ 	.string	"-arch sm_80 -m 64 "



//--------------------- .note.nv.cuinfo           --------------------------
	.section	.note.nv.cuinfo,"",@"SHT_NOTE"
	.sectionflags	@"SHF_NOTE_NV_CUINFO"
        /*0018*/ 	.short	0x0002
        /*001a*/ 	.short	0x0050
        /*001c*/ 	.short	0x0082
	.zero		2


//--------------------- .nv.info                  --------------------------
	.section	.nv.info,"",@"SHT_CUDA_INFO"
	.align	4


	//----- nvinfo : EIATTR_REGCOUNT
	.align		4
        /*0000*/ 	.byte	0x04, 0x2f
        /*0002*/ 	.short	(.L_12 - .L_11)
	.align		4
.L_11:
        /*0004*/ 	.word	index@(_ZN7cutlass13device_kernelIN5flash19enable_sm80_to_sm89INS1_16FlashAttnFwdSm80INS1_25CollectiveMainloopFwdSm80ILi8ELi1ELb0EN4cute5tupleIJNS5_1CILi128EEENS7_ILi48EEENS7_ILi256EEEEEELi256ENS_10bfloat16_tEfNS_4arch4Sm80ELb1ELb0ELb0ELb1ELb0ELb1ELb1ELb1EEENS1_21CollectiveEpilogueFwdINS6_IJS8_SA_S9_EEENS6_IJNS7_ILi1EEESI_SI_EEESC_SE_Li256ELb1ELb1ELb1ELb0EEENS1_36VarlenDynamicPersistentTileSchedulerILi128ELi48ELi256ELi256ELb1ELb1ELb0ELb1ELb1ELb1EEEEEEEEEvNT_6ParamsE)
        /*0008*/ 	.word	0x000000ff


	//----- nvinfo : EIATTR_FRAME_SIZE
	.align		4
.L_12:
        /*000c*/ 	.byte	0x04, 0x11
        /*000e*/ 	.short	(.L_14 - .L_13)
	.align		4
.L_13:
        /*0010*/ 	.word	index@($__internal_103_$__cuda_sm70_votesync_ballot)
        /*0014*/ 	.word	0x00000000


	//----- nvinfo : EIATTR_FRAME_SIZE
	.align		4
.L_14:
        /*0018*/ 	.byte	0x04, 0x11
        /*001a*/ 	.short	(.L_16 - .L_15)
	.align		4
.L_15:
        /*001c*/ 	.word	index@($__internal_102_$__cuda_sm70_shflsync_up_p)
        /*0020*/ 	.word	0x00000000


	//----- nvinfo : EIATTR_FRAME_SIZE
	.align		4
.L_16:
        /*0024*/ 	.byte	0x04, 0x11
        /*0026*/ 	.short	(.L_18 - .L_17)
	.align		4
.L_17:
        /*0028*/ 	.word	index@($__internal_101_$__cuda_sm70_shflsync_idx_p)
        /*002c*/ 	.word	0x00000000


	//----- nvinfo : EIATTR_FRAME_SIZE
	.align		4
.L_18:
        /*0030*/ 	.byte	0x04, 0x11
        /*0032*/ 	.short	(.L_20 - .L_19)
	.align		4
.L_19:
        /*0034*/ 	.word	index@($__internal_100_$__cuda_sm70_shflsync_bfly_p)
        /*0038*/ 	.word	0x00000000


	//----- nvinfo : EIATTR_FRAME_SIZE
	.align		4
.L_20:
        /*003c*/ 	.byte	0x04, 0x11
        /*003e*/ 	.short	(.L_22 - .L_21)
	.align		4
.L_21:
        /*0040*/ 	.word	index@(_ZN7cutlass13device_kernelIN5flash19enable_sm80_to_sm89INS1_16FlashAttnFwdSm80INS1_25CollectiveMainloopFwdSm80ILi8ELi1ELb0EN4cute5tupleIJNS5_1CILi128EEENS7_ILi48EEENS7_ILi256EEEEEELi256ENS_10bfloat16_tEfNS_4arch4Sm80ELb1ELb0ELb0ELb1ELb0ELb1ELb1ELb1EEENS1_21CollectiveEpilogueFwdINS6_IJS8_SA_S9_EEENS6_IJNS7_ILi1EEESI_SI_EEESC_SE_Li256ELb1ELb1ELb1ELb0EEENS1_36VarlenDynamicPersistentTileSchedulerILi128ELi48ELi256ELi256ELb1ELb1ELb0ELb1ELb1ELb1EEEEEEEEEvNT_6ParamsE)
        /*0044*/ 	.word	0x00000058


	//----- nvinfo : EIATTR_REGCOUNT
	.align		4
.L_22:
        /*0048*/ 	.byte	0x04, 0x2f
        /*004a*/ 	.short	(.L_24 - .L_23)
	.align		4
.L_23:
        /*004c*/ 	.word	index@(_ZN7cutlass13device_kernelIN5flash19enable_sm80_to_sm89INS1_16FlashAttnFwdSm80INS1_25CollectiveMainloopFwdSm80ILi8ELi1ELb0EN4cute5tupleIJNS5_1CILi128EEENS7_ILi64EEENS7_ILi256EEEEEELi256ENS_10bfloat16_tEfNS_4arch4Sm80ELb1ELb0ELb0ELb1ELb0ELb0ELb1ELb1EEENS1_21CollectiveEpilogueFwdINS6_IJS8_SA_S9_EEENS6_IJNS7_ILi1EEESI_SI_EEESC_SE_Li256ELb1ELb1ELb1ELb0EEENS1_36VarlenDynamicPersistentTileSchedulerILi128ELi64ELi256ELi256ELb1ELb1ELb0ELb1ELb1ELb1EEEEEEEEEvNT_6ParamsE)
        /*0050*/ 	.word	0x000000ff


	//----- nvinfo : EIATTR_FRAME_SIZE
	.align		4
.L_24:
        /*0054*/ 	.byte	0x04, 0x11
        /*0056*/ 	.short	(.L_26 - .L_25)
	.align		4
.L_25:
        /*0058*/ 	.word	index@($__internal_99_$__cuda_sm70_votesync_ballot)
        /*005c*/ 	.word	0x00000000


	//----- nvinfo : EIATTR_FRAME_SIZE
	.align		4
.L_26:
        /*0060*/ 	.byte	0x04, 0x11
        /*0062*/ 	.short	(.L_28 - .L_27)
	.align		4
.L_27:
        /*0064*/ 	.word	index@($__internal_98_$__cuda_sm70_shflsync_up_p)
        /*0068*/ 	.word	0x00000000


	//----- nvinfo : EIATTR_FRAME_SIZE
	.align		4
.L_28:
        /*006c*/ 	.byte	0x04, 0x11
        /*006e*/ 	.short	(.L_30 - .L_29)
	.align		4
.L_29:
        /*0070*/ 	.word	index@($__internal_97_$__cuda_sm70_shflsync_idx_p)
        /*0074*/ 	.word	0x00000000


	//----- nvinfo : EIATTR_FRAME_SIZE
	.align		4
.L_30:
        /*0078*/ 	.byte	0x04, 0x11
        /*007a*/ 	.short	(.L_32 - .L_31)
	.align		4
.L_31:
        /*007c*/ 	.word	index@($__internal_96_$__cuda_sm70_shflsync_bfly_p)
        /*0080*/ 	.word	0x00000000


	//----- nvinfo : EIATTR_FRAME_SIZE
	.align		4
.L_32:
        /*0084*/ 	.byte	0x04, 0x11
        /*0086*/ 	.short	(.L_34 - .L_33)
	.align		4
.L_33:
        /*0088*/ 	.word	index@(_ZN7cutlass13device_kernelIN5flash19enable_sm80_to_sm89INS1_16FlashAttnFwdSm80INS1_25CollectiveMainloopFwdSm80ILi8ELi1ELb0EN4cute5tupleIJNS5_1CILi128EEENS7_ILi64EEENS7_ILi256EEEEEELi256ENS_10bfloat16_tEfNS_4arch4Sm80ELb1ELb0ELb0ELb1ELb0ELb0ELb1ELb1EEENS1_21CollectiveEpilogueFwdINS6_IJS8_SA_S9_EEENS6_IJNS7_ILi1EEESI_SI_EEESC_SE_Li256ELb1ELb1ELb1ELb0EEENS1_36VarlenDynamicPersistentTileSchedulerILi128ELi64ELi256ELi256ELb1ELb1ELb0ELb1ELb1ELb1EEEEEEEEEvNT_6ParamsE)
        /*008c*/ 	.word	0x00000088


	//----- nvinfo : EIATTR_REGCOUNT
	.align		4
.L_34:
        /*0090*/ 	.byte	0x04, 0x2f
        /*0092*/ 	.short	(.L_36 - .L_35)
	.align		4
.L_35:
        /*0094*/ 	.word	index@(_ZN7cutlass13device_kernelIN5flash19enable_sm80_to_sm89INS1_16FlashAttnFwdSm80INS1_25CollectiveMainloopFwdSm80ILi8ELi1ELb0EN4cute5tupleIJNS5_1CILi128EEENS7_ILi96EEENS7_ILi256EEEEEELi256ENS_10bfloat16_tEfNS_4arch4Sm80ELb1ELb0ELb0ELb0ELb0ELb0ELb1ELb1EEENS1_21CollectiveEpilogueFwdINS6_IJS8_SA_S9_EEENS6_IJNS7_ILi1EEESI_SI_EEESC_SE_Li256ELb0ELb1ELb1ELb0EEENS1_30DynamicPersistentTileSchedulerILi256ELi256ELb1ELb1ELb0EEEEEEEEEvNT_6ParamsE)
        /*0098*/ 	.word	0x000000ff


	//----- nvinfo : EIATTR_FRAME_SIZE
	.align		4
.L_36:
        /*009c*/ 	.byte	0x04, 0x11
        /*009e*/ 	.short	(.L_38 - .L_37)
	.align		4
.L_37:
        /*00a0*/ 	.word	index@($__internal_95_$__cuda_sm70_shflsync_idx_p)
        /*00a4*/ 	.word	0x00000000


	//----- nvinfo : EIATTR_FRAME_SIZE
	.align		4
.L_38:
        /*00a8*/ 	.byte	0x04, 0x11
        /*00aa*/ 	.short	(.L_40 - .L_39)
	.align		4
.L_39:
        /*00ac*/ 	.word	index@($__internal_94_$__cuda_sm70_shflsync_bfly_p)
        /*00b0*/ 	.word	0x00000000


	//----- nvinfo : EIATTR_FRAME_SIZE
	.align		4
.L_40:
        /*00b4*/ 	.byte	0x04, 0x11
        /*00b6*/ 	.short	(.L_42 - .L_41)
	.align		4
.L_41:
        /*00b8*/ 	.word	index@(_ZN7cutlass13device_kernelIN5flash19enable_sm80_to_sm89INS1_16FlashAttnFwdSm80INS1_25CollectiveMainloopFwdSm80ILi8ELi1ELb0EN4cute5tupleIJNS5_1CILi128EEENS7_ILi96EEENS7_ILi256EEEEEELi256ENS_10bfloat16_tEfNS_4arch4Sm80ELb1ELb0ELb0ELb0ELb0ELb0ELb1ELb1EEENS1_21CollectiveEpilogueFwdINS6_IJS8_SA_S9_EEENS6_IJNS7_ILi1EEESI_SI_EEESC_SE_Li256ELb0ELb1ELb1ELb0EEENS1_30DynamicPersistentTileSchedulerILi256ELi256ELb1ELb1ELb0EEEEEEEEEvNT_6ParamsE)
        /*00bc*/ 	.word	0x000000b8


	//----- nvinfo : EIATTR_REGCOUNT
	.align		4
.L_42:
        /*00c0*/ 	.byte	0x04, 0x2f
        /*00c2*/ 	.short	(.L_44 - .L_43)
	.align		4
.L_43:
        /*00c4*/ 	.word	index@(_ZN7cutlass13device_kernelIN5flash19enable_sm80_to_sm89INS1_16FlashAttnFwdSm80INS1_25CollectiveMainloopFwdSm80ILi8ELi1ELb0EN4cute5tupleIJNS5_1CILi128EEENS7_ILi48EEENS7_ILi256EEEEEELi256ENS_10bfloat16_tEfNS_4arch4Sm80ELb0ELb1ELb0ELb1ELb0ELb1ELb1ELb1EEENS1_21CollectiveEpilogueFwdINS6_IJS8_SA_S9_EEENS6_IJNS7_ILi1EEESI_SI_EEESC_SE_Li256ELb1ELb1ELb1ELb0EEENS1_36VarlenDynamicPersistentTileSchedulerILi128ELi48ELi256ELi256ELb1ELb1ELb0ELb1ELb0ELb1EEEEEEEEEvNT_6ParamsE)
        /*00c8*/ 	.word	0x000000ff


	//----- nvinfo : EIATTR_FRAME_SIZE
	.align		4
.L_44:
        /*00cc*/ 	.byte	0x04, 0x11
        /*00ce*/ 	.short	(.L_46 - .L_45)
	.align		4
.L_45:
        /*00d0*/ 	.word	index@($__internal_93_$__cuda_sm70_votesync_ballot)
        /*00d4*/ 	.word	0x00000000


	//----- nvinfo : EIATTR_FRAME_SIZE
	.align		4
.L_46:
        /*00d8*/ 	.byte	0x04, 0x11
        /*00da*/ 	.short	(.L_48 - .L_47)
	.align		4
.L_47:
        /*00dc*/ 	.word	index@($__internal_92_$__cuda_sm70_shflsync_up_p)
        /*00e0*/ 	.word	0x00000000


	//----- nvinfo : EIATTR_FRAME_SIZE
	.align		4
.L_48:
        /*00e4*/ 	.byte	0x04, 0x11
        /*00e6*/ 	.short	(.L_50 - .L_49)
	.align		4
.L_49:
        /*00e8*/ 	.word	index@($__internal_91_$__cuda_sm70_shflsync_idx_p)
        /*00ec*/ 	.word	0x00000000


	//----- nvinfo : EIATTR_FRAME_SIZE
	.align		4
.L_50:
        /*00f0*/ 	.byte	0x04, 0x11
        /*00f2*/ 	.short	(.L_52 - .L_51)
	.align		4
.L_51:
        /*00f4*/ 	.word	index@($__internal_90_$__cuda_sm70_shflsync_bfly_p)
        /*00f8*/ 	.word	0x00000000


	//----- nvinfo : EIATTR_FRAME_SIZE
	.align		4
.L_52:
        /*00fc*/ 	.byte	0x04, 0x11
        /*00fe*/ 	.short	(.L_54 - .L_53)
	.align		4
.L_53:
        /*0100*/ 	.word	index@($_ZN7cutlass13device_kernelIN5flash19enable_sm80_to_sm89INS1_16FlashAttnFwdSm80INS1_25CollectiveMainloopFwdSm80ILi8ELi1ELb0EN4cute5tupleIJNS5_1CILi128EEENS7_ILi48EEENS7_ILi256EEEEEELi256ENS_10bfloat16_tEfNS_4arch4Sm80ELb0ELb1ELb0ELb1ELb0ELb1ELb1ELb1EEENS1_21CollectiveEpilogueFwdINS6_IJS8_SA_S9_EEENS6_IJNS7_ILi1EEESI_SI_EEESC_SE_Li256ELb1ELb1ELb1ELb0EEENS1_36VarlenDynamicPersistentTileSchedulerILi128ELi48ELi256ELi256ELb1ELb1ELb0ELb1ELb0ELb1EEEEEEEEEvNT_6ParamsE$_ZZN5flash25CollectiveMainloopFwdSm80ILi8ELi1ELb0EN4cute5tupleIJNS1_1CILi128EEENS3_ILi48EEENS3_ILi256EEEEEELi256EN7cutlass10bfloat16_tEfNS8_4arch4Sm80ELb0ELb1ELb0ELb1ELb0ELb1ELb1ELb1EE3mmaINS_16FlashAttnFwdSm80ISC_NS_21CollectiveEpilogueFwdINS2_IJS4_S6_S5_EEENS2_IJNS3_ILi1EEESH_SH_EEES9_SB_Li256ELb1ELb1ELb1ELb0EEENS_36VarlenDynamicPersistentTileSchedulerILi128ELi48ELi256ELi256ELb1ELb1ELb0ELb1ELb0ELb1EEEE13SharedStorageENS1_6TensorINS1_11ArrayEngineIfLm128EEENS1_6LayoutINS2_IJNS2_IJNS3_ILi2EEESS_EEESH_NS3_ILi32EEEEEENS2_IJNS2_IJSH_SS_EEENS3_ILi0EEENS3_ILi4EEEEEEEEEENS_7SoftmaxILi2ELi0EEEEEbRKNSC_6ParamsERT0_RT1_iRKNS_16SeqlenInfoQKNewKILb1ELb1EEENS2_IJiiiiEEERT_ENKUlvE_clEv)
        /*0104*/ 	.word	0x00000000


	//----- nvinfo : EIATTR_FRAME_SIZE
	.align		4
.L_54:
        /*0108*/ 	.byte	0x04, 0x11
        /*010a*/ 	.short	(.L_56 - .L_55)
	.align		4
.L_55:
        /*010c*/ 	.word	index@(_ZN7cutlass13device_kernelIN5flash19enable_sm80_to_sm89INS1_16FlashAttnFwdSm80INS1_25CollectiveMainloopFwdSm80ILi8ELi1ELb0EN4cute5tupleIJNS5_1CILi128EEENS7_ILi48EEENS7_ILi256EEEEEELi256ENS_10bfloat16_tEfNS_4arch4Sm80ELb0ELb1ELb0ELb1ELb0ELb1ELb1ELb1EEENS1_21CollectiveEpilogueFwdINS6_IJS8_SA_S9_EEENS6_IJNS7_ILi1EEESI_SI_EEESC_SE_Li256ELb1ELb1ELb1ELb0EEENS1_36VarlenDynamicPersistentTileSchedulerILi128ELi48ELi256ELi256ELb1ELb1ELb0ELb1ELb0ELb1EEEEEEEEEvNT_6ParamsE)
        /*0110*/ 	.word	0x000001b8


	//----- nvinfo : EIATTR_REGCOUNT
	.align		4
.L_56:
        /*0114*/ 	.byte	0x04, 0x2f
        /*0116*/ 	.short	(.L_58 - .L_57)
	.align		4
.L_57:
        /*0118*/ 	.word	index@(_ZN7cutlass13device_kernelIN5flash19enable_sm80_to_sm89INS1_16FlashAttnFwdSm80INS1_25CollectiveMainloopFwdSm80ILi8ELi1ELb0EN4cute5tupleIJNS5_1CILi128EEENS7_ILi64EEENS7_ILi256EEEEEELi256ENS_10bfloat16_tEfNS_4arch4Sm80ELb0ELb1ELb0ELb1ELb0ELb0ELb1ELb1EEENS1_21CollectiveEpilogueFwdINS6_IJS8_SA_S9_EEENS6_IJNS7_ILi1EEESI_SI_EEESC_SE_Li256ELb1ELb1ELb1ELb0EEENS1_36VarlenDynamicPersistentTileSchedulerILi128ELi64ELi256ELi256ELb1ELb1ELb0ELb1ELb0ELb1EEEEEEEEEvNT_6ParamsE)
        /*011c*/ 	.word	0x000000ff


	//----- nvinfo : EIATTR_FRAME_SIZE
	.align		4
.L_58:
        /*0120*/ 	.byte	0x04, 0x11
        /*0122*/ 	.short	(.L_60 - .L_59)
	.align		4
.L_59:
        /*0124*/ 	.word	index@($__internal_89_$__cuda_sm70_votesync_ballot)
        /*0128*/ 	.word	0x00000000


	//----- nvinfo : EIATTR_FRAME_SIZE
	.align		4
.L_60:
        /*012c*/ 	.byte	0x04, 0x11
        /*012e*/ 	.short	(.L_62 - .L_61)
	.align		4
.L_61:
        /*0130*/ 	.word	index@($__internal_88_$__cuda_sm70_shflsync_up_p)
        /*0134*/ 	.word	0x00000000


	//----- nvinfo : EIATTR_FRAME_SIZE
	.align		4
.L_62:
        /*0138*/ 	.byte	0x04, 0x11
        /*013a*/ 	.short	(.L_64 - .L_63)
	.align		4
.L_63:
        /*013c*/ 	.word	index@($__internal_87_$__cuda_sm70_shflsync_idx_p)
        /*0140*/ 	.word	0x00000000


	//----- nvinfo : EIATTR_FRAME_SIZE
	.align		4
.L_64:
        /*0144*/ 	.byte	0x04, 0x11
        /*0146*/ 	.short	(.L_66 - .L_65)
	.align		4
.L_65:
        /*0148*/ 	.word	index@($__internal_86_$__cuda_sm70_shflsync_bfly_p)
        /*014c*/ 	.word	0x00000000


	//----- nvinfo : EIATTR_FRAME_SIZE
	.align		4
.L_66:
        /*0150*/ 	.byte	0x04, 0x11
        /*0152*/ 	.short	(.L_68 - .L_67)
	.align		4
.L_67:
        /*0154*/ 	.word	index@(_ZN7cutlass13device_kernelIN5flash19enable_sm80_to_sm89INS1_16FlashAttnFwdSm80INS1_25CollectiveMainloopFwdSm80ILi8ELi1ELb0EN4cute5tupleIJNS5_1CILi128EEENS7_ILi64EEENS7_ILi256EEEEEELi256ENS_10bfloat16_tEfNS_4arch4Sm80ELb0ELb1ELb0ELb1ELb0ELb0ELb1ELb1EEENS1_21CollectiveEpilogueFwdINS6_IJS8_SA_S9_EEENS6_IJNS7_ILi1EEESI_SI_EEESC_SE_Li256ELb1ELb1ELb1ELb0EEENS1_36VarlenDynamicPersistentTileSchedulerILi128ELi64ELi256ELi256ELb1ELb1ELb0ELb1ELb0ELb1EEEEEEEEEvNT_6ParamsE)
        /*0158*/ 	.word	0x00000058


	//----- nvinfo : EIATTR_REGCOUNT
	.align		4
.L_68:
        /*015c*/ 	.byte	0x04, 0x2f
        /*015e*/ 	.short	(.L_70 - .L_69)
	.align		4
.L_69:
        /*0160*/ 	.word	index@(_ZN7cutlass13device_kernelIN5flash19enable_sm80_to_sm89INS1_16FlashAttnFwdSm80INS1_25CollectiveMainloopFwdSm80ILi8ELi1ELb0EN4cute5tupleIJNS5_1CILi128EEENS7_ILi64EEENS7_ILi256EEEEEELi256ENS_10bfloat16_tEfNS_4arch4Sm80ELb0ELb1ELb0ELb0ELb0ELb0ELb1ELb1EEENS1_21CollectiveEpilogueFwdINS6_IJS8_SA_S9_EEENS6_IJNS7_ILi1EEESI_SI_EEESC_SE_Li256ELb0ELb1ELb1ELb0EEENS1_19SingleTileSchedulerILb0ELb1ELb1ELi128EEEEEEEEEvNT_6ParamsE)
        /*0164*/ 	.word	0x000000ff


	//----- nvinfo : EIATTR_FRAME_SIZE
	.align		4
.L_70:
        /*0168*/ 	.byte	0x04, 0x11
        /*016a*/ 	.short	(.L_72 - .L_71)
	.align		4
.L_71:
        /*016c*/ 	.word	index@(_ZN7cutlass13device_kernelIN5flash19enable_sm80_to_sm89INS1_16FlashAttnFwdSm80INS1_25CollectiveMainloopFwdSm80ILi8ELi1ELb0EN4cute5tupleIJNS5_1CILi128EEENS7_ILi64EEENS7_ILi256EEEEEELi256ENS_10bfloat16_tEfNS_4arch4Sm80ELb0ELb1ELb0ELb0ELb0ELb0ELb1ELb1EEENS1_21CollectiveEpilogueFwdINS6_IJS8_SA_S9_EEENS6_IJNS7_ILi1EEESI_SI_EEESC_SE_Li256ELb0ELb1ELb1ELb0EEENS1_19SingleTileSchedulerILb0ELb1ELb1ELi128EEEEEEEEEvNT_6ParamsE)
        /*0170*/ 	.word	0x00000040


	//----- nvinfo : EIATTR_REGCOUNT
	.align		4
.L_72:
        /*0174*/ 	.byte	0x04, 0x2f
        /*0176*/ 	.short	(.L_74 - .L_73)
	.align		4
.L_73:
        /*0178*/ 	.word	index@(_ZN7cutlass13device_kernelIN5flash19enable_sm80_to_sm89INS1_16FlashAttnFwdSm80INS1_25CollectiveMainloopFwdSm80ILi8ELi1ELb0EN4cute5tupleIJNS5_1CILi128EEENS7_ILi48EEENS7_ILi256EEEEEELi256ENS_10bfloat16_tEfNS_4arch4Sm80ELb0ELb0ELb0ELb1ELb0ELb1ELb1ELb1EEENS1_21CollectiveEpilogueFwdINS6_IJS8_SA_S9_EEENS6_IJNS7_ILi1EEESI_SI_EEESC_SE_Li256ELb1ELb1ELb1ELb0EEENS1_36VarlenDynamicPersistentTileSchedulerILi128ELi48ELi256ELi256ELb1ELb1ELb0ELb0ELb1ELb1EEEEEEEEEvNT_6ParamsE)
        /*017c*/ 	.word	0x000000ff


	//----- nvinfo : EIATTR_FRAME_SIZE
	.align		4
.L_74:
        /*0180*/ 	.byte	0x04, 0x11
        /*0182*/ 	.short	(.L_76 - .L_75)
	.align		4
.L_75:
        /*0184*/ 	.word	index@($__internal_85_$__cuda_sm70_votesync_ballot)
        /*0188*/ 	.word	0x00000000


	//----- nvinfo : EIATTR_FRAME_SIZE
	.align		4
.L_76:
        /*018c*/ 	.byte	0x04, 0x11
        /*018e*/ 	.short	(.L_78 - .L_77)
	.align		4
.L_77:
        /*0190*/ 	.word	index@($__internal_84_$__cuda_sm70_shflsync_up_p)
        /*0194*/ 	.word	0x00000000


	//----- nvinfo : EIATTR_FRAME_SIZE
	.align		4
.L_78:
        /*0198*/ 	.byte	0x04, 0x11
        /*019a*/ 	.short	(.L_80 - .L_79)
	.align		4
.L_79:
        /*019c*/ 	.word	index@($__internal_83_$__cuda_sm70_shflsync_idx_p)
        /*01a0*/ 	.word	0x00000000


	//----- nvinfo : EIATTR_FRAME_SIZE
	.align		4
.L_80:
        /*01a4*/ 	.byte	0x04, 0x11
        /*01a6*/ 	.short	(.L_82 - .L_81)
	.align		4
.L_81:
        /*01a8*/ 	.word	index@($__internal_82_$__cuda_sm70_shflsync_bfly_p)
        /*01ac*/ 	.word	0x00000000


	//----- nvinfo : EIATTR_FRAME_SIZE
	.align		4
.L_82:
        /*01b0*/ 	.byte	0x04, 0x11
        /*01b2*/ 	.short	(.L_84 - .L_83)
	.align		4
.L_83:
        /*01b4*/ 	.word	index@(_ZN7cutlass13device_kernelIN5flash19enable_sm80_to_sm89INS1_16FlashAttnFwdSm80INS1_25CollectiveMainloopFwdSm80ILi8ELi1ELb0EN4cute5tupleIJNS5_1CILi128EEENS7_ILi48EEENS7_ILi256EEEEEELi256ENS_10bfloat16_tEfNS_4arch4Sm80ELb0ELb0ELb0ELb1ELb0ELb1ELb1ELb1EEENS1_21CollectiveEpilogueFwdINS6_IJS8_SA_S9_EEENS6_IJNS7_ILi1EEESI_SI_EEESC_SE_Li256ELb1ELb1ELb1ELb0EEENS1_36VarlenDynamicPersistentTileSchedulerILi128ELi48ELi256ELi256ELb1ELb1ELb0ELb0ELb1ELb1EEEEEEEEEvNT_6ParamsE)
        /*01b8*/ 	.word	0x00000060


	//----- nvinfo : EIATTR_REGCOUNT
	.align		4
.L_84:
        /*01bc*/ 	.byte	0x04, 0x2f
        /*01be*/ 	.short	(.L_86 - .L_85)
	.align		4
.L_85:
        /*01c0*/ 	.word	index@(_ZN7cutlass13device_kernelIN5flash19enable_sm80_to_sm89INS1_16FlashAttnFwdSm80INS1_25CollectiveMainloopFwdSm80ILi8ELi1ELb0EN4cute5tupleIJNS5_1CILi128EEENS7_ILi64EEENS7_ILi256EEEEEELi256ENS_10bfloat16_tEfNS_4arch4Sm80ELb0ELb0ELb0ELb1ELb0ELb0ELb1ELb1EEENS1_21CollectiveEpilogueFwdINS6_IJS8_SA_S9_EEENS6_IJNS7_ILi1EEESI_SI_EEESC_SE_Li256ELb1ELb1ELb1ELb0EEENS1_36VarlenDynamicPersistentTileSchedulerILi128ELi64ELi256ELi256ELb1ELb1ELb0ELb0ELb1ELb1EEEEEEEEEvNT_6ParamsE)
        /*01c4*/ 	.word	0x000000ff


	//----- nvinfo : EIATTR_FRAME_SIZE
	.align		4
.L_86:
        /*01c8*/ 	.byte	0x04, 0x11
        /*01ca*/ 	.short	(.L_88 - .L_87)
	.align		4
.L_87:
        /*01cc*/ 	.word	index@($__internal_81_$__cuda_sm70_votesync_ballot)
        /*01d0*/ 	.word	0x00000000


	//----- nvinfo : EIATTR_FRAME_SIZE
	.align		4
.L_88:
        /*01d4*/ 	.byte	0x04, 0x11
        /*01d6*/ 	.short	(.L_90 - .L_89)
	.align		4
.L_89:
        /*01d8*/ 	.word	index@($__internal_80_$__cuda_sm70_shflsync_up_p)
        /*01dc*/ 	.word	0x00000000


	//----- nvinfo : EIATTR_FRAME_SIZE
	.align		4
.L_90:
        /*01e0*/ 	.byte	0x04, 0x11
        /*01e2*/ 	.short	(.L_92 - .L_91)
	.align		4
.L_91:
        /*01e4*/ 	.word	index@($__internal_79_$__cuda_sm70_shflsync_idx_p)
        /*01e8*/ 	.word	0x00000000


	//----- nvinfo : EIATTR_FRAME_SIZE
	.align		4
.L_92:
        /*01ec*/ 	.byte	0x04, 0x11
        /*01ee*/ 	.short	(.L_94 - .L_93)
	.align		4
.L_93:
        /*01f0*/ 	.word	index@($__internal_78_$__cuda_sm70_shflsync_bfly_p)
        /*01f4*/ 	.word	0x00000000


	//----- nvinfo : EIATTR_FRAME_SIZE
	.align		4
.L_94:
        /*01f8*/ 	.byte	0x04, 0x11
        /*01fa*/ 	.short	(.L_96 - .L_95)
	.align		4
.L_95:
        /*01fc*/ 	.word	index@(_ZN7cutlass13device_kernelIN5flash19enable_sm80_to_sm89INS1_16FlashAttnFwdSm80INS1_25CollectiveMainloopFwdSm80ILi8ELi1ELb0EN4cute5tupleIJNS5_1CILi128EEENS7_ILi64EEENS7_ILi256EEEEEELi256ENS_10bfloat16_tEfNS_4arch4Sm80ELb0ELb0ELb0ELb1ELb0ELb0ELb1ELb1EEENS1_21CollectiveEpilogueFwdINS6_IJS8_SA_S9_EEENS6_IJNS7_ILi1EEESI_SI_EEESC_SE_Li256ELb1ELb1ELb1ELb0EEENS1_36VarlenDynamicPersistentTileSchedulerILi128ELi64ELi256ELi256ELb1ELb1ELb0ELb0ELb1ELb1EEEEEEEEEvNT_6ParamsE)
        /*0200*/ 	.word	0x00000040


	//----- nvinfo : EIATTR_REGCOUNT
	.align		4
.L_96:
        /*0204*/ 	.byte	0x04, 0x2f
        /*0206*/ 	.short	(.L_98 - .L_97)
	.align		4
.L_97:
        /*0208*/ 	.word	index@(_ZN7cutlass13device_kernelIN5flash19enable_sm80_to_sm89INS1_16FlashAttnFwdSm80INS1_25CollectiveMainloopFwdSm80ILi8ELi1ELb0EN4cute5tupleIJNS5_1CILi128EEENS7_ILi96EEENS7_ILi256EEEEEELi256ENS_10bfloat16_tEfNS_4arch4Sm80ELb0ELb0ELb0ELb0ELb0ELb0ELb1ELb1EEENS1_21CollectiveEpilogueFwdINS6_IJS8_SA_S9_EEENS6_IJNS7_ILi1EEESI_SI_EEESC_SE_Li256ELb0ELb1ELb1ELb0EEENS1_19SingleTileSchedulerILb0ELb1ELb1ELi128EEEEEEEEEvNT_6ParamsE)
        /*020c*/ 	.word	0x000000ff


	//----- nvinfo : EIATTR_FRAME_SIZE
	.align		4
.L_98:
        /*0210*/ 	.byte	0x04, 0x11
        /*0212*/ 	.short	(.L_100 - .L_99)
	.align		4
.L_99:
        /*0214*/ 	.word	index@(_ZN7cutlass13device_kernelIN5flash19enable_sm80_to_sm89INS1_16FlashAttnFwdSm80INS1_25CollectiveMainloopFwdSm80ILi8ELi1ELb0EN4cute5tupleIJNS5_1CILi128EEENS7_ILi96EEENS7_ILi256EEEEEELi256ENS_10bfloat16_tEfNS_4arch4Sm80ELb0ELb0ELb0ELb0ELb0ELb0ELb1ELb1EEENS1_21CollectiveEpilogueFwdINS6_IJS8_SA_S9_EEENS6_IJNS7_ILi1EEESI_SI_EEESC_SE_Li256ELb0ELb1ELb1ELb0EEENS1_19SingleTileSchedulerILb0ELb1ELb1ELi128EEEEEEEEEvNT_6ParamsE)
        /*0218*/ 	.word	0x00000058


	//----- nvinfo : EIATTR_REGCOUNT
	.align		4
.L_100:
        /*021c*/ 	.byte	0x04, 0x2f
        /*021e*/ 	.short	(.L_102 - .L_101)
	.align		4
.L_101:
        /*0220*/ 	.word	index@(_ZN7cutlass13device_kernelIN5flash19enable_sm80_to_sm89INS1_16FlashAttnFwdSm80INS1_25CollectiveMainloopFwdSm80ILi8ELi1ELb0EN4cute5tupleIJNS5_1CILi128EEENS7_ILi32EEENS7_ILi256EEEEEELi256ENS_10bfloat16_tEfNS_4arch4Sm80ELb1ELb0ELb0ELb1ELb0ELb1ELb1ELb1EEENS1_21CollectiveEpilogueFwdINS6_IJS8_SA_S9_EEENS6_IJNS7_ILi1EEESI_SI_EEESC_SE_Li256ELb1ELb1ELb1ELb0EEENS1_36VarlenDynamicPersistentTileSchedulerILi128ELi32ELi256ELi256ELb1ELb1ELb0ELb1ELb1ELb1EEEEEEEEEvNT_6ParamsE)
        /*0224*/ 	.word	0x000000ff


	//----- nvinfo : EIATTR_FRAME_SIZE
	.align		4
.L_102:
        /*0228*/ 	.byte	0x04, 0x11
        /*022a*/ 	.short	(.L_104 - .L_103)
	.align		4
.L_103:
        /*022c*/ 	.word	index@($__internal_77_$__cuda_sm70_votesync_ballot)
        /*0230*/ 	.word	0x00000000


	//----- nvinfo : EIATTR_FRAME_SIZE
	.align		4
.L_104:
        /*0234*/ 	.byte	0x04, 0x11
        /*0236*/ 	.short	(.L_106 - .L_105)
	.align		4
.L_105:
        /*0238*/ 	.word	index@($__internal_76_$__cuda_sm70_shflsync_up_p)
        /*023c*/ 	.word	0x00000000


	//----- nvinfo : EIATTR_FRAME_SIZE
	.align		4
.L_106:
        /*0240*/ 	.byte	0x04, 0x11
        /*0242*/ 	.short	(.L_108 - .L_107)
	.align		4
.L_107:
        /*0244*/ 	.word	index@($__internal_75_$__cuda_sm70_shflsync_idx_p)
        /*0248*/ 	.word	0x00000000


	//----- nvinfo : EIATTR_FRAME_SIZE
	.align		4
.L_108:
        /*024c*/ 	.byte	0x04, 0x11
        /*024e*/ 	.short	(.L_110 - .L_109)
	.align		4
.L_109:
        /*0250*/ 	.word	index@($__internal_74_$__cuda_sm70_shflsync_bfly_p)
        /*0254*/ 	.word	0x00000000


	//----- nvinfo : EIATTR_FRAME_SIZE
	.align		4
.L_110:
        /*0258*/ 	.byte	0x04, 0x11
        /*025a*/ 	.short	(.L_112 - .L_111)
	.align		4
.L_111:
        /*025c*/ 	.word	index@(_ZN7cutlass13device_kernelIN5flash19enable_sm80_to_sm89INS1_16FlashAttnFwdSm80INS1_25CollectiveMainloopFwdSm80ILi8ELi1ELb0EN4cute5tupleIJNS5_1CILi128EEENS7_ILi32EEENS7_ILi256EEEEEELi256ENS_10bfloat16_tEfNS_4arch4Sm80ELb1ELb0ELb0ELb1ELb0ELb1ELb1ELb1EEENS1_21CollectiveEpilogueFwdINS6_IJS8_SA_S9_EEENS6_IJNS7_ILi1EEESI_SI_EEESC_SE_Li256ELb1ELb1ELb1ELb0EEENS1_36VarlenDynamicPersistentTileSchedulerILi128ELi32ELi256ELi256ELb1ELb1ELb0ELb1ELb1ELb1EEEEEEEEEvNT_6ParamsE)
        /*0260*/ 	.word	0x00000008


	//----- nvinfo : EIATTR_REGCOUNT
	.align		4
.L_112:
        /*0264*/ 	.byte	0x04, 0x2f
        /*0266*/ 	.short	(.L_114 - .L_113)
	.align		4
.L_113:
        /*0268*/ 	.word	index@(_ZN7cutlass13device_kernelIN5flash19enable_sm80_to_sm89INS1_16FlashAttnFwdSm80INS1_25CollectiveMainloopFwdSm80ILi8ELi1ELb1EN4cute5tupleIJNS5_1CILi128EEENS7_ILi48EEENS7_ILi256EEEEEELi256ENS_10bfloat16_tEfNS_4arch4Sm80ELb1ELb0ELb0ELb1ELb0ELb0ELb1ELb1EEENS1_21CollectiveEpilogueFwdINS6_IJS8_SA_S9_EEENS6_IJNS7_ILi1EEESI_SI_EEESC_SE_Li256ELb1ELb1ELb1ELb0EEENS1_36VarlenDynamicPersistentTileSchedulerILi128ELi48ELi256ELi256ELb1ELb1ELb0ELb1ELb1ELb1EEEEEEEEEvNT_6ParamsE)
        /*026c*/ 	.word	0x000000ff


	//----- nvinfo : EIATTR_FRAME_SIZE
	.align		4
.L_114:
        /*0270*/ 	.byte	0x04, 0x11
        /*0272*/ 	.short	(.L_116 - .L_115)
	.align		4
.L_115:
        /*0274*/ 	.word	index@($__internal_73_$__cuda_sm70_votesync_ballot)
        /*0278*/ 	.word	0x00000000


	//----- nvinfo : EIATTR_FRAME_SIZE
	.align		4
.L_116:
        /*027c*/ 	.byte	0x04, 0x11
        /*027e*/ 	.short	(.L_118 - .L_117)
	.align		4
.L_117:
        /*0280*/ 	.word	index@($__internal_72_$__cuda_sm70_shflsync_up_p)
        /*0284*/ 	.word	0x00000000


	//----- nvinfo : EIATTR_FRAME_SIZE
	.align		4
.L_118:
        /*0288*/ 	.byte	0x04, 0x11
        /*028a*/ 	.short	(.L_120 - .L_119)
	.align		4
.L_119:
        /*028c*/ 	.word	index@($__internal_71_$__cuda_sm70_shflsync_idx_p)
        /*0290*/ 	.word	0x00000000


	//----- nvinfo : EIATTR_FRAME_SIZE
	.align		4
.L_120:
        /*0294*/ 	.byte	0x04, 0x11
        /*0296*/ 	.short	(.L_122 - .L_121)
	.align		4
.L_121:
        /*0298*/ 	.word	index@($__internal_70_$__cuda_sm70_shflsync_bfly_p)
        /*029c*/ 	.word	0x00000000


	//----- nvinfo : EIATTR_FRAME_SIZE
	.align		4
.L_122:
        /*02a0*/ 	.byte	0x04, 0x11
        /*02a2*/ 	.short	(.L_124 - .L_123)
	.align		4
.L_123:
        /*02a4*/ 	.word	index@(_ZN7cutlass13device_kernelIN5flash19enable_sm80_to_sm89INS1_16FlashAttnFwdSm80INS1_25CollectiveMainloopFwdSm80ILi8ELi1ELb1EN4cute5tupleIJNS5_1CILi128EEENS7_ILi48EEENS7_ILi256EEEEEELi256ENS_10bfloat16_tEfNS_4arch4Sm80ELb1ELb0ELb0ELb1ELb0ELb0ELb1ELb1EEENS1_21CollectiveEpilogueFwdINS6_IJS8_SA_S9_EEENS6_IJNS7_ILi1EEESI_SI_EEESC_SE_Li256ELb1ELb1ELb1ELb0EEENS1_36VarlenDynamicPersistentTileSchedulerILi128ELi48ELi256ELi256ELb1ELb1ELb0ELb1ELb1ELb1EEEEEEEEEvNT_6ParamsE)
        /*02a8*/ 	.word	0x000000e0


	//----- nvinfo : EIATTR_REGCOUNT
	.align		4
.L_124:
        /*02ac*/ 	.byte	0x04, 0x2f
        /*02ae*/ 	.short	(.L_126 - .L_125)
	.align		4
.L_125:
        /*02b0*/ 	.word	index@(_ZN7cutlass13device_kernelIN5flash19enable_sm80_to_sm89INS1_16FlashAttnFwdSm80INS1_25CollectiveMainloopFwdSm80ILi8ELi1ELb1EN4cute5tupleIJNS5_1CILi128EEENS7_ILi64EEENS7_ILi256EEEEEELi256ENS_10bfloat16_tEfNS_4arch4Sm80ELb1ELb0ELb0ELb0ELb0ELb0ELb1ELb1EEENS1_21CollectiveEpilogueFwdINS6_IJS8_SA_S9_EEENS6_IJNS7_ILi1EEESI_SI_EEESC_SE_Li256ELb0ELb1ELb1ELb0EEENS1_30DynamicPersistentTileSchedulerILi256ELi256ELb1ELb1ELb0EEEEEEEEEvNT_6ParamsE)
        /*02b4*/ 	.word	0x000000ff


	//----- nvinfo : EIATTR_FRAME_SIZE
	.align		4
.L_126:
        /*02b8*/ 	.byte	0x04, 0x11
        /*02ba*/ 	.short	(.L_128 - .L_127)
	.align		4
.L_127:
        /*02bc*/ 	.word	index@($__internal_69_$__cuda_sm70_shflsync_idx_p)
        /*02c0*/ 	.word	0x00000000


	//----- nvinfo : EIATTR_FRAME_SIZE
	.align		4
.L_128:
        /*02c4*/ 	.byte	0x04, 0x11
        /*02c6*/ 	.short	(.L_130 - .L_129)
	.align		4
.L_129:
        /*02c8*/ 	.word	index@($__internal_68_$__cuda_sm70_shflsync_bfly_p)
        /*02cc*/ 	.word	0x00000000


	//----- nvinfo : EIATTR_FRAME_SIZE
	.align		4
.L_130:
        /*02d0*/ 	.byte	0x04, 0x11
        /*02d2*/ 	.short	(.L_132 - .L_131)
	.align		4
.L_131:
        /*02d4*/ 	.word	index@(_ZN7cutlass13device_kernelIN5flash19enable_sm80_to_sm89INS1_16FlashAttnFwdSm80INS1_25CollectiveMainloopFwdSm80ILi8ELi1ELb1EN4cute5tupleIJNS5_1CILi128EEENS7_ILi64EEENS7_ILi256EEEEEELi256ENS_10bfloat16_tEfNS_4arch4Sm80ELb1ELb0ELb0ELb0ELb0ELb0ELb1ELb1EEENS1_21CollectiveEpilogueFwdINS6_IJS8_SA_S9_EEENS6_IJNS7_ILi1EEESI_SI_EEESC_SE_Li256ELb0ELb1ELb1ELb0EEENS1_30DynamicPersistentTileSchedulerILi256ELi256ELb1ELb1ELb0EEEEEEEEEvNT_6ParamsE)
        /*02d8*/ 	.word	0x00000168


	//----- nvinfo : EIATTR_REGCOUNT
	.align		4
.L_132:
        /*02dc*/ 	.byte	0x04, 0x2f
        /*02de*/ 	.short	(.L_134 - .L_133)
	.align		4
.L_133:
        /*02e0*/ 	.word	index@(_ZN7cutlass13device_kernelIN5flash19enable_sm80_to_sm89INS1_16FlashAttnFwdSm80INS1_25CollectiveMainloopFwdSm80ILi8ELi1ELb0EN4cute5tupleIJNS5_1CILi128EEENS7_ILi32EEENS7_ILi256EEEEEELi256ENS_10bfloat16_tEfNS_4arch4Sm80ELb0ELb1ELb0ELb1ELb0ELb1ELb1ELb1EEENS1_21CollectiveEpilogueFwdINS6_IJS8_SA_S9_EEENS6_IJNS7_ILi1EEESI_SI_EEESC_SE_Li256ELb1ELb1ELb1ELb0EEENS1_36VarlenDynamicPersistentTileSchedulerILi128ELi32ELi256ELi256ELb1ELb1ELb0ELb1ELb0ELb1EEEEEEEEEvNT_6ParamsE)
        /*02e4*/ 	.word	0x000000ff


	//----- nvinfo : EIATTR_FRAME_SIZE
	.align		4
.L_134:
        /*02e8*/ 	.byte	0x04, 0x11
        /*02ea*/ 	.short	(.L_136 - .L_135)
	.align		4
.L_135:
        /*02ec*/ 	.word	index@($__internal_67_$__cuda_sm70_votesync_ballot)
        /*02f0*/ 	.word	0x00000000


	//----- nvinfo : EIATTR_FRAME_SIZE
	.align		4
.L_136:
        /*02f4*/ 	.byte	0x04, 0x11
        /*02f6*/ 	.short	(.L_138 - .L_137)
	.align		4
.L_137:
        /*02f8*/ 	.word	index@($__internal_66_$__cuda_sm70_shflsync_up_p)
        /*02fc*/ 	.word	0x00000000


	//----- nvinfo : EIATTR_FRAME_SIZE
	.align		4
.L_138:
        /*0300*/ 	.byte	0x04, 0x11
        /*0302*/ 	.short	(.L_140 - .L_139)
	.align		4
.L_139:
        /*0304*/ 	.word	index@($__internal_65_$__cuda_sm70_shflsync_idx_p)
        /*0308*/ 	.word	0x00000000


	//----- nvinfo : EIATTR_FRAME_SIZE
	.align		4
.L_140:
        /*030c*/ 	.byte	0x04, 0x11
        /*030e*/ 	.short	(.L_142 - .L_141)
	.align		4
.L_141:
        /*0310*/ 	.word	index@($__internal_64_$__cuda_sm70_shflsync_bfly_p)
        /*0314*/ 	.word	0x00000000


	//----- nvinfo : EIATTR_FRAME_SIZE
	.align		4
.L_142:
        /*0318*/ 	.byte	0x04, 0x11
        /*031a*/ 	.short	(.L_144 - .L_143)
	.align		4
.L_143:
        /*031c*/ 	.word	index@(_ZN7cutlass13device_kernelIN5flash19enable_sm80_to_sm89INS1_16FlashAttnFwdSm80INS1_25CollectiveMainloopFwdSm80ILi8ELi1ELb0EN4cute5tupleIJNS5_1CILi128EEENS7_ILi32EEENS7_ILi256EEEEEELi256ENS_10bfloat16_tEfNS_4arch4Sm80ELb0ELb1ELb0ELb1ELb0ELb1ELb1ELb1EEENS1_21CollectiveEpilogueFwdINS6_IJS8_SA_S9_EEENS6_IJNS7_ILi1EEESI_SI_EEESC_SE_Li256ELb1ELb1ELb1ELb0EEENS1_36VarlenDynamicPersistentTileSchedulerILi128ELi32ELi256ELi256ELb1ELb1ELb0ELb1ELb0ELb1EEEEEEEEEvNT_6ParamsE)
        /*0320*/ 	.word	0x00000008


	//----- nvinfo : EIATTR_REGCOUNT
	.align		4
.L_144:
        /*0324*/ 	.byte	0x04, 0x2f
        /*0326*/ 	.short	(.L_146 - .L_145)
	.align		4
.L_145:
        /*0328*/ 	.word	index@(_ZN7cutlass13device_kernelIN5flash19enable_sm80_to_sm89INS1_16FlashAttnFwdSm80INS1_25CollectiveMainloopFwdSm80ILi8ELi1ELb1EN4cute5tupleIJNS5_1CILi128EEENS7_ILi48EEENS7_ILi256EEEEEELi256ENS_10bfloat16_tEfNS_4arch4Sm80ELb0ELb1ELb0ELb1ELb0ELb0ELb1ELb1EEENS1_21CollectiveEpilogueFwdINS6_IJS8_SA_S9_EEENS6_IJNS7_ILi1EEESI_SI_EEESC_SE_Li256ELb1ELb1ELb1ELb0EEENS1_36VarlenDynamicPersistentTileSchedulerILi128ELi48ELi256ELi256ELb1ELb1ELb0ELb1ELb0ELb1EEEEEEEEEvNT_6ParamsE)
        /*032c*/ 	.word	0x000000ff


	//----- nvinfo : EIATTR_FRAME_SIZE
	.align		4
.L_146:
        /*0330*/ 	.byte	0x04, 0x11
        /*0332*/ 	.short	(.L_148 - .L_147)
	.align		4
.L_147:
        /*0334*/ 	.word	index@($__internal_63_$__cuda_sm70_votesync_ballot)
        /*0338*/ 	.word	0x00000000


	//----- nvinfo : EIATTR_FRAME_SIZE
	.align		4
.L_148:
        /*033c*/ 	.byte	0x04, 0x11
        /*033e*/ 	.short	(.L_150 - .L_149)
	.align		4
.L_149:
        /*0340*/ 	.word	index@($__internal_62_$__cuda_sm70_shflsync_up_p)
        /*0344*/ 	.word	0x00000000


	//----- nvinfo : EIATTR_FRAME_SIZE
	.align		4
.L_150:
        /*0348*/ 	.byte	0x04, 0x11
        /*034a*/ 	.short	(.L_152 - .L_151)
	.align		4
.L_151:
        /*034c*/ 	.word	index@($__internal_61_$__cuda_sm70_shflsync_idx_p)
        /*0350*/ 	.word	0x00000000


	//----- nvinfo : EIATTR_FRAME_SIZE
	.align		4
.L_152:
        /*0354*/ 	.byte	0x04, 0x11
        /*0356*/ 	.short	(.L_154 - .L_153)
	.align		4
.L_153:
        /*0358*/ 	.word	index@($__internal_60_$__cuda_sm70_shflsync_bfly_p)
        /*035c*/ 	.word	0x00000000


	//----- nvinfo : EIATTR_FRAME_SIZE
	.align		4
.L_154:
        /*0360*/ 	.byte	0x04, 0x11
        /*0362*/ 	.short	(.L_156 - .L_155)
	.align		4
.L_155:
        /*0364*/ 	.word	index@(_ZN7cutlass13device_kernelIN5flash19enable_sm80_to_sm89INS1_16FlashAttnFwdSm80INS1_25CollectiveMainloopFwdSm80ILi8ELi1ELb1EN4cute5tupleIJNS5_1CILi128EEENS7_ILi48EEENS7_ILi256EEEEEELi256ENS_10bfloat16_tEfNS_4arch4Sm80ELb0ELb1ELb0ELb1ELb0ELb0ELb1ELb1EEENS1_21CollectiveEpilogueFwdINS6_IJS8_SA_S9_EEENS6_IJNS7_ILi1EEESI_SI_EEESC_SE_Li256ELb1ELb1ELb1ELb0EEENS1_36VarlenDynamicPersistentTileSchedulerILi128ELi48ELi256ELi256ELb1ELb1ELb0ELb1ELb0ELb1EEEEEEEEEvNT_6ParamsE)
        /*0368*/ 	.word	0x000000b0


	//----- nvinfo : EIATTR_REGCOUNT
	.align		4
.L_156:
        /*036c*/ 	.byte	0x04, 0x2f
        /*036e*/ 	.short	(.L_158 - .L_157)
	.align		4
.L_157:
        /*0370*/ 	.word	index@(_ZN7cutlass13device_kernelIN5flash19enable_sm80_to_sm89INS1_16FlashAttnFwdSm80INS1_25CollectiveMainloopFwdSm80ILi8ELi1ELb1EN4cute5tupleIJNS5_1CILi128EEENS7_ILi48EEENS7_ILi256EEEEEELi256ENS_10bfloat16_tEfNS_4arch4Sm80ELb0ELb1ELb0ELb0ELb0ELb0ELb1ELb1EEENS1_21CollectiveEpilogueFwdINS6_IJS8_SA_S9_EEENS6_IJNS7_ILi1EEESI_SI_EEESC_SE_Li256ELb0ELb1ELb1ELb0EEENS1_19SingleTileSchedulerILb0ELb1ELb1ELi128EEEEEEEEEvNT_6ParamsE)
        /*0374*/ 	.word	0x000000ff


	//----- nvinfo : EIATTR_FRAME_SIZE
	.align		4
.L_158:
        /*0378*/ 	.byte	0x04, 0x11
        /*037a*/ 	.short	(.L_160 - .L_159)
	.align		4
.L_159:
        /*037c*/ 	.word	index@(_ZN7cutlass13device_kernelIN5flash19enable_sm80_to_sm89INS1_16FlashAttnFwdSm80INS1_25CollectiveMainloopFwdSm80ILi8ELi1ELb1EN4cute5tupleIJNS5_1CILi128EEENS7_ILi48EEENS7_ILi256EEEEEELi256ENS_10bfloat16_tEfNS_4arch4Sm80ELb0ELb1ELb0ELb0ELb0ELb0ELb1ELb1EEENS1_21CollectiveEpilogueFwdINS6_IJS8_SA_S9_EEENS6_IJNS7_ILi1EEESI_SI_EEESC_SE_Li256ELb0ELb1ELb1ELb0EEENS1_19SingleTileSchedulerILb0ELb1ELb1ELi128EEEEEEEEEvNT_6ParamsE)
        /*0380*/ 	.word	0x00000098


	//----- nvinfo : EIATTR_REGCOUNT
	.align		4
.L_160:
        /*0384*/ 	.byte	0x04, 0x2f
        /*0386*/ 	.short	(.L_162 - .L_161)
	.align		4
.L_161:
        /*0388*/ 	.word	index@(_ZN7cutlass13device_kernelIN5flash19enable_sm80_to_sm89INS1_16FlashAttnFwdSm80INS1_25CollectiveMainloopFwdSm80ILi8ELi1ELb0EN4cute5tupleIJNS5_1CILi128EEENS7_ILi32EEENS7_ILi256EEEEEELi256ENS_10bfloat16_tEfNS_4arch4Sm80ELb0ELb0ELb0ELb1ELb0ELb1ELb1ELb1EEENS1_21CollectiveEpilogueFwdINS6_IJS8_SA_S9_EEENS6_IJNS7_ILi1EEESI_SI_EEESC_SE_Li256ELb1ELb1ELb1ELb0EEENS1_36VarlenDynamicPersistentTileSchedulerILi128ELi32ELi256ELi256ELb1ELb1ELb0ELb0ELb1ELb1EEEEEEEEEvNT_6ParamsE)
        /*038c*/ 	.word	0x000000ff


	//----- nvinfo : EIATTR_FRAME_SIZE
	.align		4
.L_162:
        /*0390*/ 	.byte	0x04, 0x11
        /*0392*/ 	.short	(.L_164 - .L_163)
	.align		4
.L_163:
        /*0394*/ 	.word	index@($__internal_59_$__cuda_sm70_votesync_ballot)
        /*0398*/ 	.word	0x00000000


	//----- nvinfo : EIATTR_FRAME_SIZE
	.align		4
.L_164:
        /*039c*/ 	.byte	0x04, 0x11
        /*039e*/ 	.short	(.L_166 - .L_165)
	.align		4
.L_165:
        /*03a0*/ 	.word	index@($__internal_58_$__cuda_sm70_shflsync_up_p)
        /*03a4*/ 	.word	0x00000000


	//----- nvinfo : EIATTR_FRAME_SIZE
	.align		4
.L_166:
        /*03a8*/ 	.byte	0x04, 0x11
        /*03aa*/ 	.short	(.L_168 - .L_167)
	.align		4
.L_167:
        /*03ac*/ 	.word	index@($__internal_57_$__cuda_sm70_shflsync_idx_p)
        /*03b0*/ 	.word	0x00000000


	//----- nvinfo : EIATTR_FRAME_SIZE
	.align		4
.L_168:
        /*03b4*/ 	.byte	0x04, 0x11
        /*03b6*/ 	.short	(.L_170 - .L_169)
	.align		4
.L_169:
        /*03b8*/ 	.word	index@($__internal_56_$__cuda_sm70_shflsync_bfly_p)
        /*03bc*/ 	.word	0x00000000


	//----- nvinfo : EIATTR_FRAME_SIZE
	.align		4
.L_170:
        /*03c0*/ 	.byte	0x04, 0x11
        /*03c2*/ 	.short	(.L_172 - .L_171)
	.align		4
.L_171:
        /*03c4*/ 	.word	index@(_ZN7cutlass13device_kernelIN5flash19enable_sm80_to_sm89INS1_16FlashAttnFwdSm80INS1_25CollectiveMainloopFwdSm80ILi8ELi1ELb0EN4cute5tupleIJNS5_1CILi128EEENS7_ILi32EEENS7_ILi256EEEEEELi256ENS_10bfloat16_tEfNS_4arch4Sm80ELb0ELb0ELb0ELb1ELb0ELb1ELb1ELb1EEENS1_21CollectiveEpilogueFwdINS6_IJS8_SA_S9_EEENS6_IJNS7_ILi1EEESI_SI_EEESC_SE_Li256ELb1ELb1ELb1ELb0EEENS1_36VarlenDynamicPersistentTileSchedulerILi128ELi32ELi256ELi256ELb1ELb1ELb0ELb0ELb1ELb1EEEEEEEEEvNT_6ParamsE)
        /*03c8*/ 	.word	0x00000010


	//----- nvinfo : EIATTR_REGCOUNT
	.align		4
.L_172:
        /*03cc*/ 	.byte	0x04, 0x2f
        /*03ce*/ 	.short	(.L_174 - .L_173)
	.align		4
.L_173:
        /*03d0*/ 	.word	index@(_ZN7cutlass13device_kernelIN5flash19enable_sm80_to_sm89INS1_16FlashAttnFwdSm80INS1_25CollectiveMainloopFwdSm80ILi8ELi1ELb1EN4cute5tupleIJNS5_1CILi128EEENS7_ILi48EEENS7_ILi256EEEEEELi256ENS_10bfloat16_tEfNS_4arch4Sm80ELb0ELb0ELb0ELb1ELb0ELb0ELb1ELb1EEENS1_21CollectiveEpilogueFwdINS6_IJS8_SA_S9_EEENS6_IJNS7_ILi1EEESI_SI_EEESC_SE_Li256ELb1ELb1ELb1ELb0EEENS1_36VarlenDynamicPersistentTileSchedulerILi128ELi48ELi256ELi256ELb1ELb1ELb0ELb0ELb1ELb1EEEEEEEEEvNT_6ParamsE)
        /*03d4*/ 	.word	0x000000ff


	//----- nvinfo : EIATTR_FRAME_SIZE
	.align		4
.L_174:
        /*03d8*/ 	.byte	0x04, 0x11
        /*03da*/ 	.short	(.L_176 - .L_175)
	.align		4
.L_175:
        /*03dc*/ 	.word	index@($__internal_55_$__cuda_sm70_votesync_ballot)
        /*03e0*/ 	.word	0x00000000


	//----- nvinfo : EIATTR_FRAME_SIZE
	.align		4
.L_176:
        /*03e4*/ 	.byte	0x04, 0x11
        /*03e6*/ 	.short	(.L_178 - .L_177)
	.align		4
.L_177:
        /*03e8*/ 	.word	index@($__internal_54_$__cuda_sm70_shflsync_up_p)
        /*03ec*/ 	.word	0x00000000


	//----- nvinfo : EIATTR_FRAME_SIZE
	.align		4
.L_178:
        /*03f0*/ 	.byte	0x04, 0x11
        /*03f2*/ 	.short	(.L_180 - .L_179)
	.align		4
.L_179:
        /*03f4*/ 	.word	index@($__internal_53_$__cuda_sm70_shflsync_idx_p)
        /*03f8*/ 	.word	0x00000000


	//----- nvinfo : EIATTR_FRAME_SIZE
	.align		4
.L_180:
        /*03fc*/ 	.byte	0x04, 0x11
        /*03fe*/ 	.short	(.L_182 - .L_181)
	.align		4
.L_181:
        /*0400*/ 	.word	index@($__internal_52_$__cuda_sm70_shflsync_bfly_p)
        /*0404*/ 	.word	0x00000000


	//----- nvinfo : EIATTR_FRAME_SIZE
	.align		4
.L_182:
        /*0408*/ 	.byte	0x04, 0x11
        /*040a*/ 	.short	(.L_184 - .L_183)
	.align		4
.L_183:
        /*040c*/ 	.word	index@(_ZN7cutlass13device_kernelIN5flash19enable_sm80_to_sm89INS1_16FlashAttnFwdSm80INS1_25CollectiveMainloopFwdSm80ILi8ELi1ELb1EN4cute5tupleIJNS5_1CILi128EEENS7_ILi48EEENS7_ILi256EEEEEELi256ENS_10bfloat16_tEfNS_4arch4Sm80ELb0ELb0ELb0ELb1ELb0ELb0ELb1ELb1EEENS1_21CollectiveEpilogueFwdINS6_IJS8_SA_S9_EEENS6_IJNS7_ILi1EEESI_SI_EEESC_SE_Li256ELb1ELb1ELb1ELb0EEENS1_36VarlenDynamicPersistentTileSchedulerILi128ELi48ELi256ELi256ELb1ELb1ELb0ELb0ELb1ELb1EEEEEEEEEvNT_6ParamsE)
        /*0410*/ 	.word	0x000000b8


	//----- nvinfo : EIATTR_REGCOUNT
	.align		4
.L_184:
        /*0414*/ 	.byte	0x04, 0x2f
        /*0416*/ 	.short	(.L_186 - .L_185)
	.align		4
.L_185:
        /*0418*/ 	.word	index@(_ZN7cutlass13device_kernelIN5flash19enable_sm80_to_sm89INS1_16FlashAttnFwdSm80INS1_25CollectiveMainloopFwdSm80ILi8ELi1ELb1EN4cute5tupleIJNS5_1CILi128EEENS7_ILi64EEENS7_ILi256EEEEEELi256ENS_10bfloat16_tEfNS_4arch4Sm80ELb0ELb0ELb0ELb0ELb0ELb0ELb1ELb1EEENS1_21CollectiveEpilogueFwdINS6_IJS8_SA_S9_EEENS6_IJNS7_ILi1EEESI_SI_EEESC_SE_Li256ELb0ELb1ELb1ELb0EEENS1_19SingleTileSchedulerILb0ELb1ELb1ELi128EEEEEEEEEvNT_6ParamsE)
        /*041c*/ 	.word	0x000000ff


	//----- nvinfo : EIATTR_FRAME_SIZE
	.align		4
.L_186:
        /*0420*/ 	.byte	0x04, 0x11
        /*0422*/ 	.short	(.L_188 - .L_187)
	.align		4
.L_187:
        /*0424*/ 	.word	index@(_ZN7cutlass13device_kernelIN5flash19enable_sm80_to_sm89INS1_16FlashAttnFwdSm80INS1_25CollectiveMainloopFwdSm80ILi8ELi1ELb1EN4cute5tupleIJNS5_1CILi128EEENS7_ILi64EEENS7_ILi256EEEEEELi256ENS_10bfloat16_tEfNS_4arch4Sm80ELb0ELb0ELb0ELb0ELb0ELb0ELb1ELb1EEENS1_21CollectiveEpilogueFwdINS6_IJS8_SA_S9_EEENS6_IJNS7_ILi1EEESI_SI_EEESC_SE_Li256ELb0ELb1ELb1ELb0EEENS1_19SingleTileSchedulerILb0ELb1ELb1ELi128EEEEEEEEEvNT_6ParamsE)
        /*0428*/ 	.word	0x00000098


	//----- nvinfo : EIATTR_REGCOUNT
	.align		4
.L_188:
        /*042c*/ 	.byte	0x04, 0x2f
        /*042e*/ 	.short	(.L_190 - .L_189)
	.align		4
.L_189:
        /*0430*/ 	.word	index@(_ZN7cutlass13device_kernelIN5flash19enable_sm80_to_sm89INS1_16FlashAttnFwdSm80INS1_25CollectiveMainloopFwdSm80ILi8ELi1ELb0EN4cute5tupleIJNS5_1CILi128EEENS7_ILi48EEENS7_ILi256EEEEEELi256ENS_10bfloat16_tEfNS_4arch4Sm80ELb1ELb0ELb1ELb1ELb0ELb1ELb1ELb1EEENS1_21CollectiveEpilogueFwdINS6_IJS8_SA_S9_EEENS6_IJNS7_ILi1EEESI_SI_EEESC_SE_Li256ELb1ELb1ELb1ELb0EEENS1_36VarlenDynamicPersistentTileSchedulerILi128ELi48ELi256ELi256ELb1ELb1ELb0ELb1ELb1ELb1EEEEEEEEEvNT_6ParamsE)
        /*0434*/ 	.word	0x000000ff


	//----- nvinfo : EIATTR_FRAME_SIZE
	.align		4
.L_190:
        /*0438*/ 	.byte	0x04, 0x11
        /*043a*/ 	.short	(.L_192 - .L_191)
	.align		4
.L_191:
        /*043c*/ 	.word	index@($__internal_51_$__cuda_sm70_votesync_ballot)
        /*0440*/ 	.word	0x00000000


	//----- nvinfo : EIATTR_FRAME_SIZE
	.align		4
.L_192:
        /*0444*/ 	.byte	0x04, 0x11
        /*0446*/ 	.short	(.L_194 - .L_193)
	.align		4
.L_193:
        /*0448*/ 	.word	index@($__internal_50_$__cuda_sm70_shflsync_up_p)
        /*044c*/ 	.word	0x00000000


	//----- nvinfo : EIATTR_FRAME_SIZE
	.align		4
.L_194:
        /*0450*/ 	.byte	0x04, 0x11
        /*0452*/ 	.short	(.L_196 - .L_195)
	.align		4
.L_195:
        /*0454*/ 	.word	index@($__internal_49_$__cuda_sm70_shflsync_idx_p)
        /*0458*/ 	.word	0x00000000


	//----- nvinfo : EIATTR_FRAME_SIZE
	.align		4
.L_196:
        /*045c*/ 	.byte	0x04, 0x11
        /*045e*/ 	.short	(.L_198 - .L_197)
	.align		4
.L_197:
        /*0460*/ 	.word	index@($__internal_48_$__cuda_sm70_shflsync_bfly_p)
        /*0464*/ 	.word	0x00000000


	//----- nvinfo : EIATTR_FRAME_SIZE
	.align		4
.L_198:
        /*0468*/ 	.byte	0x04, 0x11
        /*046a*/ 	.short	(.L_200 - .L_199)
	.align		4
.L_199:
        /*046c*/ 	.word	index@(_ZN7cutlass13device_kernelIN5flash19enable_sm80_to_sm89INS1_16FlashAttnFwdSm80INS1_25CollectiveMainloopFwdSm80ILi8ELi1ELb0EN4cute5tupleIJNS5_1CILi128EEENS7_ILi48EEENS7_ILi256EEEEEELi256ENS_10bfloat16_tEfNS_4arch4Sm80ELb1ELb0ELb1ELb1ELb0ELb1ELb1ELb1EEENS1_21CollectiveEpilogueFwdINS6_IJS8_SA_S9_EEENS6_IJNS7_ILi1EEESI_SI_EEESC_SE_Li256ELb1ELb1ELb1ELb0EEENS1_36VarlenDynamicPersistentTileSchedulerILi128ELi48ELi256ELi256ELb1ELb1ELb0ELb1ELb1ELb1EEEEEEEEEvNT_6ParamsE)
        /*0470*/ 	.word	0x00000060


	//----- nvinfo : EIATTR_REGCOUNT
	.align		4
.L_200:
        /*0474*/ 	.byte	0x04, 0x2f
        /*0476*/ 	.short	(.L_202 - .L_201)
	.align		4
.L_201:
        /*0478*/ 	.word	index@(_ZN7cutlass13device_kernelIN5flash19enable_sm80_to_sm89INS1_16FlashAttnFwdSm80INS1_25CollectiveMainloopFwdSm80ILi8ELi1ELb0EN4cute5tupleIJNS5_1CILi128EEENS7_ILi64EEENS7_ILi256EEEEEELi256ENS_10bfloat16_tEfNS_4arch4Sm80ELb1ELb0ELb1ELb1ELb0ELb0ELb1ELb1EEENS1_21CollectiveEpilogueFwdINS6_IJS8_SA_S9_EEENS6_IJNS7_ILi1EEESI_SI_EEESC_SE_Li256ELb1ELb1ELb1ELb0EEENS1_36VarlenDynamicPersistentTileSchedulerILi128ELi64ELi256ELi256ELb1ELb1ELb0ELb1ELb1ELb1EEEEEEEEEvNT_6ParamsE)
        /*047c*/ 	.word	0x000000ff


	//----- nvinfo : EIATTR_FRAME_SIZE
	.align		4
.L_202:
        /*0480*/ 	.byte	0x04, 0x11
        /*0482*/ 	.short	(.L_204 - .L_203)
	.align		4
.L_203:
        /*0484*/ 	.word	index@($__internal_47_$__cuda_sm70_votesync_ballot)
        /*0488*/ 	.word	0x00000000


	//----- nvinfo : EIATTR_FRAME_SIZE
	.align		4
.L_204:
        /*048c*/ 	.byte	0x04, 0x11
        /*048e*/ 	.short	(.L_206 - .L_205)
	.align		4
.L_205:
        /*0490*/ 	.word	index@($__internal_46_$__cuda_sm70_shflsync_up_p)
        /*0494*/ 	.word	0x00000000


	//----- nvinfo : EIATTR_FRAME_SIZE
	.align		4
.L_206:
        /*0498*/ 	.byte	0x04, 0x11
        /*049a*/ 	.short	(.L_208 - .L_207)
	.align		4
.L_207:
        /*049c*/ 	.word	index@($__internal_45_$__cuda_sm70_shflsync_idx_p)
        /*04a0*/ 	.word	0x00000000


	//----- nvinfo : EIATTR_FRAME_SIZE
	.align		4
.L_208:
        /*04a4*/ 	.byte	0x04, 0x11
        /*04a6*/ 	.short	(.L_210 - .L_209)
	.align		4
.L_209:
        /*04a8*/ 	.word	index@($__internal_44_$__cuda_sm70_shflsync_bfly_p)
        /*04ac*/ 	.word	0x00000000


	//----- nvinfo : EIATTR_FRAME_SIZE
	.align		4
.L_210:
        /*04b0*/ 	.byte	0x04, 0x11
        /*04b2*/ 	.short	(.L_212 - .L_211)
	.align		4
.L_211:
        /*04b4*/ 	.word	index@(_ZN7cutlass13device_kernelIN5flash19enable_sm80_to_sm89INS1_16FlashAttnFwdSm80INS1_25CollectiveMainloopFwdSm80ILi8ELi1ELb0EN4cute5tupleIJNS5_1CILi128EEENS7_ILi64EEENS7_ILi256EEEEEELi256ENS_10bfloat16_tEfNS_4arch4Sm80ELb1ELb0ELb1ELb1ELb0ELb0ELb1ELb1EEENS1_21CollectiveEpilogueFwdINS6_IJS8_SA_S9_EEENS6_IJNS7_ILi1EEESI_SI_EEESC_SE_Li256ELb1ELb1ELb1ELb0EEENS1_36VarlenDynamicPersistentTileSchedulerILi128ELi64ELi256ELi256ELb1ELb1ELb0ELb1ELb1ELb1EEEEEEEEEvNT_6ParamsE)
        /*04b8*/ 	.word	0x000000e8


	//----- nvinfo : EIATTR_REGCOUNT
	.align		4
.L_212:
        /*04bc*/ 	.byte	0x04, 0x2f
        /*04be*/ 	.short	(.L_214 - .L_213)
	.align		4
.L_213:
        /*04c0*/ 	.word	index@(_ZN7cutlass13device_kernelIN5flash19enable_sm80_to_sm89INS1_16FlashAttnFwdSm80INS1_25CollectiveMainloopFwdSm80ILi8ELi1ELb0EN4cute5tupleIJNS5_1CILi128EEENS7_ILi96EEENS7_ILi256EEEEEELi256ENS_10bfloat16_tEfNS_4arch4Sm80ELb1ELb0ELb1ELb0ELb0ELb0ELb1ELb1EEENS1_21CollectiveEpilogueFwdINS6_IJS8_SA_S9_EEENS6_IJNS7_ILi1EEESI_SI_EEESC_SE_Li256ELb0ELb1ELb1ELb0EEENS1_30DynamicPersistentTileSchedulerILi256ELi256ELb1ELb1ELb0EEEEEEEEEvNT_6ParamsE)
        /*04c4*/ 	.word	0x000000ff


	//----- nvinfo : EIATTR_FRAME_SIZE
	.align		4
.L_214:
        /*04c8*/ 	.byte	0x04, 0x11
        /*04ca*/ 	.short	(.L_216 - .L_215)
	.align		4
.L_215:
        /*04cc*/ 	.word	index@($__internal_43_$__cuda_sm70_shflsync_idx_p)
        /*04d0*/ 	.word	0x00000000


	//----- nvinfo : EIATTR_FRAME_SIZE
	.align		4
.L_216:
        /*04d4*/ 	.byte	0x04, 0x11
        /*04d6*/ 	.short	(.L_218 - .L_217)
	.align		4
.L_217:
        /*04d8*/ 	.word	index@($__internal_42_$__cuda_sm70_shflsync_bfly_p)
        /*04dc*/ 	.word	0x00000000


	//----- nvinfo : EIATTR_FRAME_SIZE
	.align		4
.L_218:
        /*04e0*/ 	.byte	0x04, 0x11
        /*04e2*/ 	.short	(.L_220 - .L_219)
	.align		4
.L_219:
        /*04e4*/ 	.word	index@(_ZN7cutlass13device_kernelIN5flash19enable_sm80_to_sm89INS1_16FlashAttnFwdSm80INS1_25CollectiveMainloopFwdSm80ILi8ELi1ELb0EN4cute5tupleIJNS5_1CILi128EEENS7_ILi96EEENS7_ILi256EEEEEELi256ENS_10bfloat16_tEfNS_4arch4Sm80ELb1ELb0ELb1ELb0ELb0ELb0ELb1ELb1EEENS1_21CollectiveEpilogueFwdINS6_IJS8_SA_S9_EEENS6_IJNS7_ILi1EEESI_SI_EEESC_SE_Li256ELb0ELb1ELb1ELb0EEENS1_30DynamicPersistentTileSchedulerILi256ELi256ELb1ELb1ELb0EEEEEEEEEvNT_6ParamsE)
        /*04e8*/ 	.word	0x000000b0


	//----- nvinfo : EIATTR_REGCOUNT
	.align		4
.L_220:
        /*04ec*/ 	.byte	0x04, 0x2f
        /*04ee*/ 	.short	(.L_222 - .L_221)
	.align		4
.L_221:
        /*04f0*/ 	.word	index@(_ZN7cutlass13device_kernelIN5flash19enable_sm80_to_sm89INS1_16FlashAttnFwdSm80INS1_25CollectiveMainloopFwdSm80ILi8ELi1ELb0EN4cute5tupleIJNS5_1CILi128EEENS7_ILi48EEENS7_ILi256EEEEEELi256ENS_10bfloat16_tEfNS_4arch4Sm80ELb0ELb1ELb1ELb1ELb0ELb1ELb1ELb1EEENS1_21CollectiveEpilogueFwdINS6_IJS8_SA_S9_EEENS6_IJNS7_ILi1EEESI_SI_EEESC_SE_Li256ELb1ELb1ELb1ELb0EEENS1_36VarlenDynamicPersistentTileSchedulerILi128ELi48ELi256ELi256ELb1ELb1ELb0ELb1ELb0ELb1EEEEEEEEEvNT_6ParamsE)
        /*04f4*/ 	.word	0x000000ff


	//----- nvinfo : EIATTR_FRAME_SIZE
	.align		4
.L_222:
        /*04f8*/ 	.byte	0x04, 0x11
        /*04fa*/ 	.short	(.L_224 - .L_223)
	.align		4
.L_223:
        /*04fc*/ 	.word	index@($__internal_41_$__cuda_sm70_votesync_ballot)
        /*0500*/ 	.word	0x00000000


	//----- nvinfo : EIATTR_FRAME_SIZE
	.align		4
.L_224:
        /*0504*/ 	.byte	0x04, 0x11
        /*0506*/ 	.short	(.L_226 - .L_225)
	.align		4
.L_225:
        /*0508*/ 	.word	index@($__internal_40_$__cuda_sm70_shflsync_up_p)
        /*050c*/ 	.word	0x00000000


	//----- nvinfo : EIATTR_FRAME_SIZE
	.align		4
.L_226:
        /*0510*/ 	.byte	0x04, 0x11
        /*0512*/ 	.short	(.L_228 - .L_227)
	.align		4
.L_227:
        /*0514*/ 	.word	index@($__internal_39_$__cuda_sm70_shflsync_idx_p)
        /*0518*/ 	.word	0x00000000


	//----- nvinfo : EIATTR_FRAME_SIZE
	.align		4
.L_228:
        /*051c*/ 	.byte	0x04, 0x11
        /*051e*/ 	.short	(.L_230 - .L_229)
	.align		4
.L_229:
        /*0520*/ 	.word	index@($__internal_38_$__cuda_sm70_shflsync_bfly_p)
        /*0524*/ 	.word	0x00000000


	//----- nvinfo : EIATTR_FRAME_SIZE
	.align		4
.L_230:
        /*0528*/ 	.byte	0x04, 0x11
        /*052a*/ 	.short	(.L_232 - .L_231)
	.align		4
.L_231:
        /*052c*/ 	.word	index@($_ZN7cutlass13device_kernelIN5flash19enable_sm80_to_sm89INS1_16FlashAttnFwdSm80INS1_25CollectiveMainloopFwdSm80ILi8ELi1ELb0EN4cute5tupleIJNS5_1CILi128EEENS7_ILi48EEENS7_ILi256EEEEEELi256ENS_10bfloat16_tEfNS_4arch4Sm80ELb0ELb1ELb1ELb1ELb0ELb1ELb1ELb1EEENS1_21CollectiveEpilogueFwdINS6_IJS8_SA_S9_EEENS6_IJNS7_ILi1EEESI_SI_EEESC_SE_Li256ELb1ELb1ELb1ELb0EEENS1_36VarlenDynamicPersistentTileSchedulerILi128ELi48ELi256ELi256ELb1ELb1ELb0ELb1ELb0ELb1EEEEEEEEEvNT_6ParamsE$_ZZN5flash25CollectiveMainloopFwdSm80ILi8ELi1ELb0EN4cute5tupleIJNS1_1CILi128EEENS3_ILi48EEENS3_ILi256EEEEEELi256EN7cutlass10bfloat16_tEfNS8_4arch4Sm80ELb0ELb1ELb1ELb1ELb0ELb1ELb1ELb1EE3mmaINS_16FlashAttnFwdSm80ISC_NS_21CollectiveEpilogueFwdINS2_IJS4_S6_S5_EEENS2_IJNS3_ILi1EEESH_SH_EEES9_SB_Li256ELb1ELb1ELb1ELb0EEENS_36VarlenDynamicPersistentTileSchedulerILi128ELi48ELi256ELi256ELb1ELb1ELb0ELb1ELb0ELb1EEEE13SharedStorageENS1_6TensorINS1_11ArrayEngineIfLm128EEENS1_6LayoutINS2_IJNS2_IJNS3_ILi2EEESS_EEESH_NS3_ILi32EEEEEENS2_IJNS2_IJSH_SS_EEENS3_ILi0EEENS3_ILi4EEEEEEEEEENS_7SoftmaxILi2ELi0EEEEEbRKNSC_6ParamsERT0_RT1_iRKNS_16SeqlenInfoQKNewKILb1ELb1EEENS2_IJiiiiEEERT_ENKUlvE_clEv)
        /*0530*/ 	.word	0x00000000


	//----- nvinfo : EIATTR_FRAME_SIZE
	.align		4
.L_232:
        /*0534*/ 	.byte	0x04, 0x11
        /*0536*/ 	.short	(.L_234 - .L_233)
	.align		4
.L_233:
        /*0538*/ 	.word	index@(_ZN7cutlass13device_kernelIN5flash19enable_sm80_to_sm89INS1_16FlashAttnFwdSm80INS1_25CollectiveMainloopFwdSm80ILi8ELi1ELb0EN4cute5tupleIJNS5_1CILi128EEENS7_ILi48EEENS7_ILi256EEEEEELi256ENS_10bfloat16_tEfNS_4arch4Sm80ELb0ELb1ELb1ELb1ELb0ELb1ELb1ELb1EEENS1_21CollectiveEpilogueFwdINS6_IJS8_SA_S9_EEENS6_IJNS7_ILi1EEESI_SI_EEESC_SE_Li256ELb1ELb1ELb1ELb0EEENS1_36VarlenDynamicPersistentTileSchedulerILi128ELi48ELi256ELi256ELb1ELb1ELb0ELb1ELb0ELb1EEEEEEEEEvNT_6ParamsE)
        /*053c*/ 	.word	0x000001c0


	//----- nvinfo : EIATTR_REGCOUNT
	.align		4
.L_234:
        /*0540*/ 	.byte	0x04, 0x2f
        /*0542*/ 	.short	(.L_236 - .L_235)
	.align		4
.L_235:
        /*0544*/ 	.word	index@(_ZN7cutlass13device_kernelIN5flash19enable_sm80_to_sm89INS1_16FlashAttnFwdSm80INS1_25CollectiveMainloopFwdSm80ILi8ELi1ELb0EN4cute5tupleIJNS5_1CILi128EEENS7_ILi64EEENS7_ILi256EEEEEELi256ENS_10bfloat16_tEfNS_4arch4Sm80ELb0ELb1ELb1ELb1ELb0ELb0ELb1ELb1EEENS1_21CollectiveEpilogueFwdINS6_IJS8_SA_S9_EEENS6_IJNS7_ILi1EEESI_SI_EEESC_SE_Li256ELb1ELb1ELb1ELb0EEENS1_36VarlenDynamicPersistentTileSchedulerILi128ELi64ELi256ELi256ELb1ELb1ELb0ELb1ELb0ELb1EEEEEEEEEvNT_6ParamsE)
        /*0548*/ 	.word	0x000000ff


	//----- nvinfo : EIATTR_FRAME_SIZE
	.align		4
.L_236:
        /*054c*/ 	.byte	0x04, 0x11
        /*054e*/ 	.short	(.L_238 - .L_237)
	.align		4
.L_237:
        /*0550*/ 	.word	index@($__internal_37_$__cuda_sm70_votesync_ballot)
        /*0554*/ 	.word	0x00000000


	//----- nvinfo : EIATTR_FRAME_SIZE
	.align		4
.L_238:
        /*0558*/ 	.byte	0x04, 0x11
        /*055a*/ 	.short	(.L_240 - .L_239)
	.align		4
.L_239:
        /*055c*/ 	.word	index@($__internal_36_$__cuda_sm70_shflsync_up_p)
        /*0560*/ 	.word	0x00000000


	//----- nvinfo : EIATTR_FRAME_SIZE
	.align		4
.L_240:
        /*0564*/ 	.byte	0x04, 0x11
        /*0566*/ 	.short	(.L_242 - .L_241)
	.align		4
.L_241:
        /*0568*/ 	.word	index@($__internal_35_$__cuda_sm70_shflsync_idx_p)
        /*056c*/ 	.word	0x00000000


	//----- nvinfo : EIATTR_FRAME_SIZE
	.align		4
.L_242:
        /*0570*/ 	.byte	0x04, 0x11
        /*0572*/ 	.short	(.L_244 - .L_243)
	.align		4
.L_243:
        /*0574*/ 	.word	index@($__internal_34_$__cuda_sm70_shflsync_bfly_p)
        /*0578*/ 	.word	0x00000000


	//----- nvinfo : EIATTR_FRAME_SIZE
	.align		4
.L_244:
        /*057c*/ 	.byte	0x04, 0x11
        /*057e*/ 	.short	(.L_246 - .L_245)
	.align		4
.L_245:
        /*0580*/ 	.word	index@(_ZN7cutlass13device_kernelIN5flash19enable_sm80_to_sm89INS1_16FlashAttnFwdSm80INS1_25CollectiveMainloopFwdSm80ILi8ELi1ELb0EN4cute5tupleIJNS5_1CILi128EEENS7_ILi64EEENS7_ILi256EEEEEELi256ENS_10bfloat16_tEfNS_4arch4Sm80ELb0ELb1ELb1ELb1ELb0ELb0ELb1ELb1EEENS1_21CollectiveEpilogueFwdINS6_IJS8_SA_S9_EEENS6_IJNS7_ILi1EEESI_SI_EEESC_SE_Li256ELb1ELb1ELb1ELb0EEENS1_36VarlenDynamicPersistentTileSchedulerILi128ELi64ELi256ELi256ELb1ELb1ELb0ELb1ELb0ELb1EEEEEEEEEvNT_6ParamsE)
        /*0584*/ 	.word	0x000000b0


	//----- nvinfo : EIATTR_REGCOUNT
	.align		4
.L_246:
        /*0588*/ 	.byte	0x04, 0x2f
        /*058a*/ 	.short	(.L_248 - .L_247)
	.align		4
.L_247:
        /*058c*/ 	.word	index@(_ZN7cutlass13device_kernelIN5flash19enable_sm80_to_sm89INS1_16FlashAttnFwdSm80INS1_25CollectiveMainloopFwdSm80ILi8ELi1ELb0EN4cute5tupleIJNS5_1CILi128EEENS7_ILi64EEENS7_ILi256EEEEEELi256ENS_10bfloat16_tEfNS_4arch4Sm80ELb0ELb1ELb1ELb0ELb0ELb0ELb1ELb1EEENS1_21CollectiveEpilogueFwdINS6_IJS8_SA_S9_EEENS6_IJNS7_ILi1EEESI_SI_EEESC_SE_Li256ELb0ELb1ELb1ELb0EEENS1_19SingleTileSchedulerILb0ELb1ELb1ELi128EEEEEEEEEvNT_6ParamsE)
        /*0590*/ 	.word	0x000000ff


	//----- nvinfo : EIATTR_FRAME_SIZE
	.align		4
.L_248:
        /*0594*/ 	.byte	0x04, 0x11
        /*0596*/ 	.short	(.L_250 - .L_249)
	.align		4
.L_249:
        /*0598*/ 	.word	index@(_ZN7cutlass13device_kernelIN5flash19enable_sm80_to_sm89INS1_16FlashAttnFwdSm80INS1_25CollectiveMainloopFwdSm80ILi8ELi1ELb0EN4cute5tupleIJNS5_1CILi128EEENS7_ILi64EEENS7_ILi256EEEEEELi256ENS_10bfloat16_tEfNS_4arch4Sm80ELb0ELb1ELb1ELb0ELb0ELb0ELb1ELb1EEENS1_21CollectiveEpilogueFwdINS6_IJS8_SA_S9_EEENS6_IJNS7_ILi1EEESI_SI_EEESC_SE_Li256ELb0ELb1ELb1ELb0EEENS1_19SingleTileSchedulerILb0ELb1ELb1ELi128EEEEEEEEEvNT_6ParamsE)
        /*059c*/ 	.word	0x00000058


	//----- nvinfo : EIATTR_REGCOUNT
	.align		4
.L_250:
        /*05a0*/ 	.byte	0x04, 0x2f
        /*05a2*/ 	.short	(.L_252 - .L_251)
	.align		4
.L_251:
        /*05a4*/ 	.word	index@(_ZN7cutlass13device_kernelIN5flash19enable_sm80_to_sm89INS1_16FlashAttnFwdSm80INS1_25CollectiveMainloopFwdSm80ILi8ELi1ELb0EN4cute5tupleIJNS5_1CILi128EEENS7_ILi48EEENS7_ILi256EEEEEELi256ENS_10bfloat16_tEfNS_4arch4Sm80ELb0ELb0ELb1ELb1ELb0ELb1ELb1ELb1EEENS1_21CollectiveEpilogueFwdINS6_IJS8_SA_S9_EEENS6_IJNS7_ILi1EEESI_SI_EEESC_SE_Li256ELb1ELb1ELb1ELb0EEENS1_36VarlenDynamicPersistentTileSchedulerILi128ELi48ELi256ELi256ELb1ELb1ELb0ELb0ELb1ELb1EEEEEEEEEvNT_6ParamsE)
        /*05a8*/ 	.word	0x000000ff


	//----- nvinfo : EIATTR_FRAME_SIZE
	.align		4
.L_252:
        /*05ac*/ 	.byte	0x04, 0x11
        /*05ae*/ 	.short	(.L_254 - .L_253)
	.align		4
.L_253:
        /*05b0*/ 	.word	index@($__internal_33_$__cuda_sm70_votesync_ballot)
        /*05b4*/ 	.word	0x00000000


	//----- nvinfo : EIATTR_FRAME_SIZE
	.align		4
.L_254:
        /*05b8*/ 	.byte	0x04, 0x11
        /*05ba*/ 	.short	(.L_256 - .L_255)
	.align		4
.L_255:
        /*05bc*/ 	.word	index@($__internal_32_$__cuda_sm70_shflsync_up_p)
        /*05c0*/ 	.word	0x00000000


	//----- nvinfo : EIATTR_FRAME_SIZE
	.align		4
.L_256:
        /*05c4*/ 	.byte	0x04, 0x11
        /*05c6*/ 	.short	(.L_258 - .L_257)
	.align		4
.L_257:
        /*05c8*/ 	.word	index@($__internal_31_$__cuda_sm70_shflsync_idx_p)
        /*05cc*/ 	.word	0x00000000


	//----- nvinfo : EIATTR_FRAME_SIZE
	.align		4
.L_258:
        /*05d0*/ 	.byte	0x04, 0x11
        /*05d2*/ 	.short	(.L_260 - .L_259)
	.align		4
.L_259:
        /*05d4*/ 	.word	index@($__internal_30_$__cuda_sm70_shflsync_bfly_p)
        /*05d8*/ 	.word	0x00000000


	//----- nvinfo : EIATTR_FRAME_SIZE
	.align		4
.L_260:
        /*05dc*/ 	.byte	0x04, 0x11
        /*05de*/ 	.short	(.L_262 - .L_261)
	.align		4
.L_261:
        /*05e0*/ 	.word	index@(_ZN7cutlass13device_kernelIN5flash19enable_sm80_to_sm89INS1_16FlashAttnFwdSm80INS1_25CollectiveMainloopFwdSm80ILi8ELi1ELb0EN4cute5tupleIJNS5_1CILi128EEENS7_ILi48EEENS7_ILi256EEEEEELi256ENS_10bfloat16_tEfNS_4arch4Sm80ELb0ELb0ELb1ELb1ELb0ELb1ELb1ELb1EEENS1_21CollectiveEpilogueFwdINS6_IJS8_SA_S9_EEENS6_IJNS7_ILi1EEESI_SI_EEESC_SE_Li256ELb1ELb1ELb1ELb0EEENS1_36VarlenDynamicPersistentTileSchedulerILi128ELi48ELi256ELi256ELb1ELb1ELb0ELb0ELb1ELb1EEEEEEEEEvNT_6ParamsE)
        /*05e4*/ 	.word	0x00000060


	//----- nvinfo : EIATTR_REGCOUNT
	.align		4
.L_262:
        /*05e8*/ 	.byte	0x04, 0x2f
        /*05ea*/ 	.short	(.L_264 - .L_263)
	.align		4
.L_263:
        /*05ec*/ 	.word	index@(_ZN7cutlass13device_kernelIN5flash19enable_sm80_to_sm89INS1_16FlashAttnFwdSm80INS1_25CollectiveMainloopFwdSm80ILi8ELi1ELb0EN4cute5tupleIJNS5_1CILi128EEENS7_ILi64EEENS7_ILi256EEEEEELi256ENS_10bfloat16_tEfNS_4arch4Sm80ELb0ELb0ELb1ELb1ELb0ELb0ELb1ELb1EEENS1_21CollectiveEpilogueFwdINS6_IJS8_SA_S9_EEENS6_IJNS7_ILi1EEESI_SI_EEESC_SE_Li256ELb1ELb1ELb1ELb0EEENS1_36VarlenDynamicPersistentTileSchedulerILi128ELi64ELi256ELi256ELb1ELb1ELb0ELb0ELb1ELb1EEEEEEEEEvNT_6ParamsE)
        /*05f0*/ 	.word	0x000000ff


	//----- nvinfo : EIATTR_FRAME_SIZE
	.align		4
.L_264:
        /*05f4*/ 	.byte	0x04, 0x11
        /*05f6*/ 	.short	(.L_266 - .L_265)
	.align		4
.L_265:
        /*05f8*/ 	.word	index@($__internal_29_$__cuda_sm70_votesync_ballot)
        /*05fc*/ 	.word	0x00000000


	//----- nvinfo : EIATTR_FRAME_SIZE
	.align		4
.L_266:
        /*0600*/ 	.byte	0x04, 0x11
        /*0602*/ 	.short	(.L_268 - .L_267)
	.align		4
.L_267:
        /*0604*/ 	.word	index@($__internal_28_$__cuda_sm70_shflsync_up_p)
        /*0608*/ 	.word	0x00000000


	//----- nvinfo : EIATTR_FRAME_SIZE
	.align		4
.L_268:
        /*060c*/ 	.byte	0x04, 0x11
        /*060e*/ 	.short	(.L_270 - .L_269)
	.align		4
.L_269:
        /*0610*/ 	.word	index@($__internal_27_$__cuda_sm70_shflsync_idx_p)
        /*0614*/ 	.word	0x00000000


	//----- nvinfo : EIATTR_FRAME_SIZE
	.align		4
.L_270:
        /*0618*/ 	.byte	0x04, 0x11
        /*061a*/ 	.short	(.L_272 - .L_271)
	.align		4
.L_271:
        /*061c*/ 	.word	index@($__internal_26_$__cuda_sm70_shflsync_bfly_p)
        /*0620*/ 	.word	0x00000000


	//----- nvinfo : EIATTR_FRAME_SIZE
	.align		4
.L_272:
        /*0624*/ 	.byte	0x04, 0x11
        /*0626*/ 	.short	(.L_274 - .L_273)
	.align		4
.L_273:
        /*0628*/ 	.word	index@(_ZN7cutlass13device_kernelIN5flash19enable_sm80_to_sm89INS1_16FlashAttnFwdSm80INS1_25CollectiveMainloopFwdSm80ILi8ELi1ELb0EN4cute5tupleIJNS5_1CILi128EEENS7_ILi64EEENS7_ILi256EEEEEELi256ENS_10bfloat16_tEfNS_4arch4Sm80ELb0ELb0ELb1ELb1ELb0ELb0ELb1ELb1EEENS1_21CollectiveEpilogueFwdINS6_IJS8_SA_S9_EEENS6_IJNS7_ILi1EEESI_SI_EEESC_SE_Li256ELb1ELb1ELb1ELb0EEENS1_36VarlenDynamicPersistentTileSchedulerILi128ELi64ELi256ELi256ELb1ELb1ELb0ELb0ELb1ELb1EEEEEEEEEvNT_6ParamsE)
        /*062c*/ 	.word	0x000000f0


	//----- nvinfo : EIATTR_REGCOUNT
	.align		4
.L_274:
        /*0630*/ 	.byte	0x04, 0x2f
        /*0632*/ 	.short	(.L_276 - .L_275)
	.align		4
.L_275:
        /*0634*/ 	.word	index@(_ZN7cutlass13device_kernelIN5flash19enable_sm80_to_sm89INS1_16FlashAttnFwdSm80INS1_25CollectiveMainloopFwdSm80ILi8ELi1ELb0EN4cute5tupleIJNS5_1CILi128EEENS7_ILi96EEENS7_ILi256EEEEEELi256ENS_10bfloat16_tEfNS_4arch4Sm80ELb0ELb0ELb1ELb0ELb0ELb0ELb1ELb1EEENS1_21CollectiveEpilogueFwdINS6_IJS8_SA_S9_EEENS6_IJNS7_ILi1EEESI_SI_EEESC_SE_Li256ELb0ELb1ELb1ELb0EEENS1_19SingleTileSchedulerILb0ELb1ELb1ELi128EEEEEEEEEvNT_6ParamsE)
        /*0638*/ 	.word	0x000000ff


	//----- nvinfo : EIATTR_FRAME_SIZE
	.align		4
.L_276:
        /*063c*/ 	.byte	0x04, 0x11
        /*063e*/ 	.short	(.L_278 - .L_277)
	.align		4
.L_277:
        /*0640*/ 	.word	index@(_ZN7cutlass13device_kernelIN5flash19enable_sm80_to_sm89INS1_16FlashAttnFwdSm80INS1_25CollectiveMainloopFwdSm80ILi8ELi1ELb0EN4cute5tupleIJNS5_1CILi128EEENS7_ILi96EEENS7_ILi256EEEEEELi256ENS_10bfloat16_tEfNS_4arch4Sm80ELb0ELb0ELb1ELb0ELb0ELb0ELb1ELb1EEENS1_21CollectiveEpilogueFwdINS6_IJS8_SA_S9_EEENS6_IJNS7_ILi1EEESI_SI_EEESC_SE_Li256ELb0ELb1ELb1ELb0EEENS1_19SingleTileSchedulerILb0ELb1ELb1ELi128EEEEEEEEEvNT_6ParamsE)
        /*0644*/ 	.word	0x00000040


	//----- nvinfo : EIATTR_REGCOUNT
	.align		4
.L_278:
        /*0648*/ 	.byte	0x04, 0x2f
        /*064a*/ 	.short	(.L_280 - .L_279)
	.align		4
.L_279:
        /*064c*/ 	.word	index@(_ZN7cutlass13device_kernelIN5flash19enable_sm80_to_sm89INS1_16FlashAttnFwdSm80INS1_25CollectiveMainloopFwdSm80ILi8ELi1ELb0EN4cute5tupleIJNS5_1CILi128EEENS7_ILi32EEENS7_ILi256EEEEEELi256ENS_10bfloat16_tEfNS_4arch4Sm80ELb1ELb0ELb1ELb1ELb0ELb1ELb1ELb1EEENS1_21CollectiveEpilogueFwdINS6_IJS8_SA_S9_EEENS6_IJNS7_ILi1EEESI_SI_EEESC_SE_Li256ELb1ELb1ELb1ELb0EEENS1_36VarlenDynamicPersistentTileSchedulerILi128ELi32ELi256ELi256ELb1ELb1ELb0ELb1ELb1ELb1EEEEEEEEEvNT_6ParamsE)
        /*0650*/ 	.word	0x000000ff


	//----- nvinfo : EIATTR_FRAME_SIZE
	.align		4
.L_280:
        /*0654*/ 	.byte	0x04, 0x11
        /*0656*/ 	.short	(.L_282 - .L_281)
	.align		4
.L_281:
        /*0658*/ 	.word	index@($__internal_25_$__cuda_sm70_votesync_ballot)
        /*065c*/ 	.word	0x00000000


	//----- nvinfo : EIATTR_FRAME_SIZE
	.align		4
.L_282:
        /*0660*/ 	.byte	0x04, 0x11
        /*0662*/ 	.short	(.L_284 - .L_283)
	.align		4
.L_283:
        /*0664*/ 	.word	index@($__internal_24_$__cuda_sm70_shflsync_up_p)
        /*0668*/ 	.word	0x00000000


	//----- nvinfo : EIATTR_FRAME_SIZE
	.align		4
.L_284:
        /*066c*/ 	.byte	0x04, 0x11
        /*066e*/ 	.short	(.L_286 - .L_285)
	.align		4
.L_285:
        /*0670*/ 	.word	index@($__internal_23_$__cuda_sm70_shflsync_idx_p)
        /*0674*/ 	.word	0x00000000


	//----- nvinfo : EIATTR_FRAME_SIZE
	.align		4
.L_286:
        /*0678*/ 	.byte	0x04, 0x11
        /*067a*/ 	.short	(.L_288 - .L_287)
	.align		4
.L_287:
        /*067c*/ 	.word	index@($__internal_22_$__cuda_sm70_shflsync_bfly_p)
        /*0680*/ 	.word	0x00000000


	//----- nvinfo : EIATTR_FRAME_SIZE
	.align		4
.L_288:
        /*0684*/ 	.byte	0x04, 0x11
        /*0686*/ 	.short	(.L_290 - .L_289)
	.align		4
.L_289:
        /*0688*/ 	.word	index@(_ZN7cutlass13device_kernelIN5flash19enable_sm80_to_sm89INS1_16FlashAttnFwdSm80INS1_25CollectiveMainloopFwdSm80ILi8ELi1ELb0EN4cute5tupleIJNS5_1CILi128EEENS7_ILi32EEENS7_ILi256EEEEEELi256ENS_10bfloat16_tEfNS_4arch4Sm80ELb1ELb0ELb1ELb1ELb0ELb1ELb1ELb1EEENS1_21CollectiveEpilogueFwdINS6_IJS8_SA_S9_EEENS6_IJNS7_ILi1EEESI_SI_EEESC_SE_Li256ELb1ELb1ELb1ELb0EEENS1_36VarlenDynamicPersistentTileSchedulerILi128ELi32ELi256ELi256ELb1ELb1ELb0ELb1ELb1ELb1EEEEEEEEEvNT_6ParamsE)
        /*068c*/ 	.word	0x00000008


	//----- nvinfo : EIATTR_REGCOUNT
	.align		4
.L_290:
        /*0690*/ 	.byte	0x04, 0x2f
        /*0692*/ 	.short	(.L_292 - .L_291)
	.align		4
.L_291:
        /*0694*/ 	.word	index@(_ZN7cutlass13device_kernelIN5flash19enable_sm80_to_sm89INS1_16FlashAttnFwdSm80INS1_25CollectiveMainloopFwdSm80ILi8ELi1ELb1EN4cute5tupleIJNS5_1CILi128EEENS7_ILi48EEENS7_ILi256EEEEEELi256ENS_10bfloat16_tEfNS_4arch4Sm80ELb1ELb0ELb1ELb1ELb0ELb0ELb1ELb1EEENS1_21CollectiveEpilogueFwdINS6_IJS8_SA_S9_EEENS6_IJNS7_ILi1EEESI_SI_EEESC_SE_Li256ELb1ELb1ELb1ELb0EEENS1_36VarlenDynamicPersistentTileSchedulerILi128ELi48ELi256ELi256ELb1ELb1ELb0ELb1ELb1ELb1EEEEEEEEEvNT_6ParamsE)
        /*0698*/ 	.word	0x000000ff


	//----- nvinfo : EIATTR_FRAME_SIZE
	.align		4
.L_292:
        /*069c*/ 	.byte	0x04, 0x11
        /*069e*/ 	.short	(.L_294 - .L_293)
	.align		4
.L_293:
        /*06a0*/ 	.word	index@($__internal_21_$__cuda_sm70_votesync_ballot)
        /*06a4*/ 	.word	0x00000000


	//----- nvinfo : EIATTR_FRAME_SIZE
	.align		4
.L_294:
        /*06a8*/ 	.byte	0x04, 0x11
        /*06aa*/ 	.short	(.L_296 - .L_295)
	.align		4
.L_295:
        /*06ac*/ 	.word	index@($__internal_20_$__cuda_sm70_shflsync_up_p)
        /*06b0*/ 	.word	0x00000000


	//----- nvinfo : EIATTR_FRAME_SIZE
	.align		4
.L_296:
        /*06b4*/ 	.byte	0x04, 0x11
        /*06b6*/ 	.short	(.L_298 - .L_297)
	.align		4
.L_297:
        /*06b8*/ 	.word	index@($__internal_19_$__cuda_sm70_shflsync_idx_p)
        /*06bc*/ 	.word	0x00000000


	//----- nvinfo : EIATTR_FRAME_SIZE
	.align		4
.L_298:
        /*06c0*/ 	.byte	0x04, 0x11
        /*06c2*/ 	.short	(.L_300 - .L_299)
	.align		4
.L_299:
        /*06c4*/ 	.word	index@($__internal_18_$__cuda_sm70_shflsync_bfly_p)
        /*06c8*/ 	.word	0x00000000


	//----- nvinfo : EIATTR_FRAME_SIZE
	.align		4
.L_300:
        /*06cc*/ 	.byte	0x04, 0x11
        /*06ce*/ 	.short	(.L_302 - .L_301)
	.align		4
.L_301:
        /*06d0*/ 	.word	index@(_ZN7cutlass13device_kernelIN5flash19enable_sm80_to_sm89INS1_16FlashAttnFwdSm80INS1_25CollectiveMainloopFwdSm80ILi8ELi1ELb1EN4cute5tupleIJNS5_1CILi128EEENS7_ILi48EEENS7_ILi256EEEEEELi256ENS_10bfloat16_tEfNS_4arch4Sm80ELb1ELb0ELb1ELb1ELb0ELb0ELb1ELb1EEENS1_21CollectiveEpilogueFwdINS6_IJS8_SA_S9_EEENS6_IJNS7_ILi1EEESI_SI_EEESC_SE_Li256ELb1ELb1ELb1ELb0EEENS1_36VarlenDynamicPersistentTileSchedulerILi128ELi48ELi256ELi256ELb1ELb1ELb0ELb1ELb1ELb1EEEEEEEEEvNT_6ParamsE)
        /*06d4*/ 	.word	0x000000e8


	//----- nvinfo : EIATTR_REGCOUNT
	.align		4
.L_302:
        /*06d8*/ 	.byte	0x04, 0x2f
        /*06da*/ 	.short	(.L_304 - .L_303)
	.align		4
.L_303:
        /*06dc*/ 	.word	index@(_ZN7cutlass13device_kernelIN5flash19enable_sm80_to_sm89INS1_16FlashAttnFwdSm80INS1_25CollectiveMainloopFwdSm80ILi8ELi1ELb1EN4cute5tupleIJNS5_1CILi128EEENS7_ILi64EEENS7_ILi256EEEEEELi256ENS_10bfloat16_tEfNS_4arch4Sm80ELb1ELb0ELb1ELb0ELb0ELb0ELb1ELb1EEENS1_21CollectiveEpilogueFwdINS6_IJS8_SA_S9_EEENS6_IJNS7_ILi1EEESI_SI_EEESC_SE_Li256ELb0ELb1ELb1ELb0EEENS1_30DynamicPersistentTileSchedulerILi256ELi256ELb1ELb1ELb0EEEEEEEEEvNT_6ParamsE)
        /*06e0*/ 	.word	0x000000ff


	//----- nvinfo : EIATTR_FRAME_SIZE
	.align		4
.L_304:
        /*06e4*/ 	.byte	0x04, 0x11
        /*06e6*/ 	.short	(.L_306 - .L_305)
	.align		4
.L_305:
        /*06e8*/ 	.word	index@($__internal_17_$__cuda_sm70_shflsync_idx_p)
        /*06ec*/ 	.word	0x00000000


	//----- nvinfo : EIATTR_FRAME_SIZE
	.align		4
.L_306:
        /*06f0*/ 	.byte	0x04, 0x11
        /*06f2*/ 	.short	(.L_308 - .L_307)
	.align		4
.L_307:
        /*06f4*/ 	.word	index@($__internal_16_$__cuda_sm70_shflsync_bfly_p)
        /*06f8*/ 	.word	0x00000000


	//----- nvinfo : EIATTR_FRAME_SIZE
	.align		4
.L_308:
        /*06fc*/ 	.byte	0x04, 0x11
        /*06fe*/ 	.short	(.L_310 - .L_309)
	.align		4
.L_309:
        /*0700*/ 	.word	index@(_ZN7cutlass13device_kernelIN5flash19enable_sm80_to_sm89INS1_16FlashAttnFwdSm80INS1_25CollectiveMainloopFwdSm80ILi8ELi1ELb1EN4cute5tupleIJNS5_1CILi128EEENS7_ILi64EEENS7_ILi256EEEEEELi256ENS_10bfloat16_tEfNS_4arch4Sm80ELb1ELb0ELb1ELb0ELb0ELb0ELb1ELb1EEENS1_21CollectiveEpilogueFwdINS6_IJS8_SA_S9_EEENS6_IJNS7_ILi1EEESI_SI_EEESC_SE_Li256ELb0ELb1ELb1ELb0EEENS1_30DynamicPersistentTileSchedulerILi256ELi256ELb1ELb1ELb0EEEEEEEEEvNT_6ParamsE)
        /*0704*/ 	.word	0x00000150


	//----- nvinfo : EIATTR_REGCOUNT
	.align		4
.L_310:
        /*0708*/ 	.byte	0x04, 0x2f
        /*070a*/ 	.short	(.L_312 - .L_311)
	.align		4
.L_311:
        /*070c*/ 	.word	index@(_ZN7cutlass13device_kernelIN5flash19enable_sm80_to_sm89INS1_16FlashAttnFwdSm80INS1_25CollectiveMainloopFwdSm80ILi8ELi1ELb0EN4cute5tupleIJNS5_1CILi128EEENS7_ILi32EEENS7_ILi256EEEEEELi256ENS_10bfloat16_tEfNS_4arch4Sm80ELb0ELb1ELb1ELb1ELb0ELb1ELb1ELb1EEENS1_21CollectiveEpilogueFwdINS6_IJS8_SA_S9_EEENS6_IJNS7_ILi1EEESI_SI_EEESC_SE_Li256ELb1ELb1ELb1ELb0EEENS1_36VarlenDynamicPersistentTileSchedulerILi128ELi32ELi256ELi256ELb1ELb1ELb0ELb1ELb0ELb1EEEEEEEEEvNT_6ParamsE)
        /*0710*/ 	.word	0x000000ff


	//----- nvinfo : EIATTR_FRAME_SIZE
	.align		4
.L_312:
        /*0714*/ 	.byte	0x04, 0x11
        /*0716*/ 	.short	(.L_314 - .L_313)
	.align		4
.L_313:
        /*0718*/ 	.word	index@($__internal_15_$__cuda_sm70_votesync_ballot)
        /*071c*/ 	.word	0x00000000


	//----- nvinfo : EIATTR_FRAME_SIZE
	.align		4
.L_314:
        /*0720*/ 	.byte	0x04, 0x11
        /*0722*/ 	.short	(.L_316 - .L_315)
	.align		4
.L_315:
        /*0724*/ 	.word	index@($__internal_14_$__cuda_sm70_shflsync_up_p)
        /*0728*/ 	.word	0x00000000


	//----- nvinfo : EIATTR_FRAME_SIZE
	.align		4
.L_316:
        /*072c*/ 	.byte	0x04, 0x11
        /*072e*/ 	.short	(.L_318 - .L_317)
	.align		4
.L_317:
        /*0730*/ 	.word	index@($__internal_13_$__cuda_sm70_shflsync_idx_p)
        /*0734*/ 	.word	0x00000000


	//----- nvinfo : EIATTR_FRAME_SIZE
	.align		4
.L_318:
        /*0738*/ 	.byte	0x04, 0x11
        /*073a*/ 	.short	(.L_320 - .L_319)
	.align		4
.L_319:
        /*073c*/ 	.word	index@($__internal_12_$__cuda_sm70_shflsync_bfly_p)
        /*0740*/ 	.word	0x00000000


	//----- nvinfo : EIATTR_FRAME_SIZE
	.align		4
.L_320:
        /*0744*/ 	.byte	0x04, 0x11
        /*0746*/ 	.short	(.L_322 - .L_321)
	.align		4
.L_321:
        /*0748*/ 	.word	index@(_ZN7cutlass13device_kernelIN5flash19enable_sm80_to_sm89INS1_16FlashAttnFwdSm80INS1_25CollectiveMainloopFwdSm80ILi8ELi1ELb0EN4cute5tupleIJNS5_1CILi128EEENS7_ILi32EEENS7_ILi256EEEEEELi256ENS_10bfloat16_tEfNS_4arch4Sm80ELb0ELb1ELb1ELb1ELb0ELb1ELb1ELb1EEENS1_21CollectiveEpilogueFwdINS6_IJS8_SA_S9_EEENS6_IJNS7_ILi1EEESI_SI_EEESC_SE_Li256ELb1ELb1ELb1ELb0EEENS1_36VarlenDynamicPersistentTileSchedulerILi128ELi32ELi256ELi256ELb1ELb1ELb0ELb1ELb0ELb1EEEEEEEEEvNT_6ParamsE)
        /*074c*/ 	.word	0x00000008


	//----- nvinfo : EIATTR_REGCOUNT
	.align		4
.L_322:
        /*0750*/ 	.byte	0x04, 0x2f
        /*0752*/ 	.short	(.L_324 - .L_323)
	.align		4
.L_323:
        /*0754*/ 	.word	index@(_ZN7cutlass13device_kernelIN5flash19enable_sm80_to_sm89INS1_16FlashAttnFwdSm80INS1_25CollectiveMainloopFwdSm80ILi8ELi1ELb1EN4cute5tupleIJNS5_1CILi128EEENS7_ILi48EEENS7_ILi256EEEEEELi256ENS_10bfloat16_tEfNS_4arch4Sm80ELb0ELb1ELb1ELb1ELb0ELb0ELb1ELb1EEENS1_21CollectiveEpilogueFwdINS6_IJS8_SA_S9_EEENS6_IJNS7_ILi1EEESI_SI_EEESC_SE_Li256ELb1ELb1ELb1ELb0EEENS1_36VarlenDynamicPersistentTileSchedulerILi128ELi48ELi256ELi256ELb1ELb1ELb0ELb1ELb0ELb1EEEEEEEEEvNT_6ParamsE)
        /*0758*/ 	.word	0x000000ff


	//----- nvinfo : EIATTR_FRAME_SIZE
	.align		4
.L_324:
        /*075c*/ 	.byte	0x04, 0x11
        /*075e*/ 	.short	(.L_326 - .L_325)
	.align		4
.L_325:
        /*0760*/ 	.word	index@($__internal_11_$__cuda_sm70_votesync_ballot)
        /*0764*/ 	.word	0x00000000


	//----- nvinfo : EIATTR_FRAME_SIZE
	.align		4
.L_326:
        /*0768*/ 	.byte	0x04, 0x11
        /*076a*/ 	.short	(.L_328 - .L_327)
	.align		4
.L_327:
        /*076c*/ 	.word	index@($__internal_10_$__cuda_sm70_shflsync_up_p)
        /*0770*/ 	.word	0x00000000


	//----- nvinfo : EIATTR_FRAME_SIZE
	.align		4
.L_328:
        /*0774*/ 	.byte	0x04, 0x11
        /*0776*/ 	.short	(.L_330 - .L_329)
	.align		4
.L_329:
        /*0778*/ 	.word	index@($__internal_9_$__cuda_sm70_shflsync_idx_p)
        /*077c*/ 	.word	0x00000000


	//----- nvinfo : EIATTR_FRAME_SIZE
	.align		4
.L_330:
        /*0780*/ 	.byte	0x04, 0x11
        /*0782*/ 	.short	(.L_332 - .L_331)
	.align		4
.L_331:
        /*0784*/ 	.word	index@($__internal_8_$__cuda_sm70_shflsync_bfly_p)
        /*0788*/ 	.word	0x00000000


	//----- nvinfo : EIATTR_FRAME_SIZE
	.align		4
.L_332:
        /*078c*/ 	.byte	0x04, 0x11
        /*078e*/ 	.short	(.L_334 - .L_333)
	.align		4
.L_333:
        /*0790*/ 	.word	index@(_ZN7cutlass13device_kernelIN5flash19enable_sm80_to_sm89INS1_16FlashAttnFwdSm80INS1_25CollectiveMainloopFwdSm80ILi8ELi1ELb1EN4cute5tupleIJNS5_1CILi128EEENS7_ILi48EEENS7_ILi256EEEEEELi256ENS_10bfloat16_tEfNS_4arch4Sm80ELb0ELb1ELb1ELb1ELb0ELb0ELb1ELb1EEENS1_21CollectiveEpilogueFwdINS6_IJS8_SA_S9_EEENS6_IJNS7_ILi1EEESI_SI_EEESC_SE_Li256ELb1ELb1ELb1ELb0EEENS1_36VarlenDynamicPersistentTileSchedulerILi128ELi48ELi256ELi256ELb1ELb1ELb0ELb1ELb0ELb1EEEEEEEEEvNT_6ParamsE)
        /*0794*/ 	.word	0x000000b0


	//----- nvinfo : EIATTR_REGCOUNT
	.align		4
.L_334:
        /*0798*/ 	.byte	0x04, 0x2f
        /*079a*/ 	.short	(.L_336 - .L_335)
	.align		4
.L_335:
        /*079c*/ 	.word	index@(_ZN7cutlass13device_kernelIN5flash19enable_sm80_to_sm89INS1_16FlashAttnFwdSm80INS1_25CollectiveMainloopFwdSm80ILi8ELi1ELb1EN4cute5tupleIJNS5_1CILi128EEENS7_ILi48EEENS7_ILi256EEEEEELi256ENS_10bfloat16_tEfNS_4arch4Sm80ELb0ELb1ELb1ELb0ELb0ELb0ELb1ELb1EEENS1_21CollectiveEpilogueFwdINS6_IJS8_SA_S9_EEENS6_IJNS7_ILi1EEESI_SI_EEESC_SE_Li256ELb0ELb1ELb1ELb0EEENS1_19SingleTileSchedulerILb0ELb1ELb1ELi128EEEEEEEEEvNT_6ParamsE)
        /*07a0*/ 	.word	0x000000ff


	//----- nvinfo : EIATTR_FRAME_SIZE
	.align		4
.L_336:
        /*07a4*/ 	.byte	0x04, 0x11
        /*07a6*/ 	.short	(.L_338 - .L_337)
	.align		4
.L_337:
        /*07a8*/ 	.word	index@(_ZN7cutlass13device_kernelIN5flash19enable_sm80_to_sm89INS1_16FlashAttnFwdSm80INS1_25CollectiveMainloopFwdSm80ILi8ELi1ELb1EN4cute5tupleIJNS5_1CILi128EEENS7_ILi48EEENS7_ILi256EEEEEELi256ENS_10bfloat16_tEfNS_4arch4Sm80ELb0ELb1ELb1ELb0ELb0ELb0ELb1ELb1EEENS1_21CollectiveEpilogueFwdINS6_IJS8_SA_S9_EEENS6_IJNS7_ILi1EEESI_SI_EEESC_SE_Li256ELb0ELb1ELb1ELb0EEENS1_19SingleTileSchedulerILb0ELb1ELb1ELi128EEEEEEEEEvNT_6ParamsE)
        /*07ac*/ 	.word	0x000000a0


	//----- nvinfo : EIATTR_REGCOUNT
	.align		4
.L_338:
        /*07b0*/ 	.byte	0x04, 0x2f
        /*07b2*/ 	.short	(.L_340 - .L_339)
	.align		4
.L_339:
        /*07b4*/ 	.word	index@(_ZN7cutlass13device_kernelIN5flash19enable_sm80_to_sm89INS1_16FlashAttnFwdSm80INS1_25CollectiveMainloopFwdSm80ILi8ELi1ELb0EN4cute5tupleIJNS5_1CILi128EEENS7_ILi32EEENS7_ILi256EEEEEELi256ENS_10bfloat16_tEfNS_4arch4Sm80ELb0ELb0ELb1ELb1ELb0ELb1ELb1ELb1EEENS1_21CollectiveEpilogueFwdINS6_IJS8_SA_S9_EEENS6_IJNS7_ILi1EEESI_SI_EEESC_SE_Li256ELb1ELb1ELb1ELb0EEENS1_36VarlenDynamicPersistentTileSchedulerILi128ELi32ELi256ELi256ELb1ELb1ELb0ELb0ELb1ELb1EEEEEEEEEvNT_6ParamsE)
        /*07b8*/ 	.word	0x000000ff


	//----- nvinfo : EIATTR_FRAME_SIZE
	.align		4
.L_340:
        /*07bc*/ 	.byte	0x04, 0x11
        /*07be*/ 	.short	(.L_342 - .L_341)
	.align		4
.L_341:
        /*07c0*/ 	.word	index@($__internal_7_$__cuda_sm70_votesync_ballot)
        /*07c4*/ 	.word	0x00000000


	//----- nvinfo : EIATTR_FRAME_SIZE
	.align		4
.L_342:
        /*07c8*/ 	.byte	0x04, 0x11
        /*07ca*/ 	.short	(.L_344 - .L_343)
	.align		4
.L_343:
        /*07cc*/ 	.word	index@($__internal_6_$__cuda_sm70_shflsync_up_p)
        /*07d0*/ 	.word	0x00000000


	//----- nvinfo : EIATTR_FRAME_SIZE
	.align		4
.L_344:
        /*07d4*/ 	.byte	0x04, 0x11
        /*07d6*/ 	.short	(.L_346 - .L_345)
	.align		4
.L_345:
        /*07d8*/ 	.word	index@($__internal_5_$__cuda_sm70_shflsync_idx_p)
        /*07dc*/ 	.word	0x00000000


	//----- nvinfo : EIATTR_FRAME_SIZE
	.align		4
.L_346:
        /*07e0*/ 	.byte	0x04, 0x11
        /*07e2*/ 	.short	(.L_348 - .L_347)
	.align		4
.L_347:
        /*07e4*/ 	.word	index@($__internal_4_$__cuda_sm70_shflsync_bfly_p)
        /*07e8*/ 	.word	0x00000000


	//----- nvinfo : EIATTR_FRAME_SIZE
	.align		4
.L_348:
        /*07ec*/ 	.byte	0x04, 0x11
        /*07ee*/ 	.short	(.L_350 - .L_349)
	.align		4
.L_349:
        /*07f0*/ 	.word	index@(_ZN7cutlass13device_kernelIN5flash19enable_sm80_to_sm89INS1_16FlashAttnFwdSm80INS1_25CollectiveMainloopFwdSm80ILi8ELi1ELb0EN4cute5tupleIJNS5_1CILi128EEENS7_ILi32EEENS7_ILi256EEEEEELi256ENS_10bfloat16_tEfNS_4arch4Sm80ELb0ELb0ELb1ELb1ELb0ELb1ELb1ELb1EEENS1_21CollectiveEpilogueFwdINS6_IJS8_SA_S9_EEENS6_IJNS7_ILi1EEESI_SI_EEESC_SE_Li256ELb1ELb1ELb1ELb0EEENS1_36VarlenDynamicPersistentTileSchedulerILi128ELi32ELi256ELi256ELb1ELb1ELb0ELb0ELb1ELb1EEEEEEEEEvNT_6ParamsE)
        /*07f4*/ 	.word	0x00000010


	//----- nvinfo : EIATTR_REGCOUNT
	.align		4
.L_350:
        /*07f8*/ 	.byte	0x04, 0x2f
        /*07fa*/ 	.short	(.L_352 - .L_351)
	.align		4
.L_351:
        /*07fc*/ 	.word	index@(_ZN7cutlass13device_kernelIN5flash19enable_sm80_to_sm89INS1_16FlashAttnFwdSm80INS1_25CollectiveMainloopFwdSm80ILi8ELi1ELb1EN4cute5tupleIJNS5_1CILi128EEENS7_ILi48EEENS7_ILi256EEEEEELi256ENS_10bfloat16_tEfNS_4arch4Sm80ELb0ELb0ELb1ELb1ELb0ELb0ELb1ELb1EEENS1_21CollectiveEpilogueFwdINS6_IJS8_SA_S9_EEENS6_IJNS7_ILi1EEESI_SI_EEESC_SE_Li256ELb1ELb1ELb1ELb0EEENS1_36VarlenDynamicPersistentTileSchedulerILi128ELi48ELi256ELi256ELb1ELb1ELb0ELb0ELb1ELb1EEEEEEEEEvNT_6ParamsE)
        /*0800*/ 	.word	0x000000ff


	//----- nvinfo : EIATTR_FRAME_SIZE
	.align		4
.L_352:
        /*0804*/ 	.byte	0x04, 0x11
        /*0806*/ 	.short	(.L_354 - .L_353)
	.align		4
.L_353:
        /*0808*/ 	.word	index@($__internal_3_$__cuda_sm70_votesync_ballot)
        /*080c*/ 	.word	0x00000000


	//----- nvinfo : EIATTR_FRAME_SIZE
	.align		4
.L_354:
        /*0810*/ 	.byte	0x04, 0x11
        /*0812*/ 	.short	(.L_356 - .L_355)
	.align		4
.L_355:
        /*0814*/ 	.word	index@($__internal_2_$__cuda_sm70_shflsync_up_p)
        /*0818*/ 	.word	0x00000000


	//----- nvinfo : EIATTR_FRAME_SIZE
	.align		4
.L_356:
        /*081c*/ 	.byte	0x04, 0x11
        /*081e*/ 	.short	(.L_358 - .L_357)
	.align		4
.L_357:
        /*0820*/ 	.word	index@($__internal_1_$__cuda_sm70_shflsync_idx_p)
        /*0824*/ 	.word	0x00000000


	//----- nvinfo : EIATTR_FRAME_SIZE
	.align		4
.L_358:
        /*0828*/ 	.byte	0x04, 0x11
        /*082a*/ 	.short	(.L_360 - .L_359)
	.align		4
.L_359:
        /*082c*/ 	.word	index@($__internal_0_$__cuda_sm70_shflsync_bfly_p)
        /*0830*/ 	.word	0x00000000


	//----- nvinfo : EIATTR_FRAME_SIZE
	.align		4
.L_360:
        /*0834*/ 	.byte	0x04, 0x11
        /*0836*/ 	.short	(.L_362 - .L_361)
	.align		4
.L_361:
        /*0838*/ 	.word	index@(_ZN7cutlass13device_kernelIN5flash19enable_sm80_to_sm89INS1_16FlashAttnFwdSm80INS1_25CollectiveMainloopFwdSm80ILi8ELi1ELb1EN4cute5tupleIJNS5_1CILi128EEENS7_ILi48EEENS7_ILi256EEEEEELi256ENS_10bfloat16_tEfNS_4arch4Sm80ELb0ELb0ELb1ELb1ELb0ELb0ELb1ELb1EEENS1_21CollectiveEpilogueFwdINS6_IJS8_SA_S9_EEENS6_IJNS7_ILi1EEESI_SI_EEESC_SE_Li256ELb1ELb1ELb1ELb0EEENS1_36VarlenDynamicPersistentTileSchedulerILi128ELi48ELi256ELi256ELb1ELb1ELb0ELb0ELb1ELb1EEEEEEEEEvNT_6ParamsE)
        /*083c*/ 	.word	0x000000c0


	//----- nvinfo : EIATTR_REGCOUNT
	.align		4
.L_362:
        /*0840*/ 	.byte	0x04, 0x2f
        /*0842*/ 	.short	(.L_364 - .L_363)
	.align		4
.L_363:
        /*0844*/ 	.word	index@(_ZN7cutlass13device_kernelIN5flash19enable_sm80_to_sm89INS1_16FlashAttnFwdSm80INS1_25CollectiveMainloopFwdSm80ILi8ELi1ELb1EN4cute5tupleIJNS5_1CILi128EEENS7_ILi64EEENS7_ILi256EEEEEELi256ENS_10bfloat16_tEfNS_4arch4Sm80ELb0ELb0ELb1ELb0ELb0ELb0ELb1ELb1EEENS1_21CollectiveEpilogueFwdINS6_IJS8_SA_S9_EEENS6_IJNS7_ILi1EEESI_SI_EEESC_SE_Li256ELb0ELb1ELb1ELb0EEENS1_19SingleTileSchedulerILb0ELb1ELb1ELi128EEEEEEEEEvNT_6ParamsE)
        /*0848*/ 	.word	0x000000ff


	//----- nvinfo : EIATTR_FRAME_SIZE
	.align		4
.L_364:
        /*084c*/ 	.byte	0x04, 0x11
        /*084e*/ 	.short	(.L_366 - .L_365)
	.align		4
.L_365:
        /*0850*/ 	.word	index@(_ZN7cutlass13device_kernelIN5flash19enable_sm80_to_sm89INS1_16FlashAttnFwdSm80INS1_25CollectiveMainloopFwdSm80ILi8ELi1ELb1EN4cute5tupleIJNS5_1CILi128EEENS7_ILi64EEENS7_ILi256EEEEEELi256ENS_10bfloat16_tEfNS_4arch4Sm80ELb0ELb0ELb1ELb0ELb0ELb0ELb1ELb1EEENS1_21CollectiveEpilogueFwdINS6_IJS8_SA_S9_EEENS6_IJNS7_ILi1EEESI_SI_EEESC_SE_Li256ELb0ELb1ELb1ELb0EEENS1_19SingleTileSchedulerILb0ELb1ELb1ELi128EEEEEEEEEvNT_6ParamsE)
        /*0854*/ 	.word	0x000000d0


	//----- nvinfo : EIATTR_MIN_STACK_SIZE
	.align		4
.L_366:
        /*0858*/ 	.byte	0x04, 0x12
        /*085a*/ 	.short	(.L_368 - .L_367)
	.align		4
.L_367:
        /*085c*/ 	.word	index@(_ZN7cutlass13device_kernelIN5flash19enable_sm80_to_sm89INS1_16FlashAttnFwdSm80INS1_25CollectiveMainloopFwdSm80ILi8ELi1ELb1EN4cute5tupleIJNS5_1CILi128EEENS7_ILi64EEENS7_ILi256EEEEEELi256ENS_10bfloat16_tEfNS_4arch4Sm80ELb0ELb0ELb1ELb0ELb0ELb0ELb1ELb1EEENS1_21CollectiveEpilogueFwdINS6_IJS8_SA_S9_EEENS6_IJNS7_ILi1EEESI_SI_EEESC_SE_Li256ELb0ELb1ELb1ELb0EEENS1_19SingleTileSchedulerILb0ELb1ELb1ELi128EEEEEEEEEvNT_6ParamsE)
        /*0860*/ 	.word	0x000000d0


	//----- nvinfo : EIATTR_MIN_STACK_SIZE
	.align		4
.L_368:
        /*0864*/ 	.byte	0x04, 0x12
        /*0866*/ 	.short	(.L_370 - .L_369)
	.align		4
.L_369:
        /*0868*/ 	.word	index@(_ZN7cutlass13device_kernelIN5flash19enable_sm80_to_sm89INS1_16FlashAttnFwdSm80INS1_25CollectiveMainloopFwdSm80ILi8ELi1ELb1EN4cute5tupleIJNS5_1CILi128EEENS7_ILi48EEENS7_ILi256EEEEEELi256ENS_10bfloat16_tEfNS_4arch4Sm80ELb0ELb0ELb1ELb1ELb0ELb0ELb1ELb1EEENS1_21CollectiveEpilogueFwdINS6_IJS8_SA_S9_EEENS6_IJNS7_ILi1EEESI_SI_EEESC_SE_Li256ELb1ELb1ELb1ELb0EEENS1_36VarlenDynamicPersistentTileSchedulerILi128ELi48ELi256ELi256ELb1ELb1ELb0ELb0ELb1ELb1EEEEEEEEEvNT_6ParamsE)
        /*086c*/ 	.word	0x000000c0


	//----- nvinfo : EIATTR_MIN_STACK_SIZE
	.align		4
.L_370:
        /*0870*/ 	.byte	0x04, 0x12
        /*0872*/ 	.short	(.L_372 - .L_371)
	.align		4
.L_371:
        /*0874*/ 	.word	index@(_ZN7cutlass13device_kernelIN5flash19enable_sm80_to_sm89INS1_16FlashAttnFwdSm80INS1_25CollectiveMainloopFwdSm80ILi8ELi1ELb0EN4cute5tupleIJNS5_1CILi128EEENS7_ILi32EEENS7_ILi256EEEEEELi256ENS_10bfloat16_tEfNS_4arch4Sm80ELb0ELb0ELb1ELb1ELb0ELb1ELb1ELb1EEENS1_21CollectiveEpilogueFwdINS6_IJS8_SA_S9_EEENS6_IJNS7_ILi1EEESI_SI_EEESC_SE_Li256ELb1ELb1ELb1ELb0EEENS1_36VarlenDynamicPersistentTileSchedulerILi128ELi32ELi256ELi256ELb1ELb1ELb0ELb0ELb1ELb1EEEEEEEEEvNT_6ParamsE)
        /*0878*/ 	.word	0x00000010


	//----- nvinfo : EIATTR_MIN_STACK_SIZE
	.align		4
.L_372:
        /*087c*/ 	.byte	0x04, 0x12
        /*087e*/ 	.short	(.L_374 - .L_373)
	.align		4
.L_373:
        /*0880*/ 	.word	index@(_ZN7cutlass13device_kernelIN5flash19enable_sm80_to_sm89INS1_16FlashAttnFwdSm80INS1_25CollectiveMainloopFwdSm80ILi8ELi1ELb1EN4cute5tupleIJNS5_1CILi128EEENS7_ILi48EEENS7_ILi256EEEEEELi256ENS_10bfloat16_tEfNS_4arch4Sm80ELb0ELb1ELb1ELb0ELb0ELb0ELb1ELb1EEENS1_21CollectiveEpilogueFwdINS6_IJS8_SA_S9_EEENS6_IJNS7_ILi1EEESI_SI_EEESC_SE_Li256ELb0ELb1ELb1ELb0EEENS1_19SingleTileSchedulerILb0ELb1ELb1ELi128EEEEEEEEEvNT_6ParamsE)
        /*0884*/ 	.word	0x000000a0


	//----- nvinfo : EIATTR_MIN_STACK_SIZE
	.align		4
.L_374:
        /*0888*/ 	.byte	0x04, 0x12
        /*088a*/ 	.short	(.L_376 - .L_375)
	.align		4
.L_375:
        /*088c*/ 	.word	index@(_ZN7cutlass13device_kernelIN5flash19enable_sm80_to_sm89INS1_16FlashAttnFwdSm80INS1_25CollectiveMainloopFwdSm80ILi8ELi1ELb1EN4cute5tupleIJNS5_1CILi128EEENS7_ILi48EEENS7_ILi256EEEEEELi256ENS_10bfloat16_tEfNS_4arch4Sm80ELb0ELb1ELb1ELb1ELb0ELb0ELb1ELb1EEENS1_21CollectiveEpilogueFwdINS6_IJS8_SA_S9_EEENS6_IJNS7_ILi1EEESI_SI_EEESC_SE_Li256ELb1ELb1ELb1ELb0EEENS1_36VarlenDynamicPersistentTileSchedulerILi128ELi48ELi256ELi256ELb1ELb1ELb0ELb1ELb0ELb1EEEEEEEEEvNT_6ParamsE)
        /*0890*/ 	.word	0x000000b0


	//----- nvinfo : EIATTR_MIN_STACK_SIZE
	.align		4
.L_376:
        /*0894*/ 	.byte	0x04, 0x12
        /*0896*/ 	.short	(.L_378 - .L_377)
	.align		4
.L_377:
        /*0898*/ 	.word	index@(_ZN7cutlass13device_kernelIN5flash19enable_sm80_to_sm89INS1_16FlashAttnFwdSm80INS1_25CollectiveMainloopFwdSm80ILi8ELi1ELb0EN4cute5tupleIJNS5_1CILi128EEENS7_ILi32EEENS7_ILi256EEEEEELi256ENS_10bfloat16_tEfNS_4arch4Sm80ELb0ELb1ELb1ELb1ELb0ELb1ELb1ELb1EEENS1_21CollectiveEpilogueFwdINS6_IJS8_SA_S9_EEENS6_IJNS7_ILi1EEESI_SI_EEESC_SE_Li256ELb1ELb1ELb1ELb0EEENS1_36VarlenDynamicPersistentTileSchedulerILi128ELi32ELi256ELi256ELb1ELb1ELb0ELb1ELb0ELb1EEEEEEEEEvNT_6ParamsE)
        /*089c*/ 	.word	0x00000008


	//----- nvinfo : EIATTR_MIN_STACK_SIZE
	.align		4
.L_378:
        /*08a0*/ 	.byte	0x04, 0x12
        /*08a2*/ 	.short	(.L_380 - .L_379)
	.align		4
.L_379:
        /*08a4*/ 	.word	index@(_ZN7cutlass13device_kernelIN5flash19enable_sm80_to_sm89INS1_16FlashAttnFwdSm80INS1_25CollectiveMainloopFwdSm80ILi8ELi1ELb1EN4cute5tupleIJNS5_1CILi128EEENS7_ILi64EEENS7_ILi256EEEEEELi256ENS_10bfloat16_tEfNS_4arch4Sm80ELb1ELb0ELb1ELb0ELb0ELb0ELb1ELb1EEENS1_21CollectiveEpilogueFwdINS6_IJS8_SA_S9_EEENS6_IJNS7_ILi1EEESI_SI_EEESC_SE_Li256ELb0ELb1ELb1ELb0EEENS1_30DynamicPersistentTileSchedulerILi256ELi256ELb1ELb1ELb0EEEEEEEEEvNT_6ParamsE)
        /*08a8*/ 	.word	0x00000150


	//----- nvinfo : EIATTR_MIN_STACK_SIZE
	.align		4
.L_380:
        /*08ac*/ 	.byte	0x04, 0x12
        /*08ae*/ 	.short	(.L_382 - .L_381)
	.align		4
.L_381:
        /*08b0*/ 	.word	index@(_ZN7cutlass13device_kernelIN5flash19enable_sm80_to_sm89INS1_16FlashAttnFwdSm80INS1_25CollectiveMainloopFwdSm80ILi8ELi1ELb1EN4cute5tupleIJNS5_1CILi128EEENS7_ILi48EEENS7_ILi256EEEEEELi256ENS_10bfloat16_tEfNS_4arch4Sm80ELb1ELb0ELb1ELb1ELb0ELb0ELb1ELb1EEENS1_21CollectiveEpilogueFwdINS6_IJS8_SA_S9_EEENS6_IJNS7_ILi1EEESI_SI_EEESC_SE_Li256ELb1ELb1ELb1ELb0EEENS1_36VarlenDynamicPersistentTileSchedulerILi128ELi48ELi256ELi256ELb1ELb1ELb0ELb1ELb1ELb1EEEEEEEEEvNT_6ParamsE)
        /*08b4*/ 	.word	0x000000e8


	//----- nvinfo : EIATTR_MIN_STACK_SIZE
	.align		4
.L_382:
        /*08b8*/ 	.byte	0x04, 0x12
        /*08ba*/ 	.short	(.L_384 - .L_383)
	.align		4
.L_383:
        /*08bc*/ 	.word	index@(_ZN7cutlass13device_kernelIN5flash19enable_sm80_to_sm89INS1_16FlashAttnFwdSm80INS1_25CollectiveMainloopFwdSm80ILi8ELi1ELb0EN4cute5tupleIJNS5_1CILi128EEENS7_ILi32EEENS7_ILi256EEEEEELi256ENS_10bfloat16_tEfNS_4arch4Sm80ELb1ELb0ELb1ELb1ELb0ELb1ELb1ELb1EEENS1_21CollectiveEpilogueFwdINS6_IJS8_SA_S9_EEENS6_IJNS7_ILi1EEESI_SI_EEESC_SE_Li256ELb1ELb1ELb1ELb0EEENS1_36VarlenDynamicPersistentTileSchedulerILi128ELi32ELi256ELi256ELb1ELb1ELb0ELb1ELb1ELb1EEEEEEEEEvNT_6ParamsE)
        /*08c0*/ 	.word	0x00000008


	//----- nvinfo : EIATTR_MIN_STACK_SIZE
	.align		4
.L_384:
        /*08c4*/ 	.byte	0x04, 0x12
        /*08c6*/ 	.short	(.L_386 - .L_385)
	.align		4
.L_385:
        /*08c8*/ 	.word	index@(_ZN7cutlass13device_kernelIN5flash19enable_sm80_to_sm89INS1_16FlashAttnFwdSm80INS1_25CollectiveMainloopFwdSm80ILi8ELi1ELb0EN4cute5tupleIJNS5_1CILi128EEENS7_ILi96EEENS7_ILi256EEEEEELi256ENS_10bfloat16_tEfNS_4arch4Sm80ELb0ELb0ELb1ELb0ELb0ELb0ELb1ELb1EEENS1_21CollectiveEpilogueFwdINS6_IJS8_SA_S9_EEENS6_IJNS7_ILi1EEESI_SI_EEESC_SE_Li256ELb0ELb1ELb1ELb0EEENS1_19SingleTileSchedulerILb0ELb1ELb1ELi128EEEEEEEEEvNT_6ParamsE)
        /*08cc*/ 	.word	0x00000040


	//----- nvinfo : EIATTR_MIN_STACK_SIZE
	.align		4
.L_386:
        /*08d0*/ 	.byte	0x04, 0x12
        /*08d2*/ 	.short	(.L_388 - .L_387)
	.align		4
.L_387:
        /*08d4*/ 	.word	index@(_ZN7cutlass13device_kernelIN5flash19enable_sm80_to_sm89INS1_16FlashAttnFwdSm80INS1_25CollectiveMainloopFwdSm80ILi8ELi1ELb0EN4cute5tupleIJNS5_1CILi128EEENS7_ILi64EEENS7_ILi256EEEEEELi256ENS_10bfloat16_tEfNS_4arch4Sm80ELb0ELb0ELb1ELb1ELb0ELb0ELb1ELb1EEENS1_21CollectiveEpilogueFwdINS6_IJS8_SA_S9_EEENS6_IJNS7_ILi1EEESI_SI_EEESC_SE_Li256ELb1ELb1ELb1ELb0EEENS1_36VarlenDynamicPersistentTileSchedulerILi128ELi64ELi256ELi256ELb1ELb1ELb0ELb0ELb1ELb1EEEEEEEEEvNT_6ParamsE)
        /*08d8*/ 	.word	0x000000f0


	//----- nvinfo : EIATTR_MIN_STACK_SIZE
	.align		4
.L_388:
        /*08dc*/ 	.byte	0x04, 0x12
        /*08de*/ 	.short	(.L_390 - .L_389)
	.align		4
.L_389:
        /*08e0*/ 	.word	index@(_ZN7cutlass13device_kernelIN5flash19enable_sm80_to_sm89INS1_16FlashAttnFwdSm80INS1_25CollectiveMainloopFwdSm80ILi8ELi1ELb0EN4cute5tupleIJNS5_1CILi128EEENS7_ILi48EEENS7_ILi256EEEEEELi256ENS_10bfloat16_tEfNS_4arch4Sm80ELb0ELb0ELb1ELb1ELb0ELb1ELb1ELb1EEENS1_21CollectiveEpilogueFwdINS6_IJS8_SA_S9_EEENS6_IJNS7_ILi1EEESI_SI_EEESC_SE_Li256ELb1ELb1ELb1ELb0EEENS1_36VarlenDynamicPersistentTileSchedulerILi128ELi48ELi256ELi256ELb1ELb1ELb0ELb0ELb1ELb1EEEEEEEEEvNT_6ParamsE)
        /*08e4*/ 	.word	0x00000060


	//----- nvinfo : EIATTR_MIN_STACK_SIZE
	.align		4
.L_390:
        /*08e8*/ 	.byte	0x04, 0x12
        /*08ea*/ 	.short	(.L_392 - .L_391)
	.align		4
.L_391:
        /*08ec*/ 	.word	index@(_ZN7cutlass13device_kernelIN5flash19enable_sm80_to_sm89INS1_16FlashAttnFwdSm80INS1_25CollectiveMainloopFwdSm80ILi8ELi1ELb0EN4cute5tupleIJNS5_1CILi128EEENS7_ILi64EEENS7_ILi256EEEEEELi256ENS_10bfloat16_tEfNS_4arch4Sm80ELb0ELb1ELb1ELb0ELb0ELb0ELb1ELb1EEENS1_21CollectiveEpilogueFwdINS6_IJS8_SA_S9_EEENS6_IJNS7_ILi1EEESI_SI_EEESC_SE_Li256ELb0ELb1ELb1ELb0EEENS1_19SingleTileSchedulerILb0ELb1ELb1ELi128EEEEEEEEEvNT_6ParamsE)
        /*08f0*/ 	.word	0x00000058


	//----- nvinfo : EIATTR_MIN_STACK_SIZE
	.align		4
.L_392:
        /*08f4*/ 	.byte	0x04, 0x12
        /*08f6*/ 	.short	(.L_394 - .L_393)
	.align		4
.L_393:
        /*08f8*/ 	.word	index@(_ZN7cutlass13device_kernelIN5flash19enable_sm80_to_sm89INS1_16FlashAttnFwdSm80INS1_25CollectiveMainloopFwdSm80ILi8ELi1ELb0EN4cute5tupleIJNS5_1CILi128EEENS7_ILi64EEENS7_ILi256EEEEEELi256ENS_10bfloat16_tEfNS_4arch4Sm80ELb0ELb1ELb1ELb1ELb0ELb0ELb1ELb1EEENS1_21CollectiveEpilogueFwdINS6_IJS8_SA_S9_EEENS6_IJNS7_ILi1EEESI_SI_EEESC_SE_Li256ELb1ELb1ELb1ELb0EEENS1_36VarlenDynamicPersistentTileSchedulerILi128ELi64ELi256ELi256ELb1ELb1ELb0ELb1ELb0ELb1EEEEEEEEEvNT_6ParamsE)
        /*08fc*/ 	.word	0x000000b0


	//----- nvinfo : EIATTR_MIN_STACK_SIZE
	.align		4
.L_394:
        /*0900*/ 	.byte	0x04, 0x12
        /*0902*/ 	.short	(.L_396 - .L_395)
	.align		4
.L_395:
        /*0904*/ 	.word	index@(_ZN7cutlass13device_kernelIN5flash19enable_sm80_to_sm89INS1_16FlashAttnFwdSm80INS1_25CollectiveMainloopFwdSm80ILi8ELi1ELb0EN4cute5tupleIJNS5_1CILi128EEENS7_ILi48EEENS7_ILi256EEEEEELi256ENS_10bfloat16_tEfNS_4arch4Sm80ELb0ELb1ELb1ELb1ELb0ELb1ELb1ELb1EEENS1_21CollectiveEpilogueFwdINS6_IJS8_SA_S9_EEENS6_IJNS7_ILi1EEESI_SI_EEESC_SE_Li256ELb1ELb1ELb1ELb0EEENS1_36VarlenDynamicPersistentTileSchedulerILi128ELi48ELi256ELi256ELb1ELb1ELb0ELb1ELb0ELb1EEEEEEEEEvNT_6ParamsE)
        /*0908*/ 	.word	0x000001c0


	//----- nvinfo : EIATTR_MIN_STACK_SIZE
	.align		4
.L_396:
        /*090c*/ 	.byte	0x04, 0x12
        /*090e*/ 	.short	(.L_398 - .L_397)
	.align		4
.L_397:
        /*0910*/ 	.word	index@(_ZN7cutlass13device_kernelIN5flash19enable_sm80_to_sm89INS1_16FlashAttnFwdSm80INS1_25CollectiveMainloopFwdSm80ILi8ELi1ELb0EN4cute5tupleIJNS5_1CILi128EEENS7_ILi96EEENS7_ILi256EEEEEELi256ENS_10bfloat16_tEfNS_4arch4Sm80ELb1ELb0ELb1ELb0ELb0ELb0ELb1ELb1EEENS1_21CollectiveEpilogueFwdINS6_IJS8_SA_S9_EEENS6_IJNS7_ILi1EEESI_SI_EEESC_SE_Li256ELb0ELb1ELb1ELb0EEENS1_30DynamicPersistentTileSchedulerILi256ELi256ELb1ELb1ELb0EEEEEEEEEvNT_6ParamsE)
        /*0914*/ 	.word	0x000000b0


	//----- nvinfo : EIATTR_MIN_STACK_SIZE
	.align		4
.L_398:
        /*0918*/ 	.byte	0x04, 0x12
        /*091a*/ 	.short	(.L_400 - .L_399)
	.align		4
.L_399:
        /*091c*/ 	.word	index@(_ZN7cutlass13device_kernelIN5flash19enable_sm80_to_sm89INS1_16FlashAttnFwdSm80INS1_25CollectiveMainloopFwdSm80ILi8ELi1ELb0EN4cute5tupleIJNS5_1CILi128EEENS7_ILi64EEENS7_ILi256EEEEEELi256ENS_10bfloat16_tEfNS_4arch4Sm80ELb1ELb0ELb1ELb1ELb0ELb0ELb1ELb1EEENS1_21CollectiveEpilogueFwdINS6_IJS8_SA_S9_EEENS6_IJNS7_ILi1EEESI_SI_EEESC_SE_Li256ELb1ELb1ELb1ELb0EEENS1_36VarlenDynamicPersistentTileSchedulerILi128ELi64ELi256ELi256ELb1ELb1ELb0ELb1ELb1ELb1EEEEEEEEEvNT_6ParamsE)
        /*0920*/ 	.word	0x000000e8


	//----- nvinfo : EIATTR_MIN_STACK_SIZE
	.align		4
.L_400:
        /*0924*/ 	.byte	0x04, 0x12
        /*0926*/ 	.short	(.L_402 - .L_401)
	.align		4
.L_401:
        /*0928*/ 	.word	index@(_ZN7cutlass13device_kernelIN5flash19enable_sm80_to_sm89INS1_16FlashAttnFwdSm80INS1_25CollectiveMainloopFwdSm80ILi8ELi1ELb0EN4cute5tupleIJNS5_1CILi128EEENS7_ILi48EEENS7_ILi256EEEEEELi256ENS_10bfloat16_tEfNS_4arch4Sm80ELb1ELb0ELb1ELb1ELb0ELb1ELb1ELb1EEENS1_21CollectiveEpilogueFwdINS6_IJS8_SA_S9_EEENS6_IJNS7_ILi1EEESI_SI_EEESC_SE_Li256ELb1ELb1ELb1ELb0EEENS1_36VarlenDynamicPersistentTileSchedulerILi128ELi48ELi256ELi256ELb1ELb1ELb0ELb1ELb1ELb1EEEEEEEEEvNT_6ParamsE)
        /*092c*/ 	.word	0x00000060


	//----- nvinfo : EIATTR_MIN_STACK_SIZE
	.align		4
.L_402:
        /*0930*/ 	.byte	0x04, 0x12
        /*0932*/ 	.short	(.L_404 - .L_403)
	.align		4
.L_403:
        /*0934*/ 	.word	index@(_ZN7cutlass13device_kernelIN5flash19enable_sm80_to_sm89INS1_16FlashAttnFwdSm80INS1_25CollectiveMainloopFwdSm80ILi8ELi1ELb1EN4cute5tupleIJNS5_1CILi128EEENS7_ILi64EEENS7_ILi256EEEEEELi256ENS_10bfloat16_tEfNS_4arch4Sm80ELb0ELb0ELb0ELb0ELb0ELb0ELb1ELb1EEENS1_21CollectiveEpilogueFwdINS6_IJS8_SA_S9_EEENS6_IJNS7_ILi1EEESI_SI_EEESC_SE_Li256ELb0ELb1ELb1ELb0EEENS1_19SingleTileSchedulerILb0ELb1ELb1ELi128EEEEEEEEEvNT_6ParamsE)
        /*0938*/ 	.word	0x00000098


	//----- nvinfo : EIATTR_MIN_STACK_SIZE
	.align		4
.L_404:
        /*093c*/ 	.byte	0x04, 0x12
        /*093e*/ 	.short	(.L_406 - .L_405)
	.align		4
.L_405:
        /*0940*/ 	.word	index@(_ZN7cutlass13device_kernelIN5flash19enable_sm80_to_sm89INS1_16FlashAttnFwdSm80INS1_25CollectiveMainloopFwdSm80ILi8ELi1ELb1EN4cute5tupleIJNS5_1CILi128EEENS7_ILi48EEENS7_ILi256EEEEEELi256ENS_10bfloat16_tEfNS_4arch4Sm80ELb0ELb0ELb0ELb1ELb0ELb0ELb1ELb1EEENS1_21CollectiveEpilogueFwdINS6_IJS8_SA_S9_EEENS6_IJNS7_ILi1EEESI_SI_EEESC_SE_Li256ELb1ELb1ELb1ELb0EEENS1_36VarlenDynamicPersistentTileSchedulerILi128ELi48ELi256ELi256ELb1ELb1ELb0ELb0ELb1ELb1EEEEEEEEEvNT_6ParamsE)
        /*0944*/ 	.word	0x000000b8


	//----- nvinfo : EIATTR_MIN_STACK_SIZE
	.align		4
.L_406:
        /*0948*/ 	.byte	0x04, 0x12
        /*094a*/ 	.short	(.L_408 - .L_407)
	.align		4
.L_407:
        /*094c*/ 	.word	index@(_ZN7cutlass13device_kernelIN5flash19enable_sm80_to_sm89INS1_16FlashAttnFwdSm80INS1_25CollectiveMainloopFwdSm80ILi8ELi1ELb0EN4cute5tupleIJNS5_1CILi128EEENS7_ILi32EEENS7_ILi256EEEEEELi256ENS_10bfloat16_tEfNS_4arch4Sm80ELb0ELb0ELb0ELb1ELb0ELb1ELb1ELb1EEENS1_21CollectiveEpilogueFwdINS6_IJS8_SA_S9_EEENS6_IJNS7_ILi1EEESI_SI_EEESC_SE_Li256ELb1ELb1ELb1ELb0EEENS1_36VarlenDynamicPersistentTileSchedulerILi128ELi32ELi256ELi256ELb1ELb1ELb0ELb0ELb1ELb1EEEEEEEEEvNT_6ParamsE)
        /*0950*/ 	.word	0x00000010


	//----- nvinfo : EIATTR_MIN_STACK_SIZE
	.align		4
.L_408:
        /*0954*/ 	.byte	0x04, 0x12
        /*0956*/ 	.short	(.L_410 - .L_409)
	.align		4
.L_409:
        /*0958*/ 	.word	index@(_ZN7cutlass13device_kernelIN5flash19enable_sm80_to_sm89INS1_16FlashAttnFwdSm80INS1_25CollectiveMainloopFwdSm80ILi8ELi1ELb1EN4cute5tupleIJNS5_1CILi128EEENS7_ILi48EEENS7_ILi256EEEEEELi256ENS_10bfloat16_tEfNS_4arch4Sm80ELb0ELb1ELb0ELb0ELb0ELb0ELb1ELb1EEENS1_21CollectiveEpilogueFwdINS6_IJS8_SA_S9_EEENS6_IJNS7_ILi1EEESI_SI_EEESC_SE_Li256ELb0ELb1ELb1ELb0EEENS1_19SingleTileSchedulerILb0ELb1ELb1ELi128EEEEEEEEEvNT_6ParamsE)
        /*095c*/ 	.word	0x00000098


	//----- nvinfo : EIATTR_MIN_STACK_SIZE
	.align		4
.L_410:
        /*0960*/ 	.byte	0x04, 0x12
        /*0962*/ 	.short	(.L_412 - .L_411)
	.align		4
.L_411:
        /*0964*/ 	.word	index@(_ZN7cutlass13device_kernelIN5flash19enable_sm80_to_sm89INS1_16FlashAttnFwdSm80INS1_25CollectiveMainloopFwdSm80ILi8ELi1ELb1EN4cute5tupleIJNS5_1CILi128EEENS7_ILi48EEENS7_ILi256EEEEEELi256ENS_10bfloat16_tEfNS_4arch4Sm80ELb0ELb1ELb0ELb1ELb0ELb0ELb1ELb1EEENS1_21CollectiveEpilogueFwdINS6_IJS8_SA_S9_EEENS6_IJNS7_ILi1EEESI_SI_EEESC_SE_Li256ELb1ELb1ELb1ELb0EEENS1_36VarlenDynamicPersistentTileSchedulerILi128ELi48ELi256ELi256ELb1ELb1ELb0ELb1ELb0ELb1EEEEEEEEEvNT_6ParamsE)
        /*0968*/ 	.word	0x000000b0


	//----- nvinfo : EIATTR_MIN_STACK_SIZE
	.align		4
.L_412:
        /*096c*/ 	.byte	0x04, 0x12
        /*096e*/ 	.short	(.L_414 - .L_413)
	.align		4
.L_413:
        /*0970*/ 	.word	index@(_ZN7cutlass13device_kernelIN5flash19enable_sm80_to_sm89INS1_16FlashAttnFwdSm80INS1_25CollectiveMainloopFwdSm80ILi8ELi1ELb0EN4cute5tupleIJNS5_1CILi128EEENS7_ILi32EEENS7_ILi256EEEEEELi256ENS_10bfloat16_tEfNS_4arch4Sm80ELb0ELb1ELb0ELb1ELb0ELb1ELb1ELb1EEENS1_21CollectiveEpilogueFwdINS6_IJS8_SA_S9_EEENS6_IJNS7_ILi1EEESI_SI_EEESC_SE_Li256ELb1ELb1ELb1ELb0EEENS1_36VarlenDynamicPersistentTileSchedulerILi128ELi32ELi256ELi256ELb1ELb1ELb0ELb1ELb0ELb1EEEEEEEEEvNT_6ParamsE)
        /*0974*/ 	.word	0x00000008


	//----- nvinfo : EIATTR_MIN_STACK_SIZE
	.align		4
.L_414:
        /*0978*/ 	.byte	0x04, 0x12
        /*097a*/ 	.short	(.L_416 - .L_415)
	.align		4
.L_415:
        /*097c*/ 	.word	index@(_ZN7cutlass13device_kernelIN5flash19enable_sm80_to_sm89INS1_16FlashAttnFwdSm80INS1_25CollectiveMainloopFwdSm80ILi8ELi1ELb1EN4cute5tupleIJNS5_1CILi128EEENS7_ILi64EEENS7_ILi256EEEEEELi256ENS_10bfloat16_tEfNS_4arch4Sm80ELb1ELb0ELb0ELb0ELb0ELb0ELb1ELb1EEENS1_21CollectiveEpilogueFwdINS6_IJS8_SA_S9_EEENS6_IJNS7_ILi1EEESI_SI_EEESC_SE_Li256ELb0ELb1ELb1ELb0EEENS1_30DynamicPersistentTileSchedulerILi256ELi256ELb1ELb1ELb0EEEEEEEEEvNT_6ParamsE)
        /*0980*/ 	.word	0x00000168


	//----- nvinfo : EIATTR_MIN_STACK_SIZE
	.align		4
.L_416:
        /*0984*/ 	.byte	0x04, 0x12
        /*0986*/ 	.short	(.L_418 - .L_417)
	.align		4
.L_417:
        /*0988*/ 	.word	index@(_ZN7cutlass13device_kernelIN5flash19enable_sm80_to_sm89INS1_16FlashAttnFwdSm80INS1_25CollectiveMainloopFwdSm80ILi8ELi1ELb1EN4cute5tupleIJNS5_1CILi128EEENS7_ILi48EEENS7_ILi256EEEEEELi256ENS_10bfloat16_tEfNS_4arch4Sm80ELb1ELb0ELb0ELb1ELb0ELb0ELb1ELb1EEENS1_21CollectiveEpilogueFwdINS6_IJS8_SA_S9_EEENS6_IJNS7_ILi1EEESI_SI_EEESC_SE_Li256ELb1ELb1ELb1ELb0EEENS1_36VarlenDynamicPersistentTileSchedulerILi128ELi48ELi256ELi256ELb1ELb1ELb0ELb1ELb1ELb1EEEEEEEEEvNT_6ParamsE)
        /*098c*/ 	.word	0x000000e0


	//----- nvinfo : EIATTR_MIN_STACK_SIZE
	.align		4
.L_418:
        /*0990*/ 	.byte	0x04, 0x12
        /*0992*/ 	.short	(.L_420 - .L_419)
	.align		4
.L_419:
        /*0994*/ 	.word	index@(_ZN7cutlass13device_kernelIN5flash19enable_sm80_to_sm89INS1_16FlashAttnFwdSm80INS1_25CollectiveMainloopFwdSm80ILi8ELi1ELb0EN4cute5tupleIJNS5_1CILi128EEENS7_ILi32EEENS7_ILi256EEEEEELi256ENS_10bfloat16_tEfNS_4arch4Sm80ELb1ELb0ELb0ELb1ELb0ELb1ELb1ELb1EEENS1_21CollectiveEpilogueFwdINS6_IJS8_SA_S9_EEENS6_IJNS7_ILi1EEESI_SI_EEESC_SE_Li256ELb1ELb1ELb1ELb0EEENS1_36VarlenDynamicPersistentTileSchedulerILi128ELi32ELi256ELi256ELb1ELb1ELb0ELb1ELb1ELb1EEEEEEEEEvNT_6ParamsE)
        /*0998*/ 	.word	0x00000008


	//----- nvinfo : EIATTR_MIN_STACK_SIZE
	.align		4
.L_420:
        /*099c*/ 	.byte	0x04, 0x12
        /*099e*/ 	.short	(.L_422 - .L_421)
	.align		4
.L_421:
        /*09a0*/ 	.word	index@(_ZN7cutlass13device_kernelIN5flash19enable_sm80_to_sm89INS1_16FlashAttnFwdSm80INS1_25CollectiveMainloopFwdSm80ILi8ELi1ELb0EN4cute5tupleIJNS5_1CILi128EEENS7_ILi96EEENS7_ILi256EEEEEELi256ENS_10bfloat16_tEfNS_4arch4Sm80ELb0ELb0ELb0ELb0ELb0ELb0ELb1ELb1EEENS1_21CollectiveEpilogueFwdINS6_IJS8_SA_S9_EEENS6_IJNS7_ILi1EEESI_SI_EEESC_SE_Li256ELb0ELb1ELb1ELb0EEENS1_19SingleTileSchedulerILb0ELb1ELb1ELi128EEEEEEEEEvNT_6ParamsE)
        /*09a4*/ 	.word	0x00000058


	//----- nvinfo : EIATTR_MIN_STACK_SIZE
	.align		4
.L_422:
        /*09a8*/ 	.byte	0x04, 0x12
        /*09aa*/ 	.short	(.L_424 - .L_423)
	.align		4
.L_423:
        /*09ac*/ 	.word	index@(_ZN7cutlass13device_kernelIN5flash19enable_sm80_to_sm89INS1_16FlashAttnFwdSm80INS1_25CollectiveMainloopFwdSm80ILi8ELi1ELb0EN4cute5tupleIJNS5_1CILi128EEENS7_ILi64EEENS7_ILi256EEEEEELi256ENS_10bfloat16_tEfNS_4arch4Sm80ELb0ELb0ELb0ELb1ELb0ELb0ELb1ELb1EEENS1_21CollectiveEpilogueFwdINS6_IJS8_SA_S9_EEENS6_IJNS7_ILi1EEESI_SI_EEESC_SE_Li256ELb1ELb1ELb1ELb0EEENS1_36VarlenDynamicPersistentTileSchedulerILi128ELi64ELi256ELi256ELb1ELb1ELb0ELb0ELb1ELb1EEEEEEEEEvNT_6ParamsE)
        /*09b0*/ 	.word	0x00000040


	//----- nvinfo : EIATTR_MIN_STACK_SIZE
	.align		4
.L_424:
        /*09b4*/ 	.byte	0x04, 0x12
        /*09b6*/ 	.short	(.L_426 - .L_425)
	.align		4
.L_425:
        /*09b8*/ 	.word	index@(_ZN7cutlass13device_kernelIN5flash19enable_sm80_to_sm89INS1_16FlashAttnFwdSm80INS1_25CollectiveMainloopFwdSm80ILi8ELi1ELb0EN4cute5tupleIJNS5_1CILi128EEENS7_ILi48EEENS7_ILi256EEEEEELi256ENS_10bfloat16_tEfNS_4arch4Sm80ELb0ELb0ELb0ELb1ELb0ELb1ELb1ELb1EEENS1_21CollectiveEpilogueFwdINS6_IJS8_SA_S9_EEENS6_IJNS7_ILi1EEESI_SI_EEESC_SE_Li256ELb1ELb1ELb1ELb0EEENS1_36VarlenDynamicPersistentTileSchedulerILi128ELi48ELi256ELi256ELb1ELb1ELb0ELb0ELb1ELb1EEEEEEEEEvNT_6ParamsE)
        /*09bc*/ 	.word	0x00000060


	//----- nvinfo : EIATTR_MIN_STACK_SIZE
	.align		4
.L_426:
        /*09c0*/ 	.byte	0x04, 0x12
        /*09c2*/ 	.short	(.L_428 - .L_427)
	.align		4
.L_427:
        /*09c4*/ 	.word	index@(_ZN7cutlass13device_kernelIN5flash19enable_sm80_to_sm89INS1_16FlashAttnFwdSm80INS1_25CollectiveMainloopFwdSm80ILi8ELi1ELb0EN4cute5tupleIJNS5_1CILi128EEENS7_ILi64EEENS7_ILi256EEEEEELi256ENS_10bfloat16_tEfNS_4arch4Sm80ELb0ELb1ELb0ELb0ELb0ELb0ELb1ELb1EEENS1_21CollectiveEpilogueFwdINS6_IJS8_SA_S9_EEENS6_IJNS7_ILi1EEESI_SI_EEESC_SE_Li256ELb0ELb1ELb1ELb0EEENS1_19SingleTileSchedulerILb0ELb1ELb1ELi128EEEEEEEEEvNT_6ParamsE)
        /*09c8*/ 	.word	0x00000040


	//----- nvinfo : EIATTR_MIN_STACK_SIZE
	.align		4
.L_428:
        /*09cc*/ 	.byte	0x04, 0x12
        /*09ce*/ 	.short	(.L_430 - .L_429)
	.align		4
.L_429:
        /*09d0*/ 	.word	index@(_ZN7cutlass13device_kernelIN5flash19enable_sm80_to_sm89INS1_16FlashAttnFwdSm80INS1_25CollectiveMainloopFwdSm80ILi8ELi1ELb0EN4cute5tupleIJNS5_1CILi128EEENS7_ILi64EEENS7_ILi256EEEEEELi256ENS_10bfloat16_tEfNS_4arch4Sm80ELb0ELb1ELb0ELb1ELb0ELb0ELb1ELb1EEENS1_21CollectiveEpilogueFwdINS6_IJS8_SA_S9_EEENS6_IJNS7_ILi1EEESI_SI_EEESC_SE_Li256ELb1ELb1ELb1ELb0EEENS1_36VarlenDynamicPersistentTileSchedulerILi128ELi64ELi256ELi256ELb1ELb1ELb0ELb1ELb0ELb1EEEEEEEEEvNT_6ParamsE)
        /*09d4*/ 	.word	0x00000058


	//----- nvinfo : EIATTR_MIN_STACK_SIZE
	.align		4
.L_430:
        /*09d8*/ 	.byte	0x04, 0x12
        /*09da*/ 	.short	(.L_432 - .L_431)
	.align		4
.L_431:
        /*09dc*/ 	.word	index@(_ZN7cutlass13device_kernelIN5flash19enable_sm80_to_sm89INS1_16FlashAttnFwdSm80INS1_25CollectiveMainloopFwdSm80ILi8ELi1ELb0EN4cute5tupleIJNS5_1CILi128EEENS7_ILi48EEENS7_ILi256EEEEEELi256ENS_10bfloat16_tEfNS_4arch4Sm80ELb0ELb1ELb0ELb1ELb0ELb1ELb1ELb1EEENS1_21CollectiveEpilogueFwdINS6_IJS8_SA_S9_EEENS6_IJNS7_ILi1EEESI_SI_EEESC_SE_Li256ELb1ELb1ELb1ELb0EEENS1_36VarlenDynamicPersistentTileSchedulerILi128ELi48ELi256ELi256ELb1ELb1ELb0ELb1ELb0ELb1EEEEEEEEEvNT_6ParamsE)
        /*09e0*/ 	.word	0x000001b8


	//----- nvinfo : EIATTR_MIN_STACK_SIZE
	.align		4
.L_432:
        /*09e4*/ 	.byte	0x04, 0x12
        /*09e6*/ 	.short	(.L_434 - .L_433)
	.align		4
.L_433:
        /*09e8*/ 	.word	index@(_ZN7cutlass13device_kernelIN5flash19enable_sm80_to_sm89INS1_16FlashAttnFwdSm80INS1_25CollectiveMainloopFwdSm80ILi8ELi1ELb0EN4cute5tupleIJNS5_1CILi128EEENS7_ILi96EEENS7_ILi256EEEEEELi256ENS_10bfloat16_tEfNS_4arch4Sm80ELb1ELb0ELb0ELb0ELb0ELb0ELb1ELb1EEENS1_21CollectiveEpilogueFwdINS6_IJS8_SA_S9_EEENS6_IJNS7_ILi1EEESI_SI_EEESC_SE_Li256ELb0ELb1ELb1ELb0EEENS1_30DynamicPersistentTileSchedulerILi256ELi256ELb1ELb1ELb0EEEEEEEEEvNT_6ParamsE)
        /*09ec*/ 	.word	0x000000b8


	//----- nvinfo : EIATTR_MIN_STACK_SIZE
	.align		4
.L_434:
        /*09f0*/ 	.byte	0x04, 0x12
        /*09f2*/ 	.short	(.L_436 - .L_435)
	.align		4
.L_435:
        /*09f4*/ 	.word	index@(_ZN7cutlass13device_kernelIN5flash19enable_sm80_to_sm89INS1_16FlashAttnFwdSm80INS1_25CollectiveMainloopFwdSm80ILi8ELi1ELb0EN4cute5tupleIJNS5_1CILi128EEENS7_ILi64EEENS7_ILi256EEEEEELi256ENS_10bfloat16_tEfNS_4arch4Sm80ELb1ELb0ELb0ELb1ELb0ELb0ELb1ELb1EEENS1_21CollectiveEpilogueFwdINS6_IJS8_SA_S9_EEENS6_IJNS7_ILi1EEESI_SI_EEESC_SE_Li256ELb1ELb1ELb1ELb0EEENS1_36VarlenDynamicPersistentTileSchedulerILi128ELi64ELi256ELi256ELb1ELb1ELb0ELb1ELb1ELb1EEEEEEEEEvNT_6ParamsE)
        /*09f8*/ 	.word	0x00000088


	//----- nvinfo : EIATTR_MIN_STACK_SIZE
	.align		4
.L_436:
        /*09fc*/ 	.byte	0x04, 0x12
        /*09fe*/ 	.short	(.L_438 - .L_437)
	.align		4
.L_437:
        /*0a00*/ 	.word	index@(_ZN7cutlass13device_kernelIN5flash19enable_sm80_to_sm89INS1_16FlashAttnFwdSm80INS1_25CollectiveMainloopFwdSm80ILi8ELi1ELb0EN4cute5tupleIJNS5_1CILi128EEENS7_ILi48EEENS7_ILi256EEEEEELi256ENS_10bfloat16_tEfNS_4arch4Sm80ELb1ELb0ELb0ELb1ELb0ELb1ELb1ELb1EEENS1_21CollectiveEpilogueFwdINS6_IJS8_SA_S9_EEENS6_IJNS7_ILi1EEESI_SI_EEESC_SE_Li256ELb1ELb1ELb1ELb0EEENS1_36VarlenDynamicPersistentTileSchedulerILi128ELi48ELi256ELi256ELb1ELb1ELb0ELb1ELb1ELb1EEEEEEEEEvNT_6ParamsE)
        /*0a04*/ 	.word	0x00000058
.L_438:


//--------------------- .nv.info._ZN7cutlass13device_kernelIN5flash19enable_sm80_to_sm89INS1_16FlashAttnFwdSm80INS1_25CollectiveMainloopFwdSm80ILi8ELi1ELb1EN4cute5tupleIJNS5_1CILi128EEENS7_ILi64EEENS7_ILi256EEEEEELi256ENS_10bfloat16_tEfNS_4arch4Sm80ELb0ELb0ELb1ELb0ELb0ELb0ELb1ELb1EEENS1_21CollectiveEpilogueFwdINS6_IJS8_SA_S9_EEENS6_IJNS7_ILi1EEESI_SI_EEESC_SE_Li256ELb0ELb1ELb1ELb0EEENS1_19SingleTileSchedulerILb0ELb1ELb1ELi128EEEEEEEEEvNT_6ParamsE --------------------------
	.section	.nv.info._ZN7cutlass13device_kernelIN5flash19enable_sm80_to_sm89INS1_16FlashAttnFwdSm80INS1_25CollectiveMainloopFwdSm80ILi8ELi1ELb1EN4cute5tupleIJNS5_1CILi128EEENS7_ILi64EEENS7_ILi256EEEEEELi256ENS_10bfloat16_tEfNS_4arch4Sm80ELb0ELb0ELb1ELb0ELb0ELb0ELb1ELb1EEENS1_21CollectiveEpilogueFwdINS6_IJS8_SA_S9_EEENS6_IJNS7_ILi1EEESI_SI_EEESC_SE_Li256ELb0ELb1ELb1ELb0EEENS1_19SingleTileSchedulerILb0ELb1ELb1ELi128EEEEEEEEEvNT_6ParamsE,"",@"SHT_CUDA_INFO"
	.sectionflags	@""
	.align	4


	//----- nvinfo : EIATTR_CUDA_API_VERSION
	.align		4
        /*0000*/ 	.byte	0x04, 0x37
        /*0002*/ 	.short	(.L_440 - .L_439)
.L_439:
        /*0004*/ 	.word	0x00000082


	//----- nvinfo : EIATTR_SW2861232_WAR
	.align		4
.L_440:
        /*0008*/ 	.byte	0x01, 0x35
	.zero		2


	//----- nvinfo : EIATTR_PARAM_CBANK
	.align		4
        /*000c*/ 	.byte	0x04, 0x0a
        /*000e*/ 	.short	(.L_442 - .L_441)
	.align		4
.L_441:
        /*0010*/ 	.word	index@(.nv.constant0._ZN7cutlass13device_kernelIN5flash19enable_sm80_to_sm89INS1_16FlashAttnFwdSm80INS1_25CollectiveMainloopFwdSm80ILi8ELi1ELb1EN4cute5tupleIJNS5_1CILi128EEENS7_ILi64EEENS7_ILi256EEEEEELi256ENS_10bfloat16_tEfNS_4arch4Sm80ELb0ELb0ELb1ELb0ELb0ELb0ELb1ELb1EEENS1_21CollectiveEpilogueFwdINS6_IJS8_SA_S9_EEENS6_IJNS7_ILi1EEESI_SI_EEESC_SE_Li256ELb0ELb1ELb1ELb0EEENS1_19SingleTileSchedulerILb0ELb1ELb1ELi128EEEEEEEEEvNT_6ParamsE)
        /*0014*/ 	.short	0x0160
        /*0016*/ 	.short	0x0418


	//----- nvinfo : EIATTR_CBANK_PARAM_SIZE
	.align		4
.L_442:
        /*0018*/ 	.byte	0x03, 0x19
        /*001a*/ 	.short	0x0418


	//----- nvinfo : EIATTR_KPARAM_INFO
	.align		4
        /*001c*/ 	.byte	0x04, 0x17
        /*001e*/ 	.short	(.L_444 - .L_443)
.L_443:
        /*0020*/ 	.word	0x00000000
        /*0024*/ 	.short	0x0000
        /*0026*/ 	.short	0x0000
        /*0028*/ 	.byte	0x00, 0xf0, 0x61, 0x10


	//----- nvinfo : EIATTR_MAXREG_COUNT
	.align		4
.L_444:
        /*002c*/ 	.byte	0x03, 0x1b
        /*002e*/ 	.short	0x00ff


	//----- nvinfo : EIATTR_NUM_BARRIERS
	.align		4
        /*0030*/ 	.byte	0x02, 0x4c
        /*0032*/ 	.byte	0x02
	.zero		1


	//----- nvinfo : EIATTR_ANNOTATIONS
	.align		4
        /*0034*/ 	.byte	0x04, 0x55
        /*0036*/ 	.short	(.L_446 - .L_445)


	//   ....[0]....
.L_445:
        /*0038*/ 	.word	0x00000001
        /*003c*/ 	.byte	0x70, 0x0e, 0x00, 0x00, 0x01, 0x00, 0x00, 0x00, 0x00, 0x15, 0x00, 0x00, 0x01, 0x00, 0x00, 0x00
        /* <DEDUP_REMOVED lines=50> */
        /*036c*/ 	.byte	0xa0, 0x95, 0x00, 0x00, 0x01, 0x00, 0x00, 0x00, 0xb0, 0x95, 0x00, 0x00


	//----- nvinfo : EIATTR_MERCURY_ISA_VERSION
	.align		4
.L_446:
        /*0378*/ 	.byte	0x03, 0x5f
        /*037a*/ 	.short	0x0000


	//----- nvinfo : EIATTR_COOP_GROUP_MASK_REGIDS
	.align		4
        /*037c*/ 	.byte	0x04, 0x29
        /*037e*/ 	.short	(.L_448 - .L_447)


	//   ....[0]....
.L_447:
        /*0380*/ 	.word	0xffffffff


	//   ....[1]....
        /*0384*/ 	.word	0xffffffff


	//   ....[2]....
        /*0388*/ 	.word	0xffffffff


	//   ....[3]....
        /*038c*/ 	.word	0xffffffff


	//   ....[4]....
        /*0390*/ 	.word	0xffffffff


	//   ....[5]....
        /*0394*/ 	.word	0xffffffff


	//   ....[6]....
        /*0398*/ 	.word	0xffffffff


	//   ....[7]....
        /*039c*/ 	.word	0xffffffff


	//   ....[8]....
        /*03a0*/ 	.word	0xffffffff


	//   ....[9]....
        /*03a4*/ 	.word	0xffffffff


	//   ....[10]....
        /*03a8*/ 	.word	0xffffffff


	//   ....[11]....
        /*03ac*/ 	.word	0xffffffff


	//   ....[12]....
        /*03b0*/ 	.word	0xffffffff


	//   ....[13]....
        /*03b4*/ 	.word	0xffffffff


	//   ....[14]....
        /*03b8*/ 	.word	0xffffffff


	//   ....[15]....
        /*03bc*/ 	.word	0xffffffff


	//   ....[16]....
        /*03c0*/ 	.word	0xffffffff


	//   ....[17]....
        /*03c4*/ 	.word	0xffffffff


	//   ....[18]....
        /*03c8*/ 	.word	0xffffffff


	//   ....[19]....
        /*03cc*/ 	.word	0xffffffff


	//   ....[20]....
        /*03d0*/ 	.word	0xffffffff


	//   ....[21]....
        /*03d4*/ 	.word	0xffffffff


	//   ....[22]....
        /*03d8*/ 	.word	0xffffffff


	//   ....[23]....
        /*03dc*/ 	.word	0xffffffff


	//   ....[24]....
        /*03e0*/ 	.word	0xffffffff


	//   ....[25]....
        /*03e4*/ 	.word	0xffffffff


	//   ....[26]....
        /*03e8*/ 	.word	0xffffffff


	//   ....[27]....
        /*03ec*/ 	.word	0xffffffff


	//   ....[28]....
        /*03f0*/ 	.word	0xffffffff


	//----- nvinfo : EIATTR_COOP_GROUP_INSTR_OFFSETS
	.align		4
.L_448:
        /*03f4*/ 	.byte	0x04, 0x28
        /*03f6*/ 	.short	(.L_450 - .L_449)


	//   ....[0]....
.L_449:
        /*03f8*/ 	.word	0x00000060


	//   ....[1]....
        /*03fc*/ 	.word	0x00000da0


	//   ....[2]....
        /*0400*/ 	.word	0x00000dd0


	//   ....[3]....
        /*0404*/ 	.word	0x00000e00


	//   ....[4]....
        /*0408*/ 	.word	0x00000ea0


	//   ....[5]....
        /*040c*/ 	.word	0x00001130


	//   ....[6]....
        /*0410*/ 	.word	0x00001160


	//   ....[7]....
        /*0414*/ 	.word	0x000011d0


	//   ....[8]....
        /*0418*/ 	.word	0x000011e0


	//   ....[9]....
        /*041c*/ 	.word	0x000034f0


	//   ....[10]....
        /*0420*/ 	.word	0x000035c0


	//   ....[11]....
        /*0424*/ 	.word	0x000035d0


	//   ....[12]....
        /*0428*/ 	.word	0x00003630


	//   ....[13]....
        /*042c*/ 	.word	0x00007170


	//   ....[14]....
        /*0430*/ 	.word	0x000071c0


	//   ....[15]....
        /*0434*/ 	.word	0x00007940


	//   ....[16]....
        /*0438*/ 	.word	0x00007960


	//   ....[17]....
        /*043c*/ 	.word	0x000095f0


	//   ....[18]....
        /*0440*/ 	.word	0x00009600


	//   ....[19]....
        /*0444*/ 	.word	0x00009630


	//   ....[20]....
        /*0448*/ 	.word	0x00009640


	//   ....[21]....
        /*044c*/ 	.word	0x0000a530


	//   ....[22]....
        /*0450*/ 	.word	0x0000a570


	//   ....[23]....
        /*0454*/ 	.word	0x0000a5a0


	//   ....[24]....
        /*0458*/ 	.word	0x0000a5d0


	//   ....[25]....
        /*045c*/ 	.word	0x0000a6c0


	//   ....[26]....
        /*0460*/ 	.word	0x0000a6d0


	//   ....[27]....
        /*0464*/ 	.word	0x0000b2e0


	//   ....[28]....
        /*0468*/ 	.word	0x0000b2f0


	//----- nvinfo : EIATTR_EXIT_INSTR_OFFSETS
	.align		4
.L_450:
        /*046c*/ 	.byte	0x04, 0x1c
        /*046e*/ 	.short	(.L_452 - .L_451)


	//   ....[0]....
.L_451:
        /*0470*/ 	.word	0x000001c0


	//   ....[1]....
        /*0474*/ 	.word	0x0000b300


	//   ....[2]....
        /*0478*/ 	.word	0x0000bea0


	//   ....[3]....
        /*047c*/ 	.word	0x0000bef0


	//   ....[4]....
        /*0480*/ 	.word	0x0000bf20


	//   ....[5]....
        /*0484*/ 	.word	0x0000bf80


	//   ....[6]....
        /*0488*/ 	.word	0x0000c210


	//----- nvinfo : EIATTR_CTAIDZ_USED
	.align		4
.L_452:
        /*048c*/ 	.byte	0x01, 0x04
	.zero		2


	//----- nvinfo : EIATTR_MAX_THREADS
	.align		4
        /*0490*/ 	.byte	0x04, 0x05
        /*0492*/ 	.short	(.L_454 - .L_453)
.L_453:
        /*0494*/ 	.word	0x00000100
        /*0498*/ 	.word	0x00000001
        /*049c*/ 	.word	0x00000001


	//----- nvinfo : EIATTR_CRS_STACK_SIZE
	.align		4
.L_454:
        /*04a0*/ 	.byte	0x04, 0x1e
        /*04a2*/ 	.short	(.L_456 - .L_455)
.L_455:
        /*04a4*/ 	.word	0x00000000
.L_456:


//--------------------- .nv.info._ZN7cutlass13device_kernelIN5flash19enable_sm80_to_sm89INS1_16FlashAttnFwdSm80INS1_25CollectiveMainloopFwdSm80ILi8ELi1ELb1EN4cute5tupleIJNS5_1CILi128EEENS7_ILi48EEENS7_ILi256EEEEEELi256ENS_10bfloat16_tEfNS_4arch4Sm80ELb0ELb0ELb1ELb1ELb0ELb0ELb1ELb1EEENS1_21CollectiveEpilogueFwdINS6_IJS8_SA_S9_EEENS6_IJNS7_ILi1EEESI_SI_EEESC_SE_Li256ELb1ELb1ELb1ELb0EEENS1_36VarlenDynamicPersistentTileSchedulerILi128ELi48ELi256ELi256ELb1ELb1ELb0ELb0ELb1ELb1EEEEEEEEEvNT_6ParamsE --------------------------
	.section	.nv.info._ZN7cutlass13device_kernelIN5flash19enable_sm80_to_sm89INS1_16FlashAttnFwdSm80INS1_25CollectiveMainloopFwdSm80ILi8ELi1ELb1EN4cute5tupleIJNS5_1CILi128EEENS7_ILi48EEENS7_ILi256EEEEEELi256ENS_10bfloat16_tEfNS_4arch4Sm80ELb0ELb0ELb1ELb1ELb0ELb0ELb1ELb1EEENS1_21CollectiveEpilogueFwdINS6_IJS8_SA_S9_EEENS6_IJNS7_ILi1EEESI_SI_EEESC_SE_Li256ELb1ELb1ELb1ELb0EEENS1_36VarlenDynamicPersistentTileSchedulerILi128ELi48ELi256ELi256ELb1ELb1ELb0ELb0ELb1ELb1EEEEEEEEEvNT_6ParamsE,"",@"SHT_CUDA_INFO"
	.sectionflags	@""
	.align	4


	//----- nvinfo : EIATTR_CUDA_API_VERSION
	.align		4
        /*0000*/ 	.byte	0x04, 0x37
        /*0002*/ 	.short	(.L_458 - .L_457)
.L_457:
        /*0004*/ 	.word	0x00000082


	//----- nvinfo : EIATTR_SW2861232_WAR
	.align		4
.L_458:
        /*0008*/ 	.byte	0x01, 0x35
	.zero		2


	//----- nvinfo : EIATTR_PARAM_CBANK
	.align		4
        /*000c*/ 	.byte	0x04, 0x0a
        /*000e*/ 	.short	(.L_460 - .L_459)
	.align		4
.L_459:
        /*0010*/ 	.word	index@(.nv.constant0._ZN7cutlass13device_kernelIN5flash19enable_sm80_to_sm89INS1_16FlashAttnFwdSm80INS1_25CollectiveMainloopFwdSm80ILi8ELi1ELb1EN4cute5tupleIJNS5_1CILi128EEENS7_ILi48EEENS7_ILi256EEEEEELi256ENS_10bfloat16_tEfNS_4arch4Sm80ELb0ELb0ELb1ELb1ELb0ELb0ELb1ELb1EEENS1_21CollectiveEpilogueFwdINS6_IJS8_SA_S9_EEENS6_IJNS7_ILi1EEESI_SI_EEESC_SE_Li256ELb1ELb1ELb1ELb0EEENS1_36VarlenDynamicPersistentTileSchedulerILi128ELi48ELi256ELi256ELb1ELb1ELb0ELb0ELb1ELb1EEEEEEEEEvNT_6ParamsE)
        /*0014*/ 	.short	0x0160
        /*0016*/ 	.short	0x0438


	//----- nvinfo : EIATTR_CBANK_PARAM_SIZE
	.align		4
.L_460:
        /*0018*/ 	.byte	0x03, 0x19
        /*001a*/ 	.short	0x0438


	//----- nvinfo : EIATTR_KPARAM_INFO
	.align		4
        /*001c*/ 	.byte	0x04, 0x17
        /*001e*/ 	.short	(.L_462 - .L_461)
.L_461:
        /*0020*/ 	.word	0x00000000
        /*0024*/ 	.short	0x0000
        /*0026*/ 	.short	0x0000
        /*0028*/ 	.byte	0x00, 0xf0, 0xe1, 0x10


	//----- nvinfo : EIATTR_MAXREG_COUNT
	.align		4
.L_462:
        /*002c*/ 	.byte	0x03, 0x1b
        /*002e*/ 	.short	0x00ff


	//----- nvinfo : EIATTR_NUM_BARRIERS
	.align		4
        /*0030*/ 	.byte	0x02, 0x4c
        /*0032*/ 	.byte	0x06
	.zero		1


	//----- nvinfo : EIATTR_ANNOTATIONS
	.align		4
        /*0034*/ 	.byte	0x04, 0x55
        /*0036*/ 	.short	(.L_464 - .L_463)


	//   ....[0]....
.L_463:
        /* <DEDUP_REMOVED lines=97> */
        /*063c*/ 	.byte	0x20, 0xe5, 0x00, 0x00


	//----- nvinfo : EIATTR_MERCURY_ISA_VERSION
	.align		4
.L_464:
        /*0640*/ 	.byte	0x03, 0x5f
        /*0642*/ 	.short	0x0000


	//----- nvinfo : EIATTR_INT_WARP_WIDE_INSTR_OFFSETS
	.align		4
        /*0644*/ 	.byte	0x04, 0x31
        /*0646*/ 	.short	(.L_466 - .L_465)


	//   ....[0]....
.L_465:
        /*0648*/ 	.word	0x00009230


	//   ....[1]....
        /*064c*/ 	.word	0x000092b0


	//----- nvinfo : EIATTR_COOP_GROUP_MASK_REGIDS
	.align		4
.L_466:
        /*0650*/ 	.byte	0x04, 0x29
        /*0652*/ 	.short	(.L_468 - .L_467)


	//   ....[0]....
.L_467:
        /*0654*/ 	.word	0xffffffff


	//   ....[1]....
        /*0658*/ 	.word	0xffffffff


	//   ....[2]....
        /*065c*/ 	.word	0xffffffff


	//   ....[3]....
        /*0660*/ 	.word	0xffffffff


	//   ....[4]....
        /*0664*/ 	.word	0xffffffff


	//   ....[5]....
        /*0668*/ 	.word	0xffffffff


	//   ....[6]....
        /*066c*/ 	.word	0xffffffff


	//   ....[7]....
        /*0670*/ 	.word	0xffffffff


	//   ....[8]....
        /*0674*/ 	.word	0xffffffff


	//   ....[9]....
        /*0678*/ 	.word	0xffffffff


	//   ....[10]....
        /*067c*/ 	.word	0xffffffff


	//   ....[11]....
        /*0680*/ 	.word	0xffffffff


	//   ....[12]....
        /*0684*/ 	.word	0xffffffff


	//   ....[13]....
        /*0688*/ 	.word	0xffffffff


	//   ....[14]....
        /*068c*/ 	.word	0xffffffff


	//   ....[15]....
        /*0690*/ 	.word	0xffffffff


	//   ....[16]....
        /*0694*/ 	.word	0xffffffff


	//   ....[17]....
        /*0698*/ 	.word	0xffffffff


	//   ....[18]....
        /*069c*/ 	.word	0xffffffff


	//   ....[19]....
        /*06a0*/ 	.word	0xffffffff


	//   ....[20]....
        /*06a4*/ 	.word	0xffffffff


	//   ....[21]....
        /*06a8*/ 	.word	0xffffffff


	//   ....[22]....
        /*06ac*/ 	.word	0xffffffff


	//   ....[23]....
        /*06b0*/ 	.word	0xffffffff


	//   ....[24]....
        /*06b4*/ 	.word	0xffffffff


	//   ....[25]....
        /*06b8*/ 	.word	0xffffffff


	//   ....[26]....
        /*06bc*/ 	.word	0xffffffff


	//   ....[27]....
        /*06c0*/ 	.word	0xffffffff


	//   ....[28]....
        /*06c4*/ 	.word	0xffffffff


	//   ....[29]....
        /*06c8*/ 	.word	0xffffffff


	//   ....[30]....
        /*06cc*/ 	.word	0xffffffff


	//   ....[31]....
        /*06d0*/ 	.word	0xffffffff


	//   ....[32]....
        /*06d4*/ 	.word	0xffffffff


	//   ....[33]....
        /*06d8*/ 	.word	0xffffffff


	//   ....[34]....
        /*06dc*/ 	.word	0xffffffff


	//   ....[35]....
        /*06e0*/ 	.word	0xffffffff


	//   ....[36]....
        /*06e4*/ 	.word	0xffffffff


	//   ....[37]....
        /*06e8*/ 	.word	0xffffffff


	//   ....[38]....
        /*06ec*/ 	.word	0xffffffff


	//   ....[39]....
        /*06f0*/ 	.word	0xffffffff


	//   ....[40]....
        /*06f4*/ 	.word	0xffffffff


	//   ....[41]....
        /*06f8*/ 	.word	0xffffffff


	//   ....[42]....
        /*06fc*/ 	.word	0xffffffff


	//   ....[43]....
        /*0700*/ 	.word	0xffffffff


	//   ....[44]....
        /*0704*/ 	.word	0xffffffff


	//   ....[45]....
        /*0708*/ 	.word	0xffffffff


	//   ....[46]....
        /*070c*/ 	.word	0xffffffff


	//   ....[47]....
        /*0710*/ 	.word	0xffffffff


	//   ....[48]....
        /*0714*/ 	.word	0xffffffff


	//   ....[49]....
        /*0718*/ 	.word	0xffffffff


	//   ....[50]....
        /*071c*/ 	.word	0xffffffff


	//   ....[51]....
        /*0720*/ 	.word	0xffffffff


	//   ....[52]....
        /*0724*/ 	.word	0xffffffff


	//   ....[53]....
        /*0728*/ 	.word	0xffffffff


	//   ....[54]....
        /*072c*/ 	.word	0xffffffff


	//   ....[55]....
        /*0730*/ 	.word	0xffffffff


	//   ....[56]....
        /*0734*/ 	.word	0xffffffff


	//   ....[57]....
        /*0738*/ 	.word	0xffffffff


	//   ....[58]....
        /*073c*/ 	.word	0xffffffff


	//   ....[59]....
        /*0740*/ 	.word	0xffffffff


	//   ....[60]....
        /*0744*/ 	.word	0xffffffff


	//   ....[61]....
        /*0748*/ 	.word	0xffffffff


	//   ....[62]....
        /*074c*/ 	.word	0xffffffff


	//   ....[63]....
        /*0750*/ 	.word	0xffffffff


	//   ....[64]....
        /*0754*/ 	.word	0xffffffff


	//   ....[65]....
        /*0758*/ 	.word	0xffffffff


	//   ....[66]....
        /*075c*/ 	.word	0xffffffff


	//   ....[67]....
        /*0760*/ 	.word	0xffffffff


	//   ....[68]....
        /*0764*/ 	.word	0xffffffff


	//   ....[69]....
        /*0768*/ 	.word	0xffffffff


	//   ....[70]....
        /*076c*/ 	.word	0xffffffff


	//   ....[71]....
        /*0770*/ 	.word	0xffffffff


	//   ....[72]....
        /*0774*/ 	.word	0xffffffff


	//   ....[73]....
        /*0778*/ 	.word	0xffffffff


	//   ....[74]....
        /*077c*/ 	.word	0xffffffff


	//   ....[75]....
        /*0780*/ 	.word	0xffffffff


	//   ....[76]....
        /*0784*/ 	.word	0xffffffff


	//   ....[77]....
        /*0788*/ 	.word	0xffffffff


	//   ....[78]....
        /*078c*/ 	.word	0xffffffff


	//   ....[79]....
        /*0790*/ 	.word	0xffffffff


	//   ....[80]....
        /*0794*/ 	.word	0xffffffff


	//   ....[81]....
        /*0798*/ 	.word	0xffffffff


	//   ....[82]....
        /*079c*/ 	.word	0xffffffff


	//   ....[83]....
        /*07a0*/ 	.word	0xffffffff


	//   ....[84]....
        /*07a4*/ 	.word	0xffffffff


	//   ....[85]....
        /*07a8*/ 	.word	0xffffffff


	//   ....[86]....
        /*07ac*/ 	.word	0xffffffff


	//   ....[87]....
        /*07b0*/ 	.word	0xffffffff


	//   ....[88]....
        /*07b4*/ 	.word	0xffffffff


	//   ....[89]....
        /*07b8*/ 	.word	0xffffffff


	//   ....[90]....
        /*07bc*/ 	.word	0xffffffff


	//   ....[91]....
        /*07c0*/ 	.word	0xffffffff


	//   ....[92]....
        /*07c4*/ 	.word	0xffffffff


	//   ....[93]....
        /*07c8*/ 	.word	0xffffffff


	//   ....[94]....
        /*07cc*/ 	.word	0xffffffff


	//   ....[95]....
        /*07d0*/ 	.word	0xffffffff


	//   ....[96]....
        /*07d4*/ 	.word	0xffffffff


	//   ....[97]....
        /*07d8*/ 	.word	0xffffffff


	//   ....[98]....
        /*07dc*/ 	.word	0xffffffff


	//   ....[99]....
        /*07e0*/ 	.word	0xffffffff


	//   ....[100]....
        /*07e4*/ 	.word	0xffffffff


	//   ....[101]....
        /*07e8*/ 	.word	0xffffffff


	//   ....[102]....
        /*07ec*/ 	.word	0xffffffff


	//   ....[103]....
        /*07f0*/ 	.word	0xffffffff


	//   ....[104]....
        /*07f4*/ 	.word	0xffffffff


	//   ....[105]....
        /*07f8*/ 	.word	0xffffffff


	//   ....[106]....
        /*07fc*/ 	.word	0xffffffff


	//   ....[107]....
        /*0800*/ 	.word	0xffffffff


	//   ....[108]....
        /*0804*/ 	.word	0xffffffff


	//   ....[109]....
        /*0808*/ 	.word	0xffffffff


	//   ....[110]....
        /*080c*/ 	.word	0xffffffff


	//   ....[111]....
        /*0810*/ 	.word	0xffffffff


	//   ....[112]....
        /*0814*/ 	.word	0xffffffff


	//   ....[113]....
        /*0818*/ 	.word	0xffffffff


	//   ....[114]....
        /*081c*/ 	.word	0xffffffff


	//   ....[115]....
        /*0820*/ 	.word	0xffffffff


	//   ....[116]....
        /*0824*/ 	.word	0xffffffff


	//   ....[117]....
        /*0828*/ 	.word	0xffffffff


	//   ....[118]....
        /*082c*/ 	.word	0xffffffff


	//   ....[119]....
        /*0830*/ 	.word	0xffffffff


	//   ....[120]....
        /*0834*/ 	.word	0xffffffff


	//   ....[121]....
        /*0838*/ 	.word	0xffffffff


	//   ....[122]....
        /*083c*/ 	.word	0xffffffff


	//   ....[123]....
        /*0840*/ 	.word	0xffffffff


	//   ....[124]....
        /*0844*/ 	.word	0xffffffff


	//   ....[125]....
        /*0848*/ 	.word	0xffffffff


	//   ....[126]....
        /*084c*/ 	.word	0xffffffff


	//   ....[127]....
        /*0850*/ 	.word	0xffffffff


	//   ....[128]....
        /*0854*/ 	.word	0xffffffff


	//   ....[129]....
        /*0858*/ 	.word	0xffffffff


	//   ....[130]....
        /*085c*/ 	.word	0xffffffff


	//----- nvinfo : EIATTR_COOP_GROUP_INSTR_OFFSETS
	.align		4
.L_468:
        /*0860*/ 	.byte	0x04, 0x28
        /*0862*/ 	.short	(.L_470 - .L_469)


	//   ....[0]....
.L_469:
        /*0864*/ 	.word	0x00000050


	//   ....[1]....
        /*0868*/ 	.word	0x00000200


	//   ....[2]....
        /*086c*/ 	.word	0x00000230


	//   ....[3]....
        /*0870*/ 	.word	0x00000260


	//   ....[4]....
        /*0874*/ 	.word	0x00000290


	//   ....[5]....
        /*0878*/ 	.word	0x000002c0


	//   ....[6]....
        /*087c*/ 	.word	0x000002f0


	//   ....[7]....
        /*0880*/ 	.word	0x00000460


	//   ....[8]....
        /*0884*/ 	.word	0x000004a0


	//   ....[9]....
        /*0888*/ 	.word	0x000004d0


	//   ....[10]....
        /*088c*/ 	.word	0x00000500


	//   ....[11]....
        /*0890*/ 	.word	0x00000530


	//   ....[12]....
        /*0894*/ 	.word	0x00000560


	//   ....[13]....
        /*0898*/ 	.word	0x000005f0


	//   ....[14]....
        /*089c*/ 	.word	0x00000620


	//   ....[15]....
        /*08a0*/ 	.word	0x00000630


	//   ....[16]....
        /*08a4*/ 	.word	0x000006a0


	//   ....[17]....
        /*08a8*/ 	.word	0x000022d0


	//   ....[18]....
        /*08ac*/ 	.word	0x00002300


	//   ....[19]....
        /*08b0*/ 	.word	0x00002330


	//   ....[20]....
        /*08b4*/ 	.word	0x000023a0


	//   ....[21]....
        /*08b8*/ 	.word	0x00002550


	//   ....[22]....
        /*08bc*/ 	.word	0x00002570


	//   ....[23]....
        /*08c0*/ 	.word	0x000025b0


	//   ....[24]....
        /*08c4*/ 	.word	0x000025e0


	//   ....[25]....
        /*08c8*/ 	.word	0x000043a0


	//   ....[26]....
        /*08cc*/ 	.word	0x000044f0


	//   ....[27]....
        /*08d0*/ 	.word	0x00004530


	//   ....[28]....
        /*08d4*/ 	.word	0x000045b0


	//   ....[29]....
        /*08d8*/ 	.word	0x00006f30


	//   ....[30]....
        /*08dc*/ 	.word	0x00006f50


	//   ....[31]....
        /*08e0*/ 	.word	0x00007590


	//   ....[32]....
        /*08e4*/ 	.word	0x000075b0


	//   ....[33]....
        /*08e8*/ 	.word	0x00008810


	//   ....[34]....
        /*08ec*/ 	.word	0x00008820


	//   ....[35]....
        /*08f0*/ 	.word	0x00008850


	//   ....[36]....
        /*08f4*/ 	.word	0x00008860


	//   ....[37]....
        /*08f8*/ 	.word	0x0000a0f0


	//   ....[38]....
        /*08fc*/ 	.word	0x0000a100


	//   ....[39]....
        /*0900*/ 	.word	0x0000a120


	//   ....[40]....
        /*0904*/ 	.word	0x0000a140


	//   ....[41]....
        /*0908*/ 	.word	0x0000a580


	//   ....[42]....
        /*090c*/ 	.word	0x0000a5a0


	//   ....[43]....
        /*0910*/ 	.word	0x0000a770


	//   ....[44]....
        /*0914*/ 	.word	0x0000a780


	//   ....[45]....
        /*0918*/ 	.word	0x0000a960


	//   ....[46]....
        /*091c*/ 	.word	0x0000a980


	//   ....[47]....
        /*0920*/ 	.word	0x0000ab60


	//   ....[48]....
        /*0924*/ 	.word	0x0000ab70


	//   ....[49]....
        /*0928*/ 	.word	0x0000af50


	//   ....[50]....
        /*092c*/ 	.word	0x0000af70


	//   ....[51]....
        /*0930*/ 	.word	0x0000bbc0


	//   ....[52]....
        /*0934*/ 	.word	0x0000bbd0


	//   ....[53]....
        /*0938*/ 	.word	0x0000cc40


	//   ....[54]....
        /*093c*/ 	.word	0x0000cc60


	//   ....[55]....
        /*0940*/ 	.word	0x0000ce40


	//   ....[56]....
        /*0944*/ 	.word	0x0000ce50


	//   ....[57]....
        /*0948*/ 	.word	0x0000d030


	//   ....[58]....
        /*094c*/ 	.word	0x0000d050


	//   ....[59]....
        /*0950*/ 	.word	0x0000d230


	//   ....[60]....
        /*0954*/ 	.word	0x0000d240


	//   ....[61]....
        /*0958*/ 	.word	0x0000d4e0


	//   ....[62]....
        /*095c*/ 	.word	0x0000d500


	//   ....[63]....
        /*0960*/ 	.word	0x0000d630


	//   ....[64]....
        /*0964*/ 	.word	0x0000d670


	//   ....[65]....
        /*0968*/ 	.word	0x0000d6a0


	//   ....[66]....
        /*096c*/ 	.word	0x0000d6d0


	//   ....[67]....
        /*0970*/ 	.word	0x0000d700


	//   ....[68]....
        /*0974*/ 	.word	0x0000d730


	//   ....[69]....
        /*0978*/ 	.word	0x0000d890


	//   ....[70]....
        /*097c*/ 	.word	0x0000d8d0


	//   ....[71]....
        /*0980*/ 	.word	0x0000d900


	//   ....[72]....
        /*0984*/ 	.word	0x0000d930


	//   ....[73]....
        /*0988*/ 	.word	0x0000d960


	//   ....[74]....
        /*098c*/ 	.word	0x0000d990


	//   ....[75]....
        /*0990*/ 	.word	0x0000da20


	//   ....[76]....
        /*0994*/ 	.word	0x0000da50


	//   ....[77]....
        /*0998*/ 	.word	0x0000da60


	//   ....[78]....
        /*099c*/ 	.word	0x0000dac0


	//   ....[79]....
        /*09a0*/ 	.word	0x0000e0a0


	//   ....[80]....
        /*09a4*/ 	.word	0x0000e100


	//   ....[81]....
        /*09a8*/ 	.word	0x0000e150


	//   ....[82]....
        /*09ac*/ 	.word	0x0000e1a0


	//   ....[83]....
        /*09b0*/ 	.word	0x0000e1f0


	//   ....[84]....
        /*09b4*/ 	.word	0x0000e260


	//   ....[85]....
        /*09b8*/ 	.word	0x0000e2a0


	//   ....[86]....
        /*09bc*/ 	.word	0x0000e310


	//   ....[87]....
        /*09c0*/ 	.word	0x0000e380


	//   ....[88]....
        /*09c4*/ 	.word	0x0000e3e0


	//   ....[89]....
        /*09c8*/ 	.word	0x0000e460


	//   ....[90]....
        /*09cc*/ 	.word	0x0000e4c0


	//   ....[91]....
        /*09d0*/ 	.word	0x0000e510


	//   ....[92]....
        /*09d4*/ 	.word	0x0000e570


	//   ....[93]....
        /*09d8*/ 	.word	0x0000e5e0


	//   ....[94]....
        /*09dc*/ 	.word	0x0000e650


	//   ....[95]....
        /*09e0*/ 	.word	0x0000e6b0


	//   ....[96]....
        /*09e4*/ 	.word	0x0000e710


	//   ....[97]....
        /*09e8*/ 	.word	0x0000e770


	//   ....[98]....
        /*09ec*/ 	.word	0x0000e7e0


	//   ....[99]....
        /*09f0*/ 	.word	0x0000e840


	//   ....[100]....
        /*09f4*/ 	.word	0x0000e8a0


	//   ....[101]....
        /*09f8*/ 	.word	0x0000e900


	//   ....[102]....
        /*09fc*/ 	.word	0x0000e970


	//   ....[103]....
        /*0a00*/ 	.word	0x0000e9d0


	//   ....[104]....
        /*0a04*/ 	.word	0x0000ea30


	//   ....[105]....
        /*0a08*/ 	.word	0x0000ea90


	//   ....[106]....
        /*0a0c*/ 	.word	0x0000eb00


	//   ....[107]....
        /*0a10*/ 	.word	0x0000eb60


	//   ....[108]....
        /*0a14*/ 	.word	0x0000ebc0


	//   ....[109]....
        /*0a18*/ 	.word	0x0000ec20


	//   ....[110]....
        /*0a1c*/ 	.word	0x0000ec90


	//   ....[111]....
        /*0a20*/ 	.word	0x0000ecf0


	//   ....[112]....
        /*0a24*/ 	.word	0x0000ed50


	//   ....[113]....
        /*0a28*/ 	.word	0x0000edb0


	//   ....[114]....
        /*0a2c*/ 	.word	0x0000ee20


	//   ....[115]....
        /*0a30*/ 	.word	0x0000ee70


	//   ....[116]....
        /*0a34*/ 	.word	0x0000eeb0


	//   ....[117]....
        /*0a38*/ 	.word	0x0000ef00


	//   ....[118]....
        /*0a3c*/ 	.word	0x0000ef50


	//   ....[119]....
        /*0a40*/ 	.word	0x0000efa0


	//   ....[120]....
        /*0a44*/ 	.word	0x0000f010


	//   ....[121]....
        /*0a48*/ 	.word	0x0000f050


	//   ....[122]....
        /*0a4c*/ 	.word	0x0000f0a0


	//   ....[123]....
        /*0a50*/ 	.word	0x0000f0f0


	//   ....[124]....
        /*0a54*/ 	.word	0x0000f140


	//   ....[125]....
        /*0a58*/ 	.word	0x0000f190


	//   ....[126]....
        /*0a5c*/ 	.word	0x0000f200


	//   ....[127]....
        /*0a60*/ 	.word	0x0000f240


	//   ....[128]....
        /*0a64*/ 	.word	0x0000f2b0


	//   ....[129]....
        /*0a68*/ 	.word	0x0000f310


	//   ....[130]....
        /*0a6c*/ 	.word	0x0000f370


	//----- nvinfo : EIATTR_EXIT_INSTR_OFFSETS
	.align		4
.L_470:
        /*0a70*/ 	.byte	0x04, 0x1c
        /*0a72*/ 	.short	(.L_472 - .L_471)


	//   ....[0]....
.L_471:
        /*0a74*/ 	.word	0x00000c10


	//   ....[1]....
        /*0a78*/ 	.word	0x0000e060


	//----- nvinfo : EIATTR_MAX_THREADS
	.align		4
.L_472:
        /*0a7c*/ 	.byte	0x04, 0x05
        /*0a7e*/ 	.short	(.L_474 - .L_473)
.L_473:
        /*0a80*/ 	.word	0x00000100
        /*0a84*/ 	.word	0x00000001
        /*0a88*/ 	.word	0x00000001


	//----- nvinfo : EIATTR_CRS_STACK_SIZE
	.align		4
.L_474:
        /*0a8c*/ 	.byte	0x04, 0x1e
        /*0a8e*/ 	.short	(.L_476 - .L_475)
.L_475:
        /*0a90*/ 	.word	0x00000000
.L_476:


//--------------------- .nv.info._ZN7cutlass13device_kernelIN5flash19enable_sm80_to_sm89INS1_16FlashAttnFwdSm80INS1_25CollectiveMainloopFwdSm80ILi8ELi1ELb0EN4cute5tupleIJNS5_1CILi128EEENS7_ILi32EEENS7_ILi256EEEEEELi256ENS_10bfloat16_tEfNS_4arch4Sm80ELb0ELb0ELb1ELb1ELb0ELb1ELb1ELb1EEENS1_21CollectiveEpilogueFwdINS6_IJS8_SA_S9_EEENS6_IJNS7_ILi1EEESI_SI_EEESC_SE_Li256ELb1ELb1ELb1ELb0EEENS1_36VarlenDynamicPersistentTileSchedulerILi128ELi32ELi256ELi256ELb1ELb1ELb0ELb0ELb1ELb1EEEEEEEEEvNT_6ParamsE --------------------------
	.section	.nv.info._ZN7cutlass13device_kernelIN5flash19enable_sm80_to_sm89INS1_16FlashAttnFwdSm80INS1_25CollectiveMainloopFwdSm80ILi8ELi1ELb0EN4cute5tupleIJNS5_1CILi128EEENS7_ILi32EEENS7_ILi256EEEEEELi256ENS_10bfloat16_tEfNS_4arch4Sm80ELb0ELb0ELb1ELb1ELb0ELb1ELb1ELb1EEENS1_21CollectiveEpilogueFwdINS6_IJS8_SA_S9_EEENS6_IJNS7_ILi1EEESI_SI_EEESC_SE_Li256ELb1ELb1ELb1ELb0EEENS1_36VarlenDynamicPersistentTileSchedulerILi128ELi32ELi256ELi256ELb1ELb1ELb0ELb0ELb1ELb1EEEEEEEEEvNT_6ParamsE,"",@"SHT_CUDA_INFO"
	.sectionflags	@""
	.align	4


	//----- nvinfo : EIATTR_CUDA_API_VERSION
	.align		4
        /*0000*/ 	.byte	0x04, 0x37
        /*0002*/ 	.short	(.L_478 - .L_477)
.L_477:
        /*0004*/ 	.word	0x00000082


	//----- nvinfo : EIATTR_SW2861232_WAR
	.align		4
.L_478:
        /*0008*/ 	.byte	0x01, 0x35
	.zero		2


	//----- nvinfo : EIATTR_PARAM_CBANK
	.align		4
        /*000c*/ 	.byte	0x04, 0x0a
        /*000e*/ 	.short	(.L_480 - .L_479)
	.align		4
.L_479:
        /*0010*/ 	.word	index@(.nv.constant0._ZN7cutlass13device_kernelIN5flash19enable_sm80_to_sm89INS1_16FlashAttnFwdSm80INS1_25CollectiveMainloopFwdSm80ILi8ELi1ELb0EN4cute5tupleIJNS5_1CILi128EEENS7_ILi32EEENS7_ILi256EEEEEELi256ENS_10bfloat16_tEfNS_4arch4Sm80ELb0ELb0ELb1ELb1ELb0ELb1ELb1ELb1EEENS1_21CollectiveEpilogueFwdINS6_IJS8_SA_S9_EEENS6_IJNS7_ILi1EEESI_SI_EEESC_SE_Li256ELb1ELb1ELb1ELb0EEENS1_36VarlenDynamicPersistentTileSchedulerILi128ELi32ELi256ELi256ELb1ELb1ELb0ELb0ELb1ELb1EEEEEEEEEvNT_6ParamsE)
        /*0014*/ 	.short	0x0160
        /*0016*/ 	.short	0x0438


	//----- nvinfo : EIATTR_CBANK_PARAM_SIZE
	.align		4
.L_480:
        /*0018*/ 	.byte	0x03, 0x19
        /*001a*/ 	.short	0x0438


	//----- nvinfo : EIATTR_KPARAM_INFO
	.align		4
        /*001c*/ 	.byte	0x04, 0x17
        /*001e*/ 	.short	(.L_482 - .L_481)
.L_481:
        /*0020*/ 	.word	0x00000000
        /*0024*/ 	.short	0x0000
        /*0026*/ 	.short	0x0000
        /*0028*/ 	.byte	0x00, 0xf0, 0xe1, 0x10


	//----- nvinfo : EIATTR_MAXREG_COUNT
	.align		4
.L_482:
        /*002c*/ 	.byte	0x03, 0x1b
        /*002e*/ 	.short	0x00ff


	//----- nvinfo : EIATTR_NUM_BARRIERS
	.align		4
        /*0030*/ 	.byte	0x02, 0x4c
        /*0032*/ 	.byte	0x06
	.zero		1


	//----- nvinfo : EIATTR_ANNOTATIONS
	.align		4
        /*0034*/ 	.byte	0x04, 0x55
        /*0036*/ 	.short	(.L_484 - .L_483)


	//   ....[0]....
.L_483:
        /*0038*/ 	.word	0x00000001
        /*003c*/ 	.byte	0x70, 0x00, 0x00, 0x00, 0x01, 0x00, 0x00, 0x00, 0xb0, 0x0e, 0x00, 0x00, 0x01, 0x00, 0x00, 0x00
        /*004c*/ 	.byte	0x20, 0x12, 0x00, 0x00, 0x01, 0x00, 0x00, 0x00, 0xa0, 0x21, 0x01, 0x00, 0x01, 0x00, 0x00, 0x00
        /*005c*/ 	.byte	0xe0, 0x21, 0x01, 0x00, 0x01, 0x00, 0x00, 0x00, 0x00, 0x56, 0x01, 0x00


	//----- nvinfo : EIATTR_MERCURY_ISA_VERSION
	.align		4
.L_484:
        /*0068*/ 	.byte	0x03, 0x5f
        /*006a*/ 	.short	0x0000


	//----- nvinfo : EIATTR_INT_WARP_WIDE_INSTR_OFFSETS
	.align		4
        /*006c*/ 	.byte	0x04, 0x31
        /*006e*/ 	.short	(.L_486 - .L_485)


	//   ....[0]....
.L_485:
        /*0070*/ 	.word	0x00011720


	//   ....[1]....
        /*0074*/ 	.word	0x000117a0


	//----- nvinfo : EIATTR_COOP_GROUP_MASK_REGIDS
	.align		4
.L_486:
        /*0078*/ 	.byte	0x04, 0x29
        /*007a*/ 	.short	(.L_488 - .L_487)


	//   ....[0]....
.L_487:
        /*007c*/ 	.word	0xffffffff


	//   ....[1]....
        /*0080*/ 	.word	0xffffffff


	//   ....[2]....
        /*0084*/ 	.word	0xffffffff


	//   ....[3]....
        /*0088*/ 	.word	0xffffffff


	//   ....[4]....
        /*008c*/ 	.word	0xffffffff


	//   ....[5]....
        /*0090*/ 	.word	0xffffffff


	//   ....[6]....
        /*0094*/ 	.word	0xffffffff


	//   ....[7]....
        /*0098*/ 	.word	0xffffffff


	//   ....[8]....
        /*009c*/ 	.word	0xffffffff


	//   ....[9]....
        /*00a0*/ 	.word	0xffffffff


	//   ....[10]....
        /*00a4*/ 	.word	0xffffffff


	//   ....[11]....
        /*00a8*/ 	.word	0xffffffff


	//   ....[12]....
        /*00ac*/ 	.word	0xffffffff


	//   ....[13]....
        /*00b0*/ 	.word	0xffffffff


	//   ....[14]....
        /*00b4*/ 	.word	0xffffffff


	//   ....[15]....
        /*00b8*/ 	.word	0xffffffff


	//   ....[16]....
        /*00bc*/ 	.word	0xffffffff


	//   ....[17]....
        /*00c0*/ 	.word	0xffffffff


	//   ....[18]....
        /*00c4*/ 	.word	0xffffffff


	//   ....[19]....
        /*00c8*/ 	.word	0xffffffff


	//   ....[20]....
        /*00cc*/ 	.word	0xffffffff


	//   ....[21]....
        /*00d0*/ 	.word	0xffffffff


	//   ....[22]....
        /*00d4*/ 	.word	0xffffffff


	//   ....[23]....
        /*00d8*/ 	.word	0xffffffff


	//   ....[24]....
        /*00dc*/ 	.word	0xffffffff


	//   ....[25]....
        /*00e0*/ 	.word	0xffffffff


	//   ....[26]....
        /*00e4*/ 	.word	0xffffffff


	//   ....[27]....
        /*00e8*/ 	.word	0xffffffff


	//   ....[28]....
        /*00ec*/ 	.word	0xffffffff


	//   ....[29]....
        /*00f0*/ 	.word	0xffffffff


	//   ....[30]....
        /*00f4*/ 	.word	0xffffffff


	//   ....[31]....
        /*00f8*/ 	.word	0xffffffff


	//   ....[32]....
        /*00fc*/ 	.word	0xffffffff


	//   ....[33]....
        /*0100*/ 	.word	0xffffffff


	//   ....[34]....
        /*0104*/ 	.word	0xffffffff


	//   ....[35]....
        /*0108*/ 	.word	0xffffffff


	//   ....[36]....
        /*010c*/ 	.word	0xffffffff


	//   ....[37]....
        /*0110*/ 	.word	0xffffffff


	//   ....[38]....
        /*0114*/ 	.word	0xffffffff


	//   ....[39]....
        /*0118*/ 	.word	0xffffffff


	//   ....[40]....
        /*011c*/ 	.word	0xffffffff


	//   ....[41]....
        /*0120*/ 	.word	0xffffffff


	//   ....[42]....
        /*0124*/ 	.word	0xffffffff


	//   ....[43]....
        /*0128*/ 	.word	0xffffffff


	//   ....[44]....
        /*012c*/ 	.word	0xffffffff


	//   ....[45]....
        /*0130*/ 	.word	0xffffffff


	//   ....[46]....
        /*0134*/ 	.word	0xffffffff


	//   ....[47]....
        /*0138*/ 	.word	0xffffffff


	//   ....[48]....
        /*013c*/ 	.word	0xffffffff


	//   ....[49]....
        /*0140*/ 	.word	0xffffffff


	//   ....[50]....
        /*0144*/ 	.word	0xffffffff


	//   ....[51]....
        /*0148*/ 	.word	0xffffffff


	//   ....[52]....
        /*014c*/ 	.word	0xffffffff


	//   ....[53]....
        /*0150*/ 	.word	0xffffffff


	//   ....[54]....
        /*0154*/ 	.word	0xffffffff


	//   ....[55]....
        /*0158*/ 	.word	0xffffffff


	//   ....[56]....
        /*015c*/ 	.word	0xffffffff


	//   ....[57]....
        /*0160*/ 	.word	0xffffffff


	//   ....[58]....
        /*0164*/ 	.word	0xffffffff


	//   ....[59]....
        /*0168*/ 	.word	0xffffffff


	//   ....[60]....
        /*016c*/ 	.word	0xffffffff


	//   ....[61]....
        /*0170*/ 	.word	0xffffffff


	//   ....[62]....
        /*0174*/ 	.word	0xffffffff


	//   ....[63]....
        /*0178*/ 	.word	0xffffffff


	//   ....[64]....
        /*017c*/ 	.word	0xffffffff


	//   ....[65]....
        /*0180*/ 	.word	0xffffffff


	//   ....[66]....
        /*0184*/ 	.word	0xffffffff


	//   ....[67]....
        /*0188*/ 	.word	0xffffffff


	//   ....[68]....
        /*018c*/ 	.word	0xffffffff


	//   ....[69]....
        /*0190*/ 	.word	0xffffffff


	//   ....[70]....
        /*0194*/ 	.word	0xffffffff


	//   ....[71]....
        /*0198*/ 	.word	0xffffffff


	//   ....[72]....
        /*019c*/ 	.word	0xffffffff


	//   ....[73]....
        /*01a0*/ 	.word	0xffffffff


	//   ....[74]....
        /*01a4*/ 	.word	0xffffffff


	//   ....[75]....
        /*01a8*/ 	.word	0xffffffff


	//   ....[76]....
        /*01ac*/ 	.word	0xffffffff


	//   ....[77]....
        /*01b0*/ 	.word	0xffffffff


	//   ....[78]....
        /*01b4*/ 	.word	0xffffffff


	//   ....[79]....
        /*01b8*/ 	.word	0xffffffff


	//   ....[80]....
        /*01bc*/ 	.word	0xffffffff


	//   ....[81]....
        /*01c0*/ 	.word	0xffffffff


	//   ....[82]....
        /*01c4*/ 	.word	0xffffffff


	//   ....[83]....
        /*01c8*/ 	.word	0xffffffff


	//   ....[84]....
        /*01cc*/ 	.word	0xffffffff


	//   ....[85]....
        /*01d0*/ 	.word	0xffffffff


	//   ....[86]....
        /*01d4*/ 	.word	0xffffffff


	//   ....[87]....
        /*01d8*/ 	.word	0xffffffff


	//   ....[88]....
        /*01dc*/ 	.word	0xffffffff


	//   ....[89]....
        /*01e0*/ 	.word	0xffffffff


	//   ....[90]....
        /*01e4*/ 	.word	0xffffffff


	//   ....[91]....
        /*01e8*/ 	.word	0xffffffff


	//   ....[92]....
        /*01ec*/ 	.word	0xffffffff


	//   ....[93]....
        /*01f0*/ 	.word	0xffffffff


	//   ....[94]....
        /*01f4*/ 	.word	0xffffffff


	//   ....[95]....
        /*01f8*/ 	.word	0xffffffff


	//   ....[96]....
        /*01fc*/ 	.word	0xffffffff


	//   ....[97]....
        /*0200*/ 	.word	0xffffffff


	//   ....[98]....
        /*0204*/ 	.word	0xffffffff


	//   ....[99]....
        /*0208*/ 	.word	0xffffffff


	//   ....[100]....
        /*020c*/ 	.word	0xffffffff


	//   ....[101]....
        /*0210*/ 	.word	0xffffffff


	//   ....[102]....
        /*0214*/ 	.word	0xffffffff


	//   ....[103]....
        /*0218*/ 	.word	0xffffffff


	//   ....[104]....
        /*021c*/ 	.word	0xffffffff


	//   ....[105]....
        /*0220*/ 	.word	0xffffffff


	//   ....[106]....
        /*0224*/ 	.word	0xffffffff


	//   ....[107]....
        /*0228*/ 	.word	0xffffffff


	//   ....[108]....
        /*022c*/ 	.word	0xffffffff


	//   ....[109]....
        /*0230*/ 	.word	0xffffffff


	//   ....[110]....
        /*0234*/ 	.word	0xffffffff


	//   ....[111]....
        /*0238*/ 	.word	0xffffffff


	//   ....[112]....
        /*023c*/ 	.word	0xffffffff


	//   ....[113]....
        /*0240*/ 	.word	0xffffffff


	//   ....[114]....
        /*0244*/ 	.word	0xffffffff


	//   ....[115]....
        /*0248*/ 	.word	0xffffffff


	//   ....[116]....
        /*024c*/ 	.word	0xffffffff


	//   ....[117]....
        /*0250*/ 	.word	0xffffffff


	//   ....[118]....
        /*0254*/ 	.word	0xffffffff


	//   ....[119]....
        /*0258*/ 	.word	0xffffffff


	//   ....[120]....
        /*025c*/ 	.word	0xffffffff


	//   ....[121]....
        /*0260*/ 	.word	0xffffffff


	//   ....[122]....
        /*0264*/ 	.word	0xffffffff


	//   ....[123]....
        /*0268*/ 	.word	0xffffffff


	//   ....[124]....
        /*026c*/ 	.word	0xffffffff


	//   ....[125]....
        /*0270*/ 	.word	0xffffffff


	//   ....[126]....
        /*0274*/ 	.word	0xffffffff


	//   ....[127]....
        /*0278*/ 	.word	0xffffffff


	//   ....[128]....
        /*027c*/ 	.word	0xffffffff


	//   ....[129]....
        /*0280*/ 	.word	0xffffffff


	//   ....[130]....
        /*0284*/ 	.word	0xffffffff


	//   ....[131]....
        /*0288*/ 	.word	0xffffffff


	//   ....[132]....
        /*028c*/ 	.word	0xffffffff


	//   ....[133]....
        /*0290*/ 	.word	0xffffffff


	//   ....[134]....
        /*0294*/ 	.word	0xffffffff


	//   ....[135]....
        /*0298*/ 	.word	0xffffffff


	//   ....[136]....
        /*029c*/ 	.word	0xffffffff


	//   ....[137]....
        /*02a0*/ 	.word	0xffffffff


	//   ....[138]....
        /*02a4*/ 	.word	0xffffffff


	//   ....[139]....
        /*02a8*/ 	.word	0xffffffff


	//   ....[140]....
        /*02ac*/ 	.word	0xffffffff


	//   ....[141]....
        /*02b0*/ 	.word	0xffffffff


	//   ....[142]....
        /*02b4*/ 	.word	0xffffffff


	//   ....[143]....
        /*02b8*/ 	.word	0xffffffff


	//   ....[144]....
        /*02bc*/ 	.word	0xffffffff


	//   ....[145]....
        /*02c0*/ 	.word	0xffffffff


	//   ....[146]....
        /*02c4*/ 	.word	0xffffffff


	//----- nvinfo : EIATTR_COOP_GROUP_INSTR_OFFSETS
	.align		4
.L_488:
        /*02c8*/ 	.byte	0x04, 0x28
        /*02ca*/ 	.short	(.L_490 - .L_489)


	//   ....[0]....
.L_489:
        /*02cc*/ 	.word	0x00000050


	//   ....[1]....
        /*02d0*/ 	.word	0x000001e0


	//   ....[2]....
        /*02d4*/ 	.word	0x00000210


	//   ....[3]....
        /*02d8*/ 	.word	0x00000240


	//   ....[4]....
        /*02dc*/ 	.word	0x00000270


	//   ....[5]....
        /*02e0*/ 	.word	0x000002a0


	//   ....[6]....
        /*02e4*/ 	.word	0x000002d0


	//   ....[7]....
        /*02e8*/ 	.word	0x00000440


	//   ....[8]....
        /*02ec*/ 	.word	0x00000480


	//   ....[9]....
        /*02f0*/ 	.word	0x000004b0


	//   ....[10]....
        /*02f4*/ 	.word	0x000004e0


	//   ....[11]....
        /*02f8*/ 	.word	0x00000510


	//   ....[12]....
        /*02fc*/ 	.word	0x00000540


	//   ....[13]....
        /*0300*/ 	.word	0x000005d0


	//   ....[14]....
        /*0304*/ 	.word	0x00000600


	//   ....[15]....
        /*0308*/ 	.word	0x00000610


	//   ....[16]....
        /*030c*/ 	.word	0x00000680


	//   ....[17]....
        /*0310*/ 	.word	0x00006300


	//   ....[18]....
        /*0314*/ 	.word	0x00006320


	//   ....[19]....
        /*0318*/ 	.word	0x000064e0


	//   ....[20]....
        /*031c*/ 	.word	0x000064f0


	//   ....[21]....
        /*0320*/ 	.word	0x00006670


	//   ....[22]....
        /*0324*/ 	.word	0x00006690


	//   ....[23]....
        /*0328*/ 	.word	0x000067f0


	//   ....[24]....
        /*032c*/ 	.word	0x00006800


	//   ....[25]....
        /*0330*/ 	.word	0x00006c50


	//   ....[26]....
        /*0334*/ 	.word	0x00006c90


	//   ....[27]....
        /*0338*/ 	.word	0x00006cd0


	//   ....[28]....
        /*033c*/ 	.word	0x00006d00


	//   ....[29]....
        /*0340*/ 	.word	0x00009dd0


	//   ....[30]....
        /*0344*/ 	.word	0x00009e10


	//   ....[31]....
        /*0348*/ 	.word	0x00009e50


	//   ....[32]....
        /*034c*/ 	.word	0x00009e80


	//   ....[33]....
        /*0350*/ 	.word	0x0000e0d0


	//   ....[34]....
        /*0354*/ 	.word	0x0000e140


	//   ....[35]....
        /*0358*/ 	.word	0x0000e210


	//   ....[36]....
        /*035c*/ 	.word	0x0000e280


	//   ....[37]....
        /*0360*/ 	.word	0x0000f940


	//   ....[38]....
        /*0364*/ 	.word	0x0000f960


	//   ....[39]....
        /*0368*/ 	.word	0x0000f980


	//   ....[40]....
        /*036c*/ 	.word	0x0000f9a0


	//   ....[41]....
        /*0370*/ 	.word	0x00010d10


	//   ....[42]....
        /*0374*/ 	.word	0x00010d20


	//   ....[43]....
        /*0378*/ 	.word	0x00010d50


	//   ....[44]....
        /*037c*/ 	.word	0x00010d60


	//   ....[45]....
        /*0380*/ 	.word	0x00012520


	//   ....[46]....
        /*0384*/ 	.word	0x00012530


	//   ....[47]....
        /*0388*/ 	.word	0x00012550


	//   ....[48]....
        /*038c*/ 	.word	0x00012560


	//   ....[49]....
        /*0390*/ 	.word	0x00012920


	//   ....[50]....
        /*0394*/ 	.word	0x00012940


	//   ....[51]....
        /*0398*/ 	.word	0x00012b10


	//   ....[52]....
        /*039c*/ 	.word	0x00012b20


	//   ....[53]....
        /*03a0*/ 	.word	0x00012c90


	//   ....[54]....
        /*03a4*/ 	.word	0x00012cb0


	//   ....[55]....
        /*03a8*/ 	.word	0x00012e20


	//   ....[56]....
        /*03ac*/ 	.word	0x00012e30


	//   ....[57]....
        /*03b0*/ 	.word	0x00013190


	//   ....[58]....
        /*03b4*/ 	.word	0x000131b0


	//   ....[59]....
        /*03b8*/ 	.word	0x00013d10


	//   ....[60]....
        /*03bc*/ 	.word	0x00013d20


	//   ....[61]....
        /*03c0*/ 	.word	0x00014f90


	//   ....[62]....
        /*03c4*/ 	.word	0x00014fb0


	//   ....[63]....
        /*03c8*/ 	.word	0x00015190


	//   ....[64]....
        /*03cc*/ 	.word	0x000151a0


	//   ....[65]....
        /*03d0*/ 	.word	0x00015310


	//   ....[66]....
        /*03d4*/ 	.word	0x00015330


	//   ....[67]....
        /*03d8*/ 	.word	0x000154a0


	//   ....[68]....
        /*03dc*/ 	.word	0x000154b0


	//   ....[69]....
        /*03e0*/ 	.word	0x000156c0


	//   ....[70]....
        /*03e4*/ 	.word	0x000156e0


	//   ....[71]....
        /*03e8*/ 	.word	0x00015800


	//   ....[72]....
        /*03ec*/ 	.word	0x00015840


	//   ....[73]....
        /*03f0*/ 	.word	0x00015870


	//   ....[74]....
        /*03f4*/ 	.word	0x000158a0


	//   ....[75]....
        /*03f8*/ 	.word	0x000158d0


	//   ....[76]....
        /*03fc*/ 	.word	0x00015900


	//   ....[77]....
        /*0400*/ 	.word	0x00015a50


	//   ....[78]....
        /*0404*/ 	.word	0x00015a90


	//   ....[79]....
        /*0408*/ 	.word	0x00015ac0


	//   ....[80]....
        /*040c*/ 	.word	0x00015af0


	//   ....[81]....
        /*0410*/ 	.word	0x00015b20


	//   ....[82]....
        /*0414*/ 	.word	0x00015b50


	//   ....[83]....
        /*0418*/ 	.word	0x00015be0


	//   ....[84]....
        /*041c*/ 	.word	0x00015c10


	//   ....[85]....
        /*0420*/ 	.word	0x00015c20


	//   ....[86]....
        /*0424*/ 	.word	0x00015c80


	//   ....[87]....
        /*0428*/ 	.word	0x000161c0


	//   ....[88]....
        /*042c*/ 	.word	0x00016220


	//   ....[89]....
        /*0430*/ 	.word	0x00016270


	//   ....[90]....
        /*0434*/ 	.word	0x000162c0


	//   ....[91]....
        /*0438*/ 	.word	0x00016310


	//   ....[92]....
        /*043c*/ 	.word	0x00016380


	//   ....[93]....
        /*0440*/ 	.word	0x000163c0


	//   ....[94]....
        /*0444*/ 	.word	0x00016430


	//   ....[95]....
        /*0448*/ 	.word	0x000164a0


	//   ....[96]....
        /*044c*/ 	.word	0x00016500


	//   ....[97]....
        /*0450*/ 	.word	0x00016570


	//   ....[98]....
        /*0454*/ 	.word	0x000165e0


	//   ....[99]....
        /*0458*/ 	.word	0x00016640


	//   ....[100]....
        /*045c*/ 	.word	0x000166a0


	//   ....[101]....
        /*0460*/ 	.word	0x00016700


	//   ....[102]....
        /*0464*/ 	.word	0x00016770


	//   ....[103]....
        /*0468*/ 	.word	0x000167d0


	//   ....[104]....
        /*046c*/ 	.word	0x00016830


	//   ....[105]....
        /*0470*/ 	.word	0x000168a0


	//   ....[106]....
        /*0474*/ 	.word	0x000168f0


	//   ....[107]....
        /*0478*/ 	.word	0x00016940


	//   ....[108]....
        /*047c*/ 	.word	0x00016990


	//   ....[109]....
        /*0480*/ 	.word	0x00016a00


	//   ....[110]....
        /*0484*/ 	.word	0x00016a70


	//   ....[111]....
        /*0488*/ 	.word	0x00016ad0


	//   ....[112]....
        /*048c*/ 	.word	0x00016b30


	//   ....[113]....
        /*0490*/ 	.word	0x00016b90


	//   ....[114]....
        /*0494*/ 	.word	0x00016c00


	//   ....[115]....
        /*0498*/ 	.word	0x00016c60


	//   ....[116]....
        /*049c*/ 	.word	0x00016cc0


	//   ....[117]....
        /*04a0*/ 	.word	0x00016d20


	//   ....[118]....
        /*04a4*/ 	.word	0x00016d90


	//   ....[119]....
        /*04a8*/ 	.word	0x00016df0


	//   ....[120]....
        /*04ac*/ 	.word	0x00016e50


	//   ....[121]....
        /*04b0*/ 	.word	0x00016eb0


	//   ....[122]....
        /*04b4*/ 	.word	0x00016f20


	//   ....[123]....
        /*04b8*/ 	.word	0x00016f80


	//   ....[124]....
        /*04bc*/ 	.word	0x00016fe0


	//   ....[125]....
        /*04c0*/ 	.word	0x00017040


	//   ....[126]....
        /*04c4*/ 	.word	0x000170b0


	//   ....[127]....
        /*04c8*/ 	.word	0x00017110


	//   ....[128]....
        /*04cc*/ 	.word	0x00017170


	//   ....[129]....
        /*04d0*/ 	.word	0x000171d0


	//   ....[130]....
        /*04d4*/ 	.word	0x00017240


	//   ....[131]....
        /*04d8*/ 	.word	0x00017290


	//   ....[132]....
        /*04dc*/ 	.word	0x000172d0


	//   ....[133]....
        /*04e0*/ 	.word	0x00017320


	//   ....[134]....
        /*04e4*/ 	.word	0x00017370


	//   ....[135]....
        /*04e8*/ 	.word	0x000173c0


	//   ....[136]....
        /*04ec*/ 	.word	0x00017430


	//   ....[137]....
        /*04f0*/ 	.word	0x00017470


	//   ....[138]....
        /*04f4*/ 	.word	0x000174c0


	//   ....[139]....
        /*04f8*/ 	.word	0x00017510


	//   ....[140]....
        /*04fc*/ 	.word	0x00017560


	//   ....[141]....
        /*0500*/ 	.word	0x000175b0


	//   ....[142]....
        /*0504*/ 	.word	0x00017620


	//   ....[143]....
        /*0508*/ 	.word	0x00017660


	//   ....[144]....
        /*050c*/ 	.word	0x000176d0


	//   ....[145]....
        /*0510*/ 	.word	0x00017730


	//   ....[146]....
        /*0514*/ 	.word	0x00017790


	//----- nvinfo : EIATTR_EXIT_INSTR_OFFSETS
	.align		4
.L_490:
        /*0518*/ 	.byte	0x04, 0x1c
        /*051a*/ 	.short	(.L_492 - .L_491)


	//   ....[0]....
.L_491:
        /*051c*/ 	.word	0x00000b40


	//   ....[1]....
        /*0520*/ 	.word	0x00016180


	//----- nvinfo : EIATTR_MAX_THREADS
	.align		4
.L_492:
        /*0524*/ 	.byte	0x04, 0x05
        /*0526*/ 	.short	(.L_494 - .L_493)
.L_493:
        /*0528*/ 	.word	0x00000100
        /*052c*/ 	.word	0x00000001
        /*0530*/ 	.word	0x00000001


	//----- nvinfo : EIATTR_CRS_STACK_SIZE
	.align		4
.L_494:
        /*0534*/ 	.byte	0x04, 0x1e
        /*0536*/ 	.short	(.L_496 - .L_495)
.L_495:
        /*0538*/ 	.word	0x00000000
.L_496:


//--------------------- .nv.info._ZN7cutlass13device_kernelIN5flash19enable_sm80_to_sm89INS1_16FlashAttnFwdSm80INS1_25CollectiveMainloopFwdSm80ILi8ELi1ELb1EN4cute5tupleIJNS5_1CILi128EEENS7_ILi48EEENS7_ILi256EEEEEELi256ENS_10bfloat16_tEfNS_4arch4Sm80ELb0ELb1ELb1ELb0ELb0ELb0ELb1ELb1EEENS1_21CollectiveEpilogueFwdINS6_IJS8_SA_S9_EEENS6_IJNS7_ILi1EEESI_SI_EEESC_SE_Li256ELb0ELb1ELb1ELb0EEENS1_19SingleTileSchedulerILb0ELb1ELb1ELi128EEEEEEEEEvNT_6ParamsE --------------------------
	.section	.nv.info._ZN7cutlass13device_kernelIN5flash19enable_sm80_to_sm89INS1_16FlashAttnFwdSm80INS1_25CollectiveMainloopFwdSm80ILi8ELi1ELb1EN4cute5tupleIJNS5_1CILi128EEENS7_ILi48EEENS7_ILi256EEEEEELi256ENS_10bfloat16_tEfNS_4arch4Sm80ELb0ELb1ELb1ELb0ELb0ELb0ELb1ELb1EEENS1_21CollectiveEpilogueFwdINS6_IJS8_SA_S9_EEENS6_IJNS7_ILi1EEESI_SI_EEESC_SE_Li256ELb0ELb1ELb1ELb0EEENS1_19SingleTileSchedulerILb0ELb1ELb1ELi128EEEEEEEEEvNT_6ParamsE,"",@"SHT_CUDA_INFO"
	.sectionflags	@""
	.align	4


	//----- nvinfo : EIATTR_CUDA_API_VERSION
	.align		4
        /*0000*/ 	.byte	0x04, 0x37
        /*0002*/ 	.short	(.L_498 - .L_497)
.L_497:
        /*0004*/ 	.word	0x00000082


	//----- nvinfo : EIATTR_SW2861232_WAR
	.align		4
.L_498:
        /*0008*/ 	.byte	0x01, 0x35
	.zero		2


	//----- nvinfo : EIATTR_PARAM_CBANK
	.align		4
        /*000c*/ 	.byte	0x04, 0x0a
        /*000e*/ 	.short	(.L_500 - .L_499)
	.align		4
.L_499:
        /*0010*/ 	.word	index@(.nv.constant0._ZN7cutlass13device_kernelIN5flash19enable_sm80_to_sm89INS1_16FlashAttnFwdSm80INS1_25CollectiveMainloopFwdSm80ILi8ELi1ELb1EN4cute5tupleIJNS5_1CILi128EEENS7_ILi48EEENS7_ILi256EEEEEELi256ENS_10bfloat16_tEfNS_4arch4Sm80ELb0ELb1ELb1ELb0ELb0ELb0ELb1ELb1EEENS1_21CollectiveEpilogueFwdINS6_IJS8_SA_S9_EEENS6_IJNS7_ILi1EEESI_SI_EEESC_SE_Li256ELb0ELb1ELb1ELb0EEENS1_19SingleTileSchedulerILb0ELb1ELb1ELi128EEEEEEEEEvNT_6ParamsE)
        /*0014*/ 	.short	0x0160
        /*0016*/ 	.short	0x0418


	//----- nvinfo : EIATTR_CBANK_PARAM_SIZE
	.align		4
.L_500:
        /*0018*/ 	.byte	0x03, 0x19
        /*001a*/ 	.short	0x0418


	//----- nvinfo : EIATTR_KPARAM_INFO
	.align		4
        /*001c*/ 	.byte	0x04, 0x17
        /*001e*/ 	.short	(.L_502 - .L_501)
.L_501:
        /*0020*/ 	.word	0x00000000
        /*0024*/ 	.short	0x0000
        /*0026*/ 	.short	0x0000
        /*0028*/ 	.byte	0x00, 0xf0, 0x61, 0x10


	//----- nvinfo : EIATTR_MAXREG_COUNT
	.align		4
.L_502:
        /*002c*/ 	.byte	0x03, 0x1b
        /*002e*/ 	.short	0x00ff


	//----- nvinfo : EIATTR_NUM_BARRIERS
	.align		4
        /*0030*/ 	.byte	0x02, 0x4c
        /*0032*/ 	.byte	0x02
	.zero		1


	//----- nvinfo : EIATTR_ANNOTATIONS
	.align		4
        /*0034*/ 	.byte	0x04, 0x55
        /*0036*/ 	.short	(.L_504 - .L_503)


	//   ....[0]....
.L_503:
        /* <DEDUP_REMOVED lines=82> */


	//----- nvinfo : EIATTR_MERCURY_ISA_VERSION
	.align		4
.L_504:
        /*0548*/ 	.byte	0x03, 0x5f
        /*054a*/ 	.short	0x0000


	//----- nvinfo : EIATTR_INT_WARP_WIDE_INSTR_OFFSETS
	.align		4
        /*054c*/ 	.byte	0x04, 0x31
        /*054e*/ 	.short	(.L_506 - .L_505)


	//   ....[0]....
.L_505:
        /*0550*/ 	.word	0x00007300


	//   ....[1]....
        /*0554*/ 	.word	0x0000b510


	//   ....[2]....
        /*0558*/ 	.word	0x0000e8e0


	//----- nvinfo : EIATTR_COOP_GROUP_MASK_REGIDS
	.align		4
.L_506:
        /*055c*/ 	.byte	0x04, 0x29
        /*055e*/ 	.short	(.L_508 - .L_507)


	//   ....[0]....
.L_507:
        /*0560*/ 	.word	0xffffffff


	//   ....[1]....
        /*0564*/ 	.word	0xffffffff


	//   ....[2]....
        /*0568*/ 	.word	0xffffffff


	//   ....[3]....
        /*056c*/ 	.word	0xffffffff


	//   ....[4]....
        /*0570*/ 	.word	0xffffffff


	//   ....[5]....
        /*0574*/ 	.word	0xffffffff


	//   ....[6]....
        /*0578*/ 	.word	0xffffffff


	//   ....[7]....
        /*057c*/ 	.word	0xffffffff


	//   ....[8]....
        /*0580*/ 	.word	0xffffffff


	//   ....[9]....
        /*0584*/ 	.word	0xffffffff


	//   ....[10]....
        /*0588*/ 	.word	0xffffffff


	//   ....[11]....
        /*058c*/ 	.word	0xffffffff


	//   ....[12]....
        /*0590*/ 	.word	0xffffffff


	//   ....[13]....
        /*0594*/ 	.word	0xffffffff


	//   ....[14]....
        /*0598*/ 	.word	0xffffffff


	//   ....[15]....
        /*059c*/ 	.word	0xffffffff


	//   ....[16]....
        /*05a0*/ 	.word	0xffffffff


	//   ....[17]....
        /*05a4*/ 	.word	0xffffffff


	//   ....[18]....
        /*05a8*/ 	.word	0xffffffff


	//   ....[19]....
        /*05ac*/ 	.word	0xffffffff


	//   ....[20]....
        /*05b0*/ 	.word	0xffffffff


	//   ....[21]....
        /*05b4*/ 	.word	0xffffffff


	//   ....[22]....
        /*05b8*/ 	.word	0xffffffff


	//   ....[23]....
        /*05bc*/ 	.word	0xffffffff


	//   ....[24]....
        /*05c0*/ 	.word	0xffffffff


	//   ....[25]....
        /*05c4*/ 	.word	0xffffffff


	//   ....[26]....
        /*05c8*/ 	.word	0xffffffff


	//   ....[27]....
        /*05cc*/ 	.word	0xffffffff


	//   ....[28]....
        /*05d0*/ 	.word	0xffffffff


	//   ....[29]....
        /*05d4*/ 	.word	0xffffffff


	//   ....[30]....
        /*05d8*/ 	.word	0xffffffff


	//   ....[31]....
        /*05dc*/ 	.word	0xffffffff


	//   ....[32]....
        /*05e0*/ 	.word	0xffffffff


	//   ....[33]....
        /*05e4*/ 	.word	0xffffffff


	//   ....[34]....
        /*05e8*/ 	.word	0xffffffff


	//   ....[35]....
        /*05ec*/ 	.word	0xffffffff


	//   ....[36]....
        /*05f0*/ 	.word	0xffffffff


	//   ....[37]....
        /*05f4*/ 	.word	0xffffffff


	//   ....[38]....
        /*05f8*/ 	.word	0xffffffff


	//   ....[39]....
        /*05fc*/ 	.word	0xffffffff


	//   ....[40]....
        /*0600*/ 	.word	0xffffffff


	//   ....[41]....
        /*0604*/ 	.word	0xffffffff


	//   ....[42]....
        /*0608*/ 	.word	0xffffffff


	//----- nvinfo : EIATTR_COOP_GROUP_INSTR_OFFSETS
	.align		4
.L_508:
        /*060c*/ 	.byte	0x04, 0x28
        /*060e*/ 	.short	(.L_510 - .L_509)


	//   ....[0]....
.L_509:
        /*0610*/ 	.word	0x00000060


	//   ....[1]....
        /*0614*/ 	.word	0x00001310


	//   ....[2]....
        /*0618*/ 	.word	0x00001360


	//   ....[3]....
        /*061c*/ 	.word	0x000014b0


	//   ....[4]....
        /*0620*/ 	.word	0x00001510


	//   ....[5]....
        /*0624*/ 	.word	0x000016a0


	//   ....[6]....
        /*0628*/ 	.word	0x000016d0


	//   ....[7]....
        /*062c*/ 	.word	0x00001840


	//   ....[8]....
        /*0630*/ 	.word	0x00001860


	//   ....[9]....
        /*0634*/ 	.word	0x00003570


	//   ....[10]....
        /*0638*/ 	.word	0x00003d80


	//   ....[11]....
        /*063c*/ 	.word	0x00004560


	//   ....[12]....
        /*0640*/ 	.word	0x000045e0


	//   ....[13]....
        /*0644*/ 	.word	0x00004620


	//   ....[14]....
        /*0648*/ 	.word	0x00004650


	//   ....[15]....
        /*064c*/ 	.word	0x000076e0


	//   ....[16]....
        /*0650*/ 	.word	0x00007910


	//   ....[17]....
        /*0654*/ 	.word	0x000080d0


	//   ....[18]....
        /*0658*/ 	.word	0x000080f0


	//   ....[19]....
        /*065c*/ 	.word	0x00008b10


	//   ....[20]....
        /*0660*/ 	.word	0x00008b30


	//   ....[21]....
        /*0664*/ 	.word	0x0000b920


	//   ....[22]....
        /*0668*/ 	.word	0x0000b940


	//   ....[23]....
        /*066c*/ 	.word	0x0000bf90


	//   ....[24]....
        /*0670*/ 	.word	0x0000bfb0


	//   ....[25]....
        /*0674*/ 	.word	0x0000eb30


	//   ....[26]....
        /*0678*/ 	.word	0x0000ed50


	//   ....[27]....
        /*067c*/ 	.word	0x0000f500


	//   ....[28]....
        /*0680*/ 	.word	0x0000f520


	//   ....[29]....
        /*0684*/ 	.word	0x0000ff80


	//   ....[30]....
        /*0688*/ 	.word	0x0000ffa0


	//   ....[31]....
        /*068c*/ 	.word	0x00011250


	//   ....[32]....
        /*0690*/ 	.word	0x00011260


	//   ....[33]....
        /*0694*/ 	.word	0x00011290


	//   ....[34]....
        /*0698*/ 	.word	0x000112a0


	//   ....[35]....
        /*069c*/ 	.word	0x00012180


	//   ....[36]....
        /*06a0*/ 	.word	0x000121c0


	//   ....[37]....
        /*06a4*/ 	.word	0x00012200


	//   ....[38]....
        /*06a8*/ 	.word	0x00012230


	//   ....[39]....
        /*06ac*/ 	.word	0x00012320


	//   ....[40]....
        /*06b0*/ 	.word	0x00012340


	//   ....[41]....
        /*06b4*/ 	.word	0x00012f60


	//   ....[42]....
        /*06b8*/ 	.word	0x00012f70


	//----- nvinfo : EIATTR_EXIT_INSTR_OFFSETS
	.align		4
.L_510:
        /*06bc*/ 	.byte	0x04, 0x1c
        /*06be*/ 	.short	(.L_512 - .L_511)


	//   ....[0]....
.L_511:
        /*06c0*/ 	.word	0x000001c0


	//   ....[1]....
        /*06c4*/ 	.word	0x00012f80


	//   ....[2]....
        /*06c8*/ 	.word	0x00013b20


	//   ....[3]....
        /*06cc*/ 	.word	0x00013b70


	//   ....[4]....
        /*06d0*/ 	.word	0x00013ba0


	//   ....[5]....
        /*06d4*/ 	.word	0x00013c00


	//   ....[6]....
        /*06d8*/ 	.word	0x00013e90


	//----- nvinfo : EIATTR_CTAIDZ_USED
	.align		4
.L_512:
        /*06dc*/ 	.byte	0x01, 0x04
	.zero		2


	//----- nvinfo : EIATTR_MAX_THREADS
	.align		4
        /*06e0*/ 	.byte	0x04, 0x05
        /*06e2*/ 	.short	(.L_514 - .L_513)
.L_513:
        /*06e4*/ 	.word	0x00000100
        /*06e8*/ 	.word	0x00000001
        /*06ec*/ 	.word	0x00000001


	//----- nvinfo : EIATTR_CRS_STACK_SIZE
	.align		4
.L_514:
        /*06f0*/ 	.byte	0x04, 0x1e
        /*06f2*/ 	.short	(.L_516 - .L_515)
.L_515:
        /*06f4*/ 	.word	0x00000000
.L_516:


//--------------------- .nv.info._ZN7cutlass13device_kernelIN5flash19enable_sm80_to_sm89INS1_16FlashAttnFwdSm80INS1_25CollectiveMainloopFwdSm80ILi8ELi1ELb1EN4cute5tupleIJNS5_1CILi128EEENS7_ILi48EEENS7_ILi256EEEEEELi256ENS_10bfloat16_tEfNS_4arch4Sm80ELb0ELb1ELb1ELb1ELb0ELb0ELb1ELb1EEENS1_21CollectiveEpilogueFwdINS6_IJS8_SA_S9_EEENS6_IJNS7_ILi1EEESI_SI_EEESC_SE_Li256ELb1ELb1ELb1ELb0EEENS1_36VarlenDynamicPersistentTileSchedulerILi128ELi48ELi256ELi256ELb1ELb1ELb0ELb1ELb0ELb1EEEEEEEEEvNT_6ParamsE --------------------------
	.section	.nv.info._ZN7cutlass13device_kernelIN5flash19enable_sm80_to_sm89INS1_16FlashAttnFwdSm80INS1_25CollectiveMainloopFwdSm80ILi8ELi1ELb1EN4cute5tupleIJNS5_1CILi128EEENS7_ILi48EEENS7_ILi256EEEEEELi256ENS_10bfloat16_tEfNS_4arch4Sm80ELb0ELb1ELb1ELb1ELb0ELb0ELb1ELb1EEENS1_21CollectiveEpilogueFwdINS6_IJS8_SA_S9_EEENS6_IJNS7_ILi1EEESI_SI_EEESC_SE_Li256ELb1ELb1ELb1ELb0EEENS1_36VarlenDynamicPersistentTileSchedulerILi128ELi48ELi256ELi256ELb1ELb1ELb0ELb1ELb0ELb1EEEEEEEEEvNT_6ParamsE,"",@"SHT_CUDA_INFO"
	.sectionflags	@""
	.align	4


	//----- nvinfo : EIATTR_CUDA_API_VERSION
	.align		4
        /*0000*/ 	.byte	0x04, 0x37
        /*0002*/ 	.short	(.L_518 - .L_517)
.L_517:
        /*0004*/ 	.word	0x00000082


	//----- nvinfo : EIATTR_SW2861232_WAR
	.align		4
.L_518:
        /*0008*/ 	.byte	0x01, 0x35
	.zero		2


	//----- nvinfo : EIATTR_PARAM_CBANK
	.align		4
        /*000c*/ 	.byte	0x04, 0x0a
        /*000e*/ 	.short	(.L_520 - .L_519)
	.align		4
.L_519:
        /*0010*/ 	.word	index@(.nv.constant0._ZN7cutlass13device_kernelIN5flash19enable_sm80_to_sm89INS1_16FlashAttnFwdSm80INS1_25CollectiveMainloopFwdSm80ILi8ELi1ELb1EN4cute5tupleIJNS5_1CILi128EEENS7_ILi48EEENS7_ILi256EEEEEELi256ENS_10bfloat16_tEfNS_4arch4Sm80ELb0ELb1ELb1ELb1ELb0ELb0ELb1ELb1EEENS1_21CollectiveEpilogueFwdINS6_IJS8_SA_S9_EEENS6_IJNS7_ILi1EEESI_SI_EEESC_SE_Li256ELb1ELb1ELb1ELb0EEENS1_36VarlenDynamicPersistentTileSchedulerILi128ELi48ELi256ELi256ELb1ELb1ELb0ELb1ELb0ELb1EEEEEEEEEvNT_6ParamsE)
        /*0014*/ 	.short	0x0160
        /*0016*/ 	.short	0x0438


	//----- nvinfo : EIATTR_CBANK_PARAM_SIZE
	.align		4
.L_520:
        /*0018*/ 	.byte	0x03, 0x19
        /*001a*/ 	.short	0x0438


	//----- nvinfo : EIATTR_KPARAM_INFO
	.align		4
        /*001c*/ 	.byte	0x04, 0x17
        /*001e*/ 	.short	(.L_522 - .L_521)
.L_521:
        /*0020*/ 	.word	0x00000000
        /*0024*/ 	.short	0x0000
        /*0026*/ 	.short	0x0000
        /*0028*/ 	.byte	0x00, 0xf0, 0xe1, 0x10


	//----- nvinfo : EIATTR_MAXREG_COUNT
	.align		4
.L_522:
        /*002c*/ 	.byte	0x03, 0x1b
        /*002e*/ 	.short	0x00ff


	//----- nvinfo : EIATTR_NUM_BARRIERS
	.align		4
        /*0030*/ 	.byte	0x02, 0x4c
        /*0032*/ 	.byte	0x06
	.zero		1


	//----- nvinfo : EIATTR_ANNOTATIONS
	.align		4
        /*0034*/ 	.byte	0x04, 0x55
        /*0036*/ 	.short	(.L_524 - .L_523)


	//   ....[0]....
.L_523:
        /* <DEDUP_REMOVED lines=105> */


	//----- nvinfo : EIATTR_MERCURY_ISA_VERSION
	.align		4
.L_524:
        /*06b8*/ 	.byte	0x03, 0x5f
        /*06ba*/ 	.short	0x0000


	//----- nvinfo : EIATTR_INT_WARP_WIDE_INSTR_OFFSETS
	.align		4
        /*06bc*/ 	.byte	0x04, 0x31
        /*06be*/ 	.short	(.L_526 - .L_525)


	//   ....[0]....
.L_525:
        /*06c0*/ 	.word	0x00011ab0


	//   ....[1]....
        /*06c4*/ 	.word	0x00011b30


	//----- nvinfo : EIATTR_COOP_GROUP_MASK_REGIDS
	.align		4
.L_526:
        /*06c8*/ 	.byte	0x04, 0x29
        /*06ca*/ 	.short	(.L_528 - .L_527)


	//   ....[0]....
.L_527:
        /*06cc*/ 	.word	0xffffffff


	//   ....[1]....
        /*06d0*/ 	.word	0xffffffff


	//   ....[2]....
        /*06d4*/ 	.word	0xffffffff


	//   ....[3]....
        /*06d8*/ 	.word	0xffffffff


	//   ....[4]....
        /*06dc*/ 	.word	0xffffffff


	//   ....[5]....
        /*06e0*/ 	.word	0xffffffff


	//   ....[6]....
        /*06e4*/ 	.word	0xffffffff


	//   ....[7]....
        /*06e8*/ 	.word	0xffffffff


	//   ....[8]....
        /*06ec*/ 	.word	0xffffffff


	//   ....[9]....
        /*06f0*/ 	.word	0xffffffff


	//   ....[10]....
        /*06f4*/ 	.word	0xffffffff


	//   ....[11]....
        /*06f8*/ 	.word	0xffffffff


	//   ....[12]....
        /*06fc*/ 	.word	0xffffffff


	//   ....[13]....
        /*0700*/ 	.word	0xffffffff


	//   ....[14]....
        /*0704*/ 	.word	0xffffffff


	//   ....[15]....
        /*0708*/ 	.word	0xffffffff


	//   ....[16]....
        /*070c*/ 	.word	0xffffffff


	//   ....[17]....
        /*0710*/ 	.word	0xffffffff


	//   ....[18]....
        /*0714*/ 	.word	0xffffffff


	//   ....[19]....
        /*0718*/ 	.word	0xffffffff


	//   ....[20]....
        /*071c*/ 	.word	0xffffffff


	//   ....[21]....
        /*0720*/ 	.word	0xffffffff


	//   ....[22]....
        /*0724*/ 	.word	0xffffffff


	//   ....[23]....
        /*0728*/ 	.word	0xffffffff


	//   ....[24]....
        /*072c*/ 	.word	0xffffffff


	//   ....[25]....
        /*0730*/ 	.word	0xffffffff


	//   ....[26]....
        /*0734*/ 	.word	0xffffffff


	//   ....[27]....
        /*0738*/ 	.word	0xffffffff


	//   ....[28]....
        /*073c*/ 	.word	0xffffffff


	//   ....[29]....
        /*0740*/ 	.word	0xffffffff


	//   ....[30]....
        /*0744*/ 	.word	0xffffffff


	//   ....[31]....
        /*0748*/ 	.word	0xffffffff


	//   ....[32]....
        /*074c*/ 	.word	0xffffffff


	//   ....[33]....
        /*0750*/ 	.word	0xffffffff


	//   ....[34]....
        /*0754*/ 	.word	0xffffffff


	//   ....[35]....
        /*0758*/ 	.word	0xffffffff


	//   ....[36]....
        /*075c*/ 	.word	0xffffffff


	//   ....[37]....
        /*0760*/ 	.word	0xffffffff


	//   ....[38]....
        /*0764*/ 	.word	0xffffffff


	//   ....[39]....
        /*0768*/ 	.word	0xffffffff


	//   ....[40]....
        /*076c*/ 	.word	0xffffffff


	//   ....[41]....
        /*0770*/ 	.word	0xffffffff


	//   ....[42]....
        /*0774*/ 	.word	0xffffffff


	//   ....[43]....
        /*0778*/ 	.word	0xffffffff


	//   ....[44]....
        /*077c*/ 	.word	0xffffffff


	//   ....[45]....
        /*0780*/ 	.word	0xffffffff


	//   ....[46]....
        /*0784*/ 	.word	0xffffffff


	//   ....[47]....
        /*0788*/ 	.word	0xffffffff


	//   ....[48]....
        /*078c*/ 	.word	0xffffffff


	//   ....[49]....
        /*0790*/ 	.word	0xffffffff


	//   ....[50]....
        /*0794*/ 	.word	0xffffffff


	//   ....[51]....
        /*0798*/ 	.word	0xffffffff


	//   ....[52]....
        /*079c*/ 	.word	0xffffffff


	//   ....[53]....
        /*07a0*/ 	.word	0xffffffff


	//   ....[54]....
        /*07a4*/ 	.word	0xffffffff


	//   ....[55]....
        /*07a8*/ 	.word	0xffffffff


	//   ....[56]....
        /*07ac*/ 	.word	0xffffffff


	//   ....[57]....
        /*07b0*/ 	.word	0xffffffff


	//   ....[58]....
        /*07b4*/ 	.word	0xffffffff


	//   ....[59]....
        /*07b8*/ 	.word	0xffffffff


	//   ....[60]....
        /*07bc*/ 	.word	0xffffffff


	//   ....[61]....
        /*07c0*/ 	.word	0xffffffff


	//   ....[62]....
        /*07c4*/ 	.word	0xffffffff


	//   ....[63]....
        /*07c8*/ 	.word	0xffffffff


	//   ....[64]....
        /*07cc*/ 	.word	0xffffffff


	//   ....[65]....
        /*07d0*/ 	.word	0xffffffff


	//   ....[66]....
        /*07d4*/ 	.word	0xffffffff


	//   ....[67]....
        /*07d8*/ 	.word	0xffffffff


	//   ....[68]....
        /*07dc*/ 	.word	0xffffffff


	//   ....[69]....
        /*07e0*/ 	.word	0xffffffff


	//   ....[70]....
        /*07e4*/ 	.word	0xffffffff


	//   ....[71]....
        /*07e8*/ 	.word	0xffffffff


	//   ....[72]....
        /*07ec*/ 	.word	0xffffffff


	//   ....[73]....
        /*07f0*/ 	.word	0xffffffff


	//   ....[74]....
        /*07f4*/ 	.word	0xffffffff


	//   ....[75]....
        /*07f8*/ 	.word	0xffffffff


	//   ....[76]....
        /*07fc*/ 	.word	0xffffffff


	//   ....[77]....
        /*0800*/ 	.word	0xffffffff


	//   ....[78]....
        /*0804*/ 	.word	0xffffffff


	//   ....[79]....
        /*0808*/ 	.word	0xffffffff


	//   ....[80]....
        /*080c*/ 	.word	0xffffffff


	//   ....[81]....
        /*0810*/ 	.word	0xffffffff


	//   ....[82]....
        /*0814*/ 	.word	0xffffffff


	//   ....[83]....
        /*0818*/ 	.word	0xffffffff


	//   ....[84]....
        /*081c*/ 	.word	0xffffffff


	//   ....[85]....
        /*0820*/ 	.word	0xffffffff


	//   ....[86]....
        /*0824*/ 	.word	0xffffffff


	//   ....[87]....
        /*0828*/ 	.word	0xffffffff


	//   ....[88]....
        /*082c*/ 	.word	0xffffffff


	//   ....[89]....
        /*0830*/ 	.word	0xffffffff


	//   ....[90]....
        /*0834*/ 	.word	0xffffffff


	//   ....[91]....
        /*0838*/ 	.word	0xffffffff


	//   ....[92]....
        /*083c*/ 	.word	0xffffffff


	//   ....[93]....
        /*0840*/ 	.word	0xffffffff


	//   ....[94]....
        /*0844*/ 	.word	0xffffffff


	//   ....[95]....
        /*0848*/ 	.word	0xffffffff


	//   ....[96]....
        /*084c*/ 	.word	0xffffffff


	//   ....[97]....
        /*0850*/ 	.word	0xffffffff


	//   ....[98]....
        /*0854*/ 	.word	0xffffffff


	//   ....[99]....
        /*0858*/ 	.word	0xffffffff


	//   ....[100]....
        /*085c*/ 	.word	0xffffffff


	//   ....[101]....
        /*0860*/ 	.word	0xffffffff


	//   ....[102]....
        /*0864*/ 	.word	0xffffffff


	//   ....[103]....
        /*0868*/ 	.word	0xffffffff


	//   ....[104]....
        /*086c*/ 	.word	0xffffffff


	//   ....[105]....
        /*0870*/ 	.word	0xffffffff


	//   ....[106]....
        /*0874*/ 	.word	0xffffffff


	//   ....[107]....
        /*0878*/ 	.word	0xffffffff


	//   ....[108]....
        /*087c*/ 	.word	0xffffffff


	//   ....[109]....
        /*0880*/ 	.word	0xffffffff


	//   ....[110]....
        /*0884*/ 	.word	0xffffffff


	//   ....[111]....
        /*0888*/ 	.word	0xffffffff


	//   ....[112]....
        /*088c*/ 	.word	0xffffffff


	//   ....[113]....
        /*0890*/ 	.word	0xffffffff


	//   ....[114]....
        /*0894*/ 	.word	0xffffffff


	//   ....[115]....
        /*0898*/ 	.word	0xffffffff


	//   ....[116]....
        /*089c*/ 	.word	0xffffffff


	//   ....[117]....
        /*08a0*/ 	.word	0xffffffff


	//   ....[118]....
        /*08a4*/ 	.word	0xffffffff


	//   ....[119]....
        /*08a8*/ 	.word	0xffffffff


	//   ....[120]....
        /*08ac*/ 	.word	0xffffffff


	//   ....[121]....
        /*08b0*/ 	.word	0xffffffff


	//   ....[122]....
        /*08b4*/ 	.word	0xffffffff


	//   ....[123]....
        /*08b8*/ 	.word	0xffffffff


	//   ....[124]....
        /*08bc*/ 	.word	0xffffffff


	//   ....[125]....
        /*08c0*/ 	.word	0xffffffff


	//   ....[126]....
        /*08c4*/ 	.word	0xffffffff


	//   ....[127]....
        /*08c8*/ 	.word	0xffffffff


	//   ....[128]....
        /*08cc*/ 	.word	0xffffffff


	//   ....[129]....
        /*08d0*/ 	.word	0xffffffff


	//   ....[130]....
        /*08d4*/ 	.word	0xffffffff


	//   ....[131]....
        /*08d8*/ 	.word	0xffffffff


	//   ....[132]....
        /*08dc*/ 	.word	0xffffffff


	//   ....[133]....
        /*08e0*/ 	.word	0xffffffff


	//   ....[134]....
        /*08e4*/ 	.word	0xffffffff


	//   ....[135]....
        /*08e8*/ 	.word	0xffffffff


	//   ....[136]....
        /*08ec*/ 	.word	0xffffffff


	//   ....[137]....
        /*08f0*/ 	.word	0xffffffff


	//   ....[138]....
        /*08f4*/ 	.word	0xffffffff


	//   ....[139]....
        /*08f8*/ 	.word	0xffffffff


	//   ....[140]....
        /*08fc*/ 	.word	0xffffffff


	//   ....[141]....
        /*0900*/ 	.word	0xffffffff


	//   ....[142]....
        /*0904*/ 	.word	0xffffffff


	//   ....[143]....
        /*0908*/ 	.word	0xffffffff


	//   ....[144]....
        /*090c*/ 	.word	0xffffffff


	//----- nvinfo : EIATTR_COOP_GROUP_INSTR_OFFSETS
	.align		4
.L_528:
        /*0910*/ 	.byte	0x04, 0x28
        /*0912*/ 	.short	(.L_530 - .L_529)


	//   ....[0]....
.L_529:
        /*0914*/ 	.word	0x00000050


	//   ....[1]....
        /*0918*/ 	.word	0x00000200


	//   ....[2]....
        /*091c*/ 	.word	0x00000230


	//   ....[3]....
        /*0920*/ 	.word	0x00000260


	//   ....[4]....
        /*0924*/ 	.word	0x00000290


	//   ....[5]....
        /*0928*/ 	.word	0x000002c0


	//   ....[6]....
        /*092c*/ 	.word	0x000002f0


	//   ....[7]....
        /*0930*/ 	.word	0x00000450


	//   ....[8]....
        /*0934*/ 	.word	0x00000490


	//   ....[9]....
        /*0938*/ 	.word	0x000004c0


	//   ....[10]....
        /*093c*/ 	.word	0x000004f0


	//   ....[11]....
        /*0940*/ 	.word	0x00000520


	//   ....[12]....
        /*0944*/ 	.word	0x00000550


	//   ....[13]....
        /*0948*/ 	.word	0x000005e0


	//   ....[14]....
        /*094c*/ 	.word	0x00000630


	//   ....[15]....
        /*0950*/ 	.word	0x00000650


	//   ....[16]....
        /*0954*/ 	.word	0x000006b0


	//   ....[17]....
        /*0958*/ 	.word	0x00002aa0


	//   ....[18]....
        /*095c*/ 	.word	0x00002ae0


	//   ....[19]....
        /*0960*/ 	.word	0x00002c20


	//   ....[20]....
        /*0964*/ 	.word	0x00002c50


	//   ....[21]....
        /*0968*/ 	.word	0x00002c80


	//   ....[22]....
        /*096c*/ 	.word	0x00002da0


	//   ....[23]....
        /*0970*/ 	.word	0x00002dc0


	//   ....[24]....
        /*0974*/ 	.word	0x00002e00


	//   ....[25]....
        /*0978*/ 	.word	0x00004a70


	//   ....[26]....
        /*097c*/ 	.word	0x00004c20


	//   ....[27]....
        /*0980*/ 	.word	0x00005510


	//   ....[28]....
        /*0984*/ 	.word	0x00005530


	//   ....[29]....
        /*0988*/ 	.word	0x00005690


	//   ....[30]....
        /*098c*/ 	.word	0x000056e0


	//   ....[31]....
        /*0990*/ 	.word	0x00007f90


	//   ....[32]....
        /*0994*/ 	.word	0x000085b0


	//   ....[33]....
        /*0998*/ 	.word	0x00008850


	//   ....[34]....
        /*099c*/ 	.word	0x00008870


	//   ....[35]....
        /*09a0*/ 	.word	0x00009280


	//   ....[36]....
        /*09a4*/ 	.word	0x000092a0


	//   ....[37]....
        /*09a8*/ 	.word	0x0000bc10


	//   ....[38]....
        /*09ac*/ 	.word	0x0000bc30


	//   ....[39]....
        /*09b0*/ 	.word	0x0000c260


	//   ....[40]....
        /*09b4*/ 	.word	0x0000c280


	//   ....[41]....
        /*09b8*/ 	.word	0x0000e9e0


	//   ....[42]....
        /*09bc*/ 	.word	0x0000f000


	//   ....[43]....
        /*09c0*/ 	.word	0x0000f2c0


	//   ....[44]....
        /*09c4*/ 	.word	0x0000f2e0


	//   ....[45]....
        /*09c8*/ 	.word	0x0000fd10


	//   ....[46]....
        /*09cc*/ 	.word	0x0000fd30


	//   ....[47]....
        /*09d0*/ 	.word	0x00011060


	//   ....[48]....
        /*09d4*/ 	.word	0x000110b0


	//   ....[49]....
        /*09d8*/ 	.word	0x000110d0


	//   ....[50]....
        /*09dc*/ 	.word	0x000110f0


	//   ....[51]....
        /*09e0*/ 	.word	0x000129d0


	//   ....[52]....
        /*09e4*/ 	.word	0x000129e0


	//   ....[53]....
        /*09e8*/ 	.word	0x00012a00


	//   ....[54]....
        /*09ec*/ 	.word	0x00012a20


	//   ....[55]....
        /*09f0*/ 	.word	0x00012e30


	//   ....[56]....
        /*09f4*/ 	.word	0x00012e50


	//   ....[57]....
        /*09f8*/ 	.word	0x00012ff0


	//   ....[58]....
        /*09fc*/ 	.word	0x00013000


	//   ....[59]....
        /*0a00*/ 	.word	0x00013170


	//   ....[60]....
        /*0a04*/ 	.word	0x00013190


	//   ....[61]....
        /*0a08*/ 	.word	0x00013300


	//   ....[62]....
        /*0a0c*/ 	.word	0x00013310


	//   ....[63]....
        /*0a10*/ 	.word	0x00013690


	//   ....[64]....
        /*0a14*/ 	.word	0x000136b0


	//   ....[65]....
        /*0a18*/ 	.word	0x00014300


	//   ....[66]....
        /*0a1c*/ 	.word	0x00014310


	//   ....[67]....
        /*0a20*/ 	.word	0x00015370


	//   ....[68]....
        /*0a24*/ 	.word	0x00015390


	//   ....[69]....
        /*0a28*/ 	.word	0x00015540


	//   ....[70]....
        /*0a2c*/ 	.word	0x00015550


	//   ....[71]....
        /*0a30*/ 	.word	0x000156c0


	//   ....[72]....
        /*0a34*/ 	.word	0x000156e0


	//   ....[73]....
        /*0a38*/ 	.word	0x00015850


	//   ....[74]....
        /*0a3c*/ 	.word	0x00015860


	//   ....[75]....
        /*0a40*/ 	.word	0x00015a90


	//   ....[76]....
        /*0a44*/ 	.word	0x00015ab0


	//   ....[77]....
        /*0a48*/ 	.word	0x00015be0


	//   ....[78]....
        /*0a4c*/ 	.word	0x00015c20


	//   ....[79]....
        /*0a50*/ 	.word	0x00015c50


	//   ....[80]....
        /*0a54*/ 	.word	0x00015c80


	//   ....[81]....
        /*0a58*/ 	.word	0x00015cb0


	//   ....[82]....
        /*0a5c*/ 	.word	0x00015ce0


	//   ....[83]....
        /*0a60*/ 	.word	0x00015e40


	//   ....[84]....
        /*0a64*/ 	.word	0x00015e80


	//   ....[85]....
        /*0a68*/ 	.word	0x00015eb0


	//   ....[86]....
        /*0a6c*/ 	.word	0x00015ee0


	//   ....[87]....
        /*0a70*/ 	.word	0x00015f10


	//   ....[88]....
        /*0a74*/ 	.word	0x00015f40


	//   ....[89]....
        /*0a78*/ 	.word	0x00015fd0


	//   ....[90]....
        /*0a7c*/ 	.word	0x00016030


	//   ....[91]....
        /*0a80*/ 	.word	0x00016040


	//   ....[92]....
        /*0a84*/ 	.word	0x000160a0


	//   ....[93]....
        /*0a88*/ 	.word	0x00016b10


	//   ....[94]....
        /*0a8c*/ 	.word	0x00016b70


	//   ....[95]....
        /*0a90*/ 	.word	0x00016bc0


	//   ....[96]....
        /*0a94*/ 	.word	0x00016c10


	//   ....[97]....
        /*0a98*/ 	.word	0x00016c60


	//   ....[98]....
        /*0a9c*/ 	.word	0x00016cd0


	//   ....[99]....
        /*0aa0*/ 	.word	0x00016d10


	//   ....[100]....
        /*0aa4*/ 	.word	0x00016d80


	//   ....[101]....
        /*0aa8*/ 	.word	0x00016df0


	//   ....[102]....
        /*0aac*/ 	.word	0x00016e50


	//   ....[103]....
        /*0ab0*/ 	.word	0x00016eb0


	//   ....[104]....
        /*0ab4*/ 	.word	0x00016f10


	//   ....[105]....
        /*0ab8*/ 	.word	0x00016f60


	//   ....[106]....
        /*0abc*/ 	.word	0x00016fc0


	//   ....[107]....
        /*0ac0*/ 	.word	0x00017030


	//   ....[108]....
        /*0ac4*/ 	.word	0x000170a0


	//   ....[109]....
        /*0ac8*/ 	.word	0x00017100


	//   ....[110]....
        /*0acc*/ 	.word	0x00017160


	//   ....[111]....
        /*0ad0*/ 	.word	0x000171c0


	//   ....[112]....
        /*0ad4*/ 	.word	0x00017230


	//   ....[113]....
        /*0ad8*/ 	.word	0x00017290


	//   ....[114]....
        /*0adc*/ 	.word	0x000172f0


	//   ....[115]....
        /*0ae0*/ 	.word	0x00017350


	//   ....[116]....
        /*0ae4*/ 	.word	0x000173c0


	//   ....[117]....
        /*0ae8*/ 	.word	0x00017420


	//   ....[118]....
        /*0aec*/ 	.word	0x00017480


	//   ....[119]....
        /*0af0*/ 	.word	0x000174e0


	//   ....[120]....
        /*0af4*/ 	.word	0x00017550


	//   ....[121]....
        /*0af8*/ 	.word	0x000175b0


	//   ....[122]....
        /*0afc*/ 	.word	0x00017610


	//   ....[123]....
        /*0b00*/ 	.word	0x00017670


	//   ....[124]....
        /*0b04*/ 	.word	0x000176e0


	//   ....[125]....
        /*0b08*/ 	.word	0x00017740


	//   ....[126]....
        /*0b0c*/ 	.word	0x000177a0


	//   ....[127]....
        /*0b10*/ 	.word	0x00017800


	//   ....[128]....
        /*0b14*/ 	.word	0x00017870


	//   ....[129]....
        /*0b18*/ 	.word	0x000178c0


	//   ....[130]....
        /*0b1c*/ 	.word	0x00017900


	//   ....[131]....
        /*0b20*/ 	.word	0x00017950


	//   ....[132]....
        /*0b24*/ 	.word	0x000179a0


	//   ....[133]....
        /*0b28*/ 	.word	0x000179f0


	//   ....[134]....
        /*0b2c*/ 	.word	0x00017a60


	//   ....[135]....
        /*0b30*/ 	.word	0x00017aa0


	//   ....[136]....
        /*0b34*/ 	.word	0x00017af0


	//   ....[137]....
        /*0b38*/ 	.word	0x00017b40


	//   ....[138]....
        /*0b3c*/ 	.word	0x00017b90


	//   ....[139]....
        /*0b40*/ 	.word	0x00017be0


	//   ....[140]....
        /*0b44*/ 	.word	0x00017c50


	//   ....[141]....
        /*0b48*/ 	.word	0x00017c90


	//   ....[142]....
        /*0b4c*/ 	.word	0x00017d00


	//   ....[143]....
        /*0b50*/ 	.word	0x00017d60


	//   ....[144]....
        /*0b54*/ 	.word	0x00017dc0


	//----- nvinfo : EIATTR_EXIT_INSTR_OFFSETS
	.align		4
.L_530:
        /*0b58*/ 	.byte	0x04, 0x1c
        /*0b5a*/ 	.short	(.L_532 - .L_531)


	//   ....[0]....
.L_531:
        /*0b5c*/ 	.word	0x000010d0


	//   ....[1]....
        /*0b60*/ 	.word	0x00016ad0


	//----- nvinfo : EIATTR_MAX_THREADS
	.align		4
.L_532:
        /*0b64*/ 	.byte	0x04, 0x05
        /*0b66*/ 	.short	(.L_534 - .L_533)
.L_533:
        /*0b68*/ 	.word	0x00000100
        /*0b6c*/ 	.word	0x00000001
        /*0b70*/ 	.word	0x00000001


	//----- nvinfo : EIATTR_CRS_STACK_SIZE
	.align		4
.L_534:
        /*0b74*/ 	.byte	0x04, 0x1e
        /*0b76*/ 	.short	(.L_536 - .L_535)
.L_535:
        /*0b78*/ 	.word	0x00000000
.L_536:


//--------------------- .nv.info._ZN7cutlass13device_kernelIN5flash19enable_sm80_to_sm89INS1_16FlashAttnFwdSm80INS1_25CollectiveMainloopFwdSm80ILi8ELi1ELb0EN4cute5tupleIJNS5_1CILi128EEENS7_ILi32EEENS7_ILi256EEEEEELi256ENS_10bfloat16_tEfNS_4arch4Sm80ELb0ELb1ELb1ELb1ELb0ELb1ELb1ELb1EEENS1_21CollectiveEpilogueFwdINS6_IJS8_SA_S9_EEENS6_IJNS7_ILi1EEESI_SI_EEESC_SE_Li256ELb1ELb1ELb1ELb0EEENS1_36VarlenDynamicPersistentTileSchedulerILi128ELi32ELi256ELi256ELb1ELb1ELb0ELb1ELb0ELb1EEEEEEEEEvNT_6ParamsE --------------------------
	.section	.nv.info._ZN7cutlass13device_kernelIN5flash19enable_sm80_to_sm89INS1_16FlashAttnFwdSm80INS1_25CollectiveMainloopFwdSm80ILi8ELi1ELb0EN4cute5tupleIJNS5_1CILi128EEENS7_ILi32EEENS7_ILi256EEEEEELi256ENS_10bfloat16_tEfNS_4arch4Sm80ELb0ELb1ELb1ELb1ELb0ELb1ELb1ELb1EEENS1_21CollectiveEpilogueFwdINS6_IJS8_SA_S9_EEENS6_IJNS7_ILi1EEESI_SI_EEESC_SE_Li256ELb1ELb1ELb1ELb0EEENS1_36VarlenDynamicPersistentTileSchedulerILi128ELi32ELi256ELi256ELb1ELb1ELb0ELb1ELb0ELb1EEEEEEEEEvNT_6ParamsE,"",@"SHT_CUDA_INFO"
	.sectionflags	@""
	.align	4


	//----- nvinfo : EIATTR_CUDA_API_VERSION
	.align		4
        /*0000*/ 	.byte	0x04, 0x37
        /*0002*/ 	.short	(.L_538 - .L_537)
.L_537:
        /*0004*/ 	.word	0x00000082


	//----- nvinfo : EIATTR_SW2861232_WAR
	.align		4
.L_538:
        /*0008*/ 	.byte	0x01, 0x35
	.zero		2


	//----- nvinfo : EIATTR_PARAM_CBANK
	.align		4
        /*000c*/ 	.byte	0x04, 0x0a
        /*000e*/ 	.short	(.L_540 - .L_539)
	.align		4
.L_539:
        /*0010*/ 	.word	index@(.nv.constant0._ZN7cutlass13device_kernelIN5flash19enable_sm80_to_sm89INS1_16FlashAttnFwdSm80INS1_25CollectiveMainloopFwdSm80ILi8ELi1ELb0EN4cute5tupleIJNS5_1CILi128EEENS7_ILi32EEENS7_ILi256EEEEEELi256ENS_10bfloat16_tEfNS_4arch4Sm80ELb0ELb1ELb1ELb1ELb0ELb1ELb1ELb1EEENS1_21CollectiveEpilogueFwdINS6_IJS8_SA_S9_EEENS6_IJNS7_ILi1EEESI_SI_EEESC_SE_Li256ELb1ELb1ELb1ELb0EEENS1_36VarlenDynamicPersistentTileSchedulerILi128ELi32ELi256ELi256ELb1ELb1ELb0ELb1ELb0ELb1EEEEEEEEEvNT_6ParamsE)
        /*0014*/ 	.short	0x0160
        /*0016*/ 	.short	0x0438


	//----- nvinfo : EIATTR_CBANK_PARAM_SIZE
	.align		4
.L_540:
        /*0018*/ 	.byte	0x03, 0x19
        /*001a*/ 	.short	0x0438


	//----- nvinfo : EIATTR_KPARAM_INFO
	.align		4
        /*001c*/ 	.byte	0x04, 0x17
        /*001e*/ 	.short	(.L_542 - .L_541)
.L_541:
        /*0020*/ 	.word	0x00000000
        /*0024*/ 	.short	0x0000
        /*0026*/ 	.short	0x0000
        /*0028*/ 	.byte	0x00, 0xf0, 0xe1, 0x10


	//----- nvinfo : EIATTR_MAXREG_COUNT
	.align		4
.L_542:
        /*002c*/ 	.byte	0x03, 0x1b
        /*002e*/ 	.short	0x00ff


	//----- nvinfo : EIATTR_NUM_BARRIERS
	.align		4
        /*0030*/ 	.byte	0x02, 0x4c
        /*0032*/ 	.byte	0x06
	.zero		1


	//----- nvinfo : EIATTR_ANNOTATIONS
	.align		4
        /*0034*/ 	.byte	0x04, 0x55
        /*0036*/ 	.short	(.L_544 - .L_543)


	//   ....[0]....
.L_543:
        /*0038*/ 	.word	0x00000001
        /*003c*/ 	.byte	0x70, 0x00, 0x00, 0x00, 0x01, 0x00, 0x00, 0x00, 0xc0, 0x14, 0x00, 0x00, 0x01, 0x00, 0x00, 0x00
        /*004c*/ 	.byte	0xf0, 0xb3, 0x01, 0x00, 0x01, 0x00, 0x00, 0x00, 0xf0, 0xe9, 0x01, 0x00


	//----- nvinfo : EIATTR_MERCURY_ISA_VERSION
	.align		4
.L_544:
        /*0058*/ 	.byte	0x03, 0x5f
        /*005a*/ 	.short	0x0000


	//----- nvinfo : EIATTR_INT_WARP_WIDE_INSTR_OFFSETS
	.align		4
        /*005c*/ 	.byte	0x04, 0x31
        /*005e*/ 	.short	(.L_546 - .L_545)


	//   ....[0]....
.L_545:
        /*0060*/ 	.word	0x0001a980


	//   ....[1]....
        /*0064*/ 	.word	0x0001aa00


	//----- nvinfo : EIATTR_COOP_GROUP_MASK_REGIDS
	.align		4
.L_546:
        /*0068*/ 	.byte	0x04, 0x29
        /*006a*/ 	.short	(.L_548 - .L_547)


	//   ....[0]....
.L_547:
        /*006c*/ 	.word	0xffffffff


	//   ....[1]....
        /*0070*/ 	.word	0xffffffff


	//   ....[2]....
        /*0074*/ 	.word	0xffffffff


	//   ....[3]....
        /*0078*/ 	.word	0xffffffff


	//   ....[4]....
        /*007c*/ 	.word	0xffffffff


	//   ....[5]....
        /*0080*/ 	.word	0xffffffff


	//   ....[6]....
        /*0084*/ 	.word	0xffffffff


	//   ....[7]....
        /*0088*/ 	.word	0xffffffff


	//   ....[8]....
        /*008c*/ 	.word	0xffffffff


	//   ....[9]....
        /*0090*/ 	.word	0xffffffff


	//   ....[10]....
        /*0094*/ 	.word	0xffffffff


	//   ....[11]....
        /*0098*/ 	.word	0xffffffff


	//   ....[12]....
        /*009c*/ 	.word	0xffffffff


	//   ....[13]....
        /*00a0*/ 	.word	0xffffffff


	//   ....[14]....
        /*00a4*/ 	.word	0xffffffff


	//   ....[15]....
        /*00a8*/ 	.word	0xffffffff


	//   ....[16]....
        /*00ac*/ 	.word	0xffffffff


	//   ....[17]....
        /*00b0*/ 	.word	0xffffffff


	//   ....[18]....
        /*00b4*/ 	.word	0xffffffff


	//   ....[19]....
        /*00b8*/ 	.word	0xffffffff


	//   ....[20]....
        /*00bc*/ 	.word	0xffffffff


	//   ....[21]....
        /*00c0*/ 	.word	0xffffffff


	//   ....[22]....
        /*00c4*/ 	.word	0xffffffff


	//   ....[23]....
        /*00c8*/ 	.word	0xffffffff


	//   ....[24]....
        /*00cc*/ 	.word	0xffffffff


	//   ....[25]....
        /*00d0*/ 	.word	0xffffffff


	//   ....[26]....
        /*00d4*/ 	.word	0xffffffff


	//   ....[27]....
        /*00d8*/ 	.word	0xffffffff


	//   ....[28]....
        /*00dc*/ 	.word	0xffffffff


	//   ....[29]....
        /*00e0*/ 	.word	0xffffffff


	//   ....[30]....
        /*00e4*/ 	.word	0xffffffff


	//   ....[31]....
        /*00e8*/ 	.word	0xffffffff


	//   ....[32]....
        /*00ec*/ 	.word	0xffffffff


	//   ....[33]....
        /*00f0*/ 	.word	0xffffffff


	//   ....[34]....
        /*00f4*/ 	.word	0xffffffff


	//   ....[35]....
        /*00f8*/ 	.word	0xffffffff


	//   ....[36]....
        /*00fc*/ 	.word	0xffffffff


	//   ....[37]....
        /*0100*/ 	.word	0xffffffff


	//   ....[38]....
        /*0104*/ 	.word	0xffffffff


	//   ....[39]....
        /*0108*/ 	.word	0xffffffff


	//   ....[40]....
        /*010c*/ 	.word	0xffffffff


	//   ....[41]....
        /*0110*/ 	.word	0xffffffff


	//   ....[42]....
        /*0114*/ 	.word	0xffffffff


	//   ....[43]....
        /*0118*/ 	.word	0xffffffff


	//   ....[44]....
        /*011c*/ 	.word	0xffffffff


	//   ....[45]....
        /*0120*/ 	.word	0xffffffff


	//   ....[46]....
        /*0124*/ 	.word	0xffffffff


	//   ....[47]....
        /*0128*/ 	.word	0xffffffff


	//   ....[48]....
        /*012c*/ 	.word	0xffffffff


	//   ....[49]....
        /*0130*/ 	.word	0xffffffff


	//   ....[50]....
        /*0134*/ 	.word	0xffffffff


	//   ....[51]....
        /*0138*/ 	.word	0xffffffff


	//   ....[52]....
        /*013c*/ 	.word	0xffffffff


	//   ....[53]....
        /*0140*/ 	.word	0xffffffff


	//   ....[54]....
        /*0144*/ 	.word	0xffffffff


	//   ....[55]....
        /*0148*/ 	.word	0xffffffff


	//   ....[56]....
        /*014c*/ 	.word	0xffffffff


	//   ....[57]....
        /*0150*/ 	.word	0xffffffff


	//   ....[58]....
        /*0154*/ 	.word	0xffffffff


	//   ....[59]....
        /*0158*/ 	.word	0xffffffff


	//   ....[60]....
        /*015c*/ 	.word	0xffffffff


	//   ....[61]....
        /*0160*/ 	.word	0xffffffff


	//   ....[62]....
        /*0164*/ 	.word	0xffffffff


	//   ....[63]....
        /*0168*/ 	.word	0xffffffff


	//   ....[64]....
        /*016c*/ 	.word	0xffffffff


	//   ....[65]....
        /*0170*/ 	.word	0xffffffff


	//   ....[66]....
        /*0174*/ 	.word	0xffffffff


	//   ....[67]....
        /*0178*/ 	.word	0xffffffff


	//   ....[68]....
        /*017c*/ 	.word	0xffffffff


	//   ....[69]....
        /*0180*/ 	.word	0xffffffff


	//   ....[70]....
        /*0184*/ 	.word	0xffffffff


	//   ....[71]....
        /*0188*/ 	.word	0xffffffff


	//   ....[72]....
        /*018c*/ 	.word	0xffffffff


	//   ....[73]....
        /*0190*/ 	.word	0xffffffff


	//   ....[74]....
        /*0194*/ 	.word	0xffffffff


	//   ....[75]....
        /*0198*/ 	.word	0xffffffff


	//   ....[76]....
        /*019c*/ 	.word	0xffffffff


	//   ....[77]....
        /*01a0*/ 	.word	0xffffffff


	//   ....[78]....
        /*01a4*/ 	.word	0xffffffff


	//   ....[79]....
        /*01a8*/ 	.word	0xffffffff


	//   ....[80]....
        /*01ac*/ 	.word	0xffffffff


	//   ....[81]....
        /*01b0*/ 	.word	0xffffffff


	//   ....[82]....
        /*01b4*/ 	.word	0xffffffff


	//   ....[83]....
        /*01b8*/ 	.word	0xffffffff


	//   ....[84]....
        /*01bc*/ 	.word	0xffffffff


	//   ....[85]....
        /*01c0*/ 	.word	0xffffffff


	//   ....[86]....
        /*01c4*/ 	.word	0xffffffff


	//   ....[87]....
        /*01c8*/ 	.word	0xffffffff


	//   ....[88]....
        /*01cc*/ 	.word	0xffffffff


	//   ....[89]....
        /*01d0*/ 	.word	0xffffffff


	//   ....[90]....
        /*01d4*/ 	.word	0xffffffff


	//   ....[91]....
        /*01d8*/ 	.word	0xffffffff


	//   ....[92]....
        /*01dc*/ 	.word	0xffffffff


	//   ....[93]....
        /*01e0*/ 	.word	0xffffffff


	//   ....[94]....
        /*01e4*/ 	.word	0xffffffff


	//   ....[95]....
        /*01e8*/ 	.word	0xffffffff


	//   ....[96]....
        /*01ec*/ 	.word	0xffffffff


	//   ....[97]....
        /*01f0*/ 	.word	0xffffffff


	//   ....[98]....
        /*01f4*/ 	.word	0xffffffff


	//   ....[99]....
        /*01f8*/ 	.word	0xffffffff


	//   ....[100]....
        /*01fc*/ 	.word	0xffffffff


	//   ....[101]....
        /*0200*/ 	.word	0xffffffff


	//   ....[102]....
        /*0204*/ 	.word	0xffffffff


	//   ....[103]....
        /*0208*/ 	.word	0xffffffff


	//   ....[104]....
        /*020c*/ 	.word	0xffffffff


	//   ....[105]....
        /*0210*/ 	.word	0xffffffff


	//   ....[106]....
        /*0214*/ 	.word	0xffffffff


	//   ....[107]....
        /*0218*/ 	.word	0xffffffff


	//   ....[108]....
        /*021c*/ 	.word	0xffffffff


	//   ....[109]....
        /*0220*/ 	.word	0xffffffff


	//   ....[110]....
        /*0224*/ 	.word	0xffffffff


	//   ....[111]....
        /*0228*/ 	.word	0xffffffff


	//   ....[112]....
        /*022c*/ 	.word	0xffffffff


	//   ....[113]....
        /*0230*/ 	.word	0xffffffff


	//   ....[114]....
        /*0234*/ 	.word	0xffffffff


	//   ....[115]....
        /*0238*/ 	.word	0xffffffff


	//   ....[116]....
        /*023c*/ 	.word	0xffffffff


	//   ....[117]....
        /*0240*/ 	.word	0xffffffff


	//   ....[118]....
        /*0244*/ 	.word	0xffffffff


	//   ....[119]....
        /*0248*/ 	.word	0xffffffff


	//   ....[120]....
        /*024c*/ 	.word	0xffffffff


	//   ....[121]....
        /*0250*/ 	.word	0xffffffff


	//   ....[122]....
        /*0254*/ 	.word	0xffffffff


	//   ....[123]....
        /*0258*/ 	.word	0xffffffff


	//   ....[124]....
        /*025c*/ 	.word	0xffffffff


	//   ....[125]....
        /*0260*/ 	.word	0xffffffff


	//   ....[126]....
        /*0264*/ 	.word	0xffffffff


	//   ....[127]....
        /*0268*/ 	.word	0xffffffff


	//   ....[128]....
        /*026c*/ 	.word	0xffffffff


	//   ....[129]....
        /*0270*/ 	.word	0xffffffff


	//   ....[130]....
        /*0274*/ 	.word	0xffffffff


	//   ....[131]....
        /*0278*/ 	.word	0xffffffff


	//   ....[132]....
        /*027c*/ 	.word	0xffffffff


	//   ....[133]....
        /*0280*/ 	.word	0xffffffff


	//   ....[134]....
        /*0284*/ 	.word	0xffffffff


	//   ....[135]....
        /*0288*/ 	.word	0xffffffff


	//   ....[136]....
        /*028c*/ 	.word	0xffffffff


	//   ....[137]....
        /*0290*/ 	.word	0xffffffff


	//   ....[138]....
        /*0294*/ 	.word	0xffffffff


	//   ....[139]....
        /*0298*/ 	.word	0xffffffff


	//   ....[140]....
        /*029c*/ 	.word	0xffffffff


	//   ....[141]....
        /*02a0*/ 	.word	0xffffffff


	//   ....[142]....
        /*02a4*/ 	.word	0xffffffff


	//   ....[143]....
        /*02a8*/ 	.word	0xffffffff


	//   ....[144]....
        /*02ac*/ 	.word	0xffffffff


	//   ....[145]....
        /*02b0*/ 	.word	0xffffffff


	//   ....[146]....
        /*02b4*/ 	.word	0xffffffff


	//   ....[147]....
        /*02b8*/ 	.word	0xffffffff


	//   ....[148]....
        /*02bc*/ 	.word	0xffffffff


	//   ....[149]....
        /*02c0*/ 	.word	0xffffffff


	//   ....[150]....
        /*02c4*/ 	.word	0xffffffff


	//   ....[151]....
        /*02c8*/ 	.word	0xffffffff


	//   ....[152]....
        /*02cc*/ 	.word	0xffffffff


	//   ....[153]....
        /*02d0*/ 	.word	0xffffffff


	//   ....[154]....
        /*02d4*/ 	.word	0xffffffff


	//   ....[155]....
        /*02d8*/ 	.word	0xffffffff


	//   ....[156]....
        /*02dc*/ 	.word	0xffffffff


	//   ....[157]....
        /*02e0*/ 	.word	0xffffffff


	//   ....[158]....
        /*02e4*/ 	.word	0xffffffff


	//   ....[159]....
        /*02e8*/ 	.word	0xffffffff


	//   ....[160]....
        /*02ec*/ 	.word	0xffffffff


	//   ....[161]....
        /*02f0*/ 	.word	0xffffffff


	//   ....[162]....
        /*02f4*/ 	.word	0xffffffff


	//   ....[163]....
        /*02f8*/ 	.word	0xffffffff


	//   ....[164]....
        /*02fc*/ 	.word	0xffffffff


	//   ....[165]....
        /*0300*/ 	.word	0xffffffff


	//   ....[166]....
        /*0304*/ 	.word	0xffffffff


	//   ....[167]....
        /*0308*/ 	.word	0xffffffff


	//   ....[168]....
        /*030c*/ 	.word	0xffffffff


	//   ....[169]....
        /*0310*/ 	.word	0xffffffff


	//   ....[170]....
        /*0314*/ 	.word	0xffffffff


	//   ....[171]....
        /*0318*/ 	.word	0xffffffff


	//   ....[172]....
        /*031c*/ 	.word	0xffffffff


	//   ....[173]....
        /*0320*/ 	.word	0xffffffff


	//   ....[174]....
        /*0324*/ 	.word	0xffffffff


	//   ....[175]....
        /*0328*/ 	.word	0xffffffff


	//   ....[176]....
        /*032c*/ 	.word	0xffffffff


	//   ....[177]....
        /*0330*/ 	.word	0xffffffff


	//   ....[178]....
        /*0334*/ 	.word	0xffffffff


	//   ....[179]....
        /*0338*/ 	.word	0xffffffff


	//   ....[180]....
        /*033c*/ 	.word	0xffffffff


	//   ....[181]....
        /*0340*/ 	.word	0xffffffff


	//   ....[182]....
        /*0344*/ 	.word	0xffffffff


	//   ....[183]....
        /*0348*/ 	.word	0xffffffff


	//   ....[184]....
        /*034c*/ 	.word	0xffffffff


	//----- nvinfo : EIATTR_COOP_GROUP_INSTR_OFFSETS
	.align		4
.L_548:
        /*0350*/ 	.byte	0x04, 0x28
        /*0352*/ 	.short	(.L_550 - .L_549)


	//   ....[0]....
.L_549:
        /*0354*/ 	.word	0x00000050


	//   ....[1]....
        /*0358*/ 	.word	0x000001f0


	//   ....[2]....
        /*035c*/ 	.word	0x00000220


	//   ....[3]....
        /*0360*/ 	.word	0x00000250


	//   ....[4]....
        /*0364*/ 	.word	0x00000280


	//   ....[5]....
        /*0368*/ 	.word	0x000002b0


	//   ....[6]....
        /*036c*/ 	.word	0x000002e0


	//   ....[7]....
        /*0370*/ 	.word	0x00000450


	//   ....[8]....
        /*0374*/ 	.word	0x00000490


	//   ....[9]....
        /*0378*/ 	.word	0x000004c0


	//   ....[10]....
        /*037c*/ 	.word	0x000004f0


	//   ....[11]....
        /*0380*/ 	.word	0x00000520


	//   ....[12]....
        /*0384*/ 	.word	0x00000550


	//   ....[13]....
        /*0388*/ 	.word	0x000005e0


	//   ....[14]....
        /*038c*/ 	.word	0x00000620


	//   ....[15]....
        /*0390*/ 	.word	0x00000640


	//   ....[16]....
        /*0394*/ 	.word	0x000006a0


	//   ....[17]....
        /*0398*/ 	.word	0x00006d50


	//   ....[18]....
        /*039c*/ 	.word	0x00006d70


	//   ....[19]....
        /*03a0*/ 	.word	0x00006f60


	//   ....[20]....
        /*03a4*/ 	.word	0x00006f70


	//   ....[21]....
        /*03a8*/ 	.word	0x00007100


	//   ....[22]....
        /*03ac*/ 	.word	0x00007120


	//   ....[23]....
        /*03b0*/ 	.word	0x000072b0


	//   ....[24]....
        /*03b4*/ 	.word	0x000072c0


	//   ....[25]....
        /*03b8*/ 	.word	0x00007910


	//   ....[26]....
        /*03bc*/ 	.word	0x00007930


	//   ....[27]....
        /*03c0*/ 	.word	0x00007950


	//   ....[28]....
        /*03c4*/ 	.word	0x00007960


	//   ....[29]....
        /*03c8*/ 	.word	0x00007df0


	//   ....[30]....
        /*03cc*/ 	.word	0x00007e30


	//   ....[31]....
        /*03d0*/ 	.word	0x00007e70


	//   ....[32]....
        /*03d4*/ 	.word	0x00007eb0


	//   ....[33]....
        /*03d8*/ 	.word	0x00008370


	//   ....[34]....
        /*03dc*/ 	.word	0x000083b0


	//   ....[35]....
        /*03e0*/ 	.word	0x000083f0


	//   ....[36]....
        /*03e4*/ 	.word	0x00008420


	//   ....[37]....
        /*03e8*/ 	.word	0x00008880


	//   ....[38]....
        /*03ec*/ 	.word	0x000088c0


	//   ....[39]....
        /*03f0*/ 	.word	0x00008900


	//   ....[40]....
        /*03f4*/ 	.word	0x00008920


	//   ....[41]....
        /*03f8*/ 	.word	0x0000c2a0


	//   ....[42]....
        /*03fc*/ 	.word	0x0000c2c0


	//   ....[43]....
        /*0400*/ 	.word	0x0000c2e0


	//   ....[44]....
        /*0404*/ 	.word	0x0000c2f0


	//   ....[45]....
        /*0408*/ 	.word	0x0000c520


	//   ....[46]....
        /*040c*/ 	.word	0x0000c590


	//   ....[47]....
        /*0410*/ 	.word	0x0000c5e0


	//   ....[48]....
        /*0414*/ 	.word	0x0000c630


	//   ....[49]....
        /*0418*/ 	.word	0x0000c9c0


	//   ....[50]....
        /*041c*/ 	.word	0x0000ca10


	//   ....[51]....
        /*0420*/ 	.word	0x0000ca70


	//   ....[52]....
        /*0424*/ 	.word	0x0000cab0


	//   ....[53]....
        /*0428*/ 	.word	0x0000cd60


	//   ....[54]....
        /*042c*/ 	.word	0x0000cdd0


	//   ....[55]....
        /*0430*/ 	.word	0x0000ce20


	//   ....[56]....
        /*0434*/ 	.word	0x0000ce70


	//   ....[57]....
        /*0438*/ 	.word	0x00011a00


	//   ....[58]....
        /*043c*/ 	.word	0x00011c50


	//   ....[59]....
        /*0440*/ 	.word	0x00012130


	//   ....[60]....
        /*0444*/ 	.word	0x000122e0


	//   ....[61]....
        /*0448*/ 	.word	0x00012340


	//   ....[62]....
        /*044c*/ 	.word	0x000123e0


	//   ....[63]....
        /*0450*/ 	.word	0x00013a80


	//   ....[64]....
        /*0454*/ 	.word	0x00013c90


	//   ....[65]....
        /*0458*/ 	.word	0x00014100


	//   ....[66]....
        /*045c*/ 	.word	0x00014280


	//   ....[67]....
        /*0460*/ 	.word	0x00014290


	//   ....[68]....
        /*0464*/ 	.word	0x00014300


	//   ....[69]....
        /*0468*/ 	.word	0x000164e0


	//   ....[70]....
        /*046c*/ 	.word	0x00016500


	//   ....[71]....
        /*0470*/ 	.word	0x00016520


	//   ....[72]....
        /*0474*/ 	.word	0x00016540


	//   ....[73]....
        /*0478*/ 	.word	0x00018410


	//   ....[74]....
        /*047c*/ 	.word	0x00018620


	//   ....[75]....
        /*0480*/ 	.word	0x00018aa0


	//   ....[76]....
        /*0484*/ 	.word	0x00018bc0


	//   ....[77]....
        /*0488*/ 	.word	0x00018c20


	//   ....[78]....
        /*048c*/ 	.word	0x00018cc0


	//   ....[79]....
        /*0490*/ 	.word	0x00019f60


	//   ....[80]....
        /*0494*/ 	.word	0x00019f90


	//   ....[81]....
        /*0498*/ 	.word	0x00019fa0


	//   ....[82]....
        /*049c*/ 	.word	0x00019fd0


	//   ....[83]....
        /*04a0*/ 	.word	0x0001b750


	//   ....[84]....
        /*04a4*/ 	.word	0x0001b780


	//   ....[85]....
        /*04a8*/ 	.word	0x0001b790


	//   ....[86]....
        /*04ac*/ 	.word	0x0001b7a0


	//   ....[87]....
        /*04b0*/ 	.word	0x0001bb60


	//   ....[88]....
        /*04b4*/ 	.word	0x0001bb80


	//   ....[89]....
        /*04b8*/ 	.word	0x0001bd50


	//   ....[90]....
        /*04bc*/ 	.word	0x0001bd60


	//   ....[91]....
        /*04c0*/ 	.word	0x0001bed0


	//   ....[92]....
        /*04c4*/ 	.word	0x0001bef0


	//   ....[93]....
        /*04c8*/ 	.word	0x0001c060


	//   ....[94]....
        /*04cc*/ 	.word	0x0001c070


	//   ....[95]....
        /*04d0*/ 	.word	0x0001c3d0


	//   ....[96]....
        /*04d4*/ 	.word	0x0001c3f0


	//   ....[97]....
        /*04d8*/ 	.word	0x0001d020


	//   ....[98]....
        /*04dc*/ 	.word	0x0001d030


	//   ....[99]....
        /*04e0*/ 	.word	0x0001e380


	//   ....[100]....
        /*04e4*/ 	.word	0x0001e3a0


	//   ....[101]....
        /*04e8*/ 	.word	0x0001e580


	//   ....[102]....
        /*04ec*/ 	.word	0x0001e590


	//   ....[103]....
        /*04f0*/ 	.word	0x0001e700


	//   ....[104]....
        /*04f4*/ 	.word	0x0001e720


	//   ....[105]....
        /*04f8*/ 	.word	0x0001e890


	//   ....[106]....
        /*04fc*/ 	.word	0x0001e8a0


	//   ....[107]....
        /*0500*/ 	.word	0x0001eab0


	//   ....[108]....
        /*0504*/ 	.word	0x0001ead0


	//   ....[109]....
        /*0508*/ 	.word	0x0001ebf0


	//   ....[110]....
        /*050c*/ 	.word	0x0001ec30


	//   ....[111]....
        /*0510*/ 	.word	0x0001ec60


	//   ....[112]....
        /*0514*/ 	.word	0x0001ec90


	//   ....[113]....
        /*0518*/ 	.word	0x0001ecc0


	//   ....[114]....
        /*051c*/ 	.word	0x0001ecf0


	//   ....[115]....
        /*0520*/ 	.word	0x0001ee40


	//   ....[116]....
        /*0524*/ 	.word	0x0001ee80


	//   ....[117]....
        /*0528*/ 	.word	0x0001eeb0


	//   ....[118]....
        /*052c*/ 	.word	0x0001eee0


	//   ....[119]....
        /*0530*/ 	.word	0x0001ef10


	//   ....[120]....
        /*0534*/ 	.word	0x0001ef40


	//   ....[121]....
        /*0538*/ 	.word	0x0001efd0


	//   ....[122]....
        /*053c*/ 	.word	0x0001f010


	//   ....[123]....
        /*0540*/ 	.word	0x0001f020


	//   ....[124]....
        /*0544*/ 	.word	0x0001f080


	//   ....[125]....
        /*0548*/ 	.word	0x0001fa50


	//   ....[126]....
        /*054c*/ 	.word	0x0001fab0


	//   ....[127]....
        /*0550*/ 	.word	0x0001fb00


	//   ....[128]....
        /*0554*/ 	.word	0x0001fb50


	//   ....[129]....
        /*0558*/ 	.word	0x0001fba0


	//   ....[130]....
        /*055c*/ 	.word	0x0001fc10


	//   ....[131]....
        /*0560*/ 	.word	0x0001fc60


	//   ....[132]....
        /*0564*/ 	.word	0x0001fcd0


	//   ....[133]....
        /*0568*/ 	.word	0x0001fd40


	//   ....[134]....
        /*056c*/ 	.word	0x0001fda0


	//   ....[135]....
        /*0570*/ 	.word	0x0001fe10


	//   ....[136]....
        /*0574*/ 	.word	0x0001fe80


	//   ....[137]....
        /*0578*/ 	.word	0x0001fef0


	//   ....[138]....
        /*057c*/ 	.word	0x0001ff50


	//   ....[139]....
        /*0580*/ 	.word	0x0001ffc0


	//   ....[140]....
        /*0584*/ 	.word	0x00020030


	//   ....[141]....
        /*0588*/ 	.word	0x000200a0


	//   ....[142]....
        /*058c*/ 	.word	0x00020100


	//   ....[143]....
        /*0590*/ 	.word	0x00020160


	//   ....[144]....
        /*0594*/ 	.word	0x000201c0


	//   ....[145]....
        /*0598*/ 	.word	0x00020210


	//   ....[146]....
        /*059c*/ 	.word	0x00020260


	//   ....[147]....
        /*05a0*/ 	.word	0x000202d0


	//   ....[148]....
        /*05a4*/ 	.word	0x00020340


	//   ....[149]....
        /*05a8*/ 	.word	0x000203b0


	//   ....[150]....
        /*05ac*/ 	.word	0x00020410


	//   ....[151]....
        /*05b0*/ 	.word	0x00020480


	//   ....[152]....
        /*05b4*/ 	.word	0x000204f0


	//   ....[153]....
        /*05b8*/ 	.word	0x00020560


	//   ....[154]....
        /*05bc*/ 	.word	0x000205c0


	//   ....[155]....
        /*05c0*/ 	.word	0x00020630


	//   ....[156]....
        /*05c4*/ 	.word	0x000206a0


	//   ....[157]....
        /*05c8*/ 	.word	0x00020710


	//   ....[158]....
        /*05cc*/ 	.word	0x00020770


	//   ....[159]....
        /*05d0*/ 	.word	0x000207e0


	//   ....[160]....
        /*05d4*/ 	.word	0x00020850


	//   ....[161]....
        /*05d8*/ 	.word	0x000208c0


	//   ....[162]....
        /*05dc*/ 	.word	0x00020920


	//   ....[163]....
        /*05e0*/ 	.word	0x00020990


	//   ....[164]....
        /*05e4*/ 	.word	0x00020a00


	//   ....[165]....
        /*05e8*/ 	.word	0x00020a70


	//   ....[166]....
        /*05ec*/ 	.word	0x00020ad0


	//   ....[167]....
        /*05f0*/ 	.word	0x00020b40


	//   ....[168]....
        /*05f4*/ 	.word	0x00020bb0


	//   ....[169]....
        /*05f8*/ 	.word	0x00020c00


	//   ....[170]....
        /*05fc*/ 	.word	0x00020c40


	//   ....[171]....
        /*0600*/ 	.word	0x00020c90


	//   ....[172]....
        /*0604*/ 	.word	0x00020ce0


	//   ....[173]....
        /*0608*/ 	.word	0x00020d30


	//   ....[174]....
        /*060c*/ 	.word	0x00020da0


	//   ....[175]....
        /*0610*/ 	.word	0x00020df0


	//   ....[176]....
        /*0614*/ 	.word	0x00020e40


	//   ....[177]....
        /*0618*/ 	.word	0x00020e90


	//   ....[178]....
        /*061c*/ 	.word	0x00020ee0


	//   ....[179]....
        /*0620*/ 	.word	0x00020f30


	//   ....[180]....
        /*0624*/ 	.word	0x00020fa0


	//   ....[181]....
        /*0628*/ 	.word	0x00020ff0


	//   ....[182]....
        /*062c*/ 	.word	0x00021060


	//   ....[183]....
        /*0630*/ 	.word	0x000210c0


	//   ....[184]....
        /*0634*/ 	.word	0x00021130


	//----- nvinfo : EIATTR_EXIT_INSTR_OFFSETS
	.align		4
.L_550:
        /*0638*/ 	.byte	0x04, 0x1c
        /*063a*/ 	.short	(.L_552 - .L_551)


	//   ....[0]....
.L_551:
        /*063c*/ 	.word	0x00001000


	//   ....[1]....
        /*0640*/ 	.word	0x0001fa10


	//----- nvinfo : EIATTR_MAX_THREADS
	.align		4
.L_552:
        /*0644*/ 	.byte	0x04, 0x05
        /*0646*/ 	.short	(.L_554 - .L_553)
.L_553:
        /*0648*/ 	.word	0x00000100
        /*064c*/ 	.word	0x00000001
        /*0650*/ 	.word	0x00000001


	//----- nvinfo : EIATTR_CRS_STACK_SIZE
	.align		4
.L_554:
        /*0654*/ 	.byte	0x04, 0x1e
        /*0656*/ 	.short	(.L_556 - .L_555)
.L_555:
        /*0658*/ 	.word	0x00000000
.L_556:


//--------------------- .nv.info._ZN7cutlass13device_kernelIN5flash19enable_sm80_to_sm89INS1_16FlashAttnFwdSm80INS1_25CollectiveMainloopFwdSm80ILi8ELi1ELb1EN4cute5tupleIJNS5_1CILi128EEENS7_ILi64EEENS7_ILi256EEEEEELi256ENS_10bfloat16_tEfNS_4arch4Sm80ELb1ELb0ELb1ELb0ELb0ELb0ELb1ELb1EEENS1_21CollectiveEpilogueFwdINS6_IJS8_SA_S9_EEENS6_IJNS7_ILi1EEESI_SI_EEESC_SE_Li256ELb0ELb1ELb1ELb0EEENS1_30DynamicPersistentTileSchedulerILi256ELi256ELb1ELb1ELb0EEEEEEEEEvNT_6ParamsE --------------------------
	.section	.nv.info._ZN7cutlass13device_kernelIN5flash19enable_sm80_to_sm89INS1_16FlashAttnFwdSm80INS1_25CollectiveMainloopFwdSm80ILi8ELi1ELb1EN4cute5tupleIJNS5_1CILi128EEENS7_ILi64EEENS7_ILi256EEEEEELi256ENS_10bfloat16_tEfNS_4arch4Sm80ELb1ELb0ELb1ELb0ELb0ELb0ELb1ELb1EEENS1_21CollectiveEpilogueFwdINS6_IJS8_SA_S9_EEENS6_IJNS7_ILi1EEESI_SI_EEESC_SE_Li256ELb0ELb1ELb1ELb0EEENS1_30DynamicPersistentTileSchedulerILi256ELi256ELb1ELb1ELb0EEEEEEEEEvNT_6ParamsE,"",@"SHT_CUDA_INFO"
	.sectionflags	@""
	.align	4


	//----- nvinfo : EIATTR_CUDA_API_VERSION
	.align		4
        /*0000*/ 	.byte	0x04, 0x37
        /*0002*/ 	.short	(.L_558 - .L_557)
.L_557:
        /*0004*/ 	.word	0x00000082


	//----- nvinfo : EIATTR_SW2861232_WAR
	.align		4
.L_558:
        /*0008*/ 	.byte	0x01, 0x35
	.zero		2


	//----- nvinfo : EIATTR_PARAM_CBANK
	.align		4
        /*000c*/ 	.byte	0x04, 0x0a
        /*000e*/ 	.short	(.L_560 - .L_559)
	.align		4
.L_559:
        /*0010*/ 	.word	index@(.nv.constant0._ZN7cutlass13device_kernelIN5flash19enable_sm80_to_sm89INS1_16FlashAttnFwdSm80INS1_25CollectiveMainloopFwdSm80ILi8ELi1ELb1EN4cute5tupleIJNS5_1CILi128EEENS7_ILi64EEENS7_ILi256EEEEEELi256ENS_10bfloat16_tEfNS_4arch4Sm80ELb1ELb0ELb1ELb0ELb0ELb0ELb1ELb1EEENS1_21CollectiveEpilogueFwdINS6_IJS8_SA_S9_EEENS6_IJNS7_ILi1EEESI_SI_EEESC_SE_Li256ELb0ELb1ELb1ELb0EEENS1_30DynamicPersistentTileSchedulerILi256ELi256ELb1ELb1ELb0EEEEEEEEEvNT_6ParamsE)
        /*0014*/ 	.short	0x0160
        /*0016*/ 	.short	0x0428


	//----- nvinfo : EIATTR_CBANK_PARAM_SIZE
	.align		4
.L_560:
        /*0018*/ 	.byte	0x03, 0x19
        /*001a*/ 	.short	0x0428


	//----- nvinfo : EIATTR_KPARAM_INFO
	.align		4
        /*001c*/ 	.byte	0x04, 0x17
        /*001e*/ 	.short	(.L_562 - .L_561)
.L_561:
        /*0020*/ 	.word	0x00000000
        /*0024*/ 	.short	0x0000
        /*0026*/ 	.short	0x0000
        /*0028*/ 	.byte	0x00, 0xf0, 0xa1, 0x10


	//----- nvinfo : EIATTR_MAXREG_COUNT
	.align		4
.L_562:
        /*002c*/ 	.byte	0x03, 0x1b
        /*002e*/ 	.short	0x00ff


	//----- nvinfo : EIATTR_NUM_BARRIERS
	.align		4
        /*0030*/ 	.byte	0x02, 0x4c
        /*0032*/ 	.byte	0x06
	.zero		1


	//----- nvinfo : EIATTR_ANNOTATIONS
	.align		4
        /*0034*/ 	.byte	0x04, 0x55
        /*0036*/ 	.short	(.L_564 - .L_563)


	//   ....[0]....
.L_563:
        /* <DEDUP_REMOVED lines=129> */


	//----- nvinfo : EIATTR_MERCURY_ISA_VERSION
	.align		4
.L_564:
        /*0830*/ 	.byte	0x03, 0x5f
        /*0832*/ 	.short	0x0000


	//----- nvinfo : EIATTR_INT_WARP_WIDE_INSTR_OFFSETS
	.align		4
        /*0834*/ 	.byte	0x04, 0x31
        /*0836*/ 	.short	(.L_566 - .L_565)


	//   ....[0]....
.L_565:
        /*0838*/ 	.word	0x0000e840


	//   ....[1]....
        /*083c*/ 	.word	0x0000e8c0


	//----- nvinfo : EIATTR_COOP_GROUP_MASK_REGIDS
	.align		4
.L_566:
        /*0840*/ 	.byte	0x04, 0x29
        /*0842*/ 	.short	(.L_568 - .L_567)


	//   ....[0]....
.L_567:
        /*0844*/ 	.word	0xffffffff


	//   ....[1]....
        /*0848*/ 	.word	0xffffffff


	//   ....[2]....
        /*084c*/ 	.word	0xffffffff


	//   ....[3]....
        /*0850*/ 	.word	0xffffffff


	//   ....[4]....
        /*0854*/ 	.word	0xffffffff


	//   ....[5]....
        /*0858*/ 	.word	0xffffffff


	//   ....[6]....
        /*085c*/ 	.word	0xffffffff


	//   ....[7]....
        /*0860*/ 	.word	0xffffffff


	//   ....[8]....
        /*0864*/ 	.word	0xffffffff


	//   ....[9]....
        /*0868*/ 	.word	0xffffffff


	//   ....[10]....
        /*086c*/ 	.word	0xffffffff


	//   ....[11]....
        /*0870*/ 	.word	0xffffffff


	//   ....[12]....
        /*0874*/ 	.word	0xffffffff


	//   ....[13]....
        /*0878*/ 	.word	0xffffffff


	//   ....[14]....
        /*087c*/ 	.word	0xffffffff


	//   ....[15]....
        /*0880*/ 	.word	0xffffffff


	//   ....[16]....
        /*0884*/ 	.word	0xffffffff


	//   ....[17]....
        /*0888*/ 	.word	0xffffffff


	//   ....[18]....
        /*088c*/ 	.word	0xffffffff


	//   ....[19]....
        /*0890*/ 	.word	0xffffffff


	//   ....[20]....
        /*0894*/ 	.word	0xffffffff


	//   ....[21]....
        /*0898*/ 	.word	0xffffffff


	//   ....[22]....
        /*089c*/ 	.word	0xffffffff


	//   ....[23]....
        /*08a0*/ 	.word	0xffffffff


	//   ....[24]....
        /*08a4*/ 	.word	0xffffffff


	//   ....[25]....
        /*08a8*/ 	.word	0xffffffff


	//   ....[26]....
        /*08ac*/ 	.word	0xffffffff


	//   ....[27]....
        /*08b0*/ 	.word	0xffffffff


	//   ....[28]....
        /*08b4*/ 	.word	0xffffffff


	//   ....[29]....
        /*08b8*/ 	.word	0xffffffff


	//   ....[30]....
        /*08bc*/ 	.word	0xffffffff


	//   ....[31]....
        /*08c0*/ 	.word	0xffffffff


	//   ....[32]....
        /*08c4*/ 	.word	0xffffffff


	//   ....[33]....
        /*08c8*/ 	.word	0xffffffff


	//   ....[34]....
        /*08cc*/ 	.word	0xffffffff


	//   ....[35]....
        /*08d0*/ 	.word	0xffffffff


	//   ....[36]....
        /*08d4*/ 	.word	0xffffffff


	//   ....[37]....
        /*08d8*/ 	.word	0xffffffff


	//   ....[38]....
        /*08dc*/ 	.word	0xffffffff


	//   ....[39]....
        /*08e0*/ 	.word	0xffffffff


	//   ....[40]....
        /*08e4*/ 	.word	0xffffffff


	//   ....[41]....
        /*08e8*/ 	.word	0xffffffff


	//   ....[42]....
        /*08ec*/ 	.word	0xffffffff


	//   ....[43]....
        /*08f0*/ 	.word	0xffffffff


	//----- nvinfo : EIATTR_COOP_GROUP_INSTR_OFFSETS
	.align		4
.L_568:
        /*08f4*/ 	.byte	0x04, 0x28
        /*08f6*/ 	.short	(.L_570 - .L_569)


	//   ....[0]....
.L_569:
        /*08f8*/ 	.word	0x00000050


	//   ....[1]....
        /*08fc*/ 	.word	0x00001d80


	//   ....[2]....
        /*0900*/ 	.word	0x00001d90


	//   ....[3]....
        /*0904*/ 	.word	0x00001dc0


	//   ....[4]....
        /*0908*/ 	.word	0x00001de0


	//   ....[5]....
        /*090c*/ 	.word	0x00001df0


	//   ....[6]....
        /*0910*/ 	.word	0x00001e10


	//   ....[7]....
        /*0914*/ 	.word	0x00001f40


	//   ....[8]....
        /*0918*/ 	.word	0x00001f50


	//   ....[9]....
        /*091c*/ 	.word	0x00003c30


	//   ....[10]....
        /*0920*/ 	.word	0x00003c40


	//   ....[11]....
        /*0924*/ 	.word	0x00004200


	//   ....[12]....
        /*0928*/ 	.word	0x00004330


	//   ....[13]....
        /*092c*/ 	.word	0x00004340


	//   ....[14]....
        /*0930*/ 	.word	0x00004370


	//   ....[15]....
        /*0934*/ 	.word	0x00007420


	//   ....[16]....
        /*0938*/ 	.word	0x00007440


	//   ....[17]....
        /*093c*/ 	.word	0x00007b80


	//   ....[18]....
        /*0940*/ 	.word	0x00007c80


	//   ....[19]....
        /*0944*/ 	.word	0x00007d40


	//   ....[20]....
        /*0948*/ 	.word	0x00007e40


	//   ....[21]....
        /*094c*/ 	.word	0x0000b890


	//   ....[22]....
        /*0950*/ 	.word	0x0000b8b0


	//   ....[23]....
        /*0954*/ 	.word	0x0000b8d0


	//   ....[24]....
        /*0958*/ 	.word	0x0000b8f0


	//   ....[25]....
        /*095c*/ 	.word	0x0000ddf0


	//   ....[26]....
        /*0960*/ 	.word	0x0000de40


	//   ....[27]....
        /*0964*/ 	.word	0x0000de60


	//   ....[28]....
        /*0968*/ 	.word	0x0000de80


	//   ....[29]....
        /*096c*/ 	.word	0x0000ea10


	//   ....[30]....
        /*0970*/ 	.word	0x0000ef40


	//   ....[31]....
        /*0974*/ 	.word	0x0000ef50


	//   ....[32]....
        /*0978*/ 	.word	0x0000ef80


	//   ....[33]....
        /*097c*/ 	.word	0x0000efa0


	//   ....[34]....
        /*0980*/ 	.word	0x0000f090


	//   ....[35]....
        /*0984*/ 	.word	0x0000f0f0


	//   ....[36]....
        /*0988*/ 	.word	0x0000fbd0


	//   ....[37]....
        /*098c*/ 	.word	0x0000fbe0


	//   ....[38]....
        /*0990*/ 	.word	0x00010770


	//   ....[39]....
        /*0994*/ 	.word	0x00010850


	//   ....[40]....
        /*0998*/ 	.word	0x000108b0


	//   ....[41]....
        /*099c*/ 	.word	0x00010900


	//   ....[42]....
        /*09a0*/ 	.word	0x00010960


	//   ....[43]....
        /*09a4*/ 	.word	0x000109b0


	//----- nvinfo : EIATTR_EXIT_INSTR_OFFSETS
	.align		4
.L_570:
        /*09a8*/ 	.byte	0x04, 0x1c
        /*09aa*/ 	.short	(.L_572 - .L_571)


	//   ....[0]....
.L_571:
        /*09ac*/ 	.word	0x000000a0


	//   ....[1]....
        /*09b0*/ 	.word	0x00010810


	//----- nvinfo : EIATTR_MAX_THREADS
	.align		4
.L_572:
        /*09b4*/ 	.byte	0x04, 0x05
        /*09b6*/ 	.short	(.L_574 - .L_573)
.L_573:
        /*09b8*/ 	.word	0x00000100
        /*09bc*/ 	.word	0x00000001
        /*09c0*/ 	.word	0x00000001


	//----- nvinfo : EIATTR_CRS_STACK_SIZE
	.align		4
.L_574:
        /*09c4*/ 	.byte	0x04, 0x1e
        /*09c6*/ 	.short	(.L_576 - .L_575)
.L_575:
        /*09c8*/ 	.word	0x00000000
.L_576:


//--------------------- .nv.info._ZN7cutlass13device_kernelIN5flash19enable_sm80_to_sm89INS1_16FlashAttnFwdSm80INS1_25CollectiveMainloopFwdSm80ILi8ELi1ELb1EN4cute5tupleIJNS5_1CILi128EEENS7_ILi48EEENS7_ILi256EEEEEELi256ENS_10bfloat16_tEfNS_4arch4Sm80ELb1ELb0ELb1ELb1ELb0ELb0ELb1ELb1EEENS1_21CollectiveEpilogueFwdINS6_IJS8_SA_S9_EEENS6_IJNS7_ILi1EEESI_SI_EEESC_SE_Li256ELb1ELb1ELb1ELb0EEENS1_36VarlenDynamicPersistentTileSchedulerILi128ELi48ELi256ELi256ELb1ELb1ELb0ELb1ELb1ELb1EEEEEEEEEvNT_6ParamsE --------------------------
	.section	.nv.info._ZN7cutlass13device_kernelIN5flash19enable_sm80_to_sm89INS1_16FlashAttnFwdSm80INS1_25CollectiveMainloopFwdSm80ILi8ELi1ELb1EN4cute5tupleIJNS5_1CILi128EEENS7_ILi48EEENS7_ILi256EEEEEELi256ENS_10bfloat16_tEfNS_4arch4Sm80ELb1ELb0ELb1ELb1ELb0ELb0ELb1ELb1EEENS1_21CollectiveEpilogueFwdINS6_IJS8_SA_S9_EEENS6_IJNS7_ILi1EEESI_SI_EEESC_SE_Li256ELb1ELb1ELb1ELb0EEENS1_36VarlenDynamicPersistentTileSchedulerILi128ELi48ELi256ELi256ELb1ELb1ELb0ELb1ELb1ELb1EEEEEEEEEvNT_6ParamsE,"",@"SHT_CUDA_INFO"
	.sectionflags	@""
	.align	4


	//----- nvinfo : EIATTR_CUDA_API_VERSION
	.align		4
        /*0000*/ 	.byte	0x04, 0x37
        /*0002*/ 	.short	(.L_578 - .L_577)
.L_577:
        /*0004*/ 	.word	0x00000082


	//----- nvinfo : EIATTR_SW2861232_WAR
	.align		4
.L_578:
        /*0008*/ 	.byte	0x01, 0x35
	.zero		2


	//----- nvinfo : EIATTR_PARAM_CBANK
	.align		4
        /*000c*/ 	.byte	0x04, 0x0a
        /*000e*/ 	.short	(.L_580 - .L_579)
	.align		4
.L_579:
        /*0010*/ 	.word	index@(.nv.constant0._ZN7cutlass13device_kernelIN5flash19enable_sm80_to_sm89INS1_16FlashAttnFwdSm80INS1_25CollectiveMainloopFwdSm80ILi8ELi1ELb1EN4cute5tupleIJNS5_1CILi128EEENS7_ILi48EEENS7_ILi256EEEEEELi256ENS_10bfloat16_tEfNS_4arch4Sm80ELb1ELb0ELb1ELb1ELb0ELb0ELb1ELb1EEENS1_21CollectiveEpilogueFwdINS6_IJS8_SA_S9_EEENS6_IJNS7_ILi1EEESI_SI_EEESC_SE_Li256ELb1ELb1ELb1ELb0EEENS1_36VarlenDynamicPersistentTileSchedulerILi128ELi48ELi256ELi256ELb1ELb1ELb0ELb1ELb1ELb1EEEEEEEEEvNT_6ParamsE)
        /*0014*/ 	.short	0x0160
        /*0016*/ 	.short	0x0438


	//----- nvinfo : EIATTR_CBANK_PARAM_SIZE
	.align		4
.L_580:
        /*0018*/ 	.byte	0x03, 0x19
        /*001a*/ 	.short	0x0438


	//----- nvinfo : EIATTR_KPARAM_INFO
	.align		4
        /*001c*/ 	.byte	0x04, 0x17
        /*001e*/ 	.short	(.L_582 - .L_581)
.L_581:
        /*0020*/ 	.word	0x00000000
        /*0024*/ 	.short	0x0000
        /*0026*/ 	.short	0x0000
        /*0028*/ 	.byte	0x00, 0xf0, 0xe1, 0x10


	//----- nvinfo : EIATTR_MAXREG_COUNT
	.align		4
.L_582:
        /*002c*/ 	.byte	0x03, 0x1b
        /*002e*/ 	.short	0x00ff


	//----- nvinfo : EIATTR_NUM_BARRIERS
	.align		4
        /*0030*/ 	.byte	0x02, 0x4c
        /*0032*/ 	.byte	0x06
	.zero		1


	//----- nvinfo : EIATTR_ANNOTATIONS
	.align		4
        /*0034*/ 	.byte	0x04, 0x55
        /*0036*/ 	.short	(.L_584 - .L_583)


	//   ....[0]....
.L_583:
        /* <DEDUP_REMOVED lines=122> */


	//----- nvinfo : EIATTR_MERCURY_ISA_VERSION
	.align		4
.L_584:
        /*07c0*/ 	.byte	0x03, 0x5f
        /*07c2*/ 	.short	0x0000


	//----- nvinfo : EIATTR_INT_WARP_WIDE_INSTR_OFFSETS
	.align		4
        /*07c4*/ 	.byte	0x04, 0x31
        /*07c6*/ 	.short	(.L_586 - .L_585)


	//   ....[0]....
.L_585:
        /*07c8*/ 	.word	0x0000cf00


	//   ....[1]....
        /*07cc*/ 	.word	0x0000cf80


	//----- nvinfo : EIATTR_COOP_GROUP_MASK_REGIDS
	.align		4
.L_586:
        /*07d0*/ 	.byte	0x04, 0x29
        /*07d2*/ 	.short	(.L_588 - .L_587)


	//   ....[0]....
.L_587:
        /*07d4*/ 	.word	0xffffffff


	//   ....[1]....
        /*07d8*/ 	.word	0xffffffff


	//   ....[2]....
        /*07dc*/ 	.word	0xffffffff


	//   ....[3]....
        /*07e0*/ 	.word	0xffffffff


	//   ....[4]....
        /*07e4*/ 	.word	0xffffffff


	//   ....[5]....
        /*07e8*/ 	.word	0xffffffff


	//   ....[6]....
        /*07ec*/ 	.word	0xffffffff


	//   ....[7]....
        /*07f0*/ 	.word	0xffffffff


	//   ....[8]....
        /*07f4*/ 	.word	0xffffffff


	//   ....[9]....
        /*07f8*/ 	.word	0xffffffff


	//   ....[10]....
        /*07fc*/ 	.word	0xffffffff


	//   ....[11]....
        /*0800*/ 	.word	0xffffffff


	//   ....[12]....
        /*0804*/ 	.word	0xffffffff


	//   ....[13]....
        /*0808*/ 	.word	0xffffffff


	//   ....[14]....
        /*080c*/ 	.word	0xffffffff


	//   ....[15]....
        /*0810*/ 	.word	0xffffffff


	//   ....[16]....
        /*0814*/ 	.word	0xffffffff


	//   ....[17]....
        /*0818*/ 	.word	0xffffffff


	//   ....[18]....
        /*081c*/ 	.word	0xffffffff


	//   ....[19]....
        /*0820*/ 	.word	0xffffffff


	//   ....[20]....
        /*0824*/ 	.word	0xffffffff


	//   ....[21]....
        /*0828*/ 	.word	0xffffffff


	//   ....[22]....
        /*082c*/ 	.word	0xffffffff


	//   ....[23]....
        /*0830*/ 	.word	0xffffffff


	//   ....[24]....
        /*0834*/ 	.word	0xffffffff


	//   ....[25]....
        /*0838*/ 	.word	0xffffffff


	//   ....[26]....
        /*083c*/ 	.word	0xffffffff


	//   ....[27]....
        /*0840*/ 	.word	0xffffffff


	//   ....[28]....
        /*0844*/ 	.word	0xffffffff


	//   ....[29]....
        /*0848*/ 	.word	0xffffffff


	//   ....[30]....
        /*084c*/ 	.word	0xffffffff


	//   ....[31]....
        /*0850*/ 	.word	0xffffffff


	//   ....[32]....
        /*0854*/ 	.word	0xffffffff


	//   ....[33]....
        /*0858*/ 	.word	0xffffffff


	//   ....[34]....
        /*085c*/ 	.word	0xffffffff


	//   ....[35]....
        /*0860*/ 	.word	0xffffffff


	//   ....[36]....
        /*0864*/ 	.word	0xffffffff


	//   ....[37]....
        /*0868*/ 	.word	0xffffffff


	//   ....[38]....
        /*086c*/ 	.word	0xffffffff


	//   ....[39]....
        /*0870*/ 	.word	0xffffffff


	//   ....[40]....
        /*0874*/ 	.word	0xffffffff


	//   ....[41]....
        /*0878*/ 	.word	0xffffffff


	//   ....[42]....
        /*087c*/ 	.word	0xffffffff


	//   ....[43]....
        /*0880*/ 	.word	0xffffffff


	//   ....[44]....
        /*0884*/ 	.word	0xffffffff


	//   ....[45]....
        /*0888*/ 	.word	0xffffffff


	//   ....[46]....
        /*088c*/ 	.word	0xffffffff


	//   ....[47]....
        /*0890*/ 	.word	0xffffffff


	//   ....[48]....
        /*0894*/ 	.word	0xffffffff


	//   ....[49]....
        /*0898*/ 	.word	0xffffffff


	//   ....[50]....
        /*089c*/ 	.word	0xffffffff


	//   ....[51]....
        /*08a0*/ 	.word	0xffffffff


	//   ....[52]....
        /*08a4*/ 	.word	0xffffffff


	//   ....[53]....
        /*08a8*/ 	.word	0xffffffff


	//   ....[54]....
        /*08ac*/ 	.word	0xffffffff


	//   ....[55]....
        /*08b0*/ 	.word	0xffffffff


	//   ....[56]....
        /*08b4*/ 	.word	0xffffffff


	//   ....[57]....
        /*08b8*/ 	.word	0xffffffff


	//   ....[58]....
        /*08bc*/ 	.word	0xffffffff


	//   ....[59]....
        /*08c0*/ 	.word	0xffffffff


	//   ....[60]....
        /*08c4*/ 	.word	0xffffffff


	//   ....[61]....
        /*08c8*/ 	.word	0xffffffff


	//   ....[62]....
        /*08cc*/ 	.word	0xffffffff


	//   ....[63]....
        /*08d0*/ 	.word	0xffffffff


	//   ....[64]....
        /*08d4*/ 	.word	0xffffffff


	//   ....[65]....
        /*08d8*/ 	.word	0xffffffff


	//   ....[66]....
        /*08dc*/ 	.word	0xffffffff


	//   ....[67]....
        /*08e0*/ 	.word	0xffffffff


	//   ....[68]....
        /*08e4*/ 	.word	0xffffffff


	//   ....[69]....
        /*08e8*/ 	.word	0xffffffff


	//   ....[70]....
        /*08ec*/ 	.word	0xffffffff


	//   ....[71]....
        /*08f0*/ 	.word	0xffffffff


	//   ....[72]....
        /*08f4*/ 	.word	0xffffffff


	//   ....[73]....
        /*08f8*/ 	.word	0xffffffff


	//   ....[74]....
        /*08fc*/ 	.word	0xffffffff


	//   ....[75]....
        /*0900*/ 	.word	0xffffffff


	//   ....[76]....
        /*0904*/ 	.word	0xffffffff


	//   ....[77]....
        /*0908*/ 	.word	0xffffffff


	//   ....[78]....
        /*090c*/ 	.word	0xffffffff


	//   ....[79]....
        /*0910*/ 	.word	0xffffffff


	//   ....[80]....
        /*0914*/ 	.word	0xffffffff


	//   ....[81]....
        /*0918*/ 	.word	0xffffffff


	//   ....[82]....
        /*091c*/ 	.word	0xffffffff


	//   ....[83]....
        /*0920*/ 	.word	0xffffffff


	//   ....[84]....
        /*0924*/ 	.word	0xffffffff


	//   ....[85]....
        /*0928*/ 	.word	0xffffffff


	//   ....[86]....
        /*092c*/ 	.word	0xffffffff


	//   ....[87]....
        /*0930*/ 	.word	0xffffffff


	//   ....[88]....
        /*0934*/ 	.word	0xffffffff


	//   ....[89]....
        /*0938*/ 	.word	0xffffffff


	//   ....[90]....
        /*093c*/ 	.word	0xffffffff


	//   ....[91]....
        /*0940*/ 	.word	0xffffffff


	//   ....[92]....
        /*0944*/ 	.word	0xffffffff


	//   ....[93]....
        /*0948*/ 	.word	0xffffffff


	//   ....[94]....
        /*094c*/ 	.word	0xffffffff


	//   ....[95]....
        /*0950*/ 	.word	0xffffffff


	//   ....[96]....
        /*0954*/ 	.word	0xffffffff


	//   ....[97]....
        /*0958*/ 	.word	0xffffffff


	//   ....[98]....
        /*095c*/ 	.word	0xffffffff


	//   ....[99]....
        /*0960*/ 	.word	0xffffffff


	//   ....[100]....
        /*0964*/ 	.word	0xffffffff


	//   ....[101]....
        /*0968*/ 	.word	0xffffffff


	//   ....[102]....
        /*096c*/ 	.word	0xffffffff


	//   ....[103]....
        /*0970*/ 	.word	0xffffffff


	//   ....[104]....
        /*0974*/ 	.word	0xffffffff


	//   ....[105]....
        /*0978*/ 	.word	0xffffffff


	//   ....[106]....
        /*097c*/ 	.word	0xffffffff


	//   ....[107]....
        /*0980*/ 	.word	0xffffffff


	//   ....[108]....
        /*0984*/ 	.word	0xffffffff


	//   ....[109]....
        /*0988*/ 	.word	0xffffffff


	//   ....[110]....
        /*098c*/ 	.word	0xffffffff


	//   ....[111]....
        /*0990*/ 	.word	0xffffffff


	//   ....[112]....
        /*0994*/ 	.word	0xffffffff


	//   ....[113]....
        /*0998*/ 	.word	0xffffffff


	//   ....[114]....
        /*099c*/ 	.word	0xffffffff


	//   ....[115]....
        /*09a0*/ 	.word	0xffffffff


	//   ....[116]....
        /*09a4*/ 	.word	0xffffffff


	//   ....[117]....
        /*09a8*/ 	.word	0xffffffff


	//   ....[118]....
        /*09ac*/ 	.word	0xffffffff


	//   ....[119]....
        /*09b0*/ 	.word	0xffffffff


	//   ....[120]....
        /*09b4*/ 	.word	0xffffffff


	//   ....[121]....
        /*09b8*/ 	.word	0xffffffff


	//   ....[122]....
        /*09bc*/ 	.word	0xffffffff


	//   ....[123]....
        /*09c0*/ 	.word	0xffffffff


	//   ....[124]....
        /*09c4*/ 	.word	0xffffffff


	//   ....[125]....
        /*09c8*/ 	.word	0xffffffff


	//   ....[126]....
        /*09cc*/ 	.word	0xffffffff


	//   ....[127]....
        /*09d0*/ 	.word	0xffffffff


	//   ....[128]....
        /*09d4*/ 	.word	0xffffffff


	//   ....[129]....
        /*09d8*/ 	.word	0xffffffff


	//   ....[130]....
        /*09dc*/ 	.word	0xffffffff


	//   ....[131]....
        /*09e0*/ 	.word	0xffffffff


	//   ....[132]....
        /*09e4*/ 	.word	0xffffffff


	//   ....[133]....
        /*09e8*/ 	.word	0xffffffff


	//   ....[134]....
        /*09ec*/ 	.word	0xffffffff


	//   ....[135]....
        /*09f0*/ 	.word	0xffffffff


	//   ....[136]....
        /*09f4*/ 	.word	0xffffffff


	//   ....[137]....
        /*09f8*/ 	.word	0xffffffff


	//   ....[138]....
        /*09fc*/ 	.word	0xffffffff


	//----- nvinfo : EIATTR_COOP_GROUP_INSTR_OFFSETS
	.align		4
.L_588:
        /*0a00*/ 	.byte	0x04, 0x28
        /*0a02*/ 	.short	(.L_590 - .L_589)


	//   ....[0]....
.L_589:
        /*0a04*/ 	.word	0x00000050


	//   ....[1]....
        /*0a08*/ 	.word	0x00000200


	//   ....[2]....
        /*0a0c*/ 	.word	0x00000230


	//   ....[3]....
        /*0a10*/ 	.word	0x00000260


	//   ....[4]....
        /*0a14*/ 	.word	0x00000290


	//   ....[5]....
        /*0a18*/ 	.word	0x000002c0


	//   ....[6]....
        /*0a1c*/ 	.word	0x000002f0


	//   ....[7]....
        /*0a20*/ 	.word	0x00000450


	//   ....[8]....
        /*0a24*/ 	.word	0x00000490


	//   ....[9]....
        /*0a28*/ 	.word	0x000004c0


	//   ....[10]....
        /*0a2c*/ 	.word	0x000004f0


	//   ....[11]....
        /*0a30*/ 	.word	0x00000520


	//   ....[12]....
        /*0a34*/ 	.word	0x00000550


	//   ....[13]....
        /*0a38*/ 	.word	0x000005e0


	//   ....[14]....
        /*0a3c*/ 	.word	0x00000630


	//   ....[15]....
        /*0a40*/ 	.word	0x00000650


	//   ....[16]....
        /*0a44*/ 	.word	0x000006b0


	//   ....[17]....
        /*0a48*/ 	.word	0x00002900


	//   ....[18]....
        /*0a4c*/ 	.word	0x00002920


	//   ....[19]....
        /*0a50*/ 	.word	0x00002aa0


	//   ....[20]....
        /*0a54*/ 	.word	0x00002ae0


	//   ....[21]....
        /*0a58*/ 	.word	0x00002bc0


	//   ....[22]....
        /*0a5c*/ 	.word	0x00002be0


	//   ....[23]....
        /*0a60*/ 	.word	0x00002c60


	//   ....[24]....
        /*0a64*/ 	.word	0x00002cd0


	//   ....[25]....
        /*0a68*/ 	.word	0x000048d0


	//   ....[26]....
        /*0a6c*/ 	.word	0x00004910


	//   ....[27]....
        /*0a70*/ 	.word	0x00004d10


	//   ....[28]....
        /*0a74*/ 	.word	0x00004e40


	//   ....[29]....
        /*0a78*/ 	.word	0x00004e50


	//   ....[30]....
        /*0a7c*/ 	.word	0x00004e80


	//   ....[31]....
        /*0a80*/ 	.word	0x00007860


	//   ....[32]....
        /*0a84*/ 	.word	0x00007870


	//   ....[33]....
        /*0a88*/ 	.word	0x00007cc0


	//   ....[34]....
        /*0a8c*/ 	.word	0x00007ce0


	//   ....[35]....
        /*0a90*/ 	.word	0x00008310


	//   ....[36]....
        /*0a94*/ 	.word	0x00008330


	//   ....[37]....
        /*0a98*/ 	.word	0x0000aac0


	//   ....[38]....
        /*0a9c*/ 	.word	0x0000aae0


	//   ....[39]....
        /*0aa0*/ 	.word	0x0000b100


	//   ....[40]....
        /*0aa4*/ 	.word	0x0000b120


	//   ....[41]....
        /*0aa8*/ 	.word	0x0000c4b0


	//   ....[42]....
        /*0aac*/ 	.word	0x0000c500


	//   ....[43]....
        /*0ab0*/ 	.word	0x0000c520


	//   ....[44]....
        /*0ab4*/ 	.word	0x0000c540


	//   ....[45]....
        /*0ab8*/ 	.word	0x0000dde0


	//   ....[46]....
        /*0abc*/ 	.word	0x0000ddf0


	//   ....[47]....
        /*0ac0*/ 	.word	0x0000de10


	//   ....[48]....
        /*0ac4*/ 	.word	0x0000de30


	//   ....[49]....
        /*0ac8*/ 	.word	0x0000e280


	//   ....[50]....
        /*0acc*/ 	.word	0x0000e2a0


	//   ....[51]....
        /*0ad0*/ 	.word	0x0000e470


	//   ....[52]....
        /*0ad4*/ 	.word	0x0000e480


	//   ....[53]....
        /*0ad8*/ 	.word	0x0000e640


	//   ....[54]....
        /*0adc*/ 	.word	0x0000e660


	//   ....[55]....
        /*0ae0*/ 	.word	0x0000e820


	//   ....[56]....
        /*0ae4*/ 	.word	0x0000e830


	//   ....[57]....
        /*0ae8*/ 	.word	0x0000ebf0


	//   ....[58]....
        /*0aec*/ 	.word	0x0000ec10


	//   ....[59]....
        /*0af0*/ 	.word	0x0000f860


	//   ....[60]....
        /*0af4*/ 	.word	0x0000f870


	//   ....[61]....
        /*0af8*/ 	.word	0x000108e0


	//   ....[62]....
        /*0afc*/ 	.word	0x00010900


	//   ....[63]....
        /*0b00*/ 	.word	0x00010ae0


	//   ....[64]....
        /*0b04*/ 	.word	0x00010af0


	//   ....[65]....
        /*0b08*/ 	.word	0x00010cb0


	//   ....[66]....
        /*0b0c*/ 	.word	0x00010cd0


	//   ....[67]....
        /*0b10*/ 	.word	0x00010e90


	//   ....[68]....
        /*0b14*/ 	.word	0x00010ea0


	//   ....[69]....
        /*0b18*/ 	.word	0x00011120


	//   ....[70]....
        /*0b1c*/ 	.word	0x00011140


	//   ....[71]....
        /*0b20*/ 	.word	0x00011270


	//   ....[72]....
        /*0b24*/ 	.word	0x000112b0


	//   ....[73]....
        /*0b28*/ 	.word	0x000112e0


	//   ....[74]....
        /*0b2c*/ 	.word	0x00011310


	//   ....[75]....
        /*0b30*/ 	.word	0x00011340


	//   ....[76]....
        /*0b34*/ 	.word	0x00011370


	//   ....[77]....
        /*0b38*/ 	.word	0x000114d0


	//   ....[78]....
        /*0b3c*/ 	.word	0x00011510


	//   ....[79]....
        /*0b40*/ 	.word	0x00011540


	//   ....[80]....
        /*0b44*/ 	.word	0x00011570


	//   ....[81]....
        /*0b48*/ 	.word	0x000115a0


	//   ....[82]....
        /*0b4c*/ 	.word	0x000115d0


	//   ....[83]....
        /*0b50*/ 	.word	0x00011660


	//   ....[84]....
        /*0b54*/ 	.word	0x000116c0


	//   ....[85]....
        /*0b58*/ 	.word	0x000116d0


	//   ....[86]....
        /*0b5c*/ 	.word	0x00011730


	//   ....[87]....
        /*0b60*/ 	.word	0x000121a0


	//   ....[88]....
        /*0b64*/ 	.word	0x00012200


	//   ....[89]....
        /*0b68*/ 	.word	0x00012250


	//   ....[90]....
        /*0b6c*/ 	.word	0x000122a0


	//   ....[91]....
        /*0b70*/ 	.word	0x000122f0


	//   ....[92]....
        /*0b74*/ 	.word	0x00012360


	//   ....[93]....
        /*0b78*/ 	.word	0x000123a0


	//   ....[94]....
        /*0b7c*/ 	.word	0x00012410


	//   ....[95]....
        /*0b80*/ 	.word	0x00012480


	//   ....[96]....
        /*0b84*/ 	.word	0x000124e0


	//   ....[97]....
        /*0b88*/ 	.word	0x00012540


	//   ....[98]....
        /*0b8c*/ 	.word	0x000125a0


	//   ....[99]....
        /*0b90*/ 	.word	0x000125f0


	//   ....[100]....
        /*0b94*/ 	.word	0x00012650


	//   ....[101]....
        /*0b98*/ 	.word	0x000126c0


	//   ....[102]....
        /*0b9c*/ 	.word	0x00012730


	//   ....[103]....
        /*0ba0*/ 	.word	0x00012790


	//   ....[104]....
        /*0ba4*/ 	.word	0x000127f0


	//   ....[105]....
        /*0ba8*/ 	.word	0x00012850


	//   ....[106]....
        /*0bac*/ 	.word	0x000128c0


	//   ....[107]....
        /*0bb0*/ 	.word	0x00012920


	//   ....[108]....
        /*0bb4*/ 	.word	0x00012980


	//   ....[109]....
        /*0bb8*/ 	.word	0x000129e0


	//   ....[110]....
        /*0bbc*/ 	.word	0x00012a50


	//   ....[111]....
        /*0bc0*/ 	.word	0x00012ab0


	//   ....[112]....
        /*0bc4*/ 	.word	0x00012b10


	//   ....[113]....
        /*0bc8*/ 	.word	0x00012b70


	//   ....[114]....
        /*0bcc*/ 	.word	0x00012be0


	//   ....[115]....
        /*0bd0*/ 	.word	0x00012c40


	//   ....[116]....
        /*0bd4*/ 	.word	0x00012ca0


	//   ....[117]....
        /*0bd8*/ 	.word	0x00012d00


	//   ....[118]....
        /*0bdc*/ 	.word	0x00012d70


	//   ....[119]....
        /*0be0*/ 	.word	0x00012dd0


	//   ....[120]....
        /*0be4*/ 	.word	0x00012e30


	//   ....[121]....
        /*0be8*/ 	.word	0x00012e90


	//   ....[122]....
        /*0bec*/ 	.word	0x00012f00


	//   ....[123]....
        /*0bf0*/ 	.word	0x00012f50


	//   ....[124]....
        /*0bf4*/ 	.word	0x00012f90


	//   ....[125]....
        /*0bf8*/ 	.word	0x00012fe0


	//   ....[126]....
        /*0bfc*/ 	.word	0x00013030


	//   ....[127]....
        /*0c00*/ 	.word	0x00013080


	//   ....[128]....
        /*0c04*/ 	.word	0x000130f0


	//   ....[129]....
        /*0c08*/ 	.word	0x00013130


	//   ....[130]....
        /*0c0c*/ 	.word	0x00013180


	//   ....[131]....
        /*0c10*/ 	.word	0x000131d0


	//   ....[132]....
        /*0c14*/ 	.word	0x00013220


	//   ....[133]....
        /*0c18*/ 	.word	0x00013270


	//   ....[134]....
        /*0c1c*/ 	.word	0x000132e0


	//   ....[135]....
        /*0c20*/ 	.word	0x00013320


	//   ....[136]....
        /*0c24*/ 	.word	0x00013390


	//   ....[137]....
        /*0c28*/ 	.word	0x000133f0


	//   ....[138]....
        /*0c2c*/ 	.word	0x00013450


	//----- nvinfo : EIATTR_EXIT_INSTR_OFFSETS
	.align		4
.L_590:
        /*0c30*/ 	.byte	0x04, 0x1c
        /*0c32*/ 	.short	(.L_592 - .L_591)


	//   ....[0]....
.L_591:
        /*0c34*/ 	.word	0x000010d0


	//   ....[1]....
        /*0c38*/ 	.word	0x00012160


	//----- nvinfo : EIATTR_MAX_THREADS
	.align		4
.L_592:
        /*0c3c*/ 	.byte	0x04, 0x05
        /*0c3e*/ 	.short	(.L_594 - .L_593)
.L_593:
        /*0c40*/ 	.word	0x00000100
        /*0c44*/ 	.word	0x00000001
        /*0c48*/ 	.word	0x00000001


	//----- nvinfo : EIATTR_CRS_STACK_SIZE
	.align		4
.L_594:
        /*0c4c*/ 	.byte	0x04, 0x1e
        /*0c4e*/ 	.short	(.L_596 - .L_595)
.L_595:
        /*0c50*/ 	.word	0x00000000
.L_596:


//--------------------- .nv.info._ZN7cutlass13device_kernelIN5flash19enable_sm80_to_sm89INS1_16FlashAttnFwdSm80INS1_25CollectiveMainloopFwdSm80ILi8ELi1ELb0EN4cute5tupleIJNS5_1CILi128EEENS7_ILi32EEENS7_ILi256EEEEEELi256ENS_10bfloat16_tEfNS_4arch4Sm80ELb1ELb0ELb1ELb1ELb0ELb1ELb1ELb1EEENS1_21CollectiveEpilogueFwdINS6_IJS8_SA_S9_EEENS6_IJNS7_ILi1EEESI_SI_EEESC_SE_Li256ELb1ELb1ELb1ELb0EEENS1_36VarlenDynamicPersistentTileSchedulerILi128ELi32ELi256ELi256ELb1ELb1ELb0ELb1ELb1ELb1EEEEEEEEEvNT_6ParamsE --------------------------
	.section	.nv.info._ZN7cutlass13device_kernelIN5flash19enable_sm80_to_sm89INS1_16FlashAttnFwdSm80INS1_25CollectiveMainloopFwdSm80ILi8ELi1ELb0EN4cute5tupleIJNS5_1CILi128EEENS7_ILi32EEENS7_ILi256EEEEEELi256ENS_10bfloat16_tEfNS_4arch4Sm80ELb1ELb0ELb1ELb1ELb0ELb1ELb1ELb1EEENS1_21CollectiveEpilogueFwdINS6_IJS8_SA_S9_EEENS6_IJNS7_ILi1EEESI_SI_EEESC_SE_Li256ELb1ELb1ELb1ELb0EEENS1_36VarlenDynamicPersistentTileSchedulerILi128ELi32ELi256ELi256ELb1ELb1ELb0ELb1ELb1ELb1EEEEEEEEEvNT_6ParamsE,"",@"SHT_CUDA_INFO"
	.sectionflags	@""
	.align	4


	//----- nvinfo : EIATTR_CUDA_API_VERSION
	.align		4
        /*0000*/ 	.byte	0x04, 0x37
        /*0002*/ 	.short	(.L_598 - .L_597)
.L_597:
        /*0004*/ 	.word	0x00000082


	//----- nvinfo : EIATTR_SW2861232_WAR
	.align		4
.L_598:
        /*0008*/ 	.byte	0x01, 0x35
	.zero		2


	//----- nvinfo : EIATTR_PARAM_CBANK
	.align		4
        /*000c*/ 	.byte	0x04, 0x0a
        /*000e*/ 	.short	(.L_600 - .L_599)
	.align		4
.L_599:
        /*0010*/ 	.word	index@(.nv.constant0._ZN7cutlass13device_kernelIN5flash19enable_sm80_to_sm89INS1_16FlashAttnFwdSm80INS1_25CollectiveMainloopFwdSm80ILi8ELi1ELb0EN4cute5tupleIJNS5_1CILi128EEENS7_ILi32EEENS7_ILi256EEEEEELi256ENS_10bfloat16_tEfNS_4arch4Sm80ELb1ELb0ELb1ELb1ELb0ELb1ELb1ELb1EEENS1_21CollectiveEpilogueFwdINS6_IJS8_SA_S9_EEENS6_IJNS7_ILi1EEESI_SI_EEESC_SE_Li256ELb1ELb1ELb1ELb0EEENS1_36VarlenDynamicPersistentTileSchedulerILi128ELi32ELi256ELi256ELb1ELb1ELb0ELb1ELb1ELb1EEEEEEEEEvNT_6ParamsE)
        /*0014*/ 	.short	0x0160
        /*0016*/ 	.short	0x0438


	//----- nvinfo : EIATTR_CBANK_PARAM_SIZE
	.align		4
.L_600:
        /*0018*/ 	.byte	0x03, 0x19
        /*001a*/ 	.short	0x0438


	//----- nvinfo : EIATTR_KPARAM_INFO
	.align		4
        /*001c*/ 	.byte	0x04, 0x17
        /*001e*/ 	.short	(.L_602 - .L_601)
.L_601:
        /*0020*/ 	.word	0x00000000
        /*0024*/ 	.short	0x0000
        /*0026*/ 	.short	0x0000
        /*0028*/ 	.byte	0x00, 0xf0, 0xe1, 0x10


	//----- nvinfo : EIATTR_MAXREG_COUNT
	.align		4
.L_602:
        /*002c*/ 	.byte	0x03, 0x1b
        /*002e*/ 	.short	0x00ff


	//----- nvinfo : EIATTR_NUM_BARRIERS
	.align		4
        /*0030*/ 	.byte	0x02, 0x4c
        /*0032*/ 	.byte	0x06
	.zero		1


	//----- nvinfo : EIATTR_ANNOTATIONS
	.align		4
        /*0034*/ 	.byte	0x04, 0x55
        /*0036*/ 	.short	(.L_604 - .L_603)


	//   ....[0]....
.L_603:
        /*0038*/ 	.word	0x00000001
        /*003c*/ 	.byte	0x70, 0x00, 0x00, 0x00, 0x01, 0x00, 0x00, 0x00, 0x10, 0x15, 0x00, 0x00, 0x01, 0x00, 0x00, 0x00
        /*004c*/ 	.byte	0x70, 0x79, 0x01, 0x00, 0x01, 0x00, 0x00, 0x00, 0xb0, 0xb0, 0x01, 0x00


	//----- nvinfo : EIATTR_MERCURY_ISA_VERSION
	.align		4
.L_604:
        /*0058*/ 	.byte	0x03, 0x5f
        /*005a*/ 	.short	0x0000


	//----- nvinfo : EIATTR_INT_WARP_WIDE_INSTR_OFFSETS
	.align		4
        /*005c*/ 	.byte	0x04, 0x31
        /*005e*/ 	.short	(.L_606 - .L_605)


	//   ....[0]....
.L_605:
        /*0060*/ 	.word	0x00016ef0


	//   ....[1]....
        /*0064*/ 	.word	0x00016f70


	//----- nvinfo : EIATTR_COOP_GROUP_MASK_REGIDS
	.align		4
.L_606:
        /*0068*/ 	.byte	0x04, 0x29
        /*006a*/ 	.short	(.L_608 - .L_607)


	//   ....[0]....
.L_607:
        /*006c*/ 	.word	0xffffffff


	//   ....[1]....
        /*0070*/ 	.word	0xffffffff


	//   ....[2]....
        /*0074*/ 	.word	0xffffffff


	//   ....[3]....
        /*0078*/ 	.word	0xffffffff


	//   ....[4]....
        /*007c*/ 	.word	0xffffffff


	//   ....[5]....
        /*0080*/ 	.word	0xffffffff


	//   ....[6]....
        /*0084*/ 	.word	0xffffffff


	//   ....[7]....
        /*0088*/ 	.word	0xffffffff


	//   ....[8]....
        /*008c*/ 	.word	0xffffffff


	//   ....[9]....
        /*0090*/ 	.word	0xffffffff


	//   ....[10]....
        /*0094*/ 	.word	0xffffffff


	//   ....[11]....
        /*0098*/ 	.word	0xffffffff


	//   ....[12]....
        /*009c*/ 	.word	0xffffffff


	//   ....[13]....
        /*00a0*/ 	.word	0xffffffff


	//   ....[14]....
        /*00a4*/ 	.word	0xffffffff


	//   ....[15]....
        /*00a8*/ 	.word	0xffffffff


	//   ....[16]....
        /*00ac*/ 	.word	0xffffffff


	//   ....[17]....
        /*00b0*/ 	.word	0xffffffff


	//   ....[18]....
        /*00b4*/ 	.word	0xffffffff


	//   ....[19]....
        /*00b8*/ 	.word	0xffffffff


	//   ....[20]....
        /*00bc*/ 	.word	0xffffffff


	//   ....[21]....
        /*00c0*/ 	.word	0xffffffff


	//   ....[22]....
        /*00c4*/ 	.word	0xffffffff


	//   ....[23]....
        /*00c8*/ 	.word	0xffffffff


	//   ....[24]....
        /*00cc*/ 	.word	0xffffffff


	//   ....[25]....
        /*00d0*/ 	.word	0xffffffff


	//   ....[26]....
        /*00d4*/ 	.word	0xffffffff


	//   ....[27]....
        /*00d8*/ 	.word	0xffffffff


	//   ....[28]....
        /*00dc*/ 	.word	0xffffffff


	//   ....[29]....
        /*00e0*/ 	.word	0xffffffff


	//   ....[30]....
        /*00e4*/ 	.word	0xffffffff


	//   ....[31]....
        /*00e8*/ 	.word	0xffffffff


	//   ....[32]....
        /*00ec*/ 	.word	0xffffffff


	//   ....[33]....
        /*00f0*/ 	.word	0xffffffff


	//   ....[34]....
        /*00f4*/ 	.word	0xffffffff


	//   ....[35]....
        /*00f8*/ 	.word	0xffffffff


	//   ....[36]....
        /*00fc*/ 	.word	0xffffffff


	//   ....[37]....
        /*0100*/ 	.word	0xffffffff


	//   ....[38]....
        /*0104*/ 	.word	0xffffffff


	//   ....[39]....
        /*0108*/ 	.word	0xffffffff


	//   ....[40]....
        /*010c*/ 	.word	0xffffffff


	//   ....[41]....
        /*0110*/ 	.word	0xffffffff


	//   ....[42]....
        /*0114*/ 	.word	0xffffffff


	//   ....[43]....
        /*0118*/ 	.word	0xffffffff


	//   ....[44]....
        /*011c*/ 	.word	0xffffffff


	//   ....[45]....
        /*0120*/ 	.word	0xffffffff


	//   ....[46]....
        /*0124*/ 	.word	0xffffffff


	//   ....[47]....
        /*0128*/ 	.word	0xffffffff


	//   ....[48]....
        /*012c*/ 	.word	0xffffffff


	//   ....[49]....
        /*0130*/ 	.word	0xffffffff


	//   ....[50]....
        /*0134*/ 	.word	0xffffffff


	//   ....[51]....
        /*0138*/ 	.word	0xffffffff


	//   ....[52]....
        /*013c*/ 	.word	0xffffffff


	//   ....[53]....
        /*0140*/ 	.word	0xffffffff


	//   ....[54]....
        /*0144*/ 	.word	0xffffffff


	//   ....[55]....
        /*0148*/ 	.word	0xffffffff


	//   ....[56]....
        /*014c*/ 	.word	0xffffffff


	//   ....[57]....
        /*0150*/ 	.word	0xffffffff


	//   ....[58]....
        /*0154*/ 	.word	0xffffffff


	//   ....[59]....
        /*0158*/ 	.word	0xffffffff


	//   ....[60]....
        /*015c*/ 	.word	0xffffffff


	//   ....[61]....
        /*0160*/ 	.word	0xffffffff


	//   ....[62]....
        /*0164*/ 	.word	0xffffffff


	//   ....[63]....
        /*0168*/ 	.word	0xffffffff


	//   ....[64]....
        /*016c*/ 	.word	0xffffffff


	//   ....[65]....
        /*0170*/ 	.word	0xffffffff


	//   ....[66]....
        /*0174*/ 	.word	0xffffffff


	//   ....[67]....
        /*0178*/ 	.word	0xffffffff


	//   ....[68]....
        /*017c*/ 	.word	0xffffffff


	//   ....[69]....
        /*0180*/ 	.word	0xffffffff


	//   ....[70]....
        /*0184*/ 	.word	0xffffffff


	//   ....[71]....
        /*0188*/ 	.word	0xffffffff


	//   ....[72]....
        /*018c*/ 	.word	0xffffffff


	//   ....[73]....
        /*0190*/ 	.word	0xffffffff


	//   ....[74]....
        /*0194*/ 	.word	0xffffffff


	//   ....[75]....
        /*0198*/ 	.word	0xffffffff


	//   ....[76]....
        /*019c*/ 	.word	0xffffffff


	//   ....[77]....
        /*01a0*/ 	.word	0xffffffff


	//   ....[78]....
        /*01a4*/ 	.word	0xffffffff


	//   ....[79]....
        /*01a8*/ 	.word	0xffffffff


	//   ....[80]....
        /*01ac*/ 	.word	0xffffffff


	//   ....[81]....
        /*01b0*/ 	.word	0xffffffff


	//   ....[82]....
        /*01b4*/ 	.word	0xffffffff


	//   ....[83]....
        /*01b8*/ 	.word	0xffffffff


	//   ....[84]....
        /*01bc*/ 	.word	0xffffffff


	//   ....[85]....
        /*01c0*/ 	.word	0xffffffff


	//   ....[86]....
        /*01c4*/ 	.word	0xffffffff


	//   ....[87]....
        /*01c8*/ 	.word	0xffffffff


	//   ....[88]....
        /*01cc*/ 	.word	0xffffffff


	//   ....[89]....
        /*01d0*/ 	.word	0xffffffff


	//   ....[90]....
        /*01d4*/ 	.word	0xffffffff


	//   ....[91]....
        /*01d8*/ 	.word	0xffffffff


	//   ....[92]....
        /*01dc*/ 	.word	0xffffffff


	//   ....[93]....
        /*01e0*/ 	.word	0xffffffff


	//   ....[94]....
        /*01e4*/ 	.word	0xffffffff


	//   ....[95]....
        /*01e8*/ 	.word	0xffffffff


	//   ....[96]....
        /*01ec*/ 	.word	0xffffffff


	//   ....[97]....
        /*01f0*/ 	.word	0xffffffff


	//   ....[98]....
        /*01f4*/ 	.word	0xffffffff


	//   ....[99]....
        /*01f8*/ 	.word	0xffffffff


	//   ....[100]....
        /*01fc*/ 	.word	0xffffffff


	//   ....[101]....
        /*0200*/ 	.word	0xffffffff


	//   ....[102]....
        /*0204*/ 	.word	0xffffffff


	//   ....[103]....
        /*0208*/ 	.word	0xffffffff


	//   ....[104]....
        /*020c*/ 	.word	0xffffffff


	//   ....[105]....
        /*0210*/ 	.word	0xffffffff


	//   ....[106]....
        /*0214*/ 	.word	0xffffffff


	//   ....[107]....
        /*0218*/ 	.word	0xffffffff


	//   ....[108]....
        /*021c*/ 	.word	0xffffffff


	//   ....[109]....
        /*0220*/ 	.word	0xffffffff


	//   ....[110]....
        /*0224*/ 	.word	0xffffffff


	//   ....[111]....
        /*0228*/ 	.word	0xffffffff


	//   ....[112]....
        /*022c*/ 	.word	0xffffffff


	//   ....[113]....
        /*0230*/ 	.word	0xffffffff


	//   ....[114]....
        /*0234*/ 	.word	0xffffffff


	//   ....[115]....
        /*0238*/ 	.word	0xffffffff


	//   ....[116]....
        /*023c*/ 	.word	0xffffffff


	//   ....[117]....
        /*0240*/ 	.word	0xffffffff


	//   ....[118]....
        /*0244*/ 	.word	0xffffffff


	//   ....[119]....
        /*0248*/ 	.word	0xffffffff


	//   ....[120]....
        /*024c*/ 	.word	0xffffffff


	//   ....[121]....
        /*0250*/ 	.word	0xffffffff


	//   ....[122]....
        /*0254*/ 	.word	0xffffffff


	//   ....[123]....
        /*0258*/ 	.word	0xffffffff


	//   ....[124]....
        /*025c*/ 	.word	0xffffffff


	//   ....[125]....
        /*0260*/ 	.word	0xffffffff


	//   ....[126]....
        /*0264*/ 	.word	0xffffffff


	//   ....[127]....
        /*0268*/ 	.word	0xffffffff


	//   ....[128]....
        /*026c*/ 	.word	0xffffffff


	//   ....[129]....
        /*0270*/ 	.word	0xffffffff


	//   ....[130]....
        /*0274*/ 	.word	0xffffffff


	//   ....[131]....
        /*0278*/ 	.word	0xffffffff


	//   ....[132]....
        /*027c*/ 	.word	0xffffffff


	//   ....[133]....
        /*0280*/ 	.word	0xffffffff


	//   ....[134]....
        /*0284*/ 	.word	0xffffffff


	//   ....[135]....
        /*0288*/ 	.word	0xffffffff


	//   ....[136]....
        /*028c*/ 	.word	0xffffffff


	//   ....[137]....
        /*0290*/ 	.word	0xffffffff


	//   ....[138]....
        /*0294*/ 	.word	0xffffffff


	//   ....[139]....
        /*0298*/ 	.word	0xffffffff


	//   ....[140]....
        /*029c*/ 	.word	0xffffffff


	//   ....[141]....
        /*02a0*/ 	.word	0xffffffff


	//   ....[142]....
        /*02a4*/ 	.word	0xffffffff


	//   ....[143]....
        /*02a8*/ 	.word	0xffffffff


	//   ....[144]....
        /*02ac*/ 	.word	0xffffffff


	//   ....[145]....
        /*02b0*/ 	.word	0xffffffff


	//   ....[146]....
        /*02b4*/ 	.word	0xffffffff


	//   ....[147]....
        /*02b8*/ 	.word	0xffffffff


	//   ....[148]....
        /*02bc*/ 	.word	0xffffffff


	//   ....[149]....
        /*02c0*/ 	.word	0xffffffff


	//   ....[150]....
        /*02c4*/ 	.word	0xffffffff


	//   ....[151]....
        /*02c8*/ 	.word	0xffffffff


	//   ....[152]....
        /*02cc*/ 	.word	0xffffffff


	//   ....[153]....
        /*02d0*/ 	.word	0xffffffff


	//   ....[154]....
        /*02d4*/ 	.word	0xffffffff


	//   ....[155]....
        /*02d8*/ 	.word	0xffffffff


	//   ....[156]....
        /*02dc*/ 	.word	0xffffffff


	//   ....[157]....
        /*02e0*/ 	.word	0xffffffff


	//   ....[158]....
        /*02e4*/ 	.word	0xffffffff


	//   ....[159]....
        /*02e8*/ 	.word	0xffffffff


	//   ....[160]....
        /*02ec*/ 	.word	0xffffffff


	//   ....[161]....
        /*02f0*/ 	.word	0xffffffff


	//   ....[162]....
        /*02f4*/ 	.word	0xffffffff


	//   ....[163]....
        /*02f8*/ 	.word	0xffffffff


	//   ....[164]....
        /*02fc*/ 	.word	0xffffffff


	//   ....[165]....
        /*0300*/ 	.word	0xffffffff


	//   ....[166]....
        /*0304*/ 	.word	0xffffffff


	//   ....[167]....
        /*0308*/ 	.word	0xffffffff


	//   ....[168]....
        /*030c*/ 	.word	0xffffffff


	//   ....[169]....
        /*0310*/ 	.word	0xffffffff


	//   ....[170]....
        /*0314*/ 	.word	0xffffffff


	//   ....[171]....
        /*0318*/ 	.word	0xffffffff


	//   ....[172]....
        /*031c*/ 	.word	0xffffffff


	//   ....[173]....
        /*0320*/ 	.word	0xffffffff


	//   ....[174]....
        /*0324*/ 	.word	0xffffffff


	//   ....[175]....
        /*0328*/ 	.word	0xffffffff


	//   ....[176]....
        /*032c*/ 	.word	0xffffffff


	//   ....[177]....
        /*0330*/ 	.word	0xffffffff


	//   ....[178]....
        /*0334*/ 	.word	0xffffffff


	//----- nvinfo : EIATTR_COOP_GROUP_INSTR_OFFSETS
	.align		4
.L_608:
        /*0338*/ 	.byte	0x04, 0x28
        /*033a*/ 	.short	(.L_610 - .L_609)


	//   ....[0]....
.L_609:
        /*033c*/ 	.word	0x00000050


	//   ....[1]....
        /*0340*/ 	.word	0x000001e0


	//   ....[2]....
        /*0344*/ 	.word	0x00000210


	//   ....[3]....
        /*0348*/ 	.word	0x00000240


	//   ....[4]....
        /*034c*/ 	.word	0x00000270


	//   ....[5]....
        /*0350*/ 	.word	0x000002a0


	//   ....[6]....
        /*0354*/ 	.word	0x000002d0


	//   ....[7]....
        /*0358*/ 	.word	0x00000430


	//   ....[8]....
        /*035c*/ 	.word	0x00000470


	//   ....[9]....
        /*0360*/ 	.word	0x000004a0


	//   ....[10]....
        /*0364*/ 	.word	0x000004d0


	//   ....[11]....
        /*0368*/ 	.word	0x00000500


	//   ....[12]....
        /*036c*/ 	.word	0x00000530


	//   ....[13]....
        /*0370*/ 	.word	0x000005c0


	//   ....[14]....
        /*0374*/ 	.word	0x00000600


	//   ....[15]....
        /*0378*/ 	.word	0x00000620


	//   ....[16]....
        /*037c*/ 	.word	0x00000680


	//   ....[17]....
        /*0380*/ 	.word	0x00006790


	//   ....[18]....
        /*0384*/ 	.word	0x000067b0


	//   ....[19]....
        /*0388*/ 	.word	0x000069a0


	//   ....[20]....
        /*038c*/ 	.word	0x000069b0


	//   ....[21]....
        /*0390*/ 	.word	0x00006b40


	//   ....[22]....
        /*0394*/ 	.word	0x00006b60


	//   ....[23]....
        /*0398*/ 	.word	0x00006cf0


	//   ....[24]....
        /*039c*/ 	.word	0x00006d00


	//   ....[25]....
        /*03a0*/ 	.word	0x00007380


	//   ....[26]....
        /*03a4*/ 	.word	0x000073a0


	//   ....[27]....
        /*03a8*/ 	.word	0x000073c0


	//   ....[28]....
        /*03ac*/ 	.word	0x000073d0


	//   ....[29]....
        /*03b0*/ 	.word	0x00007860


	//   ....[30]....
        /*03b4*/ 	.word	0x000078a0


	//   ....[31]....
        /*03b8*/ 	.word	0x000078e0


	//   ....[32]....
        /*03bc*/ 	.word	0x00007920


	//   ....[33]....
        /*03c0*/ 	.word	0x00007de0


	//   ....[34]....
        /*03c4*/ 	.word	0x00007e20


	//   ....[35]....
        /*03c8*/ 	.word	0x00007e60


	//   ....[36]....
        /*03cc*/ 	.word	0x00007e90


	//   ....[37]....
        /*03d0*/ 	.word	0x000081f0


	//   ....[38]....
        /*03d4*/ 	.word	0x00008280


	//   ....[39]....
        /*03d8*/ 	.word	0x000082d0


	//   ....[40]....
        /*03dc*/ 	.word	0x00008320


	//   ....[41]....
        /*03e0*/ 	.word	0x0000bca0


	//   ....[42]....
        /*03e4*/ 	.word	0x0000bcf0


	//   ....[43]....
        /*03e8*/ 	.word	0x0000bd10


	//   ....[44]....
        /*03ec*/ 	.word	0x0000bd20


	//   ....[45]....
        /*03f0*/ 	.word	0x0000bf50


	//   ....[46]....
        /*03f4*/ 	.word	0x0000bfc0


	//   ....[47]....
        /*03f8*/ 	.word	0x0000c010


	//   ....[48]....
        /*03fc*/ 	.word	0x0000c060


	//   ....[49]....
        /*0400*/ 	.word	0x0000c3f0


	//   ....[50]....
        /*0404*/ 	.word	0x0000c440


	//   ....[51]....
        /*0408*/ 	.word	0x0000c4a0


	//   ....[52]....
        /*040c*/ 	.word	0x0000c4e0


	//   ....[53]....
        /*0410*/ 	.word	0x0000c790


	//   ....[54]....
        /*0414*/ 	.word	0x0000c800


	//   ....[55]....
        /*0418*/ 	.word	0x0000c850


	//   ....[56]....
        /*041c*/ 	.word	0x0000c8a0


	//   ....[57]....
        /*0420*/ 	.word	0x00011160


	//   ....[58]....
        /*0424*/ 	.word	0x000111a0


	//   ....[59]....
        /*0428*/ 	.word	0x00011590


	//   ....[60]....
        /*042c*/ 	.word	0x00011640


	//   ....[61]....
        /*0430*/ 	.word	0x00011650


	//   ....[62]....
        /*0434*/ 	.word	0x000116a0


	//   ....[63]....
        /*0438*/ 	.word	0x00012cb0


	//   ....[64]....
        /*043c*/ 	.word	0x00012cc0


	//   ....[65]....
        /*0440*/ 	.word	0x00013060


	//   ....[66]....
        /*0444*/ 	.word	0x00013120


	//   ....[67]....
        /*0448*/ 	.word	0x00013150


	//   ....[68]....
        /*044c*/ 	.word	0x000131c0


	//   ....[69]....
        /*0450*/ 	.word	0x000150f0


	//   ....[70]....
        /*0454*/ 	.word	0x00015110


	//   ....[71]....
        /*0458*/ 	.word	0x00015130


	//   ....[72]....
        /*045c*/ 	.word	0x00015150


	//   ....[73]....
        /*0460*/ 	.word	0x000164d0


	//   ....[74]....
        /*0464*/ 	.word	0x00016500


	//   ....[75]....
        /*0468*/ 	.word	0x00016510


	//   ....[76]....
        /*046c*/ 	.word	0x00016540


	//   ....[77]....
        /*0470*/ 	.word	0x00017cd0


	//   ....[78]....
        /*0474*/ 	.word	0x00017d00


	//   ....[79]....
        /*0478*/ 	.word	0x00017d10


	//   ....[80]....
        /*047c*/ 	.word	0x00017d20


	//   ....[81]....
        /*0480*/ 	.word	0x00018130


	//   ....[82]....
        /*0484*/ 	.word	0x00018150


	//   ....[83]....
        /*0488*/ 	.word	0x00018320


	//   ....[84]....
        /*048c*/ 	.word	0x00018330


	//   ....[85]....
        /*0490*/ 	.word	0x000184a0


	//   ....[86]....
        /*0494*/ 	.word	0x000184c0


	//   ....[87]....
        /*0498*/ 	.word	0x00018630


	//   ....[88]....
        /*049c*/ 	.word	0x00018640


	//   ....[89]....
        /*04a0*/ 	.word	0x000189a0


	//   ....[90]....
        /*04a4*/ 	.word	0x000189c0


	//   ....[91]....
        /*04a8*/ 	.word	0x00019650


	//   ....[92]....
        /*04ac*/ 	.word	0x00019660


	//   ....[93]....
        /*04b0*/ 	.word	0x0001aa40


	//   ....[94]....
        /*04b4*/ 	.word	0x0001aa60


	//   ....[95]....
        /*04b8*/ 	.word	0x0001ac40


	//   ....[96]....
        /*04bc*/ 	.word	0x0001ac50


	//   ....[97]....
        /*04c0*/ 	.word	0x0001adc0


	//   ....[98]....
        /*04c4*/ 	.word	0x0001ade0


	//   ....[99]....
        /*04c8*/ 	.word	0x0001af50


	//   ....[100]....
        /*04cc*/ 	.word	0x0001af60


	//   ....[101]....
        /*04d0*/ 	.word	0x0001b170


	//   ....[102]....
        /*04d4*/ 	.word	0x0001b190


	//   ....[103]....
        /*04d8*/ 	.word	0x0001b2b0


	//   ....[104]....
        /*04dc*/ 	.word	0x0001b2f0


	//   ....[105]....
        /*04e0*/ 	.word	0x0001b320


	//   ....[106]....
        /*04e4*/ 	.word	0x0001b350


	//   ....[107]....
        /*04e8*/ 	.word	0x0001b380


	//   ....[108]....
        /*04ec*/ 	.word	0x0001b3b0


	//   ....[109]....
        /*04f0*/ 	.word	0x0001b500


	//   ....[110]....
        /*04f4*/ 	.word	0x0001b540


	//   ....[111]....
        /*04f8*/ 	.word	0x0001b570


	//   ....[112]....
        /*04fc*/ 	.word	0x0001b5a0


	//   ....[113]....
        /*0500*/ 	.word	0x0001b5d0


	//   ....[114]....
        /*0504*/ 	.word	0x0001b600


	//   ....[115]....
        /*0508*/ 	.word	0x0001b690


	//   ....[116]....
        /*050c*/ 	.word	0x0001b6d0


	//   ....[117]....
        /*0510*/ 	.word	0x0001b6e0


	//   ....[118]....
        /*0514*/ 	.word	0x0001b740


	//   ....[119]....
        /*0518*/ 	.word	0x0001c110


	//   ....[120]....
        /*051c*/ 	.word	0x0001c170


	//   ....[121]....
        /*0520*/ 	.word	0x0001c1c0


	//   ....[122]....
        /*0524*/ 	.word	0x0001c210


	//   ....[123]....
        /*0528*/ 	.word	0x0001c260


	//   ....[124]....
        /*052c*/ 	.word	0x0001c2d0


	//   ....[125]....
        /*0530*/ 	.word	0x0001c310


	//   ....[126]....
        /*0534*/ 	.word	0x0001c380


	//   ....[127]....
        /*0538*/ 	.word	0x0001c3f0


	//   ....[128]....
        /*053c*/ 	.word	0x0001c450


	//   ....[129]....
        /*0540*/ 	.word	0x0001c4c0


	//   ....[130]....
        /*0544*/ 	.word	0x0001c530


	//   ....[131]....
        /*0548*/ 	.word	0x0001c590


	//   ....[132]....
        /*054c*/ 	.word	0x0001c5f0


	//   ....[133]....
        /*0550*/ 	.word	0x0001c650


	//   ....[134]....
        /*0554*/ 	.word	0x0001c6c0


	//   ....[135]....
        /*0558*/ 	.word	0x0001c720


	//   ....[136]....
        /*055c*/ 	.word	0x0001c780


	//   ....[137]....
        /*0560*/ 	.word	0x0001c7d0


	//   ....[138]....
        /*0564*/ 	.word	0x0001c830


	//   ....[139]....
        /*0568*/ 	.word	0x0001c880


	//   ....[140]....
        /*056c*/ 	.word	0x0001c8d0


	//   ....[141]....
        /*0570*/ 	.word	0x0001c940


	//   ....[142]....
        /*0574*/ 	.word	0x0001c9b0


	//   ....[143]....
        /*0578*/ 	.word	0x0001ca10


	//   ....[144]....
        /*057c*/ 	.word	0x0001ca70


	//   ....[145]....
        /*0580*/ 	.word	0x0001cad0


	//   ....[146]....
        /*0584*/ 	.word	0x0001cb40


	//   ....[147]....
        /*0588*/ 	.word	0x0001cba0


	//   ....[148]....
        /*058c*/ 	.word	0x0001cc00


	//   ....[149]....
        /*0590*/ 	.word	0x0001cc60


	//   ....[150]....
        /*0594*/ 	.word	0x0001ccd0


	//   ....[151]....
        /*0598*/ 	.word	0x0001cd30


	//   ....[152]....
        /*059c*/ 	.word	0x0001cd90


	//   ....[153]....
        /*05a0*/ 	.word	0x0001cdf0


	//   ....[154]....
        /*05a4*/ 	.word	0x0001ce60


	//   ....[155]....
        /*05a8*/ 	.word	0x0001cec0


	//   ....[156]....
        /*05ac*/ 	.word	0x0001cf20


	//   ....[157]....
        /*05b0*/ 	.word	0x0001cf80


	//   ....[158]....
        /*05b4*/ 	.word	0x0001cff0


	//   ....[159]....
        /*05b8*/ 	.word	0x0001d050


	//   ....[160]....
        /*05bc*/ 	.word	0x0001d0b0


	//   ....[161]....
        /*05c0*/ 	.word	0x0001d110


	//   ....[162]....
        /*05c4*/ 	.word	0x0001d180


	//   ....[163]....
        /*05c8*/ 	.word	0x0001d1d0


	//   ....[164]....
        /*05cc*/ 	.word	0x0001d210


	//   ....[165]....
        /*05d0*/ 	.word	0x0001d260


	//   ....[166]....
        /*05d4*/ 	.word	0x0001d2b0


	//   ....[167]....
        /*05d8*/ 	.word	0x0001d300


	//   ....[168]....
        /*05dc*/ 	.word	0x0001d370


	//   ....[169]....
        /*05e0*/ 	.word	0x0001d3b0


	//   ....[170]....
        /*05e4*/ 	.word	0x0001d400


	//   ....[171]....
        /*05e8*/ 	.word	0x0001d450


	//   ....[172]....
        /*05ec*/ 	.word	0x0001d4a0


	//   ....[173]....
        /*05f0*/ 	.word	0x0001d4f0


	//   ....[174]....
        /*05f4*/ 	.word	0x0001d560


	//   ....[175]....
        /*05f8*/ 	.word	0x0001d5a0


	//   ....[176]....
        /*05fc*/ 	.word	0x0001d610


	//   ....[177]....
        /*0600*/ 	.word	0x0001d670


	//   ....[178]....
        /*0604*/ 	.word	0x0001d6d0


	//----- nvinfo : EIATTR_EXIT_INSTR_OFFSETS
	.align		4
.L_610:
        /*0608*/ 	.byte	0x04, 0x1c
        /*060a*/ 	.short	(.L_612 - .L_611)


	//   ....[0]....
.L_611:
        /*060c*/ 	.word	0x00000fe0


	//   ....[1]....
        /*0610*/ 	.word	0x0001c0d0


	//----- nvinfo : EIATTR_MAX_THREADS
	.align		4
.L_612:
        /*0614*/ 	.byte	0x04, 0x05
        /*0616*/ 	.short	(.L_614 - .L_613)
.L_613:
        /*0618*/ 	.word	0x00000100
        /*061c*/ 	.word	0x00000001
        /*0620*/ 	.word	0x00000001


	//----- nvinfo : EIATTR_CRS_STACK_SIZE
	.align		4
.L_614:
        /*0624*/ 	.byte	0x04, 0x1e
        /*0626*/ 	.short	(.L_616 - .L_615)
.L_615:
        /*0628*/ 	.word	0x00000000
.L_616:


//--------------------- .nv.info._ZN7cutlass13device_kernelIN5flash19enable_sm80_to_sm89INS1_16FlashAttnFwdSm80INS1_25CollectiveMainloopFwdSm80ILi8ELi1ELb0EN4cute5tupleIJNS5_1CILi128EEENS7_ILi96EEENS7_ILi256EEEEEELi256ENS_10bfloat16_tEfNS_4arch4Sm80ELb0ELb0ELb1ELb0ELb0ELb0ELb1ELb1EEENS1_21CollectiveEpilogueFwdINS6_IJS8_SA_S9_EEENS6_IJNS7_ILi1EEESI_SI_EEESC_SE_Li256ELb0ELb1ELb1ELb0EEENS1_19SingleTileSchedulerILb0ELb1ELb1ELi128EEEEEEEEEvNT_6ParamsE --------------------------
	.section	.nv.info._ZN7cutlass13device_kernelIN5flash19enable_sm80_to_sm89INS1_16FlashAttnFwdSm80INS1_25CollectiveMainloopFwdSm80ILi8ELi1ELb0EN4cute5tupleIJNS5_1CILi128EEENS7_ILi96EEENS7_ILi256EEEEEELi256ENS_10bfloat16_tEfNS_4arch4Sm80ELb0ELb0ELb1ELb0ELb0ELb0ELb1ELb1EEENS1_21CollectiveEpilogueFwdINS6_IJS8_SA_S9_EEENS6_IJNS7_ILi1EEESI_SI_EEESC_SE_Li256ELb0ELb1ELb1ELb0EEENS1_19SingleTileSchedulerILb0ELb1ELb1ELi128EEEEEEEEEvNT_6ParamsE,"",@"SHT_CUDA_INFO"
	.sectionflags	@""
	.align	4


	//----- nvinfo : EIATTR_CUDA_API_VERSION
	.align		4
        /*0000*/ 	.byte	0x04, 0x37
        /*0002*/ 	.short	(.L_618 - .L_617)
.L_617:
        /*0004*/ 	.word	0x00000082


	//----- nvinfo : EIATTR_SW2861232_WAR
	.align		4
.L_618:
        /*0008*/ 	.byte	0x01, 0x35
	.zero		2


	//----- nvinfo : EIATTR_PARAM_CBANK
	.align		4
        /*000c*/ 	.byte	0x04, 0x0a
        /*000e*/ 	.short	(.L_620 - .L_619)
	.align		4
.L_619:
        /*0010*/ 	.word	index@(.nv.constant0._ZN7cutlass13device_kernelIN5flash19enable_sm80_to_sm89INS1_16FlashAttnFwdSm80INS1_25CollectiveMainloopFwdSm80ILi8ELi1ELb0EN4cute5tupleIJNS5_1CILi128EEENS7_ILi96EEENS7_ILi256EEEEEELi256ENS_10bfloat16_tEfNS_4arch4Sm80ELb0ELb0ELb1ELb0ELb0ELb0ELb1ELb1EEENS1_21CollectiveEpilogueFwdINS6_IJS8_SA_S9_EEENS6_IJNS7_ILi1EEESI_SI_EEESC_SE_Li256ELb0ELb1ELb1ELb0EEENS1_19SingleTileSchedulerILb0ELb1ELb1ELi128EEEEEEEEEvNT_6ParamsE)
        /*0014*/ 	.short	0x0160
        /*0016*/ 	.short	0x0418


	//----- nvinfo : EIATTR_CBANK_PARAM_SIZE
	.align		4
.L_620:
        /*0018*/ 	.byte	0x03, 0x19
        /*001a*/ 	.short	0x0418


	//----- nvinfo : EIATTR_KPARAM_INFO
	.align		4
        /*001c*/ 	.byte	0x04, 0x17
        /*001e*/ 	.short	(.L_622 - .L_621)
.L_621:
        /*0020*/ 	.word	0x00000000
        /*0024*/ 	.short	0x0000
        /*0026*/ 	.short	0x0000
        /*0028*/ 	.byte	0x00, 0xf0, 0x61, 0x10


	//----- nvinfo : EIATTR_MAXREG_COUNT
	.align		4
.L_622:
        /*002c*/ 	.byte	0x03, 0x1b
        /*002e*/ 	.short	0x00ff


	//----- nvinfo : EIATTR_NUM_BARRIERS
	.align		4
        /*0030*/ 	.byte	0x02, 0x4c
        /*0032*/ 	.byte	0x02
	.zero		1


	//----- nvinfo : EIATTR_ANNOTATIONS
	.align		4
        /*0034*/ 	.byte	0x04, 0x55
        /*0036*/ 	.short	(.L_624 - .L_623)


	//   ....[0]....
.L_623:
        /* <DEDUP_REMOVED lines=17> */


	//----- nvinfo : EIATTR_MERCURY_ISA_VERSION
	.align		4
.L_624:
        /*0130*/ 	.byte	0x03, 0x5f
        /*0132*/ 	.short	0x0000


	//----- nvinfo : EIATTR_COOP_GROUP_MASK_REGIDS
	.align		4
        /*0134*/ 	.byte	0x04, 0x29
        /*0136*/ 	.short	(.L_626 - .L_625)


	//   ....[0]....
.L_625:
        /*0138*/ 	.word	0xffffffff


	//   ....[1]....
        /*013c*/ 	.word	0xffffffff


	//   ....[2]....
        /*0140*/ 	.word	0xffffffff


	//   ....[3]....
        /*0144*/ 	.word	0xffffffff


	//   ....[4]....
        /*0148*/ 	.word	0xffffffff


	//   ....[5]....
        /*014c*/ 	.word	0xffffffff


	//   ....[6]....
        /*0150*/ 	.word	0xffffffff


	//   ....[7]....
        /*0154*/ 	.word	0xffffffff


	//   ....[8]....
        /*0158*/ 	.word	0xffffffff


	//   ....[9]....
        /*015c*/ 	.word	0xffffffff


	//   ....[10]....
        /*0160*/ 	.word	0xffffffff


	//   ....[11]....
        /*0164*/ 	.word	0xffffffff


	//   ....[12]....
        /*0168*/ 	.word	0xffffffff


	//   ....[13]....
        /*016c*/ 	.word	0xffffffff


	//   ....[14]....
        /*0170*/ 	.word	0xffffffff


	//   ....[15]....
        /*0174*/ 	.word	0xffffffff


	//   ....[16]....
        /*0178*/ 	.word	0xffffffff


	//   ....[17]....
        /*017c*/ 	.word	0xffffffff


	//   ....[18]....
        /*0180*/ 	.word	0xffffffff


	//   ....[19]....
        /*0184*/ 	.word	0xffffffff


	//   ....[20]....
        /*0188*/ 	.word	0xffffffff


	//   ....[21]....
        /*018c*/ 	.word	0xffffffff


	//   ....[22]....
        /*0190*/ 	.word	0xffffffff


	//   ....[23]....
        /*0194*/ 	.word	0xffffffff


	//   ....[24]....
        /*0198*/ 	.word	0xffffffff


	//   ....[25]....
        /*019c*/ 	.word	0xffffffff


	//   ....[26]....
        /*01a0*/ 	.word	0xffffffff


	//   ....[27]....
        /*01a4*/ 	.word	0xffffffff


	//   ....[28]....
        /*01a8*/ 	.word	0xffffffff


	//----- nvinfo : EIATTR_COOP_GROUP_INSTR_OFFSETS
	.align		4
.L_626:
        /*01ac*/ 	.byte	0x04, 0x28
        /*01ae*/ 	.short	(.L_628 - .L_627)


	//   ....[0]....
.L_627:
        /*01b0*/ 	.word	0x00000060


	//   ....[1]....
        /*01b4*/ 	.word	0x00000fd0


	//   ....[2]....
        /*01b8*/ 	.word	0x00000ff0


	//   ....[3]....
        /*01bc*/ 	.word	0x00001300


	//   ....[4]....
        /*01c0*/ 	.word	0x000013b0


	//   ....[5]....
        /*01c4*/ 	.word	0x000015a0


	//   ....[6]....
        /*01c8*/ 	.word	0x000015d0


	//   ....[7]....
        /*01cc*/ 	.word	0x00001790


	//   ....[8]....
        /*01d0*/ 	.word	0x000017d0


	//   ....[9]....
        /*01d4*/ 	.word	0x00004900


	//   ....[10]....
        /*01d8*/ 	.word	0x000049e0


	//   ....[11]....
        /*01dc*/ 	.word	0x00004a10


	//   ....[12]....
        /*01e0*/ 	.word	0x00004a80


	//   ....[13]....
        /*01e4*/ 	.word	0x000099b0


	//   ....[14]....
        /*01e8*/ 	.word	0x00009a10


	//   ....[15]....
        /*01ec*/ 	.word	0x00009a40


	//   ....[16]....
        /*01f0*/ 	.word	0x00009b00


	//   ....[17]....
        /*01f4*/ 	.word	0x0000c7b0


	//   ....[18]....
        /*01f8*/ 	.word	0x0000c7c0


	//   ....[19]....
        /*01fc*/ 	.word	0x0000c7f0


	//   ....[20]....
        /*0200*/ 	.word	0x0000c810


	//   ....[21]....
        /*0204*/ 	.word	0x0000d6e0


	//   ....[22]....
        /*0208*/ 	.word	0x0000d720


	//   ....[23]....
        /*020c*/ 	.word	0x0000d760


	//   ....[24]....
        /*0210*/ 	.word	0x0000d790


	//   ....[25]....
        /*0214*/ 	.word	0x0000d880


	//   ....[26]....
        /*0218*/ 	.word	0x0000d8a0


	//   ....[27]....
        /*021c*/ 	.word	0x0000e4c0


	//   ....[28]....
        /*0220*/ 	.word	0x0000e4d0


	//----- nvinfo : EIATTR_EXIT_INSTR_OFFSETS
	.align		4
.L_628:
        /*0224*/ 	.byte	0x04, 0x1c
        /*0226*/ 	.short	(.L_630 - .L_629)


	//   ....[0]....
.L_629:
        /*0228*/ 	.word	0x000001c0


	//   ....[1]....
        /*022c*/ 	.word	0x0000e4e0


	//   ....[2]....
        /*0230*/ 	.word	0x0000f080


	//   ....[3]....
        /*0234*/ 	.word	0x0000f0d0


	//   ....[4]....
        /*0238*/ 	.word	0x0000f100


	//   ....[5]....
        /*023c*/ 	.word	0x0000f160


	//   ....[6]....
        /*0240*/ 	.word	0x0000f3f0


	//----- nvinfo : EIATTR_CTAIDZ_USED
	.align		4
.L_630:
        /*0244*/ 	.byte	0x01, 0x04
	.zero		2


	//----- nvinfo : EIATTR_MAX_THREADS
	.align		4
        /*0248*/ 	.byte	0x04, 0x05
        /*024a*/ 	.short	(.L_632 - .L_631)
.L_631:
        /*024c*/ 	.word	0x00000100
        /*0250*/ 	.word	0x00000001
        /*0254*/ 	.word	0x00000001


	//----- nvinfo : EIATTR_CRS_STACK_SIZE
	.align		4
.L_632:
        /*0258*/ 	.byte	0x04, 0x1e
        /*025a*/ 	.short	(.L_634 - .L_633)
.L_633:
        /*025c*/ 	.word	0x00000000
.L_634:


//--------------------- .nv.info._ZN7cutlass13device_kernelIN5flash19enable_sm80_to_sm89INS1_16FlashAttnFwdSm80INS1_25CollectiveMainloopFwdSm80ILi8ELi1ELb0EN4cute5tupleIJNS5_1CILi128EEENS7_ILi64EEENS7_ILi256EEEEEELi256ENS_10bfloat16_tEfNS_4arch4Sm80ELb0ELb0ELb1ELb1ELb0ELb0ELb1ELb1EEENS1_21CollectiveEpilogueFwdINS6_IJS8_SA_S9_EEENS6_IJNS7_ILi1EEESI_SI_EEESC_SE_Li256ELb1ELb1ELb1ELb0EEENS1_36VarlenDynamicPersistentTileSchedulerILi128ELi64ELi256ELi256ELb1ELb1ELb0ELb0ELb1ELb1EEEEEEEEEvNT_6ParamsE --------------------------
	.section	.nv.info._ZN7cutlass13device_kernelIN5flash19enable_sm80_to_sm89INS1_16FlashAttnFwdSm80INS1_25CollectiveMainloopFwdSm80ILi8ELi1ELb0EN4cute5tupleIJNS5_1CILi128EEENS7_ILi64EEENS7_ILi256EEEEEELi256ENS_10bfloat16_tEfNS_4arch4Sm80ELb0ELb0ELb1ELb1ELb0ELb0ELb1ELb1EEENS1_21CollectiveEpilogueFwdINS6_IJS8_SA_S9_EEENS6_IJNS7_ILi1EEESI_SI_EEESC_SE_Li256ELb1ELb1ELb1ELb0EEENS1_36VarlenDynamicPersistentTileSchedulerILi128ELi64ELi256ELi256ELb1ELb1ELb0ELb0ELb1ELb1EEEEEEEEEvNT_6ParamsE,"",@"SHT_CUDA_INFO"
	.sectionflags	@""
	.align	4


	//----- nvinfo : EIATTR_CUDA_API_VERSION
	.align		4
        /*0000*/ 	.byte	0x04, 0x37
        /*0002*/ 	.short	(.L_636 - .L_635)
.L_635:
        /*0004*/ 	.word	0x00000082


	//----- nvinfo : EIATTR_SW2861232_WAR
	.align		4
.L_636:
        /*0008*/ 	.byte	0x01, 0x35
	.zero		2


	//----- nvinfo : EIATTR_PARAM_CBANK
	.align		4
        /*000c*/ 	.byte	0x04, 0x0a
        /*000e*/ 	.short	(.L_638 - .L_637)
	.align		4
.L_637:
        /*0010*/ 	.word	index@(.nv.constant0._ZN7cutlass13device_kernelIN5flash19enable_sm80_to_sm89INS1_16FlashAttnFwdSm80INS1_25CollectiveMainloopFwdSm80ILi8ELi1ELb0EN4cute5tupleIJNS5_1CILi128EEENS7_ILi64EEENS7_ILi256EEEEEELi256ENS_10bfloat16_tEfNS_4arch4Sm80ELb0ELb0ELb1ELb1ELb0ELb0ELb1ELb1EEENS1_21CollectiveEpilogueFwdINS6_IJS8_SA_S9_EEENS6_IJNS7_ILi1EEESI_SI_EEESC_SE_Li256ELb1ELb1ELb1ELb0EEENS1_36VarlenDynamicPersistentTileSchedulerILi128ELi64ELi256ELi256ELb1ELb1ELb0ELb0ELb1ELb1EEEEEEEEEvNT_6ParamsE)
        /*0014*/ 	.short	0x0160
        /*0016*/ 	.short	0x0438


	//----- nvinfo : EIATTR_CBANK_PARAM_SIZE
	.align		4
.L_638:
        /*0018*/ 	.byte	0x03, 0x19
        /*001a*/ 	.short	0x0438


	//----- nvinfo : EIATTR_KPARAM_INFO
	.align		4
        /*001c*/ 	.byte	0x04, 0x17
        /*001e*/ 	.short	(.L_640 - .L_639)
.L_639:
        /*0020*/ 	.word	0x00000000
        /*0024*/ 	.short	0x0000
        /*0026*/ 	.short	0x0000
        /*0028*/ 	.byte	0x00, 0xf0, 0xe1, 0x10


	//----- nvinfo : EIATTR_MAXREG_COUNT
	.align		4
.L_640:
        /*002c*/ 	.byte	0x03, 0x1b
        /*002e*/ 	.short	0x00ff


	//----- nvinfo : EIATTR_NUM_BARRIERS
	.align		4
        /*0030*/ 	.byte	0x02, 0x4c
        /*0032*/ 	.byte	0x06
	.zero		1


	//----- nvinfo : EIATTR_ANNOTATIONS
	.align		4
        /*0034*/ 	.byte	0x04, 0x55
        /*0036*/ 	.short	(.L_642 - .L_641)


	//   ....[0]....
.L_641:
        /* <DEDUP_REMOVED lines=135> */


	//----- nvinfo : EIATTR_MERCURY_ISA_VERSION
	.align		4
.L_642:
        /*0890*/ 	.byte	0x03, 0x5f
        /*0892*/ 	.short	0x0000


	//----- nvinfo : EIATTR_INT_WARP_WIDE_INSTR_OFFSETS
	.align		4
        /*0894*/ 	.byte	0x04, 0x31
        /*0896*/ 	.short	(.L_644 - .L_643)


	//   ....[0]....
.L_643:
        /*0898*/ 	.word	0x0000a850


	//   ....[1]....
        /*089c*/ 	.word	0x0000a8d0


	//----- nvinfo : EIATTR_COOP_GROUP_MASK_REGIDS
	.align		4
.L_644:
        /*08a0*/ 	.byte	0x04, 0x29
        /*08a2*/ 	.short	(.L_646 - .L_645)


	//   ....[0]....
.L_645:
        /*08a4*/ 	.word	0xffffffff


	//   ....[1]....
        /*08a8*/ 	.word	0xffffffff


	//   ....[2]....
        /*08ac*/ 	.word	0xffffffff


	//   ....[3]....
        /*08b0*/ 	.word	0xffffffff


	//   ....[4]....
        /*08b4*/ 	.word	0xffffffff


	//   ....[5]....
        /*08b8*/ 	.word	0xffffffff


	//   ....[6]....
        /*08bc*/ 	.word	0xffffffff


	//   ....[7]....
        /*08c0*/ 	.word	0xffffffff


	//   ....[8]....
        /*08c4*/ 	.word	0xffffffff


	//   ....[9]....
        /*08c8*/ 	.word	0xffffffff


	//   ....[10]....
        /*08cc*/ 	.word	0xffffffff


	//   ....[11]....
        /*08d0*/ 	.word	0xffffffff


	//   ....[12]....
        /*08d4*/ 	.word	0xffffffff


	//   ....[13]....
        /*08d8*/ 	.word	0xffffffff


	//   ....[14]....
        /*08dc*/ 	.word	0xffffffff


	//   ....[15]....
        /*08e0*/ 	.word	0xffffffff


	//   ....[16]....
        /*08e4*/ 	.word	0xffffffff


	//   ....[17]....
        /*08e8*/ 	.word	0xffffffff


	//   ....[18]....
        /*08ec*/ 	.word	0xffffffff


	//   ....[19]....
        /*08f0*/ 	.word	0xffffffff


	//   ....[20]....
        /*08f4*/ 	.word	0xffffffff


	//   ....[21]....
        /*08f8*/ 	.word	0xffffffff


	//   ....[22]....
        /*08fc*/ 	.word	0xffffffff


	//   ....[23]....
        /*0900*/ 	.word	0xffffffff


	//   ....[24]....
        /*0904*/ 	.word	0xffffffff


	//   ....[25]....
        /*0908*/ 	.word	0xffffffff


	//   ....[26]....
        /*090c*/ 	.word	0xffffffff


	//   ....[27]....
        /*0910*/ 	.word	0xffffffff


	//   ....[28]....
        /*0914*/ 	.word	0xffffffff


	//   ....[29]....
        /*0918*/ 	.word	0xffffffff


	//   ....[30]....
        /*091c*/ 	.word	0xffffffff


	//   ....[31]....
        /*0920*/ 	.word	0xffffffff


	//   ....[32]....
        /*0924*/ 	.word	0xffffffff


	//   ....[33]....
        /*0928*/ 	.word	0xffffffff


	//   ....[34]....
        /*092c*/ 	.word	0xffffffff


	//   ....[35]....
        /*0930*/ 	.word	0xffffffff


	//   ....[36]....
        /*0934*/ 	.word	0xffffffff


	//   ....[37]....
        /*0938*/ 	.word	0xffffffff


	//   ....[38]....
        /*093c*/ 	.word	0xffffffff


	//   ....[39]....
        /*0940*/ 	.word	0xffffffff


	//   ....[40]....
        /*0944*/ 	.word	0xffffffff


	//   ....[41]....
        /*0948*/ 	.word	0xffffffff


	//   ....[42]....
        /*094c*/ 	.word	0xffffffff


	//   ....[43]....
        /*0950*/ 	.word	0xffffffff


	//   ....[44]....
        /*0954*/ 	.word	0xffffffff


	//   ....[45]....
        /*0958*/ 	.word	0xffffffff


	//   ....[46]....
        /*095c*/ 	.word	0xffffffff


	//   ....[47]....
        /*0960*/ 	.word	0xffffffff


	//   ....[48]....
        /*0964*/ 	.word	0xffffffff


	//   ....[49]....
        /*0968*/ 	.word	0xffffffff


	//   ....[50]....
        /*096c*/ 	.word	0xffffffff


	//   ....[51]....
        /*0970*/ 	.word	0xffffffff


	//   ....[52]....
        /*0974*/ 	.word	0xffffffff


	//   ....[53]....
        /*0978*/ 	.word	0xffffffff


	//   ....[54]....
        /*097c*/ 	.word	0xffffffff


	//   ....[55]....
        /*0980*/ 	.word	0xffffffff


	//   ....[56]....
        /*0984*/ 	.word	0xffffffff


	//   ....[57]....
        /*0988*/ 	.word	0xffffffff


	//   ....[58]....
        /*098c*/ 	.word	0xffffffff


	//   ....[59]....
        /*0990*/ 	.word	0xffffffff


	//   ....[60]....
        /*0994*/ 	.word	0xffffffff


	//   ....[61]....
        /*0998*/ 	.word	0xffffffff


	//   ....[62]....
        /*099c*/ 	.word	0xffffffff


	//   ....[63]....
        /*09a0*/ 	.word	0xffffffff


	//   ....[64]....
        /*09a4*/ 	.word	0xffffffff


	//   ....[65]....
        /*09a8*/ 	.word	0xffffffff


	//   ....[66]....
        /*09ac*/ 	.word	0xffffffff


	//   ....[67]....
        /*09b0*/ 	.word	0xffffffff


	//   ....[68]....
        /*09b4*/ 	.word	0xffffffff


	//   ....[69]....
        /*09b8*/ 	.word	0xffffffff


	//   ....[70]....
        /*09bc*/ 	.word	0xffffffff


	//   ....[71]....
        /*09c0*/ 	.word	0xffffffff


	//   ....[72]....
        /*09c4*/ 	.word	0xffffffff


	//   ....[73]....
        /*09c8*/ 	.word	0xffffffff


	//   ....[74]....
        /*09cc*/ 	.word	0xffffffff


	//   ....[75]....
        /*09d0*/ 	.word	0xffffffff


	//   ....[76]....
        /*09d4*/ 	.word	0xffffffff


	//   ....[77]....
        /*09d8*/ 	.word	0xffffffff


	//   ....[78]....
        /*09dc*/ 	.word	0xffffffff


	//   ....[79]....
        /*09e0*/ 	.word	0xffffffff


	//   ....[80]....
        /*09e4*/ 	.word	0xffffffff


	//   ....[81]....
        /*09e8*/ 	.word	0xffffffff


	//   ....[82]....
        /*09ec*/ 	.word	0xffffffff


	//   ....[83]....
        /*09f0*/ 	.word	0xffffffff


	//   ....[84]....
        /*09f4*/ 	.word	0xffffffff


	//   ....[85]....
        /*09f8*/ 	.word	0xffffffff


	//   ....[86]....
        /*09fc*/ 	.word	0xffffffff


	//   ....[87]....
        /*0a00*/ 	.word	0xffffffff


	//   ....[88]....
        /*0a04*/ 	.word	0xffffffff


	//   ....[89]....
        /*0a08*/ 	.word	0xffffffff


	//   ....[90]....
        /*0a0c*/ 	.word	0xffffffff


	//   ....[91]....
        /*0a10*/ 	.word	0xffffffff


	//   ....[92]....
        /*0a14*/ 	.word	0xffffffff


	//   ....[93]....
        /*0a18*/ 	.word	0xffffffff


	//   ....[94]....
        /*0a1c*/ 	.word	0xffffffff


	//   ....[95]....
        /*0a20*/ 	.word	0xffffffff


	//   ....[96]....
        /*0a24*/ 	.word	0xffffffff


	//   ....[97]....
        /*0a28*/ 	.word	0xffffffff


	//   ....[98]....
        /*0a2c*/ 	.word	0xffffffff


	//   ....[99]....
        /*0a30*/ 	.word	0xffffffff


	//   ....[100]....
        /*0a34*/ 	.word	0xffffffff


	//   ....[101]....
        /*0a38*/ 	.word	0xffffffff


	//   ....[102]....
        /*0a3c*/ 	.word	0xffffffff


	//   ....[103]....
        /*0a40*/ 	.word	0xffffffff


	//   ....[104]....
        /*0a44*/ 	.word	0xffffffff


	//   ....[105]....
        /*0a48*/ 	.word	0xffffffff


	//   ....[106]....
        /*0a4c*/ 	.word	0xffffffff


	//   ....[107]....
        /*0a50*/ 	.word	0xffffffff


	//   ....[108]....
        /*0a54*/ 	.word	0xffffffff


	//   ....[109]....
        /*0a58*/ 	.word	0xffffffff


	//   ....[110]....
        /*0a5c*/ 	.word	0xffffffff


	//   ....[111]....
        /*0a60*/ 	.word	0xffffffff


	//   ....[112]....
        /*0a64*/ 	.word	0xffffffff


	//   ....[113]....
        /*0a68*/ 	.word	0xffffffff


	//   ....[114]....
        /*0a6c*/ 	.word	0xffffffff


	//   ....[115]....
        /*0a70*/ 	.word	0xffffffff


	//   ....[116]....
        /*0a74*/ 	.word	0xffffffff


	//   ....[117]....
        /*0a78*/ 	.word	0xffffffff


	//   ....[118]....
        /*0a7c*/ 	.word	0xffffffff


	//   ....[119]....
        /*0a80*/ 	.word	0xffffffff


	//   ....[120]....
        /*0a84*/ 	.word	0xffffffff


	//   ....[121]....
        /*0a88*/ 	.word	0xffffffff


	//   ....[122]....
        /*0a8c*/ 	.word	0xffffffff


	//   ....[123]....
        /*0a90*/ 	.word	0xffffffff


	//   ....[124]....
        /*0a94*/ 	.word	0xffffffff


	//   ....[125]....
        /*0a98*/ 	.word	0xffffffff


	//   ....[126]....
        /*0a9c*/ 	.word	0xffffffff


	//   ....[127]....
        /*0aa0*/ 	.word	0xffffffff


	//   ....[128]....
        /*0aa4*/ 	.word	0xffffffff


	//   ....[129]....
        /*0aa8*/ 	.word	0xffffffff


	//   ....[130]....
        /*0aac*/ 	.word	0xffffffff


	//   ....[131]....
        /*0ab0*/ 	.word	0xffffffff


	//   ....[132]....
        /*0ab4*/ 	.word	0xffffffff


	//   ....[133]....
        /*0ab8*/ 	.word	0xffffffff


	//   ....[134]....
        /*0abc*/ 	.word	0xffffffff


	//   ....[135]....
        /*0ac0*/ 	.word	0xffffffff


	//   ....[136]....
        /*0ac4*/ 	.word	0xffffffff


	//   ....[137]....
        /*0ac8*/ 	.word	0xffffffff


	//   ....[138]....
        /*0acc*/ 	.word	0xffffffff


	//----- nvinfo : EIATTR_COOP_GROUP_INSTR_OFFSETS
	.align		4
.L_646:
        /*0ad0*/ 	.byte	0x04, 0x28
        /*0ad2*/ 	.short	(.L_648 - .L_647)


	//   ....[0]....
.L_647:
        /*0ad4*/ 	.word	0x00000050


	//   ....[1]....
        /*0ad8*/ 	.word	0x00000200


	//   ....[2]....
        /*0adc*/ 	.word	0x00000230


	//   ....[3]....
        /*0ae0*/ 	.word	0x00000260


	//   ....[4]....
        /*0ae4*/ 	.word	0x00000290


	//   ....[5]....
        /*0ae8*/ 	.word	0x000002c0


	//   ....[6]....
        /*0aec*/ 	.word	0x000002f0


	//   ....[7]....
        /*0af0*/ 	.word	0x00000460


	//   ....[8]....
        /*0af4*/ 	.word	0x000004a0


	//   ....[9]....
        /*0af8*/ 	.word	0x000004d0


	//   ....[10]....
        /*0afc*/ 	.word	0x00000500


	//   ....[11]....
        /*0b00*/ 	.word	0x00000530


	//   ....[12]....
        /*0b04*/ 	.word	0x00000560


	//   ....[13]....
        /*0b08*/ 	.word	0x000005f0


	//   ....[14]....
        /*0b0c*/ 	.word	0x00000620


	//   ....[15]....
        /*0b10*/ 	.word	0x00000630


	//   ....[16]....
        /*0b14*/ 	.word	0x000006a0


	//   ....[17]....
        /*0b18*/ 	.word	0x00002a60


	//   ....[18]....
        /*0b1c*/ 	.word	0x00002a80


	//   ....[19]....
        /*0b20*/ 	.word	0x00002c40


	//   ....[20]....
        /*0b24*/ 	.word	0x00002c50


	//   ....[21]....
        /*0b28*/ 	.word	0x00002e10


	//   ....[22]....
        /*0b2c*/ 	.word	0x00002e30


	//   ....[23]....
        /*0b30*/ 	.word	0x00002ff0


	//   ....[24]....
        /*0b34*/ 	.word	0x00003000


	//   ....[25]....
        /*0b38*/ 	.word	0x00004ea0


	//   ....[26]....
        /*0b3c*/ 	.word	0x00004fa0


	//   ....[27]....
        /*0b40*/ 	.word	0x00004fb0


	//   ....[28]....
        /*0b44*/ 	.word	0x00005000


	//   ....[29]....
        /*0b48*/ 	.word	0x00008010


	//   ....[30]....
        /*0b4c*/ 	.word	0x000080c0


	//   ....[31]....
        /*0b50*/ 	.word	0x000080d0


	//   ....[32]....
        /*0b54*/ 	.word	0x000081d0


	//   ....[33]....
        /*0b58*/ 	.word	0x00009e30


	//   ....[34]....
        /*0b5c*/ 	.word	0x00009e40


	//   ....[35]....
        /*0b60*/ 	.word	0x00009e70


	//   ....[36]....
        /*0b64*/ 	.word	0x00009e80


	//   ....[37]....
        /*0b68*/ 	.word	0x0000b710


	//   ....[38]....
        /*0b6c*/ 	.word	0x0000b720


	//   ....[39]....
        /*0b70*/ 	.word	0x0000b740


	//   ....[40]....
        /*0b74*/ 	.word	0x0000b750


	//   ....[41]....
        /*0b78*/ 	.word	0x0000bb60


	//   ....[42]....
        /*0b7c*/ 	.word	0x0000bb80


	//   ....[43]....
        /*0b80*/ 	.word	0x0000bd40


	//   ....[44]....
        /*0b84*/ 	.word	0x0000bd50


	//   ....[45]....
        /*0b88*/ 	.word	0x0000bf20


	//   ....[46]....
        /*0b8c*/ 	.word	0x0000bf40


	//   ....[47]....
        /*0b90*/ 	.word	0x0000c110


	//   ....[48]....
        /*0b94*/ 	.word	0x0000c120


	//   ....[49]....
        /*0b98*/ 	.word	0x0000c4f0


	//   ....[50]....
        /*0b9c*/ 	.word	0x0000c510


	//   ....[51]....
        /*0ba0*/ 	.word	0x0000d160


	//   ....[52]....
        /*0ba4*/ 	.word	0x0000d170


	//   ....[53]....
        /*0ba8*/ 	.word	0x0000e570


	//   ....[54]....
        /*0bac*/ 	.word	0x0000e590


	//   ....[55]....
        /*0bb0*/ 	.word	0x0000e760


	//   ....[56]....
        /*0bb4*/ 	.word	0x0000e770


	//   ....[57]....
        /*0bb8*/ 	.word	0x0000e940


	//   ....[58]....
        /*0bbc*/ 	.word	0x0000e960


	//   ....[59]....
        /*0bc0*/ 	.word	0x0000eb30


	//   ....[60]....
        /*0bc4*/ 	.word	0x0000eb40


	//   ....[61]....
        /*0bc8*/ 	.word	0x0000edd0


	//   ....[62]....
        /*0bcc*/ 	.word	0x0000edf0


	//   ....[63]....
        /*0bd0*/ 	.word	0x0000ef20


	//   ....[64]....
        /*0bd4*/ 	.word	0x0000ef60


	//   ....[65]....
        /*0bd8*/ 	.word	0x0000ef90


	//   ....[66]....
        /*0bdc*/ 	.word	0x0000efc0


	//   ....[67]....
        /*0be0*/ 	.word	0x0000eff0


	//   ....[68]....
        /*0be4*/ 	.word	0x0000f020


	//   ....[69]....
        /*0be8*/ 	.word	0x0000f180


	//   ....[70]....
        /*0bec*/ 	.word	0x0000f1c0


	//   ....[71]....
        /*0bf0*/ 	.word	0x0000f1f0


	//   ....[72]....
        /*0bf4*/ 	.word	0x0000f220


	//   ....[73]....
        /*0bf8*/ 	.word	0x0000f250


	//   ....[74]....
        /*0bfc*/ 	.word	0x0000f280


	//   ....[75]....
        /*0c00*/ 	.word	0x0000f310


	//   ....[76]....
        /*0c04*/ 	.word	0x0000f340


	//   ....[77]....
        /*0c08*/ 	.word	0x0000f350


	//   ....[78]....
        /*0c0c*/ 	.word	0x0000f3b0


	//   ....[79]....
        /*0c10*/ 	.word	0x0000f9a0


	//   ....[80]....
        /*0c14*/ 	.word	0x0000fa00


	//   ....[81]....
        /*0c18*/ 	.word	0x0000fa50


	//   ....[82]....
        /*0c1c*/ 	.word	0x0000faa0


	//   ....[83]....
        /*0c20*/ 	.word	0x0000faf0


	//   ....[84]....
        /*0c24*/ 	.word	0x0000fb60


	//   ....[85]....
        /*0c28*/ 	.word	0x0000fba0


	//   ....[86]....
        /*0c2c*/ 	.word	0x0000fc10


	//   ....[87]....
        /*0c30*/ 	.word	0x0000fc80


	//   ....[88]....
        /*0c34*/ 	.word	0x0000fce0


	//   ....[89]....
        /*0c38*/ 	.word	0x0000fd50


	//   ....[90]....
        /*0c3c*/ 	.word	0x0000fdc0


	//   ....[91]....
        /*0c40*/ 	.word	0x0000fe20


	//   ....[92]....
        /*0c44*/ 	.word	0x0000fe80


	//   ....[93]....
        /*0c48*/ 	.word	0x0000fee0


	//   ....[94]....
        /*0c4c*/ 	.word	0x0000ff50


	//   ....[95]....
        /*0c50*/ 	.word	0x0000ffb0


	//   ....[96]....
        /*0c54*/ 	.word	0x00010010


	//   ....[97]....
        /*0c58*/ 	.word	0x00010080


	//   ....[98]....
        /*0c5c*/ 	.word	0x000100d0


	//   ....[99]....
        /*0c60*/ 	.word	0x00010120


	//   ....[100]....
        /*0c64*/ 	.word	0x00010170


	//   ....[101]....
        /*0c68*/ 	.word	0x000101e0


	//   ....[102]....
        /*0c6c*/ 	.word	0x00010250


	//   ....[103]....
        /*0c70*/ 	.word	0x000102b0


	//   ....[104]....
        /*0c74*/ 	.word	0x00010310


	//   ....[105]....
        /*0c78*/ 	.word	0x00010370


	//   ....[106]....
        /*0c7c*/ 	.word	0x000103e0


	//   ....[107]....
        /*0c80*/ 	.word	0x00010440


	//   ....[108]....
        /*0c84*/ 	.word	0x000104a0


	//   ....[109]....
        /*0c88*/ 	.word	0x00010500


	//   ....[110]....
        /*0c8c*/ 	.word	0x00010570


	//   ....[111]....
        /*0c90*/ 	.word	0x000105d0


	//   ....[112]....
        /*0c94*/ 	.word	0x00010630


	//   ....[113]....
        /*0c98*/ 	.word	0x00010690


	//   ....[114]....
        /*0c9c*/ 	.word	0x00010700


	//   ....[115]....
        /*0ca0*/ 	.word	0x00010760


	//   ....[116]....
        /*0ca4*/ 	.word	0x000107c0


	//   ....[117]....
        /*0ca8*/ 	.word	0x00010820


	//   ....[118]....
        /*0cac*/ 	.word	0x00010890


	//   ....[119]....
        /*0cb0*/ 	.word	0x000108f0


	//   ....[120]....
        /*0cb4*/ 	.word	0x00010950


	//   ....[121]....
        /*0cb8*/ 	.word	0x000109b0


	//   ....[122]....
        /*0cbc*/ 	.word	0x00010a20


	//   ....[123]....
        /*0cc0*/ 	.word	0x00010a70


	//   ....[124]....
        /*0cc4*/ 	.word	0x00010ab0


	//   ....[125]....
        /*0cc8*/ 	.word	0x00010b00


	//   ....[126]....
        /*0ccc*/ 	.word	0x00010b50


	//   ....[127]....
        /*0cd0*/ 	.word	0x00010ba0


	//   ....[128]....
        /*0cd4*/ 	.word	0x00010c10


	//   ....[129]....
        /*0cd8*/ 	.word	0x00010c50


	//   ....[130]....
        /*0cdc*/ 	.word	0x00010ca0


	//   ....[131]....
        /*0ce0*/ 	.word	0x00010cf0


	//   ....[132]....
        /*0ce4*/ 	.word	0x00010d40


	//   ....[133]....
        /*0ce8*/ 	.word	0x00010d90


	//   ....[134]....
        /*0cec*/ 	.word	0x00010e00


	//   ....[135]....
        /*0cf0*/ 	.word	0x00010e40


	//   ....[136]....
        /*0cf4*/ 	.word	0x00010eb0


	//   ....[137]....
        /*0cf8*/ 	.word	0x00010f10


	//   ....[138]....
        /*0cfc*/ 	.word	0x00010f70


	//----- nvinfo : EIATTR_EXIT_INSTR_OFFSETS
	.align		4
.L_648:
        /*0d00*/ 	.byte	0x04, 0x1c
        /*0d02*/ 	.short	(.L_650 - .L_649)


	//   ....[0]....
.L_649:
        /*0d04*/ 	.word	0x00000c10


	//   ....[1]....
        /*0d08*/ 	.word	0x0000f960


	//----- nvinfo : EIATTR_MAX_THREADS
	.align		4
.L_650:
        /*0d0c*/ 	.byte	0x04, 0x05
        /*0d0e*/ 	.short	(.L_652 - .L_651)
.L_651:
        /*0d10*/ 	.word	0x00000100
        /*0d14*/ 	.word	0x00000001
        /*0d18*/ 	.word	0x00000001


	//----- nvinfo : EIATTR_CRS_STACK_SIZE
	.align		4
.L_652:
        /*0d1c*/ 	.byte	0x04, 0x1e
        /*0d1e*/ 	.short	(.L_654 - .L_653)
.L_653:
        /*0d20*/ 	.word	0x00000000
.L_654:


//--------------------- .nv.info._ZN7cutlass13device_kernelIN5flash19enable_sm80_to_sm89INS1_16FlashAttnFwdSm80INS1_25CollectiveMainloopFwdSm80ILi8ELi1ELb0EN4cute5tupleIJNS5_1CILi128EEENS7_ILi48EEENS7_ILi256EEEEEELi256ENS_10bfloat16_tEfNS_4arch4Sm80ELb0ELb0ELb1ELb1ELb0ELb1ELb1ELb1EEENS1_21CollectiveEpilogueFwdINS6_IJS8_SA_S9_EEENS6_IJNS7_ILi1EEESI_SI_EEESC_SE_Li256ELb1ELb1ELb1ELb0EEENS1_36VarlenDynamicPersistentTileSchedulerILi128ELi48ELi256ELi256ELb1ELb1ELb0ELb0ELb1ELb1EEEEEEEEEvNT_6ParamsE --------------------------
	.section	.nv.info._ZN7cutlass13device_kernelIN5flash19enable_sm80_to_sm89INS1_16FlashAttnFwdSm80INS1_25CollectiveMainloopFwdSm80ILi8ELi1ELb0EN4cute5tupleIJNS5_1CILi128EEENS7_ILi48EEENS7_ILi256EEEEEELi256ENS_10bfloat16_tEfNS_4arch4Sm80ELb0ELb0ELb1ELb1ELb0ELb1ELb1ELb1EEENS1_21CollectiveEpilogueFwdINS6_IJS8_SA_S9_EEENS6_IJNS7_ILi1EEESI_SI_EEESC_SE_Li256ELb1ELb1ELb1ELb0EEENS1_36VarlenDynamicPersistentTileSchedulerILi128ELi48ELi256ELi256ELb1ELb1ELb0ELb0ELb1ELb1EEEEEEEEEvNT_6ParamsE,"",@"SHT_CUDA_INFO"
	.sectionflags	@""
	.align	4


	//----- nvinfo : EIATTR_CUDA_API_VERSION
	.align		4
        /*0000*/ 	.byte	0x04, 0x37
        /*0002*/ 	.short	(.L_656 - .L_655)
.L_655:
        /*0004*/ 	.word	0x00000082


	//----- nvinfo : EIATTR_SW2861232_WAR
	.align		4
.L_656:
        /*0008*/ 	.byte	0x01, 0x35
	.zero		2


	//----- nvinfo : EIATTR_PARAM_CBANK
	.align		4
        /*000c*/ 	.byte	0x04, 0x0a
        /*000e*/ 	.short	(.L_658 - .L_657)
	.align		4
.L_657:
        /*0010*/ 	.word	index@(.nv.constant0._ZN7cutlass13device_kernelIN5flash19enable_sm80_to_sm89INS1_16FlashAttnFwdSm80INS1_25CollectiveMainloopFwdSm80ILi8ELi1ELb0EN4cute5tupleIJNS5_1CILi128EEENS7_ILi48EEENS7_ILi256EEEEEELi256ENS_10bfloat16_tEfNS_4arch4Sm80ELb0ELb0ELb1ELb1ELb0ELb1ELb1ELb1EEENS1_21CollectiveEpilogueFwdINS6_IJS8_SA_S9_EEENS6_IJNS7_ILi1EEESI_SI_EEESC_SE_Li256ELb1ELb1ELb1ELb0EEENS1_36VarlenDynamicPersistentTileSchedulerILi128ELi48ELi256ELi256ELb1ELb1ELb0ELb0ELb1ELb1EEEEEEEEEvNT_6ParamsE)
        /*0014*/ 	.short	0x0160
        /*0016*/ 	.short	0x0438


	//----- nvinfo : EIATTR_CBANK_PARAM_SIZE
	.align		4
.L_658:
        /*0018*/ 	.byte	0x03, 0x19
        /*001a*/ 	.short	0x0438


	//----- nvinfo : EIATTR_KPARAM_INFO
	.align		4
        /*001c*/ 	.byte	0x04, 0x17
        /*001e*/ 	.short	(.L_660 - .L_659)
.L_659:
        /*0020*/ 	.word	0x00000000
        /*0024*/ 	.short	0x0000
        /*0026*/ 	.short	0x0000
        /*0028*/ 	.byte	0x00, 0xf0, 0xe1, 0x10


	//----- nvinfo : EIATTR_MAXREG_COUNT
	.align		4
.L_660:
        /*002c*/ 	.byte	0x03, 0x1b
        /*002e*/ 	.short	0x00ff


	//----- nvinfo : EIATTR_NUM_BARRIERS
	.align		4
        /*0030*/ 	.byte	0x02, 0x4c
        /*0032*/ 	.byte	0x06
	.zero		1


	//----- nvinfo : EIATTR_ANNOTATIONS
	.align		4
        /*0034*/ 	.byte	0x04, 0x55
        /*0036*/ 	.short	(.L_662 - .L_661)


	//   ....[0]....
.L_661:
        /* <DEDUP_REMOVED lines=48> */


	//----- nvinfo : EIATTR_MERCURY_ISA_VERSION
	.align		4
.L_662:
        /*0328*/ 	.byte	0x03, 0x5f
        /*032a*/ 	.short	0x0000


	//----- nvinfo : EIATTR_INT_WARP_WIDE_INSTR_OFFSETS
	.align		4
        /*032c*/ 	.byte	0x04, 0x31
        /*032e*/ 	.short	(.L_664 - .L_663)


	//   ....[0]....
.L_663:
        /*0330*/ 	.word	0x00016660


	//   ....[1]....
        /*0334*/ 	.word	0x000166e0


	//----- nvinfo : EIATTR_COOP_GROUP_MASK_REGIDS
	.align		4
.L_664:
        /*0338*/ 	.byte	0x04, 0x29
        /*033a*/ 	.short	(.L_666 - .L_665)


	//   ....[0]....
.L_665:
        /*033c*/ 	.word	0xffffffff


	//   ....[1]....
        /*0340*/ 	.word	0xffffffff


	//   ....[2]....
        /*0344*/ 	.word	0xffffffff


	//   ....[3]....
        /*0348*/ 	.word	0xffffffff


	//   ....[4]....
        /*034c*/ 	.word	0xffffffff


	//   ....[5]....
        /*0350*/ 	.word	0xffffffff


	//   ....[6]....
        /*0354*/ 	.word	0xffffffff


	//   ....[7]....
        /*0358*/ 	.word	0xffffffff


	//   ....[8]....
        /*035c*/ 	.word	0xffffffff


	//   ....[9]....
        /*0360*/ 	.word	0xffffffff


	//   ....[10]....
        /*0364*/ 	.word	0xffffffff


	//   ....[11]....
        /*0368*/ 	.word	0xffffffff


	//   ....[12]....
        /*036c*/ 	.word	0xffffffff


	//   ....[13]....
        /*0370*/ 	.word	0xffffffff


	//   ....[14]....
        /*0374*/ 	.word	0xffffffff


	//   ....[15]....
        /*0378*/ 	.word	0xffffffff


	//   ....[16]....
        /*037c*/ 	.word	0xffffffff


	//   ....[17]....
        /*0380*/ 	.word	0xffffffff


	//   ....[18]....
        /*0384*/ 	.word	0xffffffff


	//   ....[19]....
        /*0388*/ 	.word	0xffffffff


	//   ....[20]....
        /*038c*/ 	.word	0xffffffff


	//   ....[21]....
        /*0390*/ 	.word	0xffffffff


	//   ....[22]....
        /*0394*/ 	.word	0xffffffff


	//   ....[23]....
        /*0398*/ 	.word	0xffffffff


	//   ....[24]....
        /*039c*/ 	.word	0xffffffff


	//   ....[25]....
        /*03a0*/ 	.word	0xffffffff


	//   ....[26]....
        /*03a4*/ 	.word	0xffffffff


	//   ....[27]....
        /*03a8*/ 	.word	0xffffffff


	//   ....[28]....
        /*03ac*/ 	.word	0xffffffff


	//   ....[29]....
        /*03b0*/ 	.word	0xffffffff


	//   ....[30]....
        /*03b4*/ 	.word	0xffffffff


	//   ....[31]....
        /*03b8*/ 	.word	0xffffffff


	//   ....[32]....
        /*03bc*/ 	.word	0xffffffff


	//   ....[33]....
        /*03c0*/ 	.word	0xffffffff


	//   ....[34]....
        /*03c4*/ 	.word	0xffffffff


	//   ....[35]....
        /*03c8*/ 	.word	0xffffffff


	//   ....[36]....
        /*03cc*/ 	.word	0xffffffff


	//   ....[37]....
        /*03d0*/ 	.word	0xffffffff


	//   ....[38]....
        /*03d4*/ 	.word	0xffffffff


	//   ....[39]....
        /*03d8*/ 	.word	0xffffffff


	//   ....[40]....
        /*03dc*/ 	.word	0xffffffff


	//   ....[41]....
        /*03e0*/ 	.word	0xffffffff


	//   ....[42]....
        /*03e4*/ 	.word	0xffffffff


	//   ....[43]....
        /*03e8*/ 	.word	0xffffffff


	//   ....[44]....
        /*03ec*/ 	.word	0xffffffff


	//   ....[45]....
        /*03f0*/ 	.word	0xffffffff


	//   ....[46]....
        /*03f4*/ 	.word	0xffffffff


	//   ....[47]....
        /*03f8*/ 	.word	0xffffffff


	//   ....[48]....
        /*03fc*/ 	.word	0xffffffff


	//   ....[49]....
        /*0400*/ 	.word	0xffffffff


	//   ....[50]....
        /*0404*/ 	.word	0xffffffff


	//   ....[51]....
        /*0408*/ 	.word	0xffffffff


	//   ....[52]....
        /*040c*/ 	.word	0xffffffff


	//   ....[53]....
        /*0410*/ 	.word	0xffffffff


	//   ....[54]....
        /*0414*/ 	.word	0xffffffff


	//   ....[55]....
        /*0418*/ 	.word	0xffffffff


	//   ....[56]....
        /*041c*/ 	.word	0xffffffff


	//   ....[57]....
        /*0420*/ 	.word	0xffffffff


	//   ....[58]....
        /*0424*/ 	.word	0xffffffff


	//   ....[59]....
        /*0428*/ 	.word	0xffffffff


	//   ....[60]....
        /*042c*/ 	.word	0xffffffff


	//   ....[61]....
        /*0430*/ 	.word	0xffffffff


	//   ....[62]....
        /*0434*/ 	.word	0xffffffff


	//   ....[63]....
        /*0438*/ 	.word	0xffffffff


	//   ....[64]....
        /*043c*/ 	.word	0xffffffff


	//   ....[65]....
        /*0440*/ 	.word	0xffffffff


	//   ....[66]....
        /*0444*/ 	.word	0xffffffff


	//   ....[67]....
        /*0448*/ 	.word	0xffffffff


	//   ....[68]....
        /*044c*/ 	.word	0xffffffff


	//   ....[69]....
        /*0450*/ 	.word	0xffffffff


	//   ....[70]....
        /*0454*/ 	.word	0xffffffff


	//   ....[71]....
        /*0458*/ 	.word	0xffffffff


	//   ....[72]....
        /*045c*/ 	.word	0xffffffff


	//   ....[73]....
        /*0460*/ 	.word	0xffffffff


	//   ....[74]....
        /*0464*/ 	.word	0xffffffff


	//   ....[75]....
        /*0468*/ 	.word	0xffffffff


	//   ....[76]....
        /*046c*/ 	.word	0xffffffff


	//   ....[77]....
        /*0470*/ 	.word	0xffffffff


	//   ....[78]....
        /*0474*/ 	.word	0xffffffff


	//   ....[79]....
        /*0478*/ 	.word	0xffffffff


	//   ....[80]....
        /*047c*/ 	.word	0xffffffff


	//   ....[81]....
        /*0480*/ 	.word	0xffffffff


	//   ....[82]....
        /*0484*/ 	.word	0xffffffff


	//   ....[83]....
        /*0488*/ 	.word	0xffffffff


	//   ....[84]....
        /*048c*/ 	.word	0xffffffff


	//   ....[85]....
        /*0490*/ 	.word	0xffffffff


	//   ....[86]....
        /*0494*/ 	.word	0xffffffff


	//   ....[87]....
        /*0498*/ 	.word	0xffffffff


	//   ....[88]....
        /*049c*/ 	.word	0xffffffff


	//   ....[89]....
        /*04a0*/ 	.word	0xffffffff


	//   ....[90]....
        /*04a4*/ 	.word	0xffffffff


	//   ....[91]....
        /*04a8*/ 	.word	0xffffffff


	//   ....[92]....
        /*04ac*/ 	.word	0xffffffff


	//   ....[93]....
        /*04b0*/ 	.word	0xffffffff


	//   ....[94]....
        /*04b4*/ 	.word	0xffffffff


	//   ....[95]....
        /*04b8*/ 	.word	0xffffffff


	//   ....[96]....
        /*04bc*/ 	.word	0xffffffff


	//   ....[97]....
        /*04c0*/ 	.word	0xffffffff


	//   ....[98]....
        /*04c4*/ 	.word	0xffffffff


	//   ....[99]....
        /*04c8*/ 	.word	0xffffffff


	//   ....[100]....
        /*04cc*/ 	.word	0xffffffff


	//   ....[101]....
        /*04d0*/ 	.word	0xffffffff


	//   ....[102]....
        /*04d4*/ 	.word	0xffffffff


	//   ....[103]....
        /*04d8*/ 	.word	0xffffffff


	//   ....[104]....
        /*04dc*/ 	.word	0xffffffff


	//   ....[105]....
        /*04e0*/ 	.word	0xffffffff


	//   ....[106]....
        /*04e4*/ 	.word	0xffffffff


	//   ....[107]....
        /*04e8*/ 	.word	0xffffffff


	//   ....[108]....
        /*04ec*/ 	.word	0xffffffff


	//   ....[109]....
        /*04f0*/ 	.word	0xffffffff


	//   ....[110]....
        /*04f4*/ 	.word	0xffffffff


	//   ....[111]....
        /*04f8*/ 	.word	0xffffffff


	//   ....[112]....
        /*04fc*/ 	.word	0xffffffff


	//   ....[113]....
        /*0500*/ 	.word	0xffffffff


	//   ....[114]....
        /*0504*/ 	.word	0xffffffff


	//   ....[115]....
        /*0508*/ 	.word	0xffffffff


	//   ....[116]....
        /*050c*/ 	.word	0xffffffff


	//   ....[117]....
        /*0510*/ 	.word	0xffffffff


	//   ....[118]....
        /*0514*/ 	.word	0xffffffff


	//   ....[119]....
        /*0518*/ 	.word	0xffffffff


	//   ....[120]....
        /*051c*/ 	.word	0xffffffff


	//   ....[121]....
        /*0520*/ 	.word	0xffffffff


	//   ....[122]....
        /*0524*/ 	.word	0xffffffff


	//   ....[123]....
        /*0528*/ 	.word	0xffffffff


	//   ....[124]....
        /*052c*/ 	.word	0xffffffff


	//   ....[125]....
        /*0530*/ 	.word	0xffffffff


	//   ....[126]....
        /*0534*/ 	.word	0xffffffff


	//   ....[127]....
        /*0538*/ 	.word	0xffffffff


	//   ....[128]....
        /*053c*/ 	.word	0xffffffff


	//   ....[129]....
        /*0540*/ 	.word	0xffffffff


	//   ....[130]....
        /*0544*/ 	.word	0xffffffff


	//   ....[131]....
        /*0548*/ 	.word	0xffffffff


	//   ....[132]....
        /*054c*/ 	.word	0xffffffff


	//   ....[133]....
        /*0550*/ 	.word	0xffffffff


	//   ....[134]....
        /*0554*/ 	.word	0xffffffff


	//   ....[135]....
        /*0558*/ 	.word	0xffffffff


	//   ....[136]....
        /*055c*/ 	.word	0xffffffff


	//   ....[137]....
        /*0560*/ 	.word	0xffffffff


	//   ....[138]....
        /*0564*/ 	.word	0xffffffff


	//   ....[139]....
        /*0568*/ 	.word	0xffffffff


	//   ....[140]....
        /*056c*/ 	.word	0xffffffff


	//   ....[141]....
        /*0570*/ 	.word	0xffffffff


	//   ....[142]....
        /*0574*/ 	.word	0xffffffff


	//   ....[143]....
        /*0578*/ 	.word	0xffffffff


	//   ....[144]....
        /*057c*/ 	.word	0xffffffff


	//   ....[145]....
        /*0580*/ 	.word	0xffffffff


	//   ....[146]....
        /*0584*/ 	.word	0xffffffff


	//----- nvinfo : EIATTR_COOP_GROUP_INSTR_OFFSETS
	.align		4
.L_666:
        /*0588*/ 	.byte	0x04, 0x28
        /*058a*/ 	.short	(.L_668 - .L_667)


	//   ....[0]....
.L_667:
        /*058c*/ 	.word	0x00000050


	//   ....[1]....
        /*0590*/ 	.word	0x00000200


	//   ....[2]....
        /*0594*/ 	.word	0x00000230


	//   ....[3]....
        /*0598*/ 	.word	0x00000260


	//   ....[4]....
        /*059c*/ 	.word	0x00000290


	//   ....[5]....
        /*05a0*/ 	.word	0x000002c0


	//   ....[6]....
        /*05a4*/ 	.word	0x000002f0


	//   ....[7]....
        /*05a8*/ 	.word	0x00000460


	//   ....[8]....
        /*05ac*/ 	.word	0x000004a0


	//   ....[9]....
        /*05b0*/ 	.word	0x000004d0


	//   ....[10]....
        /*05b4*/ 	.word	0x00000500


	//   ....[11]....
        /*05b8*/ 	.word	0x00000530


	//   ....[12]....
        /*05bc*/ 	.word	0x00000560


	//   ....[13]....
        /*05c0*/ 	.word	0x000005f0


	//   ....[14]....
        /*05c4*/ 	.word	0x00000620


	//   ....[15]....
        /*05c8*/ 	.word	0x00000630


	//   ....[16]....
        /*05cc*/ 	.word	0x000006a0


	//   ....[17]....
        /*05d0*/ 	.word	0x00009560


	//   ....[18]....
        /*05d4*/ 	.word	0x00009580


	//   ....[19]....
        /*05d8*/ 	.word	0x00009740


	//   ....[20]....
        /*05dc*/ 	.word	0x00009750


	//   ....[21]....
        /*05e0*/ 	.word	0x000098b0


	//   ....[22]....
        /*05e4*/ 	.word	0x000098d0


	//   ....[23]....
        /*05e8*/ 	.word	0x00009a30


	//   ....[24]....
        /*05ec*/ 	.word	0x00009a40


	//   ....[25]....
        /*05f0*/ 	.word	0x00009f90


	//   ....[26]....
        /*05f4*/ 	.word	0x00009fd0


	//   ....[27]....
        /*05f8*/ 	.word	0x0000a010


	//   ....[28]....
        /*05fc*/ 	.word	0x0000a040


	//   ....[29]....
        /*0600*/ 	.word	0x0000d120


	//   ....[30]....
        /*0604*/ 	.word	0x0000d160


	//   ....[31]....
        /*0608*/ 	.word	0x0000d1a0


	//   ....[32]....
        /*060c*/ 	.word	0x0000d1d0


	//   ....[33]....
        /*0610*/ 	.word	0x00011ea0


	//   ....[34]....
        /*0614*/ 	.word	0x00011fd0


	//   ....[35]....
        /*0618*/ 	.word	0x00011ff0


	//   ....[36]....
        /*061c*/ 	.word	0x00012050


	//   ....[37]....
        /*0620*/ 	.word	0x000144d0


	//   ....[38]....
        /*0624*/ 	.word	0x000144f0


	//   ....[39]....
        /*0628*/ 	.word	0x00014500


	//   ....[40]....
        /*062c*/ 	.word	0x00014530


	//   ....[41]....
        /*0630*/ 	.word	0x00015c40


	//   ....[42]....
        /*0634*/ 	.word	0x00015c50


	//   ....[43]....
        /*0638*/ 	.word	0x00015c80


	//   ....[44]....
        /*063c*/ 	.word	0x00015c90


	//   ....[45]....
        /*0640*/ 	.word	0x00017530


	//   ....[46]....
        /*0644*/ 	.word	0x00017540


	//   ....[47]....
        /*0648*/ 	.word	0x00017560


	//   ....[48]....
        /*064c*/ 	.word	0x00017580


	//   ....[49]....
        /*0650*/ 	.word	0x00017940


	//   ....[50]....
        /*0654*/ 	.word	0x00017960


	//   ....[51]....
        /*0658*/ 	.word	0x00017b20


	//   ....[52]....
        /*065c*/ 	.word	0x00017b30


	//   ....[53]....
        /*0660*/ 	.word	0x00017ca0


	//   ....[54]....
        /*0664*/ 	.word	0x00017cc0


	//   ....[55]....
        /*0668*/ 	.word	0x00017e30


	//   ....[56]....
        /*066c*/ 	.word	0x00017e40


	//   ....[57]....
        /*0670*/ 	.word	0x000181c0


	//   ....[58]....
        /*0674*/ 	.word	0x000181e0


	//   ....[59]....
        /*0678*/ 	.word	0x00018ec0


	//   ....[60]....
        /*067c*/ 	.word	0x00018ed0


	//   ....[61]....
        /*0680*/ 	.word	0x0001a330


	//   ....[62]....
        /*0684*/ 	.word	0x0001a350


	//   ....[63]....
        /*0688*/ 	.word	0x0001a520


	//   ....[64]....
        /*068c*/ 	.word	0x0001a530


	//   ....[65]....
        /*0690*/ 	.word	0x0001a6a0


	//   ....[66]....
        /*0694*/ 	.word	0x0001a6c0


	//   ....[67]....
        /*0698*/ 	.word	0x0001a830


	//   ....[68]....
        /*069c*/ 	.word	0x0001a840


	//   ....[69]....
        /*06a0*/ 	.word	0x0001aa70


	//   ....[70]....
        /*06a4*/ 	.word	0x0001aa90


	//   ....[71]....
        /*06a8*/ 	.word	0x0001abc0


	//   ....[72]....
        /*06ac*/ 	.word	0x0001ac00


	//   ....[73]....
        /*06b0*/ 	.word	0x0001ac30


	//   ....[74]....
        /*06b4*/ 	.word	0x0001ac60


	//   ....[75]....
        /*06b8*/ 	.word	0x0001ac90


	//   ....[76]....
        /*06bc*/ 	.word	0x0001acc0


	//   ....[77]....
        /*06c0*/ 	.word	0x0001ae20


	//   ....[78]....
        /*06c4*/ 	.word	0x0001ae60


	//   ....[79]....
        /*06c8*/ 	.word	0x0001ae90


	//   ....[80]....
        /*06cc*/ 	.word	0x0001aec0


	//   ....[81]....
        /*06d0*/ 	.word	0x0001aef0


	//   ....[82]....
        /*06d4*/ 	.word	0x0001af20


	//   ....[83]....
        /*06d8*/ 	.word	0x0001afb0


	//   ....[84]....
        /*06dc*/ 	.word	0x0001afe0


	//   ....[85]....
        /*06e0*/ 	.word	0x0001aff0


	//   ....[86]....
        /*06e4*/ 	.word	0x0001b050


	//   ....[87]....
        /*06e8*/ 	.word	0x0001b640


	//   ....[88]....
        /*06ec*/ 	.word	0x0001b6a0


	//   ....[89]....
        /*06f0*/ 	.word	0x0001b6f0


	//   ....[90]....
        /*06f4*/ 	.word	0x0001b740


	//   ....[91]....
        /*06f8*/ 	.word	0x0001b790


	//   ....[92]....
        /*06fc*/ 	.word	0x0001b800


	//   ....[93]....
        /*0700*/ 	.word	0x0001b840


	//   ....[94]....
        /*0704*/ 	.word	0x0001b8b0


	//   ....[95]....
        /*0708*/ 	.word	0x0001b920


	//   ....[96]....
        /*070c*/ 	.word	0x0001b980


	//   ....[97]....
        /*0710*/ 	.word	0x0001b9f0


	//   ....[98]....
        /*0714*/ 	.word	0x0001ba60


	//   ....[99]....
        /*0718*/ 	.word	0x0001bac0


	//   ....[100]....
        /*071c*/ 	.word	0x0001bb20


	//   ....[101]....
        /*0720*/ 	.word	0x0001bb80


	//   ....[102]....
        /*0724*/ 	.word	0x0001bbf0


	//   ....[103]....
        /*0728*/ 	.word	0x0001bc50


	//   ....[104]....
        /*072c*/ 	.word	0x0001bcb0


	//   ....[105]....
        /*0730*/ 	.word	0x0001bd20


	//   ....[106]....
        /*0734*/ 	.word	0x0001bd70


	//   ....[107]....
        /*0738*/ 	.word	0x0001bdc0


	//   ....[108]....
        /*073c*/ 	.word	0x0001be10


	//   ....[109]....
        /*0740*/ 	.word	0x0001be80


	//   ....[110]....
        /*0744*/ 	.word	0x0001bef0


	//   ....[111]....
        /*0748*/ 	.word	0x0001bf50


	//   ....[112]....
        /*074c*/ 	.word	0x0001bfb0


	//   ....[113]....
        /*0750*/ 	.word	0x0001c010


	//   ....[114]....
        /*0754*/ 	.word	0x0001c080


	//   ....[115]....
        /*0758*/ 	.word	0x0001c0e0


	//   ....[116]....
        /*075c*/ 	.word	0x0001c140


	//   ....[117]....
        /*0760*/ 	.word	0x0001c1a0


	//   ....[118]....
        /*0764*/ 	.word	0x0001c210


	//   ....[119]....
        /*0768*/ 	.word	0x0001c270


	//   ....[120]....
        /*076c*/ 	.word	0x0001c2d0


	//   ....[121]....
        /*0770*/ 	.word	0x0001c330


	//   ....[122]....
        /*0774*/ 	.word	0x0001c3a0


	//   ....[123]....
        /*0778*/ 	.word	0x0001c400


	//   ....[124]....
        /*077c*/ 	.word	0x0001c460


	//   ....[125]....
        /*0780*/ 	.word	0x0001c4c0


	//   ....[126]....
        /*0784*/ 	.word	0x0001c530


	//   ....[127]....
        /*0788*/ 	.word	0x0001c590


	//   ....[128]....
        /*078c*/ 	.word	0x0001c5f0


	//   ....[129]....
        /*0790*/ 	.word	0x0001c650


	//   ....[130]....
        /*0794*/ 	.word	0x0001c6c0


	//   ....[131]....
        /*0798*/ 	.word	0x0001c710


	//   ....[132]....
        /*079c*/ 	.word	0x0001c750


	//   ....[133]....
        /*07a0*/ 	.word	0x0001c7a0


	//   ....[134]....
        /*07a4*/ 	.word	0x0001c7f0


	//   ....[135]....
        /*07a8*/ 	.word	0x0001c840


	//   ....[136]....
        /*07ac*/ 	.word	0x0001c8b0


	//   ....[137]....
        /*07b0*/ 	.word	0x0001c8f0


	//   ....[138]....
        /*07b4*/ 	.word	0x0001c940


	//   ....[139]....
        /*07b8*/ 	.word	0x0001c990


	//   ....[140]....
        /*07bc*/ 	.word	0x0001c9e0


	//   ....[141]....
        /*07c0*/ 	.word	0x0001ca30


	//   ....[142]....
        /*07c4*/ 	.word	0x0001caa0


	//   ....[143]....
        /*07c8*/ 	.word	0x0001cae0


	//   ....[144]....
        /*07cc*/ 	.word	0x0001cb50


	//   ....[145]....
        /*07d0*/ 	.word	0x0001cbb0


	//   ....[146]....
        /*07d4*/ 	.word	0x0001cc10


	//----- nvinfo : EIATTR_EXIT_INSTR_OFFSETS
	.align		4
.L_668:
        /*07d8*/ 	.byte	0x04, 0x1c
        /*07da*/ 	.short	(.L_670 - .L_669)


	//   ....[0]....
.L_669:
        /*07dc*/ 	.word	0x00000c10


	//   ....[1]....
        /*07e0*/ 	.word	0x0001b600


	//----- nvinfo : EIATTR_MAX_THREADS
	.align		4
.L_670:
        /*07e4*/ 	.byte	0x04, 0x05
        /*07e6*/ 	.short	(.L_672 - .L_671)
.L_671:
        /*07e8*/ 	.word	0x00000100
        /*07ec*/ 	.word	0x00000001
        /*07f0*/ 	.word	0x00000001


	//----- nvinfo : EIATTR_CRS_STACK_SIZE
	.align		4
.L_672:
        /*07f4*/ 	.byte	0x04, 0x1e
        /*07f6*/ 	.short	(.L_674 - .L_673)
.L_673:
        /*07f8*/ 	.word	0x00000000
.L_674:


//--------------------- .nv.info._ZN7cutlass13device_kernelIN5flash19enable_sm80_to_sm89INS1_16FlashAttnFwdSm80INS1_25CollectiveMainloopFwdSm80ILi8ELi1ELb0EN4cute5tupleIJNS5_1CILi128EEENS7_ILi64EEENS7_ILi256EEEEEELi256ENS_10bfloat16_tEfNS_4arch4Sm80ELb0ELb1ELb1ELb0ELb0ELb0ELb1ELb1EEENS1_21CollectiveEpilogueFwdINS6_IJS8_SA_S9_EEENS6_IJNS7_ILi1EEESI_SI_EEESC_SE_Li256ELb0ELb1ELb1ELb0EEENS1_19SingleTileSchedulerILb0ELb1ELb1ELi128EEEEEEEEEvNT_6ParamsE --------------------------
	.section	.nv.info._ZN7cutlass13device_kernelIN5flash19enable_sm80_to_sm89INS1_16FlashAttnFwdSm80INS1_25CollectiveMainloopFwdSm80ILi8ELi1ELb0EN4cute5tupleIJNS5_1CILi128EEENS7_ILi64EEENS7_ILi256EEEEEELi256ENS_10bfloat16_tEfNS_4arch4Sm80ELb0ELb1ELb1ELb0ELb0ELb0ELb1ELb1EEENS1_21CollectiveEpilogueFwdINS6_IJS8_SA_S9_EEENS6_IJNS7_ILi1EEESI_SI_EEESC_SE_Li256ELb0ELb1ELb1ELb0EEENS1_19SingleTileSchedulerILb0ELb1ELb1ELi128EEEEEEEEEvNT_6ParamsE,"",@"SHT_CUDA_INFO"
	.sectionflags	@""
	.align	4


	//----- nvinfo : EIATTR_CUDA_API_VERSION
	.align		4
        /*0000*/ 	.byte	0x04, 0x37
        /*0002*/ 	.short	(.L_676 - .L_675)
.L_675:
        /*0004*/ 	.word	0x00000082


	//----- nvinfo : EIATTR_SW2861232_WAR
	.align		4
.L_676:
        /*0008*/ 	.byte	0x01, 0x35
	.zero		2


	//----- nvinfo : EIATTR_PARAM_CBANK
	.align		4
        /*000c*/ 	.byte	0x04, 0x0a
        /*000e*/ 	.short	(.L_678 - .L_677)
	.align		4
.L_677:
        /*0010*/ 	.word	index@(.nv.constant0._ZN7cutlass13device_kernelIN5flash19enable_sm80_to_sm89INS1_16FlashAttnFwdSm80INS1_25CollectiveMainloopFwdSm80ILi8ELi1ELb0EN4cute5tupleIJNS5_1CILi128EEENS7_ILi64EEENS7_ILi256EEEEEELi256ENS_10bfloat16_tEfNS_4arch4Sm80ELb0ELb1ELb1ELb0ELb0ELb0ELb1ELb1EEENS1_21CollectiveEpilogueFwdINS6_IJS8_SA_S9_EEENS6_IJNS7_ILi1EEESI_SI_EEESC_SE_Li256ELb0ELb1ELb1ELb0EEENS1_19SingleTileSchedulerILb0ELb1ELb1ELi128EEEEEEEEEvNT_6ParamsE)
        /*0014*/ 	.short	0x0160
        /*0016*/ 	.short	0x0418


	//----- nvinfo : EIATTR_CBANK_PARAM_SIZE
	.align		4
.L_678:
        /*0018*/ 	.byte	0x03, 0x19
        /*001a*/ 	.short	0x0418


	//----- nvinfo : EIATTR_KPARAM_INFO
	.align		4
        /*001c*/ 	.byte	0x04, 0x17
        /*001e*/ 	.short	(.L_680 - .L_679)
.L_679:
        /*0020*/ 	.word	0x00000000
        /*0024*/ 	.short	0x0000
        /*0026*/ 	.short	0x0000
        /*0028*/ 	.byte	0x00, 0xf0, 0x61, 0x10


	//----- nvinfo : EIATTR_MAXREG_COUNT
	.align		4
.L_680:
        /*002c*/ 	.byte	0x03, 0x1b
        /*002e*/ 	.short	0x00ff


	//----- nvinfo : EIATTR_NUM_BARRIERS
	.align		4
        /*0030*/ 	.byte	0x02, 0x4c
        /*0032*/ 	.byte	0x02
	.zero		1


	//----- nvinfo : EIATTR_ANNOTATIONS
	.align		4
        /*0034*/ 	.byte	0x04, 0x55
        /*0036*/ 	.short	(.L_682 - .L_681)


	//   ....[0]....
.L_681:
        /* <DEDUP_REMOVED lines=36> */


	//----- nvinfo : EIATTR_MERCURY_ISA_VERSION
	.align		4
.L_682:
        /*0260*/ 	.byte	0x03, 0x5f
        /*0262*/ 	.short	0x0000


	//----- nvinfo : EIATTR_COOP_GROUP_MASK_REGIDS
	.align		4
        /*0264*/ 	.byte	0x04, 0x29
        /*0266*/ 	.short	(.L_684 - .L_683)


	//   ....[0]....
.L_683:
        /*0268*/ 	.word	0xffffffff


	//   ....[1]....
        /*026c*/ 	.word	0xffffffff


	//   ....[2]....
        /*0270*/ 	.word	0xffffffff


	//   ....[3]....
        /*0274*/ 	.word	0xffffffff


	//   ....[4]....
        /*0278*/ 	.word	0xffffffff


	//   ....[5]....
        /*027c*/ 	.word	0xffffffff


	//   ....[6]....
        /*0280*/ 	.word	0xffffffff


	//   ....[7]....
        /*0284*/ 	.word	0xffffffff


	//   ....[8]....
        /*0288*/ 	.word	0xffffffff


	//   ....[9]....
        /*028c*/ 	.word	0xffffffff


	//   ....[10]....
        /*0290*/ 	.word	0xffffffff


	//   ....[11]....
        /*0294*/ 	.word	0xffffffff


	//   ....[12]....
        /*0298*/ 	.word	0xffffffff


	//   ....[13]....
        /*029c*/ 	.word	0xffffffff


	//   ....[14]....
        /*02a0*/ 	.word	0xffffffff


	//   ....[15]....
        /*02a4*/ 	.word	0xffffffff


	//   ....[16]....
        /*02a8*/ 	.word	0xffffffff


	//   ....[17]....
        /*02ac*/ 	.word	0xffffffff


	//   ....[18]....
        /*02b0*/ 	.word	0xffffffff


	//   ....[19]....
        /*02b4*/ 	.word	0xffffffff


	//   ....[20]....
        /*02b8*/ 	.word	0xffffffff


	//   ....[21]....
        /*02bc*/ 	.word	0xffffffff


	//   ....[22]....
        /*02c0*/ 	.word	0xffffffff


	//   ....[23]....
        /*02c4*/ 	.word	0xffffffff


	//   ....[24]....
        /*02c8*/ 	.word	0xffffffff


	//   ....[25]....
        /*02cc*/ 	.word	0xffffffff


	//   ....[26]....
        /*02d0*/ 	.word	0xffffffff


	//   ....[27]....
        /*02d4*/ 	.word	0xffffffff


	//   ....[28]....
        /*02d8*/ 	.word	0xffffffff


	//   ....[29]....
        /*02dc*/ 	.word	0xffffffff


	//   ....[30]....
        /*02e0*/ 	.word	0xffffffff


	//   ....[31]....
        /*02e4*/ 	.word	0xffffffff


	//   ....[32]....
        /*02e8*/ 	.word	0xffffffff


	//   ....[33]....
        /*02ec*/ 	.word	0xffffffff


	//   ....[34]....
        /*02f0*/ 	.word	0xffffffff


	//   ....[35]....
        /*02f4*/ 	.word	0xffffffff


	//   ....[36]....
        /*02f8*/ 	.word	0xffffffff


	//   ....[37]....
        /*02fc*/ 	.word	0xffffffff


	//   ....[38]....
        /*0300*/ 	.word	0xffffffff


	//   ....[39]....
        /*0304*/ 	.word	0xffffffff


	//   ....[40]....
        /*0308*/ 	.word	0xffffffff


	//   ....[41]....
        /*030c*/ 	.word	0xffffffff


	//   ....[42]....
        /*0310*/ 	.word	0xffffffff


	//----- nvinfo : EIATTR_COOP_GROUP_INSTR_OFFSETS
	.align		4
.L_684:
        /*0314*/ 	.byte	0x04, 0x28
        /*0316*/ 	.short	(.L_686 - .L_685)


	//   ....[0]....
.L_685:
        /*0318*/ 	.word	0x00000060


	//   ....[1]....
        /*031c*/ 	.word	0x000013a0


	//   ....[2]....
        /*0320*/ 	.word	0x00001410


	//   ....[3]....
        /*0324*/ 	.word	0x00001760


	//   ....[4]....
        /*0328*/ 	.word	0x00001810


	//   ....[5]....
        /*032c*/ 	.word	0x00001a40


	//   ....[6]....
        /*0330*/ 	.word	0x00001a70


	//   ....[7]....
        /*0334*/ 	.word	0x00001c60


	//   ....[8]....
        /*0338*/ 	.word	0x00001ca0


	//   ....[9]....
        /*033c*/ 	.word	0x00003800


	//   ....[10]....
        /*0340*/ 	.word	0x00003fe0


	//   ....[11]....
        /*0344*/ 	.word	0x00004620


	//   ....[12]....
        /*0348*/ 	.word	0x00004770


	//   ....[13]....
        /*034c*/ 	.word	0x00004790


	//   ....[14]....
        /*0350*/ 	.word	0x00004820


	//   ....[15]....
        /*0354*/ 	.word	0x00008380


	//   ....[16]....
        /*0358*/ 	.word	0x00008560


	//   ....[17]....
        /*035c*/ 	.word	0x00008e20


	//   ....[18]....
        /*0360*/ 	.word	0x00008f90


	//   ....[19]....
        /*0364*/ 	.word	0x00008fa0


	//   ....[20]....
        /*0368*/ 	.word	0x00008fd0


	//   ....[21]....
        /*036c*/ 	.word	0x0000c7f0


	//   ....[22]....
        /*0370*/ 	.word	0x0000c860


	//   ....[23]....
        /*0374*/ 	.word	0x0000c890


	//   ....[24]....
        /*0378*/ 	.word	0x0000c910


	//   ....[25]....
        /*037c*/ 	.word	0x000101b0


	//   ....[26]....
        /*0380*/ 	.word	0x000104d0


	//   ....[27]....
        /*0384*/ 	.word	0x00010d90


	//   ....[28]....
        /*0388*/ 	.word	0x00010f00


	//   ....[29]....
        /*038c*/ 	.word	0x00010f10


	//   ....[30]....
        /*0390*/ 	.word	0x00010f40


	//   ....[31]....
        /*0394*/ 	.word	0x00012b70


	//   ....[32]....
        /*0398*/ 	.word	0x00012ba0


	//   ....[33]....
        /*039c*/ 	.word	0x00012be0


	//   ....[34]....
        /*03a0*/ 	.word	0x00012bf0


	//   ....[35]....
        /*03a4*/ 	.word	0x00013ae0


	//   ....[36]....
        /*03a8*/ 	.word	0x00013b20


	//   ....[37]....
        /*03ac*/ 	.word	0x00013b50


	//   ....[38]....
        /*03b0*/ 	.word	0x00013b80


	//   ....[39]....
        /*03b4*/ 	.word	0x00013c70


	//   ....[40]....
        /*03b8*/ 	.word	0x00013c80


	//   ....[41]....
        /*03bc*/ 	.word	0x00014890


	//   ....[42]....
        /*03c0*/ 	.word	0x000148a0


	//----- nvinfo : EIATTR_EXIT_INSTR_OFFSETS
	.align		4
.L_686:
        /*03c4*/ 	.byte	0x04, 0x1c
        /*03c6*/ 	.short	(.L_688 - .L_687)


	//   ....[0]....
.L_687:
        /*03c8*/ 	.word	0x000001c0


	//   ....[1]....
        /*03cc*/ 	.word	0x000148b0


	//   ....[2]....
        /*03d0*/ 	.word	0x00015450


	//   ....[3]....
        /*03d4*/ 	.word	0x000154a0


	//   ....[4]....
        /*03d8*/ 	.word	0x000154d0


	//   ....[5]....
        /*03dc*/ 	.word	0x00015530


	//   ....[6]....
        /*03e0*/ 	.word	0x000157c0


	//----- nvinfo : EIATTR_CTAIDZ_USED
	.align		4
.L_688:
        /*03e4*/ 	.byte	0x01, 0x04
	.zero		2


	//----- nvinfo : EIATTR_MAX_THREADS
	.align		4
        /*03e8*/ 	.byte	0x04, 0x05
        /*03ea*/ 	.short	(.L_690 - .L_689)
.L_689:
        /*03ec*/ 	.word	0x00000100
        /*03f0*/ 	.word	0x00000001
        /*03f4*/ 	.word	0x00000001


	//----- nvinfo : EIATTR_CRS_STACK_SIZE
	.align		4
.L_690:
        /*03f8*/ 	.byte	0x04, 0x1e
        /*03fa*/ 	.short	(.L_692 - .L_691)
.L_691:
        /*03fc*/ 	.word	0x00000000
.L_692:


//--------------------- .nv.info._ZN7cutlass13device_kernelIN5flash19enable_sm80_to_sm89INS1_16FlashAttnFwdSm80INS1_25CollectiveMainloopFwdSm80ILi8ELi1ELb0EN4cute5tupleIJNS5_1CILi128EEENS7_ILi64EEENS7_ILi256EEEEEELi256ENS_10bfloat16_tEfNS_4arch4Sm80ELb0ELb1ELb1ELb1ELb0ELb0ELb1ELb1EEENS1_21CollectiveEpilogueFwdINS6_IJS8_SA_S9_EEENS6_IJNS7_ILi1EEESI_SI_EEESC_SE_Li256ELb1ELb1ELb1ELb0EEENS1_36VarlenDynamicPersistentTileSchedulerILi128ELi64ELi256ELi256ELb1ELb1ELb0ELb1ELb0ELb1EEEEEEEEEvNT_6ParamsE --------------------------
	.section	.nv.info._ZN7cutlass13device_kernelIN5flash19enable_sm80_to_sm89INS1_16FlashAttnFwdSm80INS1_25CollectiveMainloopFwdSm80ILi8ELi1ELb0EN4cute5tupleIJNS5_1CILi128EEENS7_ILi64EEENS7_ILi256EEEEEELi256ENS_10bfloat16_tEfNS_4arch4Sm80ELb0ELb1ELb1ELb1ELb0ELb0ELb1ELb1EEENS1_21CollectiveEpilogueFwdINS6_IJS8_SA_S9_EEENS6_IJNS7_ILi1EEESI_SI_EEESC_SE_Li256ELb1ELb1ELb1ELb0EEENS1_36VarlenDynamicPersistentTileSchedulerILi128ELi64ELi256ELi256ELb1ELb1ELb0ELb1ELb0ELb1EEEEEEEEEvNT_6ParamsE,"",@"SHT_CUDA_INFO"
	.sectionflags	@""
	.align	4


	//----- nvinfo : EIATTR_CUDA_API_VERSION
	.align		4
        /*0000*/ 	.byte	0x04, 0x37
        /*0002*/ 	.short	(.L_694 - .L_693)
.L_693:
        /*0004*/ 	.word	0x00000082


	//----- nvinfo : EIATTR_SW2861232_WAR
	.align		4
.L_694:
        /*0008*/ 	.byte	0x01, 0x35
	.zero		2


	//----- nvinfo : EIATTR_PARAM_CBANK
	.align		4
        /*000c*/ 	.byte	0x04, 0x0a
        /*000e*/ 	.short	(.L_696 - .L_695)
	.align		4
.L_695:
        /*0010*/ 	.word	index@(.nv.constant0._ZN7cutlass13device_kernelIN5flash19enable_sm80_to_sm89INS1_16FlashAttnFwdSm80INS1_25CollectiveMainloopFwdSm80ILi8ELi1ELb0EN4cute5tupleIJNS5_1CILi128EEENS7_ILi64EEENS7_ILi256EEEEEELi256ENS_10bfloat16_tEfNS_4arch4Sm80ELb0ELb1ELb1ELb1ELb0ELb0ELb1ELb1EEENS1_21CollectiveEpilogueFwdINS6_IJS8_SA_S9_EEENS6_IJNS7_ILi1EEESI_SI_EEESC_SE_Li256ELb1ELb1ELb1ELb0EEENS1_36VarlenDynamicPersistentTileSchedulerILi128ELi64ELi256ELi256ELb1ELb1ELb0ELb1ELb0ELb1EEEEEEEEEvNT_6ParamsE)
        /*0014*/ 	.short	0x0160
        /*0016*/ 	.short	0x0438


	//----- nvinfo : EIATTR_CBANK_PARAM_SIZE
	.align		4
.L_696:
        /*0018*/ 	.byte	0x03, 0x19
        /*001a*/ 	.short	0x0438


	//----- nvinfo : EIATTR_KPARAM_INFO
	.align		4
        /*001c*/ 	.byte	0x04, 0x17
        /*001e*/ 	.short	(.L_698 - .L_697)
.L_697:
        /*0020*/ 	.word	0x00000000
        /*0024*/ 	.short	0x0000
        /*0026*/ 	.short	0x0000
        /*0028*/ 	.byte	0x00, 0xf0, 0xe1, 0x10


	//----- nvinfo : EIATTR_MAXREG_COUNT
	.align		4
.L_698:
        /*002c*/ 	.byte	0x03, 0x1b
        /*002e*/ 	.short	0x00ff


	//----- nvinfo : EIATTR_NUM_BARRIERS
	.align		4
        /*0030*/ 	.byte	0x02, 0x4c
        /*0032*/ 	.byte	0x06
	.zero		1


	//----- nvinfo : EIATTR_ANNOTATIONS
	.align		4
        /*0034*/ 	.byte	0x04, 0x55
        /*0036*/ 	.short	(.L_700 - .L_699)


	//   ....[0]....
.L_699:
        /* <DEDUP_REMOVED lines=139> */


	//----- nvinfo : EIATTR_MERCURY_ISA_VERSION
	.align		4
.L_700:
        /*08d0*/ 	.byte	0x03, 0x5f
        /*08d2*/ 	.short	0x0000


	//----- nvinfo : EIATTR_INT_WARP_WIDE_INSTR_OFFSETS
	.align		4
        /*08d4*/ 	.byte	0x04, 0x31
        /*08d6*/ 	.short	(.L_702 - .L_701)


	//   ....[0]....
.L_701:
        /*08d8*/ 	.word	0x00014180


	//   ....[1]....
        /*08dc*/ 	.word	0x00014200


	//----- nvinfo : EIATTR_COOP_GROUP_MASK_REGIDS
	.align		4
.L_702:
        /*08e0*/ 	.byte	0x04, 0x29
        /*08e2*/ 	.short	(.L_704 - .L_703)


	//   ....[0]....
.L_703:
        /*08e4*/ 	.word	0xffffffff


	//   ....[1]....
        /*08e8*/ 	.word	0xffffffff


	//   ....[2]....
        /*08ec*/ 	.word	0xffffffff


	//   ....[3]....
        /*08f0*/ 	.word	0xffffffff


	//   ....[4]....
        /*08f4*/ 	.word	0xffffffff


	//   ....[5]....
        /*08f8*/ 	.word	0xffffffff


	//   ....[6]....
        /*08fc*/ 	.word	0xffffffff


	//   ....[7]....
        /*0900*/ 	.word	0xffffffff


	//   ....[8]....
        /*0904*/ 	.word	0xffffffff


	//   ....[9]....
        /*0908*/ 	.word	0xffffffff


	//   ....[10]....
        /*090c*/ 	.word	0xffffffff


	//   ....[11]....
        /*0910*/ 	.word	0xffffffff


	//   ....[12]....
        /*0914*/ 	.word	0xffffffff


	//   ....[13]....
        /*0918*/ 	.word	0xffffffff


	//   ....[14]....
        /*091c*/ 	.word	0xffffffff


	//   ....[15]....
        /*0920*/ 	.word	0xffffffff


	//   ....[16]....
        /*0924*/ 	.word	0xffffffff


	//   ....[17]....
        /*0928*/ 	.word	0xffffffff


	//   ....[18]....
        /*092c*/ 	.word	0xffffffff


	//   ....[19]....
        /*0930*/ 	.word	0xffffffff


	//   ....[20]....
        /*0934*/ 	.word	0xffffffff


	//   ....[21]....
        /*0938*/ 	.word	0xffffffff


	//   ....[22]....
        /*093c*/ 	.word	0xffffffff


	//   ....[23]....
        /*0940*/ 	.word	0xffffffff


	//   ....[24]....
        /*0944*/ 	.word	0xffffffff


	//   ....[25]....
        /*0948*/ 	.word	0xffffffff


	//   ....[26]....
        /*094c*/ 	.word	0xffffffff


	//   ....[27]....
        /*0950*/ 	.word	0xffffffff


	//   ....[28]....
        /*0954*/ 	.word	0xffffffff


	//   ....[29]....
        /*0958*/ 	.word	0xffffffff


	//   ....[30]....
        /*095c*/ 	.word	0xffffffff


	//   ....[31]....
        /*0960*/ 	.word	0xffffffff


	//   ....[32]....
        /*0964*/ 	.word	0xffffffff


	//   ....[33]....
        /*0968*/ 	.word	0xffffffff


	//   ....[34]....
        /*096c*/ 	.word	0xffffffff


	//   ....[35]....
        /*0970*/ 	.word	0xffffffff


	//   ....[36]....
        /*0974*/ 	.word	0xffffffff


	//   ....[37]....
        /*0978*/ 	.word	0xffffffff


	//   ....[38]....
        /*097c*/ 	.word	0xffffffff


	//   ....[39]....
        /*0980*/ 	.word	0xffffffff


	//   ....[40]....
        /*0984*/ 	.word	0xffffffff


	//   ....[41]....
        /*0988*/ 	.word	0xffffffff


	//   ....[42]....
        /*098c*/ 	.word	0xffffffff


	//   ....[43]....
        /*0990*/ 	.word	0xffffffff


	//   ....[44]....
        /*0994*/ 	.word	0xffffffff


	//   ....[45]....
        /*0998*/ 	.word	0xffffffff


	//   ....[46]....
        /*099c*/ 	.word	0xffffffff


	//   ....[47]....
        /*09a0*/ 	.word	0xffffffff


	//   ....[48]....
        /*09a4*/ 	.word	0xffffffff


	//   ....[49]....
        /*09a8*/ 	.word	0xffffffff


	//   ....[50]....
        /*09ac*/ 	.word	0xffffffff


	//   ....[51]....
        /*09b0*/ 	.word	0xffffffff


	//   ....[52]....
        /*09b4*/ 	.word	0xffffffff


	//   ....[53]....
        /*09b8*/ 	.word	0xffffffff


	//   ....[54]....
        /*09bc*/ 	.word	0xffffffff


	//   ....[55]....
        /*09c0*/ 	.word	0xffffffff


	//   ....[56]....
        /*09c4*/ 	.word	0xffffffff


	//   ....[57]....
        /*09c8*/ 	.word	0xffffffff


	//   ....[58]....
        /*09cc*/ 	.word	0xffffffff


	//   ....[59]....
        /*09d0*/ 	.word	0xffffffff


	//   ....[60]....
        /*09d4*/ 	.word	0xffffffff


	//   ....[61]....
        /*09d8*/ 	.word	0xffffffff


	//   ....[62]....
        /*09dc*/ 	.word	0xffffffff


	//   ....[63]....
        /*09e0*/ 	.word	0xffffffff


	//   ....[64]....
        /*09e4*/ 	.word	0xffffffff


	//   ....[65]....
        /*09e8*/ 	.word	0xffffffff


	//   ....[66]....
        /*09ec*/ 	.word	0xffffffff


	//   ....[67]....
        /*09f0*/ 	.word	0xffffffff


	//   ....[68]....
        /*09f4*/ 	.word	0xffffffff


	//   ....[69]....
        /*09f8*/ 	.word	0xffffffff


	//   ....[70]....
        /*09fc*/ 	.word	0xffffffff


	//   ....[71]....
        /*0a00*/ 	.word	0xffffffff


	//   ....[72]....
        /*0a04*/ 	.word	0xffffffff


	//   ....[73]....
        /*0a08*/ 	.word	0xffffffff


	//   ....[74]....
        /*0a0c*/ 	.word	0xffffffff


	//   ....[75]....
        /*0a10*/ 	.word	0xffffffff


	//   ....[76]....
        /*0a14*/ 	.word	0xffffffff


	//   ....[77]....
        /*0a18*/ 	.word	0xffffffff


	//   ....[78]....
        /*0a1c*/ 	.word	0xffffffff


	//   ....[79]....
        /*0a20*/ 	.word	0xffffffff


	//   ....[80]....
        /*0a24*/ 	.word	0xffffffff


	//   ....[81]....
        /*0a28*/ 	.word	0xffffffff


	//   ....[82]....
        /*0a2c*/ 	.word	0xffffffff


	//   ....[83]....
        /*0a30*/ 	.word	0xffffffff


	//   ....[84]....
        /*0a34*/ 	.word	0xffffffff


	//   ....[85]....
        /*0a38*/ 	.word	0xffffffff


	//   ....[86]....
        /*0a3c*/ 	.word	0xffffffff


	//   ....[87]....
        /*0a40*/ 	.word	0xffffffff


	//   ....[88]....
        /*0a44*/ 	.word	0xffffffff


	//   ....[89]....
        /*0a48*/ 	.word	0xffffffff


	//   ....[90]....
        /*0a4c*/ 	.word	0xffffffff


	//   ....[91]....
        /*0a50*/ 	.word	0xffffffff


	//   ....[92]....
        /*0a54*/ 	.word	0xffffffff


	//   ....[93]....
        /*0a58*/ 	.word	0xffffffff


	//   ....[94]....
        /*0a5c*/ 	.word	0xffffffff


	//   ....[95]....
        /*0a60*/ 	.word	0xffffffff


	//   ....[96]....
        /*0a64*/ 	.word	0xffffffff


	//   ....[97]....
        /*0a68*/ 	.word	0xffffffff


	//   ....[98]....
        /*0a6c*/ 	.word	0xffffffff


	//   ....[99]....
        /*0a70*/ 	.word	0xffffffff


	//   ....[100]....
        /*0a74*/ 	.word	0xffffffff


	//   ....[101]....
        /*0a78*/ 	.word	0xffffffff


	//   ....[102]....
        /*0a7c*/ 	.word	0xffffffff


	//   ....[103]....
        /*0a80*/ 	.word	0xffffffff


	//   ....[104]....
        /*0a84*/ 	.word	0xffffffff


	//   ....[105]....
        /*0a88*/ 	.word	0xffffffff


	//   ....[106]....
        /*0a8c*/ 	.word	0xffffffff


	//   ....[107]....
        /*0a90*/ 	.word	0xffffffff


	//   ....[108]....
        /*0a94*/ 	.word	0xffffffff


	//   ....[109]....
        /*0a98*/ 	.word	0xffffffff


	//   ....[110]....
        /*0a9c*/ 	.word	0xffffffff


	//   ....[111]....
        /*0aa0*/ 	.word	0xffffffff


	//   ....[112]....
        /*0aa4*/ 	.word	0xffffffff


	//   ....[113]....
        /*0aa8*/ 	.word	0xffffffff


	//   ....[114]....
        /*0aac*/ 	.word	0xffffffff


	//   ....[115]....
        /*0ab0*/ 	.word	0xffffffff


	//   ....[116]....
        /*0ab4*/ 	.word	0xffffffff


	//   ....[117]....
        /*0ab8*/ 	.word	0xffffffff


	//   ....[118]....
        /*0abc*/ 	.word	0xffffffff


	//   ....[119]....
        /*0ac0*/ 	.word	0xffffffff


	//   ....[120]....
        /*0ac4*/ 	.word	0xffffffff


	//   ....[121]....
        /*0ac8*/ 	.word	0xffffffff


	//   ....[122]....
        /*0acc*/ 	.word	0xffffffff


	//   ....[123]....
        /*0ad0*/ 	.word	0xffffffff


	//   ....[124]....
        /*0ad4*/ 	.word	0xffffffff


	//   ....[125]....
        /*0ad8*/ 	.word	0xffffffff


	//   ....[126]....
        /*0adc*/ 	.word	0xffffffff


	//   ....[127]....
        /*0ae0*/ 	.word	0xffffffff


	//   ....[128]....
        /*0ae4*/ 	.word	0xffffffff


	//   ....[129]....
        /*0ae8*/ 	.word	0xffffffff


	//   ....[130]....
        /*0aec*/ 	.word	0xffffffff


	//   ....[131]....
        /*0af0*/ 	.word	0xffffffff


	//   ....[132]....
        /*0af4*/ 	.word	0xffffffff


	//   ....[133]....
        /*0af8*/ 	.word	0xffffffff


	//   ....[134]....
        /*0afc*/ 	.word	0xffffffff


	//   ....[135]....
        /*0b00*/ 	.word	0xffffffff


	//   ....[136]....
        /*0b04*/ 	.word	0xffffffff


	//   ....[137]....
        /*0b08*/ 	.word	0xffffffff


	//   ....[138]....
        /*0b0c*/ 	.word	0xffffffff


	//   ....[139]....
        /*0b10*/ 	.word	0xffffffff


	//   ....[140]....
        /*0b14*/ 	.word	0xffffffff


	//   ....[141]....
        /*0b18*/ 	.word	0xffffffff


	//   ....[142]....
        /*0b1c*/ 	.word	0xffffffff


	//   ....[143]....
        /*0b20*/ 	.word	0xffffffff


	//   ....[144]....
        /*0b24*/ 	.word	0xffffffff


	//   ....[145]....
        /*0b28*/ 	.word	0xffffffff


	//   ....[146]....
        /*0b2c*/ 	.word	0xffffffff


	//   ....[147]....
        /*0b30*/ 	.word	0xffffffff


	//   ....[148]....
        /*0b34*/ 	.word	0xffffffff


	//   ....[149]....
        /*0b38*/ 	.word	0xffffffff


	//   ....[150]....
        /*0b3c*/ 	.word	0xffffffff


	//   ....[151]....
        /*0b40*/ 	.word	0xffffffff


	//   ....[152]....
        /*0b44*/ 	.word	0xffffffff


	//----- nvinfo : EIATTR_COOP_GROUP_INSTR_OFFSETS
	.align		4
.L_704:
        /*0b48*/ 	.byte	0x04, 0x28
        /*0b4a*/ 	.short	(.L_706 - .L_705)


	//   ....[0]....
.L_705:
        /*0b4c*/ 	.word	0x00000050


	//   ....[1]....
        /*0b50*/ 	.word	0x00000200


	//   ....[2]....
        /*0b54*/ 	.word	0x00000230


	//   ....[3]....
        /*0b58*/ 	.word	0x00000260


	//   ....[4]....
        /*0b5c*/ 	.word	0x00000290


	//   ....[5]....
        /*0b60*/ 	.word	0x000002c0


	//   ....[6]....
        /*0b64*/ 	.word	0x000002f0


	//   ....[7]....
        /*0b68*/ 	.word	0x00000450


	//   ....[8]....
        /*0b6c*/ 	.word	0x00000490


	//   ....[9]....
        /*0b70*/ 	.word	0x000004c0


	//   ....[10]....
        /*0b74*/ 	.word	0x000004f0


	//   ....[11]....
        /*0b78*/ 	.word	0x00000520


	//   ....[12]....
        /*0b7c*/ 	.word	0x00000550


	//   ....[13]....
        /*0b80*/ 	.word	0x000005e0


	//   ....[14]....
        /*0b84*/ 	.word	0x00000630


	//   ....[15]....
        /*0b88*/ 	.word	0x00000650


	//   ....[16]....
        /*0b8c*/ 	.word	0x000006b0


	//   ....[17]....
        /*0b90*/ 	.word	0x00003140


	//   ....[18]....
        /*0b94*/ 	.word	0x00003160


	//   ....[19]....
        /*0b98*/ 	.word	0x000033a0


	//   ....[20]....
        /*0b9c*/ 	.word	0x000033b0


	//   ....[21]....
        /*0ba0*/ 	.word	0x000035e0


	//   ....[22]....
        /*0ba4*/ 	.word	0x00003600


	//   ....[23]....
        /*0ba8*/ 	.word	0x00003830


	//   ....[24]....
        /*0bac*/ 	.word	0x00003840


	//   ....[25]....
        /*0bb0*/ 	.word	0x00005370


	//   ....[26]....
        /*0bb4*/ 	.word	0x00005570


	//   ....[27]....
        /*0bb8*/ 	.word	0x00005e10


	//   ....[28]....
        /*0bbc*/ 	.word	0x00005fb0


	//   ....[29]....
        /*0bc0*/ 	.word	0x00005fc0


	//   ....[30]....
        /*0bc4*/ 	.word	0x00006010


	//   ....[31]....
        /*0bc8*/ 	.word	0x00008fe0


	//   ....[32]....
        /*0bcc*/ 	.word	0x00009510


	//   ....[33]....
        /*0bd0*/ 	.word	0x00009810


	//   ....[34]....
        /*0bd4*/ 	.word	0x00009830


	//   ....[35]....
        /*0bd8*/ 	.word	0x0000a270


	//   ....[36]....
        /*0bdc*/ 	.word	0x0000a290


	//   ....[37]....
        /*0be0*/ 	.word	0x0000d720


	//   ....[38]....
        /*0be4*/ 	.word	0x0000d740


	//   ....[39]....
        /*0be8*/ 	.word	0x0000d760


	//   ....[40]....
        /*0bec*/ 	.word	0x0000d780


	//   ....[41]....
        /*0bf0*/ 	.word	0x00010dc0


	//   ....[42]....
        /*0bf4*/ 	.word	0x000112f0


	//   ....[43]....
        /*0bf8*/ 	.word	0x00011700


	//   ....[44]....
        /*0bfc*/ 	.word	0x000118f0


	//   ....[45]....
        /*0c00*/ 	.word	0x00011c00


	//   ....[46]....
        /*0c04*/ 	.word	0x00011c30


	//   ....[47]....
        /*0c08*/ 	.word	0x00013730


	//   ....[48]....
        /*0c0c*/ 	.word	0x00013780


	//   ....[49]....
        /*0c10*/ 	.word	0x000137a0


	//   ....[50]....
        /*0c14*/ 	.word	0x000137c0


	//   ....[51]....
        /*0c18*/ 	.word	0x00015040


	//   ....[52]....
        /*0c1c*/ 	.word	0x00015050


	//   ....[53]....
        /*0c20*/ 	.word	0x00015080


	//   ....[54]....
        /*0c24*/ 	.word	0x000150f0


	//   ....[55]....
        /*0c28*/ 	.word	0x000154c0


	//   ....[56]....
        /*0c2c*/ 	.word	0x000154e0


	//   ....[57]....
        /*0c30*/ 	.word	0x000156b0


	//   ....[58]....
        /*0c34*/ 	.word	0x000156c0


	//   ....[59]....
        /*0c38*/ 	.word	0x000158a0


	//   ....[60]....
        /*0c3c*/ 	.word	0x000158c0


	//   ....[61]....
        /*0c40*/ 	.word	0x00015aa0


	//   ....[62]....
        /*0c44*/ 	.word	0x00015ab0


	//   ....[63]....
        /*0c48*/ 	.word	0x00015e90


	//   ....[64]....
        /*0c4c*/ 	.word	0x00015eb0


	//   ....[65]....
        /*0c50*/ 	.word	0x00016b10


	//   ....[66]....
        /*0c54*/ 	.word	0x00016b20


	//   ....[67]....
        /*0c58*/ 	.word	0x00017fa0


	//   ....[68]....
        /*0c5c*/ 	.word	0x00017fc0


	//   ....[69]....
        /*0c60*/ 	.word	0x000181a0


	//   ....[70]....
        /*0c64*/ 	.word	0x000181b0


	//   ....[71]....
        /*0c68*/ 	.word	0x00018390


	//   ....[72]....
        /*0c6c*/ 	.word	0x000183b0


	//   ....[73]....
        /*0c70*/ 	.word	0x00018590


	//   ....[74]....
        /*0c74*/ 	.word	0x000185a0


	//   ....[75]....
        /*0c78*/ 	.word	0x00018830


	//   ....[76]....
        /*0c7c*/ 	.word	0x00018850


	//   ....[77]....
        /*0c80*/ 	.word	0x00018980


	//   ....[78]....
        /*0c84*/ 	.word	0x000189c0


	//   ....[79]....
        /*0c88*/ 	.word	0x000189f0


	//   ....[80]....
        /*0c8c*/ 	.word	0x00018a20


	//   ....[81]....
        /*0c90*/ 	.word	0x00018a50


	//   ....[82]....
        /*0c94*/ 	.word	0x00018a80


	//   ....[83]....
        /*0c98*/ 	.word	0x00018be0


	//   ....[84]....
        /*0c9c*/ 	.word	0x00018c20


	//   ....[85]....
        /*0ca0*/ 	.word	0x00018c50


	//   ....[86]....
        /*0ca4*/ 	.word	0x00018c80


	//   ....[87]....
        /*0ca8*/ 	.word	0x00018cb0


	//   ....[88]....
        /*0cac*/ 	.word	0x00018ce0


	//   ....[89]....
        /*0cb0*/ 	.word	0x00018d70


	//   ....[90]....
        /*0cb4*/ 	.word	0x00018dd0


	//   ....[91]....
        /*0cb8*/ 	.word	0x00018de0


	//   ....[92]....
        /*0cbc*/ 	.word	0x00018e40


	//   ....[93]....
        /*0cc0*/ 	.word	0x000198a0


	//   ....[94]....
        /*0cc4*/ 	.word	0x00019900


	//   ....[95]....
        /*0cc8*/ 	.word	0x00019950


	//   ....[96]....
        /*0ccc*/ 	.word	0x000199a0


	//   ....[97]....
        /*0cd0*/ 	.word	0x000199f0


	//   ....[98]....
        /*0cd4*/ 	.word	0x00019a60


	//   ....[99]....
        /*0cd8*/ 	.word	0x00019aa0


	//   ....[100]....
        /*0cdc*/ 	.word	0x00019b10


	//   ....[101]....
        /*0ce0*/ 	.word	0x00019b80


	//   ....[102]....
        /*0ce4*/ 	.word	0x00019be0


	//   ....[103]....
        /*0ce8*/ 	.word	0x00019c50


	//   ....[104]....
        /*0cec*/ 	.word	0x00019cc0


	//   ....[105]....
        /*0cf0*/ 	.word	0x00019d20


	//   ....[106]....
        /*0cf4*/ 	.word	0x00019d80


	//   ....[107]....
        /*0cf8*/ 	.word	0x00019de0


	//   ....[108]....
        /*0cfc*/ 	.word	0x00019e50


	//   ....[109]....
        /*0d00*/ 	.word	0x00019eb0


	//   ....[110]....
        /*0d04*/ 	.word	0x00019f10


	//   ....[111]....
        /*0d08*/ 	.word	0x00019f60


	//   ....[112]....
        /*0d0c*/ 	.word	0x00019fc0


	//   ....[113]....
        /*0d10*/ 	.word	0x0001a010


	//   ....[114]....
        /*0d14*/ 	.word	0x0001a070


	//   ....[115]....
        /*0d18*/ 	.word	0x0001a0e0


	//   ....[116]....
        /*0d1c*/ 	.word	0x0001a150


	//   ....[117]....
        /*0d20*/ 	.word	0x0001a1b0


	//   ....[118]....
        /*0d24*/ 	.word	0x0001a210


	//   ....[119]....
        /*0d28*/ 	.word	0x0001a270


	//   ....[120]....
        /*0d2c*/ 	.word	0x0001a2e0


	//   ....[121]....
        /*0d30*/ 	.word	0x0001a340


	//   ....[122]....
        /*0d34*/ 	.word	0x0001a3a0


	//   ....[123]....
        /*0d38*/ 	.word	0x0001a400


	//   ....[124]....
        /*0d3c*/ 	.word	0x0001a470


	//   ....[125]....
        /*0d40*/ 	.word	0x0001a4d0


	//   ....[126]....
        /*0d44*/ 	.word	0x0001a530


	//   ....[127]....
        /*0d48*/ 	.word	0x0001a590


	//   ....[128]....
        /*0d4c*/ 	.word	0x0001a600


	//   ....[129]....
        /*0d50*/ 	.word	0x0001a660


	//   ....[130]....
        /*0d54*/ 	.word	0x0001a6c0


	//   ....[131]....
        /*0d58*/ 	.word	0x0001a720


	//   ....[132]....
        /*0d5c*/ 	.word	0x0001a790


	//   ....[133]....
        /*0d60*/ 	.word	0x0001a7f0


	//   ....[134]....
        /*0d64*/ 	.word	0x0001a850


	//   ....[135]....
        /*0d68*/ 	.word	0x0001a8b0


	//   ....[136]....
        /*0d6c*/ 	.word	0x0001a920


	//   ....[137]....
        /*0d70*/ 	.word	0x0001a970


	//   ....[138]....
        /*0d74*/ 	.word	0x0001a9b0


	//   ....[139]....
        /*0d78*/ 	.word	0x0001aa00


	//   ....[140]....
        /*0d7c*/ 	.word	0x0001aa50


	//   ....[141]....
        /*0d80*/ 	.word	0x0001aaa0


	//   ....[142]....
        /*0d84*/ 	.word	0x0001ab10


	//   ....[143]....
        /*0d88*/ 	.word	0x0001ab50


	//   ....[144]....
        /*0d8c*/ 	.word	0x0001aba0


	//   ....[145]....
        /*0d90*/ 	.word	0x0001abf0


	//   ....[146]....
        /*0d94*/ 	.word	0x0001ac40


	//   ....[147]....
        /*0d98*/ 	.word	0x0001ac90


	//   ....[148]....
        /*0d9c*/ 	.word	0x0001ad00


	//   ....[149]....
        /*0da0*/ 	.word	0x0001ad40


	//   ....[150]....
        /*0da4*/ 	.word	0x0001adb0


	//   ....[151]....
        /*0da8*/ 	.word	0x0001ae10


	//   ....[152]....
        /*0dac*/ 	.word	0x0001ae70


	//----- nvinfo : EIATTR_EXIT_INSTR_OFFSETS
	.align		4
.L_706:
        /*0db0*/ 	.byte	0x04, 0x1c
        /*0db2*/ 	.short	(.L_708 - .L_707)


	//   ....[0]....
.L_707:
        /*0db4*/ 	.word	0x000010d0


	//   ....[1]....
        /*0db8*/ 	.word	0x00019860


	//----- nvinfo : EIATTR_MAX_THREADS
	.align		4
.L_708:
        /*0dbc*/ 	.byte	0x04, 0x05
        /*0dbe*/ 	.short	(.L_710 - .L_709)
.L_709:
        /*0dc0*/ 	.word	0x00000100
        /*0dc4*/ 	.word	0x00000001
        /*0dc8*/ 	.word	0x00000001


	//----- nvinfo : EIATTR_CRS_STACK_SIZE
	.align		4
.L_710:
        /*0dcc*/ 	.byte	0x04, 0x1e
        /*0dce*/ 	.short	(.L_712 - .L_711)
.L_711:
        /*0dd0*/ 	.word	0x00000000
.L_712:


//--------------------- .nv.info._ZN7cutlass13device_kernelIN5flash19enable_sm80_to_sm89INS1_16FlashAttnFwdSm80INS1_25CollectiveMainloopFwdSm80ILi8ELi1ELb0EN4cute5tupleIJNS5_1CILi128EEENS7_ILi48EEENS7_ILi256EEEEEELi256ENS_10bfloat16_tEfNS_4arch4Sm80ELb0ELb1ELb1ELb1ELb0ELb1ELb1ELb1EEENS1_21CollectiveEpilogueFwdINS6_IJS8_SA_S9_EEENS6_IJNS7_ILi1EEESI_SI_EEESC_SE_Li256ELb1ELb1ELb1ELb0EEENS1_36VarlenDynamicPersistentTileSchedulerILi128ELi48ELi256ELi256ELb1ELb1ELb0ELb1ELb0ELb1EEEEEEEEEvNT_6ParamsE --------------------------
	.section	.nv.info._ZN7cutlass13device_kernelIN5flash19enable_sm80_to_sm89INS1_16FlashAttnFwdSm80INS1_25CollectiveMainloopFwdSm80ILi8ELi1ELb0EN4cute5tupleIJNS5_1CILi128EEENS7_ILi48EEENS7_ILi256EEEEEELi256ENS_10bfloat16_tEfNS_4arch4Sm80ELb0ELb1ELb1ELb1ELb0ELb1ELb1ELb1EEENS1_21CollectiveEpilogueFwdINS6_IJS8_SA_S9_EEENS6_IJNS7_ILi1EEESI_SI_EEESC_SE_Li256ELb1ELb1ELb1ELb0EEENS1_36VarlenDynamicPersistentTileSchedulerILi128ELi48ELi256ELi256ELb1ELb1ELb0ELb1ELb0ELb1EEEEEEEEEvNT_6ParamsE,"",@"SHT_CUDA_INFO"
	.sectionflags	@""
	.align	4


	//----- nvinfo : EIATTR_CUDA_API_VERSION
	.align		4
        /*0000*/ 	.byte	0x04, 0x37
        /*0002*/ 	.short	(.L_714 - .L_713)
.L_713:
        /*0004*/ 	.word	0x00000082


	//----- nvinfo : EIATTR_SW2861232_WAR
	.align		4
.L_714:
        /*0008*/ 	.byte	0x01, 0x35
	.zero		2


	//----- nvinfo : EIATTR_PARAM_CBANK
	.align		4
        /*000c*/ 	.byte	0x04, 0x0a
        /*000e*/ 	.short	(.L_716 - .L_715)
	.align		4
.L_715:
        /*0010*/ 	.word	index@(.nv.constant0._ZN7cutlass13device_kernelIN5flash19enable_sm80_to_sm89INS1_16FlashAttnFwdSm80INS1_25CollectiveMainloopFwdSm80ILi8ELi1ELb0EN4cute5tupleIJNS5_1CILi128EEENS7_ILi48EEENS7_ILi256EEEEEELi256ENS_10bfloat16_tEfNS_4arch4Sm80ELb0ELb1ELb1ELb1ELb0ELb1ELb1ELb1EEENS1_21CollectiveEpilogueFwdINS6_IJS8_SA_S9_EEENS6_IJNS7_ILi1EEESI_SI_EEESC_SE_Li256ELb1ELb1ELb1ELb0EEENS1_36VarlenDynamicPersistentTileSchedulerILi128ELi48ELi256ELi256ELb1ELb1ELb0ELb1ELb0ELb1EEEEEEEEEvNT_6ParamsE)
        /*0014*/ 	.short	0x0160
        /*0016*/ 	.short	0x0438


	//----- nvinfo : EIATTR_CBANK_PARAM_SIZE
	.align		4
.L_716:
        /*0018*/ 	.byte	0x03, 0x19
        /*001a*/ 	.short	0x0438


	//----- nvinfo : EIATTR_KPARAM_INFO
	.align		4
        /*001c*/ 	.byte	0x04, 0x17
        /*001e*/ 	.short	(.L_718 - .L_717)
.L_717:
        /*0020*/ 	.word	0x00000000
        /*0024*/ 	.short	0x0000
        /*0026*/ 	.short	0x0000
        /*0028*/ 	.byte	0x00, 0xf0, 0xe1, 0x10


	//----- nvinfo : EIATTR_MAXREG_COUNT
	.align		4
.L_718:
        /*002c*/ 	.byte	0x03, 0x1b
        /*002e*/ 	.short	0x00ff


	//----- nvinfo : EIATTR_NUM_BARRIERS
	.align		4
        /*0030*/ 	.byte	0x02, 0x4c
        /*0032*/ 	.byte	0x06
	.zero		1


	//----- nvinfo : EIATTR_ANNOTATIONS
	.align		4
        /*0034*/ 	.byte	0x04, 0x55
        /*0036*/ 	.short	(.L_720 - .L_719)


	//   ....[0]....
.L_719:
        /* <DEDUP_REMOVED lines=145> */


	//----- nvinfo : EIATTR_MERCURY_ISA_VERSION
	.align		4
.L_720:
        /*0930*/ 	.byte	0x03, 0x5f
        /*0932*/ 	.short	0x0000


	//----- nvinfo : EIATTR_INT_WARP_WIDE_INSTR_OFFSETS
	.align		4
        /*0934*/ 	.byte	0x04, 0x31
        /*0936*/ 	.short	(.L_722 - .L_721)


	//   ....[0]....
.L_721:
        /*0938*/ 	.word	0x00019b70


	//   ....[1]....
        /*093c*/ 	.word	0x00019bf0


	//----- nvinfo : EIATTR_COOP_GROUP_MASK_REGIDS
	.align		4
.L_722:
        /*0940*/ 	.byte	0x04, 0x29
        /*0942*/ 	.short	(.L_724 - .L_723)


	//   ....[0]....
.L_723:
        /*0944*/ 	.word	0xffffffff


	//   ....[1]....
        /*0948*/ 	.word	0xffffffff


	//   ....[2]....
        /*094c*/ 	.word	0xffffffff


	//   ....[3]....
        /*0950*/ 	.word	0xffffffff


	//   ....[4]....
        /*0954*/ 	.word	0xffffffff


	//   ....[5]....
        /*0958*/ 	.word	0xffffffff


	//   ....[6]....
        /*095c*/ 	.word	0xffffffff


	//   ....[7]....
        /*0960*/ 	.word	0xffffffff


	//   ....[8]....
        /*0964*/ 	.word	0xffffffff


	//   ....[9]....
        /*0968*/ 	.word	0xffffffff


	//   ....[10]....
        /*096c*/ 	.word	0xffffffff


	//   ....[11]....
        /*0970*/ 	.word	0xffffffff


	//   ....[12]....
        /*0974*/ 	.word	0xffffffff


	//   ....[13]....
        /*0978*/ 	.word	0xffffffff


	//   ....[14]....
        /*097c*/ 	.word	0xffffffff


	//   ....[15]....
        /*0980*/ 	.word	0xffffffff


	//   ....[16]....
        /*0984*/ 	.word	0xffffffff


	//   ....[17]....
        /*0988*/ 	.word	0xffffffff


	//   ....[18]....
        /*098c*/ 	.word	0xffffffff


	//   ....[19]....
        /*0990*/ 	.word	0xffffffff


	//   ....[20]....
        /*0994*/ 	.word	0xffffffff


	//   ....[21]....
        /*0998*/ 	.word	0xffffffff


	//   ....[22]....
        /*099c*/ 	.word	0xffffffff


	//   ....[23]....
        /*09a0*/ 	.word	0xffffffff


	//   ....[24]....
        /*09a4*/ 	.word	0xffffffff


	//   ....[25]....
        /*09a8*/ 	.word	0xffffffff


	//   ....[26]....
        /*09ac*/ 	.word	0xffffffff


	//   ....[27]....
        /*09b0*/ 	.word	0xffffffff


	//   ....[28]....
        /*09b4*/ 	.word	0xffffffff


	//   ....[29]....
        /*09b8*/ 	.word	0xffffffff


	//   ....[30]....
        /*09bc*/ 	.word	0xffffffff


	//   ....[31]....
        /*09c0*/ 	.word	0xffffffff


	//   ....[32]....
        /*09c4*/ 	.word	0xffffffff


	//   ....[33]....
        /*09c8*/ 	.word	0xffffffff


	//   ....[34]....
        /*09cc*/ 	.word	0xffffffff


	//   ....[35]....
        /*09d0*/ 	.word	0xffffffff


	//   ....[36]....
        /*09d4*/ 	.word	0xffffffff


	//   ....[37]....
        /*09d8*/ 	.word	0xffffffff


	//   ....[38]....
        /*09dc*/ 	.word	0xffffffff


	//   ....[39]....
        /*09e0*/ 	.word	0xffffffff


	//   ....[40]....
        /*09e4*/ 	.word	0xffffffff


	//   ....[41]....
        /*09e8*/ 	.word	0xffffffff


	//   ....[42]....
        /*09ec*/ 	.word	0xffffffff


	//   ....[43]....
        /*09f0*/ 	.word	0xffffffff


	//   ....[44]....
        /*09f4*/ 	.word	0xffffffff


	//   ....[45]....
        /*09f8*/ 	.word	0xffffffff


	//   ....[46]....
        /*09fc*/ 	.word	0xffffffff


	//   ....[47]....
        /*0a00*/ 	.word	0xffffffff


	//   ....[48]....
        /*0a04*/ 	.word	0xffffffff


	//   ....[49]....
        /*0a08*/ 	.word	0xffffffff


	//   ....[50]....
        /*0a0c*/ 	.word	0xffffffff


	//   ....[51]....
        /*0a10*/ 	.word	0xffffffff


	//   ....[52]....
        /*0a14*/ 	.word	0xffffffff


	//   ....[53]....
        /*0a18*/ 	.word	0xffffffff


	//   ....[54]....
        /*0a1c*/ 	.word	0xffffffff


	//   ....[55]....
        /*0a20*/ 	.word	0xffffffff


	//   ....[56]....
        /*0a24*/ 	.word	0xffffffff


	//   ....[57]....
        /*0a28*/ 	.word	0xffffffff


	//   ....[58]....
        /*0a2c*/ 	.word	0xffffffff


	//   ....[59]....
        /*0a30*/ 	.word	0xffffffff


	//   ....[60]....
        /*0a34*/ 	.word	0xffffffff


	//   ....[61]....
        /*0a38*/ 	.word	0xffffffff


	//   ....[62]....
        /*0a3c*/ 	.word	0xffffffff


	//   ....[63]....
        /*0a40*/ 	.word	0xffffffff


	//   ....[64]....
        /*0a44*/ 	.word	0xffffffff


	//   ....[65]....
        /*0a48*/ 	.word	0xffffffff


	//   ....[66]....
        /*0a4c*/ 	.word	0xffffffff


	//   ....[67]....
        /*0a50*/ 	.word	0xffffffff


	//   ....[68]....
        /*0a54*/ 	.word	0xffffffff


	//   ....[69]....
        /*0a58*/ 	.word	0xffffffff


	//   ....[70]....
        /*0a5c*/ 	.word	0xffffffff


	//   ....[71]....
        /*0a60*/ 	.word	0xffffffff


	//   ....[72]....
        /*0a64*/ 	.word	0xffffffff


	//   ....[73]....
        /*0a68*/ 	.word	0xffffffff


	//   ....[74]....
        /*0a6c*/ 	.word	0xffffffff


	//   ....[75]....
        /*0a70*/ 	.word	0xffffffff


	//   ....[76]....
        /*0a74*/ 	.word	0xffffffff


	//   ....[77]....
        /*0a78*/ 	.word	0xffffffff


	//   ....[78]....
        /*0a7c*/ 	.word	0xffffffff


	//   ....[79]....
        /*0a80*/ 	.word	0xffffffff


	//   ....[80]....
        /*0a84*/ 	.word	0xffffffff


	//   ....[81]....
        /*0a88*/ 	.word	0xffffffff


	//   ....[82]....
        /*0a8c*/ 	.word	0xffffffff


	//   ....[83]....
        /*0a90*/ 	.word	0xffffffff


	//   ....[84]....
        /*0a94*/ 	.word	0xffffffff


	//   ....[85]....
        /*0a98*/ 	.word	0xffffffff


	//   ....[86]....
        /*0a9c*/ 	.word	0xffffffff


	//   ....[87]....
        /*0aa0*/ 	.word	0xffffffff


	//   ....[88]....
        /*0aa4*/ 	.word	0xffffffff


	//   ....[89]....
        /*0aa8*/ 	.word	0xffffffff


	//   ....[90]....
        /*0aac*/ 	.word	0xffffffff


	//   ....[91]....
        /*0ab0*/ 	.word	0xffffffff


	//   ....[92]....
        /*0ab4*/ 	.word	0xffffffff


	//   ....[93]....
        /*0ab8*/ 	.word	0xffffffff


	//   ....[94]....
        /*0abc*/ 	.word	0xffffffff


	//   ....[95]....
        /*0ac0*/ 	.word	0xffffffff


	//   ....[96]....
        /*0ac4*/ 	.word	0xffffffff


	//   ....[97]....
        /*0ac8*/ 	.word	0xffffffff


	//   ....[98]....
        /*0acc*/ 	.word	0xffffffff


	//   ....[99]....
        /*0ad0*/ 	.word	0xffffffff


	//   ....[100]....
        /*0ad4*/ 	.word	0xffffffff


	//   ....[101]....
        /*0ad8*/ 	.word	0xffffffff


	//   ....[102]....
        /*0adc*/ 	.word	0xffffffff


	//   ....[103]....
        /*0ae0*/ 	.word	0xffffffff


	//   ....[104]....
        /*0ae4*/ 	.word	0xffffffff


	//   ....[105]....
        /*0ae8*/ 	.word	0xffffffff


	//   ....[106]....
        /*0aec*/ 	.word	0xffffffff


	//   ....[107]....
        /*0af0*/ 	.word	0xffffffff


	//   ....[108]....
        /*0af4*/ 	.word	0xffffffff


	//   ....[109]....
        /*0af8*/ 	.word	0xffffffff


	//   ....[110]....
        /*0afc*/ 	.word	0xffffffff


	//   ....[111]....
        /*0b00*/ 	.word	0xffffffff


	//   ....[112]....
        /*0b04*/ 	.word	0xffffffff


	//   ....[113]....
        /*0b08*/ 	.word	0xffffffff


	//   ....[114]....
        /*0b0c*/ 	.word	0xffffffff


	//   ....[115]....
        /*0b10*/ 	.word	0xffffffff


	//   ....[116]....
        /*0b14*/ 	.word	0xffffffff


	//   ....[117]....
        /*0b18*/ 	.word	0xffffffff


	//   ....[118]....
        /*0b1c*/ 	.word	0xffffffff


	//   ....[119]....
        /*0b20*/ 	.word	0xffffffff


	//   ....[120]....
        /*0b24*/ 	.word	0xffffffff


	//   ....[121]....
        /*0b28*/ 	.word	0xffffffff


	//   ....[122]....
        /*0b2c*/ 	.word	0xffffffff


	//   ....[123]....
        /*0b30*/ 	.word	0xffffffff


	//   ....[124]....
        /*0b34*/ 	.word	0xffffffff


	//   ....[125]....
        /*0b38*/ 	.word	0xffffffff


	//   ....[126]....
        /*0b3c*/ 	.word	0xffffffff


	//   ....[127]....
        /*0b40*/ 	.word	0xffffffff


	//   ....[128]....
        /*0b44*/ 	.word	0xffffffff


	//   ....[129]....
        /*0b48*/ 	.word	0xffffffff


	//   ....[130]....
        /*0b4c*/ 	.word	0xffffffff


	//   ....[131]....
        /*0b50*/ 	.word	0xffffffff


	//   ....[132]....
        /*0b54*/ 	.word	0xffffffff


	//   ....[133]....
        /*0b58*/ 	.word	0xffffffff


	//   ....[134]....
        /*0b5c*/ 	.word	0xffffffff


	//   ....[135]....
        /*0b60*/ 	.word	0xffffffff


	//   ....[136]....
        /*0b64*/ 	.word	0xffffffff


	//   ....[137]....
        /*0b68*/ 	.word	0xffffffff


	//   ....[138]....
        /*0b6c*/ 	.word	0xffffffff


	//   ....[139]....
        /*0b70*/ 	.word	0xffffffff


	//   ....[140]....
        /*0b74*/ 	.word	0xffffffff


	//   ....[141]....
        /*0b78*/ 	.word	0xffffffff


	//   ....[142]....
        /*0b7c*/ 	.word	0xffffffff


	//   ....[143]....
        /*0b80*/ 	.word	0xffffffff


	//   ....[144]....
        /*0b84*/ 	.word	0xffffffff


	//   ....[145]....
        /*0b88*/ 	.word	0xffffffff


	//   ....[146]....
        /*0b8c*/ 	.word	0xffffffff


	//   ....[147]....
        /*0b90*/ 	.word	0xffffffff


	//   ....[148]....
        /*0b94*/ 	.word	0xffffffff


	//   ....[149]....
        /*0b98*/ 	.word	0xffffffff


	//   ....[150]....
        /*0b9c*/ 	.word	0xffffffff


	//   ....[151]....
        /*0ba0*/ 	.word	0xffffffff


	//   ....[152]....
        /*0ba4*/ 	.word	0xffffffff


	//   ....[153]....
        /*0ba8*/ 	.word	0xffffffff


	//   ....[154]....
        /*0bac*/ 	.word	0xffffffff


	//   ....[155]....
        /*0bb0*/ 	.word	0xffffffff


	//   ....[156]....
        /*0bb4*/ 	.word	0xffffffff


	//   ....[157]....
        /*0bb8*/ 	.word	0xffffffff


	//   ....[158]....
        /*0bbc*/ 	.word	0xffffffff


	//   ....[159]....
        /*0bc0*/ 	.word	0xffffffff


	//   ....[160]....
        /*0bc4*/ 	.word	0xffffffff


	//   ....[161]....
        /*0bc8*/ 	.word	0xffffffff


	//   ....[162]....
        /*0bcc*/ 	.word	0xffffffff


	//   ....[163]....
        /*0bd0*/ 	.word	0xffffffff


	//   ....[164]....
        /*0bd4*/ 	.word	0xffffffff


	//   ....[165]....
        /*0bd8*/ 	.word	0xffffffff


	//   ....[166]....
        /*0bdc*/ 	.word	0xffffffff


	//   ....[167]....
        /*0be0*/ 	.word	0xffffffff


	//   ....[168]....
        /*0be4*/ 	.word	0xffffffff


	//   ....[169]....
        /*0be8*/ 	.word	0xffffffff


	//   ....[170]....
        /*0bec*/ 	.word	0xffffffff


	//   ....[171]....
        /*0bf0*/ 	.word	0xffffffff


	//   ....[172]....
        /*0bf4*/ 	.word	0xffffffff


	//   ....[173]....
        /*0bf8*/ 	.word	0xffffffff


	//   ....[174]....
        /*0bfc*/ 	.word	0xffffffff


	//   ....[175]....
        /*0c00*/ 	.word	0xffffffff


	//   ....[176]....
        /*0c04*/ 	.word	0xffffffff


	//   ....[177]....
        /*0c08*/ 	.word	0xffffffff


	//   ....[178]....
        /*0c0c*/ 	.word	0xffffffff


	//   ....[179]....
        /*0c10*/ 	.word	0xffffffff


	//   ....[180]....
        /*0c14*/ 	.word	0xffffffff


	//   ....[181]....
        /*0c18*/ 	.word	0xffffffff


	//   ....[182]....
        /*0c1c*/ 	.word	0xffffffff


	//   ....[183]....
        /*0c20*/ 	.word	0xffffffff


	//   ....[184]....
        /*0c24*/ 	.word	0xffffffff


	//   ....[185]....
        /*0c28*/ 	.word	0xffffffff


	//   ....[186]....
        /*0c2c*/ 	.word	0xffffffff


	//   ....[187]....
        /*0c30*/ 	.word	0xffffffff


	//   ....[188]....
        /*0c34*/ 	.word	0xffffffff


	//   ....[189]....
        /*0c38*/ 	.word	0xffffffff


	//   ....[190]....
        /*0c3c*/ 	.word	0xffffffff


	//   ....[191]....
        /*0c40*/ 	.word	0xffffffff


	//   ....[192]....
        /*0c44*/ 	.word	0xffffffff


	//   ....[193]....
        /*0c48*/ 	.word	0xffffffff


	//   ....[194]....
        /*0c4c*/ 	.word	0xffffffff


	//   ....[195]....
        /*0c50*/ 	.word	0xffffffff


	//   ....[196]....
        /*0c54*/ 	.word	0xffffffff


	//   ....[197]....
        /*0c58*/ 	.word	0xffffffff


	//   ....[198]....
        /*0c5c*/ 	.word	0xffffffff


	//   ....[199]....
        /*0c60*/ 	.word	0xffffffff


	//   ....[200]....
        /*0c64*/ 	.word	0xffffffff


	//   ....[201]....
        /*0c68*/ 	.word	0xffffffff


	//   ....[202]....
        /*0c6c*/ 	.word	0xffffffff


	//   ....[203]....
        /*0c70*/ 	.word	0xffffffff


	//   ....[204]....
        /*0c74*/ 	.word	0xffffffff


	//   ....[205]....
        /*0c78*/ 	.word	0xffffffff


	//   ....[206]....
        /*0c7c*/ 	.word	0xffffffff


	//   ....[207]....
        /*0c80*/ 	.word	0xffffffff


	//   ....[208]....
        /*0c84*/ 	.word	0xffffffff


	//   ....[209]....
        /*0c88*/ 	.word	0xffffffff


	//   ....[210]....
        /*0c8c*/ 	.word	0xffffffff


	//   ....[211]....
        /*0c90*/ 	.word	0xffffffff


	//   ....[212]....
        /*0c94*/ 	.word	0xffffffff


	//   ....[213]....
        /*0c98*/ 	.word	0xffffffff


	//   ....[214]....
        /*0c9c*/ 	.word	0xffffffff


	//   ....[215]....
        /*0ca0*/ 	.word	0xffffffff


	//   ....[216]....
        /*0ca4*/ 	.word	0xffffffff


	//----- nvinfo : EIATTR_COOP_GROUP_INSTR_OFFSETS
	.align		4
.L_724:
        /*0ca8*/ 	.byte	0x04, 0x28
        /*0caa*/ 	.short	(.L_726 - .L_725)


	//   ....[0]....
.L_725:
        /*0cac*/ 	.word	0x00000060


	//   ....[1]....
        /*0cb0*/ 	.word	0x00000260


	//   ....[2]....
        /*0cb4*/ 	.word	0x00000290


	//   ....[3]....
        /*0cb8*/ 	.word	0x000002c0


	//   ....[4]....
        /*0cbc*/ 	.word	0x000002f0


	//   ....[5]....
        /*0cc0*/ 	.word	0x00000320


	//   ....[6]....
        /*0cc4*/ 	.word	0x00000350


	//   ....[7]....
        /*0cc8*/ 	.word	0x000004c0


	//   ....[8]....
        /*0ccc*/ 	.word	0x00000500


	//   ....[9]....
        /*0cd0*/ 	.word	0x00000530


	//   ....[10]....
        /*0cd4*/ 	.word	0x00000560


	//   ....[11]....
        /*0cd8*/ 	.word	0x00000590


	//   ....[12]....
        /*0cdc*/ 	.word	0x000005c0


	//   ....[13]....
        /*0ce0*/ 	.word	0x00000650


	//   ....[14]....
        /*0ce4*/ 	.word	0x00000690


	//   ....[15]....
        /*0ce8*/ 	.word	0x000006b0


	//   ....[16]....
        /*0cec*/ 	.word	0x00000710


	//   ....[17]....
        /*0cf0*/ 	.word	0x0000aab0


	//   ....[18]....
        /*0cf4*/ 	.word	0x0000aad0


	//   ....[19]....
        /*0cf8*/ 	.word	0x0000ac60


	//   ....[20]....
        /*0cfc*/ 	.word	0x0000ac70


	//   ....[21]....
        /*0d00*/ 	.word	0x0000ae00


	//   ....[22]....
        /*0d04*/ 	.word	0x0000ae20


	//   ....[23]....
        /*0d08*/ 	.word	0x0000afb0


	//   ....[24]....
        /*0d0c*/ 	.word	0x0000afc0


	//   ....[25]....
        /*0d10*/ 	.word	0x0000ccb0


	//   ....[26]....
        /*0d14*/ 	.word	0x0000ced0


	//   ....[27]....
        /*0d18*/ 	.word	0x0000d790


	//   ....[28]....
        /*0d1c*/ 	.word	0x0000d7c0


	//   ....[29]....
        /*0d20*/ 	.word	0x0000d900


	//   ....[30]....
        /*0d24*/ 	.word	0x0000d950


	//   ....[31]....
        /*0d28*/ 	.word	0x00010260


	//   ....[32]....
        /*0d2c*/ 	.word	0x000107f0


	//   ....[33]....
        /*0d30*/ 	.word	0x00010a90


	//   ....[34]....
        /*0d34*/ 	.word	0x00010ab0


	//   ....[35]....
        /*0d38*/ 	.word	0x00011430


	//   ....[36]....
        /*0d3c*/ 	.word	0x00011450


	//   ....[37]....
        /*0d40*/ 	.word	0x00013f10


	//   ....[38]....
        /*0d44*/ 	.word	0x00013f30


	//   ....[39]....
        /*0d48*/ 	.word	0x00014450


	//   ....[40]....
        /*0d4c*/ 	.word	0x00014550


	//   ....[41]....
        /*0d50*/ 	.word	0x00016d70


	//   ....[42]....
        /*0d54*/ 	.word	0x00017300


	//   ....[43]....
        /*0d58*/ 	.word	0x000175a0


	//   ....[44]....
        /*0d5c*/ 	.word	0x000175c0


	//   ....[45]....
        /*0d60*/ 	.word	0x00017e60


	//   ....[46]....
        /*0d64*/ 	.word	0x00017f00


	//   ....[47]....
        /*0d68*/ 	.word	0x00019150


	//   ....[48]....
        /*0d6c*/ 	.word	0x00019180


	//   ....[49]....
        /*0d70*/ 	.word	0x000191a0


	//   ....[50]....
        /*0d74*/ 	.word	0x000191b0


	//   ....[51]....
        /*0d78*/ 	.word	0x0001aa00


	//   ....[52]....
        /*0d7c*/ 	.word	0x0001aa20


	//   ....[53]....
        /*0d80*/ 	.word	0x0001aa40


	//   ....[54]....
        /*0d84*/ 	.word	0x0001aa50


	//   ....[55]....
        /*0d88*/ 	.word	0x0001ae40


	//   ....[56]....
        /*0d8c*/ 	.word	0x0001ae60


	//   ....[57]....
        /*0d90*/ 	.word	0x0001b000


	//   ....[58]....
        /*0d94*/ 	.word	0x0001b010


	//   ....[59]....
        /*0d98*/ 	.word	0x0001b1b0


	//   ....[60]....
        /*0d9c*/ 	.word	0x0001b1d0


	//   ....[61]....
        /*0da0*/ 	.word	0x0001b370


	//   ....[62]....
        /*0da4*/ 	.word	0x0001b380


	//   ....[63]....
        /*0da8*/ 	.word	0x0001b710


	//   ....[64]....
        /*0dac*/ 	.word	0x0001b730


	//   ....[65]....
        /*0db0*/ 	.word	0x0001c420


	//   ....[66]....
        /*0db4*/ 	.word	0x0001c430


	//   ....[67]....
        /*0db8*/ 	.word	0x0001d8f0


	//   ....[68]....
        /*0dbc*/ 	.word	0x0001d910


	//   ....[69]....
        /*0dc0*/ 	.word	0x0001dab0


	//   ....[70]....
        /*0dc4*/ 	.word	0x0001dac0


	//   ....[71]....
        /*0dc8*/ 	.word	0x0001dc60


	//   ....[72]....
        /*0dcc*/ 	.word	0x0001dc80


	//   ....[73]....
        /*0dd0*/ 	.word	0x0001de20


	//   ....[74]....
        /*0dd4*/ 	.word	0x0001de30


	//   ....[75]....
        /*0dd8*/ 	.word	0x0001e0a0


	//   ....[76]....
        /*0ddc*/ 	.word	0x0001e0c0


	//   ....[77]....
        /*0de0*/ 	.word	0x0001e1e0


	//   ....[78]....
        /*0de4*/ 	.word	0x0001e220


	//   ....[79]....
        /*0de8*/ 	.word	0x0001e250


	//   ....[80]....
        /*0dec*/ 	.word	0x0001e280


	//   ....[81]....
        /*0df0*/ 	.word	0x0001e2b0


	//   ....[82]....
        /*0df4*/ 	.word	0x0001e2e0


	//   ....[83]....
        /*0df8*/ 	.word	0x0001e440


	//   ....[84]....
        /*0dfc*/ 	.word	0x0001e480


	//   ....[85]....
        /*0e00*/ 	.word	0x0001e4b0


	//   ....[86]....
        /*0e04*/ 	.word	0x0001e4e0


	//   ....[87]....
        /*0e08*/ 	.word	0x0001e510


	//   ....[88]....
        /*0e0c*/ 	.word	0x0001e540


	//   ....[89]....
        /*0e10*/ 	.word	0x0001e5d0


	//   ....[90]....
        /*0e14*/ 	.word	0x0001e610


	//   ....[91]....
        /*0e18*/ 	.word	0x0001e620


	//   ....[92]....
        /*0e1c*/ 	.word	0x0001e680


	//   ....[93]....
        /*0e20*/ 	.word	0x0001f090


	//   ....[94]....
        /*0e24*/ 	.word	0x0001f0f0


	//   ....[95]....
        /*0e28*/ 	.word	0x0001f140


	//   ....[96]....
        /*0e2c*/ 	.word	0x0001f190


	//   ....[97]....
        /*0e30*/ 	.word	0x0001f1e0


	//   ....[98]....
        /*0e34*/ 	.word	0x0001f260


	//   ....[99]....
        /*0e38*/ 	.word	0x0001f2b0


	//   ....[100]....
        /*0e3c*/ 	.word	0x0001f320


	//   ....[101]....
        /*0e40*/ 	.word	0x0001f390


	//   ....[102]....
        /*0e44*/ 	.word	0x0001f400


	//   ....[103]....
        /*0e48*/ 	.word	0x0001f480


	//   ....[104]....
        /*0e4c*/ 	.word	0x0001f500


	//   ....[105]....
        /*0e50*/ 	.word	0x0001f580


	//   ....[106]....
        /*0e54*/ 	.word	0x0001f5f0


	//   ....[107]....
        /*0e58*/ 	.word	0x0001f670


	//   ....[108]....
        /*0e5c*/ 	.word	0x0001f6f0


	//   ....[109]....
        /*0e60*/ 	.word	0x0001f770


	//   ....[110]....
        /*0e64*/ 	.word	0x0001f7e0


	//   ....[111]....
        /*0e68*/ 	.word	0x0001f840


	//   ....[112]....
        /*0e6c*/ 	.word	0x0001f8a0


	//   ....[113]....
        /*0e70*/ 	.word	0x0001f8f0


	//   ....[114]....
        /*0e74*/ 	.word	0x0001f940


	//   ....[115]....
        /*0e78*/ 	.word	0x0001f9c0


	//   ....[116]....
        /*0e7c*/ 	.word	0x0001fa40


	//   ....[117]....
        /*0e80*/ 	.word	0x0001fac0


	//   ....[118]....
        /*0e84*/ 	.word	0x0001fb30


	//   ....[119]....
        /*0e88*/ 	.word	0x0001fbb0


	//   ....[120]....
        /*0e8c*/ 	.word	0x0001fc30


	//   ....[121]....
        /*0e90*/ 	.word	0x0001fcb0


	//   ....[122]....
        /*0e94*/ 	.word	0x0001fd20


	//   ....[123]....
        /*0e98*/ 	.word	0x0001fda0


	//   ....[124]....
        /*0e9c*/ 	.word	0x0001fe20


	//   ....[125]....
        /*0ea0*/ 	.word	0x0001fea0


	//   ....[126]....
        /*0ea4*/ 	.word	0x0001ff10


	//   ....[127]....
        /*0ea8*/ 	.word	0x0001ff90


	//   ....[128]....
        /*0eac*/ 	.word	0x00020010


	//   ....[129]....
        /*0eb0*/ 	.word	0x00020090


	//   ....[130]....
        /*0eb4*/ 	.word	0x00020100


	//   ....[131]....
        /*0eb8*/ 	.word	0x00020180


	//   ....[132]....
        /*0ebc*/ 	.word	0x00020200


	//   ....[133]....
        /*0ec0*/ 	.word	0x00020280


	//   ....[134]....
        /*0ec4*/ 	.word	0x000202f0


	//   ....[135]....
        /*0ec8*/ 	.word	0x00020370


	//   ....[136]....
        /*0ecc*/ 	.word	0x000203f0


	//   ....[137]....
        /*0ed0*/ 	.word	0x00020440


	//   ....[138]....
        /*0ed4*/ 	.word	0x00020480


	//   ....[139]....
        /*0ed8*/ 	.word	0x000204d0


	//   ....[140]....
        /*0edc*/ 	.word	0x00020520


	//   ....[141]....
        /*0ee0*/ 	.word	0x00020570


	//   ....[142]....
        /*0ee4*/ 	.word	0x000205f0


	//   ....[143]....
        /*0ee8*/ 	.word	0x00020640


	//   ....[144]....
        /*0eec*/ 	.word	0x00020690


	//   ....[145]....
        /*0ef0*/ 	.word	0x000206e0


	//   ....[146]....
        /*0ef4*/ 	.word	0x00020730


	//   ....[147]....
        /*0ef8*/ 	.word	0x00020780


	//   ....[148]....
        /*0efc*/ 	.word	0x00020800


	//   ....[149]....
        /*0f00*/ 	.word	0x00020850


	//   ....[150]....
        /*0f04*/ 	.word	0x000208d0


	//   ....[151]....
        /*0f08*/ 	.word	0x00020940


	//   ....[152]....
        /*0f0c*/ 	.word	0x000209c0


	//   ....[153]....
        /*0f10*/ 	.word	0x00020df0


	//   ....[154]....
        /*0f14*/ 	.word	0x00020e10


	//   ....[155]....
        /*0f18*/ 	.word	0x00020e30


	//   ....[156]....
        /*0f1c*/ 	.word	0x00020e40


	//   ....[157]....
        /*0f20*/ 	.word	0x00021390


	//   ....[158]....
        /*0f24*/ 	.word	0x000213a0


	//   ....[159]....
        /*0f28*/ 	.word	0x000213b0


	//   ....[160]....
        /*0f2c*/ 	.word	0x000213c0


	//   ....[161]....
        /*0f30*/ 	.word	0x000218b0


	//   ....[162]....
        /*0f34*/ 	.word	0x000218d0


	//   ....[163]....
        /*0f38*/ 	.word	0x000218f0


	//   ....[164]....
        /*0f3c*/ 	.word	0x00021900


	//   ....[165]....
        /*0f40*/ 	.word	0x00021e80


	//   ....[166]....
        /*0f44*/ 	.word	0x00021ea0


	//   ....[167]....
        /*0f48*/ 	.word	0x00021eb0


	//   ....[168]....
        /*0f4c*/ 	.word	0x00021ec0


	//   ....[169]....
        /*0f50*/ 	.word	0x00025aa0


	//   ....[170]....
        /*0f54*/ 	.word	0x00025ac0


	//   ....[171]....
        /*0f58*/ 	.word	0x00025ae0


	//   ....[172]....
        /*0f5c*/ 	.word	0x00025af0


	//   ....[173]....
        /*0f60*/ 	.word	0x00025f40


	//   ....[174]....
        /*0f64*/ 	.word	0x00025f50


	//   ....[175]....
        /*0f68*/ 	.word	0x00025f60


	//   ....[176]....
        /*0f6c*/ 	.word	0x00025f70


	//   ....[177]....
        /*0f70*/ 	.word	0x00026340


	//   ....[178]....
        /*0f74*/ 	.word	0x00026360


	//   ....[179]....
        /*0f78*/ 	.word	0x00026380


	//   ....[180]....
        /*0f7c*/ 	.word	0x00026390


	//   ....[181]....
        /*0f80*/ 	.word	0x000267f0


	//   ....[182]....
        /*0f84*/ 	.word	0x00026810


	//   ....[183]....
        /*0f88*/ 	.word	0x00026830


	//   ....[184]....
        /*0f8c*/ 	.word	0x00026840


	//   ....[185]....
        /*0f90*/ 	.word	0x0002a9f0


	//   ....[186]....
        /*0f94*/ 	.word	0x0002aa70


	//   ....[187]....
        /*0f98*/ 	.word	0x0002aaf0


	//   ....[188]....
        /*0f9c*/ 	.word	0x0002ab60


	//   ....[189]....
        /*0fa0*/ 	.word	0x0002abe0


	//   ....[190]....
        /*0fa4*/ 	.word	0x0002ac50


	//   ....[191]....
        /*0fa8*/ 	.word	0x0002acd0


	//   ....[192]....
        /*0fac*/ 	.word	0x0002ad40


	//   ....[193]....
        /*0fb0*/ 	.word	0x0002adc0


	//   ....[194]....
        /*0fb4*/ 	.word	0x0002ae40


	//   ....[195]....
        /*0fb8*/ 	.word	0x0002aec0


	//   ....[196]....
        /*0fbc*/ 	.word	0x0002af30


	//   ....[197]....
        /*0fc0*/ 	.word	0x0002afb0


	//   ....[198]....
        /*0fc4*/ 	.word	0x0002b030


	//   ....[199]....
        /*0fc8*/ 	.word	0x0002b0a0


	//   ....[200]....
        /*0fcc*/ 	.word	0x0002b110


	//   ....[201]....
        /*0fd0*/ 	.word	0x0002b190


	//   ....[202]....
        /*0fd4*/ 	.word	0x0002b210


	//   ....[203]....
        /*0fd8*/ 	.word	0x0002b290


	//   ....[204]....
        /*0fdc*/ 	.word	0x0002b300


	//   ....[205]....
        /*0fe0*/ 	.word	0x0002b380


	//   ....[206]....
        /*0fe4*/ 	.word	0x0002b3f0


	//   ....[207]....
        /*0fe8*/ 	.word	0x0002b460


	//   ....[208]....
        /*0fec*/ 	.word	0x0002b4d0


	//   ....[209]....
        /*0ff0*/ 	.word	0x0002b550


	//   ....[210]....
        /*0ff4*/ 	.word	0x0002b5d0


	//   ....[211]....
        /*0ff8*/ 	.word	0x0002b650


	//   ....[212]....
        /*0ffc*/ 	.word	0x0002b6c0


	//   ....[213]....
        /*1000*/ 	.word	0x0002b740


	//   ....[214]....
        /*1004*/ 	.word	0x0002b7c0


	//   ....[215]....
        /*1008*/ 	.word	0x0002b840


	//   ....[216]....
        /*100c*/ 	.word	0x0002b8b0


	//----- nvinfo : EIATTR_EXIT_INSTR_OFFSETS
	.align		4
.L_726:
        /*1010*/ 	.byte	0x04, 0x1c
        /*1012*/ 	.short	(.L_728 - .L_727)


	//   ....[0]....
.L_727:
        /*1014*/ 	.word	0x00001100


	//   ....[1]....
        /*1018*/ 	.word	0x0001f050


	//----- nvinfo : EIATTR_MAX_THREADS
	.align		4
.L_728:
        /*101c*/ 	.byte	0x04, 0x05
        /*101e*/ 	.short	(.L_730 - .L_729)
.L_729:
        /*1020*/ 	.word	0x00000100
        /*1024*/ 	.word	0x00000001
        /*1028*/ 	.word	0x00000001


	//----- nvinfo : EIATTR_CRS_STACK_SIZE
	.align		4
.L_730:
        /*102c*/ 	.byte	0x04, 0x1e
        /*102e*/ 	.short	(.L_732 - .L_731)
.L_731:
        /*1030*/ 	.word	0x00000000
.L_732:


//--------------------- .nv.info._ZN7cutlass13device_kernelIN5flash19enable_sm80_to_sm89INS1_16FlashAttnFwdSm80INS1_25CollectiveMainloopFwdSm80ILi8ELi1ELb0EN4cute5tupleIJNS5_1CILi128EEENS7_ILi96EEENS7_ILi256EEEEEELi256ENS_10bfloat16_tEfNS_4arch4Sm80ELb1ELb0ELb1ELb0ELb0ELb0ELb1ELb1EEENS1_21CollectiveEpilogueFwdINS6_IJS8_SA_S9_EEENS6_IJNS7_ILi1EEESI_SI_EEESC_SE_Li256ELb0ELb1ELb1ELb0EEENS1_30DynamicPersistentTileSchedulerILi256ELi256ELb1ELb1ELb0EEEEEEEEEvNT_6ParamsE --------------------------
	.section	.nv.info._ZN7cutlass13device_kernelIN5flash19enable_sm80_to_sm89INS1_16FlashAttnFwdSm80INS1_25CollectiveMainloopFwdSm80ILi8ELi1ELb0EN4cute5tupleIJNS5_1CILi128EEENS7_ILi96EEENS7_ILi256EEEEEELi256ENS_10bfloat16_tEfNS_4arch4Sm80ELb1ELb0ELb1ELb0ELb0ELb0ELb1ELb1EEENS1_21CollectiveEpilogueFwdINS6_IJS8_SA_S9_EEENS6_IJNS7_ILi1EEESI_SI_EEESC_SE_Li256ELb0ELb1ELb1ELb0EEENS1_30DynamicPersistentTileSchedulerILi256ELi256ELb1ELb1ELb0EEEEEEEEEvNT_6ParamsE,"",@"SHT_CUDA_INFO"
	.sectionflags	@""
	.align	4


	//----- nvinfo : EIATTR_CUDA_API_VERSION
	.align		4
        /*0000*/ 	.byte	0x04, 0x37
        /*0002*/ 	.short	(.L_734 - .L_733)
.L_733:
        /*0004*/ 	.word	0x00000082


	//----- nvinfo : EIATTR_SW2861232_WAR
	.align		4
.L_734:
        /*0008*/ 	.byte	0x01, 0x35
	.zero		2


	//----- nvinfo : EIATTR_PARAM_CBANK
	.align		4
        /*000c*/ 	.byte	0x04, 0x0a
        /*000e*/ 	.short	(.L_736 - .L_735)
	.align		4
.L_735:
        /*0010*/ 	.word	index@(.nv.constant0._ZN7cutlass13device_kernelIN5flash19enable_sm80_to_sm89INS1_16FlashAttnFwdSm80INS1_25CollectiveMainloopFwdSm80ILi8ELi1ELb0EN4cute5tupleIJNS5_1CILi128EEENS7_ILi96EEENS7_ILi256EEEEEELi256ENS_10bfloat16_tEfNS_4arch4Sm80ELb1ELb0ELb1ELb0ELb0ELb0ELb1ELb1EEENS1_21CollectiveEpilogueFwdINS6_IJS8_SA_S9_EEENS6_IJNS7_ILi1EEESI_SI_EEESC_SE_Li256ELb0ELb1ELb1ELb0EEENS1_30DynamicPersistentTileSchedulerILi256ELi256ELb1ELb1ELb0EEEEEEEEEvNT_6ParamsE)
        /*0014*/ 	.short	0x0160
        /*0016*/ 	.short	0x0428


	//----- nvinfo : EIATTR_CBANK_PARAM_SIZE
	.align		4
.L_736:
        /*0018*/ 	.byte	0x03, 0x19
        /*001a*/ 	.short	0x0428


	//----- nvinfo : EIATTR_KPARAM_INFO
	.align		4
        /*001c*/ 	.byte	0x04, 0x17
        /*001e*/ 	.short	(.L_738 - .L_737)
.L_737:
        /*0020*/ 	.word	0x00000000
        /*0024*/ 	.short	0x0000
        /*0026*/ 	.short	0x0000
        /*0028*/ 	.byte	0x00, 0xf0, 0xa1, 0x10


	//----- nvinfo : EIATTR_MAXREG_COUNT
	.align		4
.L_738:
        /*002c*/ 	.byte	0x03, 0x1b
        /*002e*/ 	.short	0x00ff


	//----- nvinfo : EIATTR_NUM_BARRIERS
	.align		4
        /*0030*/ 	.byte	0x02, 0x4c
        /*0032*/ 	.byte	0x06
	.zero		1


	//----- nvinfo : EIATTR_ANNOTATIONS
	.align		4
        /*0034*/ 	.byte	0x04, 0x55
        /*0036*/ 	.short	(.L_740 - .L_739)


	//   ....[0]....
.L_739:
        /* <DEDUP_REMOVED lines=72> */


	//----- nvinfo : EIATTR_MERCURY_ISA_VERSION
	.align		4
.L_740:
        /*04a0*/ 	.byte	0x03, 0x5f
        /*04a2*/ 	.short	0x0000


	//----- nvinfo : EIATTR_INT_WARP_WIDE_INSTR_OFFSETS
	.align		4
        /*04a4*/ 	.byte	0x04, 0x31
        /*04a6*/ 	.short	(.L_742 - .L_741)


	//   ....[0]....
.L_741:
        /*04a8*/ 	.word	0x000134a0


	//   ....[1]....
        /*04ac*/ 	.word	0x00013520


	//----- nvinfo : EIATTR_COOP_GROUP_MASK_REGIDS
	.align		4
.L_742:
        /*04b0*/ 	.byte	0x04, 0x29
        /*04b2*/ 	.short	(.L_744 - .L_743)


	//   ....[0]....
.L_743:
        /*04b4*/ 	.word	0xffffffff


	//   ....[1]....
        /*04b8*/ 	.word	0xffffffff


	//   ....[2]....
        /*04bc*/ 	.word	0xffffffff


	//   ....[3]....
        /*04c0*/ 	.word	0xffffffff


	//   ....[4]....
        /*04c4*/ 	.word	0xffffffff


	//   ....[5]....
        /*04c8*/ 	.word	0xffffffff


	//   ....[6]....
        /*04cc*/ 	.word	0xffffffff


	//   ....[7]....
        /*04d0*/ 	.word	0xffffffff


	//   ....[8]....
        /*04d4*/ 	.word	0xffffffff


	//   ....[9]....
        /*04d8*/ 	.word	0xffffffff


	//   ....[10]....
        /*04dc*/ 	.word	0xffffffff


	//   ....[11]....
        /*04e0*/ 	.word	0xffffffff


	//   ....[12]....
        /*04e4*/ 	.word	0xffffffff


	//   ....[13]....
        /*04e8*/ 	.word	0xffffffff


	//   ....[14]....
        /*04ec*/ 	.word	0xffffffff


	//   ....[15]....
        /*04f0*/ 	.word	0xffffffff


	//   ....[16]....
        /*04f4*/ 	.word	0xffffffff


	//   ....[17]....
        /*04f8*/ 	.word	0xffffffff


	//   ....[18]....
        /*04fc*/ 	.word	0xffffffff


	//   ....[19]....
        /*0500*/ 	.word	0xffffffff


	//   ....[20]....
        /*0504*/ 	.word	0xffffffff


	//   ....[21]....
        /*0508*/ 	.word	0xffffffff


	//   ....[22]....
        /*050c*/ 	.word	0xffffffff


	//   ....[23]....
        /*0510*/ 	.word	0xffffffff


	//   ....[24]....
        /*0514*/ 	.word	0xffffffff


	//   ....[25]....
        /*0518*/ 	.word	0xffffffff


	//   ....[26]....
        /*051c*/ 	.word	0xffffffff


	//   ....[27]....
        /*0520*/ 	.word	0xffffffff


	//   ....[28]....
        /*0524*/ 	.word	0xffffffff


	//   ....[29]....
        /*0528*/ 	.word	0xffffffff


	//   ....[30]....
        /*052c*/ 	.word	0xffffffff


	//   ....[31]....
        /*0530*/ 	.word	0xffffffff


	//   ....[32]....
        /*0534*/ 	.word	0xffffffff


	//   ....[33]....
        /*0538*/ 	.word	0xffffffff


	//   ....[34]....
        /*053c*/ 	.word	0xffffffff


	//   ....[35]....
        /*0540*/ 	.word	0xffffffff


	//   ....[36]....
        /*0544*/ 	.word	0xffffffff


	//   ....[37]....
        /*0548*/ 	.word	0xffffffff


	//   ....[38]....
        /*054c*/ 	.word	0xffffffff


	//   ....[39]....
        /*0550*/ 	.word	0xffffffff


	//   ....[40]....
        /*0554*/ 	.word	0xffffffff


	//   ....[41]....
        /*0558*/ 	.word	0xffffffff


	//   ....[42]....
        /*055c*/ 	.word	0xffffffff


	//   ....[43]....
        /*0560*/ 	.word	0xffffffff


	//   ....[44]....
        /*0564*/ 	.word	0xffffffff


	//   ....[45]....
        /*0568*/ 	.word	0xffffffff


	//   ....[46]....
        /*056c*/ 	.word	0xffffffff


	//   ....[47]....
        /*0570*/ 	.word	0xffffffff


	//   ....[48]....
        /*0574*/ 	.word	0xffffffff


	//   ....[49]....
        /*0578*/ 	.word	0xffffffff


	//   ....[50]....
        /*057c*/ 	.word	0xffffffff


	//   ....[51]....
        /*0580*/ 	.word	0xffffffff


	//----- nvinfo : EIATTR_COOP_GROUP_INSTR_OFFSETS
	.align		4
.L_744:
        /*0584*/ 	.byte	0x04, 0x28
        /*0586*/ 	.short	(.L_746 - .L_745)


	//   ....[0]....
.L_745:
        /*0588*/ 	.word	0x00000050


	//   ....[1]....
        /*058c*/ 	.word	0x00001ad0


	//   ....[2]....
        /*0590*/ 	.word	0x00001af0


	//   ....[3]....
        /*0594*/ 	.word	0x00001cb0


	//   ....[4]....
        /*0598*/ 	.word	0x00001cc0


	//   ....[5]....
        /*059c*/ 	.word	0x00001e70


	//   ....[6]....
        /*05a0*/ 	.word	0x00001e90


	//   ....[7]....
        /*05a4*/ 	.word	0x00002040


	//   ....[8]....
        /*05a8*/ 	.word	0x00002050


	//   ....[9]....
        /*05ac*/ 	.word	0x000046f0


	//   ....[10]....
        /*05b0*/ 	.word	0x000048b0


	//   ....[11]....
        /*05b4*/ 	.word	0x00005050


	//   ....[12]....
        /*05b8*/ 	.word	0x00005100


	//   ....[13]....
        /*05bc*/ 	.word	0x00005120


	//   ....[14]....
        /*05c0*/ 	.word	0x00005140


	//   ....[15]....
        /*05c4*/ 	.word	0x00008ff0


	//   ....[16]....
        /*05c8*/ 	.word	0x00009f70


	//   ....[17]....
        /*05cc*/ 	.word	0x0000af10


	//   ....[18]....
        /*05d0*/ 	.word	0x0000af30


	//   ....[19]....
        /*05d4*/ 	.word	0x0000af90


	//   ....[20]....
        /*05d8*/ 	.word	0x0000afa0


	//   ....[21]....
        /*05dc*/ 	.word	0x0000fb30


	//   ....[22]....
        /*05e0*/ 	.word	0x0000fb80


	//   ....[23]....
        /*05e4*/ 	.word	0x0000fba0


	//   ....[24]....
        /*05e8*/ 	.word	0x0000fbc0


	//   ....[25]....
        /*05ec*/ 	.word	0x00012a10


	//   ....[26]....
        /*05f0*/ 	.word	0x00012a60


	//   ....[27]....
        /*05f4*/ 	.word	0x00012a80


	//   ....[28]....
        /*05f8*/ 	.word	0x00012aa0


	//   ....[29]....
        /*05fc*/ 	.word	0x00013660


	//   ....[30]....
        /*0600*/ 	.word	0x00013af0


	//   ....[31]....
        /*0604*/ 	.word	0x00013b00


	//   ....[32]....
        /*0608*/ 	.word	0x00013b30


	//   ....[33]....
        /*060c*/ 	.word	0x00013b50


	//   ....[34]....
        /*0610*/ 	.word	0x00013c50


	//   ....[35]....
        /*0614*/ 	.word	0x00013cb0


	//   ....[36]....
        /*0618*/ 	.word	0x00014820


	//   ....[37]....
        /*061c*/ 	.word	0x00014830


	//   ....[38]....
        /*0620*/ 	.word	0x000153e0


	//   ....[39]....
        /*0624*/ 	.word	0x000154f0


	//   ....[40]....
        /*0628*/ 	.word	0x00015560


	//   ....[41]....
        /*062c*/ 	.word	0x000155d0


	//   ....[42]....
        /*0630*/ 	.word	0x00015630


	//   ....[43]....
        /*0634*/ 	.word	0x000156a0


	//   ....[44]....
        /*0638*/ 	.word	0x00015710


	//   ....[45]....
        /*063c*/ 	.word	0x00015780


	//   ....[46]....
        /*0640*/ 	.word	0x000157e0


	//   ....[47]....
        /*0644*/ 	.word	0x00015840


	//   ....[48]....
        /*0648*/ 	.word	0x000158a0


	//   ....[49]....
        /*064c*/ 	.word	0x000158f0


	//   ....[50]....
        /*0650*/ 	.word	0x00015950


	//   ....[51]....
        /*0654*/ 	.word	0x000159c0


	//----- nvinfo : EIATTR_EXIT_INSTR_OFFSETS
	.align		4
.L_746:
        /*0658*/ 	.byte	0x04, 0x1c
        /*065a*/ 	.short	(.L_748 - .L_747)


	//   ....[0]....
.L_747:
        /*065c*/ 	.word	0x000000a0


	//   ....[1]....
        /*0660*/ 	.word	0x000154a0


	//----- nvinfo : EIATTR_MAX_THREADS
	.align		4
.L_748:
        /*0664*/ 	.byte	0x04, 0x05
        /*0666*/ 	.short	(.L_750 - .L_749)
.L_749:
        /*0668*/ 	.word	0x00000100
        /*066c*/ 	.word	0x00000001
        /*0670*/ 	.word	0x00000001


	//----- nvinfo : EIATTR_CRS_STACK_SIZE
	.align		4
.L_750:
        /*0674*/ 	.byte	0x04, 0x1e
        /*0676*/ 	.short	(.L_752 - .L_751)
.L_751:
        /*0678*/ 	.word	0x00000000
.L_752:


//--------------------- .nv.info._ZN7cutlass13device_kernelIN5flash19enable_sm80_to_sm89INS1_16FlashAttnFwdSm80INS1_25CollectiveMainloopFwdSm80ILi8ELi1ELb0EN4cute5tupleIJNS5_1CILi128EEENS7_ILi64EEENS7_ILi256EEEEEELi256ENS_10bfloat16_tEfNS_4arch4Sm80ELb1ELb0ELb1ELb1ELb0ELb0ELb1ELb1EEENS1_21CollectiveEpilogueFwdINS6_IJS8_SA_S9_EEENS6_IJNS7_ILi1EEESI_SI_EEESC_SE_Li256ELb1ELb1ELb1ELb0EEENS1_36VarlenDynamicPersistentTileSchedulerILi128ELi64ELi256ELi256ELb1ELb1ELb0ELb1ELb1ELb1EEEEEEEEEvNT_6ParamsE --------------------------
	.section	.nv.info._ZN7cutlass13device_kernelIN5flash19enable_sm80_to_sm89INS1_16FlashAttnFwdSm80INS1_25CollectiveMainloopFwdSm80ILi8ELi1ELb0EN4cute5tupleIJNS5_1CILi128EEENS7_ILi64EEENS7_ILi256EEEEEELi256ENS_10bfloat16_tEfNS_4arch4Sm80ELb1ELb0ELb1ELb1ELb0ELb0ELb1ELb1EEENS1_21CollectiveEpilogueFwdINS6_IJS8_SA_S9_EEENS6_IJNS7_ILi1EEESI_SI_EEESC_SE_Li256ELb1ELb1ELb1ELb0EEENS1_36VarlenDynamicPersistentTileSchedulerILi128ELi64ELi256ELi256ELb1ELb1ELb0ELb1ELb1ELb1EEEEEEEEEvNT_6ParamsE,"",@"SHT_CUDA_INFO"
	.sectionflags	@""
	.align	4


	//----- nvinfo : EIATTR_CUDA_API_VERSION
	.align		4
        /*0000*/ 	.byte	0x04, 0x37
        /*0002*/ 	.short	(.L_754 - .L_753)
.L_753:
        /*0004*/ 	.word	0x00000082


	//----- nvinfo : EIATTR_SW2861232_WAR
	.align		4
.L_754:
        /*0008*/ 	.byte	0x01, 0x35
	.zero		2


	//----- nvinfo : EIATTR_PARAM_CBANK
	.align		4
        /*000c*/ 	.byte	0x04, 0x0a
        /*000e*/ 	.short	(.L_756 - .L_755)
	.align		4
.L_755:
        /*0010*/ 	.word	index@(.nv.constant0._ZN7cutlass13device_kernelIN5flash19enable_sm80_to_sm89INS1_16FlashAttnFwdSm80INS1_25CollectiveMainloopFwdSm80ILi8ELi1ELb0EN4cute5tupleIJNS5_1CILi128EEENS7_ILi64EEENS7_ILi256EEEEEELi256ENS_10bfloat16_tEfNS_4arch4Sm80ELb1ELb0ELb1ELb1ELb0ELb0ELb1ELb1EEENS1_21CollectiveEpilogueFwdINS6_IJS8_SA_S9_EEENS6_IJNS7_ILi1EEESI_SI_EEESC_SE_Li256ELb1ELb1ELb1ELb0EEENS1_36VarlenDynamicPersistentTileSchedulerILi128ELi64ELi256ELi256ELb1ELb1ELb0ELb1ELb1ELb1EEEEEEEEEvNT_6ParamsE)
        /*0014*/ 	.short	0x0160
        /*0016*/ 	.short	0x0438


	//----- nvinfo : EIATTR_CBANK_PARAM_SIZE
	.align		4
.L_756:
        /*0018*/ 	.byte	0x03, 0x19
        /*001a*/ 	.short	0x0438


	//----- nvinfo : EIATTR_KPARAM_INFO
	.align		4
        /*001c*/ 	.byte	0x04, 0x17
        /*001e*/ 	.short	(.L_758 - .L_757)
.L_757:
        /*0020*/ 	.word	0x00000000
        /*0024*/ 	.short	0x0000
        /*0026*/ 	.short	0x0000
        /*0028*/ 	.byte	0x00, 0xf0, 0xe1, 0x10


	//----- nvinfo : EIATTR_MAXREG_COUNT
	.align		4
.L_758:
        /*002c*/ 	.byte	0x03, 0x1b
        /*002e*/ 	.short	0x00ff


	//----- nvinfo : EIATTR_NUM_BARRIERS
	.align		4
        /*0030*/ 	.byte	0x02, 0x4c
        /*0032*/ 	.byte	0x06
	.zero		1


	//----- nvinfo : EIATTR_ANNOTATIONS
	.align		4
        /*0034*/ 	.byte	0x04, 0x55
        /*0036*/ 	.short	(.L_760 - .L_759)


	//   ....[0]....
.L_759:
        /* <DEDUP_REMOVED lines=152> */


	//----- nvinfo : EIATTR_MERCURY_ISA_VERSION
	.align		4
.L_760:
        /*09a0*/ 	.byte	0x03, 0x5f
        /*09a2*/ 	.short	0x0000


	//----- nvinfo : EIATTR_INT_WARP_WIDE_INSTR_OFFSETS
	.align		4
        /*09a4*/ 	.byte	0x04, 0x31
        /*09a6*/ 	.short	(.L_762 - .L_761)


	//   ....[0]....
.L_761:
        /*09a8*/ 	.word	0x0000ee20


	//   ....[1]....
        /*09ac*/ 	.word	0x0000eea0


	//----- nvinfo : EIATTR_COOP_GROUP_MASK_REGIDS
	.align		4
.L_762:
        /*09b0*/ 	.byte	0x04, 0x29
        /*09b2*/ 	.short	(.L_764 - .L_763)


	//   ....[0]....
.L_763:
        /*09b4*/ 	.word	0xffffffff


	//   ....[1]....
        /*09b8*/ 	.word	0xffffffff


	//   ....[2]....
        /*09bc*/ 	.word	0xffffffff


	//   ....[3]....
        /*09c0*/ 	.word	0xffffffff


	//   ....[4]....
        /*09c4*/ 	.word	0xffffffff


	//   ....[5]....
        /*09c8*/ 	.word	0xffffffff


	//   ....[6]....
        /*09cc*/ 	.word	0xffffffff


	//   ....[7]....
        /*09d0*/ 	.word	0xffffffff


	//   ....[8]....
        /*09d4*/ 	.word	0xffffffff


	//   ....[9]....
        /*09d8*/ 	.word	0xffffffff


	//   ....[10]....
        /*09dc*/ 	.word	0xffffffff


	//   ....[11]....
        /*09e0*/ 	.word	0xffffffff


	//   ....[12]....
        /*09e4*/ 	.word	0xffffffff


	//   ....[13]....
        /*09e8*/ 	.word	0xffffffff


	//   ....[14]....
        /*09ec*/ 	.word	0xffffffff


	//   ....[15]....
        /*09f0*/ 	.word	0xffffffff


	//   ....[16]....
        /*09f4*/ 	.word	0xffffffff


	//   ....[17]....
        /*09f8*/ 	.word	0xffffffff


	//   ....[18]....
        /*09fc*/ 	.word	0xffffffff


	//   ....[19]....
        /*0a00*/ 	.word	0xffffffff


	//   ....[20]....
        /*0a04*/ 	.word	0xffffffff


	//   ....[21]....
        /*0a08*/ 	.word	0xffffffff


	//   ....[22]....
        /*0a0c*/ 	.word	0xffffffff


	//   ....[23]....
        /*0a10*/ 	.word	0xffffffff


	//   ....[24]....
        /*0a14*/ 	.word	0xffffffff


	//   ....[25]....
        /*0a18*/ 	.word	0xffffffff


	//   ....[26]....
        /*0a1c*/ 	.word	0xffffffff


	//   ....[27]....
        /*0a20*/ 	.word	0xffffffff


	//   ....[28]....
        /*0a24*/ 	.word	0xffffffff


	//   ....[29]....
        /*0a28*/ 	.word	0xffffffff


	//   ....[30]....
        /*0a2c*/ 	.word	0xffffffff


	//   ....[31]....
        /*0a30*/ 	.word	0xffffffff


	//   ....[32]....
        /*0a34*/ 	.word	0xffffffff


	//   ....[33]....
        /*0a38*/ 	.word	0xffffffff


	//   ....[34]....
        /*0a3c*/ 	.word	0xffffffff


	//   ....[35]....
        /*0a40*/ 	.word	0xffffffff


	//   ....[36]....
        /*0a44*/ 	.word	0xffffffff


	//   ....[37]....
        /*0a48*/ 	.word	0xffffffff


	//   ....[38]....
        /*0a4c*/ 	.word	0xffffffff


	//   ....[39]....
        /*0a50*/ 	.word	0xffffffff


	//   ....[40]....
        /*0a54*/ 	.word	0xffffffff


	//   ....[41]....
        /*0a58*/ 	.word	0xffffffff


	//   ....[42]....
        /*0a5c*/ 	.word	0xffffffff


	//   ....[43]....
        /*0a60*/ 	.word	0xffffffff


	//   ....[44]....
        /*0a64*/ 	.word	0xffffffff


	//   ....[45]....
        /*0a68*/ 	.word	0xffffffff


	//   ....[46]....
        /*0a6c*/ 	.word	0xffffffff


	//   ....[47]....
        /*0a70*/ 	.word	0xffffffff


	//   ....[48]....
        /*0a74*/ 	.word	0xffffffff


	//   ....[49]....
        /*0a78*/ 	.word	0xffffffff


	//   ....[50]....
        /*0a7c*/ 	.word	0xffffffff


	//   ....[51]....
        /*0a80*/ 	.word	0xffffffff


	//   ....[52]....
        /*0a84*/ 	.word	0xffffffff


	//   ....[53]....
        /*0a88*/ 	.word	0xffffffff


	//   ....[54]....
        /*0a8c*/ 	.word	0xffffffff


	//   ....[55]....
        /*0a90*/ 	.word	0xffffffff


	//   ....[56]....
        /*0a94*/ 	.word	0xffffffff


	//   ....[57]....
        /*0a98*/ 	.word	0xffffffff


	//   ....[58]....
        /*0a9c*/ 	.word	0xffffffff


	//   ....[59]....
        /*0aa0*/ 	.word	0xffffffff


	//   ....[60]....
        /*0aa4*/ 	.word	0xffffffff


	//   ....[61]....
        /*0aa8*/ 	.word	0xffffffff


	//   ....[62]....
        /*0aac*/ 	.word	0xffffffff


	//   ....[63]....
        /*0ab0*/ 	.word	0xffffffff


	//   ....[64]....
        /*0ab4*/ 	.word	0xffffffff


	//   ....[65]....
        /*0ab8*/ 	.word	0xffffffff


	//   ....[66]....
        /*0abc*/ 	.word	0xffffffff


	//   ....[67]....
        /*0ac0*/ 	.word	0xffffffff


	//   ....[68]....
        /*0ac4*/ 	.word	0xffffffff


	//   ....[69]....
        /*0ac8*/ 	.word	0xffffffff


	//   ....[70]....
        /*0acc*/ 	.word	0xffffffff


	//   ....[71]....
        /*0ad0*/ 	.word	0xffffffff


	//   ....[72]....
        /*0ad4*/ 	.word	0xffffffff


	//   ....[73]....
        /*0ad8*/ 	.word	0xffffffff


	//   ....[74]....
        /*0adc*/ 	.word	0xffffffff


	//   ....[75]....
        /*0ae0*/ 	.word	0xffffffff


	//   ....[76]....
        /*0ae4*/ 	.word	0xffffffff


	//   ....[77]....
        /*0ae8*/ 	.word	0xffffffff


	//   ....[78]....
        /*0aec*/ 	.word	0xffffffff


	//   ....[79]....
        /*0af0*/ 	.word	0xffffffff


	//   ....[80]....
        /*0af4*/ 	.word	0xffffffff


	//   ....[81]....
        /*0af8*/ 	.word	0xffffffff


	//   ....[82]....
        /*0afc*/ 	.word	0xffffffff


	//   ....[83]....
        /*0b00*/ 	.word	0xffffffff


	//   ....[84]....
        /*0b04*/ 	.word	0xffffffff


	//   ....[85]....
        /*0b08*/ 	.word	0xffffffff


	//   ....[86]....
        /*0b0c*/ 	.word	0xffffffff


	//   ....[87]....
        /*0b10*/ 	.word	0xffffffff


	//   ....[88]....
        /*0b14*/ 	.word	0xffffffff


	//   ....[89]....
        /*0b18*/ 	.word	0xffffffff


	//   ....[90]....
        /*0b1c*/ 	.word	0xffffffff


	//   ....[91]....
        /*0b20*/ 	.word	0xffffffff


	//   ....[92]....
        /*0b24*/ 	.word	0xffffffff


	//   ....[93]....
        /*0b28*/ 	.word	0xffffffff


	//   ....[94]....
        /*0b2c*/ 	.word	0xffffffff


	//   ....[95]....
        /*0b30*/ 	.word	0xffffffff


	//   ....[96]....
        /*0b34*/ 	.word	0xffffffff


	//   ....[97]....
        /*0b38*/ 	.word	0xffffffff


	//   ....[98]....
        /*0b3c*/ 	.word	0xffffffff


	//   ....[99]....
        /*0b40*/ 	.word	0xffffffff


	//   ....[100]....
        /*0b44*/ 	.word	0xffffffff


	//   ....[101]....
        /*0b48*/ 	.word	0xffffffff


	//   ....[102]....
        /*0b4c*/ 	.word	0xffffffff


	//   ....[103]....
        /*0b50*/ 	.word	0xffffffff


	//   ....[104]....
        /*0b54*/ 	.word	0xffffffff


	//   ....[105]....
        /*0b58*/ 	.word	0xffffffff


	//   ....[106]....
        /*0b5c*/ 	.word	0xffffffff


	//   ....[107]....
        /*0b60*/ 	.word	0xffffffff


	//   ....[108]....
        /*0b64*/ 	.word	0xffffffff


	//   ....[109]....
        /*0b68*/ 	.word	0xffffffff


	//   ....[110]....
        /*0b6c*/ 	.word	0xffffffff


	//   ....[111]....
        /*0b70*/ 	.word	0xffffffff


	//   ....[112]....
        /*0b74*/ 	.word	0xffffffff


	//   ....[113]....
        /*0b78*/ 	.word	0xffffffff


	//   ....[114]....
        /*0b7c*/ 	.word	0xffffffff


	//   ....[115]....
        /*0b80*/ 	.word	0xffffffff


	//   ....[116]....
        /*0b84*/ 	.word	0xffffffff


	//   ....[117]....
        /*0b88*/ 	.word	0xffffffff


	//   ....[118]....
        /*0b8c*/ 	.word	0xffffffff


	//   ....[119]....
        /*0b90*/ 	.word	0xffffffff


	//   ....[120]....
        /*0b94*/ 	.word	0xffffffff


	//   ....[121]....
        /*0b98*/ 	.word	0xffffffff


	//   ....[122]....
        /*0b9c*/ 	.word	0xffffffff


	//   ....[123]....
        /*0ba0*/ 	.word	0xffffffff


	//   ....[124]....
        /*0ba4*/ 	.word	0xffffffff


	//   ....[125]....
        /*0ba8*/ 	.word	0xffffffff


	//   ....[126]....
        /*0bac*/ 	.word	0xffffffff


	//   ....[127]....
        /*0bb0*/ 	.word	0xffffffff


	//   ....[128]....
        /*0bb4*/ 	.word	0xffffffff


	//   ....[129]....
        /*0bb8*/ 	.word	0xffffffff


	//   ....[130]....
        /*0bbc*/ 	.word	0xffffffff


	//   ....[131]....
        /*0bc0*/ 	.word	0xffffffff


	//   ....[132]....
        /*0bc4*/ 	.word	0xffffffff


	//   ....[133]....
        /*0bc8*/ 	.word	0xffffffff


	//   ....[134]....
        /*0bcc*/ 	.word	0xffffffff


	//   ....[135]....
        /*0bd0*/ 	.word	0xffffffff


	//   ....[136]....
        /*0bd4*/ 	.word	0xffffffff


	//   ....[137]....
        /*0bd8*/ 	.word	0xffffffff


	//   ....[138]....
        /*0bdc*/ 	.word	0xffffffff


	//   ....[139]....
        /*0be0*/ 	.word	0xffffffff


	//   ....[140]....
        /*0be4*/ 	.word	0xffffffff


	//   ....[141]....
        /*0be8*/ 	.word	0xffffffff


	//   ....[142]....
        /*0bec*/ 	.word	0xffffffff


	//   ....[143]....
        /*0bf0*/ 	.word	0xffffffff


	//   ....[144]....
        /*0bf4*/ 	.word	0xffffffff


	//   ....[145]....
        /*0bf8*/ 	.word	0xffffffff


	//   ....[146]....
        /*0bfc*/ 	.word	0xffffffff


	//----- nvinfo : EIATTR_COOP_GROUP_INSTR_OFFSETS
	.align		4
.L_764:
        /*0c00*/ 	.byte	0x04, 0x28
        /*0c02*/ 	.short	(.L_766 - .L_765)


	//   ....[0]....
.L_765:
        /*0c04*/ 	.word	0x00000050


	//   ....[1]....
        /*0c08*/ 	.word	0x00000200


	//   ....[2]....
        /*0c0c*/ 	.word	0x00000230


	//   ....[3]....
        /*0c10*/ 	.word	0x00000260


	//   ....[4]....
        /*0c14*/ 	.word	0x00000290


	//   ....[5]....
        /*0c18*/ 	.word	0x000002c0


	//   ....[6]....
        /*0c1c*/ 	.word	0x000002f0


	//   ....[7]....
        /*0c20*/ 	.word	0x00000450


	//   ....[8]....
        /*0c24*/ 	.word	0x00000490


	//   ....[9]....
        /*0c28*/ 	.word	0x000004c0


	//   ....[10]....
        /*0c2c*/ 	.word	0x000004f0


	//   ....[11]....
        /*0c30*/ 	.word	0x00000520


	//   ....[12]....
        /*0c34*/ 	.word	0x00000550


	//   ....[13]....
        /*0c38*/ 	.word	0x000005e0


	//   ....[14]....
        /*0c3c*/ 	.word	0x00000630


	//   ....[15]....
        /*0c40*/ 	.word	0x00000650


	//   ....[16]....
        /*0c44*/ 	.word	0x000006b0


	//   ....[17]....
        /*0c48*/ 	.word	0x00002fb0


	//   ....[18]....
        /*0c4c*/ 	.word	0x00002fd0


	//   ....[19]....
        /*0c50*/ 	.word	0x00003240


	//   ....[20]....
        /*0c54*/ 	.word	0x00003250


	//   ....[21]....
        /*0c58*/ 	.word	0x000034b0


	//   ....[22]....
        /*0c5c*/ 	.word	0x000034d0


	//   ....[23]....
        /*0c60*/ 	.word	0x00003730


	//   ....[24]....
        /*0c64*/ 	.word	0x00003740


	//   ....[25]....
        /*0c68*/ 	.word	0x000052b0


	//   ....[26]....
        /*0c6c*/ 	.word	0x000052e0


	//   ....[27]....
        /*0c70*/ 	.word	0x00005820


	//   ....[28]....
        /*0c74*/ 	.word	0x000059a0


	//   ....[29]....
        /*0c78*/ 	.word	0x000059c0


	//   ....[30]....
        /*0c7c*/ 	.word	0x00005a20


	//   ....[31]....
        /*0c80*/ 	.word	0x000083d0


	//   ....[32]....
        /*0c84*/ 	.word	0x00008420


	//   ....[33]....
        /*0c88*/ 	.word	0x00008d10


	//   ....[34]....
        /*0c8c*/ 	.word	0x00008db0


	//   ....[35]....
        /*0c90*/ 	.word	0x00008de0


	//   ....[36]....
        /*0c94*/ 	.word	0x00008ee0


	//   ....[37]....
        /*0c98*/ 	.word	0x0000c3b0


	//   ....[38]....
        /*0c9c*/ 	.word	0x0000c3d0


	//   ....[39]....
        /*0ca0*/ 	.word	0x0000c410


	//   ....[40]....
        /*0ca4*/ 	.word	0x0000c450


	//   ....[41]....
        /*0ca8*/ 	.word	0x0000e3d0


	//   ....[42]....
        /*0cac*/ 	.word	0x0000e420


	//   ....[43]....
        /*0cb0*/ 	.word	0x0000e440


	//   ....[44]....
        /*0cb4*/ 	.word	0x0000e460


	//   ....[45]....
        /*0cb8*/ 	.word	0x0000fce0


	//   ....[46]....
        /*0cbc*/ 	.word	0x0000fd00


	//   ....[47]....
        /*0cc0*/ 	.word	0x0000fd20


	//   ....[48]....
        /*0cc4*/ 	.word	0x0000fd30


	//   ....[49]....
        /*0cc8*/ 	.word	0x00010130


	//   ....[50]....
        /*0ccc*/ 	.word	0x00010150


	//   ....[51]....
        /*0cd0*/ 	.word	0x00010320


	//   ....[52]....
        /*0cd4*/ 	.word	0x00010330


	//   ....[53]....
        /*0cd8*/ 	.word	0x00010510


	//   ....[54]....
        /*0cdc*/ 	.word	0x00010530


	//   ....[55]....
        /*0ce0*/ 	.word	0x00010710


	//   ....[56]....
        /*0ce4*/ 	.word	0x00010720


	//   ....[57]....
        /*0ce8*/ 	.word	0x00010b00


	//   ....[58]....
        /*0cec*/ 	.word	0x00010b20


	//   ....[59]....
        /*0cf0*/ 	.word	0x00011770


	//   ....[60]....
        /*0cf4*/ 	.word	0x00011780


	//   ....[61]....
        /*0cf8*/ 	.word	0x00012b80


	//   ....[62]....
        /*0cfc*/ 	.word	0x00012ba0


	//   ....[63]....
        /*0d00*/ 	.word	0x00012d80


	//   ....[64]....
        /*0d04*/ 	.word	0x00012d90


	//   ....[65]....
        /*0d08*/ 	.word	0x00012f70


	//   ....[66]....
        /*0d0c*/ 	.word	0x00012f90


	//   ....[67]....
        /*0d10*/ 	.word	0x00013170


	//   ....[68]....
        /*0d14*/ 	.word	0x00013180


	//   ....[69]....
        /*0d18*/ 	.word	0x00013420


	//   ....[70]....
        /*0d1c*/ 	.word	0x00013440


	//   ....[71]....
        /*0d20*/ 	.word	0x00013570


	//   ....[72]....
        /*0d24*/ 	.word	0x000135b0


	//   ....[73]....
        /*0d28*/ 	.word	0x000135e0


	//   ....[74]....
        /*0d2c*/ 	.word	0x00013610


	//   ....[75]....
        /*0d30*/ 	.word	0x00013640


	//   ....[76]....
        /*0d34*/ 	.word	0x00013670


	//   ....[77]....
        /*0d38*/ 	.word	0x000137d0


	//   ....[78]....
        /*0d3c*/ 	.word	0x00013810


	//   ....[79]....
        /*0d40*/ 	.word	0x00013840


	//   ....[80]....
        /*0d44*/ 	.word	0x00013870


	//   ....[81]....
        /*0d48*/ 	.word	0x000138a0


	//   ....[82]....
        /*0d4c*/ 	.word	0x000138d0


	//   ....[83]....
        /*0d50*/ 	.word	0x00013960


	//   ....[84]....
        /*0d54*/ 	.word	0x000139c0


	//   ....[85]....
        /*0d58*/ 	.word	0x000139d0


	//   ....[86]....
        /*0d5c*/ 	.word	0x00013a30


	//   ....[87]....
        /*0d60*/ 	.word	0x00014490


	//   ....[88]....
        /*0d64*/ 	.word	0x000144f0


	//   ....[89]....
        /*0d68*/ 	.word	0x00014540


	//   ....[90]....
        /*0d6c*/ 	.word	0x00014590


	//   ....[91]....
        /*0d70*/ 	.word	0x000145e0


	//   ....[92]....
        /*0d74*/ 	.word	0x00014650


	//   ....[93]....
        /*0d78*/ 	.word	0x00014690


	//   ....[94]....
        /*0d7c*/ 	.word	0x00014700


	//   ....[95]....
        /*0d80*/ 	.word	0x00014770


	//   ....[96]....
        /*0d84*/ 	.word	0x000147d0


	//   ....[97]....
        /*0d88*/ 	.word	0x00014840


	//   ....[98]....
        /*0d8c*/ 	.word	0x000148b0


	//   ....[99]....
        /*0d90*/ 	.word	0x00014910


	//   ....[100]....
        /*0d94*/ 	.word	0x00014970


	//   ....[101]....
        /*0d98*/ 	.word	0x000149d0


	//   ....[102]....
        /*0d9c*/ 	.word	0x00014a40


	//   ....[103]....
        /*0da0*/ 	.word	0x00014aa0


	//   ....[104]....
        /*0da4*/ 	.word	0x00014b00


	//   ....[105]....
        /*0da8*/ 	.word	0x00014b50


	//   ....[106]....
        /*0dac*/ 	.word	0x00014bb0


	//   ....[107]....
        /*0db0*/ 	.word	0x00014c00


	//   ....[108]....
        /*0db4*/ 	.word	0x00014c60


	//   ....[109]....
        /*0db8*/ 	.word	0x00014cd0


	//   ....[110]....
        /*0dbc*/ 	.word	0x00014d40


	//   ....[111]....
        /*0dc0*/ 	.word	0x00014da0


	//   ....[112]....
        /*0dc4*/ 	.word	0x00014e00


	//   ....[113]....
        /*0dc8*/ 	.word	0x00014e60


	//   ....[114]....
        /*0dcc*/ 	.word	0x00014ed0


	//   ....[115]....
        /*0dd0*/ 	.word	0x00014f30


	//   ....[116]....
        /*0dd4*/ 	.word	0x00014f90


	//   ....[117]....
        /*0dd8*/ 	.word	0x00014ff0


	//   ....[118]....
        /*0ddc*/ 	.word	0x00015060


	//   ....[119]....
        /*0de0*/ 	.word	0x000150c0


	//   ....[120]....
        /*0de4*/ 	.word	0x00015120


	//   ....[121]....
        /*0de8*/ 	.word	0x00015180


	//   ....[122]....
        /*0dec*/ 	.word	0x000151f0


	//   ....[123]....
        /*0df0*/ 	.word	0x00015250


	//   ....[124]....
        /*0df4*/ 	.word	0x000152b0


	//   ....[125]....
        /*0df8*/ 	.word	0x00015310


	//   ....[126]....
        /*0dfc*/ 	.word	0x00015380


	//   ....[127]....
        /*0e00*/ 	.word	0x000153e0


	//   ....[128]....
        /*0e04*/ 	.word	0x00015440


	//   ....[129]....
        /*0e08*/ 	.word	0x000154a0


	//   ....[130]....
        /*0e0c*/ 	.word	0x00015510


	//   ....[131]....
        /*0e10*/ 	.word	0x00015560


	//   ....[132]....
        /*0e14*/ 	.word	0x000155a0


	//   ....[133]....
        /*0e18*/ 	.word	0x000155f0


	//   ....[134]....
        /*0e1c*/ 	.word	0x00015640


	//   ....[135]....
        /*0e20*/ 	.word	0x00015690


	//   ....[136]....
        /*0e24*/ 	.word	0x00015700


	//   ....[137]....
        /*0e28*/ 	.word	0x00015740


	//   ....[138]....
        /*0e2c*/ 	.word	0x00015790


	//   ....[139]....
        /*0e30*/ 	.word	0x000157e0


	//   ....[140]....
        /*0e34*/ 	.word	0x00015830


	//   ....[141]....
        /*0e38*/ 	.word	0x00015880


	//   ....[142]....
        /*0e3c*/ 	.word	0x000158f0


	//   ....[143]....
        /*0e40*/ 	.word	0x00015930


	//   ....[144]....
        /*0e44*/ 	.word	0x000159a0


	//   ....[145]....
        /*0e48*/ 	.word	0x00015a00


	//   ....[146]....
        /*0e4c*/ 	.word	0x00015a60


	//----- nvinfo : EIATTR_EXIT_INSTR_OFFSETS
	.align		4
.L_766:
        /*0e50*/ 	.byte	0x04, 0x1c
        /*0e52*/ 	.short	(.L_768 - .L_767)


	//   ....[0]....
.L_767:
        /*0e54*/ 	.word	0x000010d0


	//   ....[1]....
        /*0e58*/ 	.word	0x00014450


	//----- nvinfo : EIATTR_MAX_THREADS
	.align		4
.L_768:
        /*0e5c*/ 	.byte	0x04, 0x05
        /*0e5e*/ 	.short	(.L_770 - .L_769)
.L_769:
        /*0e60*/ 	.word	0x00000100
        /*0e64*/ 	.word	0x00000001
        /*0e68*/ 	.word	0x00000001


	//----- nvinfo : EIATTR_CRS_STACK_SIZE
	.align		4
.L_770:
        /*0e6c*/ 	.byte	0x04, 0x1e
        /*0e6e*/ 	.short	(.L_772 - .L_771)
.L_771:
        /*0e70*/ 	.word	0x00000000
.L_772:


//--------------------- .nv.info._ZN7cutlass13device_kernelIN5flash19enable_sm80_to_sm89INS1_16FlashAttnFwdSm80INS1_25CollectiveMainloopFwdSm80ILi8ELi1ELb0EN4cute5tupleIJNS5_1CILi128EEENS7_ILi48EEENS7_ILi256EEEEEELi256ENS_10bfloat16_tEfNS_4arch4Sm80ELb1ELb0ELb1ELb1ELb0ELb1ELb1ELb1EEENS1_21CollectiveEpilogueFwdINS6_IJS8_SA_S9_EEENS6_IJNS7_ILi1EEESI_SI_EEESC_SE_Li256ELb1ELb1ELb1ELb0EEENS1_36VarlenDynamicPersistentTileSchedulerILi128ELi48ELi256ELi256ELb1ELb1ELb0ELb1ELb1ELb1EEEEEEEEEvNT_6ParamsE --------------------------
	.section	.nv.info._ZN7cutlass13device_kernelIN5flash19enable_sm80_to_sm89INS1_16FlashAttnFwdSm80INS1_25CollectiveMainloopFwdSm80ILi8ELi1ELb0EN4cute5tupleIJNS5_1CILi128EEENS7_ILi48EEENS7_ILi256EEEEEELi256ENS_10bfloat16_tEfNS_4arch4Sm80ELb1ELb0ELb1ELb1ELb0ELb1ELb1ELb1EEENS1_21CollectiveEpilogueFwdINS6_IJS8_SA_S9_EEENS6_IJNS7_ILi1EEESI_SI_EEESC_SE_Li256ELb1ELb1ELb1ELb0EEENS1_36VarlenDynamicPersistentTileSchedulerILi128ELi48ELi256ELi256ELb1ELb1ELb0ELb1ELb1ELb1EEEEEEEEEvNT_6ParamsE,"",@"SHT_CUDA_INFO"
	.sectionflags	@""
	.align	4


	//----- nvinfo : EIATTR_CUDA_API_VERSION
	.align		4
        /*0000*/ 	.byte	0x04, 0x37
        /*0002*/ 	.short	(.L_774 - .L_773)
.L_773:
        /*0004*/ 	.word	0x00000082


	//----- nvinfo : EIATTR_SW2861232_WAR
	.align		4
.L_774:
        /*0008*/ 	.byte	0x01, 0x35
	.zero		2


	//----- nvinfo : EIATTR_PARAM_CBANK
	.align		4
        /*000c*/ 	.byte	0x04, 0x0a
        /*000e*/ 	.short	(.L_776 - .L_775)
	.align		4
.L_775:
        /*0010*/ 	.word	index@(.nv.constant0._ZN7cutlass13device_kernelIN5flash19enable_sm80_to_sm89INS1_16FlashAttnFwdSm80INS1_25CollectiveMainloopFwdSm80ILi8ELi1ELb0EN4cute5tupleIJNS5_1CILi128EEENS7_ILi48EEENS7_ILi256EEEEEELi256ENS_10bfloat16_tEfNS_4arch4Sm80ELb1ELb0ELb1ELb1ELb0ELb1ELb1ELb1EEENS1_21CollectiveEpilogueFwdINS6_IJS8_SA_S9_EEENS6_IJNS7_ILi1EEESI_SI_EEESC_SE_Li256ELb1ELb1ELb1ELb0EEENS1_36VarlenDynamicPersistentTileSchedulerILi128ELi48ELi256ELi256ELb1ELb1ELb0ELb1ELb1ELb1EEEEEEEEEvNT_6ParamsE)
        /*0014*/ 	.short	0x0160
        /*0016*/ 	.short	0x0438


	//----- nvinfo : EIATTR_CBANK_PARAM_SIZE
	.align		4
.L_776:
        /*0018*/ 	.byte	0x03, 0x19
        /*001a*/ 	.short	0x0438


	//----- nvinfo : EIATTR_KPARAM_INFO
	.align		4
        /*001c*/ 	.byte	0x04, 0x17
        /*001e*/ 	.short	(.L_778 - .L_777)
.L_777:
        /*0020*/ 	.word	0x00000000
        /*0024*/ 	.short	0x0000
        /*0026*/ 	.short	0x0000
        /*0028*/ 	.byte	0x00, 0xf0, 0xe1, 0x10


	//----- nvinfo : EIATTR_MAXREG_COUNT
	.align		4
.L_778:
        /*002c*/ 	.byte	0x03, 0x1b
        /*002e*/ 	.short	0x00ff


	//----- nvinfo : EIATTR_NUM_BARRIERS
	.align		4
        /*0030*/ 	.byte	0x02, 0x4c
        /*0032*/ 	.byte	0x06
	.zero		1


	//----- nvinfo : EIATTR_ANNOTATIONS
	.align		4
        /*0034*/ 	.byte	0x04, 0x55
        /*0036*/ 	.short	(.L_780 - .L_779)


	//   ....[0]....
.L_779:
        /* <DEDUP_REMOVED lines=55> */


	//----- nvinfo : EIATTR_MERCURY_ISA_VERSION
	.align		4
.L_780:
        /*0398*/ 	.byte	0x03, 0x5f
        /*039a*/ 	.short	0x0000


	//----- nvinfo : EIATTR_INT_WARP_WIDE_INSTR_OFFSETS
	.align		4
        /*039c*/ 	.byte	0x04, 0x31
        /*039e*/ 	.short	(.L_782 - .L_781)


	//   ....[0]....
.L_781:
        /*03a0*/ 	.word	0x0001cbc0


	//   ....[1]....
        /*03a4*/ 	.word	0x0001cc40


	//----- nvinfo : EIATTR_COOP_GROUP_MASK_REGIDS
	.align		4
.L_782:
        /*03a8*/ 	.byte	0x04, 0x29
        /*03aa*/ 	.short	(.L_784 - .L_783)


	//   ....[0]....
.L_783:
        /*03ac*/ 	.word	0xffffffff


	//   ....[1]....
        /*03b0*/ 	.word	0xffffffff


	//   ....[2]....
        /*03b4*/ 	.word	0xffffffff


	//   ....[3]....
        /*03b8*/ 	.word	0xffffffff


	//   ....[4]....
        /*03bc*/ 	.word	0xffffffff


	//   ....[5]....
        /*03c0*/ 	.word	0xffffffff


	//   ....[6]....
        /*03c4*/ 	.word	0xffffffff


	//   ....[7]....
        /*03c8*/ 	.word	0xffffffff


	//   ....[8]....
        /*03cc*/ 	.word	0xffffffff


	//   ....[9]....
        /*03d0*/ 	.word	0xffffffff


	//   ....[10]....
        /*03d4*/ 	.word	0xffffffff


	//   ....[11]....
        /*03d8*/ 	.word	0xffffffff


	//   ....[12]....
        /*03dc*/ 	.word	0xffffffff


	//   ....[13]....
        /*03e0*/ 	.word	0xffffffff


	//   ....[14]....
        /*03e4*/ 	.word	0xffffffff


	//   ....[15]....
        /*03e8*/ 	.word	0xffffffff


	//   ....[16]....
        /*03ec*/ 	.word	0xffffffff


	//   ....[17]....
        /*03f0*/ 	.word	0xffffffff


	//   ....[18]....
        /*03f4*/ 	.word	0xffffffff


	//   ....[19]....
        /*03f8*/ 	.word	0xffffffff


	//   ....[20]....
        /*03fc*/ 	.word	0xffffffff


	//   ....[21]....
        /*0400*/ 	.word	0xffffffff


	//   ....[22]....
        /*0404*/ 	.word	0xffffffff


	//   ....[23]....
        /*0408*/ 	.word	0xffffffff


	//   ....[24]....
        /*040c*/ 	.word	0xffffffff


	//   ....[25]....
        /*0410*/ 	.word	0xffffffff


	//   ....[26]....
        /*0414*/ 	.word	0xffffffff


	//   ....[27]....
        /*0418*/ 	.word	0xffffffff


	//   ....[28]....
        /*041c*/ 	.word	0xffffffff


	//   ....[29]....
        /*0420*/ 	.word	0xffffffff


	//   ....[30]....
        /*0424*/ 	.word	0xffffffff


	//   ....[31]....
        /*0428*/ 	.word	0xffffffff


	//   ....[32]....
        /*042c*/ 	.word	0xffffffff


	//   ....[33]....
        /*0430*/ 	.word	0xffffffff


	//   ....[34]....
        /*0434*/ 	.word	0xffffffff


	//   ....[35]....
        /*0438*/ 	.word	0xffffffff


	//   ....[36]....
        /*043c*/ 	.word	0xffffffff


	//   ....[37]....
        /*0440*/ 	.word	0xffffffff


	//   ....[38]....
        /*0444*/ 	.word	0xffffffff


	//   ....[39]....
        /*0448*/ 	.word	0xffffffff


	//   ....[40]....
        /*044c*/ 	.word	0xffffffff


	//   ....[41]....
        /*0450*/ 	.word	0xffffffff


	//   ....[42]....
        /*0454*/ 	.word	0xffffffff


	//   ....[43]....
        /*0458*/ 	.word	0xffffffff


	//   ....[44]....
        /*045c*/ 	.word	0xffffffff


	//   ....[45]....
        /*0460*/ 	.word	0xffffffff


	//   ....[46]....
        /*0464*/ 	.word	0xffffffff


	//   ....[47]....
        /*0468*/ 	.word	0xffffffff


	//   ....[48]....
        /*046c*/ 	.word	0xffffffff


	//   ....[49]....
        /*0470*/ 	.word	0xffffffff


	//   ....[50]....
        /*0474*/ 	.word	0xffffffff


	//   ....[51]....
        /*0478*/ 	.word	0xffffffff


	//   ....[52]....
        /*047c*/ 	.word	0xffffffff


	//   ....[53]....
        /*0480*/ 	.word	0xffffffff


	//   ....[54]....
        /*0484*/ 	.word	0xffffffff


	//   ....[55]....
        /*0488*/ 	.word	0xffffffff


	//   ....[56]....
        /*048c*/ 	.word	0xffffffff


	//   ....[57]....
        /*0490*/ 	.word	0xffffffff


	//   ....[58]....
        /*0494*/ 	.word	0xffffffff


	//   ....[59]....
        /*0498*/ 	.word	0xffffffff


	//   ....[60]....
        /*049c*/ 	.word	0xffffffff


	//   ....[61]....
        /*04a0*/ 	.word	0xffffffff


	//   ....[62]....
        /*04a4*/ 	.word	0xffffffff


	//   ....[63]....
        /*04a8*/ 	.word	0xffffffff


	//   ....[64]....
        /*04ac*/ 	.word	0xffffffff


	//   ....[65]....
        /*04b0*/ 	.word	0xffffffff


	//   ....[66]....
        /*04b4*/ 	.word	0xffffffff


	//   ....[67]....
        /*04b8*/ 	.word	0xffffffff


	//   ....[68]....
        /*04bc*/ 	.word	0xffffffff


	//   ....[69]....
        /*04c0*/ 	.word	0xffffffff


	//   ....[70]....
        /*04c4*/ 	.word	0xffffffff


	//   ....[71]....
        /*04c8*/ 	.word	0xffffffff


	//   ....[72]....
        /*04cc*/ 	.word	0xffffffff


	//   ....[73]....
        /*04d0*/ 	.word	0xffffffff


	//   ....[74]....
        /*04d4*/ 	.word	0xffffffff


	//   ....[75]....
        /*04d8*/ 	.word	0xffffffff


	//   ....[76]....
        /*04dc*/ 	.word	0xffffffff


	//   ....[77]....
        /*04e0*/ 	.word	0xffffffff


	//   ....[78]....
        /*04e4*/ 	.word	0xffffffff


	//   ....[79]....
        /*04e8*/ 	.word	0xffffffff


	//   ....[80]....
        /*04ec*/ 	.word	0xffffffff


	//   ....[81]....
        /*04f0*/ 	.word	0xffffffff


	//   ....[82]....
        /*04f4*/ 	.word	0xffffffff


	//   ....[83]....
        /*04f8*/ 	.word	0xffffffff


	//   ....[84]....
        /*04fc*/ 	.word	0xffffffff


	//   ....[85]....
        /*0500*/ 	.word	0xffffffff


	//   ....[86]....
        /*0504*/ 	.word	0xffffffff


	//   ....[87]....
        /*0508*/ 	.word	0xffffffff


	//   ....[88]....
        /*050c*/ 	.word	0xffffffff


	//   ....[89]....
        /*0510*/ 	.word	0xffffffff


	//   ....[90]....
        /*0514*/ 	.word	0xffffffff


	//   ....[91]....
        /*0518*/ 	.word	0xffffffff


	//   ....[92]....
        /*051c*/ 	.word	0xffffffff


	//   ....[93]....
        /*0520*/ 	.word	0xffffffff


	//   ....[94]....
        /*0524*/ 	.word	0xffffffff


	//   ....[95]....
        /*0528*/ 	.word	0xffffffff


	//   ....[96]....
        /*052c*/ 	.word	0xffffffff


	//   ....[97]....
        /*0530*/ 	.word	0xffffffff


	//   ....[98]....
        /*0534*/ 	.word	0xffffffff


	//   ....[99]....
        /*0538*/ 	.word	0xffffffff


	//   ....[100]....
        /*053c*/ 	.word	0xffffffff


	//   ....[101]....
        /*0540*/ 	.word	0xffffffff


	//   ....[102]....
        /*0544*/ 	.word	0xffffffff


	//   ....[103]....
        /*0548*/ 	.word	0xffffffff


	//   ....[104]....
        /*054c*/ 	.word	0xffffffff


	//   ....[105]....
        /*0550*/ 	.word	0xffffffff


	//   ....[106]....
        /*0554*/ 	.word	0xffffffff


	//   ....[107]....
        /*0558*/ 	.word	0xffffffff


	//   ....[108]....
        /*055c*/ 	.word	0xffffffff


	//   ....[109]....
        /*0560*/ 	.word	0xffffffff


	//   ....[110]....
        /*0564*/ 	.word	0xffffffff


	//   ....[111]....
        /*0568*/ 	.word	0xffffffff


	//   ....[112]....
        /*056c*/ 	.word	0xffffffff


	//   ....[113]....
        /*0570*/ 	.word	0xffffffff


	//   ....[114]....
        /*0574*/ 	.word	0xffffffff


	//   ....[115]....
        /*0578*/ 	.word	0xffffffff


	//   ....[116]....
        /*057c*/ 	.word	0xffffffff


	//   ....[117]....
        /*0580*/ 	.word	0xffffffff


	//   ....[118]....
        /*0584*/ 	.word	0xffffffff


	//   ....[119]....
        /*0588*/ 	.word	0xffffffff


	//   ....[120]....
        /*058c*/ 	.word	0xffffffff


	//   ....[121]....
        /*0590*/ 	.word	0xffffffff


	//   ....[122]....
        /*0594*/ 	.word	0xffffffff


	//   ....[123]....
        /*0598*/ 	.word	0xffffffff


	//   ....[124]....
        /*059c*/ 	.word	0xffffffff


	//   ....[125]....
        /*05a0*/ 	.word	0xffffffff


	//   ....[126]....
        /*05a4*/ 	.word	0xffffffff


	//   ....[127]....
        /*05a8*/ 	.word	0xffffffff


	//   ....[128]....
        /*05ac*/ 	.word	0xffffffff


	//   ....[129]....
        /*05b0*/ 	.word	0xffffffff


	//   ....[130]....
        /*05b4*/ 	.word	0xffffffff


	//   ....[131]....
        /*05b8*/ 	.word	0xffffffff


	//   ....[132]....
        /*05bc*/ 	.word	0xffffffff


	//   ....[133]....
        /*05c0*/ 	.word	0xffffffff


	//   ....[134]....
        /*05c4*/ 	.word	0xffffffff


	//   ....[135]....
        /*05c8*/ 	.word	0xffffffff


	//   ....[136]....
        /*05cc*/ 	.word	0xffffffff


	//   ....[137]....
        /*05d0*/ 	.word	0xffffffff


	//   ....[138]....
        /*05d4*/ 	.word	0xffffffff


	//   ....[139]....
        /*05d8*/ 	.word	0xffffffff


	//   ....[140]....
        /*05dc*/ 	.word	0xffffffff


	//   ....[141]....
        /*05e0*/ 	.word	0xffffffff


	//   ....[142]....
        /*05e4*/ 	.word	0xffffffff


	//   ....[143]....
        /*05e8*/ 	.word	0xffffffff


	//   ....[144]....
        /*05ec*/ 	.word	0xffffffff


	//   ....[145]....
        /*05f0*/ 	.word	0xffffffff


	//   ....[146]....
        /*05f4*/ 	.word	0xffffffff


	//   ....[147]....
        /*05f8*/ 	.word	0xffffffff


	//   ....[148]....
        /*05fc*/ 	.word	0xffffffff


	//   ....[149]....
        /*0600*/ 	.word	0xffffffff


	//   ....[150]....
        /*0604*/ 	.word	0xffffffff


	//   ....[151]....
        /*0608*/ 	.word	0xffffffff


	//   ....[152]....
        /*060c*/ 	.word	0xffffffff


	//   ....[153]....
        /*0610*/ 	.word	0xffffffff


	//   ....[154]....
        /*0614*/ 	.word	0xffffffff


	//   ....[155]....
        /*0618*/ 	.word	0xffffffff


	//   ....[156]....
        /*061c*/ 	.word	0xffffffff


	//   ....[157]....
        /*0620*/ 	.word	0xffffffff


	//   ....[158]....
        /*0624*/ 	.word	0xffffffff


	//   ....[159]....
        /*0628*/ 	.word	0xffffffff


	//   ....[160]....
        /*062c*/ 	.word	0xffffffff


	//   ....[161]....
        /*0630*/ 	.word	0xffffffff


	//   ....[162]....
        /*0634*/ 	.word	0xffffffff


	//   ....[163]....
        /*0638*/ 	.word	0xffffffff


	//   ....[164]....
        /*063c*/ 	.word	0xffffffff


	//   ....[165]....
        /*0640*/ 	.word	0xffffffff


	//   ....[166]....
        /*0644*/ 	.word	0xffffffff


	//   ....[167]....
        /*0648*/ 	.word	0xffffffff


	//   ....[168]....
        /*064c*/ 	.word	0xffffffff


	//   ....[169]....
        /*0650*/ 	.word	0xffffffff


	//   ....[170]....
        /*0654*/ 	.word	0xffffffff


	//   ....[171]....
        /*0658*/ 	.word	0xffffffff


	//   ....[172]....
        /*065c*/ 	.word	0xffffffff


	//   ....[173]....
        /*0660*/ 	.word	0xffffffff


	//   ....[174]....
        /*0664*/ 	.word	0xffffffff


	//   ....[175]....
        /*0668*/ 	.word	0xffffffff


	//   ....[176]....
        /*066c*/ 	.word	0xffffffff


	//   ....[177]....
        /*0670*/ 	.word	0xffffffff


	//   ....[178]....
        /*0674*/ 	.word	0xffffffff


	//----- nvinfo : EIATTR_COOP_GROUP_INSTR_OFFSETS
	.align		4
.L_784:
        /*0678*/ 	.byte	0x04, 0x28
        /*067a*/ 	.short	(.L_786 - .L_785)


	//   ....[0]....
.L_785:
        /*067c*/ 	.word	0x00000050


	//   ....[1]....
        /*0680*/ 	.word	0x00000210


	//   ....[2]....
        /*0684*/ 	.word	0x00000240


	//   ....[3]....
        /*0688*/ 	.word	0x00000270


	//   ....[4]....
        /*068c*/ 	.word	0x000002a0


	//   ....[5]....
        /*0690*/ 	.word	0x000002d0


	//   ....[6]....
        /*0694*/ 	.word	0x00000300


	//   ....[7]....
        /*0698*/ 	.word	0x00000470


	//   ....[8]....
        /*069c*/ 	.word	0x000004b0


	//   ....[9]....
        /*06a0*/ 	.word	0x000004e0


	//   ....[10]....
        /*06a4*/ 	.word	0x00000510


	//   ....[11]....
        /*06a8*/ 	.word	0x00000540


	//   ....[12]....
        /*06ac*/ 	.word	0x00000570


	//   ....[13]....
        /*06b0*/ 	.word	0x00000600


	//   ....[14]....
        /*06b4*/ 	.word	0x00000650


	//   ....[15]....
        /*06b8*/ 	.word	0x00000670


	//   ....[16]....
        /*06bc*/ 	.word	0x000006d0


	//   ....[17]....
        /*06c0*/ 	.word	0x00009a30


	//   ....[18]....
        /*06c4*/ 	.word	0x00009a50


	//   ....[19]....
        /*06c8*/ 	.word	0x00009c20


	//   ....[20]....
        /*06cc*/ 	.word	0x00009c30


	//   ....[21]....
        /*06d0*/ 	.word	0x00009db0


	//   ....[22]....
        /*06d4*/ 	.word	0x00009dd0


	//   ....[23]....
        /*06d8*/ 	.word	0x00009f50


	//   ....[24]....
        /*06dc*/ 	.word	0x00009f60


	//   ....[25]....
        /*06e0*/ 	.word	0x0000a6c0


	//   ....[26]....
        /*06e4*/ 	.word	0x0000a6e0


	//   ....[27]....
        /*06e8*/ 	.word	0x0000a700


	//   ....[28]....
        /*06ec*/ 	.word	0x0000a710


	//   ....[29]....
        /*06f0*/ 	.word	0x0000ab80


	//   ....[30]....
        /*06f4*/ 	.word	0x0000abc0


	//   ....[31]....
        /*06f8*/ 	.word	0x0000ac00


	//   ....[32]....
        /*06fc*/ 	.word	0x0000ac40


	//   ....[33]....
        /*0700*/ 	.word	0x0000b0e0


	//   ....[34]....
        /*0704*/ 	.word	0x0000b120


	//   ....[35]....
        /*0708*/ 	.word	0x0000b160


	//   ....[36]....
        /*070c*/ 	.word	0x0000b190


	//   ....[37]....
        /*0710*/ 	.word	0x0000b550


	//   ....[38]....
        /*0714*/ 	.word	0x0000b5c0


	//   ....[39]....
        /*0718*/ 	.word	0x0000b620


	//   ....[40]....
        /*071c*/ 	.word	0x0000b660


	//   ....[41]....
        /*0720*/ 	.word	0x0000efc0


	//   ....[42]....
        /*0724*/ 	.word	0x0000efe0


	//   ....[43]....
        /*0728*/ 	.word	0x0000f000


	//   ....[44]....
        /*072c*/ 	.word	0x0000f010


	//   ....[45]....
        /*0730*/ 	.word	0x0000f2b0


	//   ....[46]....
        /*0734*/ 	.word	0x0000f300


	//   ....[47]....
        /*0738*/ 	.word	0x0000f350


	//   ....[48]....
        /*073c*/ 	.word	0x0000f390


	//   ....[49]....
        /*0740*/ 	.word	0x0000f6e0


	//   ....[50]....
        /*0744*/ 	.word	0x0000f730


	//   ....[51]....
        /*0748*/ 	.word	0x0000f790


	//   ....[52]....
        /*074c*/ 	.word	0x0000f7d0


	//   ....[53]....
        /*0750*/ 	.word	0x0000fa70


	//   ....[54]....
        /*0754*/ 	.word	0x0000faf0


	//   ....[55]....
        /*0758*/ 	.word	0x0000fb90


	//   ....[56]....
        /*075c*/ 	.word	0x0000fbd0


	//   ....[57]....
        /*0760*/ 	.word	0x00014eb0


	//   ....[58]....
        /*0764*/ 	.word	0x00014ec0


	//   ....[59]....
        /*0768*/ 	.word	0x00015250


	//   ....[60]....
        /*076c*/ 	.word	0x000153e0


	//   ....[61]....
        /*0770*/ 	.word	0x00015400


	//   ....[62]....
        /*0774*/ 	.word	0x00015460


	//   ....[63]....
        /*0778*/ 	.word	0x000178e0


	//   ....[64]....
        /*077c*/ 	.word	0x000178f0


	//   ....[65]....
        /*0780*/ 	.word	0x00017c40


	//   ....[66]....
        /*0784*/ 	.word	0x00017d20


	//   ....[67]....
        /*0788*/ 	.word	0x00018100


	//   ....[68]....
        /*078c*/ 	.word	0x00018200


	//   ....[69]....
        /*0790*/ 	.word	0x0001aa10


	//   ....[70]....
        /*0794*/ 	.word	0x0001aa20


	//   ....[71]....
        /*0798*/ 	.word	0x0001aa50


	//   ....[72]....
        /*079c*/ 	.word	0x0001aa60


	//   ....[73]....
        /*07a0*/ 	.word	0x0001c190


	//   ....[74]....
        /*07a4*/ 	.word	0x0001c1c0


	//   ....[75]....
        /*07a8*/ 	.word	0x0001c1d0


	//   ....[76]....
        /*07ac*/ 	.word	0x0001c200


	//   ....[77]....
        /*07b0*/ 	.word	0x0001da90


	//   ....[78]....
        /*07b4*/ 	.word	0x0001daa0


	//   ....[79]....
        /*07b8*/ 	.word	0x0001dad0


	//   ....[80]....
        /*07bc*/ 	.word	0x0001daf0


	//   ....[81]....
        /*07c0*/ 	.word	0x0001df00


	//   ....[82]....
        /*07c4*/ 	.word	0x0001df20


	//   ....[83]....
        /*07c8*/ 	.word	0x0001e0f0


	//   ....[84]....
        /*07cc*/ 	.word	0x0001e100


	//   ....[85]....
        /*07d0*/ 	.word	0x0001e270


	//   ....[86]....
        /*07d4*/ 	.word	0x0001e290


	//   ....[87]....
        /*07d8*/ 	.word	0x0001e400


	//   ....[88]....
        /*07dc*/ 	.word	0x0001e410


	//   ....[89]....
        /*07e0*/ 	.word	0x0001e790


	//   ....[90]....
        /*07e4*/ 	.word	0x0001e7b0


	//   ....[91]....
        /*07e8*/ 	.word	0x0001f470


	//   ....[92]....
        /*07ec*/ 	.word	0x0001f480


	//   ....[93]....
        /*07f0*/ 	.word	0x00020910


	//   ....[94]....
        /*07f4*/ 	.word	0x00020930


	//   ....[95]....
        /*07f8*/ 	.word	0x00020b10


	//   ....[96]....
        /*07fc*/ 	.word	0x00020b20


	//   ....[97]....
        /*0800*/ 	.word	0x00020c90


	//   ....[98]....
        /*0804*/ 	.word	0x00020cb0


	//   ....[99]....
        /*0808*/ 	.word	0x00020e20


	//   ....[100]....
        /*080c*/ 	.word	0x00020e30


	//   ....[101]....
        /*0810*/ 	.word	0x00021060


	//   ....[102]....
        /*0814*/ 	.word	0x00021080


	//   ....[103]....
        /*0818*/ 	.word	0x000211b0


	//   ....[104]....
        /*081c*/ 	.word	0x000211f0


	//   ....[105]....
        /*0820*/ 	.word	0x00021220


	//   ....[106]....
        /*0824*/ 	.word	0x00021250


	//   ....[107]....
        /*0828*/ 	.word	0x00021280


	//   ....[108]....
        /*082c*/ 	.word	0x000212b0


	//   ....[109]....
        /*0830*/ 	.word	0x00021410


	//   ....[110]....
        /*0834*/ 	.word	0x00021450


	//   ....[111]....
        /*0838*/ 	.word	0x00021480


	//   ....[112]....
        /*083c*/ 	.word	0x000214b0


	//   ....[113]....
        /*0840*/ 	.word	0x000214e0


	//   ....[114]....
        /*0844*/ 	.word	0x00021510


	//   ....[115]....
        /*0848*/ 	.word	0x000215a0


	//   ....[116]....
        /*084c*/ 	.word	0x00021600


	//   ....[117]....
        /*0850*/ 	.word	0x00021610


	//   ....[118]....
        /*0854*/ 	.word	0x00021670


	//   ....[119]....
        /*0858*/ 	.word	0x000220f0


	//   ....[120]....
        /*085c*/ 	.word	0x00022150


	//   ....[121]....
        /*0860*/ 	.word	0x000221a0


	//   ....[122]....
        /*0864*/ 	.word	0x000221f0


	//   ....[123]....
        /*0868*/ 	.word	0x00022240


	//   ....[124]....
        /*086c*/ 	.word	0x000222b0


	//   ....[125]....
        /*0870*/ 	.word	0x00022300


	//   ....[126]....
        /*0874*/ 	.word	0x00022370


	//   ....[127]....
        /*0878*/ 	.word	0x000223e0


	//   ....[128]....
        /*087c*/ 	.word	0x00022440


	//   ....[129]....
        /*0880*/ 	.word	0x000224b0


	//   ....[130]....
        /*0884*/ 	.word	0x00022520


	//   ....[131]....
        /*0888*/ 	.word	0x00022590


	//   ....[132]....
        /*088c*/ 	.word	0x000225f0


	//   ....[133]....
        /*0890*/ 	.word	0x00022660


	//   ....[134]....
        /*0894*/ 	.word	0x000226d0


	//   ....[135]....
        /*0898*/ 	.word	0x00022740


	//   ....[136]....
        /*089c*/ 	.word	0x000227a0


	//   ....[137]....
        /*08a0*/ 	.word	0x00022800


	//   ....[138]....
        /*08a4*/ 	.word	0x00022860


	//   ....[139]....
        /*08a8*/ 	.word	0x000228b0


	//   ....[140]....
        /*08ac*/ 	.word	0x00022900


	//   ....[141]....
        /*08b0*/ 	.word	0x00022970


	//   ....[142]....
        /*08b4*/ 	.word	0x000229e0


	//   ....[143]....
        /*08b8*/ 	.word	0x00022a50


	//   ....[144]....
        /*08bc*/ 	.word	0x00022ab0


	//   ....[145]....
        /*08c0*/ 	.word	0x00022b20


	//   ....[146]....
        /*08c4*/ 	.word	0x00022b90


	//   ....[147]....
        /*08c8*/ 	.word	0x00022c00


	//   ....[148]....
        /*08cc*/ 	.word	0x00022c60


	//   ....[149]....
        /*08d0*/ 	.word	0x00022cd0


	//   ....[150]....
        /*08d4*/ 	.word	0x00022d40


	//   ....[151]....
        /*08d8*/ 	.word	0x00022db0


	//   ....[152]....
        /*08dc*/ 	.word	0x00022e10


	//   ....[153]....
        /*08e0*/ 	.word	0x00022e80


	//   ....[154]....
        /*08e4*/ 	.word	0x00022ef0


	//   ....[155]....
        /*08e8*/ 	.word	0x00022f60


	//   ....[156]....
        /*08ec*/ 	.word	0x00022fc0


	//   ....[157]....
        /*08f0*/ 	.word	0x00023030


	//   ....[158]....
        /*08f4*/ 	.word	0x000230a0


	//   ....[159]....
        /*08f8*/ 	.word	0x00023110


	//   ....[160]....
        /*08fc*/ 	.word	0x00023170


	//   ....[161]....
        /*0900*/ 	.word	0x000231e0


	//   ....[162]....
        /*0904*/ 	.word	0x00023250


	//   ....[163]....
        /*0908*/ 	.word	0x000232a0


	//   ....[164]....
        /*090c*/ 	.word	0x000232e0


	//   ....[165]....
        /*0910*/ 	.word	0x00023330


	//   ....[166]....
        /*0914*/ 	.word	0x00023380


	//   ....[167]....
        /*0918*/ 	.word	0x000233d0


	//   ....[168]....
        /*091c*/ 	.word	0x00023440


	//   ....[169]....
        /*0920*/ 	.word	0x00023490


	//   ....[170]....
        /*0924*/ 	.word	0x000234e0


	//   ....[171]....
        /*0928*/ 	.word	0x00023530


	//   ....[172]....
        /*092c*/ 	.word	0x00023580


	//   ....[173]....
        /*0930*/ 	.word	0x000235d0


	//   ....[174]....
        /*0934*/ 	.word	0x00023640


	//   ....[175]....
        /*0938*/ 	.word	0x00023690


	//   ....[176]....
        /*093c*/ 	.word	0x00023700


	//   ....[177]....
        /*0940*/ 	.word	0x00023760


	//   ....[178]....
        /*0944*/ 	.word	0x000237d0


	//----- nvinfo : EIATTR_EXIT_INSTR_OFFSETS
	.align		4
.L_786:
        /*0948*/ 	.byte	0x04, 0x1c
        /*094a*/ 	.short	(.L_788 - .L_787)


	//   ....[0]....
.L_787:
        /*094c*/ 	.word	0x000010f0


	//   ....[1]....
        /*0950*/ 	.word	0x000220b0


	//----- nvinfo : EIATTR_MAX_THREADS
	.align		4
.L_788:
        /*0954*/ 	.byte	0x04, 0x05
        /*0956*/ 	.short	(.L_790 - .L_789)
.L_789:
        /*0958*/ 	.word	0x00000100
        /*095c*/ 	.word	0x00000001
        /*0960*/ 	.word	0x00000001


	//----- nvinfo : EIATTR_CRS_STACK_SIZE
	.align		4
.L_790:
        /*0964*/ 	.byte	0x04, 0x1e
        /*0966*/ 	.short	(.L_792 - .L_791)
.L_791:
        /*0968*/ 	.word	0x00000000
.L_792:


//--------------------- .nv.info._ZN7cutlass13device_kernelIN5flash19enable_sm80_to_sm89INS1_16FlashAttnFwdSm80INS1_25CollectiveMainloopFwdSm80ILi8ELi1ELb1EN4cute5tupleIJNS5_1CILi128EEENS7_ILi64EEENS7_ILi256EEEEEELi256ENS_10bfloat16_tEfNS_4arch4Sm80ELb0ELb0ELb0ELb0ELb0ELb0ELb1ELb1EEENS1_21CollectiveEpilogueFwdINS6_IJS8_SA_S9_EEENS6_IJNS7_ILi1EEESI_SI_EEESC_SE_Li256ELb0ELb1ELb1ELb0EEENS1_19SingleTileSchedulerILb0ELb1ELb1ELi128EEEEEEEEEvNT_6ParamsE --------------------------
	.section	.nv.info._ZN7cutlass13device_kernelIN5flash19enable_sm80_to_sm89INS1_16FlashAttnFwdSm80INS1_25CollectiveMainloopFwdSm80ILi8ELi1ELb1EN4cute5tupleIJNS5_1CILi128EEENS7_ILi64EEENS7_ILi256EEEEEELi256ENS_10bfloat16_tEfNS_4arch4Sm80ELb0ELb0ELb0ELb0ELb0ELb0ELb1ELb1EEENS1_21CollectiveEpilogueFwdINS6_IJS8_SA_S9_EEENS6_IJNS7_ILi1EEESI_SI_EEESC_SE_Li256ELb0ELb1ELb1ELb0EEENS1_19SingleTileSchedulerILb0ELb1ELb1ELi128EEEEEEEEEvNT_6ParamsE,"",@"SHT_CUDA_INFO"
	.sectionflags	@""
	.align	4


	//----- nvinfo : EIATTR_CUDA_API_VERSION
	.align		4
        /*0000*/ 	.byte	0x04, 0x37
        /*0002*/ 	.short	(.L_794 - .L_793)
.L_793:
        /*0004*/ 	.word	0x00000082


	//----- nvinfo : EIATTR_SW2861232_WAR
	.align		4
.L_794:
        /*0008*/ 	.byte	0x01, 0x35
	.zero		2


	//----- nvinfo : EIATTR_PARAM_CBANK
	.align		4
        /*000c*/ 	.byte	0x04, 0x0a
        /*000e*/ 	.short	(.L_796 - .L_795)
	.align		4
.L_795:
        /*0010*/ 	.word	index@(.nv.constant0._ZN7cutlass13device_kernelIN5flash19enable_sm80_to_sm89INS1_16FlashAttnFwdSm80INS1_25CollectiveMainloopFwdSm80ILi8ELi1ELb1EN4cute5tupleIJNS5_1CILi128EEENS7_ILi64EEENS7_ILi256EEEEEELi256ENS_10bfloat16_tEfNS_4arch4Sm80ELb0ELb0ELb0ELb0ELb0ELb0ELb1ELb1EEENS1_21CollectiveEpilogueFwdINS6_IJS8_SA_S9_EEENS6_IJNS7_ILi1EEESI_SI_EEESC_SE_Li256ELb0ELb1ELb1ELb0EEENS1_19SingleTileSchedulerILb0ELb1ELb1ELi128EEEEEEEEEvNT_6ParamsE)
        /*0014*/ 	.short	0x0160
        /*0016*/ 	.short	0x0418


	//----- nvinfo : EIATTR_CBANK_PARAM_SIZE
	.align		4
.L_796:
        /*0018*/ 	.byte	0x03, 0x19
        /*001a*/ 	.short	0x0418


	//----- nvinfo : EIATTR_KPARAM_INFO
	.align		4
        /*001c*/ 	.byte	0x04, 0x17
        /*001e*/ 	.short	(.L_798 - .L_797)
.L_797:
        /*0020*/ 	.word	0x00000000
        /*0024*/ 	.short	0x0000
        /*0026*/ 	.short	0x0000
        /*0028*/ 	.byte	0x00, 0xf0, 0x61, 0x10


	//----- nvinfo : EIATTR_MAXREG_COUNT
	.align		4
.L_798:
        /*002c*/ 	.byte	0x03, 0x1b
        /*002e*/ 	.short	0x00ff


	//----- nvinfo : EIATTR_NUM_BARRIERS
	.align		4
        /*0030*/ 	.byte	0x02, 0x4c
        /*0032*/ 	.byte	0x02
	.zero		1


	//----- nvinfo : EIATTR_ANNOTATIONS
	.align		4
        /*0034*/ 	.byte	0x04, 0x55
        /*0036*/ 	.short	(.L_800 - .L_799)


	//   ....[0]....
.L_799:
        /* <DEDUP_REMOVED lines=41> */


	//----- nvinfo : EIATTR_MERCURY_ISA_VERSION
	.align		4
.L_800:
        /*02b8*/ 	.byte	0x03, 0x5f
        /*02ba*/ 	.short	0x0000


	//----- nvinfo : EIATTR_COOP_GROUP_MASK_REGIDS
	.align		4
        /*02bc*/ 	.byte	0x04, 0x29
        /*02be*/ 	.short	(.L_802 - .L_801)


	//   ....[0]....
.L_801:
        /*02c0*/ 	.word	0xffffffff


	//   ....[1]....
        /*02c4*/ 	.word	0xffffffff


	//   ....[2]....
        /*02c8*/ 	.word	0xffffffff


	//   ....[3]....
        /*02cc*/ 	.word	0xffffffff


	//   ....[4]....
        /*02d0*/ 	.word	0xffffffff


	//   ....[5]....
        /*02d4*/ 	.word	0xffffffff


	//   ....[6]....
        /*02d8*/ 	.word	0xffffffff


	//   ....[7]....
        /*02dc*/ 	.word	0xffffffff


	//   ....[8]....
        /*02e0*/ 	.word	0xffffffff


	//   ....[9]....
        /*02e4*/ 	.word	0xffffffff


	//   ....[10]....
        /*02e8*/ 	.word	0xffffffff


	//   ....[11]....
        /*02ec*/ 	.word	0xffffffff


	//   ....[12]....
        /*02f0*/ 	.word	0xffffffff


	//   ....[13]....
        /*02f4*/ 	.word	0xffffffff


	//   ....[14]....
        /*02f8*/ 	.word	0xffffffff


	//   ....[15]....
        /*02fc*/ 	.word	0xffffffff


	//   ....[16]....
        /*0300*/ 	.word	0xffffffff


	//   ....[17]....
        /*0304*/ 	.word	0xffffffff


	//   ....[18]....
        /*0308*/ 	.word	0xffffffff


	//   ....[19]....
        /*030c*/ 	.word	0xffffffff


	//   ....[20]....
        /*0310*/ 	.word	0xffffffff


	//   ....[21]....
        /*0314*/ 	.word	0xffffffff


	//   ....[22]....
        /*0318*/ 	.word	0xffffffff


	//   ....[23]....
        /*031c*/ 	.word	0xffffffff


	//   ....[24]....
        /*0320*/ 	.word	0xffffffff


	//   ....[25]....
        /*0324*/ 	.word	0xffffffff


	//   ....[26]....
        /*0328*/ 	.word	0xffffffff


	//   ....[27]....
        /*032c*/ 	.word	0xffffffff


	//   ....[28]....
        /*0330*/ 	.word	0xffffffff


	//----- nvinfo : EIATTR_COOP_GROUP_INSTR_OFFSETS
	.align		4
.L_802:
        /*0334*/ 	.byte	0x04, 0x28
        /*0336*/ 	.short	(.L_804 - .L_803)


	//   ....[0]....
.L_803:
        /*0338*/ 	.word	0x00000060


	//   ....[1]....
        /*033c*/ 	.word	0x00000dc0


	//   ....[2]....
        /*0340*/ 	.word	0x00000df0


	//   ....[3]....
        /*0344*/ 	.word	0x00000e20


	//   ....[4]....
        /*0348*/ 	.word	0x00000eb0


	//   ....[5]....
        /*034c*/ 	.word	0x00001140


	//   ....[6]....
        /*0350*/ 	.word	0x00001170


	//   ....[7]....
        /*0354*/ 	.word	0x000011e0


	//   ....[8]....
        /*0358*/ 	.word	0x000011f0


	//   ....[9]....
        /*035c*/ 	.word	0x00003120


	//   ....[10]....
        /*0360*/ 	.word	0x000031e0


	//   ....[11]....
        /*0364*/ 	.word	0x000031f0


	//   ....[12]....
        /*0368*/ 	.word	0x00003250


	//   ....[13]....
        /*036c*/ 	.word	0x000069c0


	//   ....[14]....
        /*0370*/ 	.word	0x000069e0


	//   ....[15]....
        /*0374*/ 	.word	0x00007110


	//   ....[16]....
        /*0378*/ 	.word	0x00007130


	//   ....[17]....
        /*037c*/ 	.word	0x00008b50


	//   ....[18]....
        /*0380*/ 	.word	0x00008b60


	//   ....[19]....
        /*0384*/ 	.word	0x00008b90


	//   ....[20]....
        /*0388*/ 	.word	0x00008ba0


	//   ....[21]....
        /*038c*/ 	.word	0x00009ac0


	//   ....[22]....
        /*0390*/ 	.word	0x00009af0


	//   ....[23]....
        /*0394*/ 	.word	0x00009b10


	//   ....[24]....
        /*0398*/ 	.word	0x00009b30


	//   ....[25]....
        /*039c*/ 	.word	0x00009bb0


	//   ....[26]....
        /*03a0*/ 	.word	0x00009be0


	//   ....[27]....
        /*03a4*/ 	.word	0x0000a820


	//   ....[28]....
        /*03a8*/ 	.word	0x0000a830


	//----- nvinfo : EIATTR_EXIT_INSTR_OFFSETS
	.align		4
.L_804:
        /*03ac*/ 	.byte	0x04, 0x1c
        /*03ae*/ 	.short	(.L_806 - .L_805)


	//   ....[0]....
.L_805:
        /*03b0*/ 	.word	0x000001c0


	//   ....[1]....
        /*03b4*/ 	.word	0x0000a840


	//   ....[2]....
        /*03b8*/ 	.word	0x0000b3e0


	//   ....[3]....
        /*03bc*/ 	.word	0x0000b430


	//   ....[4]....
        /*03c0*/ 	.word	0x0000b460


	//   ....[5]....
        /*03c4*/ 	.word	0x0000b4c0


	//   ....[6]....
        /*03c8*/ 	.word	0x0000b750


	//----- nvinfo : EIATTR_CTAIDZ_USED
	.align		4
.L_806:
        /*03cc*/ 	.byte	0x01, 0x04
	.zero		2


	//----- nvinfo : EIATTR_MAX_THREADS
	.align		4
        /*03d0*/ 	.byte	0x04, 0x05
        /*03d2*/ 	.short	(.L_808 - .L_807)
.L_807:
        /*03d4*/ 	.word	0x00000100
        /*03d8*/ 	.word	0x00000001
        /*03dc*/ 	.word	0x00000001


	//----- nvinfo : EIATTR_CRS_STACK_SIZE
	.align		4
.L_808:
        /*03e0*/ 	.byte	0x04, 0x1e
        /*03e2*/ 	.short	(.L_810 - .L_809)
.L_809:
        /*03e4*/ 	.word	0x00000000
.L_810:


//--------------------- .nv.info._ZN7cutlass13device_kernelIN5flash19enable_sm80_to_sm89INS1_16FlashAttnFwdSm80INS1_25CollectiveMainloopFwdSm80ILi8ELi1ELb1EN4cute5tupleIJNS5_1CILi128EEENS7_ILi48EEENS7_ILi256EEEEEELi256ENS_10bfloat16_tEfNS_4arch4Sm80ELb0ELb0ELb0ELb1ELb0ELb0ELb1ELb1EEENS1_21CollectiveEpilogueFwdINS6_IJS8_SA_S9_EEENS6_IJNS7_ILi1EEESI_SI_EEESC_SE_Li256ELb1ELb1ELb1ELb0EEENS1_36VarlenDynamicPersistentTileSchedulerILi128ELi48ELi256ELi256ELb1ELb1ELb0ELb0ELb1ELb1EEEEEEEEEvNT_6ParamsE --------------------------
	.section	.nv.info._ZN7cutlass13device_kernelIN5flash19enable_sm80_to_sm89INS1_16FlashAttnFwdSm80INS1_25CollectiveMainloopFwdSm80ILi8ELi1ELb1EN4cute5tupleIJNS5_1CILi128EEENS7_ILi48EEENS7_ILi256EEEEEELi256ENS_10bfloat16_tEfNS_4arch4Sm80ELb0ELb0ELb0ELb1ELb0ELb0ELb1ELb1EEENS1_21CollectiveEpilogueFwdINS6_IJS8_SA_S9_EEENS6_IJNS7_ILi1EEESI_SI_EEESC_SE_Li256ELb1ELb1ELb1ELb0EEENS1_36VarlenDynamicPersistentTileSchedulerILi128ELi48ELi256ELi256ELb1ELb1ELb0ELb0ELb1ELb1EEEEEEEEEvNT_6ParamsE,"",@"SHT_CUDA_INFO"
	.sectionflags	@""
	.align	4


	//----- nvinfo : EIATTR_CUDA_API_VERSION
	.align		4
        /*0000*/ 	.byte	0x04, 0x37
        /*0002*/ 	.short	(.L_812 - .L_811)
.L_811:
        /*0004*/ 	.word	0x00000082


	//----- nvinfo : EIATTR_SW2861232_WAR
	.align		4
.L_812:
        /*0008*/ 	.byte	0x01, 0x35
	.zero		2


	//----- nvinfo : EIATTR_PARAM_CBANK
	.align		4
        /*000c*/ 	.byte	0x04, 0x0a
        /*000e*/ 	.short	(.L_814 - .L_813)
	.align		4
.L_813:
        /*0010*/ 	.word	index@(.nv.constant0._ZN7cutlass13device_kernelIN5flash19enable_sm80_to_sm89INS1_16FlashAttnFwdSm80INS1_25CollectiveMainloopFwdSm80ILi8ELi1ELb1EN4cute5tupleIJNS5_1CILi128EEENS7_ILi48EEENS7_ILi256EEEEEELi256ENS_10bfloat16_tEfNS_4arch4Sm80ELb0ELb0ELb0ELb1ELb0ELb0ELb1ELb1EEENS1_21CollectiveEpilogueFwdINS6_IJS8_SA_S9_EEENS6_IJNS7_ILi1EEESI_SI_EEESC_SE_Li256ELb1ELb1ELb1ELb0EEENS1_36VarlenDynamicPersistentTileSchedulerILi128ELi48ELi256ELi256ELb1ELb1ELb0ELb0ELb1ELb1EEEEEEEEEvNT_6ParamsE)
        /*0014*/ 	.short	0x0160
        /*0016*/ 	.short	0x0438


	//----- nvinfo : EIATTR_CBANK_PARAM_SIZE
	.align		4
.L_814:
        /*0018*/ 	.byte	0x03, 0x19
        /*001a*/ 	.short	0x0438


	//----- nvinfo : EIATTR_KPARAM_INFO
	.align		4
        /*001c*/ 	.byte	0x04, 0x17
        /*001e*/ 	.short	(.L_816 - .L_815)
.L_815:
        /*0020*/ 	.word	0x00000000
        /*0024*/ 	.short	0x0000
        /*0026*/ 	.short	0x0000
        /*0028*/ 	.byte	0x00, 0xf0, 0xe1, 0x10


	//----- nvinfo : EIATTR_MAXREG_COUNT
	.align		4
.L_816:
        /*002c*/ 	.byte	0x03, 0x1b
        /*002e*/ 	.short	0x00ff


	//----- nvinfo : EIATTR_NUM_BARRIERS
	.align		4
        /*0030*/ 	.byte	0x02, 0x4c
        /*0032*/ 	.byte	0x06
	.zero		1


	//----- nvinfo : EIATTR_ANNOTATIONS
	.align		4
        /*0034*/ 	.byte	0x04, 0x55
        /*0036*/ 	.short	(.L_818 - .L_817)


	//   ....[0]....
.L_817:
        /* <DEDUP_REMOVED lines=95> */


	//----- nvinfo : EIATTR_MERCURY_ISA_VERSION
	.align		4
.L_818:
        /*0610*/ 	.byte	0x03, 0x5f
        /*0612*/ 	.short	0x0000


	//----- nvinfo : EIATTR_INT_WARP_WIDE_INSTR_OFFSETS
	.align		4
        /*0614*/ 	.byte	0x04, 0x31
        /*0616*/ 	.short	(.L_820 - .L_819)


	//   ....[0]....
.L_819:
        /*0618*/ 	.word	0x00008ba0


	//   ....[1]....
        /*061c*/ 	.word	0x00008c20


	//----- nvinfo : EIATTR_COOP_GROUP_MASK_REGIDS
	.align		4
.L_820:
        /*0620*/ 	.byte	0x04, 0x29
        /*0622*/ 	.short	(.L_822 - .L_821)


	//   ....[0]....
.L_821:
        /*0624*/ 	.word	0xffffffff


	//   ....[1]....
        /*0628*/ 	.word	0xffffffff


	//   ....[2]....
        /*062c*/ 	.word	0xffffffff


	//   ....[3]....
        /*0630*/ 	.word	0xffffffff


	//   ....[4]....
        /*0634*/ 	.word	0xffffffff


	//   ....[5]....
        /*0638*/ 	.word	0xffffffff


	//   ....[6]....
        /*063c*/ 	.word	0xffffffff


	//   ....[7]....
        /*0640*/ 	.word	0xffffffff


	//   ....[8]....
        /*0644*/ 	.word	0xffffffff


	//   ....[9]....
        /*0648*/ 	.word	0xffffffff


	//   ....[10]....
        /*064c*/ 	.word	0xffffffff


	//   ....[11]....
        /*0650*/ 	.word	0xffffffff


	//   ....[12]....
        /*0654*/ 	.word	0xffffffff


	//   ....[13]....
        /*0658*/ 	.word	0xffffffff


	//   ....[14]....
        /*065c*/ 	.word	0xffffffff


	//   ....[15]....
        /*0660*/ 	.word	0xffffffff


	//   ....[16]....
        /*0664*/ 	.word	0xffffffff


	//   ....[17]....
        /*0668*/ 	.word	0xffffffff


	//   ....[18]....
        /*066c*/ 	.word	0xffffffff


	//   ....[19]....
        /*0670*/ 	.word	0xffffffff


	//   ....[20]....
        /*0674*/ 	.word	0xffffffff


	//   ....[21]....
        /*0678*/ 	.word	0xffffffff


	//   ....[22]....
        /*067c*/ 	.word	0xffffffff


	//   ....[23]....
        /*0680*/ 	.word	0xffffffff


	//   ....[24]....
        /*0684*/ 	.word	0xffffffff


	//   ....[25]....
        /*0688*/ 	.word	0xffffffff


	//   ....[26]....
        /*068c*/ 	.word	0xffffffff


	//   ....[27]....
        /*0690*/ 	.word	0xffffffff


	//   ....[28]....
        /*0694*/ 	.word	0xffffffff


	//   ....[29]....
        /*0698*/ 	.word	0xffffffff


	//   ....[30]....
        /*069c*/ 	.word	0xffffffff


	//   ....[31]....
        /*06a0*/ 	.word	0xffffffff


	//   ....[32]....
        /*06a4*/ 	.word	0xffffffff


	//   ....[33]....
        /*06a8*/ 	.word	0xffffffff


	//   ....[34]....
        /*06ac*/ 	.word	0xffffffff


	//   ....[35]....
        /*06b0*/ 	.word	0xffffffff


	//   ....[36]....
        /*06b4*/ 	.word	0xffffffff


	//   ....[37]....
        /*06b8*/ 	.word	0xffffffff


	//   ....[38]....
        /*06bc*/ 	.word	0xffffffff


	//   ....[39]....
        /*06c0*/ 	.word	0xffffffff


	//   ....[40]....
        /*06c4*/ 	.word	0xffffffff


	//   ....[41]....
        /*06c8*/ 	.word	0xffffffff


	//   ....[42]....
        /*06cc*/ 	.word	0xffffffff


	//   ....[43]....
        /*06d0*/ 	.word	0xffffffff


	//   ....[44]....
        /*06d4*/ 	.word	0xffffffff


	//   ....[45]....
        /*06d8*/ 	.word	0xffffffff


	//   ....[46]....
        /*06dc*/ 	.word	0xffffffff


	//   ....[47]....
        /*06e0*/ 	.word	0xffffffff


	//   ....[48]....
        /*06e4*/ 	.word	0xffffffff


	//   ....[49]....
        /*06e8*/ 	.word	0xffffffff


	//   ....[50]....
        /*06ec*/ 	.word	0xffffffff


	//   ....[51]....
        /*06f0*/ 	.word	0xffffffff


	//   ....[52]....
        /*06f4*/ 	.word	0xffffffff


	//   ....[53]....
        /*06f8*/ 	.word	0xffffffff


	//   ....[54]....
        /*06fc*/ 	.word	0xffffffff


	//   ....[55]....
        /*0700*/ 	.word	0xffffffff


	//   ....[56]....
        /*0704*/ 	.word	0xffffffff


	//   ....[57]....
        /*0708*/ 	.word	0xffffffff


	//   ....[58]....
        /*070c*/ 	.word	0xffffffff


	//   ....[59]....
        /*0710*/ 	.word	0xffffffff


	//   ....[60]....
        /*0714*/ 	.word	0xffffffff


	//   ....[61]....
        /*0718*/ 	.word	0xffffffff


	//   ....[62]....
        /*071c*/ 	.word	0xffffffff


	//   ....[63]....
        /*0720*/ 	.word	0xffffffff


	//   ....[64]....
        /*0724*/ 	.word	0xffffffff


	//   ....[65]....
        /*0728*/ 	.word	0xffffffff


	//   ....[66]....
        /*072c*/ 	.word	0xffffffff


	//   ....[67]....
        /*0730*/ 	.word	0xffffffff


	//   ....[68]....
        /*0734*/ 	.word	0xffffffff


	//   ....[69]....
        /*0738*/ 	.word	0xffffffff


	//   ....[70]....
        /*073c*/ 	.word	0xffffffff


	//   ....[71]....
        /*0740*/ 	.word	0xffffffff


	//   ....[72]....
        /*0744*/ 	.word	0xffffffff


	//   ....[73]....
        /*0748*/ 	.word	0xffffffff


	//   ....[74]....
        /*074c*/ 	.word	0xffffffff


	//   ....[75]....
        /*0750*/ 	.word	0xffffffff


	//   ....[76]....
        /*0754*/ 	.word	0xffffffff


	//   ....[77]....
        /*0758*/ 	.word	0xffffffff


	//   ....[78]....
        /*075c*/ 	.word	0xffffffff


	//   ....[79]....
        /*0760*/ 	.word	0xffffffff


	//   ....[80]....
        /*0764*/ 	.word	0xffffffff


	//   ....[81]....
        /*0768*/ 	.word	0xffffffff


	//   ....[82]....
        /*076c*/ 	.word	0xffffffff


	//   ....[83]....
        /*0770*/ 	.word	0xffffffff


	//   ....[84]....
        /*0774*/ 	.word	0xffffffff


	//   ....[85]....
        /*0778*/ 	.word	0xffffffff


	//   ....[86]....
        /*077c*/ 	.word	0xffffffff


	//   ....[87]....
        /*0780*/ 	.word	0xffffffff


	//   ....[88]....
        /*0784*/ 	.word	0xffffffff


	//   ....[89]....
        /*0788*/ 	.word	0xffffffff


	//   ....[90]....
        /*078c*/ 	.word	0xffffffff


	//   ....[91]....
        /*0790*/ 	.word	0xffffffff


	//   ....[92]....
        /*0794*/ 	.word	0xffffffff


	//   ....[93]....
        /*0798*/ 	.word	0xffffffff


	//   ....[94]....
        /*079c*/ 	.word	0xffffffff


	//   ....[95]....
        /*07a0*/ 	.word	0xffffffff


	//   ....[96]....
        /*07a4*/ 	.word	0xffffffff


	//   ....[97]....
        /*07a8*/ 	.word	0xffffffff


	//   ....[98]....
        /*07ac*/ 	.word	0xffffffff


	//   ....[99]....
        /*07b0*/ 	.word	0xffffffff


	//   ....[100]....
        /*07b4*/ 	.word	0xffffffff


	//   ....[101]....
        /*07b8*/ 	.word	0xffffffff


	//   ....[102]....
        /*07bc*/ 	.word	0xffffffff


	//   ....[103]....
        /*07c0*/ 	.word	0xffffffff


	//   ....[104]....
        /*07c4*/ 	.word	0xffffffff


	//   ....[105]....
        /*07c8*/ 	.word	0xffffffff


	//   ....[106]....
        /*07cc*/ 	.word	0xffffffff


	//   ....[107]....
        /*07d0*/ 	.word	0xffffffff


	//   ....[108]....
        /*07d4*/ 	.word	0xffffffff


	//   ....[109]....
        /*07d8*/ 	.word	0xffffffff


	//   ....[110]....
        /*07dc*/ 	.word	0xffffffff


	//   ....[111]....
        /*07e0*/ 	.word	0xffffffff


	//   ....[112]....
        /*07e4*/ 	.word	0xffffffff


	//   ....[113]....
        /*07e8*/ 	.word	0xffffffff


	//   ....[114]....
        /*07ec*/ 	.word	0xffffffff


	//   ....[115]....
        /*07f0*/ 	.word	0xffffffff


	//   ....[116]....
        /*07f4*/ 	.word	0xffffffff


	//   ....[117]....
        /*07f8*/ 	.word	0xffffffff


	//   ....[118]....
        /*07fc*/ 	.word	0xffffffff


	//   ....[119]....
        /*0800*/ 	.word	0xffffffff


	//   ....[120]....
        /*0804*/ 	.word	0xffffffff


	//   ....[121]....
        /*0808*/ 	.word	0xffffffff


	//   ....[122]....
        /*080c*/ 	.word	0xffffffff


	//   ....[123]....
        /*0810*/ 	.word	0xffffffff


	//   ....[124]....
        /*0814*/ 	.word	0xffffffff


	//   ....[125]....
        /*0818*/ 	.word	0xffffffff


	//   ....[126]....
        /*081c*/ 	.word	0xffffffff


	//   ....[127]....
        /*0820*/ 	.word	0xffffffff


	//   ....[128]....
        /*0824*/ 	.word	0xffffffff


	//   ....[129]....
        /*0828*/ 	.word	0xffffffff


	//   ....[130]....
        /*082c*/ 	.word	0xffffffff


	//----- nvinfo : EIATTR_COOP_GROUP_INSTR_OFFSETS
	.align		4
.L_822:
        /*0830*/ 	.byte	0x04, 0x28
        /*0832*/ 	.short	(.L_824 - .L_823)


	//   ....[0]....
.L_823:
        /*0834*/ 	.word	0x00000050


	//   ....[1]....
        /*0838*/ 	.word	0x00000200


	//   ....[2]....
        /*083c*/ 	.word	0x00000230


	//   ....[3]....
        /*0840*/ 	.word	0x00000260


	//   ....[4]....
        /*0844*/ 	.word	0x00000290


	//   ....[5]....
        /*0848*/ 	.word	0x000002c0


	//   ....[6]....
        /*084c*/ 	.word	0x000002f0


	//   ....[7]....
        /*0850*/ 	.word	0x00000460


	//   ....[8]....
        /*0854*/ 	.word	0x000004a0


	//   ....[9]....
        /*0858*/ 	.word	0x000004d0


	//   ....[10]....
        /*085c*/ 	.word	0x00000500


	//   ....[11]....
        /*0860*/ 	.word	0x00000530


	//   ....[12]....
        /*0864*/ 	.word	0x00000560


	//   ....[13]....
        /*0868*/ 	.word	0x000005f0


	//   ....[14]....
        /*086c*/ 	.word	0x00000620


	//   ....[15]....
        /*0870*/ 	.word	0x00000630


	//   ....[16]....
        /*0874*/ 	.word	0x000006a0


	//   ....[17]....
        /*0878*/ 	.word	0x000022f0


	//   ....[18]....
        /*087c*/ 	.word	0x00002320


	//   ....[19]....
        /*0880*/ 	.word	0x00002350


	//   ....[20]....
        /*0884*/ 	.word	0x000023c0


	//   ....[21]....
        /*0888*/ 	.word	0x00002570


	//   ....[22]....
        /*088c*/ 	.word	0x00002590


	//   ....[23]....
        /*0890*/ 	.word	0x000025d0


	//   ....[24]....
        /*0894*/ 	.word	0x00002600


	//   ....[25]....
        /*0898*/ 	.word	0x000040c0


	//   ....[26]....
        /*089c*/ 	.word	0x00004200


	//   ....[27]....
        /*08a0*/ 	.word	0x00004250


	//   ....[28]....
        /*08a4*/ 	.word	0x000042d0


	//   ....[29]....
        /*08a8*/ 	.word	0x000068d0


	//   ....[30]....
        /*08ac*/ 	.word	0x000068f0


	//   ....[31]....
        /*08b0*/ 	.word	0x00006ec0


	//   ....[32]....
        /*08b4*/ 	.word	0x00006fb0


	//   ....[33]....
        /*08b8*/ 	.word	0x00008180


	//   ....[34]....
        /*08bc*/ 	.word	0x000081a0


	//   ....[35]....
        /*08c0*/ 	.word	0x000081c0


	//   ....[36]....
        /*08c4*/ 	.word	0x000081e0


	//   ....[37]....
        /*08c8*/ 	.word	0x00009a60


	//   ....[38]....
        /*08cc*/ 	.word	0x00009a70


	//   ....[39]....
        /*08d0*/ 	.word	0x00009a90


	//   ....[40]....
        /*08d4*/ 	.word	0x00009ab0


	//   ....[41]....
        /*08d8*/ 	.word	0x00009ef0


	//   ....[42]....
        /*08dc*/ 	.word	0x00009f10


	//   ....[43]....
        /*08e0*/ 	.word	0x0000a0e0


	//   ....[44]....
        /*08e4*/ 	.word	0x0000a0f0


	//   ....[45]....
        /*08e8*/ 	.word	0x0000a2d0


	//   ....[46]....
        /*08ec*/ 	.word	0x0000a2f0


	//   ....[47]....
        /*08f0*/ 	.word	0x0000a4d0


	//   ....[48]....
        /*08f4*/ 	.word	0x0000a4e0


	//   ....[49]....
        /*08f8*/ 	.word	0x0000a8c0


	//   ....[50]....
        /*08fc*/ 	.word	0x0000a8e0


	//   ....[51]....
        /*0900*/ 	.word	0x0000b530


	//   ....[52]....
        /*0904*/ 	.word	0x0000b540


	//   ....[53]....
        /*0908*/ 	.word	0x0000c5b0


	//   ....[54]....
        /*090c*/ 	.word	0x0000c5d0


	//   ....[55]....
        /*0910*/ 	.word	0x0000c7b0


	//   ....[56]....
        /*0914*/ 	.word	0x0000c7c0


	//   ....[57]....
        /*0918*/ 	.word	0x0000c9a0


	//   ....[58]....
        /*091c*/ 	.word	0x0000c9c0


	//   ....[59]....
        /*0920*/ 	.word	0x0000cba0


	//   ....[60]....
        /*0924*/ 	.word	0x0000cbb0


	//   ....[61]....
        /*0928*/ 	.word	0x0000ce50


	//   ....[62]....
        /*092c*/ 	.word	0x0000ce70


	//   ....[63]....
        /*0930*/ 	.word	0x0000cfa0


	//   ....[64]....
        /*0934*/ 	.word	0x0000cfe0


	//   ....[65]....
        /*0938*/ 	.word	0x0000d010


	//   ....[66]....
        /*093c*/ 	.word	0x0000d040


	//   ....[67]....
        /*0940*/ 	.word	0x0000d070


	//   ....[68]....
        /*0944*/ 	.word	0x0000d0a0


	//   ....[69]....
        /*0948*/ 	.word	0x0000d200


	//   ....[70]....
        /*094c*/ 	.word	0x0000d240


	//   ....[71]....
        /*0950*/ 	.word	0x0000d270


	//   ....[72]....
        /*0954*/ 	.word	0x0000d2a0


	//   ....[73]....
        /*0958*/ 	.word	0x0000d2d0


	//   ....[74]....
        /*095c*/ 	.word	0x0000d300


	//   ....[75]....
        /*0960*/ 	.word	0x0000d390


	//   ....[76]....
        /*0964*/ 	.word	0x0000d3c0


	//   ....[77]....
        /*0968*/ 	.word	0x0000d3d0


	//   ....[78]....
        /*096c*/ 	.word	0x0000d430


	//   ....[79]....
        /*0970*/ 	.word	0x0000da10


	//   ....[80]....
        /*0974*/ 	.word	0x0000da70


	//   ....[81]....
        /*0978*/ 	.word	0x0000dac0


	//   ....[82]....
        /*097c*/ 	.word	0x0000db10


	//   ....[83]....
        /*0980*/ 	.word	0x0000db60


	//   ....[84]....
        /*0984*/ 	.word	0x0000dbd0


	//   ....[85]....
        /*0988*/ 	.word	0x0000dc10


	//   ....[86]....
        /*098c*/ 	.word	0x0000dc80


	//   ....[87]....
        /*0990*/ 	.word	0x0000dcf0


	//   ....[88]....
        /*0994*/ 	.word	0x0000dd50


	//   ....[89]....
        /*0998*/ 	.word	0x0000ddd0


	//   ....[90]....
        /*099c*/ 	.word	0x0000de20


	//   ....[91]....
        /*09a0*/ 	.word	0x0000de70


	//   ....[92]....
        /*09a4*/ 	.word	0x0000ded0


	//   ....[93]....
        /*09a8*/ 	.word	0x0000df40


	//   ....[94]....
        /*09ac*/ 	.word	0x0000dfb0


	//   ....[95]....
        /*09b0*/ 	.word	0x0000e010


	//   ....[96]....
        /*09b4*/ 	.word	0x0000e070


	//   ....[97]....
        /*09b8*/ 	.word	0x0000e0d0


	//   ....[98]....
        /*09bc*/ 	.word	0x0000e140


	//   ....[99]....
        /*09c0*/ 	.word	0x0000e1a0


	//   ....[100]....
        /*09c4*/ 	.word	0x0000e200


	//   ....[101]....
        /*09c8*/ 	.word	0x0000e260


	//   ....[102]....
        /*09cc*/ 	.word	0x0000e2d0


	//   ....[103]....
        /*09d0*/ 	.word	0x0000e330


	//   ....[104]....
        /*09d4*/ 	.word	0x0000e390


	//   ....[105]....
        /*09d8*/ 	.word	0x0000e3f0


	//   ....[106]....
        /*09dc*/ 	.word	0x0000e460


	//   ....[107]....
        /*09e0*/ 	.word	0x0000e4c0


	//   ....[108]....
        /*09e4*/ 	.word	0x0000e520


	//   ....[109]....
        /*09e8*/ 	.word	0x0000e580


	//   ....[110]....
        /*09ec*/ 	.word	0x0000e5f0


	//   ....[111]....
        /*09f0*/ 	.word	0x0000e650


	//   ....[112]....
        /*09f4*/ 	.word	0x0000e6b0


	//   ....[113]....
        /*09f8*/ 	.word	0x0000e710


	//   ....[114]....
        /*09fc*/ 	.word	0x0000e780


	//   ....[115]....
        /*0a00*/ 	.word	0x0000e7d0


	//   ....[116]....
        /*0a04*/ 	.word	0x0000e810


	//   ....[117]....
        /*0a08*/ 	.word	0x0000e860


	//   ....[118]....
        /*0a0c*/ 	.word	0x0000e8b0


	//   ....[119]....
        /*0a10*/ 	.word	0x0000e900


	//   ....[120]....
        /*0a14*/ 	.word	0x0000e970


	//   ....[121]....
        /*0a18*/ 	.word	0x0000e9b0


	//   ....[122]....
        /*0a1c*/ 	.word	0x0000ea00


	//   ....[123]....
        /*0a20*/ 	.word	0x0000ea50


	//   ....[124]....
        /*0a24*/ 	.word	0x0000eaa0


	//   ....[125]....
        /*0a28*/ 	.word	0x0000eaf0


	//   ....[126]....
        /*0a2c*/ 	.word	0x0000eb60


	//   ....[127]....
        /*0a30*/ 	.word	0x0000eba0


	//   ....[128]....
        /*0a34*/ 	.word	0x0000ec10


	//   ....[129]....
        /*0a38*/ 	.word	0x0000ec70


	//   ....[130]....
        /*0a3c*/ 	.word	0x0000ecd0


	//----- nvinfo : EIATTR_EXIT_INSTR_OFFSETS
	.align		4
.L_824:
        /*0a40*/ 	.byte	0x04, 0x1c
        /*0a42*/ 	.short	(.L_826 - .L_825)


	//   ....[0]....
.L_825:
        /*0a44*/ 	.word	0x00000c10


	//   ....[1]....
        /*0a48*/ 	.word	0x0000d9d0


	//----- nvinfo : EIATTR_MAX_THREADS
	.align		4
.L_826:
        /*0a4c*/ 	.byte	0x04, 0x05
        /*0a4e*/ 	.short	(.L_828 - .L_827)
.L_827:
        /*0a50*/ 	.word	0x00000100
        /*0a54*/ 	.word	0x00000001
        /*0a58*/ 	.word	0x00000001


	//----- nvinfo : EIATTR_CRS_STACK_SIZE
	.align		4
.L_828:
        /*0a5c*/ 	.byte	0x04, 0x1e
        /*0a5e*/ 	.short	(.L_830 - .L_829)
.L_829:
        /*0a60*/ 	.word	0x00000000
.L_830:


//--------------------- .nv.info._ZN7cutlass13device_kernelIN5flash19enable_sm80_to_sm89INS1_16FlashAttnFwdSm80INS1_25CollectiveMainloopFwdSm80ILi8ELi1ELb0EN4cute5tupleIJNS5_1CILi128EEENS7_ILi32EEENS7_ILi256EEEEEELi256ENS_10bfloat16_tEfNS_4arch4Sm80ELb0ELb0ELb0ELb1ELb0ELb1ELb1ELb1EEENS1_21CollectiveEpilogueFwdINS6_IJS8_SA_S9_EEENS6_IJNS7_ILi1EEESI_SI_EEESC_SE_Li256ELb1ELb1ELb1ELb0EEENS1_36VarlenDynamicPersistentTileSchedulerILi128ELi32ELi256ELi256ELb1ELb1ELb0ELb0ELb1ELb1EEEEEEEEEvNT_6ParamsE --------------------------
	.section	.nv.info._ZN7cutlass13device_kernelIN5flash19enable_sm80_to_sm89INS1_16FlashAttnFwdSm80INS1_25CollectiveMainloopFwdSm80ILi8ELi1ELb0EN4cute5tupleIJNS5_1CILi128EEENS7_ILi32EEENS7_ILi256EEEEEELi256ENS_10bfloat16_tEfNS_4arch4Sm80ELb0ELb0ELb0ELb1ELb0ELb1ELb1ELb1EEENS1_21CollectiveEpilogueFwdINS6_IJS8_SA_S9_EEENS6_IJNS7_ILi1EEESI_SI_EEESC_SE_Li256ELb1ELb1ELb1ELb0EEENS1_36VarlenDynamicPersistentTileSchedulerILi128ELi32ELi256ELi256ELb1ELb1ELb0ELb0ELb1ELb1EEEEEEEEEvNT_6ParamsE,"",@"SHT_CUDA_INFO"
	.sectionflags	@""
	.align	4


	//----- nvinfo : EIATTR_CUDA_API_VERSION
	.align		4
        /*0000*/ 	.byte	0x04, 0x37
        /*0002*/ 	.short	(.L_832 - .L_831)
.L_831:
        /*0004*/ 	.word	0x00000082


	//----- nvinfo : EIATTR_SW2861232_WAR
	.align		4
.L_832:
        /*0008*/ 	.byte	0x01, 0x35
	.zero		2


	//----- nvinfo : EIATTR_PARAM_CBANK
	.align		4
        /*000c*/ 	.byte	0x04, 0x0a
        /*000e*/ 	.short	(.L_834 - .L_833)
	.align		4
.L_833:
        /*0010*/ 	.word	index@(.nv.constant0._ZN7cutlass13device_kernelIN5flash19enable_sm80_to_sm89INS1_16FlashAttnFwdSm80INS1_25CollectiveMainloopFwdSm80ILi8ELi1ELb0EN4cute5tupleIJNS5_1CILi128EEENS7_ILi32EEENS7_ILi256EEEEEELi256ENS_10bfloat16_tEfNS_4arch4Sm80ELb0ELb0ELb0ELb1ELb0ELb1ELb1ELb1EEENS1_21CollectiveEpilogueFwdINS6_IJS8_SA_S9_EEENS6_IJNS7_ILi1EEESI_SI_EEESC_SE_Li256ELb1ELb1ELb1ELb0EEENS1_36VarlenDynamicPersistentTileSchedulerILi128ELi32ELi256ELi256ELb1ELb1ELb0ELb0ELb1ELb1EEEEEEEEEvNT_6ParamsE)
        /*0014*/ 	.short	0x0160
        /*0016*/ 	.short	0x0438


	//----- nvinfo : EIATTR_CBANK_PARAM_SIZE
	.align		4
.L_834:
        /*0018*/ 	.byte	0x03, 0x19
        /*001a*/ 	.short	0x0438


	//----- nvinfo : EIATTR_KPARAM_INFO
	.align		4
        /*001c*/ 	.byte	0x04, 0x17
        /*001e*/ 	.short	(.L_836 - .L_835)
.L_835:
        /*0020*/ 	.word	0x00000000
        /*0024*/ 	.short	0x0000
        /*0026*/ 	.short	0x0000
        /*0028*/ 	.byte	0x00, 0xf0, 0xe1, 0x10


	//----- nvinfo : EIATTR_MAXREG_COUNT
	.align		4
.L_836:
        /*002c*/ 	.byte	0x03, 0x1b
        /*002e*/ 	.short	0x00ff


	//----- nvinfo : EIATTR_NUM_BARRIERS
	.align		4
        /*0030*/ 	.byte	0x02, 0x4c
        /*0032*/ 	.byte	0x06
	.zero		1


	//----- nvinfo : EIATTR_ANNOTATIONS
	.align		4
        /*0034*/ 	.byte	0x04, 0x55
        /*0036*/ 	.short	(.L_838 - .L_837)


	//   ....[0]....
.L_837:
        /*0038*/ 	.word	0x00000001
        /*003c*/ 	.byte	0x70, 0x00, 0x00, 0x00, 0x01, 0x00, 0x00, 0x00, 0xb0, 0x0e, 0x00, 0x00, 0x01, 0x00, 0x00, 0x00
        /*004c*/ 	.byte	0x20, 0x12, 0x00, 0x00, 0x01, 0x00, 0x00, 0x00, 0x70, 0x1d, 0x01, 0x00, 0x01, 0x00, 0x00, 0x00
        /*005c*/ 	.byte	0xb0, 0x1d, 0x01, 0x00, 0x01, 0x00, 0x00, 0x00, 0x30, 0x52, 0x01, 0x00


	//----- nvinfo : EIATTR_MERCURY_ISA_VERSION
	.align		4
.L_838:
        /*0068*/ 	.byte	0x03, 0x5f
        /*006a*/ 	.short	0x0000


	//----- nvinfo : EIATTR_INT_WARP_WIDE_INSTR_OFFSETS
	.align		4
        /*006c*/ 	.byte	0x04, 0x31
        /*006e*/ 	.short	(.L_840 - .L_839)


	//   ....[0]....
.L_839:
        /*0070*/ 	.word	0x000112f0


	//   ....[1]....
        /*0074*/ 	.word	0x00011370


	//----- nvinfo : EIATTR_COOP_GROUP_MASK_REGIDS
	.align		4
.L_840:
        /*0078*/ 	.byte	0x04, 0x29
        /*007a*/ 	.short	(.L_842 - .L_841)


	//   ....[0]....
.L_841:
        /*007c*/ 	.word	0xffffffff


	//   ....[1]....
        /*0080*/ 	.word	0xffffffff


	//   ....[2]....
        /*0084*/ 	.word	0xffffffff


	//   ....[3]....
        /*0088*/ 	.word	0xffffffff


	//   ....[4]....
        /*008c*/ 	.word	0xffffffff


	//   ....[5]....
        /*0090*/ 	.word	0xffffffff


	//   ....[6]....
        /*0094*/ 	.word	0xffffffff


	//   ....[7]....
        /*0098*/ 	.word	0xffffffff


	//   ....[8]....
        /*009c*/ 	.word	0xffffffff


	//   ....[9]....
        /*00a0*/ 	.word	0xffffffff


	//   ....[10]....
        /*00a4*/ 	.word	0xffffffff


	//   ....[11]....
        /*00a8*/ 	.word	0xffffffff


	//   ....[12]....
        /*00ac*/ 	.word	0xffffffff


	//   ....[13]....
        /*00b0*/ 	.word	0xffffffff


	//   ....[14]....
        /*00b4*/ 	.word	0xffffffff


	//   ....[15]....
        /*00b8*/ 	.word	0xffffffff


	//   ....[16]....
        /*00bc*/ 	.word	0xffffffff


	//   ....[17]....
        /*00c0*/ 	.word	0xffffffff


	//   ....[18]....
        /*00c4*/ 	.word	0xffffffff


	//   ....[19]....
        /*00c8*/ 	.word	0xffffffff


	//   ....[20]....
        /*00cc*/ 	.word	0xffffffff


	//   ....[21]....
        /*00d0*/ 	.word	0xffffffff


	//   ....[22]....
        /*00d4*/ 	.word	0xffffffff


	//   ....[23]....
        /*00d8*/ 	.word	0xffffffff


	//   ....[24]....
        /*00dc*/ 	.word	0xffffffff


	//   ....[25]....
        /*00e0*/ 	.word	0xffffffff


	//   ....[26]....
        /*00e4*/ 	.word	0xffffffff


	//   ....[27]....
        /*00e8*/ 	.word	0xffffffff


	//   ....[28]....
        /*00ec*/ 	.word	0xffffffff


	//   ....[29]....
        /*00f0*/ 	.word	0xffffffff


	//   ....[30]....
        /*00f4*/ 	.word	0xffffffff


	//   ....[31]....
        /*00f8*/ 	.word	0xffffffff


	//   ....[32]....
        /*00fc*/ 	.word	0xffffffff


	//   ....[33]....
        /*0100*/ 	.word	0xffffffff


	//   ....[34]....
        /*0104*/ 	.word	0xffffffff


	//   ....[35]....
        /*0108*/ 	.word	0xffffffff


	//   ....[36]....
        /*010c*/ 	.word	0xffffffff


	//   ....[37]....
        /*0110*/ 	.word	0xffffffff


	//   ....[38]....
        /*0114*/ 	.word	0xffffffff


	//   ....[39]....
        /*0118*/ 	.word	0xffffffff


	//   ....[40]....
        /*011c*/ 	.word	0xffffffff


	//   ....[41]....
        /*0120*/ 	.word	0xffffffff


	//   ....[42]....
        /*0124*/ 	.word	0xffffffff


	//   ....[43]....
        /*0128*/ 	.word	0xffffffff


	//   ....[44]....
        /*012c*/ 	.word	0xffffffff


	//   ....[45]....
        /*0130*/ 	.word	0xffffffff


	//   ....[46]....
        /*0134*/ 	.word	0xffffffff


	//   ....[47]....
        /*0138*/ 	.word	0xffffffff


	//   ....[48]....
        /*013c*/ 	.word	0xffffffff


	//   ....[49]....
        /*0140*/ 	.word	0xffffffff


	//   ....[50]....
        /*0144*/ 	.word	0xffffffff


	//   ....[51]....
        /*0148*/ 	.word	0xffffffff


	//   ....[52]....
        /*014c*/ 	.word	0xffffffff


	//   ....[53]....
        /*0150*/ 	.word	0xffffffff


	//   ....[54]....
        /*0154*/ 	.word	0xffffffff


	//   ....[55]....
        /*0158*/ 	.word	0xffffffff


	//   ....[56]....
        /*015c*/ 	.word	0xffffffff


	//   ....[57]....
        /*0160*/ 	.word	0xffffffff


	//   ....[58]....
        /*0164*/ 	.word	0xffffffff


	//   ....[59]....
        /*0168*/ 	.word	0xffffffff


	//   ....[60]....
        /*016c*/ 	.word	0xffffffff


	//   ....[61]....
        /*0170*/ 	.word	0xffffffff


	//   ....[62]....
        /*0174*/ 	.word	0xffffffff


	//   ....[63]....
        /*0178*/ 	.word	0xffffffff


	//   ....[64]....
        /*017c*/ 	.word	0xffffffff


	//   ....[65]....
        /*0180*/ 	.word	0xffffffff


	//   ....[66]....
        /*0184*/ 	.word	0xffffffff


	//   ....[67]....
        /*0188*/ 	.word	0xffffffff


	//   ....[68]....
        /*018c*/ 	.word	0xffffffff


	//   ....[69]....
        /*0190*/ 	.word	0xffffffff


	//   ....[70]....
        /*0194*/ 	.word	0xffffffff


	//   ....[71]....
        /*0198*/ 	.word	0xffffffff


	//   ....[72]....
        /*019c*/ 	.word	0xffffffff


	//   ....[73]....
        /*01a0*/ 	.word	0xffffffff


	//   ....[74]....
        /*01a4*/ 	.word	0xffffffff


	//   ....[75]....
        /*01a8*/ 	.word	0xffffffff


	//   ....[76]....
        /*01ac*/ 	.word	0xffffffff


	//   ....[77]....
        /*01b0*/ 	.word	0xffffffff


	//   ....[78]....
        /*01b4*/ 	.word	0xffffffff


	//   ....[79]....
        /*01b8*/ 	.word	0xffffffff


	//   ....[80]....
        /*01bc*/ 	.word	0xffffffff


	//   ....[81]....
        /*01c0*/ 	.word	0xffffffff


	//   ....[82]....
        /*01c4*/ 	.word	0xffffffff


	//   ....[83]....
        /*01c8*/ 	.word	0xffffffff


	//   ....[84]....
        /*01cc*/ 	.word	0xffffffff


	//   ....[85]....
        /*01d0*/ 	.word	0xffffffff


	//   ....[86]....
        /*01d4*/ 	.word	0xffffffff


	//   ....[87]....
        /*01d8*/ 	.word	0xffffffff


	//   ....[88]....
        /*01dc*/ 	.word	0xffffffff


	//   ....[89]....
        /*01e0*/ 	.word	0xffffffff


	//   ....[90]....
        /*01e4*/ 	.word	0xffffffff


	//   ....[91]....
        /*01e8*/ 	.word	0xffffffff


	//   ....[92]....
        /*01ec*/ 	.word	0xffffffff


	//   ....[93]....
        /*01f0*/ 	.word	0xffffffff


	//   ....[94]....
        /*01f4*/ 	.word	0xffffffff


	//   ....[95]....
        /*01f8*/ 	.word	0xffffffff


	//   ....[96]....
        /*01fc*/ 	.word	0xffffffff


	//   ....[97]....
        /*0200*/ 	.word	0xffffffff


	//   ....[98]....
        /*0204*/ 	.word	0xffffffff


	//   ....[99]....
        /*0208*/ 	.word	0xffffffff


	//   ....[100]....
        /*020c*/ 	.word	0xffffffff


	//   ....[101]....
        /*0210*/ 	.word	0xffffffff


	//   ....[102]....
        /*0214*/ 	.word	0xffffffff


	//   ....[103]....
        /*0218*/ 	.word	0xffffffff


	//   ....[104]....
        /*021c*/ 	.word	0xffffffff


	//   ....[105]....
        /*0220*/ 	.word	0xffffffff


	//   ....[106]....
        /*0224*/ 	.word	0xffffffff


	//   ....[107]....
        /*0228*/ 	.word	0xffffffff


	//   ....[108]....
        /*022c*/ 	.word	0xffffffff


	//   ....[109]....
        /*0230*/ 	.word	0xffffffff


	//   ....[110]....
        /*0234*/ 	.word	0xffffffff


	//   ....[111]....
        /*0238*/ 	.word	0xffffffff


	//   ....[112]....
        /*023c*/ 	.word	0xffffffff


	//   ....[113]....
        /*0240*/ 	.word	0xffffffff


	//   ....[114]....
        /*0244*/ 	.word	0xffffffff


	//   ....[115]....
        /*0248*/ 	.word	0xffffffff


	//   ....[116]....
        /*024c*/ 	.word	0xffffffff


	//   ....[117]....
        /*0250*/ 	.word	0xffffffff


	//   ....[118]....
        /*0254*/ 	.word	0xffffffff


	//   ....[119]....
        /*0258*/ 	.word	0xffffffff


	//   ....[120]....
        /*025c*/ 	.word	0xffffffff


	//   ....[121]....
        /*0260*/ 	.word	0xffffffff


	//   ....[122]....
        /*0264*/ 	.word	0xffffffff


	//   ....[123]....
        /*0268*/ 	.word	0xffffffff


	//   ....[124]....
        /*026c*/ 	.word	0xffffffff


	//   ....[125]....
        /*0270*/ 	.word	0xffffffff


	//   ....[126]....
        /*0274*/ 	.word	0xffffffff


	//   ....[127]....
        /*0278*/ 	.word	0xffffffff


	//   ....[128]....
        /*027c*/ 	.word	0xffffffff


	//   ....[129]....
        /*0280*/ 	.word	0xffffffff


	//   ....[130]....
        /*0284*/ 	.word	0xffffffff


	//   ....[131]....
        /*0288*/ 	.word	0xffffffff


	//   ....[132]....
        /*028c*/ 	.word	0xffffffff


	//   ....[133]....
        /*0290*/ 	.word	0xffffffff


	//   ....[134]....
        /*0294*/ 	.word	0xffffffff


	//   ....[135]....
        /*0298*/ 	.word	0xffffffff


	//   ....[136]....
        /*029c*/ 	.word	0xffffffff


	//   ....[137]....
        /*02a0*/ 	.word	0xffffffff


	//   ....[138]....
        /*02a4*/ 	.word	0xffffffff


	//   ....[139]....
        /*02a8*/ 	.word	0xffffffff


	//   ....[140]....
        /*02ac*/ 	.word	0xffffffff


	//   ....[141]....
        /*02b0*/ 	.word	0xffffffff


	//   ....[142]....
        /*02b4*/ 	.word	0xffffffff


	//   ....[143]....
        /*02b8*/ 	.word	0xffffffff


	//   ....[144]....
        /*02bc*/ 	.word	0xffffffff


	//   ....[145]....
        /*02c0*/ 	.word	0xffffffff


	//   ....[146]....
        /*02c4*/ 	.word	0xffffffff


	//----- nvinfo : EIATTR_COOP_GROUP_INSTR_OFFSETS
	.align		4
.L_842:
        /*02c8*/ 	.byte	0x04, 0x28
        /*02ca*/ 	.short	(.L_844 - .L_843)


	//   ....[0]....
.L_843:
        /*02cc*/ 	.word	0x00000050


	//   ....[1]....
        /*02d0*/ 	.word	0x000001e0


	//   ....[2]....
        /*02d4*/ 	.word	0x00000210


	//   ....[3]....
        /*02d8*/ 	.word	0x00000240


	//   ....[4]....
        /*02dc*/ 	.word	0x00000270


	//   ....[5]....
        /*02e0*/ 	.word	0x000002a0


	//   ....[6]....
        /*02e4*/ 	.word	0x000002d0


	//   ....[7]....
        /*02e8*/ 	.word	0x00000440


	//   ....[8]....
        /*02ec*/ 	.word	0x00000480


	//   ....[9]....
        /*02f0*/ 	.word	0x000004b0


	//   ....[10]....
        /*02f4*/ 	.word	0x000004e0


	//   ....[11]....
        /*02f8*/ 	.word	0x00000510


	//   ....[12]....
        /*02fc*/ 	.word	0x00000540


	//   ....[13]....
        /*0300*/ 	.word	0x000005d0


	//   ....[14]....
        /*0304*/ 	.word	0x00000600


	//   ....[15]....
        /*0308*/ 	.word	0x00000610


	//   ....[16]....
        /*030c*/ 	.word	0x00000680


	//   ....[17]....
        /*0310*/ 	.word	0x00006300


	//   ....[18]....
        /*0314*/ 	.word	0x00006320


	//   ....[19]....
        /*0318*/ 	.word	0x000064e0


	//   ....[20]....
        /*031c*/ 	.word	0x000064f0


	//   ....[21]....
        /*0320*/ 	.word	0x00006670


	//   ....[22]....
        /*0324*/ 	.word	0x00006690


	//   ....[23]....
        /*0328*/ 	.word	0x000067f0


	//   ....[24]....
        /*032c*/ 	.word	0x00006800


	//   ....[25]....
        /*0330*/ 	.word	0x00006c50


	//   ....[26]....
        /*0334*/ 	.word	0x00006c90


	//   ....[27]....
        /*0338*/ 	.word	0x00006cd0


	//   ....[28]....
        /*033c*/ 	.word	0x00006d00


	//   ....[29]....
        /*0340*/ 	.word	0x00009dd0


	//   ....[30]....
        /*0344*/ 	.word	0x00009e10


	//   ....[31]....
        /*0348*/ 	.word	0x00009e50


	//   ....[32]....
        /*034c*/ 	.word	0x00009e80


	//   ....[33]....
        /*0350*/ 	.word	0x0000def0


	//   ....[34]....
        /*0354*/ 	.word	0x0000df90


	//   ....[35]....
        /*0358*/ 	.word	0x0000dfb0


	//   ....[36]....
        /*035c*/ 	.word	0x0000e070


	//   ....[37]....
        /*0360*/ 	.word	0x0000f510


	//   ....[38]....
        /*0364*/ 	.word	0x0000f530


	//   ....[39]....
        /*0368*/ 	.word	0x0000f550


	//   ....[40]....
        /*036c*/ 	.word	0x0000f570


	//   ....[41]....
        /*0370*/ 	.word	0x000108e0


	//   ....[42]....
        /*0374*/ 	.word	0x000108f0


	//   ....[43]....
        /*0378*/ 	.word	0x00010920


	//   ....[44]....
        /*037c*/ 	.word	0x00010930


	//   ....[45]....
        /*0380*/ 	.word	0x000120f0


	//   ....[46]....
        /*0384*/ 	.word	0x00012100


	//   ....[47]....
        /*0388*/ 	.word	0x00012120


	//   ....[48]....
        /*038c*/ 	.word	0x00012130


	//   ....[49]....
        /*0390*/ 	.word	0x000124f0


	//   ....[50]....
        /*0394*/ 	.word	0x00012510


	//   ....[51]....
        /*0398*/ 	.word	0x000126e0


	//   ....[52]....
        /*039c*/ 	.word	0x000126f0


	//   ....[53]....
        /*03a0*/ 	.word	0x00012860


	//   ....[54]....
        /*03a4*/ 	.word	0x00012880


	//   ....[55]....
        /*03a8*/ 	.word	0x000129f0


	//   ....[56]....
        /*03ac*/ 	.word	0x00012a00


	//   ....[57]....
        /*03b0*/ 	.word	0x00012d60


	//   ....[58]....
        /*03b4*/ 	.word	0x00012d80


	//   ....[59]....
        /*03b8*/ 	.word	0x00013910


	//   ....[60]....
        /*03bc*/ 	.word	0x00013920


	//   ....[61]....
        /*03c0*/ 	.word	0x00014bc0


	//   ....[62]....
        /*03c4*/ 	.word	0x00014be0


	//   ....[63]....
        /*03c8*/ 	.word	0x00014dc0


	//   ....[64]....
        /*03cc*/ 	.word	0x00014dd0


	//   ....[65]....
        /*03d0*/ 	.word	0x00014f40


	//   ....[66]....
        /*03d4*/ 	.word	0x00014f60


	//   ....[67]....
        /*03d8*/ 	.word	0x000150d0


	//   ....[68]....
        /*03dc*/ 	.word	0x000150e0


	//   ....[69]....
        /*03e0*/ 	.word	0x000152f0


	//   ....[70]....
        /*03e4*/ 	.word	0x00015310


	//   ....[71]....
        /*03e8*/ 	.word	0x00015430


	//   ....[72]....
        /*03ec*/ 	.word	0x00015470


	//   ....[73]....
        /*03f0*/ 	.word	0x000154a0


	//   ....[74]....
        /*03f4*/ 	.word	0x000154d0


	//   ....[75]....
        /*03f8*/ 	.word	0x00015500


	//   ....[76]....
        /*03fc*/ 	.word	0x00015530


	//   ....[77]....
        /*0400*/ 	.word	0x00015680


	//   ....[78]....
        /*0404*/ 	.word	0x000156c0


	//   ....[79]....
        /*0408*/ 	.word	0x000156f0


	//   ....[80]....
        /*040c*/ 	.word	0x00015720


	//   ....[81]....
        /*0410*/ 	.word	0x00015750


	//   ....[82]....
        /*0414*/ 	.word	0x00015780


	//   ....[83]....
        /*0418*/ 	.word	0x00015810


	//   ....[84]....
        /*041c*/ 	.word	0x00015840


	//   ....[85]....
        /*0420*/ 	.word	0x00015850


	//   ....[86]....
        /*0424*/ 	.word	0x000158b0


	//   ....[87]....
        /*0428*/ 	.word	0x00015df0


	//   ....[88]....
        /*042c*/ 	.word	0x00015e50


	//   ....[89]....
        /*0430*/ 	.word	0x00015ea0


	//   ....[90]....
        /*0434*/ 	.word	0x00015ef0


	//   ....[91]....
        /*0438*/ 	.word	0x00015f40


	//   ....[92]....
        /*043c*/ 	.word	0x00015fb0


	//   ....[93]....
        /*0440*/ 	.word	0x00015ff0


	//   ....[94]....
        /*0444*/ 	.word	0x00016060


	//   ....[95]....
        /*0448*/ 	.word	0x000160d0


	//   ....[96]....
        /*044c*/ 	.word	0x00016130


	//   ....[97]....
        /*0450*/ 	.word	0x000161a0


	//   ....[98]....
        /*0454*/ 	.word	0x00016210


	//   ....[99]....
        /*0458*/ 	.word	0x00016270


	//   ....[100]....
        /*045c*/ 	.word	0x000162d0


	//   ....[101]....
        /*0460*/ 	.word	0x00016330


	//   ....[102]....
        /*0464*/ 	.word	0x000163a0


	//   ....[103]....
        /*0468*/ 	.word	0x00016400


	//   ....[104]....
        /*046c*/ 	.word	0x00016460


	//   ....[105]....
        /*0470*/ 	.word	0x000164d0


	//   ....[106]....
        /*0474*/ 	.word	0x00016520


	//   ....[107]....
        /*0478*/ 	.word	0x00016570


	//   ....[108]....
        /*047c*/ 	.word	0x000165c0


	//   ....[109]....
        /*0480*/ 	.word	0x00016630


	//   ....[110]....
        /*0484*/ 	.word	0x000166a0


	//   ....[111]....
        /*0488*/ 	.word	0x00016700


	//   ....[112]....
        /*048c*/ 	.word	0x00016760


	//   ....[113]....
        /*0490*/ 	.word	0x000167c0


	//   ....[114]....
        /*0494*/ 	.word	0x00016830


	//   ....[115]....
        /*0498*/ 	.word	0x00016890


	//   ....[116]....
        /*049c*/ 	.word	0x000168f0


	//   ....[117]....
        /*04a0*/ 	.word	0x00016950


	//   ....[118]....
        /*04a4*/ 	.word	0x000169c0


	//   ....[119]....
        /*04a8*/ 	.word	0x00016a20


	//   ....[120]....
        /*04ac*/ 	.word	0x00016a80


	//   ....[121]....
        /*04b0*/ 	.word	0x00016ae0


	//   ....[122]....
        /*04b4*/ 	.word	0x00016b50


	//   ....[123]....
        /*04b8*/ 	.word	0x00016bb0


	//   ....[124]....
        /*04bc*/ 	.word	0x00016c10


	//   ....[125]....
        /*04c0*/ 	.word	0x00016c70


	//   ....[126]....
        /*04c4*/ 	.word	0x00016ce0


	//   ....[127]....
        /*04c8*/ 	.word	0x00016d40


	//   ....[128]....
        /*04cc*/ 	.word	0x00016da0


	//   ....[129]....
        /*04d0*/ 	.word	0x00016e00


	//   ....[130]....
        /*04d4*/ 	.word	0x00016e70


	//   ....[131]....
        /*04d8*/ 	.word	0x00016ec0


	//   ....[132]....
        /*04dc*/ 	.word	0x00016f00


	//   ....[133]....
        /*04e0*/ 	.word	0x00016f50


	//   ....[134]....
        /*04e4*/ 	.word	0x00016fa0


	//   ....[135]....
        /*04e8*/ 	.word	0x00016ff0


	//   ....[136]....
        /*04ec*/ 	.word	0x00017060


	//   ....[137]....
        /*04f0*/ 	.word	0x000170a0


	//   ....[138]....
        /*04f4*/ 	.word	0x000170f0


	//   ....[139]....
        /*04f8*/ 	.word	0x00017140


	//   ....[140]....
        /*04fc*/ 	.word	0x00017190


	//   ....[141]....
        /*0500*/ 	.word	0x000171e0


	//   ....[142]....
        /*0504*/ 	.word	0x00017250


	//   ....[143]....
        /*0508*/ 	.word	0x00017290


	//   ....[144]....
        /*050c*/ 	.word	0x00017300


	//   ....[145]....
        /*0510*/ 	.word	0x00017360


	//   ....[146]....
        /*0514*/ 	.word	0x000173c0


	//----- nvinfo : EIATTR_EXIT_INSTR_OFFSETS
	.align		4
.L_844:
        /*0518*/ 	.byte	0x04, 0x1c
        /*051a*/ 	.short	(.L_846 - .L_845)


	//   ....[0]....
.L_845:
        /*051c*/ 	.word	0x00000b40


	//   ....[1]....
        /*0520*/ 	.word	0x00015db0


	//----- nvinfo : EIATTR_MAX_THREADS
	.align		4
.L_846:
        /*0524*/ 	.byte	0x04, 0x05
        /*0526*/ 	.short	(.L_848 - .L_847)
.L_847:
        /*0528*/ 	.word	0x00000100
        /*052c*/ 	.word	0x00000001
        /*0530*/ 	.word	0x00000001


	//----- nvinfo : EIATTR_CRS_STACK_SIZE
	.align		4
.L_848:
        /*0534*/ 	.byte	0x04, 0x1e
        /*0536*/ 	.short	(.L_850 - .L_849)
.L_849:
        /*0538*/ 	.word	0x00000000
.L_850:


//--------------------- .nv.info._ZN7cutlass13device_kernelIN5flash19enable_sm80_to_sm89INS1_16FlashAttnFwdSm80INS1_25CollectiveMainloopFwdSm80ILi8ELi1ELb1EN4cute5tupleIJNS5_1CILi128EEENS7_ILi48EEENS7_ILi256EEEEEELi256ENS_10bfloat16_tEfNS_4arch4Sm80ELb0ELb1ELb0ELb0ELb0ELb0ELb1ELb1EEENS1_21CollectiveEpilogueFwdINS6_IJS8_SA_S9_EEENS6_IJNS7_ILi1EEESI_SI_EEESC_SE_Li256ELb0ELb1ELb1ELb0EEENS1_19SingleTileSchedulerILb0ELb1ELb1ELi128EEEEEEEEEvNT_6ParamsE --------------------------
	.section	.nv.info._ZN7cutlass13device_kernelIN5flash19enable_sm80_to_sm89INS1_16FlashAttnFwdSm80INS1_25CollectiveMainloopFwdSm80ILi8ELi1ELb1EN4cute5tupleIJNS5_1CILi128EEENS7_ILi48EEENS7_ILi256EEEEEELi256ENS_10bfloat16_tEfNS_4arch4Sm80ELb0ELb1ELb0ELb0ELb0ELb0ELb1ELb1EEENS1_21CollectiveEpilogueFwdINS6_IJS8_SA_S9_EEENS6_IJNS7_ILi1EEESI_SI_EEESC_SE_Li256ELb0ELb1ELb1ELb0EEENS1_19SingleTileSchedulerILb0ELb1ELb1ELi128EEEEEEEEEvNT_6ParamsE,"",@"SHT_CUDA_INFO"
	.sectionflags	@""
	.align	4


	//----- nvinfo : EIATTR_CUDA_API_VERSION
	.align		4
        /*0000*/ 	.byte	0x04, 0x37
        /*0002*/ 	.short	(.L_852 - .L_851)
.L_851:
        /*0004*/ 	.word	0x00000082


	//----- nvinfo : EIATTR_SW2861232_WAR
	.align		4
.L_852:
        /*0008*/ 	.byte	0x01, 0x35
	.zero		2


	//----- nvinfo : EIATTR_PARAM_CBANK
	.align		4
        /*000c*/ 	.byte	0x04, 0x0a
        /*000e*/ 	.short	(.L_854 - .L_853)
	.align		4
.L_853:
        /*0010*/ 	.word	index@(.nv.constant0._ZN7cutlass13device_kernelIN5flash19enable_sm80_to_sm89INS1_16FlashAttnFwdSm80INS1_25CollectiveMainloopFwdSm80ILi8ELi1ELb1EN4cute5tupleIJNS5_1CILi128EEENS7_ILi48EEENS7_ILi256EEEEEELi256ENS_10bfloat16_tEfNS_4arch4Sm80ELb0ELb1ELb0ELb0ELb0ELb0ELb1ELb1EEENS1_21CollectiveEpilogueFwdINS6_IJS8_SA_S9_EEENS6_IJNS7_ILi1EEESI_SI_EEESC_SE_Li256ELb0ELb1ELb1ELb0EEENS1_19SingleTileSchedulerILb0ELb1ELb1ELi128EEEEEEEEEvNT_6ParamsE)
        /*0014*/ 	.short	0x0160
        /*0016*/ 	.short	0x0418


	//----- nvinfo : EIATTR_CBANK_PARAM_SIZE
	.align		4
.L_854:
        /*0018*/ 	.byte	0x03, 0x19
        /*001a*/ 	.short	0x0418


	//----- nvinfo : EIATTR_KPARAM_INFO
	.align		4
        /*001c*/ 	.byte	0x04, 0x17
        /*001e*/ 	.short	(.L_856 - .L_855)
.L_855:
        /*0020*/ 	.word	0x00000000
        /*0024*/ 	.short	0x0000
        /*0026*/ 	.short	0x0000
        /*0028*/ 	.byte	0x00, 0xf0, 0x61, 0x10


	//----- nvinfo : EIATTR_MAXREG_COUNT
	.align		4
.L_856:
        /*002c*/ 	.byte	0x03, 0x1b
        /*002e*/ 	.short	0x00ff


	//----- nvinfo : EIATTR_NUM_BARRIERS
	.align		4
        /*0030*/ 	.byte	0x02, 0x4c
        /*0032*/ 	.byte	0x02
	.zero		1


	//----- nvinfo : EIATTR_ANNOTATIONS
	.align		4
        /*0034*/ 	.byte	0x04, 0x55
        /*0036*/ 	.short	(.L_858 - .L_857)


	//   ....[0]....
.L_857:
        /* <DEDUP_REMOVED lines=80> */


	//----- nvinfo : EIATTR_MERCURY_ISA_VERSION
	.align		4
.L_858:
        /*0528*/ 	.byte	0x03, 0x5f
        /*052a*/ 	.short	0x0000


	//----- nvinfo : EIATTR_INT_WARP_WIDE_INSTR_OFFSETS
	.align		4
        /*052c*/ 	.byte	0x04, 0x31
        /*052e*/ 	.short	(.L_860 - .L_859)


	//   ....[0]....
.L_859:
        /*0530*/ 	.word	0x00006cd0


	//   ....[1]....
        /*0534*/ 	.word	0x0000ac30


	//   ....[2]....
        /*0538*/ 	.word	0x0000dd00


	//----- nvinfo : EIATTR_COOP_GROUP_MASK_REGIDS
	.align		4
.L_860:
        /*053c*/ 	.byte	0x04, 0x29
        /*053e*/ 	.short	(.L_862 - .L_861)


	//   ....[0]....
.L_861:
        /*0540*/ 	.word	0xffffffff


	//   ....[1]....
        /*0544*/ 	.word	0xffffffff


	//   ....[2]....
        /*0548*/ 	.word	0xffffffff


	//   ....[3]....
        /*054c*/ 	.word	0xffffffff


	//   ....[4]....
        /*0550*/ 	.word	0xffffffff


	//   ....[5]....
        /*0554*/ 	.word	0xffffffff


	//   ....[6]....
        /*0558*/ 	.word	0xffffffff


	//   ....[7]....
        /*055c*/ 	.word	0xffffffff


	//   ....[8]....
        /*0560*/ 	.word	0xffffffff


	//   ....[9]....
        /*0564*/ 	.word	0xffffffff


	//   ....[10]....
        /*0568*/ 	.word	0xffffffff


	//   ....[11]....
        /*056c*/ 	.word	0xffffffff


	//   ....[12]....
        /*0570*/ 	.word	0xffffffff


	//   ....[13]....
        /*0574*/ 	.word	0xffffffff


	//   ....[14]....
        /*0578*/ 	.word	0xffffffff


	//   ....[15]....
        /*057c*/ 	.word	0xffffffff


	//   ....[16]....
        /*0580*/ 	.word	0xffffffff


	//   ....[17]....
        /*0584*/ 	.word	0xffffffff


	//   ....[18]....
        /*0588*/ 	.word	0xffffffff


	//   ....[19]....
        /*058c*/ 	.word	0xffffffff


	//   ....[20]....
        /*0590*/ 	.word	0xffffffff


	//   ....[21]....
        /*0594*/ 	.word	0xffffffff


	//   ....[22]....
        /*0598*/ 	.word	0xffffffff


	//   ....[23]....
        /*059c*/ 	.word	0xffffffff


	//   ....[24]....
        /*05a0*/ 	.word	0xffffffff


	//   ....[25]....
        /*05a4*/ 	.word	0xffffffff


	//   ....[26]....
        /*05a8*/ 	.word	0xffffffff


	//   ....[27]....
        /*05ac*/ 	.word	0xffffffff


	//   ....[28]....
        /*05b0*/ 	.word	0xffffffff


	//   ....[29]....
        /*05b4*/ 	.word	0xffffffff


	//   ....[30]....
        /*05b8*/ 	.word	0xffffffff


	//   ....[31]....
        /*05bc*/ 	.word	0xffffffff


	//   ....[32]....
        /*05c0*/ 	.word	0xffffffff


	//   ....[33]....
        /*05c4*/ 	.word	0xffffffff


	//   ....[34]....
        /*05c8*/ 	.word	0xffffffff


	//   ....[35]....
        /*05cc*/ 	.word	0xffffffff


	//   ....[36]....
        /*05d0*/ 	.word	0xffffffff


	//   ....[37]....
        /*05d4*/ 	.word	0xffffffff


	//   ....[38]....
        /*05d8*/ 	.word	0xffffffff


	//   ....[39]....
        /*05dc*/ 	.word	0xffffffff


	//   ....[40]....
        /*05e0*/ 	.word	0xffffffff


	//   ....[41]....
        /*05e4*/ 	.word	0xffffffff


	//   ....[42]....
        /*05e8*/ 	.word	0xffffffff


	//----- nvinfo : EIATTR_COOP_GROUP_INSTR_OFFSETS
	.align		4
.L_862:
        /*05ec*/ 	.byte	0x04, 0x28
        /*05ee*/ 	.short	(.L_864 - .L_863)


	//   ....[0]....
.L_863:
        /*05f0*/ 	.word	0x00000060


	//   ....[1]....
        /*05f4*/ 	.word	0x00001300


	//   ....[2]....
        /*05f8*/ 	.word	0x00001350


	//   ....[3]....
        /*05fc*/ 	.word	0x000014a0


	//   ....[4]....
        /*0600*/ 	.word	0x00001500


	//   ....[5]....
        /*0604*/ 	.word	0x00001690


	//   ....[6]....
        /*0608*/ 	.word	0x000016c0


	//   ....[7]....
        /*060c*/ 	.word	0x00001830


	//   ....[8]....
        /*0610*/ 	.word	0x00001850


	//   ....[9]....
        /*0614*/ 	.word	0x000033e0


	//   ....[10]....
        /*0618*/ 	.word	0x00003630


	//   ....[11]....
        /*061c*/ 	.word	0x00004260


	//   ....[12]....
        /*0620*/ 	.word	0x000042d0


	//   ....[13]....
        /*0624*/ 	.word	0x00004310


	//   ....[14]....
        /*0628*/ 	.word	0x00004340


	//   ....[15]....
        /*062c*/ 	.word	0x000070b0


	//   ....[16]....
        /*0630*/ 	.word	0x000074b0


	//   ....[17]....
        /*0634*/ 	.word	0x00007a90


	//   ....[18]....
        /*0638*/ 	.word	0x00007ab0


	//   ....[19]....
        /*063c*/ 	.word	0x000084e0


	//   ....[20]....
        /*0640*/ 	.word	0x00008500


	//   ....[21]....
        /*0644*/ 	.word	0x0000b050


	//   ....[22]....
        /*0648*/ 	.word	0x0000b070


	//   ....[23]....
        /*064c*/ 	.word	0x0000b6b0


	//   ....[24]....
        /*0650*/ 	.word	0x0000b6d0


	//   ....[25]....
        /*0654*/ 	.word	0x0000df50


	//   ....[26]....
        /*0658*/ 	.word	0x0000e340


	//   ....[27]....
        /*065c*/ 	.word	0x0000e920


	//   ....[28]....
        /*0660*/ 	.word	0x0000e940


	//   ....[29]....
        /*0664*/ 	.word	0x0000f300


	//   ....[30]....
        /*0668*/ 	.word	0x0000f320


	//   ....[31]....
        /*066c*/ 	.word	0x00010680


	//   ....[32]....
        /*0670*/ 	.word	0x00010690


	//   ....[33]....
        /*0674*/ 	.word	0x000106c0


	//   ....[34]....
        /*0678*/ 	.word	0x000106d0


	//   ....[35]....
        /*067c*/ 	.word	0x000115b0


	//   ....[36]....
        /*0680*/ 	.word	0x000115f0


	//   ....[37]....
        /*0684*/ 	.word	0x00011630


	//   ....[38]....
        /*0688*/ 	.word	0x00011660


	//   ....[39]....
        /*068c*/ 	.word	0x00011750


	//   ....[40]....
        /*0690*/ 	.word	0x00011770


	//   ....[41]....
        /*0694*/ 	.word	0x00012390


	//   ....[42]....
        /*0698*/ 	.word	0x000123a0


	//----- nvinfo : EIATTR_EXIT_INSTR_OFFSETS
	.align		4
.L_864:
        /*069c*/ 	.byte	0x04, 0x1c
        /*069e*/ 	.short	(.L_866 - .L_865)


	//   ....[0]....
.L_865:
        /*06a0*/ 	.word	0x000001c0


	//   ....[1]....
        /*06a4*/ 	.word	0x000123b0


	//   ....[2]....
        /*06a8*/ 	.word	0x00012f50


	//   ....[3]....
        /*06ac*/ 	.word	0x00012fa0


	//   ....[4]....
        /*06b0*/ 	.word	0x00012fd0


	//   ....[5]....
        /*06b4*/ 	.word	0x00013030


	//   ....[6]....
        /*06b8*/ 	.word	0x000132c0


	//----- nvinfo : EIATTR_CTAIDZ_USED
	.align		4
.L_866:
        /*06bc*/ 	.byte	0x01, 0x04
	.zero		2


	//----- nvinfo : EIATTR_MAX_THREADS
	.align		4
        /*06c0*/ 	.byte	0x04, 0x05
        /*06c2*/ 	.short	(.L_868 - .L_867)
.L_867:
        /*06c4*/ 	.word	0x00000100
        /*06c8*/ 	.word	0x00000001
        /*06cc*/ 	.word	0x00000001


	//----- nvinfo : EIATTR_CRS_STACK_SIZE
	.align		4
.L_868:
        /*06d0*/ 	.byte	0x04, 0x1e
        /*06d2*/ 	.short	(.L_870 - .L_869)
.L_869:
        /*06d4*/ 	.word	0x00000000
.L_870:


//--------------------- .nv.info._ZN7cutlass13device_kernelIN5flash19enable_sm80_to_sm89INS1_16FlashAttnFwdSm80INS1_25CollectiveMainloopFwdSm80ILi8ELi1ELb1EN4cute5tupleIJNS5_1CILi128EEENS7_ILi48EEENS7_ILi256EEEEEELi256ENS_10bfloat16_tEfNS_4arch4Sm80ELb0ELb1ELb0ELb1ELb0ELb0ELb1ELb1EEENS1_21CollectiveEpilogueFwdINS6_IJS8_SA_S9_EEENS6_IJNS7_ILi1EEESI_SI_EEESC_SE_Li256ELb1ELb1ELb1ELb0EEENS1_36VarlenDynamicPersistentTileSchedulerILi128ELi48ELi256ELi256ELb1ELb1ELb0ELb1ELb0ELb1EEEEEEEEEvNT_6ParamsE --------------------------
	.section	.nv.info._ZN7cutlass13device_kernelIN5flash19enable_sm80_to_sm89INS1_16FlashAttnFwdSm80INS1_25CollectiveMainloopFwdSm80ILi8ELi1ELb1EN4cute5tupleIJNS5_1CILi128EEENS7_ILi48EEENS7_ILi256EEEEEELi256ENS_10bfloat16_tEfNS_4arch4Sm80ELb0ELb1ELb0ELb1ELb0ELb0ELb1ELb1EEENS1_21CollectiveEpilogueFwdINS6_IJS8_SA_S9_EEENS6_IJNS7_ILi1EEESI_SI_EEESC_SE_Li256ELb1ELb1ELb1ELb0EEENS1_36VarlenDynamicPersistentTileSchedulerILi128ELi48ELi256ELi256ELb1ELb1ELb0ELb1ELb0ELb1EEEEEEEEEvNT_6ParamsE,"",@"SHT_CUDA_INFO"
	.sectionflags	@""
	.align	4


	//----- nvinfo : EIATTR_CUDA_API_VERSION
	.align		4
        /*0000*/ 	.byte	0x04, 0x37
        /*0002*/ 	.short	(.L_872 - .L_871)
.L_871:
        /*0004*/ 	.word	0x00000082


	//----- nvinfo : EIATTR_SW2861232_WAR
	.align		4
.L_872:
        /*0008*/ 	.byte	0x01, 0x35
	.zero		2


	//----- nvinfo : EIATTR_PARAM_CBANK
	.align		4
        /*000c*/ 	.byte	0x04, 0x0a
        /*000e*/ 	.short	(.L_874 - .L_873)
	.align		4
.L_873:
        /*0010*/ 	.word	index@(.nv.constant0._ZN7cutlass13device_kernelIN5flash19enable_sm80_to_sm89INS1_16FlashAttnFwdSm80INS1_25CollectiveMainloopFwdSm80ILi8ELi1ELb1EN4cute5tupleIJNS5_1CILi128EEENS7_ILi48EEENS7_ILi256EEEEEELi256ENS_10bfloat16_tEfNS_4arch4Sm80ELb0ELb1ELb0ELb1ELb0ELb0ELb1ELb1EEENS1_21CollectiveEpilogueFwdINS6_IJS8_SA_S9_EEENS6_IJNS7_ILi1EEESI_SI_EEESC_SE_Li256ELb1ELb1ELb1ELb0EEENS1_36VarlenDynamicPersistentTileSchedulerILi128ELi48ELi256ELi256ELb1ELb1ELb0ELb1ELb0ELb1EEEEEEEEEvNT_6ParamsE)
        /*0014*/ 	.short	0x0160
        /*0016*/ 	.short	0x0438


	//----- nvinfo : EIATTR_CBANK_PARAM_SIZE
	.align		4
.L_874:
        /*0018*/ 	.byte	0x03, 0x19
        /*001a*/ 	.short	0x0438


	//----- nvinfo : EIATTR_KPARAM_INFO
	.align		4
        /*001c*/ 	.byte	0x04, 0x17
        /*001e*/ 	.short	(.L_876 - .L_875)
.L_875:
        /*0020*/ 	.word	0x00000000
        /*0024*/ 	.short	0x0000
        /*0026*/ 	.short	0x0000
        /*0028*/ 	.byte	0x00, 0xf0, 0xe1, 0x10


	//----- nvinfo : EIATTR_MAXREG_COUNT
	.align		4
.L_876:
        /*002c*/ 	.byte	0x03, 0x1b
        /*002e*/ 	.short	0x00ff


	//----- nvinfo : EIATTR_NUM_BARRIERS
	.align		4
        /*0030*/ 	.byte	0x02, 0x4c
        /*0032*/ 	.byte	0x06
	.zero		1


	//----- nvinfo : EIATTR_ANNOTATIONS
	.align		4
        /*0034*/ 	.byte	0x04, 0x55
        /*0036*/ 	.short	(.L_878 - .L_877)


	//   ....[0]....
.L_877:
        /* <DEDUP_REMOVED lines=104> */


	//----- nvinfo : EIATTR_MERCURY_ISA_VERSION
	.align		4
.L_878:
        /*06a8*/ 	.byte	0x03, 0x5f
        /*06aa*/ 	.short	0x0000


	//----- nvinfo : EIATTR_INT_WARP_WIDE_INSTR_OFFSETS
	.align		4
        /*06ac*/ 	.byte	0x04, 0x31
        /*06ae*/ 	.short	(.L_880 - .L_879)


	//   ....[0]....
.L_879:
        /*06b0*/ 	.word	0x00010e80


	//   ....[1]....
        /*06b4*/ 	.word	0x00010f00


	//----- nvinfo : EIATTR_COOP_GROUP_MASK_REGIDS
	.align		4
.L_880:
        /*06b8*/ 	.byte	0x04, 0x29
        /*06ba*/ 	.short	(.L_882 - .L_881)


	//   ....[0]....
.L_881:
        /*06bc*/ 	.word	0xffffffff


	//   ....[1]....
        /*06c0*/ 	.word	0xffffffff


	//   ....[2]....
        /*06c4*/ 	.word	0xffffffff


	//   ....[3]....
        /*06c8*/ 	.word	0xffffffff


	//   ....[4]....
        /*06cc*/ 	.word	0xffffffff


	//   ....[5]....
        /*06d0*/ 	.word	0xffffffff


	//   ....[6]....
        /*06d4*/ 	.word	0xffffffff


	//   ....[7]....
        /*06d8*/ 	.word	0xffffffff


	//   ....[8]....
        /*06dc*/ 	.word	0xffffffff


	//   ....[9]....
        /*06e0*/ 	.word	0xffffffff


	//   ....[10]....
        /*06e4*/ 	.word	0xffffffff


	//   ....[11]....
        /*06e8*/ 	.word	0xffffffff


	//   ....[12]....
        /*06ec*/ 	.word	0xffffffff


	//   ....[13]....
        /*06f0*/ 	.word	0xffffffff


	//   ....[14]....
        /*06f4*/ 	.word	0xffffffff


	//   ....[15]....
        /*06f8*/ 	.word	0xffffffff


	//   ....[16]....
        /*06fc*/ 	.word	0xffffffff


	//   ....[17]....
        /*0700*/ 	.word	0xffffffff


	//   ....[18]....
        /*0704*/ 	.word	0xffffffff


	//   ....[19]....
        /*0708*/ 	.word	0xffffffff


	//   ....[20]....
        /*070c*/ 	.word	0xffffffff


	//   ....[21]....
        /*0710*/ 	.word	0xffffffff


	//   ....[22]....
        /*0714*/ 	.word	0xffffffff


	//   ....[23]....
        /*0718*/ 	.word	0xffffffff


	//   ....[24]....
        /*071c*/ 	.word	0xffffffff


	//   ....[25]....
        /*0720*/ 	.word	0xffffffff


	//   ....[26]....
        /*0724*/ 	.word	0xffffffff


	//   ....[27]....
        /*0728*/ 	.word	0xffffffff


	//   ....[28]....
        /*072c*/ 	.word	0xffffffff


	//   ....[29]....
        /*0730*/ 	.word	0xffffffff


	//   ....[30]....
        /*0734*/ 	.word	0xffffffff


	//   ....[31]....
        /*0738*/ 	.word	0xffffffff


	//   ....[32]....
        /*073c*/ 	.word	0xffffffff


	//   ....[33]....
        /*0740*/ 	.word	0xffffffff


	//   ....[34]....
        /*0744*/ 	.word	0xffffffff


	//   ....[35]....
        /*0748*/ 	.word	0xffffffff


	//   ....[36]....
        /*074c*/ 	.word	0xffffffff


	//   ....[37]....
        /*0750*/ 	.word	0xffffffff


	//   ....[38]....
        /*0754*/ 	.word	0xffffffff


	//   ....[39]....
        /*0758*/ 	.word	0xffffffff


	//   ....[40]....
        /*075c*/ 	.word	0xffffffff


	//   ....[41]....
        /*0760*/ 	.word	0xffffffff


	//   ....[42]....
        /*0764*/ 	.word	0xffffffff


	//   ....[43]....
        /*0768*/ 	.word	0xffffffff


	//   ....[44]....
        /*076c*/ 	.word	0xffffffff


	//   ....[45]....
        /*0770*/ 	.word	0xffffffff


	//   ....[46]....
        /*0774*/ 	.word	0xffffffff


	//   ....[47]....
        /*0778*/ 	.word	0xffffffff


	//   ....[48]....
        /*077c*/ 	.word	0xffffffff


	//   ....[49]....
        /*0780*/ 	.word	0xffffffff


	//   ....[50]....
        /*0784*/ 	.word	0xffffffff


	//   ....[51]....
        /*0788*/ 	.word	0xffffffff


	//   ....[52]....
        /*078c*/ 	.word	0xffffffff


	//   ....[53]....
        /*0790*/ 	.word	0xffffffff


	//   ....[54]....
        /*0794*/ 	.word	0xffffffff


	//   ....[55]....
        /*0798*/ 	.word	0xffffffff


	//   ....[56]....
        /*079c*/ 	.word	0xffffffff


	//   ....[57]....
        /*07a0*/ 	.word	0xffffffff


	//   ....[58]....
        /*07a4*/ 	.word	0xffffffff


	//   ....[59]....
        /*07a8*/ 	.word	0xffffffff


	//   ....[60]....
        /*07ac*/ 	.word	0xffffffff


	//   ....[61]....
        /*07b0*/ 	.word	0xffffffff


	//   ....[62]....
        /*07b4*/ 	.word	0xffffffff


	//   ....[63]....
        /*07b8*/ 	.word	0xffffffff


	//   ....[64]....
        /*07bc*/ 	.word	0xffffffff


	//   ....[65]....
        /*07c0*/ 	.word	0xffffffff


	//   ....[66]....
        /*07c4*/ 	.word	0xffffffff


	//   ....[67]....
        /*07c8*/ 	.word	0xffffffff


	//   ....[68]....
        /*07cc*/ 	.word	0xffffffff


	//   ....[69]....
        /*07d0*/ 	.word	0xffffffff


	//   ....[70]....
        /*07d4*/ 	.word	0xffffffff


	//   ....[71]....
        /*07d8*/ 	.word	0xffffffff


	//   ....[72]....
        /*07dc*/ 	.word	0xffffffff


	//   ....[73]....
        /*07e0*/ 	.word	0xffffffff


	//   ....[74]....
        /*07e4*/ 	.word	0xffffffff


	//   ....[75]....
        /*07e8*/ 	.word	0xffffffff


	//   ....[76]....
        /*07ec*/ 	.word	0xffffffff


	//   ....[77]....
        /*07f0*/ 	.word	0xffffffff


	//   ....[78]....
        /*07f4*/ 	.word	0xffffffff


	//   ....[79]....
        /*07f8*/ 	.word	0xffffffff


	//   ....[80]....
        /*07fc*/ 	.word	0xffffffff


	//   ....[81]....
        /*0800*/ 	.word	0xffffffff


	//   ....[82]....
        /*0804*/ 	.word	0xffffffff


	//   ....[83]....
        /*0808*/ 	.word	0xffffffff


	//   ....[84]....
        /*080c*/ 	.word	0xffffffff


	//   ....[85]....
        /*0810*/ 	.word	0xffffffff


	//   ....[86]....
        /*0814*/ 	.word	0xffffffff


	//   ....[87]....
        /*0818*/ 	.word	0xffffffff


	//   ....[88]....
        /*081c*/ 	.word	0xffffffff


	//   ....[89]....
        /*0820*/ 	.word	0xffffffff


	//   ....[90]....
        /*0824*/ 	.word	0xffffffff


	//   ....[91]....
        /*0828*/ 	.word	0xffffffff


	//   ....[92]....
        /*082c*/ 	.word	0xffffffff


	//   ....[93]....
        /*0830*/ 	.word	0xffffffff


	//   ....[94]....
        /*0834*/ 	.word	0xffffffff


	//   ....[95]....
        /*0838*/ 	.word	0xffffffff


	//   ....[96]....
        /*083c*/ 	.word	0xffffffff


	//   ....[97]....
        /*0840*/ 	.word	0xffffffff


	//   ....[98]....
        /*0844*/ 	.word	0xffffffff


	//   ....[99]....
        /*0848*/ 	.word	0xffffffff


	//   ....[100]....
        /*084c*/ 	.word	0xffffffff


	//   ....[101]....
        /*0850*/ 	.word	0xffffffff


	//   ....[102]....
        /*0854*/ 	.word	0xffffffff


	//   ....[103]....
        /*0858*/ 	.word	0xffffffff


	//   ....[104]....
        /*085c*/ 	.word	0xffffffff


	//   ....[105]....
        /*0860*/ 	.word	0xffffffff


	//   ....[106]....
        /*0864*/ 	.word	0xffffffff


	//   ....[107]....
        /*0868*/ 	.word	0xffffffff


	//   ....[108]....
        /*086c*/ 	.word	0xffffffff


	//   ....[109]....
        /*0870*/ 	.word	0xffffffff


	//   ....[110]....
        /*0874*/ 	.word	0xffffffff


	//   ....[111]....
        /*0878*/ 	.word	0xffffffff


	//   ....[112]....
        /*087c*/ 	.word	0xffffffff


	//   ....[113]....
        /*0880*/ 	.word	0xffffffff


	//   ....[114]....
        /*0884*/ 	.word	0xffffffff


	//   ....[115]....
        /*0888*/ 	.word	0xffffffff


	//   ....[116]....
        /*088c*/ 	.word	0xffffffff


	//   ....[117]....
        /*0890*/ 	.word	0xffffffff


	//   ....[118]....
        /*0894*/ 	.word	0xffffffff


	//   ....[119]....
        /*0898*/ 	.word	0xffffffff


	//   ....[120]....
        /*089c*/ 	.word	0xffffffff


	//   ....[121]....
        /*08a0*/ 	.word	0xffffffff


	//   ....[122]....
        /*08a4*/ 	.word	0xffffffff


	//   ....[123]....
        /*08a8*/ 	.word	0xffffffff


	//   ....[124]....
        /*08ac*/ 	.word	0xffffffff


	//   ....[125]....
        /*08b0*/ 	.word	0xffffffff


	//   ....[126]....
        /*08b4*/ 	.word	0xffffffff


	//   ....[127]....
        /*08b8*/ 	.word	0xffffffff


	//   ....[128]....
        /*08bc*/ 	.word	0xffffffff


	//   ....[129]....
        /*08c0*/ 	.word	0xffffffff


	//   ....[130]....
        /*08c4*/ 	.word	0xffffffff


	//   ....[131]....
        /*08c8*/ 	.word	0xffffffff


	//   ....[132]....
        /*08cc*/ 	.word	0xffffffff


	//   ....[133]....
        /*08d0*/ 	.word	0xffffffff


	//   ....[134]....
        /*08d4*/ 	.word	0xffffffff


	//   ....[135]....
        /*08d8*/ 	.word	0xffffffff


	//   ....[136]....
        /*08dc*/ 	.word	0xffffffff


	//   ....[137]....
        /*08e0*/ 	.word	0xffffffff


	//   ....[138]....
        /*08e4*/ 	.word	0xffffffff


	//   ....[139]....
        /*08e8*/ 	.word	0xffffffff


	//   ....[140]....
        /*08ec*/ 	.word	0xffffffff


	//   ....[141]....
        /*08f0*/ 	.word	0xffffffff


	//   ....[142]....
        /*08f4*/ 	.word	0xffffffff


	//   ....[143]....
        /*08f8*/ 	.word	0xffffffff


	//   ....[144]....
        /*08fc*/ 	.word	0xffffffff


	//----- nvinfo : EIATTR_COOP_GROUP_INSTR_OFFSETS
	.align		4
.L_882:
        /*0900*/ 	.byte	0x04, 0x28
        /*0902*/ 	.short	(.L_884 - .L_883)


	//   ....[0]....
.L_883:
        /*0904*/ 	.word	0x00000050


	//   ....[1]....
        /*0908*/ 	.word	0x00000200


	//   ....[2]....
        /*090c*/ 	.word	0x00000230


	//   ....[3]....
        /*0910*/ 	.word	0x00000260


	//   ....[4]....
        /*0914*/ 	.word	0x00000290


	//   ....[5]....
        /*0918*/ 	.word	0x000002c0


	//   ....[6]....
        /*091c*/ 	.word	0x000002f0


	//   ....[7]....
        /*0920*/ 	.word	0x00000450


	//   ....[8]....
        /*0924*/ 	.word	0x00000490


	//   ....[9]....
        /*0928*/ 	.word	0x000004c0


	//   ....[10]....
        /*092c*/ 	.word	0x000004f0


	//   ....[11]....
        /*0930*/ 	.word	0x00000520


	//   ....[12]....
        /*0934*/ 	.word	0x00000550


	//   ....[13]....
        /*0938*/ 	.word	0x000005e0


	//   ....[14]....
        /*093c*/ 	.word	0x00000630


	//   ....[15]....
        /*0940*/ 	.word	0x00000650


	//   ....[16]....
        /*0944*/ 	.word	0x000006b0


	//   ....[17]....
        /*0948*/ 	.word	0x00002aa0


	//   ....[18]....
        /*094c*/ 	.word	0x00002ae0


	//   ....[19]....
        /*0950*/ 	.word	0x00002c20


	//   ....[20]....
        /*0954*/ 	.word	0x00002c50


	//   ....[21]....
        /*0958*/ 	.word	0x00002c80


	//   ....[22]....
        /*095c*/ 	.word	0x00002da0


	//   ....[23]....
        /*0960*/ 	.word	0x00002dc0


	//   ....[24]....
        /*0964*/ 	.word	0x00002e00


	//   ....[25]....
        /*0968*/ 	.word	0x00004770


	//   ....[26]....
        /*096c*/ 	.word	0x00004920


	//   ....[27]....
        /*0970*/ 	.word	0x00005210


	//   ....[28]....
        /*0974*/ 	.word	0x00005230


	//   ....[29]....
        /*0978*/ 	.word	0x00005390


	//   ....[30]....
        /*097c*/ 	.word	0x000053e0


	//   ....[31]....
        /*0980*/ 	.word	0x00007940


	//   ....[32]....
        /*0984*/ 	.word	0x00007c80


	//   ....[33]....
        /*0988*/ 	.word	0x000081f0


	//   ....[34]....
        /*098c*/ 	.word	0x00008210


	//   ....[35]....
        /*0990*/ 	.word	0x00008c80


	//   ....[36]....
        /*0994*/ 	.word	0x00008ca0


	//   ....[37]....
        /*0998*/ 	.word	0x0000b2a0


	//   ....[38]....
        /*099c*/ 	.word	0x0000b2c0


	//   ....[39]....
        /*09a0*/ 	.word	0x0000b8e0


	//   ....[40]....
        /*09a4*/ 	.word	0x0000b900


	//   ....[41]....
        /*09a8*/ 	.word	0x0000dda0


	//   ....[42]....
        /*09ac*/ 	.word	0x0000e0e0


	//   ....[43]....
        /*09b0*/ 	.word	0x0000e660


	//   ....[44]....
        /*09b4*/ 	.word	0x0000e680


	//   ....[45]....
        /*09b8*/ 	.word	0x0000f110


	//   ....[46]....
        /*09bc*/ 	.word	0x0000f130


	//   ....[47]....
        /*09c0*/ 	.word	0x00010430


	//   ....[48]....
        /*09c4*/ 	.word	0x00010480


	//   ....[49]....
        /*09c8*/ 	.word	0x000104a0


	//   ....[50]....
        /*09cc*/ 	.word	0x000104c0


	//   ....[51]....
        /*09d0*/ 	.word	0x00011da0


	//   ....[52]....
        /*09d4*/ 	.word	0x00011db0


	//   ....[53]....
        /*09d8*/ 	.word	0x00011dd0


	//   ....[54]....
        /*09dc*/ 	.word	0x00011df0


	//   ....[55]....
        /*09e0*/ 	.word	0x00012200


	//   ....[56]....
        /*09e4*/ 	.word	0x00012220


	//   ....[57]....
        /*09e8*/ 	.word	0x000123c0


	//   ....[58]....
        /*09ec*/ 	.word	0x000123d0


	//   ....[59]....
        /*09f0*/ 	.word	0x00012540


	//   ....[60]....
        /*09f4*/ 	.word	0x00012560


	//   ....[61]....
        /*09f8*/ 	.word	0x000126d0


	//   ....[62]....
        /*09fc*/ 	.word	0x000126e0


	//   ....[63]....
        /*0a00*/ 	.word	0x00012a60


	//   ....[64]....
        /*0a04*/ 	.word	0x00012a80


	//   ....[65]....
        /*0a08*/ 	.word	0x000136d0


	//   ....[66]....
        /*0a0c*/ 	.word	0x000136e0


	//   ....[67]....
        /*0a10*/ 	.word	0x00014740


	//   ....[68]....
        /*0a14*/ 	.word	0x00014760


	//   ....[69]....
        /*0a18*/ 	.word	0x00014910


	//   ....[70]....
        /*0a1c*/ 	.word	0x00014920


	//   ....[71]....
        /*0a20*/ 	.word	0x00014a90


	//   ....[72]....
        /*0a24*/ 	.word	0x00014ab0


	//   ....[73]....
        /*0a28*/ 	.word	0x00014c20


	//   ....[74]....
        /*0a2c*/ 	.word	0x00014c30


	//   ....[75]....
        /*0a30*/ 	.word	0x00014e60


	//   ....[76]....
        /*0a34*/ 	.word	0x00014e80


	//   ....[77]....
        /*0a38*/ 	.word	0x00014fb0


	//   ....[78]....
        /*0a3c*/ 	.word	0x00014ff0


	//   ....[79]....
        /*0a40*/ 	.word	0x00015020


	//   ....[80]....
        /*0a44*/ 	.word	0x00015050


	//   ....[81]....
        /*0a48*/ 	.word	0x00015080


	//   ....[82]....
        /*0a4c*/ 	.word	0x000150b0


	//   ....[83]....
        /*0a50*/ 	.word	0x00015210


	//   ....[84]....
        /*0a54*/ 	.word	0x00015250


	//   ....[85]....
        /*0a58*/ 	.word	0x00015280


	//   ....[86]....
        /*0a5c*/ 	.word	0x000152b0


	//   ....[87]....
        /*0a60*/ 	.word	0x000152e0


	//   ....[88]....
        /*0a64*/ 	.word	0x00015310


	//   ....[89]....
        /*0a68*/ 	.word	0x000153a0


	//   ....[90]....
        /*0a6c*/ 	.word	0x00015400


	//   ....[91]....
        /*0a70*/ 	.word	0x00015410


	//   ....[92]....
        /*0a74*/ 	.word	0x00015470


	//   ....[93]....
        /*0a78*/ 	.word	0x00015ee0


	//   ....[94]....
        /*0a7c*/ 	.word	0x00015f40


	//   ....[95]....
        /*0a80*/ 	.word	0x00015f90


	//   ....[96]....
        /*0a84*/ 	.word	0x00015fe0


	//   ....[97]....
        /*0a88*/ 	.word	0x00016030


	//   ....[98]....
        /*0a8c*/ 	.word	0x000160a0


	//   ....[99]....
        /*0a90*/ 	.word	0x000160e0


	//   ....[100]....
        /*0a94*/ 	.word	0x00016150


	//   ....[101]....
        /*0a98*/ 	.word	0x000161c0


	//   ....[102]....
        /*0a9c*/ 	.word	0x00016220


	//   ....[103]....
        /*0aa0*/ 	.word	0x00016280


	//   ....[104]....
        /*0aa4*/ 	.word	0x000162e0


	//   ....[105]....
        /*0aa8*/ 	.word	0x00016330


	//   ....[106]....
        /*0aac*/ 	.word	0x00016390


	//   ....[107]....
        /*0ab0*/ 	.word	0x00016400


	//   ....[108]....
        /*0ab4*/ 	.word	0x00016470


	//   ....[109]....
        /*0ab8*/ 	.word	0x000164d0


	//   ....[110]....
        /*0abc*/ 	.word	0x00016530


	//   ....[111]....
        /*0ac0*/ 	.word	0x00016590


	//   ....[112]....
        /*0ac4*/ 	.word	0x00016600


	//   ....[113]....
        /*0ac8*/ 	.word	0x00016660


	//   ....[114]....
        /*0acc*/ 	.word	0x000166c0


	//   ....[115]....
        /*0ad0*/ 	.word	0x00016720


	//   ....[116]....
        /*0ad4*/ 	.word	0x00016790


	//   ....[117]....
        /*0ad8*/ 	.word	0x000167f0


	//   ....[118]....
        /*0adc*/ 	.word	0x00016850


	//   ....[119]....
        /*0ae0*/ 	.word	0x000168b0


	//   ....[120]....
        /*0ae4*/ 	.word	0x00016920


	//   ....[121]....
        /*0ae8*/ 	.word	0x00016980


	//   ....[122]....
        /*0aec*/ 	.word	0x000169e0


	//   ....[123]....
        /*0af0*/ 	.word	0x00016a40


	//   ....[124]....
        /*0af4*/ 	.word	0x00016ab0


	//   ....[125]....
        /*0af8*/ 	.word	0x00016b10


	//   ....[126]....
        /*0afc*/ 	.word	0x00016b70


	//   ....[127]....
        /*0b00*/ 	.word	0x00016bd0


	//   ....[128]....
        /*0b04*/ 	.word	0x00016c40


	//   ....[129]....
        /*0b08*/ 	.word	0x00016c90


	//   ....[130]....
        /*0b0c*/ 	.word	0x00016cd0


	//   ....[131]....
        /*0b10*/ 	.word	0x00016d20


	//   ....[132]....
        /*0b14*/ 	.word	0x00016d70


	//   ....[133]....
        /*0b18*/ 	.word	0x00016dc0


	//   ....[134]....
        /*0b1c*/ 	.word	0x00016e30


	//   ....[135]....
        /*0b20*/ 	.word	0x00016e70


	//   ....[136]....
        /*0b24*/ 	.word	0x00016ec0


	//   ....[137]....
        /*0b28*/ 	.word	0x00016f10


	//   ....[138]....
        /*0b2c*/ 	.word	0x00016f60


	//   ....[139]....
        /*0b30*/ 	.word	0x00016fb0


	//   ....[140]....
        /*0b34*/ 	.word	0x00017020


	//   ....[141]....
        /*0b38*/ 	.word	0x00017060


	//   ....[142]....
        /*0b3c*/ 	.word	0x000170d0


	//   ....[143]....
        /*0b40*/ 	.word	0x00017130


	//   ....[144]....
        /*0b44*/ 	.word	0x00017190


	//----- nvinfo : EIATTR_EXIT_INSTR_OFFSETS
	.align		4
.L_884:
        /*0b48*/ 	.byte	0x04, 0x1c
        /*0b4a*/ 	.short	(.L_886 - .L_885)


	//   ....[0]....
.L_885:
        /*0b4c*/ 	.word	0x000010d0


	//   ....[1]....
        /*0b50*/ 	.word	0x00015ea0


	//----- nvinfo : EIATTR_MAX_THREADS
	.align		4
.L_886:
        /*0b54*/ 	.byte	0x04, 0x05
        /*0b56*/ 	.short	(.L_888 - .L_887)
.L_887:
        /*0b58*/ 	.word	0x00000100
        /*0b5c*/ 	.word	0x00000001
        /*0b60*/ 	.word	0x00000001


	//----- nvinfo : EIATTR_CRS_STACK_SIZE
	.align		4
.L_888:
        /*0b64*/ 	.byte	0x04, 0x1e
        /*0b66*/ 	.short	(.L_890 - .L_889)
.L_889:
        /*0b68*/ 	.word	0x00000000
.L_890:


//--------------------- .nv.info._ZN7cutlass13device_kernelIN5flash19enable_sm80_to_sm89INS1_16FlashAttnFwdSm80INS1_25CollectiveMainloopFwdSm80ILi8ELi1ELb0EN4cute5tupleIJNS5_1CILi128EEENS7_ILi32EEENS7_ILi256EEEEEELi256ENS_10bfloat16_tEfNS_4arch4Sm80ELb0ELb1ELb0ELb1ELb0ELb1ELb1ELb1EEENS1_21CollectiveEpilogueFwdINS6_IJS8_SA_S9_EEENS6_IJNS7_ILi1EEESI_SI_EEESC_SE_Li256ELb1ELb1ELb1ELb0EEENS1_36VarlenDynamicPersistentTileSchedulerILi128ELi32ELi256ELi256ELb1ELb1ELb0ELb1ELb0ELb1EEEEEEEEEvNT_6ParamsE --------------------------
	.section	.nv.info._ZN7cutlass13device_kernelIN5flash19enable_sm80_to_sm89INS1_16FlashAttnFwdSm80INS1_25CollectiveMainloopFwdSm80ILi8ELi1ELb0EN4cute5tupleIJNS5_1CILi128EEENS7_ILi32EEENS7_ILi256EEEEEELi256ENS_10bfloat16_tEfNS_4arch4Sm80ELb0ELb1ELb0ELb1ELb0ELb1ELb1ELb1EEENS1_21CollectiveEpilogueFwdINS6_IJS8_SA_S9_EEENS6_IJNS7_ILi1EEESI_SI_EEESC_SE_Li256ELb1ELb1ELb1ELb0EEENS1_36VarlenDynamicPersistentTileSchedulerILi128ELi32ELi256ELi256ELb1ELb1ELb0ELb1ELb0ELb1EEEEEEEEEvNT_6ParamsE,"",@"SHT_CUDA_INFO"
	.sectionflags	@""
	.align	4


	//----- nvinfo : EIATTR_CUDA_API_VERSION
	.align		4
        /*0000*/ 	.byte	0x04, 0x37
        /*0002*/ 	.short	(.L_892 - .L_891)
.L_891:
        /*0004*/ 	.word	0x00000082


	//----- nvinfo : EIATTR_SW2861232_WAR
	.align		4
.L_892:
        /*0008*/ 	.byte	0x01, 0x35
	.zero		2


	//----- nvinfo : EIATTR_PARAM_CBANK
	.align		4
        /*000c*/ 	.byte	0x04, 0x0a
        /*000e*/ 	.short	(.L_894 - .L_893)
	.align		4
.L_893:
        /*0010*/ 	.word	index@(.nv.constant0._ZN7cutlass13device_kernelIN5flash19enable_sm80_to_sm89INS1_16FlashAttnFwdSm80INS1_25CollectiveMainloopFwdSm80ILi8ELi1ELb0EN4cute5tupleIJNS5_1CILi128EEENS7_ILi32EEENS7_ILi256EEEEEELi256ENS_10bfloat16_tEfNS_4arch4Sm80ELb0ELb1ELb0ELb1ELb0ELb1ELb1ELb1EEENS1_21CollectiveEpilogueFwdINS6_IJS8_SA_S9_EEENS6_IJNS7_ILi1EEESI_SI_EEESC_SE_Li256ELb1ELb1ELb1ELb0EEENS1_36VarlenDynamicPersistentTileSchedulerILi128ELi32ELi256ELi256ELb1ELb1ELb0ELb1ELb0ELb1EEEEEEEEEvNT_6ParamsE)
        /*0014*/ 	.short	0x0160
        /*0016*/ 	.short	0x0438


	//----- nvinfo : EIATTR_CBANK_PARAM_SIZE
	.align		4
.L_894:
        /*0018*/ 	.byte	0x03, 0x19
        /*001a*/ 	.short	0x0438


	//----- nvinfo : EIATTR_KPARAM_INFO
	.align		4
        /*001c*/ 	.byte	0x04, 0x17
        /*001e*/ 	.short	(.L_896 - .L_895)
.L_895:
        /*0020*/ 	.word	0x00000000
        /*0024*/ 	.short	0x0000
        /*0026*/ 	.short	0x0000
        /*0028*/ 	.byte	0x00, 0xf0, 0xe1, 0x10


	//----- nvinfo : EIATTR_MAXREG_COUNT
	.align		4
.L_896:
        /*002c*/ 	.byte	0x03, 0x1b
        /*002e*/ 	.short	0x00ff


	//----- nvinfo : EIATTR_NUM_BARRIERS
	.align		4
        /*0030*/ 	.byte	0x02, 0x4c
        /*0032*/ 	.byte	0x06
	.zero		1


	//----- nvinfo : EIATTR_ANNOTATIONS
	.align		4
        /*0034*/ 	.byte	0x04, 0x55
        /*0036*/ 	.short	(.L_898 - .L_897)


	//   ....[0]....
.L_897:
        /*0038*/ 	.word	0x00000001
        /*003c*/ 	.byte	0x70, 0x00, 0x00, 0x00, 0x01, 0x00, 0x00, 0x00, 0xc0, 0x14, 0x00, 0x00, 0x01, 0x00, 0x00, 0x00
        /*004c*/ 	.byte	0x90, 0xa9, 0x01, 0x00, 0x01, 0x00, 0x00, 0x00, 0x90, 0xdf, 0x01, 0x00


	//----- nvinfo : EIATTR_MERCURY_ISA_VERSION
	.align		4
.L_898:
        /*0058*/ 	.byte	0x03, 0x5f
        /*005a*/ 	.short	0x0000


	//----- nvinfo : EIATTR_INT_WARP_WIDE_INSTR_OFFSETS
	.align		4
        /*005c*/ 	.byte	0x04, 0x31
        /*005e*/ 	.short	(.L_900 - .L_899)


	//   ....[0]....
.L_899:
        /*0060*/ 	.word	0x00019f20


	//   ....[1]....
        /*0064*/ 	.word	0x00019fa0


	//----- nvinfo : EIATTR_COOP_GROUP_MASK_REGIDS
	.align		4
.L_900:
        /*0068*/ 	.byte	0x04, 0x29
        /*006a*/ 	.short	(.L_902 - .L_901)


	//   ....[0]....
.L_901:
        /*006c*/ 	.word	0xffffffff


	//   ....[1]....
        /*0070*/ 	.word	0xffffffff


	//   ....[2]....
        /*0074*/ 	.word	0xffffffff


	//   ....[3]....
        /*0078*/ 	.word	0xffffffff


	//   ....[4]....
        /*007c*/ 	.word	0xffffffff


	//   ....[5]....
        /*0080*/ 	.word	0xffffffff


	//   ....[6]....
        /*0084*/ 	.word	0xffffffff


	//   ....[7]....
        /*0088*/ 	.word	0xffffffff


	//   ....[8]....
        /*008c*/ 	.word	0xffffffff


	//   ....[9]....
        /*0090*/ 	.word	0xffffffff


	//   ....[10]....
        /*0094*/ 	.word	0xffffffff


	//   ....[11]....
        /*0098*/ 	.word	0xffffffff


	//   ....[12]....
        /*009c*/ 	.word	0xffffffff


	//   ....[13]....
        /*00a0*/ 	.word	0xffffffff


	//   ....[14]....
        /*00a4*/ 	.word	0xffffffff


	//   ....[15]....
        /*00a8*/ 	.word	0xffffffff


	//   ....[16]....
        /*00ac*/ 	.word	0xffffffff


	//   ....[17]....
        /*00b0*/ 	.word	0xffffffff


	//   ....[18]....
        /*00b4*/ 	.word	0xffffffff


	//   ....[19]....
        /*00b8*/ 	.word	0xffffffff


	//   ....[20]....
        /*00bc*/ 	.word	0xffffffff


	//   ....[21]....
        /*00c0*/ 	.word	0xffffffff


	//   ....[22]....
        /*00c4*/ 	.word	0xffffffff


	//   ....[23]....
        /*00c8*/ 	.word	0xffffffff


	//   ....[24]....
        /*00cc*/ 	.word	0xffffffff


	//   ....[25]....
        /*00d0*/ 	.word	0xffffffff


	//   ....[26]....
        /*00d4*/ 	.word	0xffffffff


	//   ....[27]....
        /*00d8*/ 	.word	0xffffffff


	//   ....[28]....
        /*00dc*/ 	.word	0xffffffff


	//   ....[29]....
        /*00e0*/ 	.word	0xffffffff


	//   ....[30]....
        /*00e4*/ 	.word	0xffffffff


	//   ....[31]....
        /*00e8*/ 	.word	0xffffffff


	//   ....[32]....
        /*00ec*/ 	.word	0xffffffff


	//   ....[33]....
        /*00f0*/ 	.word	0xffffffff


	//   ....[34]....
        /*00f4*/ 	.word	0xffffffff


	//   ....[35]....
        /*00f8*/ 	.word	0xffffffff


	//   ....[36]....
        /*00fc*/ 	.word	0xffffffff


	//   ....[37]....
        /*0100*/ 	.word	0xffffffff


	//   ....[38]....
        /*0104*/ 	.word	0xffffffff


	//   ....[39]....
        /*0108*/ 	.word	0xffffffff


	//   ....[40]....
        /*010c*/ 	.word	0xffffffff


	//   ....[41]....
        /*0110*/ 	.word	0xffffffff


	//   ....[42]....
        /*0114*/ 	.word	0xffffffff


	//   ....[43]....
        /*0118*/ 	.word	0xffffffff


	//   ....[44]....
        /*011c*/ 	.word	0xffffffff


	//   ....[45]....
        /*0120*/ 	.word	0xffffffff


	//   ....[46]....
        /*0124*/ 	.word	0xffffffff


	//   ....[47]....
        /*0128*/ 	.word	0xffffffff


	//   ....[48]....
        /*012c*/ 	.word	0xffffffff


	//   ....[49]....
        /*0130*/ 	.word	0xffffffff


	//   ....[50]....
        /*0134*/ 	.word	0xffffffff


	//   ....[51]....
        /*0138*/ 	.word	0xffffffff


	//   ....[52]....
        /*013c*/ 	.word	0xffffffff


	//   ....[53]....
        /*0140*/ 	.word	0xffffffff


	//   ....[54]....
        /*0144*/ 	.word	0xffffffff


	//   ....[55]....
        /*0148*/ 	.word	0xffffffff


	//   ....[56]....
        /*014c*/ 	.word	0xffffffff


	//   ....[57]....
        /*0150*/ 	.word	0xffffffff


	//   ....[58]....
        /*0154*/ 	.word	0xffffffff


	//   ....[59]....
        /*0158*/ 	.word	0xffffffff


	//   ....[60]....
        /*015c*/ 	.word	0xffffffff


	//   ....[61]....
        /*0160*/ 	.word	0xffffffff


	//   ....[62]....
        /*0164*/ 	.word	0xffffffff


	//   ....[63]....
        /*0168*/ 	.word	0xffffffff


	//   ....[64]....
        /*016c*/ 	.word	0xffffffff


	//   ....[65]....
        /*0170*/ 	.word	0xffffffff


	//   ....[66]....
        /*0174*/ 	.word	0xffffffff


	//   ....[67]....
        /*0178*/ 	.word	0xffffffff


	//   ....[68]....
        /*017c*/ 	.word	0xffffffff


	//   ....[69]....
        /*0180*/ 	.word	0xffffffff


	//   ....[70]....
        /*0184*/ 	.word	0xffffffff


	//   ....[71]....
        /*0188*/ 	.word	0xffffffff


	//   ....[72]....
        /*018c*/ 	.word	0xffffffff


	//   ....[73]....
        /*0190*/ 	.word	0xffffffff


	//   ....[74]....
        /*0194*/ 	.word	0xffffffff


	//   ....[75]....
        /*0198*/ 	.word	0xffffffff


	//   ....[76]....
        /*019c*/ 	.word	0xffffffff


	//   ....[77]....
        /*01a0*/ 	.word	0xffffffff


	//   ....[78]....
        /*01a4*/ 	.word	0xffffffff


	//   ....[79]....
        /*01a8*/ 	.word	0xffffffff


	//   ....[80]....
        /*01ac*/ 	.word	0xffffffff


	//   ....[81]....
        /*01b0*/ 	.word	0xffffffff


	//   ....[82]....
        /*01b4*/ 	.word	0xffffffff


	//   ....[83]....
        /*01b8*/ 	.word	0xffffffff


	//   ....[84]....
        /*01bc*/ 	.word	0xffffffff


	//   ....[85]....
        /*01c0*/ 	.word	0xffffffff


	//   ....[86]....
        /*01c4*/ 	.word	0xffffffff


	//   ....[87]....
        /*01c8*/ 	.word	0xffffffff


	//   ....[88]....
        /*01cc*/ 	.word	0xffffffff


	//   ....[89]....
        /*01d0*/ 	.word	0xffffffff


	//   ....[90]....
        /*01d4*/ 	.word	0xffffffff


	//   ....[91]....
        /*01d8*/ 	.word	0xffffffff


	//   ....[92]....
        /*01dc*/ 	.word	0xffffffff


	//   ....[93]....
        /*01e0*/ 	.word	0xffffffff


	//   ....[94]....
        /*01e4*/ 	.word	0xffffffff


	//   ....[95]....
        /*01e8*/ 	.word	0xffffffff


	//   ....[96]....
        /*01ec*/ 	.word	0xffffffff


	//   ....[97]....
        /*01f0*/ 	.word	0xffffffff


	//   ....[98]....
        /*01f4*/ 	.word	0xffffffff


	//   ....[99]....
        /*01f8*/ 	.word	0xffffffff


	//   ....[100]....
        /*01fc*/ 	.word	0xffffffff


	//   ....[101]....
        /*0200*/ 	.word	0xffffffff


	//   ....[102]....
        /*0204*/ 	.word	0xffffffff


	//   ....[103]....
        /*0208*/ 	.word	0xffffffff


	//   ....[104]....
        /*020c*/ 	.word	0xffffffff


	//   ....[105]....
        /*0210*/ 	.word	0xffffffff


	//   ....[106]....
        /*0214*/ 	.word	0xffffffff


	//   ....[107]....
        /*0218*/ 	.word	0xffffffff


	//   ....[108]....
        /*021c*/ 	.word	0xffffffff


	//   ....[109]....
        /*0220*/ 	.word	0xffffffff


	//   ....[110]....
        /*0224*/ 	.word	0xffffffff


	//   ....[111]....
        /*0228*/ 	.word	0xffffffff


	//   ....[112]....
        /*022c*/ 	.word	0xffffffff


	//   ....[113]....
        /*0230*/ 	.word	0xffffffff


	//   ....[114]....
        /*0234*/ 	.word	0xffffffff


	//   ....[115]....
        /*0238*/ 	.word	0xffffffff


	//   ....[116]....
        /*023c*/ 	.word	0xffffffff


	//   ....[117]....
        /*0240*/ 	.word	0xffffffff


	//   ....[118]....
        /*0244*/ 	.word	0xffffffff


	//   ....[119]....
        /*0248*/ 	.word	0xffffffff


	//   ....[120]....
        /*024c*/ 	.word	0xffffffff


	//   ....[121]....
        /*0250*/ 	.word	0xffffffff


	//   ....[122]....
        /*0254*/ 	.word	0xffffffff


	//   ....[123]....
        /*0258*/ 	.word	0xffffffff


	//   ....[124]....
        /*025c*/ 	.word	0xffffffff


	//   ....[125]....
        /*0260*/ 	.word	0xffffffff


	//   ....[126]....
        /*0264*/ 	.word	0xffffffff


	//   ....[127]....
        /*0268*/ 	.word	0xffffffff


	//   ....[128]....
        /*026c*/ 	.word	0xffffffff


	//   ....[129]....
        /*0270*/ 	.word	0xffffffff


	//   ....[130]....
        /*0274*/ 	.word	0xffffffff


	//   ....[131]....
        /*0278*/ 	.word	0xffffffff


	//   ....[132]....
        /*027c*/ 	.word	0xffffffff


	//   ....[133]....
        /*0280*/ 	.word	0xffffffff


	//   ....[134]....
        /*0284*/ 	.word	0xffffffff


	//   ....[135]....
        /*0288*/ 	.word	0xffffffff


	//   ....[136]....
        /*028c*/ 	.word	0xffffffff


	//   ....[137]....
        /*0290*/ 	.word	0xffffffff


	//   ....[138]....
        /*0294*/ 	.word	0xffffffff


	//   ....[139]....
        /*0298*/ 	.word	0xffffffff


	//   ....[140]....
        /*029c*/ 	.word	0xffffffff


	//   ....[141]....
        /*02a0*/ 	.word	0xffffffff


	//   ....[142]....
        /*02a4*/ 	.word	0xffffffff


	//   ....[143]....
        /*02a8*/ 	.word	0xffffffff


	//   ....[144]....
        /*02ac*/ 	.word	0xffffffff


	//   ....[145]....
        /*02b0*/ 	.word	0xffffffff


	//   ....[146]....
        /*02b4*/ 	.word	0xffffffff


	//   ....[147]....
        /*02b8*/ 	.word	0xffffffff


	//   ....[148]....
        /*02bc*/ 	.word	0xffffffff


	//   ....[149]....
        /*02c0*/ 	.word	0xffffffff


	//   ....[150]....
        /*02c4*/ 	.word	0xffffffff


	//   ....[151]....
        /*02c8*/ 	.word	0xffffffff


	//   ....[152]....
        /*02cc*/ 	.word	0xffffffff


	//   ....[153]....
        /*02d0*/ 	.word	0xffffffff


	//   ....[154]....
        /*02d4*/ 	.word	0xffffffff


	//   ....[155]....
        /*02d8*/ 	.word	0xffffffff


	//   ....[156]....
        /*02dc*/ 	.word	0xffffffff


	//   ....[157]....
        /*02e0*/ 	.word	0xffffffff


	//   ....[158]....
        /*02e4*/ 	.word	0xffffffff


	//   ....[159]....
        /*02e8*/ 	.word	0xffffffff


	//   ....[160]....
        /*02ec*/ 	.word	0xffffffff


	//   ....[161]....
        /*02f0*/ 	.word	0xffffffff


	//   ....[162]....
        /*02f4*/ 	.word	0xffffffff


	//   ....[163]....
        /*02f8*/ 	.word	0xffffffff


	//   ....[164]....
        /*02fc*/ 	.word	0xffffffff


	//   ....[165]....
        /*0300*/ 	.word	0xffffffff


	//   ....[166]....
        /*0304*/ 	.word	0xffffffff


	//   ....[167]....
        /*0308*/ 	.word	0xffffffff


	//   ....[168]....
        /*030c*/ 	.word	0xffffffff


	//   ....[169]....
        /*0310*/ 	.word	0xffffffff


	//   ....[170]....
        /*0314*/ 	.word	0xffffffff


	//   ....[171]....
        /*0318*/ 	.word	0xffffffff


	//   ....[172]....
        /*031c*/ 	.word	0xffffffff


	//   ....[173]....
        /*0320*/ 	.word	0xffffffff


	//   ....[174]....
        /*0324*/ 	.word	0xffffffff


	//   ....[175]....
        /*0328*/ 	.word	0xffffffff


	//   ....[176]....
        /*032c*/ 	.word	0xffffffff


	//   ....[177]....
        /*0330*/ 	.word	0xffffffff


	//   ....[178]....
        /*0334*/ 	.word	0xffffffff


	//   ....[179]....
        /*0338*/ 	.word	0xffffffff


	//   ....[180]....
        /*033c*/ 	.word	0xffffffff


	//   ....[181]....
        /*0340*/ 	.word	0xffffffff


	//   ....[182]....
        /*0344*/ 	.word	0xffffffff


	//   ....[183]....
        /*0348*/ 	.word	0xffffffff


	//   ....[184]....
        /*034c*/ 	.word	0xffffffff


	//----- nvinfo : EIATTR_COOP_GROUP_INSTR_OFFSETS
	.align		4
.L_902:
        /*0350*/ 	.byte	0x04, 0x28
        /*0352*/ 	.short	(.L_904 - .L_903)


	//   ....[0]....
.L_903:
        /*0354*/ 	.word	0x00000050


	//   ....[1]....
        /*0358*/ 	.word	0x000001f0


	//   ....[2]....
        /*035c*/ 	.word	0x00000220


	//   ....[3]....
        /*0360*/ 	.word	0x00000250


	//   ....[4]....
        /*0364*/ 	.word	0x00000280


	//   ....[5]....
        /*0368*/ 	.word	0x000002b0


	//   ....[6]....
        /*036c*/ 	.word	0x000002e0


	//   ....[7]....
        /*0370*/ 	.word	0x00000450


	//   ....[8]....
        /*0374*/ 	.word	0x00000490


	//   ....[9]....
        /*0378*/ 	.word	0x000004c0


	//   ....[10]....
        /*037c*/ 	.word	0x000004f0


	//   ....[11]....
        /*0380*/ 	.word	0x00000520


	//   ....[12]....
        /*0384*/ 	.word	0x00000550


	//   ....[13]....
        /*0388*/ 	.word	0x000005e0


	//   ....[14]....
        /*038c*/ 	.word	0x00000620


	//   ....[15]....
        /*0390*/ 	.word	0x00000640


	//   ....[16]....
        /*0394*/ 	.word	0x000006a0


	//   ....[17]....
        /*0398*/ 	.word	0x00006bb0


	//   ....[18]....
        /*039c*/ 	.word	0x00006bd0


	//   ....[19]....
        /*03a0*/ 	.word	0x00006dc0


	//   ....[20]....
        /*03a4*/ 	.word	0x00006dd0


	//   ....[21]....
        /*03a8*/ 	.word	0x00006f60


	//   ....[22]....
        /*03ac*/ 	.word	0x00006f80


	//   ....[23]....
        /*03b0*/ 	.word	0x00007110


	//   ....[24]....
        /*03b4*/ 	.word	0x00007120


	//   ....[25]....
        /*03b8*/ 	.word	0x00007770


	//   ....[26]....
        /*03bc*/ 	.word	0x00007790


	//   ....[27]....
        /*03c0*/ 	.word	0x000077b0


	//   ....[28]....
        /*03c4*/ 	.word	0x000077c0


	//   ....[29]....
        /*03c8*/ 	.word	0x00007c50


	//   ....[30]....
        /*03cc*/ 	.word	0x00007c90


	//   ....[31]....
        /*03d0*/ 	.word	0x00007cd0


	//   ....[32]....
        /*03d4*/ 	.word	0x00007d10


	//   ....[33]....
        /*03d8*/ 	.word	0x000081d0


	//   ....[34]....
        /*03dc*/ 	.word	0x00008210


	//   ....[35]....
        /*03e0*/ 	.word	0x00008250


	//   ....[36]....
        /*03e4*/ 	.word	0x00008280


	//   ....[37]....
        /*03e8*/ 	.word	0x000086e0


	//   ....[38]....
        /*03ec*/ 	.word	0x00008720


	//   ....[39]....
        /*03f0*/ 	.word	0x00008760


	//   ....[40]....
        /*03f4*/ 	.word	0x00008780


	//   ....[41]....
        /*03f8*/ 	.word	0x0000c100


	//   ....[42]....
        /*03fc*/ 	.word	0x0000c120


	//   ....[43]....
        /*0400*/ 	.word	0x0000c140


	//   ....[44]....
        /*0404*/ 	.word	0x0000c150


	//   ....[45]....
        /*0408*/ 	.word	0x0000c380


	//   ....[46]....
        /*040c*/ 	.word	0x0000c3f0


	//   ....[47]....
        /*0410*/ 	.word	0x0000c440


	//   ....[48]....
        /*0414*/ 	.word	0x0000c490


	//   ....[49]....
        /*0418*/ 	.word	0x0000c820


	//   ....[50]....
        /*041c*/ 	.word	0x0000c870


	//   ....[51]....
        /*0420*/ 	.word	0x0000c8d0


	//   ....[52]....
        /*0424*/ 	.word	0x0000c910


	//   ....[53]....
        /*0428*/ 	.word	0x0000cbc0


	//   ....[54]....
        /*042c*/ 	.word	0x0000cc30


	//   ....[55]....
        /*0430*/ 	.word	0x0000cc80


	//   ....[56]....
        /*0434*/ 	.word	0x0000ccd0


	//   ....[57]....
        /*0438*/ 	.word	0x00011690


	//   ....[58]....
        /*043c*/ 	.word	0x000118b0


	//   ....[59]....
        /*0440*/ 	.word	0x00011d90


	//   ....[60]....
        /*0444*/ 	.word	0x00011f40


	//   ....[61]....
        /*0448*/ 	.word	0x00011fa0


	//   ....[62]....
        /*044c*/ 	.word	0x00012040


	//   ....[63]....
        /*0450*/ 	.word	0x00012e10


	//   ....[64]....
        /*0454*/ 	.word	0x000136c0


	//   ....[65]....
        /*0458*/ 	.word	0x00013b30


	//   ....[66]....
        /*045c*/ 	.word	0x00013c80


	//   ....[67]....
        /*0460*/ 	.word	0x00013cb0


	//   ....[68]....
        /*0464*/ 	.word	0x00013d00


	//   ....[69]....
        /*0468*/ 	.word	0x00015ce0


	//   ....[70]....
        /*046c*/ 	.word	0x00015d00


	//   ....[71]....
        /*0470*/ 	.word	0x00015d20


	//   ....[72]....
        /*0474*/ 	.word	0x00015d40


	//   ....[73]....
        /*0478*/ 	.word	0x00017370


	//   ....[74]....
        /*047c*/ 	.word	0x00017bf0


	//   ....[75]....
        /*0480*/ 	.word	0x00018060


	//   ....[76]....
        /*0484*/ 	.word	0x00018160


	//   ....[77]....
        /*0488*/ 	.word	0x000181c0


	//   ....[78]....
        /*048c*/ 	.word	0x00018260


	//   ....[79]....
        /*0490*/ 	.word	0x00019500


	//   ....[80]....
        /*0494*/ 	.word	0x00019530


	//   ....[81]....
        /*0498*/ 	.word	0x00019540


	//   ....[82]....
        /*049c*/ 	.word	0x00019570


	//   ....[83]....
        /*04a0*/ 	.word	0x0001acf0


	//   ....[84]....
        /*04a4*/ 	.word	0x0001ad20


	//   ....[85]....
        /*04a8*/ 	.word	0x0001ad30


	//   ....[86]....
        /*04ac*/ 	.word	0x0001ad40


	//   ....[87]....
        /*04b0*/ 	.word	0x0001b100


	//   ....[88]....
        /*04b4*/ 	.word	0x0001b120


	//   ....[89]....
        /*04b8*/ 	.word	0x0001b2f0


	//   ....[90]....
        /*04bc*/ 	.word	0x0001b300


	//   ....[91]....
        /*04c0*/ 	.word	0x0001b470


	//   ....[92]....
        /*04c4*/ 	.word	0x0001b490


	//   ....[93]....
        /*04c8*/ 	.word	0x0001b600


	//   ....[94]....
        /*04cc*/ 	.word	0x0001b610


	//   ....[95]....
        /*04d0*/ 	.word	0x0001b970


	//   ....[96]....
        /*04d4*/ 	.word	0x0001b990


	//   ....[97]....
        /*04d8*/ 	.word	0x0001c5c0


	//   ....[98]....
        /*04dc*/ 	.word	0x0001c5d0


	//   ....[99]....
        /*04e0*/ 	.word	0x0001d920


	//   ....[100]....
        /*04e4*/ 	.word	0x0001d940


	//   ....[101]....
        /*04e8*/ 	.word	0x0001db20


	//   ....[102]....
        /*04ec*/ 	.word	0x0001db30


	//   ....[103]....
        /*04f0*/ 	.word	0x0001dca0


	//   ....[104]....
        /*04f4*/ 	.word	0x0001dcc0


	//   ....[105]....
        /*04f8*/ 	.word	0x0001de30


	//   ....[106]....
        /*04fc*/ 	.word	0x0001de40


	//   ....[107]....
        /*0500*/ 	.word	0x0001e050


	//   ....[108]....
        /*0504*/ 	.word	0x0001e070


	//   ....[109]....
        /*0508*/ 	.word	0x0001e190


	//   ....[110]....
        /*050c*/ 	.word	0x0001e1d0


	//   ....[111]....
        /*0510*/ 	.word	0x0001e200


	//   ....[112]....
        /*0514*/ 	.word	0x0001e230


	//   ....[113]....
        /*0518*/ 	.word	0x0001e260


	//   ....[114]....
        /*051c*/ 	.word	0x0001e290


	//   ....[115]....
        /*0520*/ 	.word	0x0001e3e0


	//   ....[116]....
        /*0524*/ 	.word	0x0001e420


	//   ....[117]....
        /*0528*/ 	.word	0x0001e450


	//   ....[118]....
        /*052c*/ 	.word	0x0001e480


	//   ....[119]....
        /*0530*/ 	.word	0x0001e4b0


	//   ....[120]....
        /*0534*/ 	.word	0x0001e4e0


	//   ....[121]....
        /*0538*/ 	.word	0x0001e570


	//   ....[122]....
        /*053c*/ 	.word	0x0001e5b0


	//   ....[123]....
        /*0540*/ 	.word	0x0001e5c0


	//   ....[124]....
        /*0544*/ 	.word	0x0001e620


	//   ....[125]....
        /*0548*/ 	.word	0x0001eff0


	//   ....[126]....
        /*054c*/ 	.word	0x0001f050


	//   ....[127]....
        /*0550*/ 	.word	0x0001f0a0


	//   ....[128]....
        /*0554*/ 	.word	0x0001f0f0


	//   ....[129]....
        /*0558*/ 	.word	0x0001f140


	//   ....[130]....
        /*055c*/ 	.word	0x0001f1b0


	//   ....[131]....
        /*0560*/ 	.word	0x0001f200


	//   ....[132]....
        /*0564*/ 	.word	0x0001f270


	//   ....[133]....
        /*0568*/ 	.word	0x0001f2e0


	//   ....[134]....
        /*056c*/ 	.word	0x0001f340


	//   ....[135]....
        /*0570*/ 	.word	0x0001f3b0


	//   ....[136]....
        /*0574*/ 	.word	0x0001f420


	//   ....[137]....
        /*0578*/ 	.word	0x0001f490


	//   ....[138]....
        /*057c*/ 	.word	0x0001f4f0


	//   ....[139]....
        /*0580*/ 	.word	0x0001f560


	//   ....[140]....
        /*0584*/ 	.word	0x0001f5d0


	//   ....[141]....
        /*0588*/ 	.word	0x0001f640


	//   ....[142]....
        /*058c*/ 	.word	0x0001f6a0


	//   ....[143]....
        /*0590*/ 	.word	0x0001f700


	//   ....[144]....
        /*0594*/ 	.word	0x0001f760


	//   ....[145]....
        /*0598*/ 	.word	0x0001f7b0


	//   ....[146]....
        /*059c*/ 	.word	0x0001f800


	//   ....[147]....
        /*05a0*/ 	.word	0x0001f870


	//   ....[148]....
        /*05a4*/ 	.word	0x0001f8e0


	//   ....[149]....
        /*05a8*/ 	.word	0x0001f950


	//   ....[150]....
        /*05ac*/ 	.word	0x0001f9b0


	//   ....[151]....
        /*05b0*/ 	.word	0x0001fa20


	//   ....[152]....
        /*05b4*/ 	.word	0x0001fa90


	//   ....[153]....
        /*05b8*/ 	.word	0x0001fb00


	//   ....[154]....
        /*05bc*/ 	.word	0x0001fb60


	//   ....[155]....
        /*05c0*/ 	.word	0x0001fbd0


	//   ....[156]....
        /*05c4*/ 	.word	0x0001fc40


	//   ....[157]....
        /*05c8*/ 	.word	0x0001fcb0


	//   ....[158]....
        /*05cc*/ 	.word	0x0001fd10


	//   ....[159]....
        /*05d0*/ 	.word	0x0001fd80


	//   ....[160]....
        /*05d4*/ 	.word	0x0001fdf0


	//   ....[161]....
        /*05d8*/ 	.word	0x0001fe60


	//   ....[162]....
        /*05dc*/ 	.word	0x0001fec0


	//   ....[163]....
        /*05e0*/ 	.word	0x0001ff30


	//   ....[164]....
        /*05e4*/ 	.word	0x0001ffa0


	//   ....[165]....
        /*05e8*/ 	.word	0x00020010


	//   ....[166]....
        /*05ec*/ 	.word	0x00020070


	//   ....[167]....
        /*05f0*/ 	.word	0x000200e0


	//   ....[168]....
        /*05f4*/ 	.word	0x00020150


	//   ....[169]....
        /*05f8*/ 	.word	0x000201a0


	//   ....[170]....
        /*05fc*/ 	.word	0x000201e0


	//   ....[171]....
        /*0600*/ 	.word	0x00020230


	//   ....[172]....
        /*0604*/ 	.word	0x00020280


	//   ....[173]....
        /*0608*/ 	.word	0x000202d0


	//   ....[174]....
        /*060c*/ 	.word	0x00020340


	//   ....[175]....
        /*0610*/ 	.word	0x00020390


	//   ....[176]....
        /*0614*/ 	.word	0x000203e0


	//   ....[177]....
        /*0618*/ 	.word	0x00020430


	//   ....[178]....
        /*061c*/ 	.word	0x00020480


	//   ....[179]....
        /*0620*/ 	.word	0x000204d0


	//   ....[180]....
        /*0624*/ 	.word	0x00020540


	//   ....[181]....
        /*0628*/ 	.word	0x00020590


	//   ....[182]....
        /*062c*/ 	.word	0x00020600


	//   ....[183]....
        /*0630*/ 	.word	0x00020660


	//   ....[184]....
        /*0634*/ 	.word	0x000206d0


	//----- nvinfo : EIATTR_EXIT_INSTR_OFFSETS
	.align		4
.L_904:
        /*0638*/ 	.byte	0x04, 0x1c
        /*063a*/ 	.short	(.L_906 - .L_905)


	//   ....[0]....
.L_905:
        /*063c*/ 	.word	0x00001000


	//   ....[1]....
        /*0640*/ 	.word	0x0001efb0


	//----- nvinfo : EIATTR_MAX_THREADS
	.align		4
.L_906:
        /*0644*/ 	.byte	0x04, 0x05
        /*0646*/ 	.short	(.L_908 - .L_907)
.L_907:
        /*0648*/ 	.word	0x00000100
        /*064c*/ 	.word	0x00000001
        /*0650*/ 	.word	0x00000001


	//----- nvinfo : EIATTR_CRS_STACK_SIZE
	.align		4
.L_908:
        /*0654*/ 	.byte	0x04, 0x1e
        /*0656*/ 	.short	(.L_910 - .L_909)
.L_909:
        /*0658*/ 	.word	0x00000000
.L_910:


//--------------------- .nv.info._ZN7cutlass13device_kernelIN5flash19enable_sm80_to_sm89INS1_16FlashAttnFwdSm80INS1_25CollectiveMainloopFwdSm80ILi8ELi1ELb1EN4cute5tupleIJNS5_1CILi128EEENS7_ILi64EEENS7_ILi256EEEEEELi256ENS_10bfloat16_tEfNS_4arch4Sm80ELb1ELb0ELb0ELb0ELb0ELb0ELb1ELb1EEENS1_21CollectiveEpilogueFwdINS6_IJS8_SA_S9_EEENS6_IJNS7_ILi1EEESI_SI_EEESC_SE_Li256ELb0ELb1ELb1ELb0EEENS1_30DynamicPersistentTileSchedulerILi256ELi256ELb1ELb1ELb0EEEEEEEEEvNT_6ParamsE --------------------------
	.section	.nv.info._ZN7cutlass13device_kernelIN5flash19enable_sm80_to_sm89INS1_16FlashAttnFwdSm80INS1_25CollectiveMainloopFwdSm80ILi8ELi1ELb1EN4cute5tupleIJNS5_1CILi128EEENS7_ILi64EEENS7_ILi256EEEEEELi256ENS_10bfloat16_tEfNS_4arch4Sm80ELb1ELb0ELb0ELb0ELb0ELb0ELb1ELb1EEENS1_21CollectiveEpilogueFwdINS6_IJS8_SA_S9_EEENS6_IJNS7_ILi1EEESI_SI_EEESC_SE_Li256ELb0ELb1ELb1ELb0EEENS1_30DynamicPersistentTileSchedulerILi256ELi256ELb1ELb1ELb0EEEEEEEEEvNT_6ParamsE,"",@"SHT_CUDA_INFO"
	.sectionflags	@""
	.align	4


	//----- nvinfo : EIATTR_CUDA_API_VERSION
	.align		4
        /*0000*/ 	.byte	0x04, 0x37
        /*0002*/ 	.short	(.L_912 - .L_911)
.L_911:
        /*0004*/ 	.word	0x00000082


	//----- nvinfo : EIATTR_SW2861232_WAR
	.align		4
.L_912:
        /*0008*/ 	.byte	0x01, 0x35
	.zero		2


	//----- nvinfo : EIATTR_PARAM_CBANK
	.align		4
        /*000c*/ 	.byte	0x04, 0x0a
        /*000e*/ 	.short	(.L_914 - .L_913)
	.align		4
.L_913:
        /*0010*/ 	.word	index@(.nv.constant0._ZN7cutlass13device_kernelIN5flash19enable_sm80_to_sm89INS1_16FlashAttnFwdSm80INS1_25CollectiveMainloopFwdSm80ILi8ELi1ELb1EN4cute5tupleIJNS5_1CILi128EEENS7_ILi64EEENS7_ILi256EEEEEELi256ENS_10bfloat16_tEfNS_4arch4Sm80ELb1ELb0ELb0ELb0ELb0ELb0ELb1ELb1EEENS1_21CollectiveEpilogueFwdINS6_IJS8_SA_S9_EEENS6_IJNS7_ILi1EEESI_SI_EEESC_SE_Li256ELb0ELb1ELb1ELb0EEENS1_30DynamicPersistentTileSchedulerILi256ELi256ELb1ELb1ELb0EEEEEEEEEvNT_6ParamsE)
        /*0014*/ 	.short	0x0160
        /*0016*/ 	.short	0x0428


	//----- nvinfo : EIATTR_CBANK_PARAM_SIZE
	.align		4
.L_914:
        /*0018*/ 	.byte	0x03, 0x19
        /*001a*/ 	.short	0x0428


	//----- nvinfo : EIATTR_KPARAM_INFO
	.align		4
        /*001c*/ 	.byte	0x04, 0x17
        /*001e*/ 	.short	(.L_916 - .L_915)
.L_915:
        /*0020*/ 	.word	0x00000000
        /*0024*/ 	.short	0x0000
        /*0026*/ 	.short	0x0000
        /*0028*/ 	.byte	0x00, 0xf0, 0xa1, 0x10


	//----- nvinfo : EIATTR_MAXREG_COUNT
	.align		4
.L_916:
        /*002c*/ 	.byte	0x03, 0x1b
        /*002e*/ 	.short	0x00ff


	//----- nvinfo : EIATTR_NUM_BARRIERS
	.align		4
        /*0030*/ 	.byte	0x02, 0x4c
        /*0032*/ 	.byte	0x06
	.zero		1


	//----- nvinfo : EIATTR_ANNOTATIONS
	.align		4
        /*0034*/ 	.byte	0x04, 0x55
        /*0036*/ 	.short	(.L_918 - .L_917)


	//   ....[0]....
.L_917:
        /* <DEDUP_REMOVED lines=125> */


	//----- nvinfo : EIATTR_MERCURY_ISA_VERSION
	.align		4
.L_918:
        /*07f0*/ 	.byte	0x03, 0x5f
        /*07f2*/ 	.short	0x0000


	//----- nvinfo : EIATTR_INT_WARP_WIDE_INSTR_OFFSETS
	.align		4
        /*07f4*/ 	.byte	0x04, 0x31
        /*07f6*/ 	.short	(.L_920 - .L_919)


	//   ....[0]....
.L_919:
        /*07f8*/ 	.word	0x0000d890


	//   ....[1]....
        /*07fc*/ 	.word	0x0000d910


	//----- nvinfo : EIATTR_COOP_GROUP_MASK_REGIDS
	.align		4
.L_920:
        /*0800*/ 	.byte	0x04, 0x29
        /*0802*/ 	.short	(.L_922 - .L_921)


	//   ....[0]....
.L_921:
        /*0804*/ 	.word	0xffffffff


	//   ....[1]....
        /*0808*/ 	.word	0xffffffff


	//   ....[2]....
        /*080c*/ 	.word	0xffffffff


	//   ....[3]....
        /*0810*/ 	.word	0xffffffff


	//   ....[4]....
        /*0814*/ 	.word	0xffffffff


	//   ....[5]....
        /*0818*/ 	.word	0xffffffff


	//   ....[6]....
        /*081c*/ 	.word	0xffffffff


	//   ....[7]....
        /*0820*/ 	.word	0xffffffff


	//   ....[8]....
        /*0824*/ 	.word	0xffffffff


	//   ....[9]....
        /*0828*/ 	.word	0xffffffff


	//   ....[10]....
        /*082c*/ 	.word	0xffffffff


	//   ....[11]....
        /*0830*/ 	.word	0xffffffff


	//   ....[12]....
        /*0834*/ 	.word	0xffffffff


	//   ....[13]....
        /*0838*/ 	.word	0xffffffff


	//   ....[14]....
        /*083c*/ 	.word	0xffffffff


	//   ....[15]....
        /*0840*/ 	.word	0xffffffff


	//   ....[16]....
        /*0844*/ 	.word	0xffffffff


	//   ....[17]....
        /*0848*/ 	.word	0xffffffff


	//   ....[18]....
        /*084c*/ 	.word	0xffffffff


	//   ....[19]....
        /*0850*/ 	.word	0xffffffff


	//   ....[20]....
        /*0854*/ 	.word	0xffffffff


	//   ....[21]....
        /*0858*/ 	.word	0xffffffff


	//   ....[22]....
        /*085c*/ 	.word	0xffffffff


	//   ....[23]....
        /*0860*/ 	.word	0xffffffff


	//   ....[24]....
        /*0864*/ 	.word	0xffffffff


	//   ....[25]....
        /*0868*/ 	.word	0xffffffff


	//   ....[26]....
        /*086c*/ 	.word	0xffffffff


	//   ....[27]....
        /*0870*/ 	.word	0xffffffff


	//   ....[28]....
        /*0874*/ 	.word	0xffffffff


	//   ....[29]....
        /*0878*/ 	.word	0xffffffff


	//   ....[30]....
        /*087c*/ 	.word	0xffffffff


	//   ....[31]....
        /*0880*/ 	.word	0xffffffff


	//   ....[32]....
        /*0884*/ 	.word	0xffffffff


	//   ....[33]....
        /*0888*/ 	.word	0xffffffff


	//   ....[34]....
        /*088c*/ 	.word	0xffffffff


	//   ....[35]....
        /*0890*/ 	.word	0xffffffff


	//   ....[36]....
        /*0894*/ 	.word	0xffffffff


	//   ....[37]....
        /*0898*/ 	.word	0xffffffff


	//   ....[38]....
        /*089c*/ 	.word	0xffffffff


	//   ....[39]....
        /*08a0*/ 	.word	0xffffffff


	//   ....[40]....
        /*08a4*/ 	.word	0xffffffff


	//   ....[41]....
        /*08a8*/ 	.word	0xffffffff


	//   ....[42]....
        /*08ac*/ 	.word	0xffffffff


	//   ....[43]....
        /*08b0*/ 	.word	0xffffffff


	//----- nvinfo : EIATTR_COOP_GROUP_INSTR_OFFSETS
	.align		4
.L_922:
        /*08b4*/ 	.byte	0x04, 0x28
        /*08b6*/ 	.short	(.L_924 - .L_923)


	//   ....[0]....
.L_923:
        /*08b8*/ 	.word	0x00000050


	//   ....[1]....
        /*08bc*/ 	.word	0x00001de0


	//   ....[2]....
        /*08c0*/ 	.word	0x00001df0


	//   ....[3]....
        /*08c4*/ 	.word	0x00001e20


	//   ....[4]....
        /*08c8*/ 	.word	0x00001e40


	//   ....[5]....
        /*08cc*/ 	.word	0x00001e50


	//   ....[6]....
        /*08d0*/ 	.word	0x00001e70


	//   ....[7]....
        /*08d4*/ 	.word	0x00001fa0


	//   ....[8]....
        /*08d8*/ 	.word	0x00001fb0


	//   ....[9]....
        /*08dc*/ 	.word	0x00003870


	//   ....[10]....
        /*08e0*/ 	.word	0x00003880


	//   ....[11]....
        /*08e4*/ 	.word	0x00003dc0


	//   ....[12]....
        /*08e8*/ 	.word	0x00003f40


	//   ....[13]....
        /*08ec*/ 	.word	0x00003f50


	//   ....[14]....
        /*08f0*/ 	.word	0x00003f80


	//   ....[15]....
        /*08f4*/ 	.word	0x00006bd0


	//   ....[16]....
        /*08f8*/ 	.word	0x00006bf0


	//   ....[17]....
        /*08fc*/ 	.word	0x00007300


	//   ....[18]....
        /*0900*/ 	.word	0x000074e0


	//   ....[19]....
        /*0904*/ 	.word	0x00007500


	//   ....[20]....
        /*0908*/ 	.word	0x00007640


	//   ....[21]....
        /*090c*/ 	.word	0x0000abf0


	//   ....[22]....
        /*0910*/ 	.word	0x0000ac20


	//   ....[23]....
        /*0914*/ 	.word	0x0000ac40


	//   ....[24]....
        /*0918*/ 	.word	0x0000ac60


	//   ....[25]....
        /*091c*/ 	.word	0x0000ce40


	//   ....[26]....
        /*0920*/ 	.word	0x0000ce90


	//   ....[27]....
        /*0924*/ 	.word	0x0000ceb0


	//   ....[28]....
        /*0928*/ 	.word	0x0000ced0


	//   ....[29]....
        /*092c*/ 	.word	0x0000da60


	//   ....[30]....
        /*0930*/ 	.word	0x0000dfc0


	//   ....[31]....
        /*0934*/ 	.word	0x0000dfd0


	//   ....[32]....
        /*0938*/ 	.word	0x0000e000


	//   ....[33]....
        /*093c*/ 	.word	0x0000e020


	//   ....[34]....
        /*0940*/ 	.word	0x0000e110


	//   ....[35]....
        /*0944*/ 	.word	0x0000e170


	//   ....[36]....
        /*0948*/ 	.word	0x0000ec20


	//   ....[37]....
        /*094c*/ 	.word	0x0000ec30


	//   ....[38]....
        /*0950*/ 	.word	0x0000f7c0


	//   ....[39]....
        /*0954*/ 	.word	0x0000f8a0


	//   ....[40]....
        /*0958*/ 	.word	0x0000f900


	//   ....[41]....
        /*095c*/ 	.word	0x0000f950


	//   ....[42]....
        /*0960*/ 	.word	0x0000f9b0


	//   ....[43]....
        /*0964*/ 	.word	0x0000fa00


	//----- nvinfo : EIATTR_EXIT_INSTR_OFFSETS
	.align		4
.L_924:
        /*0968*/ 	.byte	0x04, 0x1c
        /*096a*/ 	.short	(.L_926 - .L_925)


	//   ....[0]....
.L_925:
        /*096c*/ 	.word	0x000000a0


	//   ....[1]....
        /*0970*/ 	.word	0x0000f860


	//----- nvinfo : EIATTR_MAX_THREADS
	.align		4
.L_926:
        /*0974*/ 	.byte	0x04, 0x05
        /*0976*/ 	.short	(.L_928 - .L_927)
.L_927:
        /*0978*/ 	.word	0x00000100
        /*097c*/ 	.word	0x00000001
        /*0980*/ 	.word	0x00000001


	//----- nvinfo : EIATTR_CRS_STACK_SIZE
	.align		4
.L_928:
        /*0984*/ 	.byte	0x04, 0x1e
        /*0986*/ 	.short	(.L_930 - .L_929)
.L_929:
        /*0988*/ 	.word	0x00000000
.L_930:


//--------------------- .nv.info._ZN7cutlass13device_kernelIN5flash19enable_sm80_to_sm89INS1_16FlashAttnFwdSm80INS1_25CollectiveMainloopFwdSm80ILi8ELi1ELb1EN4cute5tupleIJNS5_1CILi128EEENS7_ILi48EEENS7_ILi256EEEEEELi256ENS_10bfloat16_tEfNS_4arch4Sm80ELb1ELb0ELb0ELb1ELb0ELb0ELb1ELb1EEENS1_21CollectiveEpilogueFwdINS6_IJS8_SA_S9_EEENS6_IJNS7_ILi1EEESI_SI_EEESC_SE_Li256ELb1ELb1ELb1ELb0EEENS1_36VarlenDynamicPersistentTileSchedulerILi128ELi48ELi256ELi256ELb1ELb1ELb0ELb1ELb1ELb1EEEEEEEEEvNT_6ParamsE --------------------------
	.section	.nv.info._ZN7cutlass13device_kernelIN5flash19enable_sm80_to_sm89INS1_16FlashAttnFwdSm80INS1_25CollectiveMainloopFwdSm80ILi8ELi1ELb1EN4cute5tupleIJNS5_1CILi128EEENS7_ILi48EEENS7_ILi256EEEEEELi256ENS_10bfloat16_tEfNS_4arch4Sm80ELb1ELb0ELb0ELb1ELb0ELb0ELb1ELb1EEENS1_21CollectiveEpilogueFwdINS6_IJS8_SA_S9_EEENS6_IJNS7_ILi1EEESI_SI_EEESC_SE_Li256ELb1ELb1ELb1ELb0EEENS1_36VarlenDynamicPersistentTileSchedulerILi128ELi48ELi256ELi256ELb1ELb1ELb0ELb1ELb1ELb1EEEEEEEEEvNT_6ParamsE,"",@"SHT_CUDA_INFO"
	.sectionflags	@""
	.align	4


	//----- nvinfo : EIATTR_CUDA_API_VERSION
	.align		4
        /*0000*/ 	.byte	0x04, 0x37
        /*0002*/ 	.short	(.L_932 - .L_931)
.L_931:
        /*0004*/ 	.word	0x00000082


	//----- nvinfo : EIATTR_SW2861232_WAR
	.align		4
.L_932:
        /*0008*/ 	.byte	0x01, 0x35
	.zero		2


	//----- nvinfo : EIATTR_PARAM_CBANK
	.align		4
        /*000c*/ 	.byte	0x04, 0x0a
        /*000e*/ 	.short	(.L_934 - .L_933)
	.align		4
.L_933:
        /*0010*/ 	.word	index@(.nv.constant0._ZN7cutlass13device_kernelIN5flash19enable_sm80_to_sm89INS1_16FlashAttnFwdSm80INS1_25CollectiveMainloopFwdSm80ILi8ELi1ELb1EN4cute5tupleIJNS5_1CILi128EEENS7_ILi48EEENS7_ILi256EEEEEELi256ENS_10bfloat16_tEfNS_4arch4Sm80ELb1ELb0ELb0ELb1ELb0ELb0ELb1ELb1EEENS1_21CollectiveEpilogueFwdINS6_IJS8_SA_S9_EEENS6_IJNS7_ILi1EEESI_SI_EEESC_SE_Li256ELb1ELb1ELb1ELb0EEENS1_36VarlenDynamicPersistentTileSchedulerILi128ELi48ELi256ELi256ELb1ELb1ELb0ELb1ELb1ELb1EEEEEEEEEvNT_6ParamsE)
        /*0014*/ 	.short	0x0160
        /*0016*/ 	.short	0x0438


	//----- nvinfo : EIATTR_CBANK_PARAM_SIZE
	.align		4
.L_934:
        /*0018*/ 	.byte	0x03, 0x19
        /*001a*/ 	.short	0x0438


	//----- nvinfo : EIATTR_KPARAM_INFO
	.align		4
        /*001c*/ 	.byte	0x04, 0x17
        /*001e*/ 	.short	(.L_936 - .L_935)
.L_935:
        /*0020*/ 	.word	0x00000000
        /*0024*/ 	.short	0x0000
        /*0026*/ 	.short	0x0000
        /*0028*/ 	.byte	0x00, 0xf0, 0xe1, 0x10


	//----- nvinfo : EIATTR_MAXREG_COUNT
	.align		4
.L_936:
        /*002c*/ 	.byte	0x03, 0x1b
        /*002e*/ 	.short	0x00ff


	//----- nvinfo : EIATTR_NUM_BARRIERS
	.align		4
        /*0030*/ 	.byte	0x02, 0x4c
        /*0032*/ 	.byte	0x06
	.zero		1


	//----- nvinfo : EIATTR_ANNOTATIONS
	.align		4
        /*0034*/ 	.byte	0x04, 0x55
        /*0036*/ 	.short	(.L_938 - .L_937)


	//   ....[0]....
.L_937:
        /* <DEDUP_REMOVED lines=119> */


	//----- nvinfo : EIATTR_MERCURY_ISA_VERSION
	.align		4
.L_938:
        /*0798*/ 	.byte	0x03, 0x5f
        /*079a*/ 	.short	0x0000


	//----- nvinfo : EIATTR_INT_WARP_WIDE_INSTR_OFFSETS
	.align		4
        /*079c*/ 	.byte	0x04, 0x31
        /*079e*/ 	.short	(.L_940 - .L_939)


	//   ....[0]....
.L_939:
        /*07a0*/ 	.word	0x0000c5a0


	//   ....[1]....
        /*07a4*/ 	.word	0x0000c620


	//----- nvinfo : EIATTR_COOP_GROUP_MASK_REGIDS
	.align		4
.L_940:
        /*07a8*/ 	.byte	0x04, 0x29
        /*07aa*/ 	.short	(.L_942 - .L_941)


	//   ....[0]....
.L_941:
        /*07ac*/ 	.word	0xffffffff


	//   ....[1]....
        /*07b0*/ 	.word	0xffffffff


	//   ....[2]....
        /*07b4*/ 	.word	0xffffffff


	//   ....[3]....
        /*07b8*/ 	.word	0xffffffff


	//   ....[4]....
        /*07bc*/ 	.word	0xffffffff


	//   ....[5]....
        /*07c0*/ 	.word	0xffffffff


	//   ....[6]....
        /*07c4*/ 	.word	0xffffffff


	//   ....[7]....
        /*07c8*/ 	.word	0xffffffff


	//   ....[8]....
        /*07cc*/ 	.word	0xffffffff


	//   ....[9]....
        /*07d0*/ 	.word	0xffffffff


	//   ....[10]....
        /*07d4*/ 	.word	0xffffffff


	//   ....[11]....
        /*07d8*/ 	.word	0xffffffff


	//   ....[12]....
        /*07dc*/ 	.word	0xffffffff


	//   ....[13]....
        /*07e0*/ 	.word	0xffffffff


	//   ....[14]....
        /*07e4*/ 	.word	0xffffffff


	//   ....[15]....
        /*07e8*/ 	.word	0xffffffff


	//   ....[16]....
        /*07ec*/ 	.word	0xffffffff


	//   ....[17]....
        /*07f0*/ 	.word	0xffffffff


	//   ....[18]....
        /*07f4*/ 	.word	0xffffffff


	//   ....[19]....
        /*07f8*/ 	.word	0xffffffff


	//   ....[20]....
        /*07fc*/ 	.word	0xffffffff


	//   ....[21]....
        /*0800*/ 	.word	0xffffffff


	//   ....[22]....
        /*0804*/ 	.word	0xffffffff


	//   ....[23]....
        /*0808*/ 	.word	0xffffffff


	//   ....[24]....
        /*080c*/ 	.word	0xffffffff


	//   ....[25]....
        /*0810*/ 	.word	0xffffffff


	//   ....[26]....
        /*0814*/ 	.word	0xffffffff


	//   ....[27]....
        /*0818*/ 	.word	0xffffffff


	//   ....[28]....
        /*081c*/ 	.word	0xffffffff


	//   ....[29]....
        /*0820*/ 	.word	0xffffffff


	//   ....[30]....
        /*0824*/ 	.word	0xffffffff


	//   ....[31]....
        /*0828*/ 	.word	0xffffffff


	//   ....[32]....
        /*082c*/ 	.word	0xffffffff


	//   ....[33]....
        /*0830*/ 	.word	0xffffffff


	//   ....[34]....
        /*0834*/ 	.word	0xffffffff


	//   ....[35]....
        /*0838*/ 	.word	0xffffffff


	//   ....[36]....
        /*083c*/ 	.word	0xffffffff


	//   ....[37]....
        /*0840*/ 	.word	0xffffffff


	//   ....[38]....
        /*0844*/ 	.word	0xffffffff


	//   ....[39]....
        /*0848*/ 	.word	0xffffffff


	//   ....[40]....
        /*084c*/ 	.word	0xffffffff


	//   ....[41]....
        /*0850*/ 	.word	0xffffffff


	//   ....[42]....
        /*0854*/ 	.word	0xffffffff


	//   ....[43]....
        /*0858*/ 	.word	0xffffffff


	//   ....[44]....
        /*085c*/ 	.word	0xffffffff


	//   ....[45]....
        /*0860*/ 	.word	0xffffffff


	//   ....[46]....
        /*0864*/ 	.word	0xffffffff


	//   ....[47]....
        /*0868*/ 	.word	0xffffffff


	//   ....[48]....
        /*086c*/ 	.word	0xffffffff


	//   ....[49]....
        /*0870*/ 	.word	0xffffffff


	//   ....[50]....
        /*0874*/ 	.word	0xffffffff


	//   ....[51]....
        /*0878*/ 	.word	0xffffffff


	//   ....[52]....
        /*087c*/ 	.word	0xffffffff


	//   ....[53]....
        /*0880*/ 	.word	0xffffffff


	//   ....[54]....
        /*0884*/ 	.word	0xffffffff


	//   ....[55]....
        /*0888*/ 	.word	0xffffffff


	//   ....[56]....
        /*088c*/ 	.word	0xffffffff


	//   ....[57]....
        /*0890*/ 	.word	0xffffffff


	//   ....[58]....
        /*0894*/ 	.word	0xffffffff


	//   ....[59]....
        /*0898*/ 	.word	0xffffffff


	//   ....[60]....
        /*089c*/ 	.word	0xffffffff


	//   ....[61]....
        /*08a0*/ 	.word	0xffffffff


	//   ....[62]....
        /*08a4*/ 	.word	0xffffffff


	//   ....[63]....
        /*08a8*/ 	.word	0xffffffff


	//   ....[64]....
        /*08ac*/ 	.word	0xffffffff


	//   ....[65]....
        /*08b0*/ 	.word	0xffffffff


	//   ....[66]....
        /*08b4*/ 	.word	0xffffffff


	//   ....[67]....
        /*08b8*/ 	.word	0xffffffff


	//   ....[68]....
        /*08bc*/ 	.word	0xffffffff


	//   ....[69]....
        /*08c0*/ 	.word	0xffffffff


	//   ....[70]....
        /*08c4*/ 	.word	0xffffffff


	//   ....[71]....
        /*08c8*/ 	.word	0xffffffff


	//   ....[72]....
        /*08cc*/ 	.word	0xffffffff


	//   ....[73]....
        /*08d0*/ 	.word	0xffffffff


	//   ....[74]....
        /*08d4*/ 	.word	0xffffffff


	//   ....[75]....
        /*08d8*/ 	.word	0xffffffff


	//   ....[76]....
        /*08dc*/ 	.word	0xffffffff


	//   ....[77]....
        /*08e0*/ 	.word	0xffffffff


	//   ....[78]....
        /*08e4*/ 	.word	0xffffffff


	//   ....[79]....
        /*08e8*/ 	.word	0xffffffff


	//   ....[80]....
        /*08ec*/ 	.word	0xffffffff


	//   ....[81]....
        /*08f0*/ 	.word	0xffffffff


	//   ....[82]....
        /*08f4*/ 	.word	0xffffffff


	//   ....[83]....
        /*08f8*/ 	.word	0xffffffff


	//   ....[84]....
        /*08fc*/ 	.word	0xffffffff


	//   ....[85]....
        /*0900*/ 	.word	0xffffffff


	//   ....[86]....
        /*0904*/ 	.word	0xffffffff


	//   ....[87]....
        /*0908*/ 	.word	0xffffffff


	//   ....[88]....
        /*090c*/ 	.word	0xffffffff


	//   ....[89]....
        /*0910*/ 	.word	0xffffffff


	//   ....[90]....
        /*0914*/ 	.word	0xffffffff


	//   ....[91]....
        /*0918*/ 	.word	0xffffffff


	//   ....[92]....
        /*091c*/ 	.word	0xffffffff


	//   ....[93]....
        /*0920*/ 	.word	0xffffffff


	//   ....[94]....
        /*0924*/ 	.word	0xffffffff


	//   ....[95]....
        /*0928*/ 	.word	0xffffffff


	//   ....[96]....
        /*092c*/ 	.word	0xffffffff


	//   ....[97]....
        /*0930*/ 	.word	0xffffffff


	//   ....[98]....
        /*0934*/ 	.word	0xffffffff


	//   ....[99]....
        /*0938*/ 	.word	0xffffffff


	//   ....[100]....
        /*093c*/ 	.word	0xffffffff


	//   ....[101]....
        /*0940*/ 	.word	0xffffffff


	//   ....[102]....
        /*0944*/ 	.word	0xffffffff


	//   ....[103]....
        /*0948*/ 	.word	0xffffffff


	//   ....[104]....
        /*094c*/ 	.word	0xffffffff


	//   ....[105]....
        /*0950*/ 	.word	0xffffffff


	//   ....[106]....
        /*0954*/ 	.word	0xffffffff


	//   ....[107]....
        /*0958*/ 	.word	0xffffffff


	//   ....[108]....
        /*095c*/ 	.word	0xffffffff


	//   ....[109]....
        /*0960*/ 	.word	0xffffffff


	//   ....[110]....
        /*0964*/ 	.word	0xffffffff


	//   ....[111]....
        /*0968*/ 	.word	0xffffffff


	//   ....[112]....
        /*096c*/ 	.word	0xffffffff


	//   ....[113]....
        /*0970*/ 	.word	0xffffffff


	//   ....[114]....
        /*0974*/ 	.word	0xffffffff


	//   ....[115]....
        /*0978*/ 	.word	0xffffffff


	//   ....[116]....
        /*097c*/ 	.word	0xffffffff


	//   ....[117]....
        /*0980*/ 	.word	0xffffffff


	//   ....[118]....
        /*0984*/ 	.word	0xffffffff


	//   ....[119]....
        /*0988*/ 	.word	0xffffffff


	//   ....[120]....
        /*098c*/ 	.word	0xffffffff


	//   ....[121]....
        /*0990*/ 	.word	0xffffffff


	//   ....[122]....
        /*0994*/ 	.word	0xffffffff


	//   ....[123]....
        /*0998*/ 	.word	0xffffffff


	//   ....[124]....
        /*099c*/ 	.word	0xffffffff


	//   ....[125]....
        /*09a0*/ 	.word	0xffffffff


	//   ....[126]....
        /*09a4*/ 	.word	0xffffffff


	//   ....[127]....
        /*09a8*/ 	.word	0xffffffff


	//   ....[128]....
        /*09ac*/ 	.word	0xffffffff


	//   ....[129]....
        /*09b0*/ 	.word	0xffffffff


	//   ....[130]....
        /*09b4*/ 	.word	0xffffffff


	//   ....[131]....
        /*09b8*/ 	.word	0xffffffff


	//   ....[132]....
        /*09bc*/ 	.word	0xffffffff


	//   ....[133]....
        /*09c0*/ 	.word	0xffffffff


	//   ....[134]....
        /*09c4*/ 	.word	0xffffffff


	//   ....[135]....
        /*09c8*/ 	.word	0xffffffff


	//   ....[136]....
        /*09cc*/ 	.word	0xffffffff


	//   ....[137]....
        /*09d0*/ 	.word	0xffffffff


	//   ....[138]....
        /*09d4*/ 	.word	0xffffffff


	//----- nvinfo : EIATTR_COOP_GROUP_INSTR_OFFSETS
	.align		4
.L_942:
        /*09d8*/ 	.byte	0x04, 0x28
        /*09da*/ 	.short	(.L_944 - .L_943)


	//   ....[0]....
.L_943:
        /*09dc*/ 	.word	0x00000050


	//   ....[1]....
        /*09e0*/ 	.word	0x00000200


	//   ....[2]....
        /*09e4*/ 	.word	0x00000230


	//   ....[3]....
        /*09e8*/ 	.word	0x00000260


	//   ....[4]....
        /*09ec*/ 	.word	0x00000290


	//   ....[5]....
        /*09f0*/ 	.word	0x000002c0


	//   ....[6]....
        /*09f4*/ 	.word	0x000002f0


	//   ....[7]....
        /*09f8*/ 	.word	0x00000450


	//   ....[8]....
        /*09fc*/ 	.word	0x00000490


	//   ....[9]....
        /*0a00*/ 	.word	0x000004c0


	//   ....[10]....
        /*0a04*/ 	.word	0x000004f0


	//   ....[11]....
        /*0a08*/ 	.word	0x00000520


	//   ....[12]....
        /*0a0c*/ 	.word	0x00000550


	//   ....[13]....
        /*0a10*/ 	.word	0x000005e0


	//   ....[14]....
        /*0a14*/ 	.word	0x00000630


	//   ....[15]....
        /*0a18*/ 	.word	0x00000650


	//   ....[16]....
        /*0a1c*/ 	.word	0x000006b0


	//   ....[17]....
        /*0a20*/ 	.word	0x000028d0


	//   ....[18]....
        /*0a24*/ 	.word	0x000028f0


	//   ....[19]....
        /*0a28*/ 	.word	0x00002a70


	//   ....[20]....
        /*0a2c*/ 	.word	0x00002aa0


	//   ....[21]....
        /*0a30*/ 	.word	0x00002bb0


	//   ....[22]....
        /*0a34*/ 	.word	0x00002bd0


	//   ....[23]....
        /*0a38*/ 	.word	0x00002c50


	//   ....[24]....
        /*0a3c*/ 	.word	0x00002cc0


	//   ....[25]....
        /*0a40*/ 	.word	0x000045d0


	//   ....[26]....
        /*0a44*/ 	.word	0x00004600


	//   ....[27]....
        /*0a48*/ 	.word	0x00004a20


	//   ....[28]....
        /*0a4c*/ 	.word	0x00004b40


	//   ....[29]....
        /*0a50*/ 	.word	0x00004b50


	//   ....[30]....
        /*0a54*/ 	.word	0x00004b80


	//   ....[31]....
        /*0a58*/ 	.word	0x000071e0


	//   ....[32]....
        /*0a5c*/ 	.word	0x000071f0


	//   ....[33]....
        /*0a60*/ 	.word	0x000075f0


	//   ....[34]....
        /*0a64*/ 	.word	0x00007610


	//   ....[35]....
        /*0a68*/ 	.word	0x00007c70


	//   ....[36]....
        /*0a6c*/ 	.word	0x00007c90


	//   ....[37]....
        /*0a70*/ 	.word	0x0000a110


	//   ....[38]....
        /*0a74*/ 	.word	0x0000a130


	//   ....[39]....
        /*0a78*/ 	.word	0x0000a740


	//   ....[40]....
        /*0a7c*/ 	.word	0x0000a760


	//   ....[41]....
        /*0a80*/ 	.word	0x0000bb50


	//   ....[42]....
        /*0a84*/ 	.word	0x0000bba0


	//   ....[43]....
        /*0a88*/ 	.word	0x0000bbc0


	//   ....[44]....
        /*0a8c*/ 	.word	0x0000bbe0


	//   ....[45]....
        /*0a90*/ 	.word	0x0000d480


	//   ....[46]....
        /*0a94*/ 	.word	0x0000d490


	//   ....[47]....
        /*0a98*/ 	.word	0x0000d4b0


	//   ....[48]....
        /*0a9c*/ 	.word	0x0000d4d0


	//   ....[49]....
        /*0aa0*/ 	.word	0x0000d920


	//   ....[50]....
        /*0aa4*/ 	.word	0x0000d940


	//   ....[51]....
        /*0aa8*/ 	.word	0x0000db10


	//   ....[52]....
        /*0aac*/ 	.word	0x0000db20


	//   ....[53]....
        /*0ab0*/ 	.word	0x0000dce0


	//   ....[54]....
        /*0ab4*/ 	.word	0x0000dd00


	//   ....[55]....
        /*0ab8*/ 	.word	0x0000dec0


	//   ....[56]....
        /*0abc*/ 	.word	0x0000ded0


	//   ....[57]....
        /*0ac0*/ 	.word	0x0000e290


	//   ....[58]....
        /*0ac4*/ 	.word	0x0000e2b0


	//   ....[59]....
        /*0ac8*/ 	.word	0x0000ef00


	//   ....[60]....
        /*0acc*/ 	.word	0x0000ef10


	//   ....[61]....
        /*0ad0*/ 	.word	0x0000ff80


	//   ....[62]....
        /*0ad4*/ 	.word	0x0000ffa0


	//   ....[63]....
        /*0ad8*/ 	.word	0x00010180


	//   ....[64]....
        /*0adc*/ 	.word	0x00010190


	//   ....[65]....
        /*0ae0*/ 	.word	0x00010350


	//   ....[66]....
        /*0ae4*/ 	.word	0x00010370


	//   ....[67]....
        /*0ae8*/ 	.word	0x00010530


	//   ....[68]....
        /*0aec*/ 	.word	0x00010540


	//   ....[69]....
        /*0af0*/ 	.word	0x000107c0


	//   ....[70]....
        /*0af4*/ 	.word	0x000107e0


	//   ....[71]....
        /*0af8*/ 	.word	0x00010910


	//   ....[72]....
        /*0afc*/ 	.word	0x00010950


	//   ....[73]....
        /*0b00*/ 	.word	0x00010980


	//   ....[74]....
        /*0b04*/ 	.word	0x000109b0


	//   ....[75]....
        /*0b08*/ 	.word	0x000109e0


	//   ....[76]....
        /*0b0c*/ 	.word	0x00010a10


	//   ....[77]....
        /*0b10*/ 	.word	0x00010b70


	//   ....[78]....
        /*0b14*/ 	.word	0x00010bb0


	//   ....[79]....
        /*0b18*/ 	.word	0x00010be0


	//   ....[80]....
        /*0b1c*/ 	.word	0x00010c10


	//   ....[81]....
        /*0b20*/ 	.word	0x00010c40


	//   ....[82]....
        /*0b24*/ 	.word	0x00010c70


	//   ....[83]....
        /*0b28*/ 	.word	0x00010d00


	//   ....[84]....
        /*0b2c*/ 	.word	0x00010d60


	//   ....[85]....
        /*0b30*/ 	.word	0x00010d70


	//   ....[86]....
        /*0b34*/ 	.word	0x00010dd0


	//   ....[87]....
        /*0b38*/ 	.word	0x00011840


	//   ....[88]....
        /*0b3c*/ 	.word	0x000118a0


	//   ....[89]....
        /*0b40*/ 	.word	0x000118f0


	//   ....[90]....
        /*0b44*/ 	.word	0x00011940


	//   ....[91]....
        /*0b48*/ 	.word	0x00011990


	//   ....[92]....
        /*0b4c*/ 	.word	0x00011a00


	//   ....[93]....
        /*0b50*/ 	.word	0x00011a40


	//   ....[94]....
        /*0b54*/ 	.word	0x00011ab0


	//   ....[95]....
        /*0b58*/ 	.word	0x00011b20


	//   ....[96]....
        /*0b5c*/ 	.word	0x00011b80


	//   ....[97]....
        /*0b60*/ 	.word	0x00011be0


	//   ....[98]....
        /*0b64*/ 	.word	0x00011c40


	//   ....[99]....
        /*0b68*/ 	.word	0x00011c90


	//   ....[100]....
        /*0b6c*/ 	.word	0x00011cf0


	//   ....[101]....
        /*0b70*/ 	.word	0x00011d60


	//   ....[102]....
        /*0b74*/ 	.word	0x00011dd0


	//   ....[103]....
        /*0b78*/ 	.word	0x00011e30


	//   ....[104]....
        /*0b7c*/ 	.word	0x00011e90


	//   ....[105]....
        /*0b80*/ 	.word	0x00011ef0


	//   ....[106]....
        /*0b84*/ 	.word	0x00011f60


	//   ....[107]....
        /*0b88*/ 	.word	0x00011fc0


	//   ....[108]....
        /*0b8c*/ 	.word	0x00012020


	//   ....[109]....
        /*0b90*/ 	.word	0x00012080


	//   ....[110]....
        /*0b94*/ 	.word	0x000120f0


	//   ....[111]....
        /*0b98*/ 	.word	0x00012150


	//   ....[112]....
        /*0b9c*/ 	.word	0x000121b0


	//   ....[113]....
        /*0ba0*/ 	.word	0x00012210


	//   ....[114]....
        /*0ba4*/ 	.word	0x00012280


	//   ....[115]....
        /*0ba8*/ 	.word	0x000122e0


	//   ....[116]....
        /*0bac*/ 	.word	0x00012340


	//   ....[117]....
        /*0bb0*/ 	.word	0x000123a0


	//   ....[118]....
        /*0bb4*/ 	.word	0x00012410


	//   ....[119]....
        /*0bb8*/ 	.word	0x00012470


	//   ....[120]....
        /*0bbc*/ 	.word	0x000124d0


	//   ....[121]....
        /*0bc0*/ 	.word	0x00012530


	//   ....[122]....
        /*0bc4*/ 	.word	0x000125a0


	//   ....[123]....
        /*0bc8*/ 	.word	0x000125f0


	//   ....[124]....
        /*0bcc*/ 	.word	0x00012630


	//   ....[125]....
        /*0bd0*/ 	.word	0x00012680


	//   ....[126]....
        /*0bd4*/ 	.word	0x000126d0


	//   ....[127]....
        /*0bd8*/ 	.word	0x00012720


	//   ....[128]....
        /*0bdc*/ 	.word	0x00012790


	//   ....[129]....
        /*0be0*/ 	.word	0x000127d0


	//   ....[130]....
        /*0be4*/ 	.word	0x00012820


	//   ....[131]....
        /*0be8*/ 	.word	0x00012870


	//   ....[132]....
        /*0bec*/ 	.word	0x000128c0


	//   ....[133]....
        /*0bf0*/ 	.word	0x00012910


	//   ....[134]....
        /*0bf4*/ 	.word	0x00012980


	//   ....[135]....
        /*0bf8*/ 	.word	0x000129c0


	//   ....[136]....
        /*0bfc*/ 	.word	0x00012a30


	//   ....[137]....
        /*0c00*/ 	.word	0x00012a90


	//   ....[138]....
        /*0c04*/ 	.word	0x00012af0


	//----- nvinfo : EIATTR_EXIT_INSTR_OFFSETS
	.align		4
.L_944:
        /*0c08*/ 	.byte	0x04, 0x1c
        /*0c0a*/ 	.short	(.L_946 - .L_945)


	//   ....[0]....
.L_945:
        /*0c0c*/ 	.word	0x000010d0


	//   ....[1]....
        /*0c10*/ 	.word	0x00011800


	//----- nvinfo : EIATTR_MAX_THREADS
	.align		4
.L_946:
        /*0c14*/ 	.byte	0x04, 0x05
        /*0c16*/ 	.short	(.L_948 - .L_947)
.L_947:
        /*0c18*/ 	.word	0x00000100
        /*0c1c*/ 	.word	0x00000001
        /*0c20*/ 	.word	0x00000001


	//----- nvinfo : EIATTR_CRS_STACK_SIZE
	.align		4
.L_948:
        /*0c24*/ 	.byte	0x04, 0x1e
        /*0c26*/ 	.short	(.L_950 - .L_949)
.L_949:
        /*0c28*/ 	.word	0x00000000
.L_950:


//--------------------- .nv.info._ZN7cutlass13device_kernelIN5flash19enable_sm80_to_sm89INS1_16FlashAttnFwdSm80INS1_25CollectiveMainloopFwdSm80ILi8ELi1ELb0EN4cute5tupleIJNS5_1CILi128EEENS7_ILi32EEENS7_ILi256EEEEEELi256ENS_10bfloat16_tEfNS_4arch4Sm80ELb1ELb0ELb0ELb1ELb0ELb1ELb1ELb1EEENS1_21CollectiveEpilogueFwdINS6_IJS8_SA_S9_EEENS6_IJNS7_ILi1EEESI_SI_EEESC_SE_Li256ELb1ELb1ELb1ELb0EEENS1_36VarlenDynamicPersistentTileSchedulerILi128ELi32ELi256ELi256ELb1ELb1ELb0ELb1ELb1ELb1EEEEEEEEEvNT_6ParamsE --------------------------
	.section	.nv.info._ZN7cutlass13device_kernelIN5flash19enable_sm80_to_sm89INS1_16FlashAttnFwdSm80INS1_25CollectiveMainloopFwdSm80ILi8ELi1ELb0EN4cute5tupleIJNS5_1CILi128EEENS7_ILi32EEENS7_ILi256EEEEEELi256ENS_10bfloat16_tEfNS_4arch4Sm80ELb1ELb0ELb0ELb1ELb0ELb1ELb1ELb1EEENS1_21CollectiveEpilogueFwdINS6_IJS8_SA_S9_EEENS6_IJNS7_ILi1EEESI_SI_EEESC_SE_Li256ELb1ELb1ELb1ELb0EEENS1_36VarlenDynamicPersistentTileSchedulerILi128ELi32ELi256ELi256ELb1ELb1ELb0ELb1ELb1ELb1EEEEEEEEEvNT_6ParamsE,"",@"SHT_CUDA_INFO"
	.sectionflags	@""
	.align	4


	//----- nvinfo : EIATTR_CUDA_API_VERSION
	.align		4
        /*0000*/ 	.byte	0x04, 0x37
        /*0002*/ 	.short	(.L_952 - .L_951)
.L_951:
        /*0004*/ 	.word	0x00000082


	//----- nvinfo : EIATTR_SW2861232_WAR
	.align		4
.L_952:
        /*0008*/ 	.byte	0x01, 0x35
	.zero		2


	//----- nvinfo : EIATTR_PARAM_CBANK
	.align		4
        /*000c*/ 	.byte	0x04, 0x0a
        /*000e*/ 	.short	(.L_954 - .L_953)
	.align		4
.L_953:
        /*0010*/ 	.word	index@(.nv.constant0._ZN7cutlass13device_kernelIN5flash19enable_sm80_to_sm89INS1_16FlashAttnFwdSm80INS1_25CollectiveMainloopFwdSm80ILi8ELi1ELb0EN4cute5tupleIJNS5_1CILi128EEENS7_ILi32EEENS7_ILi256EEEEEELi256ENS_10bfloat16_tEfNS_4arch4Sm80ELb1ELb0ELb0ELb1ELb0ELb1ELb1ELb1EEENS1_21CollectiveEpilogueFwdINS6_IJS8_SA_S9_EEENS6_IJNS7_ILi1EEESI_SI_EEESC_SE_Li256ELb1ELb1ELb1ELb0EEENS1_36VarlenDynamicPersistentTileSchedulerILi128ELi32ELi256ELi256ELb1ELb1ELb0ELb1ELb1ELb1EEEEEEEEEvNT_6ParamsE)
        /*0014*/ 	.short	0x0160
        /*0016*/ 	.short	0x0438


	//----- nvinfo : EIATTR_CBANK_PARAM_SIZE
	.align		4
.L_954:
        /*0018*/ 	.byte	0x03, 0x19
        /*001a*/ 	.short	0x0438


	//----- nvinfo : EIATTR_KPARAM_INFO
	.align		4
        /*001c*/ 	.byte	0x04, 0x17
        /*001e*/ 	.short	(.L_956 - .L_955)
.L_955:
        /*0020*/ 	.word	0x00000000
        /*0024*/ 	.short	0x0000
        /*0026*/ 	.short	0x0000
        /*0028*/ 	.byte	0x00, 0xf0, 0xe1, 0x10


	//----- nvinfo : EIATTR_MAXREG_COUNT
	.align		4
.L_956:
        /*002c*/ 	.byte	0x03, 0x1b
        /*002e*/ 	.short	0x00ff


	//----- nvinfo : EIATTR_NUM_BARRIERS
	.align		4
        /*0030*/ 	.byte	0x02, 0x4c
        /*0032*/ 	.byte	0x06
	.zero		1


	//----- nvinfo : EIATTR_ANNOTATIONS
	.align		4
        /*0034*/ 	.byte	0x04, 0x55
        /*0036*/ 	.short	(.L_958 - .L_957)


	//   ....[0]....
.L_957:
        /*0038*/ 	.word	0x00000001
        /*003c*/ 	.byte	0x70, 0x00, 0x00, 0x00, 0x01, 0x00, 0x00, 0x00, 0x10, 0x15, 0x00, 0x00, 0x01, 0x00, 0x00, 0x00
        /*004c*/ 	.byte	0x40, 0x73, 0x01, 0x00, 0x01, 0x00, 0x00, 0x00, 0x40, 0xaa, 0x01, 0x00


	//----- nvinfo : EIATTR_MERCURY_ISA_VERSION
	.align		4
.L_958:
        /*0058*/ 	.byte	0x03, 0x5f
        /*005a*/ 	.short	0x0000


	//----- nvinfo : EIATTR_INT_WARP_WIDE_INSTR_OFFSETS
	.align		4
        /*005c*/ 	.byte	0x04, 0x31
        /*005e*/ 	.short	(.L_960 - .L_959)


	//   ....[0]....
.L_959:
        /*0060*/ 	.word	0x000168c0


	//   ....[1]....
        /*0064*/ 	.word	0x00016940


	//----- nvinfo : EIATTR_COOP_GROUP_MASK_REGIDS
	.align		4
.L_960:
        /*0068*/ 	.byte	0x04, 0x29
        /*006a*/ 	.short	(.L_962 - .L_961)


	//   ....[0]....
.L_961:
        /*006c*/ 	.word	0xffffffff


	//   ....[1]....
        /*0070*/ 	.word	0xffffffff


	//   ....[2]....
        /*0074*/ 	.word	0xffffffff


	//   ....[3]....
        /*0078*/ 	.word	0xffffffff


	//   ....[4]....
        /*007c*/ 	.word	0xffffffff


	//   ....[5]....
        /*0080*/ 	.word	0xffffffff


	//   ....[6]....
        /*0084*/ 	.word	0xffffffff


	//   ....[7]....
        /*0088*/ 	.word	0xffffffff


	//   ....[8]....
        /*008c*/ 	.word	0xffffffff


	//   ....[9]....
        /*0090*/ 	.word	0xffffffff


	//   ....[10]....
        /*0094*/ 	.word	0xffffffff


	//   ....[11]....
        /*0098*/ 	.word	0xffffffff


	//   ....[12]....
        /*009c*/ 	.word	0xffffffff


	//   ....[13]....
        /*00a0*/ 	.word	0xffffffff


	//   ....[14]....
        /*00a4*/ 	.word	0xffffffff


	//   ....[15]....
        /*00a8*/ 	.word	0xffffffff


	//   ....[16]....
        /*00ac*/ 	.word	0xffffffff


	//   ....[17]....
        /*00b0*/ 	.word	0xffffffff


	//   ....[18]....
        /*00b4*/ 	.word	0xffffffff


	//   ....[19]....
        /*00b8*/ 	.word	0xffffffff


	//   ....[20]....
        /*00bc*/ 	.word	0xffffffff


	//   ....[21]....
        /*00c0*/ 	.word	0xffffffff


	//   ....[22]....
        /*00c4*/ 	.word	0xffffffff


	//   ....[23]....
        /*00c8*/ 	.word	0xffffffff


	//   ....[24]....
        /*00cc*/ 	.word	0xffffffff


	//   ....[25]....
        /*00d0*/ 	.word	0xffffffff


	//   ....[26]....
        /*00d4*/ 	.word	0xffffffff


	//   ....[27]....
        /*00d8*/ 	.word	0xffffffff


	//   ....[28]....
        /*00dc*/ 	.word	0xffffffff


	//   ....[29]....
        /*00e0*/ 	.word	0xffffffff


	//   ....[30]....
        /*00e4*/ 	.word	0xffffffff


	//   ....[31]....
        /*00e8*/ 	.word	0xffffffff


	//   ....[32]....
        /*00ec*/ 	.word	0xffffffff


	//   ....[33]....
        /*00f0*/ 	.word	0xffffffff


	//   ....[34]....
        /*00f4*/ 	.word	0xffffffff


	//   ....[35]....
        /*00f8*/ 	.word	0xffffffff


	//   ....[36]....
        /*00fc*/ 	.word	0xffffffff


	//   ....[37]....
        /*0100*/ 	.word	0xffffffff


	//   ....[38]....
        /*0104*/ 	.word	0xffffffff


	//   ....[39]....
        /*0108*/ 	.word	0xffffffff


	//   ....[40]....
        /*010c*/ 	.word	0xffffffff


	//   ....[41]....
        /*0110*/ 	.word	0xffffffff


	//   ....[42]....
        /*0114*/ 	.word	0xffffffff


	//   ....[43]....
        /*0118*/ 	.word	0xffffffff


	//   ....[44]....
        /*011c*/ 	.word	0xffffffff


	//   ....[45]....
        /*0120*/ 	.word	0xffffffff


	//   ....[46]....
        /*0124*/ 	.word	0xffffffff


	//   ....[47]....
        /*0128*/ 	.word	0xffffffff


	//   ....[48]....
        /*012c*/ 	.word	0xffffffff


	//   ....[49]....
        /*0130*/ 	.word	0xffffffff


	//   ....[50]....
        /*0134*/ 	.word	0xffffffff


	//   ....[51]....
        /*0138*/ 	.word	0xffffffff


	//   ....[52]....
        /*013c*/ 	.word	0xffffffff


	//   ....[53]....
        /*0140*/ 	.word	0xffffffff


	//   ....[54]....
        /*0144*/ 	.word	0xffffffff


	//   ....[55]....
        /*0148*/ 	.word	0xffffffff


	//   ....[56]....
        /*014c*/ 	.word	0xffffffff


	//   ....[57]....
        /*0150*/ 	.word	0xffffffff


	//   ....[58]....
        /*0154*/ 	.word	0xffffffff


	//   ....[59]....
        /*0158*/ 	.word	0xffffffff


	//   ....[60]....
        /*015c*/ 	.word	0xffffffff


	//   ....[61]....
        /*0160*/ 	.word	0xffffffff


	//   ....[62]....
        /*0164*/ 	.word	0xffffffff


	//   ....[63]....
        /*0168*/ 	.word	0xffffffff


	//   ....[64]....
        /*016c*/ 	.word	0xffffffff


	//   ....[65]....
        /*0170*/ 	.word	0xffffffff


	//   ....[66]....
        /*0174*/ 	.word	0xffffffff


	//   ....[67]....
        /*0178*/ 	.word	0xffffffff


	//   ....[68]....
        /*017c*/ 	.word	0xffffffff


	//   ....[69]....
        /*0180*/ 	.word	0xffffffff


	//   ....[70]....
        /*0184*/ 	.word	0xffffffff


	//   ....[71]....
        /*0188*/ 	.word	0xffffffff


	//   ....[72]....
        /*018c*/ 	.word	0xffffffff


	//   ....[73]....
        /*0190*/ 	.word	0xffffffff


	//   ....[74]....
        /*0194*/ 	.word	0xffffffff


	//   ....[75]....
        /*0198*/ 	.word	0xffffffff


	//   ....[76]....
        /*019c*/ 	.word	0xffffffff


	//   ....[77]....
        /*01a0*/ 	.word	0xffffffff


	//   ....[78]....
        /*01a4*/ 	.word	0xffffffff


	//   ....[79]....
        /*01a8*/ 	.word	0xffffffff


	//   ....[80]....
        /*01ac*/ 	.word	0xffffffff


	//   ....[81]....
        /*01b0*/ 	.word	0xffffffff


	//   ....[82]....
        /*01b4*/ 	.word	0xffffffff


	//   ....[83]....
        /*01b8*/ 	.word	0xffffffff


	//   ....[84]....
        /*01bc*/ 	.word	0xffffffff


	//   ....[85]....
        /*01c0*/ 	.word	0xffffffff


	//   ....[86]....
        /*01c4*/ 	.word	0xffffffff


	//   ....[87]....
        /*01c8*/ 	.word	0xffffffff


	//   ....[88]....
        /*01cc*/ 	.word	0xffffffff


	//   ....[89]....
        /*01d0*/ 	.word	0xffffffff


	//   ....[90]....
        /*01d4*/ 	.word	0xffffffff


	//   ....[91]....
        /*01d8*/ 	.word	0xffffffff


	//   ....[92]....
        /*01dc*/ 	.word	0xffffffff


	//   ....[93]....
        /*01e0*/ 	.word	0xffffffff


	//   ....[94]....
        /*01e4*/ 	.word	0xffffffff


	//   ....[95]....
        /*01e8*/ 	.word	0xffffffff


	//   ....[96]....
        /*01ec*/ 	.word	0xffffffff


	//   ....[97]....
        /*01f0*/ 	.word	0xffffffff


	//   ....[98]....
        /*01f4*/ 	.word	0xffffffff


	//   ....[99]....
        /*01f8*/ 	.word	0xffffffff


	//   ....[100]....
        /*01fc*/ 	.word	0xffffffff


	//   ....[101]....
        /*0200*/ 	.word	0xffffffff


	//   ....[102]....
        /*0204*/ 	.word	0xffffffff


	//   ....[103]....
        /*0208*/ 	.word	0xffffffff


	//   ....[104]....
        /*020c*/ 	.word	0xffffffff


	//   ....[105]....
        /*0210*/ 	.word	0xffffffff


	//   ....[106]....
        /*0214*/ 	.word	0xffffffff


	//   ....[107]....
        /*0218*/ 	.word	0xffffffff


	//   ....[108]....
        /*021c*/ 	.word	0xffffffff


	//   ....[109]....
        /*0220*/ 	.word	0xffffffff


	//   ....[110]....
        /*0224*/ 	.word	0xffffffff


	//   ....[111]....
        /*0228*/ 	.word	0xffffffff


	//   ....[112]....
        /*022c*/ 	.word	0xffffffff


	//   ....[113]....
        /*0230*/ 	.word	0xffffffff


	//   ....[114]....
        /*0234*/ 	.word	0xffffffff


	//   ....[115]....
        /*0238*/ 	.word	0xffffffff


	//   ....[116]....
        /*023c*/ 	.word	0xffffffff


	//   ....[117]....
        /*0240*/ 	.word	0xffffffff


	//   ....[118]....
        /*0244*/ 	.word	0xffffffff


	//   ....[119]....
        /*0248*/ 	.word	0xffffffff


	//   ....[120]....
        /*024c*/ 	.word	0xffffffff


	//   ....[121]....
        /*0250*/ 	.word	0xffffffff


	//   ....[122]....
        /*0254*/ 	.word	0xffffffff


	//   ....[123]....
        /*0258*/ 	.word	0xffffffff


	//   ....[124]....
        /*025c*/ 	.word	0xffffffff


	//   ....[125]....
        /*0260*/ 	.word	0xffffffff


	//   ....[126]....
        /*0264*/ 	.word	0xffffffff


	//   ....[127]....
        /*0268*/ 	.word	0xffffffff


	//   ....[128]....
        /*026c*/ 	.word	0xffffffff


	//   ....[129]....
        /*0270*/ 	.word	0xffffffff


	//   ....[130]....
        /*0274*/ 	.word	0xffffffff


	//   ....[131]....
        /*0278*/ 	.word	0xffffffff


	//   ....[132]....
        /*027c*/ 	.word	0xffffffff


	//   ....[133]....
        /*0280*/ 	.word	0xffffffff


	//   ....[134]....
        /*0284*/ 	.word	0xffffffff


	//   ....[135]....
        /*0288*/ 	.word	0xffffffff


	//   ....[136]....
        /*028c*/ 	.word	0xffffffff


	//   ....[137]....
        /*0290*/ 	.word	0xffffffff


	//   ....[138]....
        /*0294*/ 	.word	0xffffffff


	//   ....[139]....
        /*0298*/ 	.word	0xffffffff


	//   ....[140]....
        /*029c*/ 	.word	0xffffffff


	//   ....[141]....
        /*02a0*/ 	.word	0xffffffff


	//   ....[142]....
        /*02a4*/ 	.word	0xffffffff


	//   ....[143]....
        /*02a8*/ 	.word	0xffffffff


	//   ....[144]....
        /*02ac*/ 	.word	0xffffffff


	//   ....[145]....
        /*02b0*/ 	.word	0xffffffff


	//   ....[146]....
        /*02b4*/ 	.word	0xffffffff


	//   ....[147]....
        /*02b8*/ 	.word	0xffffffff


	//   ....[148]....
        /*02bc*/ 	.word	0xffffffff


	//   ....[149]....
        /*02c0*/ 	.word	0xffffffff


	//   ....[150]....
        /*02c4*/ 	.word	0xffffffff


	//   ....[151]....
        /*02c8*/ 	.word	0xffffffff


	//   ....[152]....
        /*02cc*/ 	.word	0xffffffff


	//   ....[153]....
        /*02d0*/ 	.word	0xffffffff


	//   ....[154]....
        /*02d4*/ 	.word	0xffffffff


	//   ....[155]....
        /*02d8*/ 	.word	0xffffffff


	//   ....[156]....
        /*02dc*/ 	.word	0xffffffff


	//   ....[157]....
        /*02e0*/ 	.word	0xffffffff


	//   ....[158]....
        /*02e4*/ 	.word	0xffffffff


	//   ....[159]....
        /*02e8*/ 	.word	0xffffffff


	//   ....[160]....
        /*02ec*/ 	.word	0xffffffff


	//   ....[161]....
        /*02f0*/ 	.word	0xffffffff


	//   ....[162]....
        /*02f4*/ 	.word	0xffffffff


	//   ....[163]....
        /*02f8*/ 	.word	0xffffffff


	//   ....[164]....
        /*02fc*/ 	.word	0xffffffff


	//   ....[165]....
        /*0300*/ 	.word	0xffffffff


	//   ....[166]....
        /*0304*/ 	.word	0xffffffff


	//   ....[167]....
        /*0308*/ 	.word	0xffffffff


	//   ....[168]....
        /*030c*/ 	.word	0xffffffff


	//   ....[169]....
        /*0310*/ 	.word	0xffffffff


	//   ....[170]....
        /*0314*/ 	.word	0xffffffff


	//   ....[171]....
        /*0318*/ 	.word	0xffffffff


	//   ....[172]....
        /*031c*/ 	.word	0xffffffff


	//   ....[173]....
        /*0320*/ 	.word	0xffffffff


	//   ....[174]....
        /*0324*/ 	.word	0xffffffff


	//   ....[175]....
        /*0328*/ 	.word	0xffffffff


	//   ....[176]....
        /*032c*/ 	.word	0xffffffff


	//   ....[177]....
        /*0330*/ 	.word	0xffffffff


	//   ....[178]....
        /*0334*/ 	.word	0xffffffff


	//----- nvinfo : EIATTR_COOP_GROUP_INSTR_OFFSETS
	.align		4
.L_962:
        /*0338*/ 	.byte	0x04, 0x28
        /*033a*/ 	.short	(.L_964 - .L_963)


	//   ....[0]....
.L_963:
        /*033c*/ 	.word	0x00000050


	//   ....[1]....
        /*0340*/ 	.word	0x000001e0


	//   ....[2]....
        /*0344*/ 	.word	0x00000210


	//   ....[3]....
        /*0348*/ 	.word	0x00000240


	//   ....[4]....
        /*034c*/ 	.word	0x00000270


	//   ....[5]....
        /*0350*/ 	.word	0x000002a0


	//   ....[6]....
        /*0354*/ 	.word	0x000002d0


	//   ....[7]....
        /*0358*/ 	.word	0x00000430


	//   ....[8]....
        /*035c*/ 	.word	0x00000470


	//   ....[9]....
        /*0360*/ 	.word	0x000004a0


	//   ....[10]....
        /*0364*/ 	.word	0x000004d0


	//   ....[11]....
        /*0368*/ 	.word	0x00000500


	//   ....[12]....
        /*036c*/ 	.word	0x00000530


	//   ....[13]....
        /*0370*/ 	.word	0x000005c0


	//   ....[14]....
        /*0374*/ 	.word	0x00000600


	//   ....[15]....
        /*0378*/ 	.word	0x00000620


	//   ....[16]....
        /*037c*/ 	.word	0x00000680


	//   ....[17]....
        /*0380*/ 	.word	0x00006790


	//   ....[18]....
        /*0384*/ 	.word	0x000067b0


	//   ....[19]....
        /*0388*/ 	.word	0x000069a0


	//   ....[20]....
        /*038c*/ 	.word	0x000069b0


	//   ....[21]....
        /*0390*/ 	.word	0x00006b40


	//   ....[22]....
        /*0394*/ 	.word	0x00006b60


	//   ....[23]....
        /*0398*/ 	.word	0x00006cf0


	//   ....[24]....
        /*039c*/ 	.word	0x00006d00


	//   ....[25]....
        /*03a0*/ 	.word	0x00007380


	//   ....[26]....
        /*03a4*/ 	.word	0x000073a0


	//   ....[27]....
        /*03a8*/ 	.word	0x000073c0


	//   ....[28]....
        /*03ac*/ 	.word	0x000073d0


	//   ....[29]....
        /*03b0*/ 	.word	0x00007860


	//   ....[30]....
        /*03b4*/ 	.word	0x000078a0


	//   ....[31]....
        /*03b8*/ 	.word	0x000078e0


	//   ....[32]....
        /*03bc*/ 	.word	0x00007920


	//   ....[33]....
        /*03c0*/ 	.word	0x00007de0


	//   ....[34]....
        /*03c4*/ 	.word	0x00007e20


	//   ....[35]....
        /*03c8*/ 	.word	0x00007e60


	//   ....[36]....
        /*03cc*/ 	.word	0x00007e90


	//   ....[37]....
        /*03d0*/ 	.word	0x000081f0


	//   ....[38]....
        /*03d4*/ 	.word	0x00008280


	//   ....[39]....
        /*03d8*/ 	.word	0x000082d0


	//   ....[40]....
        /*03dc*/ 	.word	0x00008320


	//   ....[41]....
        /*03e0*/ 	.word	0x0000bca0


	//   ....[42]....
        /*03e4*/ 	.word	0x0000bcf0


	//   ....[43]....
        /*03e8*/ 	.word	0x0000bd10


	//   ....[44]....
        /*03ec*/ 	.word	0x0000bd20


	//   ....[45]....
        /*03f0*/ 	.word	0x0000bf50


	//   ....[46]....
        /*03f4*/ 	.word	0x0000bfc0


	//   ....[47]....
        /*03f8*/ 	.word	0x0000c010


	//   ....[48]....
        /*03fc*/ 	.word	0x0000c060


	//   ....[49]....
        /*0400*/ 	.word	0x0000c3f0


	//   ....[50]....
        /*0404*/ 	.word	0x0000c440


	//   ....[51]....
        /*0408*/ 	.word	0x0000c4a0


	//   ....[52]....
        /*040c*/ 	.word	0x0000c4e0


	//   ....[53]....
        /*0410*/ 	.word	0x0000c790


	//   ....[54]....
        /*0414*/ 	.word	0x0000c800


	//   ....[55]....
        /*0418*/ 	.word	0x0000c850


	//   ....[56]....
        /*041c*/ 	.word	0x0000c8a0


	//   ....[57]....
        /*0420*/ 	.word	0x00010af0


	//   ....[58]....
        /*0424*/ 	.word	0x00011070


	//   ....[59]....
        /*0428*/ 	.word	0x000112c0


	//   ....[60]....
        /*042c*/ 	.word	0x00011420


	//   ....[61]....
        /*0430*/ 	.word	0x00011440


	//   ....[62]....
        /*0434*/ 	.word	0x000114a0


	//   ....[63]....
        /*0438*/ 	.word	0x000123a0


	//   ....[64]....
        /*043c*/ 	.word	0x000123c0


	//   ....[65]....
        /*0440*/ 	.word	0x00012bb0


	//   ....[66]....
        /*0444*/ 	.word	0x00012d00


	//   ....[67]....
        /*0448*/ 	.word	0x00012d60


	//   ....[68]....
        /*044c*/ 	.word	0x00012e30


	//   ....[69]....
        /*0450*/ 	.word	0x00014ac0


	//   ....[70]....
        /*0454*/ 	.word	0x00014ae0


	//   ....[71]....
        /*0458*/ 	.word	0x00014b00


	//   ....[72]....
        /*045c*/ 	.word	0x00014b20


	//   ....[73]....
        /*0460*/ 	.word	0x00015ea0


	//   ....[74]....
        /*0464*/ 	.word	0x00015ed0


	//   ....[75]....
        /*0468*/ 	.word	0x00015ee0


	//   ....[76]....
        /*046c*/ 	.word	0x00015f10


	//   ....[77]....
        /*0470*/ 	.word	0x000176a0


	//   ....[78]....
        /*0474*/ 	.word	0x000176d0


	//   ....[79]....
        /*0478*/ 	.word	0x000176e0


	//   ....[80]....
        /*047c*/ 	.word	0x000176f0


	//   ....[81]....
        /*0480*/ 	.word	0x00017b00


	//   ....[82]....
        /*0484*/ 	.word	0x00017b20


	//   ....[83]....
        /*0488*/ 	.word	0x00017cf0


	//   ....[84]....
        /*048c*/ 	.word	0x00017d00


	//   ....[85]....
        /*0490*/ 	.word	0x00017e70


	//   ....[86]....
        /*0494*/ 	.word	0x00017e90


	//   ....[87]....
        /*0498*/ 	.word	0x00018000


	//   ....[88]....
        /*049c*/ 	.word	0x00018010


	//   ....[89]....
        /*04a0*/ 	.word	0x00018370


	//   ....[90]....
        /*04a4*/ 	.word	0x00018390


	//   ....[91]....
        /*04a8*/ 	.word	0x00019000


	//   ....[92]....
        /*04ac*/ 	.word	0x00019010


	//   ....[93]....
        /*04b0*/ 	.word	0x0001a3d0


	//   ....[94]....
        /*04b4*/ 	.word	0x0001a3f0


	//   ....[95]....
        /*04b8*/ 	.word	0x0001a5d0


	//   ....[96]....
        /*04bc*/ 	.word	0x0001a5e0


	//   ....[97]....
        /*04c0*/ 	.word	0x0001a750


	//   ....[98]....
        /*04c4*/ 	.word	0x0001a770


	//   ....[99]....
        /*04c8*/ 	.word	0x0001a8e0


	//   ....[100]....
        /*04cc*/ 	.word	0x0001a8f0


	//   ....[101]....
        /*04d0*/ 	.word	0x0001ab00


	//   ....[102]....
        /*04d4*/ 	.word	0x0001ab20


	//   ....[103]....
        /*04d8*/ 	.word	0x0001ac40


	//   ....[104]....
        /*04dc*/ 	.word	0x0001ac80


	//   ....[105]....
        /*04e0*/ 	.word	0x0001acb0


	//   ....[106]....
        /*04e4*/ 	.word	0x0001ace0


	//   ....[107]....
        /*04e8*/ 	.word	0x0001ad10


	//   ....[108]....
        /*04ec*/ 	.word	0x0001ad40


	//   ....[109]....
        /*04f0*/ 	.word	0x0001ae90


	//   ....[110]....
        /*04f4*/ 	.word	0x0001aed0


	//   ....[111]....
        /*04f8*/ 	.word	0x0001af00


	//   ....[112]....
        /*04fc*/ 	.word	0x0001af30


	//   ....[113]....
        /*0500*/ 	.word	0x0001af60


	//   ....[114]....
        /*0504*/ 	.word	0x0001af90


	//   ....[115]....
        /*0508*/ 	.word	0x0001b020


	//   ....[116]....
        /*050c*/ 	.word	0x0001b060


	//   ....[117]....
        /*0510*/ 	.word	0x0001b070


	//   ....[118]....
        /*0514*/ 	.word	0x0001b0d0


	//   ....[119]....
        /*0518*/ 	.word	0x0001baa0


	//   ....[120]....
        /*051c*/ 	.word	0x0001bb00


	//   ....[121]....
        /*0520*/ 	.word	0x0001bb50


	//   ....[122]....
        /*0524*/ 	.word	0x0001bba0


	//   ....[123]....
        /*0528*/ 	.word	0x0001bbf0


	//   ....[124]....
        /*052c*/ 	.word	0x0001bc60


	//   ....[125]....
        /*0530*/ 	.word	0x0001bca0


	//   ....[126]....
        /*0534*/ 	.word	0x0001bd10


	//   ....[127]....
        /*0538*/ 	.word	0x0001bd80


	//   ....[128]....
        /*053c*/ 	.word	0x0001bde0


	//   ....[129]....
        /*0540*/ 	.word	0x0001be50


	//   ....[130]....
        /*0544*/ 	.word	0x0001bec0


	//   ....[131]....
        /*0548*/ 	.word	0x0001bf20


	//   ....[132]....
        /*054c*/ 	.word	0x0001bf80


	//   ....[133]....
        /*0550*/ 	.word	0x0001bfe0


	//   ....[134]....
        /*0554*/ 	.word	0x0001c050


	//   ....[135]....
        /*0558*/ 	.word	0x0001c0b0


	//   ....[136]....
        /*055c*/ 	.word	0x0001c110


	//   ....[137]....
        /*0560*/ 	.word	0x0001c160


	//   ....[138]....
        /*0564*/ 	.word	0x0001c1c0


	//   ....[139]....
        /*0568*/ 	.word	0x0001c210


	//   ....[140]....
        /*056c*/ 	.word	0x0001c260


	//   ....[141]....
        /*0570*/ 	.word	0x0001c2d0


	//   ....[142]....
        /*0574*/ 	.word	0x0001c340


	//   ....[143]....
        /*0578*/ 	.word	0x0001c3a0


	//   ....[144]....
        /*057c*/ 	.word	0x0001c400


	//   ....[145]....
        /*0580*/ 	.word	0x0001c460


	//   ....[146]....
        /*0584*/ 	.word	0x0001c4d0


	//   ....[147]....
        /*0588*/ 	.word	0x0001c530


	//   ....[148]....
        /*058c*/ 	.word	0x0001c590


	//   ....[149]....
        /*0590*/ 	.word	0x0001c5f0


	//   ....[150]....
        /*0594*/ 	.word	0x0001c660


	//   ....[151]....
        /*0598*/ 	.word	0x0001c6c0


	//   ....[152]....
        /*059c*/ 	.word	0x0001c720


	//   ....[153]....
        /*05a0*/ 	.word	0x0001c780


	//   ....[154]....
        /*05a4*/ 	.word	0x0001c7f0


	//   ....[155]....
        /*05a8*/ 	.word	0x0001c850


	//   ....[156]....
        /*05ac*/ 	.word	0x0001c8b0


	//   ....[157]....
        /*05b0*/ 	.word	0x0001c910


	//   ....[158]....
        /*05b4*/ 	.word	0x0001c980


	//   ....[159]....
        /*05b8*/ 	.word	0x0001c9e0


	//   ....[160]....
        /*05bc*/ 	.word	0x0001ca40


	//   ....[161]....
        /*05c0*/ 	.word	0x0001caa0


	//   ....[162]....
        /*05c4*/ 	.word	0x0001cb10


	//   ....[163]....
        /*05c8*/ 	.word	0x0001cb60


	//   ....[164]....
        /*05cc*/ 	.word	0x0001cba0


	//   ....[165]....
        /*05d0*/ 	.word	0x0001cbf0


	//   ....[166]....
        /*05d4*/ 	.word	0x0001cc40


	//   ....[167]....
        /*05d8*/ 	.word	0x0001cc90


	//   ....[168]....
        /*05dc*/ 	.word	0x0001cd00


	//   ....[169]....
        /*05e0*/ 	.word	0x0001cd40


	//   ....[170]....
        /*05e4*/ 	.word	0x0001cd90


	//   ....[171]....
        /*05e8*/ 	.word	0x0001cde0


	//   ....[172]....
        /*05ec*/ 	.word	0x0001ce30


	//   ....[173]....
        /*05f0*/ 	.word	0x0001ce80


	//   ....[174]....
        /*05f4*/ 	.word	0x0001cef0


	//   ....[175]....
        /*05f8*/ 	.word	0x0001cf30


	//   ....[176]....
        /*05fc*/ 	.word	0x0001cfa0


	//   ....[177]....
        /*0600*/ 	.word	0x0001d000


	//   ....[178]....
        /*0604*/ 	.word	0x0001d060


	//----- nvinfo : EIATTR_EXIT_INSTR_OFFSETS
	.align		4
.L_964:
        /*0608*/ 	.byte	0x04, 0x1c
        /*060a*/ 	.short	(.L_966 - .L_965)


	//   ....[0]....
.L_965:
        /*060c*/ 	.word	0x00000fe0


	//   ....[1]....
        /*0610*/ 	.word	0x0001ba60


	//----- nvinfo : EIATTR_MAX_THREADS
	.align		4
.L_966:
        /*0614*/ 	.byte	0x04, 0x05
        /*0616*/ 	.short	(.L_968 - .L_967)
.L_967:
        /*0618*/ 	.word	0x00000100
        /*061c*/ 	.word	0x00000001
        /*0620*/ 	.word	0x00000001


	//----- nvinfo : EIATTR_CRS_STACK_SIZE
	.align		4
.L_968:
        /*0624*/ 	.byte	0x04, 0x1e
        /*0626*/ 	.short	(.L_970 - .L_969)
.L_969:
        /*0628*/ 	.word	0x00000000
.L_970:


//--------------------- .nv.info._ZN7cutlass13device_kernelIN5flash19enable_sm80_to_sm89INS1_16FlashAttnFwdSm80INS1_25CollectiveMainloopFwdSm80ILi8ELi1ELb0EN4cute5tupleIJNS5_1CILi128EEENS7_ILi96EEENS7_ILi256EEEEEELi256ENS_10bfloat16_tEfNS_4arch4Sm80ELb0ELb0ELb0ELb0ELb0ELb0ELb1ELb1EEENS1_21CollectiveEpilogueFwdINS6_IJS8_SA_S9_EEENS6_IJNS7_ILi1EEESI_SI_EEESC_SE_Li256ELb0ELb1ELb1ELb0EEENS1_19SingleTileSchedulerILb0ELb1ELb1ELi128EEEEEEEEEvNT_6ParamsE --------------------------
	.section	.nv.info._ZN7cutlass13device_kernelIN5flash19enable_sm80_to_sm89INS1_16FlashAttnFwdSm80INS1_25CollectiveMainloopFwdSm80ILi8ELi1ELb0EN4cute5tupleIJNS5_1CILi128EEENS7_ILi96EEENS7_ILi256EEEEEELi256ENS_10bfloat16_tEfNS_4arch4Sm80ELb0ELb0ELb0ELb0ELb0ELb0ELb1ELb1EEENS1_21CollectiveEpilogueFwdINS6_IJS8_SA_S9_EEENS6_IJNS7_ILi1EEESI_SI_EEESC_SE_Li256ELb0ELb1ELb1ELb0EEENS1_19SingleTileSchedulerILb0ELb1ELb1ELi128EEEEEEEEEvNT_6ParamsE,"",@"SHT_CUDA_INFO"
	.sectionflags	@""
	.align	4


	//----- nvinfo : EIATTR_CUDA_API_VERSION
	.align		4
        /*0000*/ 	.byte	0x04, 0x37
        /*0002*/ 	.short	(.L_972 - .L_971)
.L_971:
        /*0004*/ 	.word	0x00000082


	//----- nvinfo : EIATTR_SW2861232_WAR
	.align		4
.L_972:
        /*0008*/ 	.byte	0x01, 0x35
	.zero		2


	//----- nvinfo : EIATTR_PARAM_CBANK
	.align		4
        /*000c*/ 	.byte	0x04, 0x0a
        /*000e*/ 	.short	(.L_974 - .L_973)
	.align		4
.L_973:
        /*0010*/ 	.word	index@(.nv.constant0._ZN7cutlass13device_kernelIN5flash19enable_sm80_to_sm89INS1_16FlashAttnFwdSm80INS1_25CollectiveMainloopFwdSm80ILi8ELi1ELb0EN4cute5tupleIJNS5_1CILi128EEENS7_ILi96EEENS7_ILi256EEEEEELi256ENS_10bfloat16_tEfNS_4arch4Sm80ELb0ELb0ELb0ELb0ELb0ELb0ELb1ELb1EEENS1_21CollectiveEpilogueFwdINS6_IJS8_SA_S9_EEENS6_IJNS7_ILi1EEESI_SI_EEESC_SE_Li256ELb0ELb1ELb1ELb0EEENS1_19SingleTileSchedulerILb0ELb1ELb1ELi128EEEEEEEEEvNT_6ParamsE)
        /*0014*/ 	.short	0x0160
        /*0016*/ 	.short	0x0418


	//----- nvinfo : EIATTR_CBANK_PARAM_SIZE
	.align		4
.L_974:
        /*0018*/ 	.byte	0x03, 0x19
        /*001a*/ 	.short	0x0418


	//----- nvinfo : EIATTR_KPARAM_INFO
	.align		4
        /*001c*/ 	.byte	0x04, 0x17
        /*001e*/ 	.short	(.L_976 - .L_975)
.L_975:
        /*0020*/ 	.word	0x00000000
        /*0024*/ 	.short	0x0000
        /*0026*/ 	.short	0x0000
        /*0028*/ 	.byte	0x00, 0xf0, 0x61, 0x10


	//----- nvinfo : EIATTR_MAXREG_COUNT
	.align		4
.L_976:
        /*002c*/ 	.byte	0x03, 0x1b
        /*002e*/ 	.short	0x00ff


	//----- nvinfo : EIATTR_NUM_BARRIERS
	.align		4
        /*0030*/ 	.byte	0x02, 0x4c
        /*0032*/ 	.byte	0x02
	.zero		1


	//----- nvinfo : EIATTR_ANNOTATIONS
	.align		4
        /*0034*/ 	.byte	0x04, 0x55
        /*0036*/ 	.short	(.L_978 - .L_977)


	//   ....[0]....
.L_977:
        /* <DEDUP_REMOVED lines=20> */


	//----- nvinfo : EIATTR_MERCURY_ISA_VERSION
	.align		4
.L_978:
        /*0160*/ 	.byte	0x03, 0x5f
        /*0162*/ 	.short	0x0000


	//----- nvinfo : EIATTR_COOP_GROUP_MASK_REGIDS
	.align		4
        /*0164*/ 	.byte	0x04, 0x29
        /*0166*/ 	.short	(.L_980 - .L_979)


	//   ....[0]....
.L_979:
        /*0168*/ 	.word	0xffffffff


	//   ....[1]....
        /*016c*/ 	.word	0xffffffff


	//   ....[2]....
        /*0170*/ 	.word	0xffffffff


	//   ....[3]....
        /*0174*/ 	.word	0xffffffff


	//   ....[4]....
        /*0178*/ 	.word	0xffffffff


	//   ....[5]....
        /*017c*/ 	.word	0xffffffff


	//   ....[6]....
        /*0180*/ 	.word	0xffffffff


	//   ....[7]....
        /*0184*/ 	.word	0xffffffff


	//   ....[8]....
        /*0188*/ 	.word	0xffffffff


	//   ....[9]....
        /*018c*/ 	.word	0xffffffff


	//   ....[10]....
        /*0190*/ 	.word	0xffffffff


	//   ....[11]....
        /*0194*/ 	.word	0xffffffff


	//   ....[12]....
        /*0198*/ 	.word	0xffffffff


	//   ....[13]....
        /*019c*/ 	.word	0xffffffff


	//   ....[14]....
        /*01a0*/ 	.word	0xffffffff


	//   ....[15]....
        /*01a4*/ 	.word	0xffffffff


	//   ....[16]....
        /*01a8*/ 	.word	0xffffffff


	//   ....[17]....
        /*01ac*/ 	.word	0xffffffff


	//   ....[18]....
        /*01b0*/ 	.word	0xffffffff


	//   ....[19]....
        /*01b4*/ 	.word	0xffffffff


	//   ....[20]....
        /*01b8*/ 	.word	0xffffffff


	//   ....[21]....
        /*01bc*/ 	.word	0xffffffff


	//   ....[22]....
        /*01c0*/ 	.word	0xffffffff


	//   ....[23]....
        /*01c4*/ 	.word	0xffffffff


	//   ....[24]....
        /*01c8*/ 	.word	0xffffffff


	//   ....[25]....
        /*01cc*/ 	.word	0xffffffff


	//   ....[26]....
        /*01d0*/ 	.word	0xffffffff


	//   ....[27]....
        /*01d4*/ 	.word	0xffffffff


	//   ....[28]....
        /*01d8*/ 	.word	0xffffffff


	//----- nvinfo : EIATTR_COOP_GROUP_INSTR_OFFSETS
	.align		4
.L_980:
        /*01dc*/ 	.byte	0x04, 0x28
        /*01de*/ 	.short	(.L_982 - .L_981)


	//   ....[0]....
.L_981:
        /*01e0*/ 	.word	0x00000060


	//   ....[1]....
        /*01e4*/ 	.word	0x00000fc0


	//   ....[2]....
        /*01e8*/ 	.word	0x00000fe0


	//   ....[3]....
        /*01ec*/ 	.word	0x000012f0


	//   ....[4]....
        /*01f0*/ 	.word	0x000013a0


	//   ....[5]....
        /*01f4*/ 	.word	0x00001590


	//   ....[6]....
        /*01f8*/ 	.word	0x000015c0


	//   ....[7]....
        /*01fc*/ 	.word	0x00001780


	//   ....[8]....
        /*0200*/ 	.word	0x000017c0


	//   ....[9]....
        /*0204*/ 	.word	0x00004300


	//   ....[10]....
        /*0208*/ 	.word	0x000043d0


	//   ....[11]....
        /*020c*/ 	.word	0x00004400


	//   ....[12]....
        /*0210*/ 	.word	0x00004470


	//   ....[13]....
        /*0214*/ 	.word	0x00008e30


	//   ....[14]....
        /*0218*/ 	.word	0x00008e60


	//   ....[15]....
        /*021c*/ 	.word	0x00008e80


	//   ....[16]....
        /*0220*/ 	.word	0x00008ea0


	//   ....[17]....
        /*0224*/ 	.word	0x0000b790


	//   ....[18]....
        /*0228*/ 	.word	0x0000b7a0


	//   ....[19]....
        /*022c*/ 	.word	0x0000b7d0


	//   ....[20]....
        /*0230*/ 	.word	0x0000b7f0


	//   ....[21]....
        /*0234*/ 	.word	0x0000c6c0


	//   ....[22]....
        /*0238*/ 	.word	0x0000c700


	//   ....[23]....
        /*023c*/ 	.word	0x0000c740


	//   ....[24]....
        /*0240*/ 	.word	0x0000c770


	//   ....[25]....
        /*0244*/ 	.word	0x0000c860


	//   ....[26]....
        /*0248*/ 	.word	0x0000c880


	//   ....[27]....
        /*024c*/ 	.word	0x0000d4a0


	//   ....[28]....
        /*0250*/ 	.word	0x0000d4b0


	//----- nvinfo : EIATTR_EXIT_INSTR_OFFSETS
	.align		4
.L_982:
        /*0254*/ 	.byte	0x04, 0x1c
        /*0256*/ 	.short	(.L_984 - .L_983)


	//   ....[0]....
.L_983:
        /*0258*/ 	.word	0x000001c0


	//   ....[1]....
        /*025c*/ 	.word	0x0000d4c0


	//   ....[2]....
        /*0260*/ 	.word	0x0000e060


	//   ....[3]....
        /*0264*/ 	.word	0x0000e0b0


	//   ....[4]....
        /*0268*/ 	.word	0x0000e0e0


	//   ....[5]....
        /*026c*/ 	.word	0x0000e140


	//   ....[6]....
        /*0270*/ 	.word	0x0000e3d0


	//----- nvinfo : EIATTR_CTAIDZ_USED
	.align		4
.L_984:
        /*0274*/ 	.byte	0x01, 0x04
	.zero		2


	//----- nvinfo : EIATTR_MAX_THREADS
	.align		4
        /*0278*/ 	.byte	0x04, 0x05
        /*027a*/ 	.short	(.L_986 - .L_985)
.L_985:
        /*027c*/ 	.word	0x00000100
        /*0280*/ 	.word	0x00000001
        /*0284*/ 	.word	0x00000001


	//----- nvinfo : EIATTR_CRS_STACK_SIZE
	.align		4
.L_986:
        /*0288*/ 	.byte	0x04, 0x1e
        /*028a*/ 	.short	(.L_988 - .L_987)
.L_987:
        /*028c*/ 	.word	0x00000000
.L_988:


//--------------------- .nv.info._ZN7cutlass13device_kernelIN5flash19enable_sm80_to_sm89INS1_16FlashAttnFwdSm80INS1_25CollectiveMainloopFwdSm80ILi8ELi1ELb0EN4cute5tupleIJNS5_1CILi128EEENS7_ILi64EEENS7_ILi256EEEEEELi256ENS_10bfloat16_tEfNS_4arch4Sm80ELb0ELb0ELb0ELb1ELb0ELb0ELb1ELb1EEENS1_21CollectiveEpilogueFwdINS6_IJS8_SA_S9_EEENS6_IJNS7_ILi1EEESI_SI_EEESC_SE_Li256ELb1ELb1ELb1ELb0EEENS1_36VarlenDynamicPersistentTileSchedulerILi128ELi64ELi256ELi256ELb1ELb1ELb0ELb0ELb1ELb1EEEEEEEEEvNT_6ParamsE --------------------------
	.section	.nv.info._ZN7cutlass13device_kernelIN5flash19enable_sm80_to_sm89INS1_16FlashAttnFwdSm80INS1_25CollectiveMainloopFwdSm80ILi8ELi1ELb0EN4cute5tupleIJNS5_1CILi128EEENS7_ILi64EEENS7_ILi256EEEEEELi256ENS_10bfloat16_tEfNS_4arch4Sm80ELb0ELb0ELb0ELb1ELb0ELb0ELb1ELb1EEENS1_21CollectiveEpilogueFwdINS6_IJS8_SA_S9_EEENS6_IJNS7_ILi1EEESI_SI_EEESC_SE_Li256ELb1ELb1ELb1ELb0EEENS1_36VarlenDynamicPersistentTileSchedulerILi128ELi64ELi256ELi256ELb1ELb1ELb0ELb0ELb1ELb1EEEEEEEEEvNT_6ParamsE,"",@"SHT_CUDA_INFO"
	.sectionflags	@""
	.align	4


	//----- nvinfo : EIATTR_CUDA_API_VERSION
	.align		4
        /*0000*/ 	.byte	0x04, 0x37
        /*0002*/ 	.short	(.L_990 - .L_989)
.L_989:
        /*0004*/ 	.word	0x00000082


	//----- nvinfo : EIATTR_SW2861232_WAR
	.align		4
.L_990:
        /*0008*/ 	.byte	0x01, 0x35
	.zero		2


	//----- nvinfo : EIATTR_PARAM_CBANK
	.align		4
        /*000c*/ 	.byte	0x04, 0x0a
        /*000e*/ 	.short	(.L_992 - .L_991)
	.align		4
.L_991:
        /*0010*/ 	.word	index@(.nv.constant0._ZN7cutlass13device_kernelIN5flash19enable_sm80_to_sm89INS1_16FlashAttnFwdSm80INS1_25CollectiveMainloopFwdSm80ILi8ELi1ELb0EN4cute5tupleIJNS5_1CILi128EEENS7_ILi64EEENS7_ILi256EEEEEELi256ENS_10bfloat16_tEfNS_4arch4Sm80ELb0ELb0ELb0ELb1ELb0ELb0ELb1ELb1EEENS1_21CollectiveEpilogueFwdINS6_IJS8_SA_S9_EEENS6_IJNS7_ILi1EEESI_SI_EEESC_SE_Li256ELb1ELb1ELb1ELb0EEENS1_36VarlenDynamicPersistentTileSchedulerILi128ELi64ELi256ELi256ELb1ELb1ELb0ELb0ELb1ELb1EEEEEEEEEvNT_6ParamsE)
        /*0014*/ 	.short	0x0160
        /*0016*/ 	.short	0x0438


	//----- nvinfo : EIATTR_CBANK_PARAM_SIZE
	.align		4
.L_992:
        /*0018*/ 	.byte	0x03, 0x19
        /*001a*/ 	.short	0x0438


	//----- nvinfo : EIATTR_KPARAM_INFO
	.align		4
        /*001c*/ 	.byte	0x04, 0x17
        /*001e*/ 	.short	(.L_994 - .L_993)
.L_993:
        /*0020*/ 	.word	0x00000000
        /*0024*/ 	.short	0x0000
        /*0026*/ 	.short	0x0000
        /*0028*/ 	.byte	0x00, 0xf0, 0xe1, 0x10


	//----- nvinfo : EIATTR_MAXREG_COUNT
	.align		4
.L_994:
        /*002c*/ 	.byte	0x03, 0x1b
        /*002e*/ 	.short	0x00ff


	//----- nvinfo : EIATTR_NUM_BARRIERS
	.align		4
        /*0030*/ 	.byte	0x02, 0x4c
        /*0032*/ 	.byte	0x06
	.zero		1


	//----- nvinfo : EIATTR_ANNOTATIONS
	.align		4
        /*0034*/ 	.byte	0x04, 0x55
        /*0036*/ 	.short	(.L_996 - .L_995)


	//   ....[0]....
.L_995:
        /* <DEDUP_REMOVED lines=24> */


	//----- nvinfo : EIATTR_MERCURY_ISA_VERSION
	.align		4
.L_996:
        /*01a8*/ 	.byte	0x03, 0x5f
        /*01aa*/ 	.short	0x0000


	//----- nvinfo : EIATTR_INT_WARP_WIDE_INSTR_OFFSETS
	.align		4
        /*01ac*/ 	.byte	0x04, 0x31
        /*01ae*/ 	.short	(.L_998 - .L_997)


	//   ....[0]....
.L_997:
        /*01b0*/ 	.word	0x00009b40


	//   ....[1]....
        /*01b4*/ 	.word	0x00009bc0


	//----- nvinfo : EIATTR_COOP_GROUP_MASK_REGIDS
	.align		4
.L_998:
        /*01b8*/ 	.byte	0x04, 0x29
        /*01ba*/ 	.short	(.L_1000 - .L_999)


	//   ....[0]....
.L_999:
        /*01bc*/ 	.word	0xffffffff


	//   ....[1]....
        /*01c0*/ 	.word	0xffffffff


	//   ....[2]....
        /*01c4*/ 	.word	0xffffffff


	//   ....[3]....
        /*01c8*/ 	.word	0xffffffff


	//   ....[4]....
        /*01cc*/ 	.word	0xffffffff


	//   ....[5]....
        /*01d0*/ 	.word	0xffffffff


	//   ....[6]....
        /*01d4*/ 	.word	0xffffffff


	//   ....[7]....
        /*01d8*/ 	.word	0xffffffff


	//   ....[8]....
        /*01dc*/ 	.word	0xffffffff


	//   ....[9]....
        /*01e0*/ 	.word	0xffffffff


	//   ....[10]....
        /*01e4*/ 	.word	0xffffffff


	//   ....[11]....
        /*01e8*/ 	.word	0xffffffff


	//   ....[12]....
        /*01ec*/ 	.word	0xffffffff


	//   ....[13]....
        /*01f0*/ 	.word	0xffffffff


	//   ....[14]....
        /*01f4*/ 	.word	0xffffffff


	//   ....[15]....
        /*01f8*/ 	.word	0xffffffff


	//   ....[16]....
        /*01fc*/ 	.word	0xffffffff


	//   ....[17]....
        /*0200*/ 	.word	0xffffffff


	//   ....[18]....
        /*0204*/ 	.word	0xffffffff


	//   ....[19]....
        /*0208*/ 	.word	0xffffffff


	//   ....[20]....
        /*020c*/ 	.word	0xffffffff


	//   ....[21]....
        /*0210*/ 	.word	0xffffffff


	//   ....[22]....
        /*0214*/ 	.word	0xffffffff


	//   ....[23]....
        /*0218*/ 	.word	0xffffffff


	//   ....[24]....
        /*021c*/ 	.word	0xffffffff


	//   ....[25]....
        /*0220*/ 	.word	0xffffffff


	//   ....[26]....
        /*0224*/ 	.word	0xffffffff


	//   ....[27]....
        /*0228*/ 	.word	0xffffffff


	//   ....[28]....
        /*022c*/ 	.word	0xffffffff


	//   ....[29]....
        /*0230*/ 	.word	0xffffffff


	//   ....[30]....
        /*0234*/ 	.word	0xffffffff


	//   ....[31]....
        /*0238*/ 	.word	0xffffffff


	//   ....[32]....
        /*023c*/ 	.word	0xffffffff


	//   ....[33]....
        /*0240*/ 	.word	0xffffffff


	//   ....[34]....
        /*0244*/ 	.word	0xffffffff


	//   ....[35]....
        /*0248*/ 	.word	0xffffffff


	//   ....[36]....
        /*024c*/ 	.word	0xffffffff


	//   ....[37]....
        /*0250*/ 	.word	0xffffffff


	//   ....[38]....
        /*0254*/ 	.word	0xffffffff


	//   ....[39]....
        /*0258*/ 	.word	0xffffffff


	//   ....[40]....
        /*025c*/ 	.word	0xffffffff


	//   ....[41]....
        /*0260*/ 	.word	0xffffffff


	//   ....[42]....
        /*0264*/ 	.word	0xffffffff


	//   ....[43]....
        /*0268*/ 	.word	0xffffffff


	//   ....[44]....
        /*026c*/ 	.word	0xffffffff


	//   ....[45]....
        /*0270*/ 	.word	0xffffffff


	//   ....[46]....
        /*0274*/ 	.word	0xffffffff


	//   ....[47]....
        /*0278*/ 	.word	0xffffffff


	//   ....[48]....
        /*027c*/ 	.word	0xffffffff


	//   ....[49]....
        /*0280*/ 	.word	0xffffffff


	//   ....[50]....
        /*0284*/ 	.word	0xffffffff


	//   ....[51]....
        /*0288*/ 	.word	0xffffffff


	//   ....[52]....
        /*028c*/ 	.word	0xffffffff


	//   ....[53]....
        /*0290*/ 	.word	0xffffffff


	//   ....[54]....
        /*0294*/ 	.word	0xffffffff


	//   ....[55]....
        /*0298*/ 	.word	0xffffffff


	//   ....[56]....
        /*029c*/ 	.word	0xffffffff


	//   ....[57]....
        /*02a0*/ 	.word	0xffffffff


	//   ....[58]....
        /*02a4*/ 	.word	0xffffffff


	//   ....[59]....
        /*02a8*/ 	.word	0xffffffff


	//   ....[60]....
        /*02ac*/ 	.word	0xffffffff


	//   ....[61]....
        /*02b0*/ 	.word	0xffffffff


	//   ....[62]....
        /*02b4*/ 	.word	0xffffffff


	//   ....[63]....
        /*02b8*/ 	.word	0xffffffff


	//   ....[64]....
        /*02bc*/ 	.word	0xffffffff


	//   ....[65]....
        /*02c0*/ 	.word	0xffffffff


	//   ....[66]....
        /*02c4*/ 	.word	0xffffffff


	//   ....[67]....
        /*02c8*/ 	.word	0xffffffff


	//   ....[68]....
        /*02cc*/ 	.word	0xffffffff


	//   ....[69]....
        /*02d0*/ 	.word	0xffffffff


	//   ....[70]....
        /*02d4*/ 	.word	0xffffffff


	//   ....[71]....
        /*02d8*/ 	.word	0xffffffff


	//   ....[72]....
        /*02dc*/ 	.word	0xffffffff


	//   ....[73]....
        /*02e0*/ 	.word	0xffffffff


	//   ....[74]....
        /*02e4*/ 	.word	0xffffffff


	//   ....[75]....
        /*02e8*/ 	.word	0xffffffff


	//   ....[76]....
        /*02ec*/ 	.word	0xffffffff


	//   ....[77]....
        /*02f0*/ 	.word	0xffffffff


	//   ....[78]....
        /*02f4*/ 	.word	0xffffffff


	//   ....[79]....
        /*02f8*/ 	.word	0xffffffff


	//   ....[80]....
        /*02fc*/ 	.word	0xffffffff


	//   ....[81]....
        /*0300*/ 	.word	0xffffffff


	//   ....[82]....
        /*0304*/ 	.word	0xffffffff


	//   ....[83]....
        /*0308*/ 	.word	0xffffffff


	//   ....[84]....
        /*030c*/ 	.word	0xffffffff


	//   ....[85]....
        /*0310*/ 	.word	0xffffffff


	//   ....[86]....
        /*0314*/ 	.word	0xffffffff


	//   ....[87]....
        /*0318*/ 	.word	0xffffffff


	//   ....[88]....
        /*031c*/ 	.word	0xffffffff


	//   ....[89]....
        /*0320*/ 	.word	0xffffffff


	//   ....[90]....
        /*0324*/ 	.word	0xffffffff


	//   ....[91]....
        /*0328*/ 	.word	0xffffffff


	//   ....[92]....
        /*032c*/ 	.word	0xffffffff


	//   ....[93]....
        /*0330*/ 	.word	0xffffffff


	//   ....[94]....
        /*0334*/ 	.word	0xffffffff


	//   ....[95]....
        /*0338*/ 	.word	0xffffffff


	//   ....[96]....
        /*033c*/ 	.word	0xffffffff


	//   ....[97]....
        /*0340*/ 	.word	0xffffffff


	//   ....[98]....
        /*0344*/ 	.word	0xffffffff


	//   ....[99]....
        /*0348*/ 	.word	0xffffffff


	//   ....[100]....
        /*034c*/ 	.word	0xffffffff


	//   ....[101]....
        /*0350*/ 	.word	0xffffffff


	//   ....[102]....
        /*0354*/ 	.word	0xffffffff


	//   ....[103]....
        /*0358*/ 	.word	0xffffffff


	//   ....[104]....
        /*035c*/ 	.word	0xffffffff


	//   ....[105]....
        /*0360*/ 	.word	0xffffffff


	//   ....[106]....
        /*0364*/ 	.word	0xffffffff


	//   ....[107]....
        /*0368*/ 	.word	0xffffffff


	//   ....[108]....
        /*036c*/ 	.word	0xffffffff


	//   ....[109]....
        /*0370*/ 	.word	0xffffffff


	//   ....[110]....
        /*0374*/ 	.word	0xffffffff


	//   ....[111]....
        /*0378*/ 	.word	0xffffffff


	//   ....[112]....
        /*037c*/ 	.word	0xffffffff


	//   ....[113]....
        /*0380*/ 	.word	0xffffffff


	//   ....[114]....
        /*0384*/ 	.word	0xffffffff


	//   ....[115]....
        /*0388*/ 	.word	0xffffffff


	//   ....[116]....
        /*038c*/ 	.word	0xffffffff


	//   ....[117]....
        /*0390*/ 	.word	0xffffffff


	//   ....[118]....
        /*0394*/ 	.word	0xffffffff


	//   ....[119]....
        /*0398*/ 	.word	0xffffffff


	//   ....[120]....
        /*039c*/ 	.word	0xffffffff


	//   ....[121]....
        /*03a0*/ 	.word	0xffffffff


	//   ....[122]....
        /*03a4*/ 	.word	0xffffffff


	//   ....[123]....
        /*03a8*/ 	.word	0xffffffff


	//   ....[124]....
        /*03ac*/ 	.word	0xffffffff


	//   ....[125]....
        /*03b0*/ 	.word	0xffffffff


	//   ....[126]....
        /*03b4*/ 	.word	0xffffffff


	//   ....[127]....
        /*03b8*/ 	.word	0xffffffff


	//   ....[128]....
        /*03bc*/ 	.word	0xffffffff


	//   ....[129]....
        /*03c0*/ 	.word	0xffffffff


	//   ....[130]....
        /*03c4*/ 	.word	0xffffffff


	//   ....[131]....
        /*03c8*/ 	.word	0xffffffff


	//   ....[132]....
        /*03cc*/ 	.word	0xffffffff


	//   ....[133]....
        /*03d0*/ 	.word	0xffffffff


	//   ....[134]....
        /*03d4*/ 	.word	0xffffffff


	//   ....[135]....
        /*03d8*/ 	.word	0xffffffff


	//   ....[136]....
        /*03dc*/ 	.word	0xffffffff


	//   ....[137]....
        /*03e0*/ 	.word	0xffffffff


	//   ....[138]....
        /*03e4*/ 	.word	0xffffffff


	//----- nvinfo : EIATTR_COOP_GROUP_INSTR_OFFSETS
	.align		4
.L_1000:
        /*03e8*/ 	.byte	0x04, 0x28
        /*03ea*/ 	.short	(.L_1002 - .L_1001)


	//   ....[0]....
.L_1001:
        /*03ec*/ 	.word	0x00000050


	//   ....[1]....
        /*03f0*/ 	.word	0x000001e0


	//   ....[2]....
        /*03f4*/ 	.word	0x00000210


	//   ....[3]....
        /*03f8*/ 	.word	0x00000240


	//   ....[4]....
        /*03fc*/ 	.word	0x00000270


	//   ....[5]....
        /*0400*/ 	.word	0x000002a0


	//   ....[6]....
        /*0404*/ 	.word	0x000002d0


	//   ....[7]....
        /*0408*/ 	.word	0x00000440


	//   ....[8]....
        /*040c*/ 	.word	0x00000480


	//   ....[9]....
        /*0410*/ 	.word	0x000004b0


	//   ....[10]....
        /*0414*/ 	.word	0x000004e0


	//   ....[11]....
        /*0418*/ 	.word	0x00000510


	//   ....[12]....
        /*041c*/ 	.word	0x00000540


	//   ....[13]....
        /*0420*/ 	.word	0x000005d0


	//   ....[14]....
        /*0424*/ 	.word	0x00000600


	//   ....[15]....
        /*0428*/ 	.word	0x00000610


	//   ....[16]....
        /*042c*/ 	.word	0x00000680


	//   ....[17]....
        /*0430*/ 	.word	0x000026b0


	//   ....[18]....
        /*0434*/ 	.word	0x000026d0


	//   ....[19]....
        /*0438*/ 	.word	0x00002840


	//   ....[20]....
        /*043c*/ 	.word	0x00002850


	//   ....[21]....
        /*0440*/ 	.word	0x000029c0


	//   ....[22]....
        /*0444*/ 	.word	0x000029e0


	//   ....[23]....
        /*0448*/ 	.word	0x00002b50


	//   ....[24]....
        /*044c*/ 	.word	0x00002b60


	//   ....[25]....
        /*0450*/ 	.word	0x00004580


	//   ....[26]....
        /*0454*/ 	.word	0x000046b0


	//   ....[27]....
        /*0458*/ 	.word	0x000046c0


	//   ....[28]....
        /*045c*/ 	.word	0x00004710


	//   ....[29]....
        /*0460*/ 	.word	0x00007320


	//   ....[30]....
        /*0464*/ 	.word	0x00007410


	//   ....[31]....
        /*0468*/ 	.word	0x00007420


	//   ....[32]....
        /*046c*/ 	.word	0x00007450


	//   ....[33]....
        /*0470*/ 	.word	0x00009130


	//   ....[34]....
        /*0474*/ 	.word	0x00009140


	//   ....[35]....
        /*0478*/ 	.word	0x00009170


	//   ....[36]....
        /*047c*/ 	.word	0x00009180


	//   ....[37]....
        /*0480*/ 	.word	0x0000a9b0


	//   ....[38]....
        /*0484*/ 	.word	0x0000a9c0


	//   ....[39]....
        /*0488*/ 	.word	0x0000a9e0


	//   ....[40]....
        /*048c*/ 	.word	0x0000aa00


	//   ....[41]....
        /*0490*/ 	.word	0x0000ae00


	//   ....[42]....
        /*0494*/ 	.word	0x0000ae20


	//   ....[43]....
        /*0498*/ 	.word	0x0000af90


	//   ....[44]....
        /*049c*/ 	.word	0x0000afa0


	//   ....[45]....
        /*04a0*/ 	.word	0x0000b120


	//   ....[46]....
        /*04a4*/ 	.word	0x0000b140


	//   ....[47]....
        /*04a8*/ 	.word	0x0000b2c0


	//   ....[48]....
        /*04ac*/ 	.word	0x0000b2d0


	//   ....[49]....
        /*04b0*/ 	.word	0x0000b640


	//   ....[50]....
        /*04b4*/ 	.word	0x0000b660


	//   ....[51]....
        /*04b8*/ 	.word	0x0000c380


	//   ....[52]....
        /*04bc*/ 	.word	0x0000c390


	//   ....[53]....
        /*04c0*/ 	.word	0x0000d7e0


	//   ....[54]....
        /*04c4*/ 	.word	0x0000d800


	//   ....[55]....
        /*04c8*/ 	.word	0x0000d980


	//   ....[56]....
        /*04cc*/ 	.word	0x0000d990


	//   ....[57]....
        /*04d0*/ 	.word	0x0000db10


	//   ....[58]....
        /*04d4*/ 	.word	0x0000db30


	//   ....[59]....
        /*04d8*/ 	.word	0x0000dcb0


	//   ....[60]....
        /*04dc*/ 	.word	0x0000dcc0


	//   ....[61]....
        /*04e0*/ 	.word	0x0000dee0


	//   ....[62]....
        /*04e4*/ 	.word	0x0000df00


	//   ....[63]....
        /*04e8*/ 	.word	0x0000e020


	//   ....[64]....
        /*04ec*/ 	.word	0x0000e060


	//   ....[65]....
        /*04f0*/ 	.word	0x0000e090


	//   ....[66]....
        /*04f4*/ 	.word	0x0000e0c0


	//   ....[67]....
        /*04f8*/ 	.word	0x0000e0f0


	//   ....[68]....
        /*04fc*/ 	.word	0x0000e120


	//   ....[69]....
        /*0500*/ 	.word	0x0000e270


	//   ....[70]....
        /*0504*/ 	.word	0x0000e2b0


	//   ....[71]....
        /*0508*/ 	.word	0x0000e2e0


	//   ....[72]....
        /*050c*/ 	.word	0x0000e310


	//   ....[73]....
        /*0510*/ 	.word	0x0000e340


	//   ....[74]....
        /*0514*/ 	.word	0x0000e370


	//   ....[75]....
        /*0518*/ 	.word	0x0000e400


	//   ....[76]....
        /*051c*/ 	.word	0x0000e430


	//   ....[77]....
        /*0520*/ 	.word	0x0000e440


	//   ....[78]....
        /*0524*/ 	.word	0x0000e4a0


	//   ....[79]....
        /*0528*/ 	.word	0x0000e9e0


	//   ....[80]....
        /*052c*/ 	.word	0x0000ea40


	//   ....[81]....
        /*0530*/ 	.word	0x0000ea90


	//   ....[82]....
        /*0534*/ 	.word	0x0000eae0


	//   ....[83]....
        /*0538*/ 	.word	0x0000eb30


	//   ....[84]....
        /*053c*/ 	.word	0x0000eba0


	//   ....[85]....
        /*0540*/ 	.word	0x0000ebe0


	//   ....[86]....
        /*0544*/ 	.word	0x0000ec50


	//   ....[87]....
        /*0548*/ 	.word	0x0000ecc0


	//   ....[88]....
        /*054c*/ 	.word	0x0000ed20


	//   ....[89]....
        /*0550*/ 	.word	0x0000ed90


	//   ....[90]....
        /*0554*/ 	.word	0x0000ee00


	//   ....[91]....
        /*0558*/ 	.word	0x0000ee60


	//   ....[92]....
        /*055c*/ 	.word	0x0000eec0


	//   ....[93]....
        /*0560*/ 	.word	0x0000ef20


	//   ....[94]....
        /*0564*/ 	.word	0x0000ef90


	//   ....[95]....
        /*0568*/ 	.word	0x0000eff0


	//   ....[96]....
        /*056c*/ 	.word	0x0000f050


	//   ....[97]....
        /*0570*/ 	.word	0x0000f0c0


	//   ....[98]....
        /*0574*/ 	.word	0x0000f110


	//   ....[99]....
        /*0578*/ 	.word	0x0000f160


	//   ....[100]....
        /*057c*/ 	.word	0x0000f1b0


	//   ....[101]....
        /*0580*/ 	.word	0x0000f220


	//   ....[102]....
        /*0584*/ 	.word	0x0000f290


	//   ....[103]....
        /*0588*/ 	.word	0x0000f2f0


	//   ....[104]....
        /*058c*/ 	.word	0x0000f350


	//   ....[105]....
        /*0590*/ 	.word	0x0000f3b0


	//   ....[106]....
        /*0594*/ 	.word	0x0000f420


	//   ....[107]....
        /*0598*/ 	.word	0x0000f480


	//   ....[108]....
        /*059c*/ 	.word	0x0000f4e0


	//   ....[109]....
        /*05a0*/ 	.word	0x0000f540


	//   ....[110]....
        /*05a4*/ 	.word	0x0000f5b0


	//   ....[111]....
        /*05a8*/ 	.word	0x0000f610


	//   ....[112]....
        /*05ac*/ 	.word	0x0000f670


	//   ....[113]....
        /*05b0*/ 	.word	0x0000f6d0


	//   ....[114]....
        /*05b4*/ 	.word	0x0000f740


	//   ....[115]....
        /*05b8*/ 	.word	0x0000f7a0


	//   ....[116]....
        /*05bc*/ 	.word	0x0000f800


	//   ....[117]....
        /*05c0*/ 	.word	0x0000f860


	//   ....[118]....
        /*05c4*/ 	.word	0x0000f8d0


	//   ....[119]....
        /*05c8*/ 	.word	0x0000f930


	//   ....[120]....
        /*05cc*/ 	.word	0x0000f990


	//   ....[121]....
        /*05d0*/ 	.word	0x0000f9f0


	//   ....[122]....
        /*05d4*/ 	.word	0x0000fa60


	//   ....[123]....
        /*05d8*/ 	.word	0x0000fab0


	//   ....[124]....
        /*05dc*/ 	.word	0x0000faf0


	//   ....[125]....
        /*05e0*/ 	.word	0x0000fb40


	//   ....[126]....
        /*05e4*/ 	.word	0x0000fb90


	//   ....[127]....
        /*05e8*/ 	.word	0x0000fbe0


	//   ....[128]....
        /*05ec*/ 	.word	0x0000fc50


	//   ....[129]....
        /*05f0*/ 	.word	0x0000fc90


	//   ....[130]....
        /*05f4*/ 	.word	0x0000fce0


	//   ....[131]....
        /*05f8*/ 	.word	0x0000fd30


	//   ....[132]....
        /*05fc*/ 	.word	0x0000fd80


	//   ....[133]....
        /*0600*/ 	.word	0x0000fdd0


	//   ....[134]....
        /*0604*/ 	.word	0x0000fe40


	//   ....[135]....
        /*0608*/ 	.word	0x0000fe80


	//   ....[136]....
        /*060c*/ 	.word	0x0000fef0


	//   ....[137]....
        /*0610*/ 	.word	0x0000ff50


	//   ....[138]....
        /*0614*/ 	.word	0x0000ffb0


	//----- nvinfo : EIATTR_EXIT_INSTR_OFFSETS
	.align		4
.L_1002:
        /*0618*/ 	.byte	0x04, 0x1c
        /*061a*/ 	.short	(.L_1004 - .L_1003)


	//   ....[0]....
.L_1003:
        /*061c*/ 	.word	0x00000b40


	//   ....[1]....
        /*0620*/ 	.word	0x0000e9a0


	//----- nvinfo : EIATTR_MAX_THREADS
	.align		4
.L_1004:
        /*0624*/ 	.byte	0x04, 0x05
        /*0626*/ 	.short	(.L_1006 - .L_1005)
.L_1005:
        /*0628*/ 	.word	0x00000100
        /*062c*/ 	.word	0x00000001
        /*0630*/ 	.word	0x00000001


	//----- nvinfo : EIATTR_CRS_STACK_SIZE
	.align		4
.L_1006:
        /*0634*/ 	.byte	0x04, 0x1e
        /*0636*/ 	.short	(.L_1008 - .L_1007)
.L_1007:
        /*0638*/ 	.word	0x00000000
.L_1008:


//--------------------- .nv.info._ZN7cutlass13device_kernelIN5flash19enable_sm80_to_sm89INS1_16FlashAttnFwdSm80INS1_25CollectiveMainloopFwdSm80ILi8ELi1ELb0EN4cute5tupleIJNS5_1CILi128EEENS7_ILi48EEENS7_ILi256EEEEEELi256ENS_10bfloat16_tEfNS_4arch4Sm80ELb0ELb0ELb0ELb1ELb0ELb1ELb1ELb1EEENS1_21CollectiveEpilogueFwdINS6_IJS8_SA_S9_EEENS6_IJNS7_ILi1EEESI_SI_EEESC_SE_Li256ELb1ELb1ELb1ELb0EEENS1_36VarlenDynamicPersistentTileSchedulerILi128ELi48ELi256ELi256ELb1ELb1ELb0ELb0ELb1ELb1EEEEEEEEEvNT_6ParamsE --------------------------
	.section	.nv.info._ZN7cutlass13device_kernelIN5flash19enable_sm80_to_sm89INS1_16FlashAttnFwdSm80INS1_25CollectiveMainloopFwdSm80ILi8ELi1ELb0EN4cute5tupleIJNS5_1CILi128EEENS7_ILi48EEENS7_ILi256EEEEEELi256ENS_10bfloat16_tEfNS_4arch4Sm80ELb0ELb0ELb0ELb1ELb0ELb1ELb1ELb1EEENS1_21CollectiveEpilogueFwdINS6_IJS8_SA_S9_EEENS6_IJNS7_ILi1EEESI_SI_EEESC_SE_Li256ELb1ELb1ELb1ELb0EEENS1_36VarlenDynamicPersistentTileSchedulerILi128ELi48ELi256ELi256ELb1ELb1ELb0ELb0ELb1ELb1EEEEEEEEEvNT_6ParamsE,"",@"SHT_CUDA_INFO"
	.sectionflags	@""
	.align	4


	//----- nvinfo : EIATTR_CUDA_API_VERSION
	.align		4
        /*0000*/ 	.byte	0x04, 0x37
        /*0002*/ 	.short	(.L_1010 - .L_1009)
.L_1009:
        /*0004*/ 	.word	0x00000082


	//----- nvinfo : EIATTR_SW2861232_WAR
	.align		4
.L_1010:
        /*0008*/ 	.byte	0x01, 0x35
	.zero		2


	//----- nvinfo : EIATTR_PARAM_CBANK
	.align		4
        /*000c*/ 	.byte	0x04, 0x0a
        /*000e*/ 	.short	(.L_1012 - .L_1011)
	.align		4
.L_1011:
        /*0010*/ 	.word	index@(.nv.constant0._ZN7cutlass13device_kernelIN5flash19enable_sm80_to_sm89INS1_16FlashAttnFwdSm80INS1_25CollectiveMainloopFwdSm80ILi8ELi1ELb0EN4cute5tupleIJNS5_1CILi128EEENS7_ILi48EEENS7_ILi256EEEEEELi256ENS_10bfloat16_tEfNS_4arch4Sm80ELb0ELb0ELb0ELb1ELb0ELb1ELb1ELb1EEENS1_21CollectiveEpilogueFwdINS6_IJS8_SA_S9_EEENS6_IJNS7_ILi1EEESI_SI_EEESC_SE_Li256ELb1ELb1ELb1ELb0EEENS1_36VarlenDynamicPersistentTileSchedulerILi128ELi48ELi256ELi256ELb1ELb1ELb0ELb0ELb1ELb1EEEEEEEEEvNT_6ParamsE)
        /*0014*/ 	.short	0x0160
        /*0016*/ 	.short	0x0438


	//----- nvinfo : EIATTR_CBANK_PARAM_SIZE
	.align		4
.L_1012:
        /*0018*/ 	.byte	0x03, 0x19
        /*001a*/ 	.short	0x0438


	//----- nvinfo : EIATTR_KPARAM_INFO
	.align		4
        /*001c*/ 	.byte	0x04, 0x17
        /*001e*/ 	.short	(.L_1014 - .L_1013)
.L_1013:
        /*0020*/ 	.word	0x00000000
        /*0024*/ 	.short	0x0000
        /*0026*/ 	.short	0x0000
        /*0028*/ 	.byte	0x00, 0xf0, 0xe1, 0x10


	//----- nvinfo : EIATTR_MAXREG_COUNT
	.align		4
.L_1014:
        /*002c*/ 	.byte	0x03, 0x1b
        /*002e*/ 	.short	0x00ff


	//----- nvinfo : EIATTR_NUM_BARRIERS
	.align		4
        /*0030*/ 	.byte	0x02, 0x4c
        /*0032*/ 	.byte	0x06
	.zero		1


	//----- nvinfo : EIATTR_ANNOTATIONS
	.align		4
        /*0034*/ 	.byte	0x04, 0x55
        /*0036*/ 	.short	(.L_1016 - .L_1015)


	//   ....[0]....
.L_1015:
        /* <DEDUP_REMOVED lines=48> */


	//----- nvinfo : EIATTR_MERCURY_ISA_VERSION
	.align		4
.L_1016:
        /*0328*/ 	.byte	0x03, 0x5f
        /*032a*/ 	.short	0x0000


	//----- nvinfo : EIATTR_INT_WARP_WIDE_INSTR_OFFSETS
	.align		4
        /*032c*/ 	.byte	0x04, 0x31
        /*032e*/ 	.short	(.L_1018 - .L_1017)


	//   ....[0]....
.L_1017:
        /*0330*/ 	.word	0x000160a0


	//   ....[1]....
        /*0334*/ 	.word	0x00016120


	//----- nvinfo : EIATTR_COOP_GROUP_MASK_REGIDS
	.align		4
.L_1018:
        /*0338*/ 	.byte	0x04, 0x29
        /*033a*/ 	.short	(.L_1020 - .L_1019)


	//   ....[0]....
.L_1019:
        /*033c*/ 	.word	0xffffffff


	//   ....[1]....
        /*0340*/ 	.word	0xffffffff


	//   ....[2]....
        /*0344*/ 	.word	0xffffffff


	//   ....[3]....
        /*0348*/ 	.word	0xffffffff


	//   ....[4]....
        /*034c*/ 	.word	0xffffffff


	//   ....[5]....
        /*0350*/ 	.word	0xffffffff


	//   ....[6]....
        /*0354*/ 	.word	0xffffffff


	//   ....[7]....
        /*0358*/ 	.word	0xffffffff


	//   ....[8]....
        /*035c*/ 	.word	0xffffffff


	//   ....[9]....
        /*0360*/ 	.word	0xffffffff


	//   ....[10]....
        /*0364*/ 	.word	0xffffffff


	//   ....[11]....
        /*0368*/ 	.word	0xffffffff


	//   ....[12]....
        /*036c*/ 	.word	0xffffffff


	//   ....[13]....
        /*0370*/ 	.word	0xffffffff


	//   ....[14]....
        /*0374*/ 	.word	0xffffffff


	//   ....[15]....
        /*0378*/ 	.word	0xffffffff


	//   ....[16]....
        /*037c*/ 	.word	0xffffffff


	//   ....[17]....
        /*0380*/ 	.word	0xffffffff


	//   ....[18]....
        /*0384*/ 	.word	0xffffffff


	//   ....[19]....
        /*0388*/ 	.word	0xffffffff


	//   ....[20]....
        /*038c*/ 	.word	0xffffffff


	//   ....[21]....
        /*0390*/ 	.word	0xffffffff


	//   ....[22]....
        /*0394*/ 	.word	0xffffffff


	//   ....[23]....
        /*0398*/ 	.word	0xffffffff


	//   ....[24]....
        /*039c*/ 	.word	0xffffffff


	//   ....[25]....
        /*03a0*/ 	.word	0xffffffff


	//   ....[26]....
        /*03a4*/ 	.word	0xffffffff


	//   ....[27]....
        /*03a8*/ 	.word	0xffffffff


	//   ....[28]....
        /*03ac*/ 	.word	0xffffffff


	//   ....[29]....
        /*03b0*/ 	.word	0xffffffff


	//   ....[30]....
        /*03b4*/ 	.word	0xffffffff


	//   ....[31]....
        /*03b8*/ 	.word	0xffffffff


	//   ....[32]....
        /*03bc*/ 	.word	0xffffffff


	//   ....[33]....
        /*03c0*/ 	.word	0xffffffff


	//   ....[34]....
        /*03c4*/ 	.word	0xffffffff


	//   ....[35]....
        /*03c8*/ 	.word	0xffffffff


	//   ....[36]....
        /*03cc*/ 	.word	0xffffffff


	//   ....[37]....
        /*03d0*/ 	.word	0xffffffff


	//   ....[38]....
        /*03d4*/ 	.word	0xffffffff


	//   ....[39]....
        /*03d8*/ 	.word	0xffffffff


	//   ....[40]....
        /*03dc*/ 	.word	0xffffffff


	//   ....[41]....
        /*03e0*/ 	.word	0xffffffff


	//   ....[42]....
        /*03e4*/ 	.word	0xffffffff


	//   ....[43]....
        /*03e8*/ 	.word	0xffffffff


	//   ....[44]....
        /*03ec*/ 	.word	0xffffffff


	//   ....[45]....
        /*03f0*/ 	.word	0xffffffff


	//   ....[46]....
        /*03f4*/ 	.word	0xffffffff


	//   ....[47]....
        /*03f8*/ 	.word	0xffffffff


	//   ....[48]....
        /*03fc*/ 	.word	0xffffffff


	//   ....[49]....
        /*0400*/ 	.word	0xffffffff


	//   ....[50]....
        /*0404*/ 	.word	0xffffffff


	//   ....[51]....
        /*0408*/ 	.word	0xffffffff


	//   ....[52]....
        /*040c*/ 	.word	0xffffffff


	//   ....[53]....
        /*0410*/ 	.word	0xffffffff


	//   ....[54]....
        /*0414*/ 	.word	0xffffffff


	//   ....[55]....
        /*0418*/ 	.word	0xffffffff


	//   ....[56]....
        /*041c*/ 	.word	0xffffffff


	//   ....[57]....
        /*0420*/ 	.word	0xffffffff


	//   ....[58]....
        /*0424*/ 	.word	0xffffffff


	//   ....[59]....
        /*0428*/ 	.word	0xffffffff


	//   ....[60]....
        /*042c*/ 	.word	0xffffffff


	//   ....[61]....
        /*0430*/ 	.word	0xffffffff


	//   ....[62]....
        /*0434*/ 	.word	0xffffffff


	//   ....[63]....
        /*0438*/ 	.word	0xffffffff


	//   ....[64]....
        /*043c*/ 	.word	0xffffffff


	//   ....[65]....
        /*0440*/ 	.word	0xffffffff


	//   ....[66]....
        /*0444*/ 	.word	0xffffffff


	//   ....[67]....
        /*0448*/ 	.word	0xffffffff


	//   ....[68]....
        /*044c*/ 	.word	0xffffffff


	//   ....[69]....
        /*0450*/ 	.word	0xffffffff


	//   ....[70]....
        /*0454*/ 	.word	0xffffffff


	//   ....[71]....
        /*0458*/ 	.word	0xffffffff


	//   ....[72]....
        /*045c*/ 	.word	0xffffffff


	//   ....[73]....
        /*0460*/ 	.word	0xffffffff


	//   ....[74]....
        /*0464*/ 	.word	0xffffffff


	//   ....[75]....
        /*0468*/ 	.word	0xffffffff


	//   ....[76]....
        /*046c*/ 	.word	0xffffffff


	//   ....[77]....
        /*0470*/ 	.word	0xffffffff


	//   ....[78]....
        /*0474*/ 	.word	0xffffffff


	//   ....[79]....
        /*0478*/ 	.word	0xffffffff


	//   ....[80]....
        /*047c*/ 	.word	0xffffffff


	//   ....[81]....
        /*0480*/ 	.word	0xffffffff


	//   ....[82]....
        /*0484*/ 	.word	0xffffffff


	//   ....[83]....
        /*0488*/ 	.word	0xffffffff


	//   ....[84]....
        /*048c*/ 	.word	0xffffffff


	//   ....[85]....
        /*0490*/ 	.word	0xffffffff


	//   ....[86]....
        /*0494*/ 	.word	0xffffffff


	//   ....[87]....
        /*0498*/ 	.word	0xffffffff


	//   ....[88]....
        /*049c*/ 	.word	0xffffffff


	//   ....[89]....
        /*04a0*/ 	.word	0xffffffff


	//   ....[90]....
        /*04a4*/ 	.word	0xffffffff


	//   ....[91]....
        /*04a8*/ 	.word	0xffffffff


	//   ....[92]....
        /*04ac*/ 	.word	0xffffffff


	//   ....[93]....
        /*04b0*/ 	.word	0xffffffff


	//   ....[94]....
        /*04b4*/ 	.word	0xffffffff


	//   ....[95]....
        /*04b8*/ 	.word	0xffffffff


	//   ....[96]....
        /*04bc*/ 	.word	0xffffffff


	//   ....[97]....
        /*04c0*/ 	.word	0xffffffff


	//   ....[98]....
        /*04c4*/ 	.word	0xffffffff


	//   ....[99]....
        /*04c8*/ 	.word	0xffffffff


	//   ....[100]....
        /*04cc*/ 	.word	0xffffffff


	//   ....[101]....
        /*04d0*/ 	.word	0xffffffff


	//   ....[102]....
        /*04d4*/ 	.word	0xffffffff


	//   ....[103]....
        /*04d8*/ 	.word	0xffffffff


	//   ....[104]....
        /*04dc*/ 	.word	0xffffffff


	//   ....[105]....
        /*04e0*/ 	.word	0xffffffff


	//   ....[106]....
        /*04e4*/ 	.word	0xffffffff


	//   ....[107]....
        /*04e8*/ 	.word	0xffffffff


	//   ....[108]....
        /*04ec*/ 	.word	0xffffffff


	//   ....[109]....
        /*04f0*/ 	.word	0xffffffff


	//   ....[110]....
        /*04f4*/ 	.word	0xffffffff


	//   ....[111]....
        /*04f8*/ 	.word	0xffffffff


	//   ....[112]....
        /*04fc*/ 	.word	0xffffffff


	//   ....[113]....
        /*0500*/ 	.word	0xffffffff


	//   ....[114]....
        /*0504*/ 	.word	0xffffffff


	//   ....[115]....
        /*0508*/ 	.word	0xffffffff


	//   ....[116]....
        /*050c*/ 	.word	0xffffffff


	//   ....[117]....
        /*0510*/ 	.word	0xffffffff


	//   ....[118]....
        /*0514*/ 	.word	0xffffffff


	//   ....[119]....
        /*0518*/ 	.word	0xffffffff


	//   ....[120]....
        /*051c*/ 	.word	0xffffffff


	//   ....[121]....
        /*0520*/ 	.word	0xffffffff


	//   ....[122]....
        /*0524*/ 	.word	0xffffffff


	//   ....[123]....
        /*0528*/ 	.word	0xffffffff


	//   ....[124]....
        /*052c*/ 	.word	0xffffffff


	//   ....[125]....
        /*0530*/ 	.word	0xffffffff


	//   ....[126]....
        /*0534*/ 	.word	0xffffffff


	//   ....[127]....
        /*0538*/ 	.word	0xffffffff


	//   ....[128]....
        /*053c*/ 	.word	0xffffffff


	//   ....[129]....
        /*0540*/ 	.word	0xffffffff


	//   ....[130]....
        /*0544*/ 	.word	0xffffffff


	//   ....[131]....
        /*0548*/ 	.word	0xffffffff


	//   ....[132]....
        /*054c*/ 	.word	0xffffffff


	//   ....[133]....
        /*0550*/ 	.word	0xffffffff


	//   ....[134]....
        /*0554*/ 	.word	0xffffffff


	//   ....[135]....
        /*0558*/ 	.word	0xffffffff


	//   ....[136]....
        /*055c*/ 	.word	0xffffffff


	//   ....[137]....
        /*0560*/ 	.word	0xffffffff


	//   ....[138]....
        /*0564*/ 	.word	0xffffffff


	//   ....[139]....
        /*0568*/ 	.word	0xffffffff


	//   ....[140]....
        /*056c*/ 	.word	0xffffffff


	//   ....[141]....
        /*0570*/ 	.word	0xffffffff


	//   ....[142]....
        /*0574*/ 	.word	0xffffffff


	//   ....[143]....
        /*0578*/ 	.word	0xffffffff


	//   ....[144]....
        /*057c*/ 	.word	0xffffffff


	//   ....[145]....
        /*0580*/ 	.word	0xffffffff


	//   ....[146]....
        /*0584*/ 	.word	0xffffffff


	//----- nvinfo : EIATTR_COOP_GROUP_INSTR_OFFSETS
	.align		4
.L_1020:
        /*0588*/ 	.byte	0x04, 0x28
        /*058a*/ 	.short	(.L_1022 - .L_1021)


	//   ....[0]....
.L_1021:
        /*058c*/ 	.word	0x00000050


	//   ....[1]....
        /*0590*/ 	.word	0x00000200


	//   ....[2]....
        /*0594*/ 	.word	0x00000230


	//   ....[3]....
        /*0598*/ 	.word	0x00000260


	//   ....[4]....
        /*059c*/ 	.word	0x00000290


	//   ....[5]....
        /*05a0*/ 	.word	0x000002c0


	//   ....[6]....
        /*05a4*/ 	.word	0x000002f0


	//   ....[7]....
        /*05a8*/ 	.word	0x00000460


	//   ....[8]....
        /*05ac*/ 	.word	0x000004a0


	//   ....[9]....
        /*05b0*/ 	.word	0x000004d0


	//   ....[10]....
        /*05b4*/ 	.word	0x00000500


	//   ....[11]....
        /*05b8*/ 	.word	0x00000530


	//   ....[12]....
        /*05bc*/ 	.word	0x00000560


	//   ....[13]....
        /*05c0*/ 	.word	0x000005f0


	//   ....[14]....
        /*05c4*/ 	.word	0x00000620


	//   ....[15]....
        /*05c8*/ 	.word	0x00000630


	//   ....[16]....
        /*05cc*/ 	.word	0x000006a0


	//   ....[17]....
        /*05d0*/ 	.word	0x00009570


	//   ....[18]....
        /*05d4*/ 	.word	0x00009590


	//   ....[19]....
        /*05d8*/ 	.word	0x00009750


	//   ....[20]....
        /*05dc*/ 	.word	0x00009760


	//   ....[21]....
        /*05e0*/ 	.word	0x000098c0


	//   ....[22]....
        /*05e4*/ 	.word	0x000098e0


	//   ....[23]....
        /*05e8*/ 	.word	0x00009a40


	//   ....[24]....
        /*05ec*/ 	.word	0x00009a50


	//   ....[25]....
        /*05f0*/ 	.word	0x00009fa0


	//   ....[26]....
        /*05f4*/ 	.word	0x00009fe0


	//   ....[27]....
        /*05f8*/ 	.word	0x0000a020


	//   ....[28]....
        /*05fc*/ 	.word	0x0000a050


	//   ....[29]....
        /*0600*/ 	.word	0x0000d130


	//   ....[30]....
        /*0604*/ 	.word	0x0000d170


	//   ....[31]....
        /*0608*/ 	.word	0x0000d1b0


	//   ....[32]....
        /*060c*/ 	.word	0x0000d1e0


	//   ....[33]....
        /*0610*/ 	.word	0x00011bc0


	//   ....[34]....
        /*0614*/ 	.word	0x00011cf0


	//   ....[35]....
        /*0618*/ 	.word	0x00011d20


	//   ....[36]....
        /*061c*/ 	.word	0x00011d80


	//   ....[37]....
        /*0620*/ 	.word	0x00013f10


	//   ....[38]....
        /*0624*/ 	.word	0x00013f30


	//   ....[39]....
        /*0628*/ 	.word	0x00013f40


	//   ....[40]....
        /*062c*/ 	.word	0x00013f70


	//   ....[41]....
        /*0630*/ 	.word	0x00015680


	//   ....[42]....
        /*0634*/ 	.word	0x00015690


	//   ....[43]....
        /*0638*/ 	.word	0x000156c0


	//   ....[44]....
        /*063c*/ 	.word	0x000156d0


	//   ....[45]....
        /*0640*/ 	.word	0x00016f70


	//   ....[46]....
        /*0644*/ 	.word	0x00016f80


	//   ....[47]....
        /*0648*/ 	.word	0x00016fa0


	//   ....[48]....
        /*064c*/ 	.word	0x00016fc0


	//   ....[49]....
        /*0650*/ 	.word	0x00017380


	//   ....[50]....
        /*0654*/ 	.word	0x000173a0


	//   ....[51]....
        /*0658*/ 	.word	0x00017560


	//   ....[52]....
        /*065c*/ 	.word	0x00017570


	//   ....[53]....
        /*0660*/ 	.word	0x000176e0


	//   ....[54]....
        /*0664*/ 	.word	0x00017700


	//   ....[55]....
        /*0668*/ 	.word	0x00017870


	//   ....[56]....
        /*066c*/ 	.word	0x00017880


	//   ....[57]....
        /*0670*/ 	.word	0x00017c00


	//   ....[58]....
        /*0674*/ 	.word	0x00017c20


	//   ....[59]....
        /*0678*/ 	.word	0x00018900


	//   ....[60]....
        /*067c*/ 	.word	0x00018910


	//   ....[61]....
        /*0680*/ 	.word	0x00019d70


	//   ....[62]....
        /*0684*/ 	.word	0x00019d90


	//   ....[63]....
        /*0688*/ 	.word	0x00019f60


	//   ....[64]....
        /*068c*/ 	.word	0x00019f70


	//   ....[65]....
        /*0690*/ 	.word	0x0001a0e0


	//   ....[66]....
        /*0694*/ 	.word	0x0001a100


	//   ....[67]....
        /*0698*/ 	.word	0x0001a270


	//   ....[68]....
        /*069c*/ 	.word	0x0001a280


	//   ....[69]....
        /*06a0*/ 	.word	0x0001a4b0


	//   ....[70]....
        /*06a4*/ 	.word	0x0001a4d0


	//   ....[71]....
        /*06a8*/ 	.word	0x0001a600


	//   ....[72]....
        /*06ac*/ 	.word	0x0001a640


	//   ....[73]....
        /*06b0*/ 	.word	0x0001a670


	//   ....[74]....
        /*06b4*/ 	.word	0x0001a6a0


	//   ....[75]....
        /*06b8*/ 	.word	0x0001a6d0


	//   ....[76]....
        /*06bc*/ 	.word	0x0001a700


	//   ....[77]....
        /*06c0*/ 	.word	0x0001a860


	//   ....[78]....
        /*06c4*/ 	.word	0x0001a8a0


	//   ....[79]....
        /*06c8*/ 	.word	0x0001a8d0


	//   ....[80]....
        /*06cc*/ 	.word	0x0001a900


	//   ....[81]....
        /*06d0*/ 	.word	0x0001a930


	//   ....[82]....
        /*06d4*/ 	.word	0x0001a960


	//   ....[83]....
        /*06d8*/ 	.word	0x0001a9f0


	//   ....[84]....
        /*06dc*/ 	.word	0x0001aa20


	//   ....[85]....
        /*06e0*/ 	.word	0x0001aa30


	//   ....[86]....
        /*06e4*/ 	.word	0x0001aa90


	//   ....[87]....
        /*06e8*/ 	.word	0x0001b080


	//   ....[88]....
        /*06ec*/ 	.word	0x0001b0e0


	//   ....[89]....
        /*06f0*/ 	.word	0x0001b130


	//   ....[90]....
        /*06f4*/ 	.word	0x0001b180


	//   ....[91]....
        /*06f8*/ 	.word	0x0001b1d0


	//   ....[92]....
        /*06fc*/ 	.word	0x0001b240


	//   ....[93]....
        /*0700*/ 	.word	0x0001b280


	//   ....[94]....
        /*0704*/ 	.word	0x0001b2f0


	//   ....[95]....
        /*0708*/ 	.word	0x0001b360


	//   ....[96]....
        /*070c*/ 	.word	0x0001b3c0


	//   ....[97]....
        /*0710*/ 	.word	0x0001b430


	//   ....[98]....
        /*0714*/ 	.word	0x0001b4a0


	//   ....[99]....
        /*0718*/ 	.word	0x0001b500


	//   ....[100]....
        /*071c*/ 	.word	0x0001b560


	//   ....[101]....
        /*0720*/ 	.word	0x0001b5c0


	//   ....[102]....
        /*0724*/ 	.word	0x0001b630


	//   ....[103]....
        /*0728*/ 	.word	0x0001b690


	//   ....[104]....
        /*072c*/ 	.word	0x0001b6f0


	//   ....[105]....
        /*0730*/ 	.word	0x0001b760


	//   ....[106]....
        /*0734*/ 	.word	0x0001b7b0


	//   ....[107]....
        /*0738*/ 	.word	0x0001b800


	//   ....[108]....
        /*073c*/ 	.word	0x0001b850


	//   ....[109]....
        /*0740*/ 	.word	0x0001b8c0


	//   ....[110]....
        /*0744*/ 	.word	0x0001b930


	//   ....[111]....
        /*0748*/ 	.word	0x0001b990


	//   ....[112]....
        /*074c*/ 	.word	0x0001b9f0


	//   ....[113]....
        /*0750*/ 	.word	0x0001ba50


	//   ....[114]....
        /*0754*/ 	.word	0x0001bac0


	//   ....[115]....
        /*0758*/ 	.word	0x0001bb20


	//   ....[116]....
        /*075c*/ 	.word	0x0001bb80


	//   ....[117]....
        /*0760*/ 	.word	0x0001bbe0


	//   ....[118]....
        /*0764*/ 	.word	0x0001bc50


	//   ....[119]....
        /*0768*/ 	.word	0x0001bcb0


	//   ....[120]....
        /*076c*/ 	.word	0x0001bd10


	//   ....[121]....
        /*0770*/ 	.word	0x0001bd70


	//   ....[122]....
        /*0774*/ 	.word	0x0001bde0


	//   ....[123]....
        /*0778*/ 	.word	0x0001be40


	//   ....[124]....
        /*077c*/ 	.word	0x0001bea0


	//   ....[125]....
        /*0780*/ 	.word	0x0001bf00


	//   ....[126]....
        /*0784*/ 	.word	0x0001bf70


	//   ....[127]....
        /*0788*/ 	.word	0x0001bfd0


	//   ....[128]....
        /*078c*/ 	.word	0x0001c030


	//   ....[129]....
        /*0790*/ 	.word	0x0001c090


	//   ....[130]....
        /*0794*/ 	.word	0x0001c100


	//   ....[131]....
        /*0798*/ 	.word	0x0001c150


	//   ....[132]....
        /*079c*/ 	.word	0x0001c190


	//   ....[133]....
        /*07a0*/ 	.word	0x0001c1e0


	//   ....[134]....
        /*07a4*/ 	.word	0x0001c230


	//   ....[135]....
        /*07a8*/ 	.word	0x0001c280


	//   ....[136]....
        /*07ac*/ 	.word	0x0001c2f0


	//   ....[137]....
        /*07b0*/ 	.word	0x0001c330


	//   ....[138]....
        /*07b4*/ 	.word	0x0001c380


	//   ....[139]....
        /*07b8*/ 	.word	0x0001c3d0


	//   ....[140]....
        /*07bc*/ 	.word	0x0001c420


	//   ....[141]....
        /*07c0*/ 	.word	0x0001c470


	//   ....[142]....
        /*07c4*/ 	.word	0x0001c4e0


	//   ....[143]....
        /*07c8*/ 	.word	0x0001c520


	//   ....[144]....
        /*07cc*/ 	.word	0x0001c590


	//   ....[145]....
        /*07d0*/ 	.word	0x0001c5f0


	//   ....[146]....
        /*07d4*/ 	.word	0x0001c650


	//----- nvinfo : EIATTR_EXIT_INSTR_OFFSETS
	.align		4
.L_1022:
        /*07d8*/ 	.byte	0x04, 0x1c
        /*07da*/ 	.short	(.L_1024 - .L_1023)


	//   ....[0]....
.L_1023:
        /*07dc*/ 	.word	0x00000c10


	//   ....[1]....
        /*07e0*/ 	.word	0x0001b040


	//----- nvinfo : EIATTR_MAX_THREADS
	.align		4
.L_1024:
        /*07e4*/ 	.byte	0x04, 0x05
        /*07e6*/ 	.short	(.L_1026 - .L_1025)
.L_1025:
        /*07e8*/ 	.word	0x00000100
        /*07ec*/ 	.word	0x00000001
        /*07f0*/ 	.word	0x00000001


	//----- nvinfo : EIATTR_CRS_STACK_SIZE
	.align		4
.L_1026:
        /*07f4*/ 	.byte	0x04, 0x1e
        /*07f6*/ 	.short	(.L_1028 - .L_1027)
.L_1027:
        /*07f8*/ 	.word	0x00000000
.L_1028:


//--------------------- .nv.info._ZN7cutlass13device_kernelIN5flash19enable_sm80_to_sm89INS1_16FlashAttnFwdSm80INS1_25CollectiveMainloopFwdSm80ILi8ELi1ELb0EN4cute5tupleIJNS5_1CILi128EEENS7_ILi64EEENS7_ILi256EEEEEELi256ENS_10bfloat16_tEfNS_4arch4Sm80ELb0ELb1ELb0ELb0ELb0ELb0ELb1ELb1EEENS1_21CollectiveEpilogueFwdINS6_IJS8_SA_S9_EEENS6_IJNS7_ILi1EEESI_SI_EEESC_SE_Li256ELb0ELb1ELb1ELb0EEENS1_19SingleTileSchedulerILb0ELb1ELb1ELi128EEEEEEEEEvNT_6ParamsE --------------------------
	.section	.nv.info._ZN7cutlass13device_kernelIN5flash19enable_sm80_to_sm89INS1_16FlashAttnFwdSm80INS1_25CollectiveMainloopFwdSm80ILi8ELi1ELb0EN4cute5tupleIJNS5_1CILi128EEENS7_ILi64EEENS7_ILi256EEEEEELi256ENS_10bfloat16_tEfNS_4arch4Sm80ELb0ELb1ELb0ELb0ELb0ELb0ELb1ELb1EEENS1_21CollectiveEpilogueFwdINS6_IJS8_SA_S9_EEENS6_IJNS7_ILi1EEESI_SI_EEESC_SE_Li256ELb0ELb1ELb1ELb0EEENS1_19SingleTileSchedulerILb0ELb1ELb1ELi128EEEEEEEEEvNT_6ParamsE,"",@"SHT_CUDA_INFO"
	.sectionflags	@""
	.align	4


	//----- nvinfo : EIATTR_CUDA_API_VERSION
	.align		4
        /*0000*/ 	.byte	0x04, 0x37
        /*0002*/ 	.short	(.L_1030 - .L_1029)
.L_1029:
        /*0004*/ 	.word	0x00000082


	//----- nvinfo : EIATTR_SW2861232_WAR
	.align		4
.L_1030:
        /*0008*/ 	.byte	0x01, 0x35
	.zero		2


	//----- nvinfo : EIATTR_PARAM_CBANK
	.align		4
        /*000c*/ 	.byte	0x04, 0x0a
        /*000e*/ 	.short	(.L_1032 - .L_1031)
	.align		4
.L_1031:
        /*0010*/ 	.word	index@(.nv.constant0._ZN7cutlass13device_kernelIN5flash19enable_sm80_to_sm89INS1_16FlashAttnFwdSm80INS1_25CollectiveMainloopFwdSm80ILi8ELi1ELb0EN4cute5tupleIJNS5_1CILi128EEENS7_ILi64EEENS7_ILi256EEEEEELi256ENS_10bfloat16_tEfNS_4arch4Sm80ELb0ELb1ELb0ELb0ELb0ELb0ELb1ELb1EEENS1_21CollectiveEpilogueFwdINS6_IJS8_SA_S9_EEENS6_IJNS7_ILi1EEESI_SI_EEESC_SE_Li256ELb0ELb1ELb1ELb0EEENS1_19SingleTileSchedulerILb0ELb1ELb1ELi128EEEEEEEEEvNT_6ParamsE)
        /*0014*/ 	.short	0x0160
        /*0016*/ 	.short	0x0418


	//----- nvinfo : EIATTR_CBANK_PARAM_SIZE
	.align		4
.L_1032:
        /*0018*/ 	.byte	0x03, 0x19
        /*001a*/ 	.short	0x0418


	//----- nvinfo : EIATTR_KPARAM_INFO
	.align		4
        /*001c*/ 	.byte	0x04, 0x17
        /*001e*/ 	.short	(.L_1034 - .L_1033)
.L_1033:
        /*0020*/ 	.word	0x00000000
        /*0024*/ 	.short	0x0000
        /*0026*/ 	.short	0x0000
        /*0028*/ 	.byte	0x00, 0xf0, 0x61, 0x10


	//----- nvinfo : EIATTR_MAXREG_COUNT
	.align		4
.L_1034:
        /*002c*/ 	.byte	0x03, 0x1b
        /*002e*/ 	.short	0x00ff


	//----- nvinfo : EIATTR_NUM_BARRIERS
	.align		4
        /*0030*/ 	.byte	0x02, 0x4c
        /*0032*/ 	.byte	0x02
	.zero		1


	//----- nvinfo : EIATTR_ANNOTATIONS
	.align		4
        /*0034*/ 	.byte	0x04, 0x55
        /*0036*/ 	.short	(.L_1036 - .L_1035)


	//   ....[0]....
.L_1035:
        /* <DEDUP_REMOVED lines=25> */


	//----- nvinfo : EIATTR_MERCURY_ISA_VERSION
	.align		4
.L_1036:
        /*01b8*/ 	.byte	0x03, 0x5f
        /*01ba*/ 	.short	0x0000


	//----- nvinfo : EIATTR_COOP_GROUP_MASK_REGIDS
	.align		4
        /*01bc*/ 	.byte	0x04, 0x29
        /*01be*/ 	.short	(.L_1038 - .L_1037)


	//   ....[0]....
.L_1037:
        /*01c0*/ 	.word	0xffffffff


	//   ....[1]....
        /*01c4*/ 	.word	0xffffffff


	//   ....[2]....
        /*01c8*/ 	.word	0xffffffff


	//   ....[3]....
        /*01cc*/ 	.word	0xffffffff


	//   ....[4]....
        /*01d0*/ 	.word	0xffffffff


	//   ....[5]....
        /*01d4*/ 	.word	0xffffffff


	//   ....[6]....
        /*01d8*/ 	.word	0xffffffff


	//   ....[7]....
        /*01dc*/ 	.word	0xffffffff


	//   ....[8]....
        /*01e0*/ 	.word	0xffffffff


	//   ....[9]....
        /*01e4*/ 	.word	0xffffffff


	//   ....[10]....
        /*01e8*/ 	.word	0xffffffff


	//   ....[11]....
        /*01ec*/ 	.word	0xffffffff


	//   ....[12]....
        /*01f0*/ 	.word	0xffffffff


	//   ....[13]....
        /*01f4*/ 	.word	0xffffffff


	//   ....[14]....
        /*01f8*/ 	.word	0xffffffff


	//   ....[15]....
        /*01fc*/ 	.word	0xffffffff


	//   ....[16]....
        /*0200*/ 	.word	0xffffffff


	//   ....[17]....
        /*0204*/ 	.word	0xffffffff


	//   ....[18]....
        /*0208*/ 	.word	0xffffffff


	//   ....[19]....
        /*020c*/ 	.word	0xffffffff


	//   ....[20]....
        /*0210*/ 	.word	0xffffffff


	//   ....[21]....
        /*0214*/ 	.word	0xffffffff


	//   ....[22]....
        /*0218*/ 	.word	0xffffffff


	//   ....[23]....
        /*021c*/ 	.word	0xffffffff


	//   ....[24]....
        /*0220*/ 	.word	0xffffffff


	//   ....[25]....
        /*0224*/ 	.word	0xffffffff


	//   ....[26]....
        /*0228*/ 	.word	0xffffffff


	//   ....[27]....
        /*022c*/ 	.word	0xffffffff


	//   ....[28]....
        /*0230*/ 	.word	0xffffffff


	//   ....[29]....
        /*0234*/ 	.word	0xffffffff


	//   ....[30]....
        /*0238*/ 	.word	0xffffffff


	//   ....[31]....
        /*023c*/ 	.word	0xffffffff


	//   ....[32]....
        /*0240*/ 	.word	0xffffffff


	//   ....[33]....
        /*0244*/ 	.word	0xffffffff


	//   ....[34]....
        /*0248*/ 	.word	0xffffffff


	//   ....[35]....
        /*024c*/ 	.word	0xffffffff


	//   ....[36]....
        /*0250*/ 	.word	0xffffffff


	//   ....[37]....
        /*0254*/ 	.word	0xffffffff


	//   ....[38]....
        /*0258*/ 	.word	0xffffffff


	//   ....[39]....
        /*025c*/ 	.word	0xffffffff


	//   ....[40]....
        /*0260*/ 	.word	0xffffffff


	//   ....[41]....
        /*0264*/ 	.word	0xffffffff


	//   ....[42]....
        /*0268*/ 	.word	0xffffffff


	//----- nvinfo : EIATTR_COOP_GROUP_INSTR_OFFSETS
	.align		4
.L_1038:
        /*026c*/ 	.byte	0x04, 0x28
        /*026e*/ 	.short	(.L_1040 - .L_1039)


	//   ....[0]....
.L_1039:
        /*0270*/ 	.word	0x00000060


	//   ....[1]....
        /*0274*/ 	.word	0x000013a0


	//   ....[2]....
        /*0278*/ 	.word	0x00001410


	//   ....[3]....
        /*027c*/ 	.word	0x00001760


	//   ....[4]....
        /*0280*/ 	.word	0x00001810


	//   ....[5]....
        /*0284*/ 	.word	0x00001a40


	//   ....[6]....
        /*0288*/ 	.word	0x00001a70


	//   ....[7]....
        /*028c*/ 	.word	0x00001c60


	//   ....[8]....
        /*0290*/ 	.word	0x00001ca0


	//   ....[9]....
        /*0294*/ 	.word	0x00003700


	//   ....[10]....
        /*0298*/ 	.word	0x000038c0


	//   ....[11]....
        /*029c*/ 	.word	0x000041f0


	//   ....[12]....
        /*02a0*/ 	.word	0x00004350


	//   ....[13]....
        /*02a4*/ 	.word	0x00004360


	//   ....[14]....
        /*02a8*/ 	.word	0x00004400


	//   ....[15]....
        /*02ac*/ 	.word	0x00007ab0


	//   ....[16]....
        /*02b0*/ 	.word	0x00007c90


	//   ....[17]....
        /*02b4*/ 	.word	0x00008540


	//   ....[18]....
        /*02b8*/ 	.word	0x000086a0


	//   ....[19]....
        /*02bc*/ 	.word	0x000086e0


	//   ....[20]....
        /*02c0*/ 	.word	0x00008700


	//   ....[21]....
        /*02c4*/ 	.word	0x0000ba20


	//   ....[22]....
        /*02c8*/ 	.word	0x0000ba50


	//   ....[23]....
        /*02cc*/ 	.word	0x0000ba80


	//   ....[24]....
        /*02d0*/ 	.word	0x0000baa0


	//   ....[25]....
        /*02d4*/ 	.word	0x0000eff0


	//   ....[26]....
        /*02d8*/ 	.word	0x0000f270


	//   ....[27]....
        /*02dc*/ 	.word	0x0000faa0


	//   ....[28]....
        /*02e0*/ 	.word	0x0000fc90


	//   ....[29]....
        /*02e4*/ 	.word	0x0000fcb0


	//   ....[30]....
        /*02e8*/ 	.word	0x0000fd20


	//   ....[31]....
        /*02ec*/ 	.word	0x00011910


	//   ....[32]....
        /*02f0*/ 	.word	0x00011940


	//   ....[33]....
        /*02f4*/ 	.word	0x00011980


	//   ....[34]....
        /*02f8*/ 	.word	0x00011990


	//   ....[35]....
        /*02fc*/ 	.word	0x00012880


	//   ....[36]....
        /*0300*/ 	.word	0x000128c0


	//   ....[37]....
        /*0304*/ 	.word	0x000128f0


	//   ....[38]....
        /*0308*/ 	.word	0x00012920


	//   ....[39]....
        /*030c*/ 	.word	0x00012a10


	//   ....[40]....
        /*0310*/ 	.word	0x00012a20


	//   ....[41]....
        /*0314*/ 	.word	0x00013630


	//   ....[42]....
        /*0318*/ 	.word	0x00013640


	//----- nvinfo : EIATTR_EXIT_INSTR_OFFSETS
	.align		4
.L_1040:
        /*031c*/ 	.byte	0x04, 0x1c
        /*031e*/ 	.short	(.L_1042 - .L_1041)


	//   ....[0]....
.L_1041:
        /*0320*/ 	.word	0x000001c0


	//   ....[1]....
        /*0324*/ 	.word	0x00013650


	//   ....[2]....
        /*0328*/ 	.word	0x000141f0


	//   ....[3]....
        /*032c*/ 	.word	0x00014240


	//   ....[4]....
        /*0330*/ 	.word	0x00014270


	//   ....[5]....
        /*0334*/ 	.word	0x000142d0


	//   ....[6]....
        /*0338*/ 	.word	0x00014560


	//----- nvinfo : EIATTR_CTAIDZ_USED
	.align		4
.L_1042:
        /*033c*/ 	.byte	0x01, 0x04
	.zero		2


	//----- nvinfo : EIATTR_MAX_THREADS
	.align		4
        /*0340*/ 	.byte	0x04, 0x05
        /*0342*/ 	.short	(.L_1044 - .L_1043)
.L_1043:
        /*0344*/ 	.word	0x00000100
        /*0348*/ 	.word	0x00000001
        /*034c*/ 	.word	0x00000001


	//----- nvinfo : EIATTR_CRS_STACK_SIZE
	.align		4
.L_1044:
        /*0350*/ 	.byte	0x04, 0x1e
        /*0352*/ 	.short	(.L_1046 - .L_1045)
.L_1045:
        /*0354*/ 	.word	0x00000000
.L_1046:


//--------------------- .nv.info._ZN7cutlass13device_kernelIN5flash19enable_sm80_to_sm89INS1_16FlashAttnFwdSm80INS1_25CollectiveMainloopFwdSm80ILi8ELi1ELb0EN4cute5tupleIJNS5_1CILi128EEENS7_ILi64EEENS7_ILi256EEEEEELi256ENS_10bfloat16_tEfNS_4arch4Sm80ELb0ELb1ELb0ELb1ELb0ELb0ELb1ELb1EEENS1_21CollectiveEpilogueFwdINS6_IJS8_SA_S9_EEENS6_IJNS7_ILi1EEESI_SI_EEESC_SE_Li256ELb1ELb1ELb1ELb0EEENS1_36VarlenDynamicPersistentTileSchedulerILi128ELi64ELi256ELi256ELb1ELb1ELb0ELb1ELb0ELb1EEEEEEEEEvNT_6ParamsE --------------------------
	.section	.nv.info._ZN7cutlass13device_kernelIN5flash19enable_sm80_to_sm89INS1_16FlashAttnFwdSm80INS1_25CollectiveMainloopFwdSm80ILi8ELi1ELb0EN4cute5tupleIJNS5_1CILi128EEENS7_ILi64EEENS7_ILi256EEEEEELi256ENS_10bfloat16_tEfNS_4arch4Sm80ELb0ELb1ELb0ELb1ELb0ELb0ELb1ELb1EEENS1_21CollectiveEpilogueFwdINS6_IJS8_SA_S9_EEENS6_IJNS7_ILi1EEESI_SI_EEESC_SE_Li256ELb1ELb1ELb1ELb0EEENS1_36VarlenDynamicPersistentTileSchedulerILi128ELi64ELi256ELi256ELb1ELb1ELb0ELb1ELb0ELb1EEEEEEEEEvNT_6ParamsE,"",@"SHT_CUDA_INFO"
	.sectionflags	@""
	.align	4


	//----- nvinfo : EIATTR_CUDA_API_VERSION
	.align		4
        /*0000*/ 	.byte	0x04, 0x37
        /*0002*/ 	.short	(.L_1048 - .L_1047)
.L_1047:
        /*0004*/ 	.word	0x00000082


	//----- nvinfo : EIATTR_SW2861232_WAR
	.align		4
.L_1048:
        /*0008*/ 	.byte	0x01, 0x35
	.zero		2


	//----- nvinfo : EIATTR_PARAM_CBANK
	.align		4
        /*000c*/ 	.byte	0x04, 0x0a
        /*000e*/ 	.short	(.L_1050 - .L_1049)
	.align		4
.L_1049:
        /*0010*/ 	.word	index@(.nv.constant0._ZN7cutlass13device_kernelIN5flash19enable_sm80_to_sm89INS1_16FlashAttnFwdSm80INS1_25CollectiveMainloopFwdSm80ILi8ELi1ELb0EN4cute5tupleIJNS5_1CILi128EEENS7_ILi64EEENS7_ILi256EEEEEELi256ENS_10bfloat16_tEfNS_4arch4Sm80ELb0ELb1ELb0ELb1ELb0ELb0ELb1ELb1EEENS1_21CollectiveEpilogueFwdINS6_IJS8_SA_S9_EEENS6_IJNS7_ILi1EEESI_SI_EEESC_SE_Li256ELb1ELb1ELb1ELb0EEENS1_36VarlenDynamicPersistentTileSchedulerILi128ELi64ELi256ELi256ELb1ELb1ELb0ELb1ELb0ELb1EEEEEEEEEvNT_6ParamsE)
        /*0014*/ 	.short	0x0160
        /*0016*/ 	.short	0x0438


	//----- nvinfo : EIATTR_CBANK_PARAM_SIZE
	.align		4
.L_1050:
        /*0018*/ 	.byte	0x03, 0x19
        /*001a*/ 	.short	0x0438


	//----- nvinfo : EIATTR_KPARAM_INFO
	.align		4
        /*001c*/ 	.byte	0x04, 0x17
        /*001e*/ 	.short	(.L_1052 - .L_1051)
.L_1051:
        /*0020*/ 	.word	0x00000000
        /*0024*/ 	.short	0x0000
        /*0026*/ 	.short	0x0000
        /*0028*/ 	.byte	0x00, 0xf0, 0xe1, 0x10


	//----- nvinfo : EIATTR_MAXREG_COUNT
	.align		4
.L_1052:
        /*002c*/ 	.byte	0x03, 0x1b
        /*002e*/ 	.short	0x00ff


	//----- nvinfo : EIATTR_NUM_BARRIERS
	.align		4
        /*0030*/ 	.byte	0x02, 0x4c
        /*0032*/ 	.byte	0x06
	.zero		1


	//----- nvinfo : EIATTR_ANNOTATIONS
	.align		4
        /*0034*/ 	.byte	0x04, 0x55
        /*0036*/ 	.short	(.L_1054 - .L_1053)


	//   ....[0]....
.L_1053:
        /* <DEDUP_REMOVED lines=68> */


	//----- nvinfo : EIATTR_MERCURY_ISA_VERSION
	.align		4
.L_1054:
        /*0468*/ 	.byte	0x03, 0x5f
        /*046a*/ 	.short	0x0000


	//----- nvinfo : EIATTR_INT_WARP_WIDE_INSTR_OFFSETS
	.align		4
        /*046c*/ 	.byte	0x04, 0x31
        /*046e*/ 	.short	(.L_1056 - .L_1055)


	//   ....[0]....
.L_1055:
        /*0470*/ 	.word	0x00012c50


	//   ....[1]....
        /*0474*/ 	.word	0x00012cd0


	//----- nvinfo : EIATTR_COOP_GROUP_MASK_REGIDS
	.align		4
.L_1056:
        /*0478*/ 	.byte	0x04, 0x29
        /*047a*/ 	.short	(.L_1058 - .L_1057)


	//   ....[0]....
.L_1057:
        /*047c*/ 	.word	0xffffffff


	//   ....[1]....
        /*0480*/ 	.word	0xffffffff


	//   ....[2]....
        /*0484*/ 	.word	0xffffffff


	//   ....[3]....
        /*0488*/ 	.word	0xffffffff


	//   ....[4]....
        /*048c*/ 	.word	0xffffffff


	//   ....[5]....
        /*0490*/ 	.word	0xffffffff


	//   ....[6]....
        /*0494*/ 	.word	0xffffffff


	//   ....[7]....
        /*0498*/ 	.word	0xffffffff


	//   ....[8]....
        /*049c*/ 	.word	0xffffffff


	//   ....[9]....
        /*04a0*/ 	.word	0xffffffff


	//   ....[10]....
        /*04a4*/ 	.word	0xffffffff


	//   ....[11]....
        /*04a8*/ 	.word	0xffffffff


	//   ....[12]....
        /*04ac*/ 	.word	0xffffffff


	//   ....[13]....
        /*04b0*/ 	.word	0xffffffff


	//   ....[14]....
        /*04b4*/ 	.word	0xffffffff


	//   ....[15]....
        /*04b8*/ 	.word	0xffffffff


	//   ....[16]....
        /*04bc*/ 	.word	0xffffffff


	//   ....[17]....
        /*04c0*/ 	.word	0xffffffff


	//   ....[18]....
        /*04c4*/ 	.word	0xffffffff


	//   ....[19]....
        /*04c8*/ 	.word	0xffffffff


	//   ....[20]....
        /*04cc*/ 	.word	0xffffffff


	//   ....[21]....
        /*04d0*/ 	.word	0xffffffff


	//   ....[22]....
        /*04d4*/ 	.word	0xffffffff


	//   ....[23]....
        /*04d8*/ 	.word	0xffffffff


	//   ....[24]....
        /*04dc*/ 	.word	0xffffffff


	//   ....[25]....
        /*04e0*/ 	.word	0xffffffff


	//   ....[26]....
        /*04e4*/ 	.word	0xffffffff


	//   ....[27]....
        /*04e8*/ 	.word	0xffffffff


	//   ....[28]....
        /*04ec*/ 	.word	0xffffffff


	//   ....[29]....
        /*04f0*/ 	.word	0xffffffff


	//   ....[30]....
        /*04f4*/ 	.word	0xffffffff


	//   ....[31]....
        /*04f8*/ 	.word	0xffffffff


	//   ....[32]....
        /*04fc*/ 	.word	0xffffffff


	//   ....[33]....
        /*0500*/ 	.word	0xffffffff


	//   ....[34]....
        /*0504*/ 	.word	0xffffffff


	//   ....[35]....
        /*0508*/ 	.word	0xffffffff


	//   ....[36]....
        /*050c*/ 	.word	0xffffffff


	//   ....[37]....
        /*0510*/ 	.word	0xffffffff


	//   ....[38]....
        /*0514*/ 	.word	0xffffffff


	//   ....[39]....
        /*0518*/ 	.word	0xffffffff


	//   ....[40]....
        /*051c*/ 	.word	0xffffffff


	//   ....[41]....
        /*0520*/ 	.word	0xffffffff


	//   ....[42]....
        /*0524*/ 	.word	0xffffffff


	//   ....[43]....
        /*0528*/ 	.word	0xffffffff


	//   ....[44]....
        /*052c*/ 	.word	0xffffffff


	//   ....[45]....
        /*0530*/ 	.word	0xffffffff


	//   ....[46]....
        /*0534*/ 	.word	0xffffffff


	//   ....[47]....
        /*0538*/ 	.word	0xffffffff


	//   ....[48]....
        /*053c*/ 	.word	0xffffffff


	//   ....[49]....
        /*0540*/ 	.word	0xffffffff


	//   ....[50]....
        /*0544*/ 	.word	0xffffffff


	//   ....[51]....
        /*0548*/ 	.word	0xffffffff


	//   ....[52]....
        /*054c*/ 	.word	0xffffffff


	//   ....[53]....
        /*0550*/ 	.word	0xffffffff


	//   ....[54]....
        /*0554*/ 	.word	0xffffffff


	//   ....[55]....
        /*0558*/ 	.word	0xffffffff


	//   ....[56]....
        /*055c*/ 	.word	0xffffffff


	//   ....[57]....
        /*0560*/ 	.word	0xffffffff


	//   ....[58]....
        /*0564*/ 	.word	0xffffffff


	//   ....[59]....
        /*0568*/ 	.word	0xffffffff


	//   ....[60]....
        /*056c*/ 	.word	0xffffffff


	//   ....[61]....
        /*0570*/ 	.word	0xffffffff


	//   ....[62]....
        /*0574*/ 	.word	0xffffffff


	//   ....[63]....
        /*0578*/ 	.word	0xffffffff


	//   ....[64]....
        /*057c*/ 	.word	0xffffffff


	//   ....[65]....
        /*0580*/ 	.word	0xffffffff


	//   ....[66]....
        /*0584*/ 	.word	0xffffffff


	//   ....[67]....
        /*0588*/ 	.word	0xffffffff


	//   ....[68]....
        /*058c*/ 	.word	0xffffffff


	//   ....[69]....
        /*0590*/ 	.word	0xffffffff


	//   ....[70]....
        /*0594*/ 	.word	0xffffffff


	//   ....[71]....
        /*0598*/ 	.word	0xffffffff


	//   ....[72]....
        /*059c*/ 	.word	0xffffffff


	//   ....[73]....
        /*05a0*/ 	.word	0xffffffff


	//   ....[74]....
        /*05a4*/ 	.word	0xffffffff


	//   ....[75]....
        /*05a8*/ 	.word	0xffffffff


	//   ....[76]....
        /*05ac*/ 	.word	0xffffffff


	//   ....[77]....
        /*05b0*/ 	.word	0xffffffff


	//   ....[78]....
        /*05b4*/ 	.word	0xffffffff


	//   ....[79]....
        /*05b8*/ 	.word	0xffffffff


	//   ....[80]....
        /*05bc*/ 	.word	0xffffffff


	//   ....[81]....
        /*05c0*/ 	.word	0xffffffff


	//   ....[82]....
        /*05c4*/ 	.word	0xffffffff


	//   ....[83]....
        /*05c8*/ 	.word	0xffffffff


	//   ....[84]....
        /*05cc*/ 	.word	0xffffffff


	//   ....[85]....
        /*05d0*/ 	.word	0xffffffff


	//   ....[86]....
        /*05d4*/ 	.word	0xffffffff


	//   ....[87]....
        /*05d8*/ 	.word	0xffffffff


	//   ....[88]....
        /*05dc*/ 	.word	0xffffffff


	//   ....[89]....
        /*05e0*/ 	.word	0xffffffff


	//   ....[90]....
        /*05e4*/ 	.word	0xffffffff


	//   ....[91]....
        /*05e8*/ 	.word	0xffffffff


	//   ....[92]....
        /*05ec*/ 	.word	0xffffffff


	//   ....[93]....
        /*05f0*/ 	.word	0xffffffff


	//   ....[94]....
        /*05f4*/ 	.word	0xffffffff


	//   ....[95]....
        /*05f8*/ 	.word	0xffffffff


	//   ....[96]....
        /*05fc*/ 	.word	0xffffffff


	//   ....[97]....
        /*0600*/ 	.word	0xffffffff


	//   ....[98]....
        /*0604*/ 	.word	0xffffffff


	//   ....[99]....
        /*0608*/ 	.word	0xffffffff


	//   ....[100]....
        /*060c*/ 	.word	0xffffffff


	//   ....[101]....
        /*0610*/ 	.word	0xffffffff


	//   ....[102]....
        /*0614*/ 	.word	0xffffffff


	//   ....[103]....
        /*0618*/ 	.word	0xffffffff


	//   ....[104]....
        /*061c*/ 	.word	0xffffffff


	//   ....[105]....
        /*0620*/ 	.word	0xffffffff


	//   ....[106]....
        /*0624*/ 	.word	0xffffffff


	//   ....[107]....
        /*0628*/ 	.word	0xffffffff


	//   ....[108]....
        /*062c*/ 	.word	0xffffffff


	//   ....[109]....
        /*0630*/ 	.word	0xffffffff


	//   ....[110]....
        /*0634*/ 	.word	0xffffffff


	//   ....[111]....
        /*0638*/ 	.word	0xffffffff


	//   ....[112]....
        /*063c*/ 	.word	0xffffffff


	//   ....[113]....
        /*0640*/ 	.word	0xffffffff


	//   ....[114]....
        /*0644*/ 	.word	0xffffffff


	//   ....[115]....
        /*0648*/ 	.word	0xffffffff


	//   ....[116]....
        /*064c*/ 	.word	0xffffffff


	//   ....[117]....
        /*0650*/ 	.word	0xffffffff


	//   ....[118]....
        /*0654*/ 	.word	0xffffffff


	//   ....[119]....
        /*0658*/ 	.word	0xffffffff


	//   ....[120]....
        /*065c*/ 	.word	0xffffffff


	//   ....[121]....
        /*0660*/ 	.word	0xffffffff


	//   ....[122]....
        /*0664*/ 	.word	0xffffffff


	//   ....[123]....
        /*0668*/ 	.word	0xffffffff


	//   ....[124]....
        /*066c*/ 	.word	0xffffffff


	//   ....[125]....
        /*0670*/ 	.word	0xffffffff


	//   ....[126]....
        /*0674*/ 	.word	0xffffffff


	//   ....[127]....
        /*0678*/ 	.word	0xffffffff


	//   ....[128]....
        /*067c*/ 	.word	0xffffffff


	//   ....[129]....
        /*0680*/ 	.word	0xffffffff


	//   ....[130]....
        /*0684*/ 	.word	0xffffffff


	//   ....[131]....
        /*0688*/ 	.word	0xffffffff


	//   ....[132]....
        /*068c*/ 	.word	0xffffffff


	//   ....[133]....
        /*0690*/ 	.word	0xffffffff


	//   ....[134]....
        /*0694*/ 	.word	0xffffffff


	//   ....[135]....
        /*0698*/ 	.word	0xffffffff


	//   ....[136]....
        /*069c*/ 	.word	0xffffffff


	//   ....[137]....
        /*06a0*/ 	.word	0xffffffff


	//   ....[138]....
        /*06a4*/ 	.word	0xffffffff


	//   ....[139]....
        /*06a8*/ 	.word	0xffffffff


	//   ....[140]....
        /*06ac*/ 	.word	0xffffffff


	//   ....[141]....
        /*06b0*/ 	.word	0xffffffff


	//   ....[142]....
        /*06b4*/ 	.word	0xffffffff


	//   ....[143]....
        /*06b8*/ 	.word	0xffffffff


	//   ....[144]....
        /*06bc*/ 	.word	0xffffffff


	//   ....[145]....
        /*06c0*/ 	.word	0xffffffff


	//   ....[146]....
        /*06c4*/ 	.word	0xffffffff


	//   ....[147]....
        /*06c8*/ 	.word	0xffffffff


	//   ....[148]....
        /*06cc*/ 	.word	0xffffffff


	//   ....[149]....
        /*06d0*/ 	.word	0xffffffff


	//   ....[150]....
        /*06d4*/ 	.word	0xffffffff


	//   ....[151]....
        /*06d8*/ 	.word	0xffffffff


	//   ....[152]....
        /*06dc*/ 	.word	0xffffffff


	//----- nvinfo : EIATTR_COOP_GROUP_INSTR_OFFSETS
	.align		4
.L_1058:
        /*06e0*/ 	.byte	0x04, 0x28
        /*06e2*/ 	.short	(.L_1060 - .L_1059)


	//   ....[0]....
.L_1059:
        /*06e4*/ 	.word	0x00000050


	//   ....[1]....
        /*06e8*/ 	.word	0x000001e0


	//   ....[2]....
        /*06ec*/ 	.word	0x00000210


	//   ....[3]....
        /*06f0*/ 	.word	0x00000240


	//   ....[4]....
        /*06f4*/ 	.word	0x00000270


	//   ....[5]....
        /*06f8*/ 	.word	0x000002a0


	//   ....[6]....
        /*06fc*/ 	.word	0x000002d0


	//   ....[7]....
        /*0700*/ 	.word	0x00000430


	//   ....[8]....
        /*0704*/ 	.word	0x00000470


	//   ....[9]....
        /*0708*/ 	.word	0x000004a0


	//   ....[10]....
        /*070c*/ 	.word	0x000004d0


	//   ....[11]....
        /*0710*/ 	.word	0x00000500


	//   ....[12]....
        /*0714*/ 	.word	0x00000530


	//   ....[13]....
        /*0718*/ 	.word	0x000005c0


	//   ....[14]....
        /*071c*/ 	.word	0x00000600


	//   ....[15]....
        /*0720*/ 	.word	0x00000620


	//   ....[16]....
        /*0724*/ 	.word	0x00000680


	//   ....[17]....
        /*0728*/ 	.word	0x00002eb0


	//   ....[18]....
        /*072c*/ 	.word	0x00002ed0


	//   ....[19]....
        /*0730*/ 	.word	0x000030f0


	//   ....[20]....
        /*0734*/ 	.word	0x00003100


	//   ....[21]....
        /*0738*/ 	.word	0x00003320


	//   ....[22]....
        /*073c*/ 	.word	0x00003340


	//   ....[23]....
        /*0740*/ 	.word	0x00003560


	//   ....[24]....
        /*0744*/ 	.word	0x00003570


	//   ....[25]....
        /*0748*/ 	.word	0x00004c70


	//   ....[26]....
        /*074c*/ 	.word	0x00004e60


	//   ....[27]....
        /*0750*/ 	.word	0x00005710


	//   ....[28]....
        /*0754*/ 	.word	0x00005810


	//   ....[29]....
        /*0758*/ 	.word	0x00005920


	//   ....[30]....
        /*075c*/ 	.word	0x00005980


	//   ....[31]....
        /*0760*/ 	.word	0x000084f0


	//   ....[32]....
        /*0764*/ 	.word	0x000089c0


	//   ....[33]....
        /*0768*/ 	.word	0x00008ca0


	//   ....[34]....
        /*076c*/ 	.word	0x00008cc0


	//   ....[35]....
        /*0770*/ 	.word	0x000096d0


	//   ....[36]....
        /*0774*/ 	.word	0x000096f0


	//   ....[37]....
        /*0778*/ 	.word	0x0000c6d0


	//   ....[38]....
        /*077c*/ 	.word	0x0000c720


	//   ....[39]....
        /*0780*/ 	.word	0x0000c760


	//   ....[40]....
        /*0784*/ 	.word	0x0000c780


	//   ....[41]....
        /*0788*/ 	.word	0x0000f970


	//   ....[42]....
        /*078c*/ 	.word	0x0000fe40


	//   ....[43]....
        /*0790*/ 	.word	0x00010120


	//   ....[44]....
        /*0794*/ 	.word	0x00010140


	//   ....[45]....
        /*0798*/ 	.word	0x00010b60


	//   ....[46]....
        /*079c*/ 	.word	0x00010b80


	//   ....[47]....
        /*07a0*/ 	.word	0x00012230


	//   ....[48]....
        /*07a4*/ 	.word	0x00012260


	//   ....[49]....
        /*07a8*/ 	.word	0x00012270


	//   ....[50]....
        /*07ac*/ 	.word	0x000122a0


	//   ....[51]....
        /*07b0*/ 	.word	0x00013ae0


	//   ....[52]....
        /*07b4*/ 	.word	0x00013af0


	//   ....[53]....
        /*07b8*/ 	.word	0x00013b20


	//   ....[54]....
        /*07bc*/ 	.word	0x00013b40


	//   ....[55]....
        /*07c0*/ 	.word	0x00013f40


	//   ....[56]....
        /*07c4*/ 	.word	0x00013f60


	//   ....[57]....
        /*07c8*/ 	.word	0x00014130


	//   ....[58]....
        /*07cc*/ 	.word	0x00014140


	//   ....[59]....
        /*07d0*/ 	.word	0x00014320


	//   ....[60]....
        /*07d4*/ 	.word	0x00014340


	//   ....[61]....
        /*07d8*/ 	.word	0x00014520


	//   ....[62]....
        /*07dc*/ 	.word	0x00014530


	//   ....[63]....
        /*07e0*/ 	.word	0x00014910


	//   ....[64]....
        /*07e4*/ 	.word	0x00014930


	//   ....[65]....
        /*07e8*/ 	.word	0x000155d0


	//   ....[66]....
        /*07ec*/ 	.word	0x000155e0


	//   ....[67]....
        /*07f0*/ 	.word	0x00016a50


	//   ....[68]....
        /*07f4*/ 	.word	0x00016a70


	//   ....[69]....
        /*07f8*/ 	.word	0x00016c50


	//   ....[70]....
        /*07fc*/ 	.word	0x00016c60


	//   ....[71]....
        /*0800*/ 	.word	0x00016e40


	//   ....[72]....
        /*0804*/ 	.word	0x00016e60


	//   ....[73]....
        /*0808*/ 	.word	0x00017040


	//   ....[74]....
        /*080c*/ 	.word	0x00017050


	//   ....[75]....
        /*0810*/ 	.word	0x000172c0


	//   ....[76]....
        /*0814*/ 	.word	0x000172e0


	//   ....[77]....
        /*0818*/ 	.word	0x00017400


	//   ....[78]....
        /*081c*/ 	.word	0x00017440


	//   ....[79]....
        /*0820*/ 	.word	0x00017470


	//   ....[80]....
        /*0824*/ 	.word	0x000174a0


	//   ....[81]....
        /*0828*/ 	.word	0x000174d0


	//   ....[82]....
        /*082c*/ 	.word	0x00017500


	//   ....[83]....
        /*0830*/ 	.word	0x00017650


	//   ....[84]....
        /*0834*/ 	.word	0x00017690


	//   ....[85]....
        /*0838*/ 	.word	0x000176c0


	//   ....[86]....
        /*083c*/ 	.word	0x000176f0


	//   ....[87]....
        /*0840*/ 	.word	0x00017720


	//   ....[88]....
        /*0844*/ 	.word	0x00017750


	//   ....[89]....
        /*0848*/ 	.word	0x000177e0


	//   ....[90]....
        /*084c*/ 	.word	0x00017820


	//   ....[91]....
        /*0850*/ 	.word	0x00017830


	//   ....[92]....
        /*0854*/ 	.word	0x00017890


	//   ....[93]....
        /*0858*/ 	.word	0x00018240


	//   ....[94]....
        /*085c*/ 	.word	0x000182a0


	//   ....[95]....
        /*0860*/ 	.word	0x000182f0


	//   ....[96]....
        /*0864*/ 	.word	0x00018340


	//   ....[97]....
        /*0868*/ 	.word	0x00018390


	//   ....[98]....
        /*086c*/ 	.word	0x00018400


	//   ....[99]....
        /*0870*/ 	.word	0x00018440


	//   ....[100]....
        /*0874*/ 	.word	0x000184b0


	//   ....[101]....
        /*0878*/ 	.word	0x00018520


	//   ....[102]....
        /*087c*/ 	.word	0x00018580


	//   ....[103]....
        /*0880*/ 	.word	0x000185f0


	//   ....[104]....
        /*0884*/ 	.word	0x00018660


	//   ....[105]....
        /*0888*/ 	.word	0x000186c0


	//   ....[106]....
        /*088c*/ 	.word	0x00018720


	//   ....[107]....
        /*0890*/ 	.word	0x00018780


	//   ....[108]....
        /*0894*/ 	.word	0x000187f0


	//   ....[109]....
        /*0898*/ 	.word	0x00018850


	//   ....[110]....
        /*089c*/ 	.word	0x000188b0


	//   ....[111]....
        /*08a0*/ 	.word	0x00018900


	//   ....[112]....
        /*08a4*/ 	.word	0x00018960


	//   ....[113]....
        /*08a8*/ 	.word	0x000189b0


	//   ....[114]....
        /*08ac*/ 	.word	0x00018a00


	//   ....[115]....
        /*08b0*/ 	.word	0x00018a70


	//   ....[116]....
        /*08b4*/ 	.word	0x00018ae0


	//   ....[117]....
        /*08b8*/ 	.word	0x00018b40


	//   ....[118]....
        /*08bc*/ 	.word	0x00018ba0


	//   ....[119]....
        /*08c0*/ 	.word	0x00018c00


	//   ....[120]....
        /*08c4*/ 	.word	0x00018c70


	//   ....[121]....
        /*08c8*/ 	.word	0x00018cd0


	//   ....[122]....
        /*08cc*/ 	.word	0x00018d30


	//   ....[123]....
        /*08d0*/ 	.word	0x00018d90


	//   ....[124]....
        /*08d4*/ 	.word	0x00018e00


	//   ....[125]....
        /*08d8*/ 	.word	0x00018e60


	//   ....[126]....
        /*08dc*/ 	.word	0x00018ec0


	//   ....[127]....
        /*08e0*/ 	.word	0x00018f20


	//   ....[128]....
        /*08e4*/ 	.word	0x00018f90


	//   ....[129]....
        /*08e8*/ 	.word	0x00018ff0


	//   ....[130]....
        /*08ec*/ 	.word	0x00019050


	//   ....[131]....
        /*08f0*/ 	.word	0x000190b0


	//   ....[132]....
        /*08f4*/ 	.word	0x00019120


	//   ....[133]....
        /*08f8*/ 	.word	0x00019180


	//   ....[134]....
        /*08fc*/ 	.word	0x000191e0


	//   ....[135]....
        /*0900*/ 	.word	0x00019240


	//   ....[136]....
        /*0904*/ 	.word	0x000192b0


	//   ....[137]....
        /*0908*/ 	.word	0x00019300


	//   ....[138]....
        /*090c*/ 	.word	0x00019340


	//   ....[139]....
        /*0910*/ 	.word	0x00019390


	//   ....[140]....
        /*0914*/ 	.word	0x000193e0


	//   ....[141]....
        /*0918*/ 	.word	0x00019430


	//   ....[142]....
        /*091c*/ 	.word	0x000194a0


	//   ....[143]....
        /*0920*/ 	.word	0x000194e0


	//   ....[144]....
        /*0924*/ 	.word	0x00019530


	//   ....[145]....
        /*0928*/ 	.word	0x00019580


	//   ....[146]....
        /*092c*/ 	.word	0x000195d0


	//   ....[147]....
        /*0930*/ 	.word	0x00019620


	//   ....[148]....
        /*0934*/ 	.word	0x00019690


	//   ....[149]....
        /*0938*/ 	.word	0x000196d0


	//   ....[150]....
        /*093c*/ 	.word	0x00019740


	//   ....[151]....
        /*0940*/ 	.word	0x000197a0


	//   ....[152]....
        /*0944*/ 	.word	0x00019800


	//----- nvinfo : EIATTR_EXIT_INSTR_OFFSETS
	.align		4
.L_1060:
        /*0948*/ 	.byte	0x04, 0x1c
        /*094a*/ 	.short	(.L_1062 - .L_1061)


	//   ....[0]....
.L_1061:
        /*094c*/ 	.word	0x00000fe0


	//   ....[1]....
        /*0950*/ 	.word	0x00018200


	//----- nvinfo : EIATTR_MAX_THREADS
	.align		4
.L_1062:
        /*0954*/ 	.byte	0x04, 0x05
        /*0956*/ 	.short	(.L_1064 - .L_1063)
.L_1063:
        /*0958*/ 	.word	0x00000100
        /*095c*/ 	.word	0x00000001
        /*0960*/ 	.word	0x00000001


	//----- nvinfo : EIATTR_CRS_STACK_SIZE
	.align		4
.L_1064:
        /*0964*/ 	.byte	0x04, 0x1e
        /*0966*/ 	.short	(.L_1066 - .L_1065)
.L_1065:
        /*0968*/ 	.word	0x00000000
.L_1066:


//--------------------- .nv.info._ZN7cutlass13device_kernelIN5flash19enable_sm80_to_sm89INS1_16FlashAttnFwdSm80INS1_25CollectiveMainloopFwdSm80ILi8ELi1ELb0EN4cute5tupleIJNS5_1CILi128EEENS7_ILi48EEENS7_ILi256EEEEEELi256ENS_10bfloat16_tEfNS_4arch4Sm80ELb0ELb1ELb0ELb1ELb0ELb1ELb1ELb1EEENS1_21CollectiveEpilogueFwdINS6_IJS8_SA_S9_EEENS6_IJNS7_ILi1EEESI_SI_EEESC_SE_Li256ELb1ELb1ELb1ELb0EEENS1_36VarlenDynamicPersistentTileSchedulerILi128ELi48ELi256ELi256ELb1ELb1ELb0ELb1ELb0ELb1EEEEEEEEEvNT_6ParamsE --------------------------
	.section	.nv.info._ZN7cutlass13device_kernelIN5flash19enable_sm80_to_sm89INS1_16FlashAttnFwdSm80INS1_25CollectiveMainloopFwdSm80ILi8ELi1ELb0EN4cute5tupleIJNS5_1CILi128EEENS7_ILi48EEENS7_ILi256EEEEEELi256ENS_10bfloat16_tEfNS_4arch4Sm80ELb0ELb1ELb0ELb1ELb0ELb1ELb1ELb1EEENS1_21CollectiveEpilogueFwdINS6_IJS8_SA_S9_EEENS6_IJNS7_ILi1EEESI_SI_EEESC_SE_Li256ELb1ELb1ELb1ELb0EEENS1_36VarlenDynamicPersistentTileSchedulerILi128ELi48ELi256ELi256ELb1ELb1ELb0ELb1ELb0ELb1EEEEEEEEEvNT_6ParamsE,"",@"SHT_CUDA_INFO"
	.sectionflags	@""
	.align	4


	//----- nvinfo : EIATTR_CUDA_API_VERSION
	.align		4
        /*0000*/ 	.byte	0x04, 0x37
        /*0002*/ 	.short	(.L_1068 - .L_1067)
.L_1067:
        /*0004*/ 	.word	0x00000082


	//----- nvinfo : EIATTR_SW2861232_WAR
	.align		4
.L_1068:
        /*0008*/ 	.byte	0x01, 0x35
	.zero		2


	//----- nvinfo : EIATTR_PARAM_CBANK
	.align		4
        /*000c*/ 	.byte	0x04, 0x0a
        /*000e*/ 	.short	(.L_1070 - .L_1069)
	.align		4
.L_1069:
        /*0010*/ 	.word	index@(.nv.constant0._ZN7cutlass13device_kernelIN5flash19enable_sm80_to_sm89INS1_16FlashAttnFwdSm80INS1_25CollectiveMainloopFwdSm80ILi8ELi1ELb0EN4cute5tupleIJNS5_1CILi128EEENS7_ILi48EEENS7_ILi256EEEEEELi256ENS_10bfloat16_tEfNS_4arch4Sm80ELb0ELb1ELb0ELb1ELb0ELb1ELb1ELb1EEENS1_21CollectiveEpilogueFwdINS6_IJS8_SA_S9_EEENS6_IJNS7_ILi1EEESI_SI_EEESC_SE_Li256ELb1ELb1ELb1ELb0EEENS1_36VarlenDynamicPersistentTileSchedulerILi128ELi48ELi256ELi256ELb1ELb1ELb0ELb1ELb0ELb1EEEEEEEEEvNT_6ParamsE)
        /*0014*/ 	.short	0x0160
        /*0016*/ 	.short	0x0438


	//----- nvinfo : EIATTR_CBANK_PARAM_SIZE
	.align		4
.L_1070:
        /*0018*/ 	.byte	0x03, 0x19
        /*001a*/ 	.short	0x0438


	//----- nvinfo : EIATTR_KPARAM_INFO
	.align		4
        /*001c*/ 	.byte	0x04, 0x17
        /*001e*/ 	.short	(.L_1072 - .L_1071)
.L_1071:
        /*0020*/ 	.word	0x00000000
        /*0024*/ 	.short	0x0000
        /*0026*/ 	.short	0x0000
        /*0028*/ 	.byte	0x00, 0xf0, 0xe1, 0x10


	//----- nvinfo : EIATTR_MAXREG_COUNT
	.align		4
.L_1072:
        /*002c*/ 	.byte	0x03, 0x1b
        /*002e*/ 	.short	0x00ff


	//----- nvinfo : EIATTR_NUM_BARRIERS
	.align		4
        /*0030*/ 	.byte	0x02, 0x4c
        /*0032*/ 	.byte	0x06
	.zero		1


	//----- nvinfo : EIATTR_ANNOTATIONS
	.align		4
        /*0034*/ 	.byte	0x04, 0x55
        /*0036*/ 	.short	(.L_1074 - .L_1073)


	//   ....[0]....
.L_1073:
        /* <DEDUP_REMOVED lines=148> */


	//----- nvinfo : EIATTR_MERCURY_ISA_VERSION
	.align		4
.L_1074:
        /*0960*/ 	.byte	0x03, 0x5f
        /*0962*/ 	.short	0x0000


	//----- nvinfo : EIATTR_INT_WARP_WIDE_INSTR_OFFSETS
	.align		4
        /*0964*/ 	.byte	0x04, 0x31
        /*0966*/ 	.short	(.L_1076 - .L_1075)


	//   ....[0]....
.L_1075:
        /*0968*/ 	.word	0x00019040


	//   ....[1]....
        /*096c*/ 	.word	0x000190c0


	//----- nvinfo : EIATTR_COOP_GROUP_MASK_REGIDS
	.align		4
.L_1076:
        /*0970*/ 	.byte	0x04, 0x29
        /*0972*/ 	.short	(.L_1078 - .L_1077)


	//   ....[0]....
.L_1077:
        /*0974*/ 	.word	0xffffffff


	//   ....[1]....
        /*0978*/ 	.word	0xffffffff


	//   ....[2]....
        /*097c*/ 	.word	0xffffffff


	//   ....[3]....
        /*0980*/ 	.word	0xffffffff


	//   ....[4]....
        /*0984*/ 	.word	0xffffffff


	//   ....[5]....
        /*0988*/ 	.word	0xffffffff


	//   ....[6]....
        /*098c*/ 	.word	0xffffffff


	//   ....[7]....
        /*0990*/ 	.word	0xffffffff


	//   ....[8]....
        /*0994*/ 	.word	0xffffffff


	//   ....[9]....
        /*0998*/ 	.word	0xffffffff


	//   ....[10]....
        /*099c*/ 	.word	0xffffffff


	//   ....[11]....
        /*09a0*/ 	.word	0xffffffff


	//   ....[12]....
        /*09a4*/ 	.word	0xffffffff


	//   ....[13]....
        /*09a8*/ 	.word	0xffffffff


	//   ....[14]....
        /*09ac*/ 	.word	0xffffffff


	//   ....[15]....
        /*09b0*/ 	.word	0xffffffff


	//   ....[16]....
        /*09b4*/ 	.word	0xffffffff


	//   ....[17]....
        /*09b8*/ 	.word	0xffffffff


	//   ....[18]....
        /*09bc*/ 	.word	0xffffffff


	//   ....[19]....
        /*09c0*/ 	.word	0xffffffff


	//   ....[20]....
        /*09c4*/ 	.word	0xffffffff


	//   ....[21]....
        /*09c8*/ 	.word	0xffffffff


	//   ....[22]....
        /*09cc*/ 	.word	0xffffffff


	//   ....[23]....
        /*09d0*/ 	.word	0xffffffff


	//   ....[24]....
        /*09d4*/ 	.word	0xffffffff


	//   ....[25]....
        /*09d8*/ 	.word	0xffffffff


	//   ....[26]....
        /*09dc*/ 	.word	0xffffffff


	//   ....[27]....
        /*09e0*/ 	.word	0xffffffff


	//   ....[28]....
        /*09e4*/ 	.word	0xffffffff


	//   ....[29]....
        /*09e8*/ 	.word	0xffffffff


	//   ....[30]....
        /*09ec*/ 	.word	0xffffffff


	//   ....[31]....
        /*09f0*/ 	.word	0xffffffff


	//   ....[32]....
        /*09f4*/ 	.word	0xffffffff


	//   ....[33]....
        /*09f8*/ 	.word	0xffffffff


	//   ....[34]....
        /*09fc*/ 	.word	0xffffffff


	//   ....[35]....
        /*0a00*/ 	.word	0xffffffff


	//   ....[36]....
        /*0a04*/ 	.word	0xffffffff


	//   ....[37]....
        /*0a08*/ 	.word	0xffffffff


	//   ....[38]....
        /*0a0c*/ 	.word	0xffffffff


	//   ....[39]....
        /*0a10*/ 	.word	0xffffffff


	//   ....[40]....
        /*0a14*/ 	.word	0xffffffff


	//   ....[41]....
        /*0a18*/ 	.word	0xffffffff


	//   ....[42]....
        /*0a1c*/ 	.word	0xffffffff


	//   ....[43]....
        /*0a20*/ 	.word	0xffffffff


	//   ....[44]....
        /*0a24*/ 	.word	0xffffffff


	//   ....[45]....
        /*0a28*/ 	.word	0xffffffff


	//   ....[46]....
        /*0a2c*/ 	.word	0xffffffff


	//   ....[47]....
        /*0a30*/ 	.word	0xffffffff


	//   ....[48]....
        /*0a34*/ 	.word	0xffffffff


	//   ....[49]....
        /*0a38*/ 	.word	0xffffffff


	//   ....[50]....
        /*0a3c*/ 	.word	0xffffffff


	//   ....[51]....
        /*0a40*/ 	.word	0xffffffff


	//   ....[52]....
        /*0a44*/ 	.word	0xffffffff


	//   ....[53]....
        /*0a48*/ 	.word	0xffffffff


	//   ....[54]....
        /*0a4c*/ 	.word	0xffffffff


	//   ....[55]....
        /*0a50*/ 	.word	0xffffffff


	//   ....[56]....
        /*0a54*/ 	.word	0xffffffff


	//   ....[57]....
        /*0a58*/ 	.word	0xffffffff


	//   ....[58]....
        /*0a5c*/ 	.word	0xffffffff


	//   ....[59]....
        /*0a60*/ 	.word	0xffffffff


	//   ....[60]....
        /*0a64*/ 	.word	0xffffffff


	//   ....[61]....
        /*0a68*/ 	.word	0xffffffff


	//   ....[62]....
        /*0a6c*/ 	.word	0xffffffff


	//   ....[63]....
        /*0a70*/ 	.word	0xffffffff


	//   ....[64]....
        /*0a74*/ 	.word	0xffffffff


	//   ....[65]....
        /*0a78*/ 	.word	0xffffffff


	//   ....[66]....
        /*0a7c*/ 	.word	0xffffffff


	//   ....[67]....
        /*0a80*/ 	.word	0xffffffff


	//   ....[68]....
        /*0a84*/ 	.word	0xffffffff


	//   ....[69]....
        /*0a88*/ 	.word	0xffffffff


	//   ....[70]....
        /*0a8c*/ 	.word	0xffffffff


	//   ....[71]....
        /*0a90*/ 	.word	0xffffffff


	//   ....[72]....
        /*0a94*/ 	.word	0xffffffff


	//   ....[73]....
        /*0a98*/ 	.word	0xffffffff


	//   ....[74]....
        /*0a9c*/ 	.word	0xffffffff


	//   ....[75]....
        /*0aa0*/ 	.word	0xffffffff


	//   ....[76]....
        /*0aa4*/ 	.word	0xffffffff


	//   ....[77]....
        /*0aa8*/ 	.word	0xffffffff


	//   ....[78]....
        /*0aac*/ 	.word	0xffffffff


	//   ....[79]....
        /*0ab0*/ 	.word	0xffffffff


	//   ....[80]....
        /*0ab4*/ 	.word	0xffffffff


	//   ....[81]....
        /*0ab8*/ 	.word	0xffffffff


	//   ....[82]....
        /*0abc*/ 	.word	0xffffffff


	//   ....[83]....
        /*0ac0*/ 	.word	0xffffffff


	//   ....[84]....
        /*0ac4*/ 	.word	0xffffffff


	//   ....[85]....
        /*0ac8*/ 	.word	0xffffffff


	//   ....[86]....
        /*0acc*/ 	.word	0xffffffff


	//   ....[87]....
        /*0ad0*/ 	.word	0xffffffff


	//   ....[88]....
        /*0ad4*/ 	.word	0xffffffff


	//   ....[89]....
        /*0ad8*/ 	.word	0xffffffff


	//   ....[90]....
        /*0adc*/ 	.word	0xffffffff


	//   ....[91]....
        /*0ae0*/ 	.word	0xffffffff


	//   ....[92]....
        /*0ae4*/ 	.word	0xffffffff


	//   ....[93]....
        /*0ae8*/ 	.word	0xffffffff


	//   ....[94]....
        /*0aec*/ 	.word	0xffffffff


	//   ....[95]....
        /*0af0*/ 	.word	0xffffffff


	//   ....[96]....
        /*0af4*/ 	.word	0xffffffff


	//   ....[97]....
        /*0af8*/ 	.word	0xffffffff


	//   ....[98]....
        /*0afc*/ 	.word	0xffffffff


	//   ....[99]....
        /*0b00*/ 	.word	0xffffffff


	//   ....[100]....
        /*0b04*/ 	.word	0xffffffff


	//   ....[101]....
        /*0b08*/ 	.word	0xffffffff


	//   ....[102]....
        /*0b0c*/ 	.word	0xffffffff


	//   ....[103]....
        /*0b10*/ 	.word	0xffffffff


	//   ....[104]....
        /*0b14*/ 	.word	0xffffffff


	//   ....[105]....
        /*0b18*/ 	.word	0xffffffff


	//   ....[106]....
        /*0b1c*/ 	.word	0xffffffff


	//   ....[107]....
        /*0b20*/ 	.word	0xffffffff


	//   ....[108]....
        /*0b24*/ 	.word	0xffffffff


	//   ....[109]....
        /*0b28*/ 	.word	0xffffffff


	//   ....[110]....
        /*0b2c*/ 	.word	0xffffffff


	//   ....[111]....
        /*0b30*/ 	.word	0xffffffff


	//   ....[112]....
        /*0b34*/ 	.word	0xffffffff


	//   ....[113]....
        /*0b38*/ 	.word	0xffffffff


	//   ....[114]....
        /*0b3c*/ 	.word	0xffffffff


	//   ....[115]....
        /*0b40*/ 	.word	0xffffffff


	//   ....[116]....
        /*0b44*/ 	.word	0xffffffff


	//   ....[117]....
        /*0b48*/ 	.word	0xffffffff


	//   ....[118]....
        /*0b4c*/ 	.word	0xffffffff


	//   ....[119]....
        /*0b50*/ 	.word	0xffffffff


	//   ....[120]....
        /*0b54*/ 	.word	0xffffffff


	//   ....[121]....
        /*0b58*/ 	.word	0xffffffff


	//   ....[122]....
        /*0b5c*/ 	.word	0xffffffff


	//   ....[123]....
        /*0b60*/ 	.word	0xffffffff


	//   ....[124]....
        /*0b64*/ 	.word	0xffffffff


	//   ....[125]....
        /*0b68*/ 	.word	0xffffffff


	//   ....[126]....
        /*0b6c*/ 	.word	0xffffffff


	//   ....[127]....
        /*0b70*/ 	.word	0xffffffff


	//   ....[128]....
        /*0b74*/ 	.word	0xffffffff


	//   ....[129]....
        /*0b78*/ 	.word	0xffffffff


	//   ....[130]....
        /*0b7c*/ 	.word	0xffffffff


	//   ....[131]....
        /*0b80*/ 	.word	0xffffffff


	//   ....[132]....
        /*0b84*/ 	.word	0xffffffff


	//   ....[133]....
        /*0b88*/ 	.word	0xffffffff


	//   ....[134]....
        /*0b8c*/ 	.word	0xffffffff


	//   ....[135]....
        /*0b90*/ 	.word	0xffffffff


	//   ....[136]....
        /*0b94*/ 	.word	0xffffffff


	//   ....[137]....
        /*0b98*/ 	.word	0xffffffff


	//   ....[138]....
        /*0b9c*/ 	.word	0xffffffff


	//   ....[139]....
        /*0ba0*/ 	.word	0xffffffff


	//   ....[140]....
        /*0ba4*/ 	.word	0xffffffff


	//   ....[141]....
        /*0ba8*/ 	.word	0xffffffff


	//   ....[142]....
        /*0bac*/ 	.word	0xffffffff


	//   ....[143]....
        /*0bb0*/ 	.word	0xffffffff


	//   ....[144]....
        /*0bb4*/ 	.word	0xffffffff


	//   ....[145]....
        /*0bb8*/ 	.word	0xffffffff


	//   ....[146]....
        /*0bbc*/ 	.word	0xffffffff


	//   ....[147]....
        /*0bc0*/ 	.word	0xffffffff


	//   ....[148]....
        /*0bc4*/ 	.word	0xffffffff


	//   ....[149]....
        /*0bc8*/ 	.word	0xffffffff


	//   ....[150]....
        /*0bcc*/ 	.word	0xffffffff


	//   ....[151]....
        /*0bd0*/ 	.word	0xffffffff


	//   ....[152]....
        /*0bd4*/ 	.word	0xffffffff


	//   ....[153]....
        /*0bd8*/ 	.word	0xffffffff


	//   ....[154]....
        /*0bdc*/ 	.word	0xffffffff


	//   ....[155]....
        /*0be0*/ 	.word	0xffffffff


	//   ....[156]....
        /*0be4*/ 	.word	0xffffffff


	//   ....[157]....
        /*0be8*/ 	.word	0xffffffff


	//   ....[158]....
        /*0bec*/ 	.word	0xffffffff


	//   ....[159]....
        /*0bf0*/ 	.word	0xffffffff


	//   ....[160]....
        /*0bf4*/ 	.word	0xffffffff


	//   ....[161]....
        /*0bf8*/ 	.word	0xffffffff


	//   ....[162]....
        /*0bfc*/ 	.word	0xffffffff


	//   ....[163]....
        /*0c00*/ 	.word	0xffffffff


	//   ....[164]....
        /*0c04*/ 	.word	0xffffffff


	//   ....[165]....
        /*0c08*/ 	.word	0xffffffff


	//   ....[166]....
        /*0c0c*/ 	.word	0xffffffff


	//   ....[167]....
        /*0c10*/ 	.word	0xffffffff


	//   ....[168]....
        /*0c14*/ 	.word	0xffffffff


	//   ....[169]....
        /*0c18*/ 	.word	0xffffffff


	//   ....[170]....
        /*0c1c*/ 	.word	0xffffffff


	//   ....[171]....
        /*0c20*/ 	.word	0xffffffff


	//   ....[172]....
        /*0c24*/ 	.word	0xffffffff


	//   ....[173]....
        /*0c28*/ 	.word	0xffffffff


	//   ....[174]....
        /*0c2c*/ 	.word	0xffffffff


	//   ....[175]....
        /*0c30*/ 	.word	0xffffffff


	//   ....[176]....
        /*0c34*/ 	.word	0xffffffff


	//   ....[177]....
        /*0c38*/ 	.word	0xffffffff


	//   ....[178]....
        /*0c3c*/ 	.word	0xffffffff


	//   ....[179]....
        /*0c40*/ 	.word	0xffffffff


	//   ....[180]....
        /*0c44*/ 	.word	0xffffffff


	//   ....[181]....
        /*0c48*/ 	.word	0xffffffff


	//   ....[182]....
        /*0c4c*/ 	.word	0xffffffff


	//   ....[183]....
        /*0c50*/ 	.word	0xffffffff


	//   ....[184]....
        /*0c54*/ 	.word	0xffffffff


	//   ....[185]....
        /*0c58*/ 	.word	0xffffffff


	//   ....[186]....
        /*0c5c*/ 	.word	0xffffffff


	//   ....[187]....
        /*0c60*/ 	.word	0xffffffff


	//   ....[188]....
        /*0c64*/ 	.word	0xffffffff


	//   ....[189]....
        /*0c68*/ 	.word	0xffffffff


	//   ....[190]....
        /*0c6c*/ 	.word	0xffffffff


	//   ....[191]....
        /*0c70*/ 	.word	0xffffffff


	//   ....[192]....
        /*0c74*/ 	.word	0xffffffff


	//   ....[193]....
        /*0c78*/ 	.word	0xffffffff


	//   ....[194]....
        /*0c7c*/ 	.word	0xffffffff


	//   ....[195]....
        /*0c80*/ 	.word	0xffffffff


	//   ....[196]....
        /*0c84*/ 	.word	0xffffffff


	//   ....[197]....
        /*0c88*/ 	.word	0xffffffff


	//   ....[198]....
        /*0c8c*/ 	.word	0xffffffff


	//   ....[199]....
        /*0c90*/ 	.word	0xffffffff


	//   ....[200]....
        /*0c94*/ 	.word	0xffffffff


	//   ....[201]....
        /*0c98*/ 	.word	0xffffffff


	//   ....[202]....
        /*0c9c*/ 	.word	0xffffffff


	//   ....[203]....
        /*0ca0*/ 	.word	0xffffffff


	//   ....[204]....
        /*0ca4*/ 	.word	0xffffffff


	//   ....[205]....
        /*0ca8*/ 	.word	0xffffffff


	//   ....[206]....
        /*0cac*/ 	.word	0xffffffff


	//   ....[207]....
        /*0cb0*/ 	.word	0xffffffff


	//   ....[208]....
        /*0cb4*/ 	.word	0xffffffff


	//   ....[209]....
        /*0cb8*/ 	.word	0xffffffff


	//   ....[210]....
        /*0cbc*/ 	.word	0xffffffff


	//   ....[211]....
        /*0cc0*/ 	.word	0xffffffff


	//   ....[212]....
        /*0cc4*/ 	.word	0xffffffff


	//   ....[213]....
        /*0cc8*/ 	.word	0xffffffff


	//   ....[214]....
        /*0ccc*/ 	.word	0xffffffff


	//   ....[215]....
        /*0cd0*/ 	.word	0xffffffff


	//   ....[216]....
        /*0cd4*/ 	.word	0xffffffff


	//----- nvinfo : EIATTR_COOP_GROUP_INSTR_OFFSETS
	.align		4
.L_1078:
        /*0cd8*/ 	.byte	0x04, 0x28
        /*0cda*/ 	.short	(.L_1080 - .L_1079)


	//   ....[0]....
.L_1079:
        /*0cdc*/ 	.word	0x00000060


	//   ....[1]....
        /*0ce0*/ 	.word	0x00000260


	//   ....[2]....
        /*0ce4*/ 	.word	0x00000290


	//   ....[3]....
        /*0ce8*/ 	.word	0x000002c0


	//   ....[4]....
        /*0cec*/ 	.word	0x000002f0


	//   ....[5]....
        /*0cf0*/ 	.word	0x00000320


	//   ....[6]....
        /*0cf4*/ 	.word	0x00000350


	//   ....[7]....
        /*0cf8*/ 	.word	0x000004c0


	//   ....[8]....
        /*0cfc*/ 	.word	0x00000500


	//   ....[9]....
        /*0d00*/ 	.word	0x00000530


	//   ....[10]....
        /*0d04*/ 	.word	0x00000560


	//   ....[11]....
        /*0d08*/ 	.word	0x00000590


	//   ....[12]....
        /*0d0c*/ 	.word	0x000005c0


	//   ....[13]....
        /*0d10*/ 	.word	0x00000650


	//   ....[14]....
        /*0d14*/ 	.word	0x00000690


	//   ....[15]....
        /*0d18*/ 	.word	0x000006b0


	//   ....[16]....
        /*0d1c*/ 	.word	0x00000710


	//   ....[17]....
        /*0d20*/ 	.word	0x0000ab00


	//   ....[18]....
        /*0d24*/ 	.word	0x0000ab20


	//   ....[19]....
        /*0d28*/ 	.word	0x0000acc0


	//   ....[20]....
        /*0d2c*/ 	.word	0x0000acd0


	//   ....[21]....
        /*0d30*/ 	.word	0x0000ae70


	//   ....[22]....
        /*0d34*/ 	.word	0x0000ae90


	//   ....[23]....
        /*0d38*/ 	.word	0x0000b030


	//   ....[24]....
        /*0d3c*/ 	.word	0x0000b040


	//   ....[25]....
        /*0d40*/ 	.word	0x0000ca10


	//   ....[26]....
        /*0d44*/ 	.word	0x0000cc30


	//   ....[27]....
        /*0d48*/ 	.word	0x0000d4d0


	//   ....[28]....
        /*0d4c*/ 	.word	0x0000d530


	//   ....[29]....
        /*0d50*/ 	.word	0x0000d670


	//   ....[30]....
        /*0d54*/ 	.word	0x0000d6c0


	//   ....[31]....
        /*0d58*/ 	.word	0x0000fd10


	//   ....[32]....
        /*0d5c*/ 	.word	0x000102a0


	//   ....[33]....
        /*0d60*/ 	.word	0x00010540


	//   ....[34]....
        /*0d64*/ 	.word	0x00010560


	//   ....[35]....
        /*0d68*/ 	.word	0x00010ef0


	//   ....[36]....
        /*0d6c*/ 	.word	0x00010f10


	//   ....[37]....
        /*0d70*/ 	.word	0x000136c0


	//   ....[38]....
        /*0d74*/ 	.word	0x000136e0


	//   ....[39]....
        /*0d78*/ 	.word	0x00013c10


	//   ....[40]....
        /*0d7c*/ 	.word	0x00013d10


	//   ....[41]....
        /*0d80*/ 	.word	0x00016240


	//   ....[42]....
        /*0d84*/ 	.word	0x000167d0


	//   ....[43]....
        /*0d88*/ 	.word	0x00016a70


	//   ....[44]....
        /*0d8c*/ 	.word	0x00016a90


	//   ....[45]....
        /*0d90*/ 	.word	0x00017350


	//   ....[46]....
        /*0d94*/ 	.word	0x00017400


	//   ....[47]....
        /*0d98*/ 	.word	0x00018620


	//   ....[48]....
        /*0d9c*/ 	.word	0x00018650


	//   ....[49]....
        /*0da0*/ 	.word	0x00018670


	//   ....[50]....
        /*0da4*/ 	.word	0x00018680


	//   ....[51]....
        /*0da8*/ 	.word	0x00019ec0


	//   ....[52]....
        /*0dac*/ 	.word	0x00019ee0


	//   ....[53]....
        /*0db0*/ 	.word	0x00019f00


	//   ....[54]....
        /*0db4*/ 	.word	0x00019f10


	//   ....[55]....
        /*0db8*/ 	.word	0x0001a300


	//   ....[56]....
        /*0dbc*/ 	.word	0x0001a320


	//   ....[57]....
        /*0dc0*/ 	.word	0x0001a4d0


	//   ....[58]....
        /*0dc4*/ 	.word	0x0001a4e0


	//   ....[59]....
        /*0dc8*/ 	.word	0x0001a690


	//   ....[60]....
        /*0dcc*/ 	.word	0x0001a6b0


	//   ....[61]....
        /*0dd0*/ 	.word	0x0001a860


	//   ....[62]....
        /*0dd4*/ 	.word	0x0001a870


	//   ....[63]....
        /*0dd8*/ 	.word	0x0001ac10


	//   ....[64]....
        /*0ddc*/ 	.word	0x0001ac30


	//   ....[65]....
        /*0de0*/ 	.word	0x0001b920


	//   ....[66]....
        /*0de4*/ 	.word	0x0001b930


	//   ....[67]....
        /*0de8*/ 	.word	0x0001cde0


	//   ....[68]....
        /*0dec*/ 	.word	0x0001ce00


	//   ....[69]....
        /*0df0*/ 	.word	0x0001cfb0


	//   ....[70]....
        /*0df4*/ 	.word	0x0001cfc0


	//   ....[71]....
        /*0df8*/ 	.word	0x0001d170


	//   ....[72]....
        /*0dfc*/ 	.word	0x0001d190


	//   ....[73]....
        /*0e00*/ 	.word	0x0001d340


	//   ....[74]....
        /*0e04*/ 	.word	0x0001d350


	//   ....[75]....
        /*0e08*/ 	.word	0x0001d5d0


	//   ....[76]....
        /*0e0c*/ 	.word	0x0001d5f0


	//   ....[77]....
        /*0e10*/ 	.word	0x0001d710


	//   ....[78]....
        /*0e14*/ 	.word	0x0001d750


	//   ....[79]....
        /*0e18*/ 	.word	0x0001d780


	//   ....[80]....
        /*0e1c*/ 	.word	0x0001d7b0


	//   ....[81]....
        /*0e20*/ 	.word	0x0001d7e0


	//   ....[82]....
        /*0e24*/ 	.word	0x0001d810


	//   ....[83]....
        /*0e28*/ 	.word	0x0001d970


	//   ....[84]....
        /*0e2c*/ 	.word	0x0001d9b0


	//   ....[85]....
        /*0e30*/ 	.word	0x0001d9e0


	//   ....[86]....
        /*0e34*/ 	.word	0x0001da10


	//   ....[87]....
        /*0e38*/ 	.word	0x0001da40


	//   ....[88]....
        /*0e3c*/ 	.word	0x0001da70


	//   ....[89]....
        /*0e40*/ 	.word	0x0001db00


	//   ....[90]....
        /*0e44*/ 	.word	0x0001db40


	//   ....[91]....
        /*0e48*/ 	.word	0x0001db50


	//   ....[92]....
        /*0e4c*/ 	.word	0x0001dbb0


	//   ....[93]....
        /*0e50*/ 	.word	0x0001e5c0


	//   ....[94]....
        /*0e54*/ 	.word	0x0001e620


	//   ....[95]....
        /*0e58*/ 	.word	0x0001e670


	//   ....[96]....
        /*0e5c*/ 	.word	0x0001e6c0


	//   ....[97]....
        /*0e60*/ 	.word	0x0001e710


	//   ....[98]....
        /*0e64*/ 	.word	0x0001e790


	//   ....[99]....
        /*0e68*/ 	.word	0x0001e7e0


	//   ....[100]....
        /*0e6c*/ 	.word	0x0001e850


	//   ....[101]....
        /*0e70*/ 	.word	0x0001e8c0


	//   ....[102]....
        /*0e74*/ 	.word	0x0001e930


	//   ....[103]....
        /*0e78*/ 	.word	0x0001e9b0


	//   ....[104]....
        /*0e7c*/ 	.word	0x0001ea30


	//   ....[105]....
        /*0e80*/ 	.word	0x0001eab0


	//   ....[106]....
        /*0e84*/ 	.word	0x0001eb20


	//   ....[107]....
        /*0e88*/ 	.word	0x0001eba0


	//   ....[108]....
        /*0e8c*/ 	.word	0x0001ec20


	//   ....[109]....
        /*0e90*/ 	.word	0x0001eca0


	//   ....[110]....
        /*0e94*/ 	.word	0x0001ed10


	//   ....[111]....
        /*0e98*/ 	.word	0x0001ed70


	//   ....[112]....
        /*0e9c*/ 	.word	0x0001edd0


	//   ....[113]....
        /*0ea0*/ 	.word	0x0001ee20


	//   ....[114]....
        /*0ea4*/ 	.word	0x0001ee70


	//   ....[115]....
        /*0ea8*/ 	.word	0x0001eef0


	//   ....[116]....
        /*0eac*/ 	.word	0x0001ef70


	//   ....[117]....
        /*0eb0*/ 	.word	0x0001eff0


	//   ....[118]....
        /*0eb4*/ 	.word	0x0001f060


	//   ....[119]....
        /*0eb8*/ 	.word	0x0001f0e0


	//   ....[120]....
        /*0ebc*/ 	.word	0x0001f160


	//   ....[121]....
        /*0ec0*/ 	.word	0x0001f1e0


	//   ....[122]....
        /*0ec4*/ 	.word	0x0001f250


	//   ....[123]....
        /*0ec8*/ 	.word	0x0001f2d0


	//   ....[124]....
        /*0ecc*/ 	.word	0x0001f350


	//   ....[125]....
        /*0ed0*/ 	.word	0x0001f3d0


	//   ....[126]....
        /*0ed4*/ 	.word	0x0001f440


	//   ....[127]....
        /*0ed8*/ 	.word	0x0001f4c0


	//   ....[128]....
        /*0edc*/ 	.word	0x0001f540


	//   ....[129]....
        /*0ee0*/ 	.word	0x0001f5c0


	//   ....[130]....
        /*0ee4*/ 	.word	0x0001f630


	//   ....[131]....
        /*0ee8*/ 	.word	0x0001f6b0


	//   ....[132]....
        /*0eec*/ 	.word	0x0001f730


	//   ....[133]....
        /*0ef0*/ 	.word	0x0001f7b0


	//   ....[134]....
        /*0ef4*/ 	.word	0x0001f820


	//   ....[135]....
        /*0ef8*/ 	.word	0x0001f8a0


	//   ....[136]....
        /*0efc*/ 	.word	0x0001f920


	//   ....[137]....
        /*0f00*/ 	.word	0x0001f970


	//   ....[138]....
        /*0f04*/ 	.word	0x0001f9b0


	//   ....[139]....
        /*0f08*/ 	.word	0x0001fa00


	//   ....[140]....
        /*0f0c*/ 	.word	0x0001fa50


	//   ....[141]....
        /*0f10*/ 	.word	0x0001faa0


	//   ....[142]....
        /*0f14*/ 	.word	0x0001fb20


	//   ....[143]....
        /*0f18*/ 	.word	0x0001fb70


	//   ....[144]....
        /*0f1c*/ 	.word	0x0001fbc0


	//   ....[145]....
        /*0f20*/ 	.word	0x0001fc10


	//   ....[146]....
        /*0f24*/ 	.word	0x0001fc60


	//   ....[147]....
        /*0f28*/ 	.word	0x0001fcb0


	//   ....[148]....
        /*0f2c*/ 	.word	0x0001fd30


	//   ....[149]....
        /*0f30*/ 	.word	0x0001fd80


	//   ....[150]....
        /*0f34*/ 	.word	0x0001fe00


	//   ....[151]....
        /*0f38*/ 	.word	0x0001fe70


	//   ....[152]....
        /*0f3c*/ 	.word	0x0001fef0


	//   ....[153]....
        /*0f40*/ 	.word	0x00020320


	//   ....[154]....
        /*0f44*/ 	.word	0x00020340


	//   ....[155]....
        /*0f48*/ 	.word	0x00020360


	//   ....[156]....
        /*0f4c*/ 	.word	0x00020370


	//   ....[157]....
        /*0f50*/ 	.word	0x000208c0


	//   ....[158]....
        /*0f54*/ 	.word	0x000208d0


	//   ....[159]....
        /*0f58*/ 	.word	0x000208e0


	//   ....[160]....
        /*0f5c*/ 	.word	0x000208f0


	//   ....[161]....
        /*0f60*/ 	.word	0x00020de0


	//   ....[162]....
        /*0f64*/ 	.word	0x00020e00


	//   ....[163]....
        /*0f68*/ 	.word	0x00020e20


	//   ....[164]....
        /*0f6c*/ 	.word	0x00020e30


	//   ....[165]....
        /*0f70*/ 	.word	0x000213b0


	//   ....[166]....
        /*0f74*/ 	.word	0x000213d0


	//   ....[167]....
        /*0f78*/ 	.word	0x000213e0


	//   ....[168]....
        /*0f7c*/ 	.word	0x000213f0


	//   ....[169]....
        /*0f80*/ 	.word	0x00024fd0


	//   ....[170]....
        /*0f84*/ 	.word	0x00024ff0


	//   ....[171]....
        /*0f88*/ 	.word	0x00025010


	//   ....[172]....
        /*0f8c*/ 	.word	0x00025020


	//   ....[173]....
        /*0f90*/ 	.word	0x00025470


	//   ....[174]....
        /*0f94*/ 	.word	0x00025480


	//   ....[175]....
        /*0f98*/ 	.word	0x00025490


	//   ....[176]....
        /*0f9c*/ 	.word	0x000254a0


	//   ....[177]....
        /*0fa0*/ 	.word	0x00025870


	//   ....[178]....
        /*0fa4*/ 	.word	0x00025890


	//   ....[179]....
        /*0fa8*/ 	.word	0x000258b0


	//   ....[180]....
        /*0fac*/ 	.word	0x000258c0


	//   ....[181]....
        /*0fb0*/ 	.word	0x00025d20


	//   ....[182]....
        /*0fb4*/ 	.word	0x00025d40


	//   ....[183]....
        /*0fb8*/ 	.word	0x00025d60


	//   ....[184]....
        /*0fbc*/ 	.word	0x00025d70


	//   ....[185]....
        /*0fc0*/ 	.word	0x00029f20


	//   ....[186]....
        /*0fc4*/ 	.word	0x00029fa0


	//   ....[187]....
        /*0fc8*/ 	.word	0x0002a020


	//   ....[188]....
        /*0fcc*/ 	.word	0x0002a090


	//   ....[189]....
        /*0fd0*/ 	.word	0x0002a110


	//   ....[190]....
        /*0fd4*/ 	.word	0x0002a180


	//   ....[191]....
        /*0fd8*/ 	.word	0x0002a200


	//   ....[192]....
        /*0fdc*/ 	.word	0x0002a270


	//   ....[193]....
        /*0fe0*/ 	.word	0x0002a2f0


	//   ....[194]....
        /*0fe4*/ 	.word	0x0002a370


	//   ....[195]....
        /*0fe8*/ 	.word	0x0002a3f0


	//   ....[196]....
        /*0fec*/ 	.word	0x0002a460


	//   ....[197]....
        /*0ff0*/ 	.word	0x0002a4e0


	//   ....[198]....
        /*0ff4*/ 	.word	0x0002a560


	//   ....[199]....
        /*0ff8*/ 	.word	0x0002a5d0


	//   ....[200]....
        /*0ffc*/ 	.word	0x0002a640


	//   ....[201]....
        /*1000*/ 	.word	0x0002a6c0


	//   ....[202]....
        /*1004*/ 	.word	0x0002a740


	//   ....[203]....
        /*1008*/ 	.word	0x0002a7c0


	//   ....[204]....
        /*100c*/ 	.word	0x0002a830


	//   ....[205]....
        /*1010*/ 	.word	0x0002a8b0


	//   ....[206]....
        /*1014*/ 	.word	0x0002a920


	//   ....[207]....
        /*1018*/ 	.word	0x0002a990


	//   ....[208]....
        /*101c*/ 	.word	0x0002aa00


	//   ....[209]....
        /*1020*/ 	.word	0x0002aa80


	//   ....[210]....
        /*1024*/ 	.word	0x0002ab00


	//   ....[211]....
        /*1028*/ 	.word	0x0002ab80


	//   ....[212]....
        /*102c*/ 	.word	0x0002abf0


	//   ....[213]....
        /*1030*/ 	.word	0x0002ac70


	//   ....[214]....
        /*1034*/ 	.word	0x0002acf0


	//   ....[215]....
        /*1038*/ 	.word	0x0002ad70


	//   ....[216]....
        /*103c*/ 	.word	0x0002ade0


	//----- nvinfo : EIATTR_EXIT_INSTR_OFFSETS
	.align		4
.L_1080:
        /*1040*/ 	.byte	0x04, 0x1c
        /*1042*/ 	.short	(.L_1082 - .L_1081)


	//   ....[0]....
.L_1081:
        /*1044*/ 	.word	0x00001100


	//   ....[1]....
        /*1048*/ 	.word	0x0001e580


	//----- nvinfo : EIATTR_MAX_THREADS
	.align		4
.L_1082:
        /*104c*/ 	.byte	0x04, 0x05
        /*104e*/ 	.short	(.L_1084 - .L_1083)
.L_1083:
        /*1050*/ 	.word	0x00000100
        /*1054*/ 	.word	0x00000001
        /*1058*/ 	.word	0x00000001


	//----- nvinfo : EIATTR_CRS_STACK_SIZE
	.align		4
.L_1084:
        /*105c*/ 	.byte	0x04, 0x1e
        /*105e*/ 	.short	(.L_1086 - .L_1085)
.L_1085:
        /*1060*/ 	.word	0x00000000
.L_1086:


//--------------------- .nv.info._ZN7cutlass13device_kernelIN5flash19enable_sm80_to_sm89INS1_16FlashAttnFwdSm80INS1_25CollectiveMainloopFwdSm80ILi8ELi1ELb0EN4cute5tupleIJNS5_1CILi128EEENS7_ILi96EEENS7_ILi256EEEEEELi256ENS_10bfloat16_tEfNS_4arch4Sm80ELb1ELb0ELb0ELb0ELb0ELb0ELb1ELb1EEENS1_21CollectiveEpilogueFwdINS6_IJS8_SA_S9_EEENS6_IJNS7_ILi1EEESI_SI_EEESC_SE_Li256ELb0ELb1ELb1ELb0EEENS1_30DynamicPersistentTileSchedulerILi256ELi256ELb1ELb1ELb0EEEEEEEEEvNT_6ParamsE --------------------------
	.section	.nv.info._ZN7cutlass13device_kernelIN5flash19enable_sm80_to_sm89INS1_16FlashAttnFwdSm80INS1_25CollectiveMainloopFwdSm80ILi8ELi1ELb0EN4cute5tupleIJNS5_1CILi128EEENS7_ILi96EEENS7_ILi256EEEEEELi256ENS_10bfloat16_tEfNS_4arch4Sm80ELb1ELb0ELb0ELb0ELb0ELb0ELb1ELb1EEENS1_21CollectiveEpilogueFwdINS6_IJS8_SA_S9_EEENS6_IJNS7_ILi1EEESI_SI_EEESC_SE_Li256ELb0ELb1ELb1ELb0EEENS1_30DynamicPersistentTileSchedulerILi256ELi256ELb1ELb1ELb0EEEEEEEEEvNT_6ParamsE,"",@"SHT_CUDA_INFO"
	.sectionflags	@""
	.align	4


	//----- nvinfo : EIATTR_CUDA_API_VERSION
	.align		4
        /*0000*/ 	.byte	0x04, 0x37
        /*0002*/ 	.short	(.L_1088 - .L_1087)
.L_1087:
        /*0004*/ 	.word	0x00000082


	//----- nvinfo : EIATTR_SW2861232_WAR
	.align		4
.L_1088:
        /*0008*/ 	.byte	0x01, 0x35
	.zero		2


	//----- nvinfo : EIATTR_PARAM_CBANK
	.align		4
        /*000c*/ 	.byte	0x04, 0x0a
        /*000e*/ 	.short	(.L_1090 - .L_1089)
	.align		4
.L_1089:
        /*0010*/ 	.word	index@(.nv.constant0._ZN7cutlass13device_kernelIN5flash19enable_sm80_to_sm89INS1_16FlashAttnFwdSm80INS1_25CollectiveMainloopFwdSm80ILi8ELi1ELb0EN4cute5tupleIJNS5_1CILi128EEENS7_ILi96EEENS7_ILi256EEEEEELi256ENS_10bfloat16_tEfNS_4arch4Sm80ELb1ELb0ELb0ELb0ELb0ELb0ELb1ELb1EEENS1_21CollectiveEpilogueFwdINS6_IJS8_SA_S9_EEENS6_IJNS7_ILi1EEESI_SI_EEESC_SE_Li256ELb0ELb1ELb1ELb0EEENS1_30DynamicPersistentTileSchedulerILi256ELi256ELb1ELb1ELb0EEEEEEEEEvNT_6ParamsE)
        /*0014*/ 	.short	0x0160
        /*0016*/ 	.short	0x0428


	//----- nvinfo : EIATTR_CBANK_PARAM_SIZE
	.align		4
.L_1090:
        /*0018*/ 	.byte	0x03, 0x19
        /*001a*/ 	.short	0x0428


	//----- nvinfo : EIATTR_KPARAM_INFO
	.align		4
        /*001c*/ 	.byte	0x04, 0x17
        /*001e*/ 	.short	(.L_1092 - .L_1091)
.L_1091:
        /*0020*/ 	.word	0x00000000
        /*0024*/ 	.short	0x0000
        /*0026*/ 	.short	0x0000
        /*0028*/ 	.byte	0x00, 0xf0, 0xa1, 0x10


	//----- nvinfo : EIATTR_MAXREG_COUNT
	.align		4
.L_1092:
        /*002c*/ 	.byte	0x03, 0x1b
        /*002e*/ 	.short	0x00ff


	//----- nvinfo : EIATTR_NUM_BARRIERS
	.align		4
        /*0030*/ 	.byte	0x02, 0x4c
        /*0032*/ 	.byte	0x06
	.zero		1


	//----- nvinfo : EIATTR_ANNOTATIONS
	.align		4
        /*0034*/ 	.byte	0x04, 0x55
        /*0036*/ 	.short	(.L_1094 - .L_1093)


	//   ....[0]....
.L_1093:
        /* <DEDUP_REMOVED lines=73> */


	//----- nvinfo : EIATTR_MERCURY_ISA_VERSION
	.align		4
.L_1094:
        /*04b0*/ 	.byte	0x03, 0x5f
        /*04b2*/ 	.short	0x0000


	//----- nvinfo : EIATTR_INT_WARP_WIDE_INSTR_OFFSETS
	.align		4
        /*04b4*/ 	.byte	0x04, 0x31
        /*04b6*/ 	.short	(.L_1096 - .L_1095)


	//   ....[0]....
.L_1095:
        /*04b8*/ 	.word	0x00011ac0


	//   ....[1]....
        /*04bc*/ 	.word	0x00011b40


	//----- nvinfo : EIATTR_COOP_GROUP_MASK_REGIDS
	.align		4
.L_1096:
        /*04c0*/ 	.byte	0x04, 0x29
        /*04c2*/ 	.short	(.L_1098 - .L_1097)


	//   ....[0]....
.L_1097:
        /*04c4*/ 	.word	0xffffffff


	//   ....[1]....
        /*04c8*/ 	.word	0xffffffff


	//   ....[2]....
        /*04cc*/ 	.word	0xffffffff


	//   ....[3]....
        /*04d0*/ 	.word	0xffffffff


	//   ....[4]....
        /*04d4*/ 	.word	0xffffffff


	//   ....[5]....
        /*04d8*/ 	.word	0xffffffff


	//   ....[6]....
        /*04dc*/ 	.word	0xffffffff


	//   ....[7]....
        /*04e0*/ 	.word	0xffffffff


	//   ....[8]....
        /*04e4*/ 	.word	0xffffffff


	//   ....[9]....
        /*04e8*/ 	.word	0xffffffff


	//   ....[10]....
        /*04ec*/ 	.word	0xffffffff


	//   ....[11]....
        /*04f0*/ 	.word	0xffffffff


	//   ....[12]....
        /*04f4*/ 	.word	0xffffffff


	//   ....[13]....
        /*04f8*/ 	.word	0xffffffff


	//   ....[14]....
        /*04fc*/ 	.word	0xffffffff


	//   ....[15]....
        /*0500*/ 	.word	0xffffffff


	//   ....[16]....
        /*0504*/ 	.word	0xffffffff


	//   ....[17]....
        /*0508*/ 	.word	0xffffffff


	//   ....[18]....
        /*050c*/ 	.word	0xffffffff


	//   ....[19]....
        /*0510*/ 	.word	0xffffffff


	//   ....[20]....
        /*0514*/ 	.word	0xffffffff


	//   ....[21]....
        /*0518*/ 	.word	0xffffffff


	//   ....[22]....
        /*051c*/ 	.word	0xffffffff


	//   ....[23]....
        /*0520*/ 	.word	0xffffffff


	//   ....[24]....
        /*0524*/ 	.word	0xffffffff


	//   ....[25]....
        /*0528*/ 	.word	0xffffffff


	//   ....[26]....
        /*052c*/ 	.word	0xffffffff


	//   ....[27]....
        /*0530*/ 	.word	0xffffffff


	//   ....[28]....
        /*0534*/ 	.word	0xffffffff


	//   ....[29]....
        /*0538*/ 	.word	0xffffffff


	//   ....[30]....
        /*053c*/ 	.word	0xffffffff


	//   ....[31]....
        /*0540*/ 	.word	0xffffffff


	//   ....[32]....
        /*0544*/ 	.word	0xffffffff


	//   ....[33]....
        /*0548*/ 	.word	0xffffffff


	//   ....[34]....
        /*054c*/ 	.word	0xffffffff


	//   ....[35]....
        /*0550*/ 	.word	0xffffffff


	//   ....[36]....
        /*0554*/ 	.word	0xffffffff


	//   ....[37]....
        /*0558*/ 	.word	0xffffffff


	//   ....[38]....
        /*055c*/ 	.word	0xffffffff


	//   ....[39]....
        /*0560*/ 	.word	0xffffffff


	//   ....[40]....
        /*0564*/ 	.word	0xffffffff


	//   ....[41]....
        /*0568*/ 	.word	0xffffffff


	//   ....[42]....
        /*056c*/ 	.word	0xffffffff


	//   ....[43]....
        /*0570*/ 	.word	0xffffffff


	//   ....[44]....
        /*0574*/ 	.word	0xffffffff


	//   ....[45]....
        /*0578*/ 	.word	0xffffffff


	//   ....[46]....
        /*057c*/ 	.word	0xffffffff


	//   ....[47]....
        /*0580*/ 	.word	0xffffffff


	//   ....[48]....
        /*0584*/ 	.word	0xffffffff


	//   ....[49]....
        /*0588*/ 	.word	0xffffffff


	//   ....[50]....
        /*058c*/ 	.word	0xffffffff


	//   ....[51]....
        /*0590*/ 	.word	0xffffffff


	//   ....[52]....
        /*0594*/ 	.word	0xffffffff


	//----- nvinfo : EIATTR_COOP_GROUP_INSTR_OFFSETS
	.align		4
.L_1098:
        /*0598*/ 	.byte	0x04, 0x28
        /*059a*/ 	.short	(.L_1100 - .L_1099)


	//   ....[0]....
.L_1099:
        /*059c*/ 	.word	0x00000050


	//   ....[1]....
        /*05a0*/ 	.word	0x00000060


	//   ....[2]....
        /*05a4*/ 	.word	0x00001b60


	//   ....[3]....
        /*05a8*/ 	.word	0x00001b80


	//   ....[4]....
        /*05ac*/ 	.word	0x00001d40


	//   ....[5]....
        /*05b0*/ 	.word	0x00001d50


	//   ....[6]....
        /*05b4*/ 	.word	0x00001f00


	//   ....[7]....
        /*05b8*/ 	.word	0x00001f20


	//   ....[8]....
        /*05bc*/ 	.word	0x000020d0


	//   ....[9]....
        /*05c0*/ 	.word	0x000020e0


	//   ....[10]....
        /*05c4*/ 	.word	0x00004170


	//   ....[11]....
        /*05c8*/ 	.word	0x00004190


	//   ....[12]....
        /*05cc*/ 	.word	0x00004a30


	//   ....[13]....
        /*05d0*/ 	.word	0x00004b70


	//   ....[14]....
        /*05d4*/ 	.word	0x00004b80


	//   ....[15]....
        /*05d8*/ 	.word	0x00004bd0


	//   ....[16]....
        /*05dc*/ 	.word	0x00008760


	//   ....[17]....
        /*05e0*/ 	.word	0x00008770


	//   ....[18]....
        /*05e4*/ 	.word	0x0000a0f0


	//   ....[19]....
        /*05e8*/ 	.word	0x0000a100


	//   ....[20]....
        /*05ec*/ 	.word	0x0000a130


	//   ....[21]....
        /*05f0*/ 	.word	0x0000a150


	//   ....[22]....
        /*05f4*/ 	.word	0x0000e6e0


	//   ....[23]....
        /*05f8*/ 	.word	0x0000e730


	//   ....[24]....
        /*05fc*/ 	.word	0x0000e750


	//   ....[25]....
        /*0600*/ 	.word	0x0000e770


	//   ....[26]....
        /*0604*/ 	.word	0x00011030


	//   ....[27]....
        /*0608*/ 	.word	0x00011080


	//   ....[28]....
        /*060c*/ 	.word	0x000110a0


	//   ....[29]....
        /*0610*/ 	.word	0x000110c0


	//   ....[30]....
        /*0614*/ 	.word	0x00011c80


	//   ....[31]....
        /*0618*/ 	.word	0x00012150


	//   ....[32]....
        /*061c*/ 	.word	0x00012160


	//   ....[33]....
        /*0620*/ 	.word	0x00012190


	//   ....[34]....
        /*0624*/ 	.word	0x000121b0


	//   ....[35]....
        /*0628*/ 	.word	0x000122b0


	//   ....[36]....
        /*062c*/ 	.word	0x00012310


	//   ....[37]....
        /*0630*/ 	.word	0x00012e60


	//   ....[38]....
        /*0634*/ 	.word	0x00012e70


	//   ....[39]....
        /*0638*/ 	.word	0x00013a10


	//   ....[40]....
        /*063c*/ 	.word	0x00013b20


	//   ....[41]....
        /*0640*/ 	.word	0x00013b90


	//   ....[42]....
        /*0644*/ 	.word	0x00013c00


	//   ....[43]....
        /*0648*/ 	.word	0x00013c60


	//   ....[44]....
        /*064c*/ 	.word	0x00013cd0


	//   ....[45]....
        /*0650*/ 	.word	0x00013d40


	//   ....[46]....
        /*0654*/ 	.word	0x00013db0


	//   ....[47]....
        /*0658*/ 	.word	0x00013e10


	//   ....[48]....
        /*065c*/ 	.word	0x00013e70


	//   ....[49]....
        /*0660*/ 	.word	0x00013ed0


	//   ....[50]....
        /*0664*/ 	.word	0x00013f20


	//   ....[51]....
        /*0668*/ 	.word	0x00013f80


	//   ....[52]....
        /*066c*/ 	.word	0x00013ff0


	//----- nvinfo : EIATTR_EXIT_INSTR_OFFSETS
	.align		4
.L_1100:
        /*0670*/ 	.byte	0x04, 0x1c
        /*0672*/ 	.short	(.L_1102 - .L_1101)


	//   ....[0]....
.L_1101:
        /*0674*/ 	.word	0x000000b0


	//   ....[1]....
        /*0678*/ 	.word	0x00013ad0


	//----- nvinfo : EIATTR_MAX_THREADS
	.align		4
.L_1102:
        /*067c*/ 	.byte	0x04, 0x05
        /*067e*/ 	.short	(.L_1104 - .L_1103)
.L_1103:
        /*0680*/ 	.word	0x00000100
        /*0684*/ 	.word	0x00000001
        /*0688*/ 	.word	0x00000001


	//----- nvinfo : EIATTR_CRS_STACK_SIZE
	.align		4
.L_1104:
        /*068c*/ 	.byte	0x04, 0x1e
        /*068e*/ 	.short	(.L_1106 - .L_1105)
.L_1105:
        /*0690*/ 	.word	0x00000000
.L_1106:


//--------------------- .nv.info._ZN7cutlass13device_kernelIN5flash19enable_sm80_to_sm89INS1_16FlashAttnFwdSm80INS1_25CollectiveMainloopFwdSm80ILi8ELi1ELb0EN4cute5tupleIJNS5_1CILi128EEENS7_ILi64EEENS7_ILi256EEEEEELi256ENS_10bfloat16_tEfNS_4arch4Sm80ELb1ELb0ELb0ELb1ELb0ELb0ELb1ELb1EEENS1_21CollectiveEpilogueFwdINS6_IJS8_SA_S9_EEENS6_IJNS7_ILi1EEESI_SI_EEESC_SE_Li256ELb1ELb1ELb1ELb0EEENS1_36VarlenDynamicPersistentTileSchedulerILi128ELi64ELi256ELi256ELb1ELb1ELb0ELb1ELb1ELb1EEEEEEEEEvNT_6ParamsE --------------------------
	.section	.nv.info._ZN7cutlass13device_kernelIN5flash19enable_sm80_to_sm89INS1_16FlashAttnFwdSm80INS1_25CollectiveMainloopFwdSm80ILi8ELi1ELb0EN4cute5tupleIJNS5_1CILi128EEENS7_ILi64EEENS7_ILi256EEEEEELi256ENS_10bfloat16_tEfNS_4arch4Sm80ELb1ELb0ELb0ELb1ELb0ELb0ELb1ELb1EEENS1_21CollectiveEpilogueFwdINS6_IJS8_SA_S9_EEENS6_IJNS7_ILi1EEESI_SI_EEESC_SE_Li256ELb1ELb1ELb1ELb0EEENS1_36VarlenDynamicPersistentTileSchedulerILi128ELi64ELi256ELi256ELb1ELb1ELb0ELb1ELb1ELb1EEEEEEEEEvNT_6ParamsE,"",@"SHT_CUDA_INFO"
	.sectionflags	@""
	.align	4


	//----- nvinfo : EIATTR_CUDA_API_VERSION
	.align		4
        /*0000*/ 	.byte	0x04, 0x37
        /*0002*/ 	.short	(.L_1108 - .L_1107)
.L_1107:
        /*0004*/ 	.word	0x00000082


	//----- nvinfo : EIATTR_SW2861232_WAR
	.align		4
.L_1108:
        /*0008*/ 	.byte	0x01, 0x35
	.zero		2


	//----- nvinfo : EIATTR_PARAM_CBANK
	.align		4
        /*000c*/ 	.byte	0x04, 0x0a
        /*000e*/ 	.short	(.L_1110 - .L_1109)
	.align		4
.L_1109:
        /*0010*/ 	.word	index@(.nv.constant0._ZN7cutlass13device_kernelIN5flash19enable_sm80_to_sm89INS1_16FlashAttnFwdSm80INS1_25CollectiveMainloopFwdSm80ILi8ELi1ELb0EN4cute5tupleIJNS5_1CILi128EEENS7_ILi64EEENS7_ILi256EEEEEELi256ENS_10bfloat16_tEfNS_4arch4Sm80ELb1ELb0ELb0ELb1ELb0ELb0ELb1ELb1EEENS1_21CollectiveEpilogueFwdINS6_IJS8_SA_S9_EEENS6_IJNS7_ILi1EEESI_SI_EEESC_SE_Li256ELb1ELb1ELb1ELb0EEENS1_36VarlenDynamicPersistentTileSchedulerILi128ELi64ELi256ELi256ELb1ELb1ELb0ELb1ELb1ELb1EEEEEEEEEvNT_6ParamsE)
        /*0014*/ 	.short	0x0160
        /*0016*/ 	.short	0x0438


	//----- nvinfo : EIATTR_CBANK_PARAM_SIZE
	.align		4
.L_1110:
        /*0018*/ 	.byte	0x03, 0x19
        /*001a*/ 	.short	0x0438


	//----- nvinfo : EIATTR_KPARAM_INFO
	.align		4
        /*001c*/ 	.byte	0x04, 0x17
        /*001e*/ 	.short	(.L_1112 - .L_1111)
.L_1111:
        /*0020*/ 	.word	0x00000000
        /*0024*/ 	.short	0x0000
        /*0026*/ 	.short	0x0000
        /*0028*/ 	.byte	0x00, 0xf0, 0xe1, 0x10


	//----- nvinfo : EIATTR_MAXREG_COUNT
	.align		4
.L_1112:
        /*002c*/ 	.byte	0x03, 0x1b
        /*002e*/ 	.short	0x00ff


	//----- nvinfo : EIATTR_NUM_BARRIERS
	.align		4
        /*0030*/ 	.byte	0x02, 0x4c
        /*0032*/ 	.byte	0x06
	.zero		1


	//----- nvinfo : EIATTR_ANNOTATIONS
	.align		4
        /*0034*/ 	.byte	0x04, 0x55
        /*0036*/ 	.short	(.L_1114 - .L_1113)


	//   ....[0]....
.L_1113:
        /* <DEDUP_REMOVED lines=56> */


	//----- nvinfo : EIATTR_MERCURY_ISA_VERSION
	.align		4
.L_1114:
        /*03a8*/ 	.byte	0x03, 0x5f
        /*03aa*/ 	.short	0x0000


	//----- nvinfo : EIATTR_INT_WARP_WIDE_INSTR_OFFSETS
	.align		4
        /*03ac*/ 	.byte	0x04, 0x31
        /*03ae*/ 	.short	(.L_1116 - .L_1115)


	//   ....[0]....
.L_1115:
        /*03b0*/ 	.word	0x0000dc20


	//   ....[1]....
        /*03b4*/ 	.word	0x0000dcc0


	//----- nvinfo : EIATTR_COOP_GROUP_MASK_REGIDS
	.align		4
.L_1116:
        /*03b8*/ 	.byte	0x04, 0x29
        /*03ba*/ 	.short	(.L_1118 - .L_1117)


	//   ....[0]....
.L_1117:
        /*03bc*/ 	.word	0xffffffff


	//   ....[1]....
        /*03c0*/ 	.word	0xffffffff


	//   ....[2]....
        /*03c4*/ 	.word	0xffffffff


	//   ....[3]....
        /*03c8*/ 	.word	0xffffffff


	//   ....[4]....
        /*03cc*/ 	.word	0xffffffff


	//   ....[5]....
        /*03d0*/ 	.word	0xffffffff


	//   ....[6]....
        /*03d4*/ 	.word	0xffffffff


	//   ....[7]....
        /*03d8*/ 	.word	0xffffffff


	//   ....[8]....
        /*03dc*/ 	.word	0xffffffff


	//   ....[9]....
        /*03e0*/ 	.word	0xffffffff


	//   ....[10]....
        /*03e4*/ 	.word	0xffffffff


	//   ....[11]....
        /*03e8*/ 	.word	0xffffffff


	//   ....[12]....
        /*03ec*/ 	.word	0xffffffff


	//   ....[13]....
        /*03f0*/ 	.word	0xffffffff


	//   ....[14]....
        /*03f4*/ 	.word	0xffffffff


	//   ....[15]....
        /*03f8*/ 	.word	0xffffffff


	//   ....[16]....
        /*03fc*/ 	.word	0xffffffff


	//   ....[17]....
        /*0400*/ 	.word	0xffffffff


	//   ....[18]....
        /*0404*/ 	.word	0xffffffff


	//   ....[19]....
        /*0408*/ 	.word	0xffffffff


	//   ....[20]....
        /*040c*/ 	.word	0xffffffff


	//   ....[21]....
        /*0410*/ 	.word	0xffffffff


	//   ....[22]....
        /*0414*/ 	.word	0xffffffff


	//   ....[23]....
        /*0418*/ 	.word	0xffffffff


	//   ....[24]....
        /*041c*/ 	.word	0xffffffff


	//   ....[25]....
        /*0420*/ 	.word	0xffffffff


	//   ....[26]....
        /*0424*/ 	.word	0xffffffff


	//   ....[27]....
        /*0428*/ 	.word	0xffffffff


	//   ....[28]....
        /*042c*/ 	.word	0xffffffff


	//   ....[29]....
        /*0430*/ 	.word	0xffffffff


	//   ....[30]....
        /*0434*/ 	.word	0xffffffff


	//   ....[31]....
        /*0438*/ 	.word	0xffffffff


	//   ....[32]....
        /*043c*/ 	.word	0xffffffff


	//   ....[33]....
        /*0440*/ 	.word	0xffffffff


	//   ....[34]....
        /*0444*/ 	.word	0xffffffff


	//   ....[35]....
        /*0448*/ 	.word	0xffffffff


	//   ....[36]....
        /*044c*/ 	.word	0xffffffff


	//   ....[37]....
        /*0450*/ 	.word	0xffffffff


	//   ....[38]....
        /*0454*/ 	.word	0xffffffff


	//   ....[39]....
        /*0458*/ 	.word	0xffffffff


	//   ....[40]....
        /*045c*/ 	.word	0xffffffff


	//   ....[41]....
        /*0460*/ 	.word	0xffffffff


	//   ....[42]....
        /*0464*/ 	.word	0xffffffff


	//   ....[43]....
        /*0468*/ 	.word	0xffffffff


	//   ....[44]....
        /*046c*/ 	.word	0xffffffff


	//   ....[45]....
        /*0470*/ 	.word	0xffffffff


	//   ....[46]....
        /*0474*/ 	.word	0xffffffff


	//   ....[47]....
        /*0478*/ 	.word	0xffffffff


	//   ....[48]....
        /*047c*/ 	.word	0xffffffff


	//   ....[49]....
        /*0480*/ 	.word	0xffffffff


	//   ....[50]....
        /*0484*/ 	.word	0xffffffff


	//   ....[51]....
        /*0488*/ 	.word	0xffffffff


	//   ....[52]....
        /*048c*/ 	.word	0xffffffff


	//   ....[53]....
        /*0490*/ 	.word	0xffffffff


	//   ....[54]....
        /*0494*/ 	.word	0xffffffff


	//   ....[55]....
        /*0498*/ 	.word	0xffffffff


	//   ....[56]....
        /*049c*/ 	.word	0xffffffff


	//   ....[57]....
        /*04a0*/ 	.word	0xffffffff


	//   ....[58]....
        /*04a4*/ 	.word	0xffffffff


	//   ....[59]....
        /*04a8*/ 	.word	0xffffffff


	//   ....[60]....
        /*04ac*/ 	.word	0xffffffff


	//   ....[61]....
        /*04b0*/ 	.word	0xffffffff


	//   ....[62]....
        /*04b4*/ 	.word	0xffffffff


	//   ....[63]....
        /*04b8*/ 	.word	0xffffffff


	//   ....[64]....
        /*04bc*/ 	.word	0xffffffff


	//   ....[65]....
        /*04c0*/ 	.word	0xffffffff


	//   ....[66]....
        /*04c4*/ 	.word	0xffffffff


	//   ....[67]....
        /*04c8*/ 	.word	0xffffffff


	//   ....[68]....
        /*04cc*/ 	.word	0xffffffff


	//   ....[69]....
        /*04d0*/ 	.word	0xffffffff


	//   ....[70]....
        /*04d4*/ 	.word	0xffffffff


	//   ....[71]....
        /*04d8*/ 	.word	0xffffffff


	//   ....[72]....
        /*04dc*/ 	.word	0xffffffff


	//   ....[73]....
        /*04e0*/ 	.word	0xffffffff


	//   ....[74]....
        /*04e4*/ 	.word	0xffffffff


	//   ....[75]....
        /*04e8*/ 	.word	0xffffffff


	//   ....[76]....
        /*04ec*/ 	.word	0xffffffff


	//   ....[77]....
        /*04f0*/ 	.word	0xffffffff


	//   ....[78]....
        /*04f4*/ 	.word	0xffffffff


	//   ....[79]....
        /*04f8*/ 	.word	0xffffffff


	//   ....[80]....
        /*04fc*/ 	.word	0xffffffff


	//   ....[81]....
        /*0500*/ 	.word	0xffffffff


	//   ....[82]....
        /*0504*/ 	.word	0xffffffff


	//   ....[83]....
        /*0508*/ 	.word	0xffffffff


	//   ....[84]....
        /*050c*/ 	.word	0xffffffff


	//   ....[85]....
        /*0510*/ 	.word	0xffffffff


	//   ....[86]....
        /*0514*/ 	.word	0xffffffff


	//   ....[87]....
        /*0518*/ 	.word	0xffffffff


	//   ....[88]....
        /*051c*/ 	.word	0xffffffff


	//   ....[89]....
        /*0520*/ 	.word	0xffffffff


	//   ....[90]....
        /*0524*/ 	.word	0xffffffff


	//   ....[91]....
        /*0528*/ 	.word	0xffffffff


	//   ....[92]....
        /*052c*/ 	.word	0xffffffff


	//   ....[93]....
        /*0530*/ 	.word	0xffffffff


	//   ....[94]....
        /*0534*/ 	.word	0xffffffff


	//   ....[95]....
        /*0538*/ 	.word	0xffffffff


	//   ....[96]....
        /*053c*/ 	.word	0xffffffff


	//   ....[97]....
        /*0540*/ 	.word	0xffffffff


	//   ....[98]....
        /*0544*/ 	.word	0xffffffff


	//   ....[99]....
        /*0548*/ 	.word	0xffffffff


	//   ....[100]....
        /*054c*/ 	.word	0xffffffff


	//   ....[101]....
        /*0550*/ 	.word	0xffffffff


	//   ....[102]....
        /*0554*/ 	.word	0xffffffff


	//   ....[103]....
        /*0558*/ 	.word	0xffffffff


	//   ....[104]....
        /*055c*/ 	.word	0xffffffff


	//   ....[105]....
        /*0560*/ 	.word	0xffffffff


	//   ....[106]....
        /*0564*/ 	.word	0xffffffff


	//   ....[107]....
        /*0568*/ 	.word	0xffffffff


	//   ....[108]....
        /*056c*/ 	.word	0xffffffff


	//   ....[109]....
        /*0570*/ 	.word	0xffffffff


	//   ....[110]....
        /*0574*/ 	.word	0xffffffff


	//   ....[111]....
        /*0578*/ 	.word	0xffffffff


	//   ....[112]....
        /*057c*/ 	.word	0xffffffff


	//   ....[113]....
        /*0580*/ 	.word	0xffffffff


	//   ....[114]....
        /*0584*/ 	.word	0xffffffff


	//   ....[115]....
        /*0588*/ 	.word	0xffffffff


	//   ....[116]....
        /*058c*/ 	.word	0xffffffff


	//   ....[117]....
        /*0590*/ 	.word	0xffffffff


	//   ....[118]....
        /*0594*/ 	.word	0xffffffff


	//   ....[119]....
        /*0598*/ 	.word	0xffffffff


	//   ....[120]....
        /*059c*/ 	.word	0xffffffff


	//   ....[121]....
        /*05a0*/ 	.word	0xffffffff


	//   ....[122]....
        /*05a4*/ 	.word	0xffffffff


	//   ....[123]....
        /*05a8*/ 	.word	0xffffffff


	//   ....[124]....
        /*05ac*/ 	.word	0xffffffff


	//   ....[125]....
        /*05b0*/ 	.word	0xffffffff


	//   ....[126]....
        /*05b4*/ 	.word	0xffffffff


	//   ....[127]....
        /*05b8*/ 	.word	0xffffffff


	//   ....[128]....
        /*05bc*/ 	.word	0xffffffff


	//   ....[129]....
        /*05c0*/ 	.word	0xffffffff


	//   ....[130]....
        /*05c4*/ 	.word	0xffffffff


	//   ....[131]....
        /*05c8*/ 	.word	0xffffffff


	//   ....[132]....
        /*05cc*/ 	.word	0xffffffff


	//   ....[133]....
        /*05d0*/ 	.word	0xffffffff


	//   ....[134]....
        /*05d4*/ 	.word	0xffffffff


	//   ....[135]....
        /*05d8*/ 	.word	0xffffffff


	//   ....[136]....
        /*05dc*/ 	.word	0xffffffff


	//   ....[137]....
        /*05e0*/ 	.word	0xffffffff


	//   ....[138]....
        /*05e4*/ 	.word	0xffffffff


	//   ....[139]....
        /*05e8*/ 	.word	0xffffffff


	//   ....[140]....
        /*05ec*/ 	.word	0xffffffff


	//   ....[141]....
        /*05f0*/ 	.word	0xffffffff


	//   ....[142]....
        /*05f4*/ 	.word	0xffffffff


	//   ....[143]....
        /*05f8*/ 	.word	0xffffffff


	//   ....[144]....
        /*05fc*/ 	.word	0xffffffff


	//   ....[145]....
        /*0600*/ 	.word	0xffffffff


	//   ....[146]....
        /*0604*/ 	.word	0xffffffff


	//----- nvinfo : EIATTR_COOP_GROUP_INSTR_OFFSETS
	.align		4
.L_1118:
        /*0608*/ 	.byte	0x04, 0x28
        /*060a*/ 	.short	(.L_1120 - .L_1119)


	//   ....[0]....
.L_1119:
        /*060c*/ 	.word	0x00000090


	//   ....[1]....
        /*0610*/ 	.word	0x00000230


	//   ....[2]....
        /*0614*/ 	.word	0x00000260


	//   ....[3]....
        /*0618*/ 	.word	0x00000290


	//   ....[4]....
        /*061c*/ 	.word	0x000002c0


	//   ....[5]....
        /*0620*/ 	.word	0x000002f0


	//   ....[6]....
        /*0624*/ 	.word	0x00000320


	//   ....[7]....
        /*0628*/ 	.word	0x00000480


	//   ....[8]....
        /*062c*/ 	.word	0x000004c0


	//   ....[9]....
        /*0630*/ 	.word	0x000004f0


	//   ....[10]....
        /*0634*/ 	.word	0x00000520


	//   ....[11]....
        /*0638*/ 	.word	0x00000550


	//   ....[12]....
        /*063c*/ 	.word	0x00000580


	//   ....[13]....
        /*0640*/ 	.word	0x00000610


	//   ....[14]....
        /*0644*/ 	.word	0x00000650


	//   ....[15]....
        /*0648*/ 	.word	0x00000670


	//   ....[16]....
        /*064c*/ 	.word	0x000006d0


	//   ....[17]....
        /*0650*/ 	.word	0x00002ba0


	//   ....[18]....
        /*0654*/ 	.word	0x00002bc0


	//   ....[19]....
        /*0658*/ 	.word	0x00002dd0


	//   ....[20]....
        /*065c*/ 	.word	0x00002de0


	//   ....[21]....
        /*0660*/ 	.word	0x00002fe0


	//   ....[22]....
        /*0664*/ 	.word	0x00003000


	//   ....[23]....
        /*0668*/ 	.word	0x00003200


	//   ....[24]....
        /*066c*/ 	.word	0x00003210


	//   ....[25]....
        /*0670*/ 	.word	0x00004920


	//   ....[26]....
        /*0674*/ 	.word	0x00004930


	//   ....[27]....
        /*0678*/ 	.word	0x00004f10


	//   ....[28]....
        /*067c*/ 	.word	0x00005040


	//   ....[29]....
        /*0680*/ 	.word	0x00005050


	//   ....[30]....
        /*0684*/ 	.word	0x000050a0


	//   ....[31]....
        /*0688*/ 	.word	0x000077e0


	//   ....[32]....
        /*068c*/ 	.word	0x00007810


	//   ....[33]....
        /*0690*/ 	.word	0x00007f10


	//   ....[34]....
        /*0694*/ 	.word	0x00007fb0


	//   ....[35]....
        /*0698*/ 	.word	0x00008010


	//   ....[36]....
        /*069c*/ 	.word	0x000080b0


	//   ....[37]....
        /*06a0*/ 	.word	0x0000b210


	//   ....[38]....
        /*06a4*/ 	.word	0x0000b260


	//   ....[39]....
        /*06a8*/ 	.word	0x0000b280


	//   ....[40]....
        /*06ac*/ 	.word	0x0000b2b0


	//   ....[41]....
        /*06b0*/ 	.word	0x0000d200


	//   ....[42]....
        /*06b4*/ 	.word	0x0000d250


	//   ....[43]....
        /*06b8*/ 	.word	0x0000d270


	//   ....[44]....
        /*06bc*/ 	.word	0x0000d290


	//   ....[45]....
        /*06c0*/ 	.word	0x0000eac0


	//   ....[46]....
        /*06c4*/ 	.word	0x0000eae0


	//   ....[47]....
        /*06c8*/ 	.word	0x0000eaf0


	//   ....[48]....
        /*06cc*/ 	.word	0x0000eb00


	//   ....[49]....
        /*06d0*/ 	.word	0x0000eed0


	//   ....[50]....
        /*06d4*/ 	.word	0x0000eef0


	//   ....[51]....
        /*06d8*/ 	.word	0x0000f060


	//   ....[52]....
        /*06dc*/ 	.word	0x0000f070


	//   ....[53]....
        /*06e0*/ 	.word	0x0000f1f0


	//   ....[54]....
        /*06e4*/ 	.word	0x0000f210


	//   ....[55]....
        /*06e8*/ 	.word	0x0000f390


	//   ....[56]....
        /*06ec*/ 	.word	0x0000f3a0


	//   ....[57]....
        /*06f0*/ 	.word	0x0000f720


	//   ....[58]....
        /*06f4*/ 	.word	0x0000f740


	//   ....[59]....
        /*06f8*/ 	.word	0x00010420


	//   ....[60]....
        /*06fc*/ 	.word	0x00010430


	//   ....[61]....
        /*0700*/ 	.word	0x00011860


	//   ....[62]....
        /*0704*/ 	.word	0x00011880


	//   ....[63]....
        /*0708*/ 	.word	0x00011a00


	//   ....[64]....
        /*070c*/ 	.word	0x00011a10


	//   ....[65]....
        /*0710*/ 	.word	0x00011b90


	//   ....[66]....
        /*0714*/ 	.word	0x00011bb0


	//   ....[67]....
        /*0718*/ 	.word	0x00011d30


	//   ....[68]....
        /*071c*/ 	.word	0x00011d40


	//   ....[69]....
        /*0720*/ 	.word	0x00011f50


	//   ....[70]....
        /*0724*/ 	.word	0x00011f70


	//   ....[71]....
        /*0728*/ 	.word	0x00012090


	//   ....[72]....
        /*072c*/ 	.word	0x000120d0


	//   ....[73]....
        /*0730*/ 	.word	0x00012100


	//   ....[74]....
        /*0734*/ 	.word	0x00012130


	//   ....[75]....
        /*0738*/ 	.word	0x00012160


	//   ....[76]....
        /*073c*/ 	.word	0x00012190


	//   ....[77]....
        /*0740*/ 	.word	0x000122e0


	//   ....[78]....
        /*0744*/ 	.word	0x00012320


	//   ....[79]....
        /*0748*/ 	.word	0x00012350


	//   ....[80]....
        /*074c*/ 	.word	0x00012380


	//   ....[81]....
        /*0750*/ 	.word	0x000123b0


	//   ....[82]....
        /*0754*/ 	.word	0x000123e0


	//   ....[83]....
        /*0758*/ 	.word	0x00012470


	//   ....[84]....
        /*075c*/ 	.word	0x000124b0


	//   ....[85]....
        /*0760*/ 	.word	0x000124c0


	//   ....[86]....
        /*0764*/ 	.word	0x00012520


	//   ....[87]....
        /*0768*/ 	.word	0x00012e10


	//   ....[88]....
        /*076c*/ 	.word	0x00012e50


	//   ....[89]....
        /*0770*/ 	.word	0x00012ea0


	//   ....[90]....
        /*0774*/ 	.word	0x00012ef0


	//   ....[91]....
        /*0778*/ 	.word	0x00012f40


	//   ....[92]....
        /*077c*/ 	.word	0x00012fb0


	//   ....[93]....
        /*0780*/ 	.word	0x00012ff0


	//   ....[94]....
        /*0784*/ 	.word	0x00013040


	//   ....[95]....
        /*0788*/ 	.word	0x000130a0


	//   ....[96]....
        /*078c*/ 	.word	0x00013100


	//   ....[97]....
        /*0790*/ 	.word	0x00013170


	//   ....[98]....
        /*0794*/ 	.word	0x000131e0


	//   ....[99]....
        /*0798*/ 	.word	0x00013240


	//   ....[100]....
        /*079c*/ 	.word	0x000132a0


	//   ....[101]....
        /*07a0*/ 	.word	0x00013300


	//   ....[102]....
        /*07a4*/ 	.word	0x00013370


	//   ....[103]....
        /*07a8*/ 	.word	0x000133d0


	//   ....[104]....
        /*07ac*/ 	.word	0x00013430


	//   ....[105]....
        /*07b0*/ 	.word	0x00013480


	//   ....[106]....
        /*07b4*/ 	.word	0x000134d0


	//   ....[107]....
        /*07b8*/ 	.word	0x00013520


	//   ....[108]....
        /*07bc*/ 	.word	0x00013570


	//   ....[109]....
        /*07c0*/ 	.word	0x000135d0


	//   ....[110]....
        /*07c4*/ 	.word	0x00013640


	//   ....[111]....
        /*07c8*/ 	.word	0x000136a0


	//   ....[112]....
        /*07cc*/ 	.word	0x00013700


	//   ....[113]....
        /*07d0*/ 	.word	0x00013760


	//   ....[114]....
        /*07d4*/ 	.word	0x000137d0


	//   ....[115]....
        /*07d8*/ 	.word	0x00013830


	//   ....[116]....
        /*07dc*/ 	.word	0x00013890


	//   ....[117]....
        /*07e0*/ 	.word	0x000138f0


	//   ....[118]....
        /*07e4*/ 	.word	0x00013960


	//   ....[119]....
        /*07e8*/ 	.word	0x000139c0


	//   ....[120]....
        /*07ec*/ 	.word	0x00013a20


	//   ....[121]....
        /*07f0*/ 	.word	0x00013a80


	//   ....[122]....
        /*07f4*/ 	.word	0x00013af0


	//   ....[123]....
        /*07f8*/ 	.word	0x00013b50


	//   ....[124]....
        /*07fc*/ 	.word	0x00013bb0


	//   ....[125]....
        /*0800*/ 	.word	0x00013c10


	//   ....[126]....
        /*0804*/ 	.word	0x00013c80


	//   ....[127]....
        /*0808*/ 	.word	0x00013ce0


	//   ....[128]....
        /*080c*/ 	.word	0x00013d40


	//   ....[129]....
        /*0810*/ 	.word	0x00013da0


	//   ....[130]....
        /*0814*/ 	.word	0x00013e10


	//   ....[131]....
        /*0818*/ 	.word	0x00013e60


	//   ....[132]....
        /*081c*/ 	.word	0x00013ea0


	//   ....[133]....
        /*0820*/ 	.word	0x00013ef0


	//   ....[134]....
        /*0824*/ 	.word	0x00013f40


	//   ....[135]....
        /*0828*/ 	.word	0x00013f90


	//   ....[136]....
        /*082c*/ 	.word	0x00014000


	//   ....[137]....
        /*0830*/ 	.word	0x00014050


	//   ....[138]....
        /*0834*/ 	.word	0x000140a0


	//   ....[139]....
        /*0838*/ 	.word	0x000140f0


	//   ....[140]....
        /*083c*/ 	.word	0x00014140


	//   ....[141]....
        /*0840*/ 	.word	0x00014190


	//   ....[142]....
        /*0844*/ 	.word	0x00014200


	//   ....[143]....
        /*0848*/ 	.word	0x00014240


	//   ....[144]....
        /*084c*/ 	.word	0x00014290


	//   ....[145]....
        /*0850*/ 	.word	0x000142e0


	//   ....[146]....
        /*0854*/ 	.word	0x00014340


	//----- nvinfo : EIATTR_EXIT_INSTR_OFFSETS
	.align		4
.L_1120:
        /*0858*/ 	.byte	0x04, 0x1c
        /*085a*/ 	.short	(.L_1122 - .L_1121)


	//   ....[0]....
.L_1121:
        /*085c*/ 	.word	0x00000f40


	//   ....[1]....
        /*0860*/ 	.word	0x00012de0


	//----- nvinfo : EIATTR_MAX_THREADS
	.align		4
.L_1122:
        /*0864*/ 	.byte	0x04, 0x05
        /*0866*/ 	.short	(.L_1124 - .L_1123)
.L_1123:
        /*0868*/ 	.word	0x00000100
        /*086c*/ 	.word	0x00000001
        /*0870*/ 	.word	0x00000001


	//----- nvinfo : EIATTR_CRS_STACK_SIZE
	.align		4
.L_1124:
        /*0874*/ 	.byte	0x04, 0x1e
        /*0876*/ 	.short	(.L_1126 - .L_1125)
.L_1125:
        /*0878*/ 	.word	0x00000000
.L_1126:


//--------------------- .nv.info._ZN7cutlass13device_kernelIN5flash19enable_sm80_to_sm89INS1_16FlashAttnFwdSm80INS1_25CollectiveMainloopFwdSm80ILi8ELi1ELb0EN4cute5tupleIJNS5_1CILi128EEENS7_ILi48EEENS7_ILi256EEEEEELi256ENS_10bfloat16_tEfNS_4arch4Sm80ELb1ELb0ELb0ELb1ELb0ELb1ELb1ELb1EEENS1_21CollectiveEpilogueFwdINS6_IJS8_SA_S9_EEENS6_IJNS7_ILi1EEESI_SI_EEESC_SE_Li256ELb1ELb1ELb1ELb0EEENS1_36VarlenDynamicPersistentTileSchedulerILi128ELi48ELi256ELi256ELb1ELb1ELb0ELb1ELb1ELb1EEEEEEEEEvNT_6ParamsE --------------------------
	.section	.nv.info._ZN7cutlass13device_kernelIN5flash19enable_sm80_to_sm89INS1_16FlashAttnFwdSm80INS1_25CollectiveMainloopFwdSm80ILi8ELi1ELb0EN4cute5tupleIJNS5_1CILi128EEENS7_ILi48EEENS7_ILi256EEEEEELi256ENS_10bfloat16_tEfNS_4arch4Sm80ELb1ELb0ELb0ELb1ELb0ELb1ELb1ELb1EEENS1_21CollectiveEpilogueFwdINS6_IJS8_SA_S9_EEENS6_IJNS7_ILi1EEESI_SI_EEESC_SE_Li256ELb1ELb1ELb1ELb0EEENS1_36VarlenDynamicPersistentTileSchedulerILi128ELi48ELi256ELi256ELb1ELb1ELb0ELb1ELb1ELb1EEEEEEEEEvNT_6ParamsE,"",@"SHT_CUDA_INFO"
	.sectionflags	@""
	.align	4


	//----- nvinfo : EIATTR_CUDA_API_VERSION
	.align		4
        /*0000*/ 	.byte	0x04, 0x37
        /*0002*/ 	.short	(.L_1128 - .L_1127)
.L_1127:
        /*0004*/ 	.word	0x00000082


	//----- nvinfo : EIATTR_SW2861232_WAR
	.align		4
.L_1128:
        /*0008*/ 	.byte	0x01, 0x35
	.zero		2


	//----- nvinfo : EIATTR_PARAM_CBANK
	.align		4
        /*000c*/ 	.byte	0x04, 0x0a
        /*000e*/ 	.short	(.L_1130 - .L_1129)
	.align		4
.L_1129:
        /*0010*/ 	.word	index@(.nv.constant0._ZN7cutlass13device_kernelIN5flash19enable_sm80_to_sm89INS1_16FlashAttnFwdSm80INS1_25CollectiveMainloopFwdSm80ILi8ELi1ELb0EN4cute5tupleIJNS5_1CILi128EEENS7_ILi48EEENS7_ILi256EEEEEELi256ENS_10bfloat16_tEfNS_4arch4Sm80ELb1ELb0ELb0ELb1ELb0ELb1ELb1ELb1EEENS1_21CollectiveEpilogueFwdINS6_IJS8_SA_S9_EEENS6_IJNS7_ILi1EEESI_SI_EEESC_SE_Li256ELb1ELb1ELb1ELb0EEENS1_36VarlenDynamicPersistentTileSchedulerILi128ELi48ELi256ELi256ELb1ELb1ELb0ELb1ELb1ELb1EEEEEEEEEvNT_6ParamsE)
        /*0014*/ 	.short	0x0160
        /*0016*/ 	.short	0x0438


	//----- nvinfo : EIATTR_CBANK_PARAM_SIZE
	.align		4
.L_1130:
        /*0018*/ 	.byte	0x03, 0x19
        /*001a*/ 	.short	0x0438


	//----- nvinfo : EIATTR_KPARAM_INFO
	.align		4
        /*001c*/ 	.byte	0x04, 0x17
        /*001e*/ 	.short	(.L_1132 - .L_1131)
.L_1131:
        /*0020*/ 	.word	0x00000000
        /*0024*/ 	.short	0x0000
        /*0026*/ 	.short	0x0000
        /*0028*/ 	.byte	0x00, 0xf0, 0xe1, 0x10


	//----- nvinfo : EIATTR_MAXREG_COUNT
	.align		4
.L_1132:
        /*002c*/ 	.byte	0x03, 0x1b
        /*002e*/ 	.short	0x00ff


	//----- nvinfo : EIATTR_NUM_BARRIERS
	.align		4
        /*0030*/ 	.byte	0x02, 0x4c
        /*0032*/ 	.byte	0x06
	.zero		1


	//----- nvinfo : EIATTR_ANNOTATIONS
	.align		4
        /*0034*/ 	.byte	0x04, 0x55
        /*0036*/ 	.short	(.L_1134 - .L_1133)


	//   ....[0]....
.L_1133:
        /* <DEDUP_REMOVED lines=53> */


	//----- nvinfo : EIATTR_MERCURY_ISA_VERSION
	.align		4
.L_1134:
        /*0378*/ 	.byte	0x03, 0x5f
        /*037a*/ 	.short	0x0000


	//----- nvinfo : EIATTR_INT_WARP_WIDE_INSTR_OFFSETS
	.align		4
        /*037c*/ 	.byte	0x04, 0x31
        /*037e*/ 	.short	(.L_1136 - .L_1135)


	//   ....[0]....
.L_1135:
        /*0380*/ 	.word	0x0001c2f0


	//   ....[1]....
        /*0384*/ 	.word	0x0001c370


	//----- nvinfo : EIATTR_COOP_GROUP_MASK_REGIDS
	.align		4
.L_1136:
        /*0388*/ 	.byte	0x04, 0x29
        /*038a*/ 	.short	(.L_1138 - .L_1137)


	//   ....[0]....
.L_1137:
        /*038c*/ 	.word	0xffffffff


	//   ....[1]....
        /*0390*/ 	.word	0xffffffff


	//   ....[2]....
        /*0394*/ 	.word	0xffffffff


	//   ....[3]....
        /*0398*/ 	.word	0xffffffff


	//   ....[4]....
        /*039c*/ 	.word	0xffffffff


	//   ....[5]....
        /*03a0*/ 	.word	0xffffffff


	//   ....[6]....
        /*03a4*/ 	.word	0xffffffff


	//   ....[7]....
        /*03a8*/ 	.word	0xffffffff


	//   ....[8]....
        /*03ac*/ 	.word	0xffffffff


	//   ....[9]....
        /*03b0*/ 	.word	0xffffffff


	//   ....[10]....
        /*03b4*/ 	.word	0xffffffff


	//   ....[11]....
        /*03b8*/ 	.word	0xffffffff


	//   ....[12]....
        /*03bc*/ 	.word	0xffffffff


	//   ....[13]....
        /*03c0*/ 	.word	0xffffffff


	//   ....[14]....
        /*03c4*/ 	.word	0xffffffff


	//   ....[15]....
        /*03c8*/ 	.word	0xffffffff


	//   ....[16]....
        /*03cc*/ 	.word	0xffffffff


	//   ....[17]....
        /*03d0*/ 	.word	0xffffffff


	//   ....[18]....
        /*03d4*/ 	.word	0xffffffff


	//   ....[19]....
        /*03d8*/ 	.word	0xffffffff


	//   ....[20]....
        /*03dc*/ 	.word	0xffffffff


	//   ....[21]....
        /*03e0*/ 	.word	0xffffffff


	//   ....[22]....
        /*03e4*/ 	.word	0xffffffff


	//   ....[23]....
        /*03e8*/ 	.word	0xffffffff


	//   ....[24]....
        /*03ec*/ 	.word	0xffffffff


	//   ....[25]....
        /*03f0*/ 	.word	0xffffffff


	//   ....[26]....
        /*03f4*/ 	.word	0xffffffff


	//   ....[27]....
        /*03f8*/ 	.word	0xffffffff


	//   ....[28]....
        /*03fc*/ 	.word	0xffffffff


	//   ....[29]....
        /*0400*/ 	.word	0xffffffff


	//   ....[30]....
        /*0404*/ 	.word	0xffffffff


	//   ....[31]....
        /*0408*/ 	.word	0xffffffff


	//   ....[32]....
        /*040c*/ 	.word	0xffffffff


	//   ....[33]....
        /*0410*/ 	.word	0xffffffff


	//   ....[34]....
        /*0414*/ 	.word	0xffffffff


	//   ....[35]....
        /*0418*/ 	.word	0xffffffff


	//   ....[36]....
        /*041c*/ 	.word	0xffffffff


	//   ....[37]....
        /*0420*/ 	.word	0xffffffff


	//   ....[38]....
        /*0424*/ 	.word	0xffffffff


	//   ....[39]....
        /*0428*/ 	.word	0xffffffff


	//   ....[40]....
        /*042c*/ 	.word	0xffffffff


	//   ....[41]....
        /*0430*/ 	.word	0xffffffff


	//   ....[42]....
        /*0434*/ 	.word	0xffffffff


	//   ....[43]....
        /*0438*/ 	.word	0xffffffff


	//   ....[44]....
        /*043c*/ 	.word	0xffffffff


	//   ....[45]....
        /*0440*/ 	.word	0xffffffff


	//   ....[46]....
        /*0444*/ 	.word	0xffffffff


	//   ....[47]....
        /*0448*/ 	.word	0xffffffff


	//   ....[48]....
        /*044c*/ 	.word	0xffffffff


	//   ....[49]....
        /*0450*/ 	.word	0xffffffff


	//   ....[50]....
        /*0454*/ 	.word	0xffffffff


	//   ....[51]....
        /*0458*/ 	.word	0xffffffff


	//   ....[52]....
        /*045c*/ 	.word	0xffffffff


	//   ....[53]....
        /*0460*/ 	.word	0xffffffff


	//   ....[54]....
        /*0464*/ 	.word	0xffffffff


	//   ....[55]....
        /*0468*/ 	.word	0xffffffff


	//   ....[56]....
        /*046c*/ 	.word	0xffffffff


	//   ....[57]....
        /*0470*/ 	.word	0xffffffff


	//   ....[58]....
        /*0474*/ 	.word	0xffffffff


	//   ....[59]....
        /*0478*/ 	.word	0xffffffff


	//   ....[60]....
        /*047c*/ 	.word	0xffffffff


	//   ....[61]....
        /*0480*/ 	.word	0xffffffff


	//   ....[62]....
        /*0484*/ 	.word	0xffffffff


	//   ....[63]....
        /*0488*/ 	.word	0xffffffff


	//   ....[64]....
        /*048c*/ 	.word	0xffffffff


	//   ....[65]....
        /*0490*/ 	.word	0xffffffff


	//   ....[66]....
        /*0494*/ 	.word	0xffffffff


	//   ....[67]....
        /*0498*/ 	.word	0xffffffff


	//   ....[68]....
        /*049c*/ 	.word	0xffffffff


	//   ....[69]....
        /*04a0*/ 	.word	0xffffffff


	//   ....[70]....
        /*04a4*/ 	.word	0xffffffff


	//   ....[71]....
        /*04a8*/ 	.word	0xffffffff


	//   ....[72]....
        /*04ac*/ 	.word	0xffffffff


	//   ....[73]....
        /*04b0*/ 	.word	0xffffffff


	//   ....[74]....
        /*04b4*/ 	.word	0xffffffff


	//   ....[75]....
        /*04b8*/ 	.word	0xffffffff


	//   ....[76]....
        /*04bc*/ 	.word	0xffffffff


	//   ....[77]....
        /*04c0*/ 	.word	0xffffffff


	//   ....[78]....
        /*04c4*/ 	.word	0xffffffff


	//   ....[79]....
        /*04c8*/ 	.word	0xffffffff


	//   ....[80]....
        /*04cc*/ 	.word	0xffffffff


	//   ....[81]....
        /*04d0*/ 	.word	0xffffffff


	//   ....[82]....
        /*04d4*/ 	.word	0xffffffff


	//   ....[83]....
        /*04d8*/ 	.word	0xffffffff


	//   ....[84]....
        /*04dc*/ 	.word	0xffffffff


	//   ....[85]....
        /*04e0*/ 	.word	0xffffffff


	//   ....[86]....
        /*04e4*/ 	.word	0xffffffff


	//   ....[87]....
        /*04e8*/ 	.word	0xffffffff


	//   ....[88]....
        /*04ec*/ 	.word	0xffffffff


	//   ....[89]....
        /*04f0*/ 	.word	0xffffffff


	//   ....[90]....
        /*04f4*/ 	.word	0xffffffff


	//   ....[91]....
        /*04f8*/ 	.word	0xffffffff


	//   ....[92]....
        /*04fc*/ 	.word	0xffffffff


	//   ....[93]....
        /*0500*/ 	.word	0xffffffff


	//   ....[94]....
        /*0504*/ 	.word	0xffffffff


	//   ....[95]....
        /*0508*/ 	.word	0xffffffff


	//   ....[96]....
        /*050c*/ 	.word	0xffffffff


	//   ....[97]....
        /*0510*/ 	.word	0xffffffff


	//   ....[98]....
        /*0514*/ 	.word	0xffffffff


	//   ....[99]....
        /*0518*/ 	.word	0xffffffff


	//   ....[100]....
        /*051c*/ 	.word	0xffffffff


	//   ....[101]....
        /*0520*/ 	.word	0xffffffff


	//   ....[102]....
        /*0524*/ 	.word	0xffffffff


	//   ....[103]....
        /*0528*/ 	.word	0xffffffff


	//   ....[104]....
        /*052c*/ 	.word	0xffffffff


	//   ....[105]....
        /*0530*/ 	.word	0xffffffff


	//   ....[106]....
        /*0534*/ 	.word	0xffffffff


	//   ....[107]....
        /*0538*/ 	.word	0xffffffff


	//   ....[108]....
        /*053c*/ 	.word	0xffffffff


	//   ....[109]....
        /*0540*/ 	.word	0xffffffff


	//   ....[110]....
        /*0544*/ 	.word	0xffffffff


	//   ....[111]....
        /*0548*/ 	.word	0xffffffff


	//   ....[112]....
        /*054c*/ 	.word	0xffffffff


	//   ....[113]....
        /*0550*/ 	.word	0xffffffff


	//   ....[114]....
        /*0554*/ 	.word	0xffffffff


	//   ....[115]....
        /*0558*/ 	.word	0xffffffff


	//   ....[116]....
        /*055c*/ 	.word	0xffffffff


	//   ....[117]....
        /*0560*/ 	.word	0xffffffff


	//   ....[118]....
        /*0564*/ 	.word	0xffffffff


	//   ....[119]....
        /*0568*/ 	.word	0xffffffff


	//   ....[120]....
        /*056c*/ 	.word	0xffffffff


	//   ....[121]....
        /*0570*/ 	.word	0xffffffff


	//   ....[122]....
        /*0574*/ 	.word	0xffffffff


	//   ....[123]....
        /*0578*/ 	.word	0xffffffff


	//   ....[124]....
        /*057c*/ 	.word	0xffffffff


	//   ....[125]....
        /*0580*/ 	.word	0xffffffff


	//   ....[126]....
        /*0584*/ 	.word	0xffffffff


	//   ....[127]....
        /*0588*/ 	.word	0xffffffff


	//   ....[128]....
        /*058c*/ 	.word	0xffffffff


	//   ....[129]....
        /*0590*/ 	.word	0xffffffff


	//   ....[130]....
        /*0594*/ 	.word	0xffffffff


	//   ....[131]....
        /*0598*/ 	.word	0xffffffff


	//   ....[132]....
        /*059c*/ 	.word	0xffffffff


	//   ....[133]....
        /*05a0*/ 	.word	0xffffffff


	//   ....[134]....
        /*05a4*/ 	.word	0xffffffff


	//   ....[135]....
        /*05a8*/ 	.word	0xffffffff


	//   ....[136]....
        /*05ac*/ 	.word	0xffffffff


	//   ....[137]....
        /*05b0*/ 	.word	0xffffffff


	//   ....[138]....
        /*05b4*/ 	.word	0xffffffff


	//   ....[139]....
        /*05b8*/ 	.word	0xffffffff


	//   ....[140]....
        /*05bc*/ 	.word	0xffffffff


	//   ....[141]....
        /*05c0*/ 	.word	0xffffffff


	//   ....[142]....
        /*05c4*/ 	.word	0xffffffff


	//   ....[143]....
        /*05c8*/ 	.word	0xffffffff


	//   ....[144]....
        /*05cc*/ 	.word	0xffffffff


	//   ....[145]....
        /*05d0*/ 	.word	0xffffffff


	//   ....[146]....
        /*05d4*/ 	.word	0xffffffff


	//   ....[147]....
        /*05d8*/ 	.word	0xffffffff


	//   ....[148]....
        /*05dc*/ 	.word	0xffffffff


	//   ....[149]....
        /*05e0*/ 	.word	0xffffffff


	//   ....[150]....
        /*05e4*/ 	.word	0xffffffff


	//   ....[151]....
        /*05e8*/ 	.word	0xffffffff


	//   ....[152]....
        /*05ec*/ 	.word	0xffffffff


	//   ....[153]....
        /*05f0*/ 	.word	0xffffffff


	//   ....[154]....
        /*05f4*/ 	.word	0xffffffff


	//   ....[155]....
        /*05f8*/ 	.word	0xffffffff


	//   ....[156]....
        /*05fc*/ 	.word	0xffffffff


	//   ....[157]....
        /*0600*/ 	.word	0xffffffff


	//   ....[158]....
        /*0604*/ 	.word	0xffffffff


	//   ....[159]....
        /*0608*/ 	.word	0xffffffff


	//   ....[160]....
        /*060c*/ 	.word	0xffffffff


	//   ....[161]....
        /*0610*/ 	.word	0xffffffff


	//   ....[162]....
        /*0614*/ 	.word	0xffffffff


	//   ....[163]....
        /*0618*/ 	.word	0xffffffff


	//   ....[164]....
        /*061c*/ 	.word	0xffffffff


	//   ....[165]....
        /*0620*/ 	.word	0xffffffff


	//   ....[166]....
        /*0624*/ 	.word	0xffffffff


	//   ....[167]....
        /*0628*/ 	.word	0xffffffff


	//   ....[168]....
        /*062c*/ 	.word	0xffffffff


	//   ....[169]....
        /*0630*/ 	.word	0xffffffff


	//   ....[170]....
        /*0634*/ 	.word	0xffffffff


	//   ....[171]....
        /*0638*/ 	.word	0xffffffff


	//   ....[172]....
        /*063c*/ 	.word	0xffffffff


	//   ....[173]....
        /*0640*/ 	.word	0xffffffff


	//   ....[174]....
        /*0644*/ 	.word	0xffffffff


	//   ....[175]....
        /*0648*/ 	.word	0xffffffff


	//   ....[176]....
        /*064c*/ 	.word	0xffffffff


	//   ....[177]....
        /*0650*/ 	.word	0xffffffff


	//   ....[178]....
        /*0654*/ 	.word	0xffffffff


	//----- nvinfo : EIATTR_COOP_GROUP_INSTR_OFFSETS
	.align		4
.L_1138:
        /*0658*/ 	.byte	0x04, 0x28
        /*065a*/ 	.short	(.L_1140 - .L_1139)


	//   ....[0]....
.L_1139:
        /*065c*/ 	.word	0x00000050


	//   ....[1]....
        /*0660*/ 	.word	0x00000210


	//   ....[2]....
        /*0664*/ 	.word	0x00000240


	//   ....[3]....
        /*0668*/ 	.word	0x00000270


	//   ....[4]....
        /*066c*/ 	.word	0x000002a0


	//   ....[5]....
        /*0670*/ 	.word	0x000002d0


	//   ....[6]....
        /*0674*/ 	.word	0x00000300


	//   ....[7]....
        /*0678*/ 	.word	0x00000470


	//   ....[8]....
        /*067c*/ 	.word	0x000004b0


	//   ....[9]....
        /*0680*/ 	.word	0x000004e0


	//   ....[10]....
        /*0684*/ 	.word	0x00000510


	//   ....[11]....
        /*0688*/ 	.word	0x00000540


	//   ....[12]....
        /*068c*/ 	.word	0x00000570


	//   ....[13]....
        /*0690*/ 	.word	0x00000600


	//   ....[14]....
        /*0694*/ 	.word	0x00000650


	//   ....[15]....
        /*0698*/ 	.word	0x00000670


	//   ....[16]....
        /*069c*/ 	.word	0x000006d0


	//   ....[17]....
        /*06a0*/ 	.word	0x00009a10


	//   ....[18]....
        /*06a4*/ 	.word	0x00009a30


	//   ....[19]....
        /*06a8*/ 	.word	0x00009c00


	//   ....[20]....
        /*06ac*/ 	.word	0x00009c10


	//   ....[21]....
        /*06b0*/ 	.word	0x00009d90


	//   ....[22]....
        /*06b4*/ 	.word	0x00009db0


	//   ....[23]....
        /*06b8*/ 	.word	0x00009f30


	//   ....[24]....
        /*06bc*/ 	.word	0x00009f40


	//   ....[25]....
        /*06c0*/ 	.word	0x0000a6a0


	//   ....[26]....
        /*06c4*/ 	.word	0x0000a6c0


	//   ....[27]....
        /*06c8*/ 	.word	0x0000a6e0


	//   ....[28]....
        /*06cc*/ 	.word	0x0000a6f0


	//   ....[29]....
        /*06d0*/ 	.word	0x0000ab60


	//   ....[30]....
        /*06d4*/ 	.word	0x0000aba0


	//   ....[31]....
        /*06d8*/ 	.word	0x0000abe0


	//   ....[32]....
        /*06dc*/ 	.word	0x0000ac20


	//   ....[33]....
        /*06e0*/ 	.word	0x0000b0c0


	//   ....[34]....
        /*06e4*/ 	.word	0x0000b100


	//   ....[35]....
        /*06e8*/ 	.word	0x0000b140


	//   ....[36]....
        /*06ec*/ 	.word	0x0000b170


	//   ....[37]....
        /*06f0*/ 	.word	0x0000b530


	//   ....[38]....
        /*06f4*/ 	.word	0x0000b5a0


	//   ....[39]....
        /*06f8*/ 	.word	0x0000b600


	//   ....[40]....
        /*06fc*/ 	.word	0x0000b640


	//   ....[41]....
        /*0700*/ 	.word	0x0000efa0


	//   ....[42]....
        /*0704*/ 	.word	0x0000efc0


	//   ....[43]....
        /*0708*/ 	.word	0x0000efe0


	//   ....[44]....
        /*070c*/ 	.word	0x0000eff0


	//   ....[45]....
        /*0710*/ 	.word	0x0000f290


	//   ....[46]....
        /*0714*/ 	.word	0x0000f2e0


	//   ....[47]....
        /*0718*/ 	.word	0x0000f330


	//   ....[48]....
        /*071c*/ 	.word	0x0000f370


	//   ....[49]....
        /*0720*/ 	.word	0x0000f6c0


	//   ....[50]....
        /*0724*/ 	.word	0x0000f710


	//   ....[51]....
        /*0728*/ 	.word	0x0000f770


	//   ....[52]....
        /*072c*/ 	.word	0x0000f7b0


	//   ....[53]....
        /*0730*/ 	.word	0x0000fa50


	//   ....[54]....
        /*0734*/ 	.word	0x0000fad0


	//   ....[55]....
        /*0738*/ 	.word	0x0000fb70


	//   ....[56]....
        /*073c*/ 	.word	0x0000fbb0


	//   ....[57]....
        /*0740*/ 	.word	0x00014bb0


	//   ....[58]....
        /*0744*/ 	.word	0x00014bc0


	//   ....[59]....
        /*0748*/ 	.word	0x00014f30


	//   ....[60]....
        /*074c*/ 	.word	0x000150c0


	//   ....[61]....
        /*0750*/ 	.word	0x000150f0


	//   ....[62]....
        /*0754*/ 	.word	0x00015150


	//   ....[63]....
        /*0758*/ 	.word	0x000172f0


	//   ....[64]....
        /*075c*/ 	.word	0x00017300


	//   ....[65]....
        /*0760*/ 	.word	0x00017650


	//   ....[66]....
        /*0764*/ 	.word	0x00017740


	//   ....[67]....
        /*0768*/ 	.word	0x00017b10


	//   ....[68]....
        /*076c*/ 	.word	0x00017c10


	//   ....[69]....
        /*0770*/ 	.word	0x0001a130


	//   ....[70]....
        /*0774*/ 	.word	0x0001a140


	//   ....[71]....
        /*0778*/ 	.word	0x0001a170


	//   ....[72]....
        /*077c*/ 	.word	0x0001a180


	//   ....[73]....
        /*0780*/ 	.word	0x0001b8c0


	//   ....[74]....
        /*0784*/ 	.word	0x0001b8f0


	//   ....[75]....
        /*0788*/ 	.word	0x0001b900


	//   ....[76]....
        /*078c*/ 	.word	0x0001b930


	//   ....[77]....
        /*0790*/ 	.word	0x0001d1b0


	//   ....[78]....
        /*0794*/ 	.word	0x0001d1c0


	//   ....[79]....
        /*0798*/ 	.word	0x0001d1f0


	//   ....[80]....
        /*079c*/ 	.word	0x0001d210


	//   ....[81]....
        /*07a0*/ 	.word	0x0001d620


	//   ....[82]....
        /*07a4*/ 	.word	0x0001d640


	//   ....[83]....
        /*07a8*/ 	.word	0x0001d810


	//   ....[84]....
        /*07ac*/ 	.word	0x0001d820


	//   ....[85]....
        /*07b0*/ 	.word	0x0001d990


	//   ....[86]....
        /*07b4*/ 	.word	0x0001d9b0


	//   ....[87]....
        /*07b8*/ 	.word	0x0001db20


	//   ....[88]....
        /*07bc*/ 	.word	0x0001db30


	//   ....[89]....
        /*07c0*/ 	.word	0x0001deb0


	//   ....[90]....
        /*07c4*/ 	.word	0x0001ded0


	//   ....[91]....
        /*07c8*/ 	.word	0x0001eb90


	//   ....[92]....
        /*07cc*/ 	.word	0x0001eba0


	//   ....[93]....
        /*07d0*/ 	.word	0x00020020


	//   ....[94]....
        /*07d4*/ 	.word	0x00020040


	//   ....[95]....
        /*07d8*/ 	.word	0x00020220


	//   ....[96]....
        /*07dc*/ 	.word	0x00020230


	//   ....[97]....
        /*07e0*/ 	.word	0x000203a0


	//   ....[98]....
        /*07e4*/ 	.word	0x000203c0


	//   ....[99]....
        /*07e8*/ 	.word	0x00020530


	//   ....[100]....
        /*07ec*/ 	.word	0x00020540


	//   ....[101]....
        /*07f0*/ 	.word	0x00020770


	//   ....[102]....
        /*07f4*/ 	.word	0x00020790


	//   ....[103]....
        /*07f8*/ 	.word	0x000208c0


	//   ....[104]....
        /*07fc*/ 	.word	0x00020900


	//   ....[105]....
        /*0800*/ 	.word	0x00020930


	//   ....[106]....
        /*0804*/ 	.word	0x00020960


	//   ....[107]....
        /*0808*/ 	.word	0x00020990


	//   ....[108]....
        /*080c*/ 	.word	0x000209c0


	//   ....[109]....
        /*0810*/ 	.word	0x00020b20


	//   ....[110]....
        /*0814*/ 	.word	0x00020b60


	//   ....[111]....
        /*0818*/ 	.word	0x00020b90


	//   ....[112]....
        /*081c*/ 	.word	0x00020bc0


	//   ....[113]....
        /*0820*/ 	.word	0x00020bf0


	//   ....[114]....
        /*0824*/ 	.word	0x00020c20


	//   ....[115]....
        /*0828*/ 	.word	0x00020cb0


	//   ....[116]....
        /*082c*/ 	.word	0x00020d10


	//   ....[117]....
        /*0830*/ 	.word	0x00020d20


	//   ....[118]....
        /*0834*/ 	.word	0x00020d80


	//   ....[119]....
        /*0838*/ 	.word	0x00021800


	//   ....[120]....
        /*083c*/ 	.word	0x00021860


	//   ....[121]....
        /*0840*/ 	.word	0x000218b0


	//   ....[122]....
        /*0844*/ 	.word	0x00021900


	//   ....[123]....
        /*0848*/ 	.word	0x00021950


	//   ....[124]....
        /*084c*/ 	.word	0x000219c0


	//   ....[125]....
        /*0850*/ 	.word	0x00021a10


	//   ....[126]....
        /*0854*/ 	.word	0x00021a80


	//   ....[127]....
        /*0858*/ 	.word	0x00021af0


	//   ....[128]....
        /*085c*/ 	.word	0x00021b50


	//   ....[129]....
        /*0860*/ 	.word	0x00021bc0


	//   ....[130]....
        /*0864*/ 	.word	0x00021c30


	//   ....[131]....
        /*0868*/ 	.word	0x00021ca0


	//   ....[132]....
        /*086c*/ 	.word	0x00021d00


	//   ....[133]....
        /*0870*/ 	.word	0x00021d70


	//   ....[134]....
        /*0874*/ 	.word	0x00021de0


	//   ....[135]....
        /*0878*/ 	.word	0x00021e50


	//   ....[136]....
        /*087c*/ 	.word	0x00021eb0


	//   ....[137]....
        /*0880*/ 	.word	0x00021f10


	//   ....[138]....
        /*0884*/ 	.word	0x00021f70


	//   ....[139]....
        /*0888*/ 	.word	0x00021fc0


	//   ....[140]....
        /*088c*/ 	.word	0x00022010


	//   ....[141]....
        /*0890*/ 	.word	0x00022080


	//   ....[142]....
        /*0894*/ 	.word	0x000220f0


	//   ....[143]....
        /*0898*/ 	.word	0x00022160


	//   ....[144]....
        /*089c*/ 	.word	0x000221c0


	//   ....[145]....
        /*08a0*/ 	.word	0x00022230


	//   ....[146]....
        /*08a4*/ 	.word	0x000222a0


	//   ....[147]....
        /*08a8*/ 	.word	0x00022310


	//   ....[148]....
        /*08ac*/ 	.word	0x00022370


	//   ....[149]....
        /*08b0*/ 	.word	0x000223e0


	//   ....[150]....
        /*08b4*/ 	.word	0x00022450


	//   ....[151]....
        /*08b8*/ 	.word	0x000224c0


	//   ....[152]....
        /*08bc*/ 	.word	0x00022520


	//   ....[153]....
        /*08c0*/ 	.word	0x00022590


	//   ....[154]....
        /*08c4*/ 	.word	0x00022600


	//   ....[155]....
        /*08c8*/ 	.word	0x00022670


	//   ....[156]....
        /*08cc*/ 	.word	0x000226d0


	//   ....[157]....
        /*08d0*/ 	.word	0x00022740


	//   ....[158]....
        /*08d4*/ 	.word	0x000227b0


	//   ....[159]....
        /*08d8*/ 	.word	0x00022820


	//   ....[160]....
        /*08dc*/ 	.word	0x00022880


	//   ....[161]....
        /*08e0*/ 	.word	0x000228f0


	//   ....[162]....
        /*08e4*/ 	.word	0x00022960


	//   ....[163]....
        /*08e8*/ 	.word	0x000229b0


	//   ....[164]....
        /*08ec*/ 	.word	0x000229f0


	//   ....[165]....
        /*08f0*/ 	.word	0x00022a40


	//   ....[166]....
        /*08f4*/ 	.word	0x00022a90


	//   ....[167]....
        /*08f8*/ 	.word	0x00022ae0


	//   ....[168]....
        /*08fc*/ 	.word	0x00022b50


	//   ....[169]....
        /*0900*/ 	.word	0x00022ba0


	//   ....[170]....
        /*0904*/ 	.word	0x00022bf0


	//   ....[171]....
        /*0908*/ 	.word	0x00022c40


	//   ....[172]....
        /*090c*/ 	.word	0x00022c90


	//   ....[173]....
        /*0910*/ 	.word	0x00022ce0


	//   ....[174]....
        /*0914*/ 	.word	0x00022d50


	//   ....[175]....
        /*0918*/ 	.word	0x00022da0


	//   ....[176]....
        /*091c*/ 	.word	0x00022e10


	//   ....[177]....
        /*0920*/ 	.word	0x00022e70


	//   ....[178]....
        /*0924*/ 	.word	0x00022ee0


	//----- nvinfo : EIATTR_EXIT_INSTR_OFFSETS
	.align		4
.L_1140:
        /*0928*/ 	.byte	0x04, 0x1c
        /*092a*/ 	.short	(.L_1142 - .L_1141)


	//   ....[0]....
.L_1141:
        /*092c*/ 	.word	0x000010f0


	//   ....[1]....
        /*0930*/ 	.word	0x000217c0


	//----- nvinfo : EIATTR_MAX_THREADS
	.align		4
.L_1142:
        /*0934*/ 	.byte	0x04, 0x05
        /*0936*/ 	.short	(.L_1144 - .L_1143)
.L_1143:
        /*0938*/ 	.word	0x00000100
        /*093c*/ 	.word	0x00000001
        /*0940*/ 	.word	0x00000001


	//----- nvinfo : EIATTR_CRS_STACK_SIZE
	.align		4
.L_1144:
        /*0944*/ 	.byte	0x04, 0x1e
        /*0946*/ 	.short	(.L_1146 - .L_1145)
.L_1145:
        /*0948*/ 	.word	0x00000000
.L_1146:


//--------------------- .nv.callgraph             --------------------------
	.section	.nv.callgraph,"",@"SHT_CUDA_CALLGRAPH"
	.align	4
	.sectionentsize	8
	.align		4
        /*0000*/ 	.word	0x00000000
	.align		4
        /*0004*/ 	.word	0xffffffff
	.align		4
        /*0008*/ 	.word	0x00000000
	.align		4
        /*000c*/ 	.word	0xfffffffe
	.align		4
        /*0010*/ 	.word	0x00000000
	.align		4
        /*0014*/ 	.word	0xfffffffd
	.align		4
        /*0018*/ 	.word	0x00000000
	.align		4
        /*001c*/ 	.word	0xfffffffc


//--------------------- .nv.rel.action            --------------------------
	.section	.nv.rel.action,"",@"SHT_CUDA_RELOCINFO"
	.align	8
	.sectionentsize	8
        /*0000*/ 	.byte	0x73, 0x00, 0x00, 0x00, 0x00, 0x00, 0x00, 0x00, 0x00, 0x00, 0x00, 0x11, 0x25, 0x00, 0x05, 0x36


//--------------------- .nv.constant4             --------------------------
	.section	.nv.constant4,"a",@progbits
	.align	8
	.align		8
.nv.constant4:
        /*0000*/ 	.dword	_ZN83_INTERNAL_2a676b3d_47_flash_fwd_hdim256_bf16_split_softcapall_sm80_cu_4cb42ef5_34934cuda3std3__45__cpo5beginE
	.align		8
        /*0008*/ 	.dword	_ZN83_INTERNAL_2a676b3d_47_flash_fwd_hdim256_bf16_split_softcapall_sm80_cu_4cb42ef5_34934cuda3std3__45__cpo3endE
	.align		8
        /*0010*/ 	.dword	_ZN83_INTERNAL_2a676b3d_47_flash_fwd_hdim256_bf16_split_softcapall_sm80_cu_4cb42ef5_34934cuda3std3__45__cpo6cbeginE
	.align		8
        /*0018*/ 	.dword	_ZN83_INTERNAL_2a676b3d_47_flash_fwd_hdim256_bf16_split_softcapall_sm80_cu_4cb42ef5_34934cuda3std3__45__cpo4cendE
	.align		8
        /*0020*/ 	.dword	_ZN83_INTERNAL_2a676b3d_47_flash_fwd_hdim256_bf16_split_softcapall_sm80_cu_4cb42ef5_34934cuda3std3__485_GLOBAL__N__2a676b3d_47_flash_fwd_hdim256_bf16_split_softcapall_sm80_cu_4cb42ef5_34936ignoreE
	.align		8
        /*0028*/ 	.dword	_ZN83_INTERNAL_2a676b3d_47_flash_fwd_hdim256_bf16_split_softcapall_sm80_cu_4cb42ef5_34934cuda3std3__419piecewise_constructE
	.align		8
        /*0030*/ 	.dword	_ZN83_INTERNAL_2a676b3d_47_flash_fwd_hdim256_bf16_split_softcapall_sm80_cu_4cb42ef5_34934cuda3std3__48in_placeE
	.align		8
        /*0038*/ 	.dword	_ZN83_INTERNAL_2a676b3d_47_flash_fwd_hdim256_bf16_split_softcapall_sm80_cu_4cb42ef5_34934cuda3std6ranges3__45__cpo4swapE
	.align		8
        /*0040*/ 	.dword	_ZN83_INTERNAL_2a676b3d_47_flash_fwd_hdim256_bf16_split_softcapall_sm80_cu_4cb42ef5_34934cuda3std6ranges3__45__cpo9iter_moveE
	.align		8
        /*0048*/ 	.dword	_ZN83_INTERNAL_2a676b3d_47_flash_fwd_hdim256_bf16_split_softcapall_sm80_cu_4cb42ef5_34934cute7productE
	.align		8
        /*0050*/ 	.dword	_ZN83_INTERNAL_2a676b3d_47_flash_fwd_hdim256_bf16_split_softcapall_sm80_cu_4cb42ef5_34934cute1_E


//--------------------- .nv.constant0._ZN7cutlass13device_kernelIN5flash19enable_sm80_to_sm89INS1_16FlashAttnFwdSm80INS1_25CollectiveMainloopFwdSm80ILi8ELi1ELb1EN4cute5tupleIJNS5_1CILi128EEENS7_ILi64EEENS7_ILi256EEEEEELi256ENS_10bfloat16_tEfNS_4arch4Sm80ELb0ELb0ELb1ELb0ELb0ELb0ELb1ELb1EEENS1_21CollectiveEpilogueFwdINS6_IJS8_SA_S9_EEENS6_IJNS7_ILi1EEESI_SI_EEESC_SE_Li256ELb0ELb1ELb1ELb0EEENS1_19SingleTileSchedulerILb0ELb1ELb1ELi128EEEEEEEEEvNT_6ParamsE --------------------------
	.section	.nv.constant0._ZN7cutlass13device_kernelIN5flash19enable_sm80_to_sm89INS1_16FlashAttnFwdSm80INS1_25CollectiveMainloopFwdSm80ILi8ELi1ELb1EN4cute5tupleIJNS5_1CILi128EEENS7_ILi64EEENS7_ILi256EEEEEELi256ENS_10bfloat16_tEfNS_4arch4Sm80ELb0ELb0ELb1ELb0ELb0ELb0ELb1ELb1EEENS1_21CollectiveEpilogueFwdINS6_IJS8_SA_S9_EEENS6_IJNS7_ILi1EEESI_SI_EEESC_SE_Li256ELb0ELb1ELb1ELb0EEENS1_19SingleTileSchedulerILb0ELb1ELb1ELi128EEEEEEEEEvNT_6ParamsE,"a",@progbits
	.sectionflags	@""
	.align	4
.nv.constant0._ZN7cutlass13device_kernelIN5flash19enable_sm80_to_sm89INS1_16FlashAttnFwdSm80INS1_25CollectiveMainloopFwdSm80ILi8ELi1ELb1EN4cute5tupleIJNS5_1CILi128EEENS7_ILi64EEENS7_ILi256EEEEEELi256ENS_10bfloat16_tEfNS_4arch4Sm80ELb0ELb0ELb1ELb0ELb0ELb0ELb1ELb1EEENS1_21CollectiveEpilogueFwdINS6_IJS8_SA_S9_EEENS6_IJNS7_ILi1EEESI_SI_EEESC_SE_Li256ELb0ELb1ELb1ELb0EEENS1_19SingleTileSchedulerILb0ELb1ELb1ELi128EEEEEEEEEvNT_6ParamsE:
	.zero		1400


//--------------------- .nv.constant0._ZN7cutlass13device_kernelIN5flash19enable_sm80_to_sm89INS1_16FlashAttnFwdSm80INS1_25CollectiveMainloopFwdSm80ILi8ELi1ELb1EN4cute5tupleIJNS5_1CILi128EEENS7_ILi48EEENS7_ILi256EEEEEELi256ENS_10bfloat16_tEfNS_4arch4Sm80ELb0ELb0ELb1ELb1ELb0ELb0ELb1ELb1EEENS1_21CollectiveEpilogueFwdINS6_IJS8_SA_S9_EEENS6_IJNS7_ILi1EEESI_SI_EEESC_SE_Li256ELb1ELb1ELb1ELb0EEENS1_36VarlenDynamicPersistentTileSchedulerILi128ELi48ELi256ELi256ELb1ELb1ELb0ELb0ELb1ELb1EEEEEEEEEvNT_6ParamsE --------------------------
	.section	.nv.constant0._ZN7cutlass13device_kernelIN5flash19enable_sm80_to_sm89INS1_16FlashAttnFwdSm80INS1_25CollectiveMainloopFwdSm80ILi8ELi1ELb1EN4cute5tupleIJNS5_1CILi128EEENS7_ILi48EEENS7_ILi256EEEEEELi256ENS_10bfloat16_tEfNS_4arch4Sm80ELb0ELb0ELb1ELb1ELb0ELb0ELb1ELb1EEENS1_21CollectiveEpilogueFwdINS6_IJS8_SA_S9_EEENS6_IJNS7_ILi1EEESI_SI_EEESC_SE_Li256ELb1ELb1ELb1ELb0EEENS1_36VarlenDynamicPersistentTileSchedulerILi128ELi48ELi256ELi256ELb1ELb1ELb0ELb0ELb1ELb1EEEEEEEEEvNT_6ParamsE,"a",@progbits
	.sectionflags	@""
	.align	4
.nv.constant0._ZN7cutlass13device_kernelIN5flash19enable_sm80_to_sm89INS1_16FlashAttnFwdSm80INS1_25CollectiveMainloopFwdSm80ILi8ELi1ELb1EN4cute5tupleIJNS5_1CILi128EEENS7_ILi48EEENS7_ILi256EEEEEELi256ENS_10bfloat16_tEfNS_4arch4Sm80ELb0ELb0ELb1ELb1ELb0ELb0ELb1ELb1EEENS1_21CollectiveEpilogueFwdINS6_IJS8_SA_S9_EEENS6_IJNS7_ILi1EEESI_SI_EEESC_SE_Li256ELb1ELb1ELb1ELb0EEENS1_36VarlenDynamicPersistentTileSchedulerILi128ELi48ELi256ELi256ELb1ELb1ELb0ELb0ELb1ELb1EEEEEEEEEvNT_6ParamsE:
	.zero		1432


//--------------------- .nv.constant0._ZN7cutlass13device_kernelIN5flash19enable_sm80_to_sm89INS1_16FlashAttnFwdSm80INS1_25CollectiveMainloopFwdSm80ILi8ELi1ELb0EN4cute5tupleIJNS5_1CILi128EEENS7_ILi32EEENS7_ILi256EEEEEELi256ENS_10bfloat16_tEfNS_4arch4Sm80ELb0ELb0ELb1ELb1ELb0ELb1ELb1ELb1EEENS1_21CollectiveEpilogueFwdINS6_IJS8_SA_S9_EEENS6_IJNS7_ILi1EEESI_SI_EEESC_SE_Li256ELb1ELb1ELb1ELb0EEENS1_36VarlenDynamicPersistentTileSchedulerILi128ELi32ELi256ELi256ELb1ELb1ELb0ELb0ELb1ELb1EEEEEEEEEvNT_6ParamsE --------------------------
	.section	.nv.constant0._ZN7cutlass13device_kernelIN5flash19enable_sm80_to_sm89INS1_16FlashAttnFwdSm80INS1_25CollectiveMainloopFwdSm80ILi8ELi1ELb0EN4cute5tupleIJNS5_1CILi128EEENS7_ILi32EEENS7_ILi256EEEEEELi256ENS_10bfloat16_tEfNS_4arch4Sm80ELb0ELb0ELb1ELb1ELb0ELb1ELb1ELb1EEENS1_21CollectiveEpilogueFwdINS6_IJS8_SA_S9_EEENS6_IJNS7_ILi1EEESI_SI_EEESC_SE_Li256ELb1ELb1ELb1ELb0EEENS1_36VarlenDynamicPersistentTileSchedulerILi128ELi32ELi256ELi256ELb1ELb1ELb0ELb0ELb1ELb1EEEEEEEEEvNT_6ParamsE,"a",@progbits
	.sectionflags	@""
	.align	4
.nv.constant0._ZN7cutlass13device_kernelIN5flash19enable_sm80_to_sm89INS1_16FlashAttnFwdSm80INS1_25CollectiveMainloopFwdSm80ILi8ELi1ELb0EN4cute5tupleIJNS5_1CILi128EEENS7_ILi32EEENS7_ILi256EEEEEELi256ENS_10bfloat16_tEfNS_4arch4Sm80ELb0ELb0ELb1ELb1ELb0ELb1ELb1ELb1EEENS1_21CollectiveEpilogueFwdINS6_IJS8_SA_S9_EEENS6_IJNS7_ILi1EEESI_SI_EEESC_SE_Li256ELb1ELb1ELb1ELb0EEENS1_36VarlenDynamicPersistentTileSchedulerILi128ELi32ELi256ELi256ELb1ELb1ELb0ELb0ELb1ELb1EEEEEEEEEvNT_6ParamsE:
	.zero		1432


//--------------------- .nv.constant0._ZN7cutlass13device_kernelIN5flash19enable_sm80_to_sm89INS1_16FlashAttnFwdSm80INS1_25CollectiveMainloopFwdSm80ILi8ELi1ELb1EN4cute5tupleIJNS5_1CILi128EEENS7_ILi48EEENS7_ILi256EEEEEELi256ENS_10bfloat16_tEfNS_4arch4Sm80ELb0ELb1ELb1ELb0ELb0ELb0ELb1ELb1EEENS1_21CollectiveEpilogueFwdINS6_IJS8_SA_S9_EEENS6_IJNS7_ILi1EEESI_SI_EEESC_SE_Li256ELb0ELb1ELb1ELb0EEENS1_19SingleTileSchedulerILb0ELb1ELb1ELi128EEEEEEEEEvNT_6ParamsE --------------------------
	.section	.nv.constant0._ZN7cutlass13device_kernelIN5flash19enable_sm80_to_sm89INS1_16FlashAttnFwdSm80INS1_25CollectiveMainloopFwdSm80ILi8ELi1ELb1EN4cute5tupleIJNS5_1CILi128EEENS7_ILi48EEENS7_ILi256EEEEEELi256ENS_10bfloat16_tEfNS_4arch4Sm80ELb0ELb1ELb1ELb0ELb0ELb0ELb1ELb1EEENS1_21CollectiveEpilogueFwdINS6_IJS8_SA_S9_EEENS6_IJNS7_ILi1EEESI_SI_EEESC_SE_Li256ELb0ELb1ELb1ELb0EEENS1_19SingleTileSchedulerILb0ELb1ELb1ELi128EEEEEEEEEvNT_6ParamsE,"a",@progbits
	.sectionflags	@""
	.align	4
.nv.constant0._ZN7cutlass13device_kernelIN5flash19enable_sm80_to_sm89INS1_16FlashAttnFwdSm80INS1_25CollectiveMainloopFwdSm80ILi8ELi1ELb1EN4cute5tupleIJNS5_1CILi128EEENS7_ILi48EEENS7_ILi256EEEEEELi256ENS_10bfloat16_tEfNS_4arch4Sm80ELb0ELb1ELb1ELb0ELb0ELb0ELb1ELb1EEENS1_21CollectiveEpilogueFwdINS6_IJS8_SA_S9_EEENS6_IJNS7_ILi1EEESI_SI_EEESC_SE_Li256ELb0ELb1ELb1ELb0EEENS1_19SingleTileSchedulerILb0ELb1ELb1ELi128EEEEEEEEEvNT_6ParamsE:
	.zero		1400


//--------------------- .nv.constant0._ZN7cutlass13device_kernelIN5flash19enable_sm80_to_sm89INS1_16FlashAttnFwdSm80INS1_25CollectiveMainloopFwdSm80ILi8ELi1ELb1EN4cute5tupleIJNS5_1CILi128EEENS7_ILi48EEENS7_ILi256EEEEEELi256ENS_10bfloat16_tEfNS_4arch4Sm80ELb0ELb1ELb1ELb1ELb0ELb0ELb1ELb1EEENS1_21CollectiveEpilogueFwdINS6_IJS8_SA_S9_EEENS6_IJNS7_ILi1EEESI_SI_EEESC_SE_Li256ELb1ELb1ELb1ELb0EEENS1_36VarlenDynamicPersistentTileSchedulerILi128ELi48ELi256ELi256ELb1ELb1ELb0ELb1ELb0ELb1EEEEEEEEEvNT_6ParamsE --------------------------
	.section	.nv.constant0._ZN7cutlass13device_kernelIN5flash19enable_sm80_to_sm89INS1_16FlashAttnFwdSm80INS1_25CollectiveMainloopFwdSm80ILi8ELi1ELb1EN4cute5tupleIJNS5_1CILi128EEENS7_ILi48EEENS7_ILi256EEEEEELi256ENS_10bfloat16_tEfNS_4arch4Sm80ELb0ELb1ELb1ELb1ELb0ELb0ELb1ELb1EEENS1_21CollectiveEpilogueFwdINS6_IJS8_SA_S9_EEENS6_IJNS7_ILi1EEESI_SI_EEESC_SE_Li256ELb1ELb1ELb1ELb0EEENS1_36VarlenDynamicPersistentTileSchedulerILi128ELi48ELi256ELi256ELb1ELb1ELb0ELb1ELb0ELb1EEEEEEEEEvNT_6ParamsE,"a",@progbits
	.sectionflags	@""
	.align	4
.nv.constant0._ZN7cutlass13device_kernelIN5flash19enable_sm80_to_sm89INS1_16FlashAttnFwdSm80INS1_25CollectiveMainloopFwdSm80ILi8ELi1ELb1EN4cute5tupleIJNS5_1CILi128EEENS7_ILi48EEENS7_ILi256EEEEEELi256ENS_10bfloat16_tEfNS_4arch4Sm80ELb0ELb1ELb1ELb1ELb0ELb0ELb1ELb1EEENS1_21CollectiveEpilogueFwdINS6_IJS8_SA_S9_EEENS6_IJNS7_ILi1EEESI_SI_EEESC_SE_Li256ELb1ELb1ELb1ELb0EEENS1_36VarlenDynamicPersistentTileSchedulerILi128ELi48ELi256ELi256ELb1ELb1ELb0ELb1ELb0ELb1EEEEEEEEEvNT_6ParamsE:
	.zero		1432


//--------------------- .nv.constant0._ZN7cutlass13device_kernelIN5flash19enable_sm80_to_sm89INS1_16FlashAttnFwdSm80INS1_25CollectiveMainloopFwdSm80ILi8ELi1ELb0EN4cute5tupleIJNS5_1CILi128EEENS7_ILi32EEENS7_ILi256EEEEEELi256ENS_10bfloat16_tEfNS_4arch4Sm80ELb0ELb1ELb1ELb1ELb0ELb1ELb1ELb1EEENS1_21CollectiveEpilogueFwdINS6_IJS8_SA_S9_EEENS6_IJNS7_ILi1EEESI_SI_EEESC_SE_Li256ELb1ELb1ELb1ELb0EEENS1_36VarlenDynamicPersistentTileSchedulerILi128ELi32ELi256ELi256ELb1ELb1ELb0ELb1ELb0ELb1EEEEEEEEEvNT_6ParamsE --------------------------
	.section	.nv.constant0._ZN7cutlass13device_kernelIN5flash19enable_sm80_to_sm89INS1_16FlashAttnFwdSm80INS1_25CollectiveMainloopFwdSm80ILi8ELi1ELb0EN4cute5tupleIJNS5_1CILi128EEENS7_ILi32EEENS7_ILi256EEEEEELi256ENS_10bfloat16_tEfNS_4arch4Sm80ELb0ELb1ELb1ELb1ELb0ELb1ELb1ELb1EEENS1_21CollectiveEpilogueFwdINS6_IJS8_SA_S9_EEENS6_IJNS7_ILi1EEESI_SI_EEESC_SE_Li256ELb1ELb1ELb1ELb0EEENS1_36VarlenDynamicPersistentTileSchedulerILi128ELi32ELi256ELi256ELb1ELb1ELb0ELb1ELb0ELb1EEEEEEEEEvNT_6ParamsE,"a",@progbits
	.sectionflags	@""
	.align	4
.nv.constant0._ZN7cutlass13device_kernelIN5flash19enable_sm80_to_sm89INS1_16FlashAttnFwdSm80INS1_25CollectiveMainloopFwdSm80ILi8ELi1ELb0EN4cute5tupleIJNS5_1CILi128EEENS7_ILi32EEENS7_ILi256EEEEEELi256ENS_10bfloat16_tEfNS_4arch4Sm80ELb0ELb1ELb1ELb1ELb0ELb1ELb1ELb1EEENS1_21CollectiveEpilogueFwdINS6_IJS8_SA_S9_EEENS6_IJNS7_ILi1EEESI_SI_EEESC_SE_Li256ELb1ELb1ELb1ELb0EEENS1_36VarlenDynamicPersistentTileSchedulerILi128ELi32ELi256ELi256ELb1ELb1ELb0ELb1ELb0ELb1EEEEEEEEEvNT_6ParamsE:
	.zero		1432


//--------------------- .nv.constant0._ZN7cutlass13device_kernelIN5flash19enable_sm80_to_sm89INS1_16FlashAttnFwdSm80INS1_25CollectiveMainloopFwdSm80ILi8ELi1ELb1EN4cute5tupleIJNS5_1CILi128EEENS7_ILi64EEENS7_ILi256EEEEEELi256ENS_10bfloat16_tEfNS_4arch4Sm80ELb1ELb0ELb1ELb0ELb0ELb0ELb1ELb1EEENS1_21CollectiveEpilogueFwdINS6_IJS8_SA_S9_EEENS6_IJNS7_ILi1EEESI_SI_EEESC_SE_Li256ELb0ELb1ELb1ELb0EEENS1_30DynamicPersistentTileSchedulerILi256ELi256ELb1ELb1ELb0EEEEEEEEEvNT_6ParamsE --------------------------
	.section	.nv.constant0._ZN7cutlass13device_kernelIN5flash19enable_sm80_to_sm89INS1_16FlashAttnFwdSm80INS1_25CollectiveMainloopFwdSm80ILi8ELi1ELb1EN4cute5tupleIJNS5_1CILi128EEENS7_ILi64EEENS7_ILi256EEEEEELi256ENS_10bfloat16_tEfNS_4arch4Sm80ELb1ELb0ELb1ELb0ELb0ELb0ELb1ELb1EEENS1_21CollectiveEpilogueFwdINS6_IJS8_SA_S9_EEENS6_IJNS7_ILi1EEESI_SI_EEESC_SE_Li256ELb0ELb1ELb1ELb0EEENS1_30DynamicPersistentTileSchedulerILi256ELi256ELb1ELb1ELb0EEEEEEEEEvNT_6ParamsE,"a",@progbits
	.sectionflags	@""
	.align	4
.nv.constant0._ZN7cutlass13device_kernelIN5flash19enable_sm80_to_sm89INS1_16FlashAttnFwdSm80INS1_25CollectiveMainloopFwdSm80ILi8ELi1ELb1EN4cute5tupleIJNS5_1CILi128EEENS7_ILi64EEENS7_ILi256EEEEEELi256ENS_10bfloat16_tEfNS_4arch4Sm80ELb1ELb0ELb1ELb0ELb0ELb0ELb1ELb1EEENS1_21CollectiveEpilogueFwdINS6_IJS8_SA_S9_EEENS6_IJNS7_ILi1EEESI_SI_EEESC_SE_Li256ELb0ELb1ELb1ELb0EEENS1_30DynamicPersistentTileSchedulerILi256ELi256ELb1ELb1ELb0EEEEEEEEEvNT_6ParamsE:
	.zero		1416


//--------------------- .nv.constant0._ZN7cutlass13device_kernelIN5flash19enable_sm80_to_sm89INS1_16FlashAttnFwdSm80INS1_25CollectiveMainloopFwdSm80ILi8ELi1ELb1EN4cute5tupleIJNS5_1CILi128EEENS7_ILi48EEENS7_ILi256EEEEEELi256ENS_10bfloat16_tEfNS_4arch4Sm80ELb1ELb0ELb1ELb1ELb0ELb0ELb1ELb1EEENS1_21CollectiveEpilogueFwdINS6_IJS8_SA_S9_EEENS6_IJNS7_ILi1EEESI_SI_EEESC_SE_Li256ELb1ELb1ELb1ELb0EEENS1_36VarlenDynamicPersistentTileSchedulerILi128ELi48ELi256ELi256ELb1ELb1ELb0ELb1ELb1ELb1EEEEEEEEEvNT_6ParamsE --------------------------
	.section	.nv.constant0._ZN7cutlass13device_kernelIN5flash19enable_sm80_to_sm89INS1_16FlashAttnFwdSm80INS1_25CollectiveMainloopFwdSm80ILi8ELi1ELb1EN4cute5tupleIJNS5_1CILi128EEENS7_ILi48EEENS7_ILi256EEEEEELi256ENS_10bfloat16_tEfNS_4arch4Sm80ELb1ELb0ELb1ELb1ELb0ELb0ELb1ELb1EEENS1_21CollectiveEpilogueFwdINS6_IJS8_SA_S9_EEENS6_IJNS7_ILi1EEESI_SI_EEESC_SE_Li256ELb1ELb1ELb1ELb0EEENS1_36VarlenDynamicPersistentTileSchedulerILi128ELi48ELi256ELi256ELb1ELb1ELb0ELb1ELb1ELb1EEEEEEEEEvNT_6ParamsE,"a",@progbits
	.sectionflags	@""
	.align	4
.nv.constant0._ZN7cutlass13device_kernelIN5flash19enable_sm80_to_sm89INS1_16FlashAttnFwdSm80INS1_25CollectiveMainloopFwdSm80ILi8ELi1ELb1EN4cute5tupleIJNS5_1CILi128EEENS7_ILi48EEENS7_ILi256EEEEEELi256ENS_10bfloat16_tEfNS_4arch4Sm80ELb1ELb0ELb1ELb1ELb0ELb0ELb1ELb1EEENS1_21CollectiveEpilogueFwdINS6_IJS8_SA_S9_EEENS6_IJNS7_ILi1EEESI_SI_EEESC_SE_Li256ELb1ELb1ELb1ELb0EEENS1_36VarlenDynamicPersistentTileSchedulerILi128ELi48ELi256ELi256ELb1ELb1ELb0ELb1ELb1ELb1EEEEEEEEEvNT_6ParamsE:
	.zero		1432


//--------------------- .nv.constant0._ZN7cutlass13device_kernelIN5flash19enable_sm80_to_sm89INS1_16FlashAttnFwdSm80INS1_25CollectiveMainloopFwdSm80ILi8ELi1ELb0EN4cute5tupleIJNS5_1CILi128EEENS7_ILi32EEENS7_ILi256EEEEEELi256ENS_10bfloat16_tEfNS_4arch4Sm80ELb1ELb0ELb1ELb1ELb0ELb1ELb1ELb1EEENS1_21CollectiveEpilogueFwdINS6_IJS8_SA_S9_EEENS6_IJNS7_ILi1EEESI_SI_EEESC_SE_Li256ELb1ELb1ELb1ELb0EEENS1_36VarlenDynamicPersistentTileSchedulerILi128ELi32ELi256ELi256ELb1ELb1ELb0ELb1ELb1ELb1EEEEEEEEEvNT_6ParamsE --------------------------
	.section	.nv.constant0._ZN7cutlass13device_kernelIN5flash19enable_sm80_to_sm89INS1_16FlashAttnFwdSm80INS1_25CollectiveMainloopFwdSm80ILi8ELi1ELb0EN4cute5tupleIJNS5_1CILi128EEENS7_ILi32EEENS7_ILi256EEEEEELi256ENS_10bfloat16_tEfNS_4arch4Sm80ELb1ELb0ELb1ELb1ELb0ELb1ELb1ELb1EEENS1_21CollectiveEpilogueFwdINS6_IJS8_SA_S9_EEENS6_IJNS7_ILi1EEESI_SI_EEESC_SE_Li256ELb1ELb1ELb1ELb0EEENS1_36VarlenDynamicPersistentTileSchedulerILi128ELi32ELi256ELi256ELb1ELb1ELb0ELb1ELb1ELb1EEEEEEEEEvNT_6ParamsE,"a",@progbits
	.sectionflags	@""
	.align	4
.nv.constant0._ZN7cutlass13device_kernelIN5flash19enable_sm80_to_sm89INS1_16FlashAttnFwdSm80INS1_25CollectiveMainloopFwdSm80ILi8ELi1ELb0EN4cute5tupleIJNS5_1CILi128EEENS7_ILi32EEENS7_ILi256EEEEEELi256ENS_10bfloat16_tEfNS_4arch4Sm80ELb1ELb0ELb1ELb1ELb0ELb1ELb1ELb1EEENS1_21CollectiveEpilogueFwdINS6_IJS8_SA_S9_EEENS6_IJNS7_ILi1EEESI_SI_EEESC_SE_Li256ELb1ELb1ELb1ELb0EEENS1_36VarlenDynamicPersistentTileSchedulerILi128ELi32ELi256ELi256ELb1ELb1ELb0ELb1ELb1ELb1EEEEEEEEEvNT_6ParamsE:
	.zero		1432


//--------------------- .nv.constant0._ZN7cutlass13device_kernelIN5flash19enable_sm80_to_sm89INS1_16FlashAttnFwdSm80INS1_25CollectiveMainloopFwdSm80ILi8ELi1ELb0EN4cute5tupleIJNS5_1CILi128EEENS7_ILi96EEENS7_ILi256EEEEEELi256ENS_10bfloat16_tEfNS_4arch4Sm80ELb0ELb0ELb1ELb0ELb0ELb0ELb1ELb1EEENS1_21CollectiveEpilogueFwdINS6_IJS8_SA_S9_EEENS6_IJNS7_ILi1EEESI_SI_EEESC_SE_Li256ELb0ELb1ELb1ELb0EEENS1_19SingleTileSchedulerILb0ELb1ELb1ELi128EEEEEEEEEvNT_6ParamsE --------------------------
	.section	.nv.constant0._ZN7cutlass13device_kernelIN5flash19enable_sm80_to_sm89INS1_16FlashAttnFwdSm80INS1_25CollectiveMainloopFwdSm80ILi8ELi1ELb0EN4cute5tupleIJNS5_1CILi128EEENS7_ILi96EEENS7_ILi256EEEEEELi256ENS_10bfloat16_tEfNS_4arch4Sm80ELb0ELb0ELb1ELb0ELb0ELb0ELb1ELb1EEENS1_21CollectiveEpilogueFwdINS6_IJS8_SA_S9_EEENS6_IJNS7_ILi1EEESI_SI_EEESC_SE_Li256ELb0ELb1ELb1ELb0EEENS1_19SingleTileSchedulerILb0ELb1ELb1ELi128EEEEEEEEEvNT_6ParamsE,"a",@progbits
	.sectionflags	@""
	.align	4
.nv.constant0._ZN7cutlass13device_kernelIN5flash19enable_sm80_to_sm89INS1_16FlashAttnFwdSm80INS1_25CollectiveMainloopFwdSm80ILi8ELi1ELb0EN4cute5tupleIJNS5_1CILi128EEENS7_ILi96EEENS7_ILi256EEEEEELi256ENS_10bfloat16_tEfNS_4arch4Sm80ELb0ELb0ELb1ELb0ELb0ELb0ELb1ELb1EEENS1_21CollectiveEpilogueFwdINS6_IJS8_SA_S9_EEENS6_IJNS7_ILi1EEESI_SI_EEESC_SE_Li256ELb0ELb1ELb1ELb0EEENS1_19SingleTileSchedulerILb0ELb1ELb1ELi128EEEEEEEEEvNT_6ParamsE:
	.zero		1400


//--------------------- .nv.constant0._ZN7cutlass13device_kernelIN5flash19enable_sm80_to_sm89INS1_16FlashAttnFwdSm80INS1_25CollectiveMainloopFwdSm80ILi8ELi1ELb0EN4cute5tupleIJNS5_1CILi128EEENS7_ILi64EEENS7_ILi256EEEEEELi256ENS_10bfloat16_tEfNS_4arch4Sm80ELb0ELb0ELb1ELb1ELb0ELb0ELb1ELb1EEENS1_21CollectiveEpilogueFwdINS6_IJS8_SA_S9_EEENS6_IJNS7_ILi1EEESI_SI_EEESC_SE_Li256ELb1ELb1ELb1ELb0EEENS1_36VarlenDynamicPersistentTileSchedulerILi128ELi64ELi256ELi256ELb1ELb1ELb0ELb0ELb1ELb1EEEEEEEEEvNT_6ParamsE --------------------------
	.section	.nv.constant0._ZN7cutlass13device_kernelIN5flash19enable_sm80_to_sm89INS1_16FlashAttnFwdSm80INS1_25CollectiveMainloopFwdSm80ILi8ELi1ELb0EN4cute5tupleIJNS5_1CILi128EEENS7_ILi64EEENS7_ILi256EEEEEELi256ENS_10bfloat16_tEfNS_4arch4Sm80ELb0ELb0ELb1ELb1ELb0ELb0ELb1ELb1EEENS1_21CollectiveEpilogueFwdINS6_IJS8_SA_S9_EEENS6_IJNS7_ILi1EEESI_SI_EEESC_SE_Li256ELb1ELb1ELb1ELb0EEENS1_36VarlenDynamicPersistentTileSchedulerILi128ELi64ELi256ELi256ELb1ELb1ELb0ELb0ELb1ELb1EEEEEEEEEvNT_6ParamsE,"a",@progbits
	.sectionflags	@""
	.align	4
.nv.constant0._ZN7cutlass13device_kernelIN5flash19enable_sm80_to_sm89INS1_16FlashAttnFwdSm80INS1_25CollectiveMainloopFwdSm80ILi8ELi1ELb0EN4cute5tupleIJNS5_1CILi128EEENS7_ILi64EEENS7_ILi256EEEEEELi256ENS_10bfloat16_tEfNS_4arch4Sm80ELb0ELb0ELb1ELb1ELb0ELb0ELb1ELb1EEENS1_21CollectiveEpilogueFwdINS6_IJS8_SA_S9_EEENS6_IJNS7_ILi1EEESI_SI_EEESC_SE_Li256ELb1ELb1ELb1ELb0EEENS1_36VarlenDynamicPersistentTileSchedulerILi128ELi64ELi256ELi256ELb1ELb1ELb0ELb0ELb1ELb1EEEEEEEEEvNT_6ParamsE:
	.zero		1432


//--------------------- .nv.constant0._ZN7cutlass13device_kernelIN5flash19enable_sm80_to_sm89INS1_16FlashAttnFwdSm80INS1_25CollectiveMainloopFwdSm80ILi8ELi1ELb0EN4cute5tupleIJNS5_1CILi128EEENS7_ILi48EEENS7_ILi256EEEEEELi256ENS_10bfloat16_tEfNS_4arch4Sm80ELb0ELb0ELb1ELb1ELb0ELb1ELb1ELb1EEENS1_21CollectiveEpilogueFwdINS6_IJS8_SA_S9_EEENS6_IJNS7_ILi1EEESI_SI_EEESC_SE_Li256ELb1ELb1ELb1ELb0EEENS1_36VarlenDynamicPersistentTileSchedulerILi128ELi48ELi256ELi256ELb1ELb1ELb0ELb0ELb1ELb1EEEEEEEEEvNT_6ParamsE --------------------------
	.section	.nv.constant0._ZN7cutlass13device_kernelIN5flash19enable_sm80_to_sm89INS1_16FlashAttnFwdSm80INS1_25CollectiveMainloopFwdSm80ILi8ELi1ELb0EN4cute5tupleIJNS5_1CILi128EEENS7_ILi48EEENS7_ILi256EEEEEELi256ENS_10bfloat16_tEfNS_4arch4Sm80ELb0ELb0ELb1ELb1ELb0ELb1ELb1ELb1EEENS1_21CollectiveEpilogueFwdINS6_IJS8_SA_S9_EEENS6_IJNS7_ILi1EEESI_SI_EEESC_SE_Li256ELb1ELb1ELb1ELb0EEENS1_36VarlenDynamicPersistentTileSchedulerILi128ELi48ELi256ELi256ELb1ELb1ELb0ELb0ELb1ELb1EEEEEEEEEvNT_6ParamsE,"a",@progbits
	.sectionflags	@""
	.align	4
.nv.constant0._ZN7cutlass13device_kernelIN5flash19enable_sm80_to_sm89INS1_16FlashAttnFwdSm80INS1_25CollectiveMainloopFwdSm80ILi8ELi1ELb0EN4cute5tupleIJNS5_1CILi128EEENS7_ILi48EEENS7_ILi256EEEEEELi256ENS_10bfloat16_tEfNS_4arch4Sm80ELb0ELb0ELb1ELb1ELb0ELb1ELb1ELb1EEENS1_21CollectiveEpilogueFwdINS6_IJS8_SA_S9_EEENS6_IJNS7_ILi1EEESI_SI_EEESC_SE_Li256ELb1ELb1ELb1ELb0EEENS1_36VarlenDynamicPersistentTileSchedulerILi128ELi48ELi256ELi256ELb1ELb1ELb0ELb0ELb1ELb1EEEEEEEEEvNT_6ParamsE:
	.zero		1432


//--------------------- .nv.constant0._ZN7cutlass13device_kernelIN5flash19enable_sm80_to_sm89INS1_16FlashAttnFwdSm80INS1_25CollectiveMainloopFwdSm80ILi8ELi1ELb0EN4cute5tupleIJNS5_1CILi128EEENS7_ILi64EEENS7_ILi256EEEEEELi256ENS_10bfloat16_tEfNS_4arch4Sm80ELb0ELb1ELb1ELb0ELb0ELb0ELb1ELb1EEENS1_21CollectiveEpilogueFwdINS6_IJS8_SA_S9_EEENS6_IJNS7_ILi1EEESI_SI_EEESC_SE_Li256ELb0ELb1ELb1ELb0EEENS1_19SingleTileSchedulerILb0ELb1ELb1ELi128EEEEEEEEEvNT_6ParamsE --------------------------
	.section	.nv.constant0._ZN7cutlass13device_kernelIN5flash19enable_sm80_to_sm89INS1_16FlashAttnFwdSm80INS1_25CollectiveMainloopFwdSm80ILi8ELi1ELb0EN4cute5tupleIJNS5_1CILi128EEENS7_ILi64EEENS7_ILi256EEEEEELi256ENS_10bfloat16_tEfNS_4arch4Sm80ELb0ELb1ELb1ELb0ELb0ELb0ELb1ELb1EEENS1_21CollectiveEpilogueFwdINS6_IJS8_SA_S9_EEENS6_IJNS7_ILi1EEESI_SI_EEESC_SE_Li256ELb0ELb1ELb1ELb0EEENS1_19SingleTileSchedulerILb0ELb1ELb1ELi128EEEEEEEEEvNT_6ParamsE,"a",@progbits
	.sectionflags	@""
	.align	4
.nv.constant0._ZN7cutlass13device_kernelIN5flash19enable_sm80_to_sm89INS1_16FlashAttnFwdSm80INS1_25CollectiveMainloopFwdSm80ILi8ELi1ELb0EN4cute5tupleIJNS5_1CILi128EEENS7_ILi64EEENS7_ILi256EEEEEELi256ENS_10bfloat16_tEfNS_4arch4Sm80ELb0ELb1ELb1ELb0ELb0ELb0ELb1ELb1EEENS1_21CollectiveEpilogueFwdINS6_IJS8_SA_S9_EEENS6_IJNS7_ILi1EEESI_SI_EEESC_SE_Li256ELb0ELb1ELb1ELb0EEENS1_19SingleTileSchedulerILb0ELb1ELb1ELi128EEEEEEEEEvNT_6ParamsE:
	.zero		1400


//--------------------- .nv.constant0._ZN7cutlass13device_kernelIN5flash19enable_sm80_to_sm89INS1_16FlashAttnFwdSm80INS1_25CollectiveMainloopFwdSm80ILi8ELi1ELb0EN4cute5tupleIJNS5_1CILi128EEENS7_ILi64EEENS7_ILi256EEEEEELi256ENS_10bfloat16_tEfNS_4arch4Sm80ELb0ELb1ELb1ELb1ELb0ELb0ELb1ELb1EEENS1_21CollectiveEpilogueFwdINS6_IJS8_SA_S9_EEENS6_IJNS7_ILi1EEESI_SI_EEESC_SE_Li256ELb1ELb1ELb1ELb0EEENS1_36VarlenDynamicPersistentTileSchedulerILi128ELi64ELi256ELi256ELb1ELb1ELb0ELb1ELb0ELb1EEEEEEEEEvNT_6ParamsE --------------------------
	.section	.nv.constant0._ZN7cutlass13device_kernelIN5flash19enable_sm80_to_sm89INS1_16FlashAttnFwdSm80INS1_25CollectiveMainloopFwdSm80ILi8ELi1ELb0EN4cute5tupleIJNS5_1CILi128EEENS7_ILi64EEENS7_ILi256EEEEEELi256ENS_10bfloat16_tEfNS_4arch4Sm80ELb0ELb1ELb1ELb1ELb0ELb0ELb1ELb1EEENS1_21CollectiveEpilogueFwdINS6_IJS8_SA_S9_EEENS6_IJNS7_ILi1EEESI_SI_EEESC_SE_Li256ELb1ELb1ELb1ELb0EEENS1_36VarlenDynamicPersistentTileSchedulerILi128ELi64ELi256ELi256ELb1ELb1ELb0ELb1ELb0ELb1EEEEEEEEEvNT_6ParamsE,"a",@progbits
	.sectionflags	@""
	.align	4
.nv.constant0._ZN7cutlass13device_kernelIN5flash19enable_sm80_to_sm89INS1_16FlashAttnFwdSm80INS1_25CollectiveMainloopFwdSm80ILi8ELi1ELb0EN4cute5tupleIJNS5_1CILi128EEENS7_ILi64EEENS7_ILi256EEEEEELi256ENS_10bfloat16_tEfNS_4arch4Sm80ELb0ELb1ELb1ELb1ELb0ELb0ELb1ELb1EEENS1_21CollectiveEpilogueFwdINS6_IJS8_SA_S9_EEENS6_IJNS7_ILi1EEESI_SI_EEESC_SE_Li256ELb1ELb1ELb1ELb0EEENS1_36VarlenDynamicPersistentTileSchedulerILi128ELi64ELi256ELi256ELb1ELb1ELb0ELb1ELb0ELb1EEEEEEEEEvNT_6ParamsE:
	.zero		1432


//--------------------- .nv.constant0._ZN7cutlass13device_kernelIN5flash19enable_sm80_to_sm89INS1_16FlashAttnFwdSm80INS1_25CollectiveMainloopFwdSm80ILi8ELi1ELb0EN4cute5tupleIJNS5_1CILi128EEENS7_ILi48EEENS7_ILi256EEEEEELi256ENS_10bfloat16_tEfNS_4arch4Sm80ELb0ELb1ELb1ELb1ELb0ELb1ELb1ELb1EEENS1_21CollectiveEpilogueFwdINS6_IJS8_SA_S9_EEENS6_IJNS7_ILi1EEESI_SI_EEESC_SE_Li256ELb1ELb1ELb1ELb0EEENS1_36VarlenDynamicPersistentTileSchedulerILi128ELi48ELi256ELi256ELb1ELb1ELb0ELb1ELb0ELb1EEEEEEEEEvNT_6ParamsE --------------------------
	.section	.nv.constant0._ZN7cutlass13device_kernelIN5flash19enable_sm80_to_sm89INS1_16FlashAttnFwdSm80INS1_25CollectiveMainloopFwdSm80ILi8ELi1ELb0EN4cute5tupleIJNS5_1CILi128EEENS7_ILi48EEENS7_ILi256EEEEEELi256ENS_10bfloat16_tEfNS_4arch4Sm80ELb0ELb1ELb1ELb1ELb0ELb1ELb1ELb1EEENS1_21CollectiveEpilogueFwdINS6_IJS8_SA_S9_EEENS6_IJNS7_ILi1EEESI_SI_EEESC_SE_Li256ELb1ELb1ELb1ELb0EEENS1_36VarlenDynamicPersistentTileSchedulerILi128ELi48ELi256ELi256ELb1ELb1ELb0ELb1ELb0ELb1EEEEEEEEEvNT_6ParamsE,"a",@progbits
	.sectionflags	@""
	.align	4
.nv.constant0._ZN7cutlass13device_kernelIN5flash19enable_sm80_to_sm89INS1_16FlashAttnFwdSm80INS1_25CollectiveMainloopFwdSm80ILi8ELi1ELb0EN4cute5tupleIJNS5_1CILi128EEENS7_ILi48EEENS7_ILi256EEEEEELi256ENS_10bfloat16_tEfNS_4arch4Sm80ELb0ELb1ELb1ELb1ELb0ELb1ELb1ELb1EEENS1_21CollectiveEpilogueFwdINS6_IJS8_SA_S9_EEENS6_IJNS7_ILi1EEESI_SI_EEESC_SE_Li256ELb1ELb1ELb1ELb0EEENS1_36VarlenDynamicPersistentTileSchedulerILi128ELi48ELi256ELi256ELb1ELb1ELb0ELb1ELb0ELb1EEEEEEEEEvNT_6ParamsE:
	.zero		1432


//--------------------- .nv.constant0._ZN7cutlass13device_kernelIN5flash19enable_sm80_to_sm89INS1_16FlashAttnFwdSm80INS1_25CollectiveMainloopFwdSm80ILi8ELi1ELb0EN4cute5tupleIJNS5_1CILi128EEENS7_ILi96EEENS7_ILi256EEEEEELi256ENS_10bfloat16_tEfNS_4arch4Sm80ELb1ELb0ELb1ELb0ELb0ELb0ELb1ELb1EEENS1_21CollectiveEpilogueFwdINS6_IJS8_SA_S9_EEENS6_IJNS7_ILi1EEESI_SI_EEESC_SE_Li256ELb0ELb1ELb1ELb0EEENS1_30DynamicPersistentTileSchedulerILi256ELi256ELb1ELb1ELb0EEEEEEEEEvNT_6ParamsE --------------------------
	.section	.nv.constant0._ZN7cutlass13device_kernelIN5flash19enable_sm80_to_sm89INS1_16FlashAttnFwdSm80INS1_25CollectiveMainloopFwdSm80ILi8ELi1ELb0EN4cute5tupleIJNS5_1CILi128EEENS7_ILi96EEENS7_ILi256EEEEEELi256ENS_10bfloat16_tEfNS_4arch4Sm80ELb1ELb0ELb1ELb0ELb0ELb0ELb1ELb1EEENS1_21CollectiveEpilogueFwdINS6_IJS8_SA_S9_EEENS6_IJNS7_ILi1EEESI_SI_EEESC_SE_Li256ELb0ELb1ELb1ELb0EEENS1_30DynamicPersistentTileSchedulerILi256ELi256ELb1ELb1ELb0EEEEEEEEEvNT_6ParamsE,"a",@progbits
	.sectionflags	@""
	.align	4
.nv.constant0._ZN7cutlass13device_kernelIN5flash19enable_sm80_to_sm89INS1_16FlashAttnFwdSm80INS1_25CollectiveMainloopFwdSm80ILi8ELi1ELb0EN4cute5tupleIJNS5_1CILi128EEENS7_ILi96EEENS7_ILi256EEEEEELi256ENS_10bfloat16_tEfNS_4arch4Sm80ELb1ELb0ELb1ELb0ELb0ELb0ELb1ELb1EEENS1_21CollectiveEpilogueFwdINS6_IJS8_SA_S9_EEENS6_IJNS7_ILi1EEESI_SI_EEESC_SE_Li256ELb0ELb1ELb1ELb0EEENS1_30DynamicPersistentTileSchedulerILi256ELi256ELb1ELb1ELb0EEEEEEEEEvNT_6ParamsE:
	.zero		1416


//--------------------- .nv.constant0._ZN7cutlass13device_kernelIN5flash19enable_sm80_to_sm89INS1_16FlashAttnFwdSm80INS1_25CollectiveMainloopFwdSm80ILi8ELi1ELb0EN4cute5tupleIJNS5_1CILi128EEENS7_ILi64EEENS7_ILi256EEEEEELi256ENS_10bfloat16_tEfNS_4arch4Sm80ELb1ELb0ELb1ELb1ELb0ELb0ELb1ELb1EEENS1_21CollectiveEpilogueFwdINS6_IJS8_SA_S9_EEENS6_IJNS7_ILi1EEESI_SI_EEESC_SE_Li256ELb1ELb1ELb1ELb0EEENS1_36VarlenDynamicPersistentTileSchedulerILi128ELi64ELi256ELi256ELb1ELb1ELb0ELb1ELb1ELb1EEEEEEEEEvNT_6ParamsE --------------------------
	.section	.nv.constant0._ZN7cutlass13device_kernelIN5flash19enable_sm80_to_sm89INS1_16FlashAttnFwdSm80INS1_25CollectiveMainloopFwdSm80ILi8ELi1ELb0EN4cute5tupleIJNS5_1CILi128EEENS7_ILi64EEENS7_ILi256EEEEEELi256ENS_10bfloat16_tEfNS_4arch4Sm80ELb1ELb0ELb1ELb1ELb0ELb0ELb1ELb1EEENS1_21CollectiveEpilogueFwdINS6_IJS8_SA_S9_EEENS6_IJNS7_ILi1EEESI_SI_EEESC_SE_Li256ELb1ELb1ELb1ELb0EEENS1_36VarlenDynamicPersistentTileSchedulerILi128ELi64ELi256ELi256ELb1ELb1ELb0ELb1ELb1ELb1EEEEEEEEEvNT_6ParamsE,"a",@progbits
	.sectionflags	@""
	.align	4
.nv.constant0._ZN7cutlass13device_kernelIN5flash19enable_sm80_to_sm89INS1_16FlashAttnFwdSm80INS1_25CollectiveMainloopFwdSm80ILi8ELi1ELb0EN4cute5tupleIJNS5_1CILi128EEENS7_ILi64EEENS7_ILi256EEEEEELi256ENS_10bfloat16_tEfNS_4arch4Sm80ELb1ELb0ELb1ELb1ELb0ELb0ELb1ELb1EEENS1_21CollectiveEpilogueFwdINS6_IJS8_SA_S9_EEENS6_IJNS7_ILi1EEESI_SI_EEESC_SE_Li256ELb1ELb1ELb1ELb0EEENS1_36VarlenDynamicPersistentTileSchedulerILi128ELi64ELi256ELi256ELb1ELb1ELb0ELb1ELb1ELb1EEEEEEEEEvNT_6ParamsE:
	.zero		1432


//--------------------- .nv.constant0._ZN7cutlass13device_kernelIN5flash19enable_sm80_to_sm89INS1_16FlashAttnFwdSm80INS1_25CollectiveMainloopFwdSm80ILi8ELi1ELb0EN4cute5tupleIJNS5_1CILi128EEENS7_ILi48EEENS7_ILi256EEEEEELi256ENS_10bfloat16_tEfNS_4arch4Sm80ELb1ELb0ELb1ELb1ELb0ELb1ELb1ELb1EEENS1_21CollectiveEpilogueFwdINS6_IJS8_SA_S9_EEENS6_IJNS7_ILi1EEESI_SI_EEESC_SE_Li256ELb1ELb1ELb1ELb0EEENS1_36VarlenDynamicPersistentTileSchedulerILi128ELi48ELi256ELi256ELb1ELb1ELb0ELb1ELb1ELb1EEEEEEEEEvNT_6ParamsE --------------------------
	.section	.nv.constant0._ZN7cutlass13device_kernelIN5flash19enable_sm80_to_sm89INS1_16FlashAttnFwdSm80INS1_25CollectiveMainloopFwdSm80ILi8ELi1ELb0EN4cute5tupleIJNS5_1CILi128EEENS7_ILi48EEENS7_ILi256EEEEEELi256ENS_10bfloat16_tEfNS_4arch4Sm80ELb1ELb0ELb1ELb1ELb0ELb1ELb1ELb1EEENS1_21CollectiveEpilogueFwdINS6_IJS8_SA_S9_EEENS6_IJNS7_ILi1EEESI_SI_EEESC_SE_Li256ELb1ELb1ELb1ELb0EEENS1_36VarlenDynamicPersistentTileSchedulerILi128ELi48ELi256ELi256ELb1ELb1ELb0ELb1ELb1ELb1EEEEEEEEEvNT_6ParamsE,"a",@progbits
	.sectionflags	@""
	.align	4
.nv.constant0._ZN7cutlass13device_kernelIN5flash19enable_sm80_to_sm89INS1_16FlashAttnFwdSm80INS1_25CollectiveMainloopFwdSm80ILi8ELi1ELb0EN4cute5tupleIJNS5_1CILi128EEENS7_ILi48EEENS7_ILi256EEEEEELi256ENS_10bfloat16_tEfNS_4arch4Sm80ELb1ELb0ELb1ELb1ELb0ELb1ELb1ELb1EEENS1_21CollectiveEpilogueFwdINS6_IJS8_SA_S9_EEENS6_IJNS7_ILi1EEESI_SI_EEESC_SE_Li256ELb1ELb1ELb1ELb0EEENS1_36VarlenDynamicPersistentTileSchedulerILi128ELi48ELi256ELi256ELb1ELb1ELb0ELb1ELb1ELb1EEEEEEEEEvNT_6ParamsE:
	.zero		1432


//--------------------- .nv.constant0._ZN7cutlass13device_kernelIN5flash19enable_sm80_to_sm89INS1_16FlashAttnFwdSm80INS1_25CollectiveMainloopFwdSm80ILi8ELi1ELb1EN4cute5tupleIJNS5_1CILi128EEENS7_ILi64EEENS7_ILi256EEEEEELi256ENS_10bfloat16_tEfNS_4arch4Sm80ELb0ELb0ELb0ELb0ELb0ELb0ELb1ELb1EEENS1_21CollectiveEpilogueFwdINS6_IJS8_SA_S9_EEENS6_IJNS7_ILi1EEESI_SI_EEESC_SE_Li256ELb0ELb1ELb1ELb0EEENS1_19SingleTileSchedulerILb0ELb1ELb1ELi128EEEEEEEEEvNT_6ParamsE --------------------------
	.section	.nv.constant0._ZN7cutlass13device_kernelIN5flash19enable_sm80_to_sm89INS1_16FlashAttnFwdSm80INS1_25CollectiveMainloopFwdSm80ILi8ELi1ELb1EN4cute5tupleIJNS5_1CILi128EEENS7_ILi64EEENS7_ILi256EEEEEELi256ENS_10bfloat16_tEfNS_4arch4Sm80ELb0ELb0ELb0ELb0ELb0ELb0ELb1ELb1EEENS1_21CollectiveEpilogueFwdINS6_IJS8_SA_S9_EEENS6_IJNS7_ILi1EEESI_SI_EEESC_SE_Li256ELb0ELb1ELb1ELb0EEENS1_19SingleTileSchedulerILb0ELb1ELb1ELi128EEEEEEEEEvNT_6ParamsE,"a",@progbits
	.sectionflags	@""
	.align	4
.nv.constant0._ZN7cutlass13device_kernelIN5flash19enable_sm80_to_sm89INS1_16FlashAttnFwdSm80INS1_25CollectiveMainloopFwdSm80ILi8ELi1ELb1EN4cute5tupleIJNS5_1CILi128EEENS7_ILi64EEENS7_ILi256EEEEEELi256ENS_10bfloat16_tEfNS_4arch4Sm80ELb0ELb0ELb0ELb0ELb0ELb0ELb1ELb1EEENS1_21CollectiveEpilogueFwdINS6_IJS8_SA_S9_EEENS6_IJNS7_ILi1EEESI_SI_EEESC_SE_Li256ELb0ELb1ELb1ELb0EEENS1_19SingleTileSchedulerILb0ELb1ELb1ELi128EEEEEEEEEvNT_6ParamsE:
	.zero		1400


//--------------------- .nv.constant0._ZN7cutlass13device_kernelIN5flash19enable_sm80_to_sm89INS1_16FlashAttnFwdSm80INS1_25CollectiveMainloopFwdSm80ILi8ELi1ELb1EN4cute5tupleIJNS5_1CILi128EEENS7_ILi48EEENS7_ILi256EEEEEELi256ENS_10bfloat16_tEfNS_4arch4Sm80ELb0ELb0ELb0ELb1ELb0ELb0ELb1ELb1EEENS1_21CollectiveEpilogueFwdINS6_IJS8_SA_S9_EEENS6_IJNS7_ILi1EEESI_SI_EEESC_SE_Li256ELb1ELb1ELb1ELb0EEENS1_36VarlenDynamicPersistentTileSchedulerILi128ELi48ELi256ELi256ELb1ELb1ELb0ELb0ELb1ELb1EEEEEEEEEvNT_6ParamsE --------------------------
	.section	.nv.constant0._ZN7cutlass13device_kernelIN5flash19enable_sm80_to_sm89INS1_16FlashAttnFwdSm80INS1_25CollectiveMainloopFwdSm80ILi8ELi1ELb1EN4cute5tupleIJNS5_1CILi128EEENS7_ILi48EEENS7_ILi256EEEEEELi256ENS_10bfloat16_tEfNS_4arch4Sm80ELb0ELb0ELb0ELb1ELb0ELb0ELb1ELb1EEENS1_21CollectiveEpilogueFwdINS6_IJS8_SA_S9_EEENS6_IJNS7_ILi1EEESI_SI_EEESC_SE_Li256ELb1ELb1ELb1ELb0EEENS1_36VarlenDynamicPersistentTileSchedulerILi128ELi48ELi256ELi256ELb1ELb1ELb0ELb0ELb1ELb1EEEEEEEEEvNT_6ParamsE,"a",@progbits
	.sectionflags	@""
	.align	4
.nv.constant0._ZN7cutlass13device_kernelIN5flash19enable_sm80_to_sm89INS1_16FlashAttnFwdSm80INS1_25CollectiveMainloopFwdSm80ILi8ELi1ELb1EN4cute5tupleIJNS5_1CILi128EEENS7_ILi48EEENS7_ILi256EEEEEELi256ENS_10bfloat16_tEfNS_4arch4Sm80ELb0ELb0ELb0ELb1ELb0ELb0ELb1ELb1EEENS1_21CollectiveEpilogueFwdINS6_IJS8_SA_S9_EEENS6_IJNS7_ILi1EEESI_SI_EEESC_SE_Li256ELb1ELb1ELb1ELb0EEENS1_36VarlenDynamicPersistentTileSchedulerILi128ELi48ELi256ELi256ELb1ELb1ELb0ELb0ELb1ELb1EEEEEEEEEvNT_6ParamsE:
	.zero		1432


//--------------------- .nv.constant0._ZN7cutlass13device_kernelIN5flash19enable_sm80_to_sm89INS1_16FlashAttnFwdSm80INS1_25CollectiveMainloopFwdSm80ILi8ELi1ELb0EN4cute5tupleIJNS5_1CILi128EEENS7_ILi32EEENS7_ILi256EEEEEELi256ENS_10bfloat16_tEfNS_4arch4Sm80ELb0ELb0ELb0ELb1ELb0ELb1ELb1ELb1EEENS1_21CollectiveEpilogueFwdINS6_IJS8_SA_S9_EEENS6_IJNS7_ILi1EEESI_SI_EEESC_SE_Li256ELb1ELb1ELb1ELb0EEENS1_36VarlenDynamicPersistentTileSchedulerILi128ELi32ELi256ELi256ELb1ELb1ELb0ELb0ELb1ELb1EEEEEEEEEvNT_6ParamsE --------------------------
	.section	.nv.constant0._ZN7cutlass13device_kernelIN5flash19enable_sm80_to_sm89INS1_16FlashAttnFwdSm80INS1_25CollectiveMainloopFwdSm80ILi8ELi1ELb0EN4cute5tupleIJNS5_1CILi128EEENS7_ILi32EEENS7_ILi256EEEEEELi256ENS_10bfloat16_tEfNS_4arch4Sm80ELb0ELb0ELb0ELb1ELb0ELb1ELb1ELb1EEENS1_21CollectiveEpilogueFwdINS6_IJS8_SA_S9_EEENS6_IJNS7_ILi1EEESI_SI_EEESC_SE_Li256ELb1ELb1ELb1ELb0EEENS1_36VarlenDynamicPersistentTileSchedulerILi128ELi32ELi256ELi256ELb1ELb1ELb0ELb0ELb1ELb1EEEEEEEEEvNT_6ParamsE,"a",@progbits
	.sectionflags	@""
	.align	4
.nv.constant0._ZN7cutlass13device_kernelIN5flash19enable_sm80_to_sm89INS1_16FlashAttnFwdSm80INS1_25CollectiveMainloopFwdSm80ILi8ELi1ELb0EN4cute5tupleIJNS5_1CILi128EEENS7_ILi32EEENS7_ILi256EEEEEELi256ENS_10bfloat16_tEfNS_4arch4Sm80ELb0ELb0ELb0ELb1ELb0ELb1ELb1ELb1EEENS1_21CollectiveEpilogueFwdINS6_IJS8_SA_S9_EEENS6_IJNS7_ILi1EEESI_SI_EEESC_SE_Li256ELb1ELb1ELb1ELb0EEENS1_36VarlenDynamicPersistentTileSchedulerILi128ELi32ELi256ELi256ELb1ELb1ELb0ELb0ELb1ELb1EEEEEEEEEvNT_6ParamsE:
	.zero		1432


//--------------------- .nv.constant0._ZN7cutlass13device_kernelIN5flash19enable_sm80_to_sm89INS1_16FlashAttnFwdSm80INS1_25CollectiveMainloopFwdSm80ILi8ELi1ELb1EN4cute5tupleIJNS5_1CILi128EEENS7_ILi48EEENS7_ILi256EEEEEELi256ENS_10bfloat16_tEfNS_4arch4Sm80ELb0ELb1ELb0ELb0ELb0ELb0ELb1ELb1EEENS1_21CollectiveEpilogueFwdINS6_IJS8_SA_S9_EEENS6_IJNS7_ILi1EEESI_SI_EEESC_SE_Li256ELb0ELb1ELb1ELb0EEENS1_19SingleTileSchedulerILb0ELb1ELb1ELi128EEEEEEEEEvNT_6ParamsE --------------------------
	.section	.nv.constant0._ZN7cutlass13device_kernelIN5flash19enable_sm80_to_sm89INS1_16FlashAttnFwdSm80INS1_25CollectiveMainloopFwdSm80ILi8ELi1ELb1EN4cute5tupleIJNS5_1CILi128EEENS7_ILi48EEENS7_ILi256EEEEEELi256ENS_10bfloat16_tEfNS_4arch4Sm80ELb0ELb1ELb0ELb0ELb0ELb0ELb1ELb1EEENS1_21CollectiveEpilogueFwdINS6_IJS8_SA_S9_EEENS6_IJNS7_ILi1EEESI_SI_EEESC_SE_Li256ELb0ELb1ELb1ELb0EEENS1_19SingleTileSchedulerILb0ELb1ELb1ELi128EEEEEEEEEvNT_6ParamsE,"a",@progbits
	.sectionflags	@""
	.align	4
.nv.constant0._ZN7cutlass13device_kernelIN5flash19enable_sm80_to_sm89INS1_16FlashAttnFwdSm80INS1_25CollectiveMainloopFwdSm80ILi8ELi1ELb1EN4cute5tupleIJNS5_1CILi128EEENS7_ILi48EEENS7_ILi256EEEEEELi256ENS_10bfloat16_tEfNS_4arch4Sm80ELb0ELb1ELb0ELb0ELb0ELb0ELb1ELb1EEENS1_21CollectiveEpilogueFwdINS6_IJS8_SA_S9_EEENS6_IJNS7_ILi1EEESI_SI_EEESC_SE_Li256ELb0ELb1ELb1ELb0EEENS1_19SingleTileSchedulerILb0ELb1ELb1ELi128EEEEEEEEEvNT_6ParamsE:
	.zero		1400


//--------------------- .nv.constant0._ZN7cutlass13device_kernelIN5flash19enable_sm80_to_sm89INS1_16FlashAttnFwdSm80INS1_25CollectiveMainloopFwdSm80ILi8ELi1ELb1EN4cute5tupleIJNS5_1CILi128EEENS7_ILi48EEENS7_ILi256EEEEEELi256ENS_10bfloat16_tEfNS_4arch4Sm80ELb0ELb1ELb0ELb1ELb0ELb0ELb1ELb1EEENS1_21CollectiveEpilogueFwdINS6_IJS8_SA_S9_EEENS6_IJNS7_ILi1EEESI_SI_EEESC_SE_Li256ELb1ELb1ELb1ELb0EEENS1_36VarlenDynamicPersistentTileSchedulerILi128ELi48ELi256ELi256ELb1ELb1ELb0ELb1ELb0ELb1EEEEEEEEEvNT_6ParamsE --------------------------
	.section	.nv.constant0._ZN7cutlass13device_kernelIN5flash19enable_sm80_to_sm89INS1_16FlashAttnFwdSm80INS1_25CollectiveMainloopFwdSm80ILi8ELi1ELb1EN4cute5tupleIJNS5_1CILi128EEENS7_ILi48EEENS7_ILi256EEEEEELi256ENS_10bfloat16_tEfNS_4arch4Sm80ELb0ELb1ELb0ELb1ELb0ELb0ELb1ELb1EEENS1_21CollectiveEpilogueFwdINS6_IJS8_SA_S9_EEENS6_IJNS7_ILi1EEESI_SI_EEESC_SE_Li256ELb1ELb1ELb1ELb0EEENS1_36VarlenDynamicPersistentTileSchedulerILi128ELi48ELi256ELi256ELb1ELb1ELb0ELb1ELb0ELb1EEEEEEEEEvNT_6ParamsE,"a",@progbits
	.sectionflags	@""
	.align	4
.nv.constant0._ZN7cutlass13device_kernelIN5flash19enable_sm80_to_sm89INS1_16FlashAttnFwdSm80INS1_25CollectiveMainloopFwdSm80ILi8ELi1ELb1EN4cute5tupleIJNS5_1CILi128EEENS7_ILi48EEENS7_ILi256EEEEEELi256ENS_10bfloat16_tEfNS_4arch4Sm80ELb0ELb1ELb0ELb1ELb0ELb0ELb1ELb1EEENS1_21CollectiveEpilogueFwdINS6_IJS8_SA_S9_EEENS6_IJNS7_ILi1EEESI_SI_EEESC_SE_Li256ELb1ELb1ELb1ELb0EEENS1_36VarlenDynamicPersistentTileSchedulerILi128ELi48ELi256ELi256ELb1ELb1ELb0ELb1ELb0ELb1EEEEEEEEEvNT_6ParamsE:
	.zero		1432


//--------------------- .nv.constant0._ZN7cutlass13device_kernelIN5flash19enable_sm80_to_sm89INS1_16FlashAttnFwdSm80INS1_25CollectiveMainloopFwdSm80ILi8ELi1ELb0EN4cute5tupleIJNS5_1CILi128EEENS7_ILi32EEENS7_ILi256EEEEEELi256ENS_10bfloat16_tEfNS_4arch4Sm80ELb0ELb1ELb0ELb1ELb0ELb1ELb1ELb1EEENS1_21CollectiveEpilogueFwdINS6_IJS8_SA_S9_EEENS6_IJNS7_ILi1EEESI_SI_EEESC_SE_Li256ELb1ELb1ELb1ELb0EEENS1_36VarlenDynamicPersistentTileSchedulerILi128ELi32ELi256ELi256ELb1ELb1ELb0ELb1ELb0ELb1EEEEEEEEEvNT_6ParamsE --------------------------
	.section	.nv.constant0._ZN7cutlass13device_kernelIN5flash19enable_sm80_to_sm89INS1_16FlashAttnFwdSm80INS1_25CollectiveMainloopFwdSm80ILi8ELi1ELb0EN4cute5tupleIJNS5_1CILi128EEENS7_ILi32EEENS7_ILi256EEEEEELi256ENS_10bfloat16_tEfNS_4arch4Sm80ELb0ELb1ELb0ELb1ELb0ELb1ELb1ELb1EEENS1_21CollectiveEpilogueFwdINS6_IJS8_SA_S9_EEENS6_IJNS7_ILi1EEESI_SI_EEESC_SE_Li256ELb1ELb1ELb1ELb0EEENS1_36VarlenDynamicPersistentTileSchedulerILi128ELi32ELi256ELi256ELb1ELb1ELb0ELb1ELb0ELb1EEEEEEEEEvNT_6ParamsE,"a",@progbits
	.sectionflags	@""
	.align	4
.nv.constant0._ZN7cutlass13device_kernelIN5flash19enable_sm80_to_sm89INS1_16FlashAttnFwdSm80INS1_25CollectiveMainloopFwdSm80ILi8ELi1ELb0EN4cute5tupleIJNS5_1CILi128EEENS7_ILi32EEENS7_ILi256EEEEEELi256ENS_10bfloat16_tEfNS_4arch4Sm80ELb0ELb1ELb0ELb1ELb0ELb1ELb1ELb1EEENS1_21CollectiveEpilogueFwdINS6_IJS8_SA_S9_EEENS6_IJNS7_ILi1EEESI_SI_EEESC_SE_Li256ELb1ELb1ELb1ELb0EEENS1_36VarlenDynamicPersistentTileSchedulerILi128ELi32ELi256ELi256ELb1ELb1ELb0ELb1ELb0ELb1EEEEEEEEEvNT_6ParamsE:
	.zero		1432


//--------------------- .nv.constant0._ZN7cutlass13device_kernelIN5flash19enable_sm80_to_sm89INS1_16FlashAttnFwdSm80INS1_25CollectiveMainloopFwdSm80ILi8ELi1ELb1EN4cute5tupleIJNS5_1CILi128EEENS7_ILi64EEENS7_ILi256EEEEEELi256ENS_10bfloat16_tEfNS_4arch4Sm80ELb1ELb0ELb0ELb0ELb0ELb0ELb1ELb1EEENS1_21CollectiveEpilogueFwdINS6_IJS8_SA_S9_EEENS6_IJNS7_ILi1EEESI_SI_EEESC_SE_Li256ELb0ELb1ELb1ELb0EEENS1_30DynamicPersistentTileSchedulerILi256ELi256ELb1ELb1ELb0EEEEEEEEEvNT_6ParamsE --------------------------
	.section	.nv.constant0._ZN7cutlass13device_kernelIN5flash19enable_sm80_to_sm89INS1_16FlashAttnFwdSm80INS1_25CollectiveMainloopFwdSm80ILi8ELi1ELb1EN4cute5tupleIJNS5_1CILi128EEENS7_ILi64EEENS7_ILi256EEEEEELi256ENS_10bfloat16_tEfNS_4arch4Sm80ELb1ELb0ELb0ELb0ELb0ELb0ELb1ELb1EEENS1_21CollectiveEpilogueFwdINS6_IJS8_SA_S9_EEENS6_IJNS7_ILi1EEESI_SI_EEESC_SE_Li256ELb0ELb1ELb1ELb0EEENS1_30DynamicPersistentTileSchedulerILi256ELi256ELb1ELb1ELb0EEEEEEEEEvNT_6ParamsE,"a",@progbits
	.sectionflags	@""
	.align	4
.nv.constant0._ZN7cutlass13device_kernelIN5flash19enable_sm80_to_sm89INS1_16FlashAttnFwdSm80INS1_25CollectiveMainloopFwdSm80ILi8ELi1ELb1EN4cute5tupleIJNS5_1CILi128EEENS7_ILi64EEENS7_ILi256EEEEEELi256ENS_10bfloat16_tEfNS_4arch4Sm80ELb1ELb0ELb0ELb0ELb0ELb0ELb1ELb1EEENS1_21CollectiveEpilogueFwdINS6_IJS8_SA_S9_EEENS6_IJNS7_ILi1EEESI_SI_EEESC_SE_Li256ELb0ELb1ELb1ELb0EEENS1_30DynamicPersistentTileSchedulerILi256ELi256ELb1ELb1ELb0EEEEEEEEEvNT_6ParamsE:
	.zero		1416


//--------------------- .nv.constant0._ZN7cutlass13device_kernelIN5flash19enable_sm80_to_sm89INS1_16FlashAttnFwdSm80INS1_25CollectiveMainloopFwdSm80ILi8ELi1ELb1EN4cute5tupleIJNS5_1CILi128EEENS7_ILi48EEENS7_ILi256EEEEEELi256ENS_10bfloat16_tEfNS_4arch4Sm80ELb1ELb0ELb0ELb1ELb0ELb0ELb1ELb1EEENS1_21CollectiveEpilogueFwdINS6_IJS8_SA_S9_EEENS6_IJNS7_ILi1EEESI_SI_EEESC_SE_Li256ELb1ELb1ELb1ELb0EEENS1_36VarlenDynamicPersistentTileSchedulerILi128ELi48ELi256ELi256ELb1ELb1ELb0ELb1ELb1ELb1EEEEEEEEEvNT_6ParamsE --------------------------
	.section	.nv.constant0._ZN7cutlass13device_kernelIN5flash19enable_sm80_to_sm89INS1_16FlashAttnFwdSm80INS1_25CollectiveMainloopFwdSm80ILi8ELi1ELb1EN4cute5tupleIJNS5_1CILi128EEENS7_ILi48EEENS7_ILi256EEEEEELi256ENS_10bfloat16_tEfNS_4arch4Sm80ELb1ELb0ELb0ELb1ELb0ELb0ELb1ELb1EEENS1_21CollectiveEpilogueFwdINS6_IJS8_SA_S9_EEENS6_IJNS7_ILi1EEESI_SI_EEESC_SE_Li256ELb1ELb1ELb1ELb0EEENS1_36VarlenDynamicPersistentTileSchedulerILi128ELi48ELi256ELi256ELb1ELb1ELb0ELb1ELb1ELb1EEEEEEEEEvNT_6ParamsE,"a",@progbits
	.sectionflags	@""
	.align	4
.nv.constant0._ZN7cutlass13device_kernelIN5flash19enable_sm80_to_sm89INS1_16FlashAttnFwdSm80INS1_25CollectiveMainloopFwdSm80ILi8ELi1ELb1EN4cute5tupleIJNS5_1CILi128EEENS7_ILi48EEENS7_ILi256EEEEEELi256ENS_10bfloat16_tEfNS_4arch4Sm80ELb1ELb0ELb0ELb1ELb0ELb0ELb1ELb1EEENS1_21CollectiveEpilogueFwdINS6_IJS8_SA_S9_EEENS6_IJNS7_ILi1EEESI_SI_EEESC_SE_Li256ELb1ELb1ELb1ELb0EEENS1_36VarlenDynamicPersistentTileSchedulerILi128ELi48ELi256ELi256ELb1ELb1ELb0ELb1ELb1ELb1EEEEEEEEEvNT_6ParamsE:
	.zero		1432


//--------------------- .nv.constant0._ZN7cutlass13device_kernelIN5flash19enable_sm80_to_sm89INS1_16FlashAttnFwdSm80INS1_25CollectiveMainloopFwdSm80ILi8ELi1ELb0EN4cute5tupleIJNS5_1CILi128EEENS7_ILi32EEENS7_ILi256EEEEEELi256ENS_10bfloat16_tEfNS_4arch4Sm80ELb1ELb0ELb0ELb1ELb0ELb1ELb1ELb1EEENS1_21CollectiveEpilogueFwdINS6_IJS8_SA_S9_EEENS6_IJNS7_ILi1EEESI_SI_EEESC_SE_Li256ELb1ELb1ELb1ELb0EEENS1_36VarlenDynamicPersistentTileSchedulerILi128ELi32ELi256ELi256ELb1ELb1ELb0ELb1ELb1ELb1EEEEEEEEEvNT_6ParamsE --------------------------
	.section	.nv.constant0._ZN7cutlass13device_kernelIN5flash19enable_sm80_to_sm89INS1_16FlashAttnFwdSm80INS1_25CollectiveMainloopFwdSm80ILi8ELi1ELb0EN4cute5tupleIJNS5_1CILi128EEENS7_ILi32EEENS7_ILi256EEEEEELi256ENS_10bfloat16_tEfNS_4arch4Sm80ELb1ELb0ELb0ELb1ELb0ELb1ELb1ELb1EEENS1_21CollectiveEpilogueFwdINS6_IJS8_SA_S9_EEENS6_IJNS7_ILi1EEESI_SI_EEESC_SE_Li256ELb1ELb1ELb1ELb0EEENS1_36VarlenDynamicPersistentTileSchedulerILi128ELi32ELi256ELi256ELb1ELb1ELb0ELb1ELb1ELb1EEEEEEEEEvNT_6ParamsE,"a",@progbits
	.sectionflags	@""
	.align	4
.nv.constant0._ZN7cutlass13device_kernelIN5flash19enable_sm80_to_sm89INS1_16FlashAttnFwdSm80INS1_25CollectiveMainloopFwdSm80ILi8ELi1ELb0EN4cute5tupleIJNS5_1CILi128EEENS7_ILi32EEENS7_ILi256EEEEEELi256ENS_10bfloat16_tEfNS_4arch4Sm80ELb1ELb0ELb0ELb1ELb0ELb1ELb1ELb1EEENS1_21CollectiveEpilogueFwdINS6_IJS8_SA_S9_EEENS6_IJNS7_ILi1EEESI_SI_EEESC_SE_Li256ELb1ELb1ELb1ELb0EEENS1_36VarlenDynamicPersistentTileSchedulerILi128ELi32ELi256ELi256ELb1ELb1ELb0ELb1ELb1ELb1EEEEEEEEEvNT_6ParamsE:
	.zero		1432


//--------------------- .nv.constant0._ZN7cutlass13device_kernelIN5flash19enable_sm80_to_sm89INS1_16FlashAttnFwdSm80INS1_25CollectiveMainloopFwdSm80ILi8ELi1ELb0EN4cute5tupleIJNS5_1CILi128EEENS7_ILi96EEENS7_ILi256EEEEEELi256ENS_10bfloat16_tEfNS_4arch4Sm80ELb0ELb0ELb0ELb0ELb0ELb0ELb1ELb1EEENS1_21CollectiveEpilogueFwdINS6_IJS8_SA_S9_EEENS6_IJNS7_ILi1EEESI_SI_EEESC_SE_Li256ELb0ELb1ELb1ELb0EEENS1_19SingleTileSchedulerILb0ELb1ELb1ELi128EEEEEEEEEvNT_6ParamsE --------------------------
	.section	.nv.constant0._ZN7cutlass13device_kernelIN5flash19enable_sm80_to_sm89INS1_16FlashAttnFwdSm80INS1_25CollectiveMainloopFwdSm80ILi8ELi1ELb0EN4cute5tupleIJNS5_1CILi128EEENS7_ILi96EEENS7_ILi256EEEEEELi256ENS_10bfloat16_tEfNS_4arch4Sm80ELb0ELb0ELb0ELb0ELb0ELb0ELb1ELb1EEENS1_21CollectiveEpilogueFwdINS6_IJS8_SA_S9_EEENS6_IJNS7_ILi1EEESI_SI_EEESC_SE_Li256ELb0ELb1ELb1ELb0EEENS1_19SingleTileSchedulerILb0ELb1ELb1ELi128EEEEEEEEEvNT_6ParamsE,"a",@progbits
	.sectionflags	@""
	.align	4
.nv.constant0._ZN7cutlass13device_kernelIN5flash19enable_sm80_to_sm89INS1_16FlashAttnFwdSm80INS1_25CollectiveMainloopFwdSm80ILi8ELi1ELb0EN4cute5tupleIJNS5_1CILi128EEENS7_ILi96EEENS7_ILi256EEEEEELi256ENS_10bfloat16_tEfNS_4arch4Sm80ELb0ELb0ELb0ELb0ELb0ELb0ELb1ELb1EEENS1_21CollectiveEpilogueFwdINS6_IJS8_SA_S9_EEENS6_IJNS7_ILi1EEESI_SI_EEESC_SE_Li256ELb0ELb1ELb1ELb0EEENS1_19SingleTileSchedulerILb0ELb1ELb1ELi128EEEEEEEEEvNT_6ParamsE:
	.zero		1400


//--------------------- .nv.constant0._ZN7cutlass13device_kernelIN5flash19enable_sm80_to_sm89INS1_16FlashAttnFwdSm80INS1_25CollectiveMainloopFwdSm80ILi8ELi1ELb0EN4cute5tupleIJNS5_1CILi128EEENS7_ILi64EEENS7_ILi256EEEEEELi256ENS_10bfloat16_tEfNS_4arch4Sm80ELb0ELb0ELb0ELb1ELb0ELb0ELb1ELb1EEENS1_21CollectiveEpilogueFwdINS6_IJS8_SA_S9_EEENS6_IJNS7_ILi1EEESI_SI_EEESC_SE_Li256ELb1ELb1ELb1ELb0EEENS1_36VarlenDynamicPersistentTileSchedulerILi128ELi64ELi256ELi256ELb1ELb1ELb0ELb0ELb1ELb1EEEEEEEEEvNT_6ParamsE --------------------------
	.section	.nv.constant0._ZN7cutlass13device_kernelIN5flash19enable_sm80_to_sm89INS1_16FlashAttnFwdSm80INS1_25CollectiveMainloopFwdSm80ILi8ELi1ELb0EN4cute5tupleIJNS5_1CILi128EEENS7_ILi64EEENS7_ILi256EEEEEELi256ENS_10bfloat16_tEfNS_4arch4Sm80ELb0ELb0ELb0ELb1ELb0ELb0ELb1ELb1EEENS1_21CollectiveEpilogueFwdINS6_IJS8_SA_S9_EEENS6_IJNS7_ILi1EEESI_SI_EEESC_SE_Li256ELb1ELb1ELb1ELb0EEENS1_36VarlenDynamicPersistentTileSchedulerILi128ELi64ELi256ELi256ELb1ELb1ELb0ELb0ELb1ELb1EEEEEEEEEvNT_6ParamsE,"a",@progbits
	.sectionflags	@""
	.align	4
.nv.constant0._ZN7cutlass13device_kernelIN5flash19enable_sm80_to_sm89INS1_16FlashAttnFwdSm80INS1_25CollectiveMainloopFwdSm80ILi8ELi1ELb0EN4cute5tupleIJNS5_1CILi128EEENS7_ILi64EEENS7_ILi256EEEEEELi256ENS_10bfloat16_tEfNS_4arch4Sm80ELb0ELb0ELb0ELb1ELb0ELb0ELb1ELb1EEENS1_21CollectiveEpilogueFwdINS6_IJS8_SA_S9_EEENS6_IJNS7_ILi1EEESI_SI_EEESC_SE_Li256ELb1ELb1ELb1ELb0EEENS1_36VarlenDynamicPersistentTileSchedulerILi128ELi64ELi256ELi256ELb1ELb1ELb0ELb0ELb1ELb1EEEEEEEEEvNT_6ParamsE:
	.zero		1432


//--------------------- .nv.constant0._ZN7cutlass13device_kernelIN5flash19enable_sm80_to_sm89INS1_16FlashAttnFwdSm80INS1_25CollectiveMainloopFwdSm80ILi8ELi1ELb0EN4cute5tupleIJNS5_1CILi128EEENS7_ILi48EEENS7_ILi256EEEEEELi256ENS_10bfloat16_tEfNS_4arch4Sm80ELb0ELb0ELb0ELb1ELb0ELb1ELb1ELb1EEENS1_21CollectiveEpilogueFwdINS6_IJS8_SA_S9_EEENS6_IJNS7_ILi1EEESI_SI_EEESC_SE_Li256ELb1ELb1ELb1ELb0EEENS1_36VarlenDynamicPersistentTileSchedulerILi128ELi48ELi256ELi256ELb1ELb1ELb0ELb0ELb1ELb1EEEEEEEEEvNT_6ParamsE --------------------------
	.section	.nv.constant0._ZN7cutlass13device_kernelIN5flash19enable_sm80_to_sm89INS1_16FlashAttnFwdSm80INS1_25CollectiveMainloopFwdSm80ILi8ELi1ELb0EN4cute5tupleIJNS5_1CILi128EEENS7_ILi48EEENS7_ILi256EEEEEELi256ENS_10bfloat16_tEfNS_4arch4Sm80ELb0ELb0ELb0ELb1ELb0ELb1ELb1ELb1EEENS1_21CollectiveEpilogueFwdINS6_IJS8_SA_S9_EEENS6_IJNS7_ILi1EEESI_SI_EEESC_SE_Li256ELb1ELb1ELb1ELb0EEENS1_36VarlenDynamicPersistentTileSchedulerILi128ELi48ELi256ELi256ELb1ELb1ELb0ELb0ELb1ELb1EEEEEEEEEvNT_6ParamsE,"a",@progbits
	.sectionflags	@""
	.align	4
.nv.constant0._ZN7cutlass13device_kernelIN5flash19enable_sm80_to_sm89INS1_16FlashAttnFwdSm80INS1_25CollectiveMainloopFwdSm80ILi8ELi1ELb0EN4cute5tupleIJNS5_1CILi128EEENS7_ILi48EEENS7_ILi256EEEEEELi256ENS_10bfloat16_tEfNS_4arch4Sm80ELb0ELb0ELb0ELb1ELb0ELb1ELb1ELb1EEENS1_21CollectiveEpilogueFwdINS6_IJS8_SA_S9_EEENS6_IJNS7_ILi1EEESI_SI_EEESC_SE_Li256ELb1ELb1ELb1ELb0EEENS1_36VarlenDynamicPersistentTileSchedulerILi128ELi48ELi256ELi256ELb1ELb1ELb0ELb0ELb1ELb1EEEEEEEEEvNT_6ParamsE:
	.zero		1432


//--------------------- .nv.constant0._ZN7cutlass13device_kernelIN5flash19enable_sm80_to_sm89INS1_16FlashAttnFwdSm80INS1_25CollectiveMainloopFwdSm80ILi8ELi1ELb0EN4cute5tupleIJNS5_1CILi128EEENS7_ILi64EEENS7_ILi256EEEEEELi256ENS_10bfloat16_tEfNS_4arch4Sm80ELb0ELb1ELb0ELb0ELb0ELb0ELb1ELb1EEENS1_21CollectiveEpilogueFwdINS6_IJS8_SA_S9_EEENS6_IJNS7_ILi1EEESI_SI_EEESC_SE_Li256ELb0ELb1ELb1ELb0EEENS1_19SingleTileSchedulerILb0ELb1ELb1ELi128EEEEEEEEEvNT_6ParamsE --------------------------
	.section	.nv.constant0._ZN7cutlass13device_kernelIN5flash19enable_sm80_to_sm89INS1_16FlashAttnFwdSm80INS1_25CollectiveMainloopFwdSm80ILi8ELi1ELb0EN4cute5tupleIJNS5_1CILi128EEENS7_ILi64EEENS7_ILi256EEEEEELi256ENS_10bfloat16_tEfNS_4arch4Sm80ELb0ELb1ELb0ELb0ELb0ELb0ELb1ELb1EEENS1_21CollectiveEpilogueFwdINS6_IJS8_SA_S9_EEENS6_IJNS7_ILi1EEESI_SI_EEESC_SE_Li256ELb0ELb1ELb1ELb0EEENS1_19SingleTileSchedulerILb0ELb1ELb1ELi128EEEEEEEEEvNT_6ParamsE,"a",@progbits
	.sectionflags	@""
	.align	4
.nv.constant0._ZN7cutlass13device_kernelIN5flash19enable_sm80_to_sm89INS1_16FlashAttnFwdSm80INS1_25CollectiveMainloopFwdSm80ILi8ELi1ELb0EN4cute5tupleIJNS5_1CILi128EEENS7_ILi64EEENS7_ILi256EEEEEELi256ENS_10bfloat16_tEfNS_4arch4Sm80ELb0ELb1ELb0ELb0ELb0ELb0ELb1ELb1EEENS1_21CollectiveEpilogueFwdINS6_IJS8_SA_S9_EEENS6_IJNS7_ILi1EEESI_SI_EEESC_SE_Li256ELb0ELb1ELb1ELb0EEENS1_19SingleTileSchedulerILb0ELb1ELb1ELi128EEEEEEEEEvNT_6ParamsE:
	.zero		1400


//--------------------- .nv.constant0._ZN7cutlass13device_kernelIN5flash19enable_sm80_to_sm89INS1_16FlashAttnFwdSm80INS1_25CollectiveMainloopFwdSm80ILi8ELi1ELb0EN4cute5tupleIJNS5_1CILi128EEENS7_ILi64EEENS7_ILi256EEEEEELi256ENS_10bfloat16_tEfNS_4arch4Sm80ELb0ELb1ELb0ELb1ELb0ELb0ELb1ELb1EEENS1_21CollectiveEpilogueFwdINS6_IJS8_SA_S9_EEENS6_IJNS7_ILi1EEESI_SI_EEESC_SE_Li256ELb1ELb1ELb1ELb0EEENS1_36VarlenDynamicPersistentTileSchedulerILi128ELi64ELi256ELi256ELb1ELb1ELb0ELb1ELb0ELb1EEEEEEEEEvNT_6ParamsE --------------------------
	.section	.nv.constant0._ZN7cutlass13device_kernelIN5flash19enable_sm80_to_sm89INS1_16FlashAttnFwdSm80INS1_25CollectiveMainloopFwdSm80ILi8ELi1ELb0EN4cute5tupleIJNS5_1CILi128EEENS7_ILi64EEENS7_ILi256EEEEEELi256ENS_10bfloat16_tEfNS_4arch4Sm80ELb0ELb1ELb0ELb1ELb0ELb0ELb1ELb1EEENS1_21CollectiveEpilogueFwdINS6_IJS8_SA_S9_EEENS6_IJNS7_ILi1EEESI_SI_EEESC_SE_Li256ELb1ELb1ELb1ELb0EEENS1_36VarlenDynamicPersistentTileSchedulerILi128ELi64ELi256ELi256ELb1ELb1ELb0ELb1ELb0ELb1EEEEEEEEEvNT_6ParamsE,"a",@progbits
	.sectionflags	@""
	.align	4
.nv.constant0._ZN7cutlass13device_kernelIN5flash19enable_sm80_to_sm89INS1_16FlashAttnFwdSm80INS1_25CollectiveMainloopFwdSm80ILi8ELi1ELb0EN4cute5tupleIJNS5_1CILi128EEENS7_ILi64EEENS7_ILi256EEEEEELi256ENS_10bfloat16_tEfNS_4arch4Sm80ELb0ELb1ELb0ELb1ELb0ELb0ELb1ELb1EEENS1_21CollectiveEpilogueFwdINS6_IJS8_SA_S9_EEENS6_IJNS7_ILi1EEESI_SI_EEESC_SE_Li256ELb1ELb1ELb1ELb0EEENS1_36VarlenDynamicPersistentTileSchedulerILi128ELi64ELi256ELi256ELb1ELb1ELb0ELb1ELb0ELb1EEEEEEEEEvNT_6ParamsE:
	.zero		1432


//--------------------- .nv.constant0._ZN7cutlass13device_kernelIN5flash19enable_sm80_to_sm89INS1_16FlashAttnFwdSm80INS1_25CollectiveMainloopFwdSm80ILi8ELi1ELb0EN4cute5tupleIJNS5_1CILi128EEENS7_ILi48EEENS7_ILi256EEEEEELi256ENS_10bfloat16_tEfNS_4arch4Sm80ELb0ELb1ELb0ELb1ELb0ELb1ELb1ELb1EEENS1_21CollectiveEpilogueFwdINS6_IJS8_SA_S9_EEENS6_IJNS7_ILi1EEESI_SI_EEESC_SE_Li256ELb1ELb1ELb1ELb0EEENS1_36VarlenDynamicPersistentTileSchedulerILi128ELi48ELi256ELi256ELb1ELb1ELb0ELb1ELb0ELb1EEEEEEEEEvNT_6ParamsE --------------------------
	.section	.nv.constant0._ZN7cutlass13device_kernelIN5flash19enable_sm80_to_sm89INS1_16FlashAttnFwdSm80INS1_25CollectiveMainloopFwdSm80ILi8ELi1ELb0EN4cute5tupleIJNS5_1CILi128EEENS7_ILi48EEENS7_ILi256EEEEEELi256ENS_10bfloat16_tEfNS_4arch4Sm80ELb0ELb1ELb0ELb1ELb0ELb1ELb1ELb1EEENS1_21CollectiveEpilogueFwdINS6_IJS8_SA_S9_EEENS6_IJNS7_ILi1EEESI_SI_EEESC_SE_Li256ELb1ELb1ELb1ELb0EEENS1_36VarlenDynamicPersistentTileSchedulerILi128ELi48ELi256ELi256ELb1ELb1ELb0ELb1ELb0ELb1EEEEEEEEEvNT_6ParamsE,"a",@progbits
	.sectionflags	@""
	.align	4
.nv.constant0._ZN7cutlass13device_kernelIN5flash19enable_sm80_to_sm89INS1_16FlashAttnFwdSm80INS1_25CollectiveMainloopFwdSm80ILi8ELi1ELb0EN4cute5tupleIJNS5_1CILi128EEENS7_ILi48EEENS7_ILi256EEEEEELi256ENS_10bfloat16_tEfNS_4arch4Sm80ELb0ELb1ELb0ELb1ELb0ELb1ELb1ELb1EEENS1_21CollectiveEpilogueFwdINS6_IJS8_SA_S9_EEENS6_IJNS7_ILi1EEESI_SI_EEESC_SE_Li256ELb1ELb1ELb1ELb0EEENS1_36VarlenDynamicPersistentTileSchedulerILi128ELi48ELi256ELi256ELb1ELb1ELb0ELb1ELb0ELb1EEEEEEEEEvNT_6ParamsE:
	.zero		1432


//--------------------- .nv.constant0._ZN7cutlass13device_kernelIN5flash19enable_sm80_to_sm89INS1_16FlashAttnFwdSm80INS1_25CollectiveMainloopFwdSm80ILi8ELi1ELb0EN4cute5tupleIJNS5_1CILi128EEENS7_ILi96EEENS7_ILi256EEEEEELi256ENS_10bfloat16_tEfNS_4arch4Sm80ELb1ELb0ELb0ELb0ELb0ELb0ELb1ELb1EEENS1_21CollectiveEpilogueFwdINS6_IJS8_SA_S9_EEENS6_IJNS7_ILi1EEESI_SI_EEESC_SE_Li256ELb0ELb1ELb1ELb0EEENS1_30DynamicPersistentTileSchedulerILi256ELi256ELb1ELb1ELb0EEEEEEEEEvNT_6ParamsE --------------------------
	.section	.nv.constant0._ZN7cutlass13device_kernelIN5flash19enable_sm80_to_sm89INS1_16FlashAttnFwdSm80INS1_25CollectiveMainloopFwdSm80ILi8ELi1ELb0EN4cute5tupleIJNS5_1CILi128EEENS7_ILi96EEENS7_ILi256EEEEEELi256ENS_10bfloat16_tEfNS_4arch4Sm80ELb1ELb0ELb0ELb0ELb0ELb0ELb1ELb1EEENS1_21CollectiveEpilogueFwdINS6_IJS8_SA_S9_EEENS6_IJNS7_ILi1EEESI_SI_EEESC_SE_Li256ELb0ELb1ELb1ELb0EEENS1_30DynamicPersistentTileSchedulerILi256ELi256ELb1ELb1ELb0EEEEEEEEEvNT_6ParamsE,"a",@progbits
	.sectionflags	@""
	.align	4
.nv.constant0._ZN7cutlass13device_kernelIN5flash19enable_sm80_to_sm89INS1_16FlashAttnFwdSm80INS1_25CollectiveMainloopFwdSm80ILi8ELi1ELb0EN4cute5tupleIJNS5_1CILi128EEENS7_ILi96EEENS7_ILi256EEEEEELi256ENS_10bfloat16_tEfNS_4arch4Sm80ELb1ELb0ELb0ELb0ELb0ELb0ELb1ELb1EEENS1_21CollectiveEpilogueFwdINS6_IJS8_SA_S9_EEENS6_IJNS7_ILi1EEESI_SI_EEESC_SE_Li256ELb0ELb1ELb1ELb0EEENS1_30DynamicPersistentTileSchedulerILi256ELi256ELb1ELb1ELb0EEEEEEEEEvNT_6ParamsE:
	.zero		1416


//--------------------- .nv.constant0._ZN7cutlass13device_kernelIN5flash19enable_sm80_to_sm89INS1_16FlashAttnFwdSm80INS1_25CollectiveMainloopFwdSm80ILi8ELi1ELb0EN4cute5tupleIJNS5_1CILi128EEENS7_ILi64EEENS7_ILi256EEEEEELi256ENS_10bfloat16_tEfNS_4arch4Sm80ELb1ELb0ELb0ELb1ELb0ELb0ELb1ELb1EEENS1_21CollectiveEpilogueFwdINS6_IJS8_SA_S9_EEENS6_IJNS7_ILi1EEESI_SI_EEESC_SE_Li256ELb1ELb1ELb1ELb0EEENS1_36VarlenDynamicPersistentTileSchedulerILi128ELi64ELi256ELi256ELb1ELb1ELb0ELb1ELb1ELb1EEEEEEEEEvNT_6ParamsE --------------------------
	.section	.nv.constant0._ZN7cutlass13device_kernelIN5flash19enable_sm80_to_sm89INS1_16FlashAttnFwdSm80INS1_25CollectiveMainloopFwdSm80ILi8ELi1ELb0EN4cute5tupleIJNS5_1CILi128EEENS7_ILi64EEENS7_ILi256EEEEEELi256ENS_10bfloat16_tEfNS_4arch4Sm80ELb1ELb0ELb0ELb1ELb0ELb0ELb1ELb1EEENS1_21CollectiveEpilogueFwdINS6_IJS8_SA_S9_EEENS6_IJNS7_ILi1EEESI_SI_EEESC_SE_Li256ELb1ELb1ELb1ELb0EEENS1_36VarlenDynamicPersistentTileSchedulerILi128ELi64ELi256ELi256ELb1ELb1ELb0ELb1ELb1ELb1EEEEEEEEEvNT_6ParamsE,"a",@progbits
	.sectionflags	@""
	.align	4
.nv.constant0._ZN7cutlass13device_kernelIN5flash19enable_sm80_to_sm89INS1_16FlashAttnFwdSm80INS1_25CollectiveMainloopFwdSm80ILi8ELi1ELb0EN4cute5tupleIJNS5_1CILi128EEENS7_ILi64EEENS7_ILi256EEEEEELi256ENS_10bfloat16_tEfNS_4arch4Sm80ELb1ELb0ELb0ELb1ELb0ELb0ELb1ELb1EEENS1_21CollectiveEpilogueFwdINS6_IJS8_SA_S9_EEENS6_IJNS7_ILi1EEESI_SI_EEESC_SE_Li256ELb1ELb1ELb1ELb0EEENS1_36VarlenDynamicPersistentTileSchedulerILi128ELi64ELi256ELi256ELb1ELb1ELb0ELb1ELb1ELb1EEEEEEEEEvNT_6ParamsE:
	.zero		1432


//--------------------- .nv.constant0._ZN7cutlass13device_kernelIN5flash19enable_sm80_to_sm89INS1_16FlashAttnFwdSm80INS1_25CollectiveMainloopFwdSm80ILi8ELi1ELb0EN4cute5tupleIJNS5_1CILi128EEENS7_ILi48EEENS7_ILi256EEEEEELi256ENS_10bfloat16_tEfNS_4arch4Sm80ELb1ELb0ELb0ELb1ELb0ELb1ELb1ELb1EEENS1_21CollectiveEpilogueFwdINS6_IJS8_SA_S9_EEENS6_IJNS7_ILi1EEESI_SI_EEESC_SE_Li256ELb1ELb1ELb1ELb0EEENS1_36VarlenDynamicPersistentTileSchedulerILi128ELi48ELi256ELi256ELb1ELb1ELb0ELb1ELb1ELb1EEEEEEEEEvNT_6ParamsE --------------------------
	.section	.nv.constant0._ZN7cutlass13device_kernelIN5flash19enable_sm80_to_sm89INS1_16FlashAttnFwdSm80INS1_25CollectiveMainloopFwdSm80ILi8ELi1ELb0EN4cute5tupleIJNS5_1CILi128EEENS7_ILi48EEENS7_ILi256EEEEEELi256ENS_10bfloat16_tEfNS_4arch4Sm80ELb1ELb0ELb0ELb1ELb0ELb1ELb1ELb1EEENS1_21CollectiveEpilogueFwdINS6_IJS8_SA_S9_EEENS6_IJNS7_ILi1EEESI_SI_EEESC_SE_Li256ELb1ELb1ELb1ELb0EEENS1_36VarlenDynamicPersistentTileSchedulerILi128ELi48ELi256ELi256ELb1ELb1ELb0ELb1ELb1ELb1EEEEEEEEEvNT_6ParamsE,"a",@progbits
	.sectionflags	@""
	.align	4
.nv.constant0._ZN7cutlass13device_kernelIN5flash19enable_sm80_to_sm89INS1_16FlashAttnFwdSm80INS1_25CollectiveMainloopFwdSm80ILi8ELi1ELb0EN4cute5tupleIJNS5_1CILi128EEENS7_ILi48EEENS7_ILi256EEEEEELi256ENS_10bfloat16_tEfNS_4arch4Sm80ELb1ELb0ELb0ELb1ELb0ELb1ELb1ELb1EEENS1_21CollectiveEpilogueFwdINS6_IJS8_SA_S9_EEENS6_IJNS7_ILi1EEESI_SI_EEESC_SE_Li256ELb1ELb1ELb1ELb0EEENS1_36VarlenDynamicPersistentTileSchedulerILi128ELi48ELi256ELi256ELb1ELb1ELb0ELb1ELb1ELb1EEEEEEEEEvNT_6ParamsE:
	.zero		1432


//--------------------- .text._ZN7cutlass13device_kernelIN5flash19enable_sm80_to_sm89INS1_16FlashAttnFwdSm80INS1_25CollectiveMainloopFwdSm80ILi8ELi1ELb1EN4cute5tupleIJNS5_1CILi128EEENS7_ILi64EEENS7_ILi256EEEEEELi256ENS_10bfloat16_tEfNS_4arch4Sm80ELb0ELb0ELb1ELb0ELb0ELb0ELb1ELb1EEENS1_21CollectiveEpilogueFwdINS6_IJS8_SA_S9_EEENS6_IJNS7_ILi1EEESI_SI_EEESC_SE_Li256ELb0ELb1ELb1ELb0EEENS1_19SingleTileSchedulerILb0ELb1ELb1ELi128EEEEEEEEEvNT_6ParamsE --------------------------
	.section	.text._ZN7cutlass13device_kernelIN5flash19enable_sm80_to_sm89INS1_16FlashAttnFwdSm80INS1_25CollectiveMainloopFwdSm80ILi8ELi1ELb1EN4cute5tupleIJNS5_1CILi128EEENS7_ILi64EEENS7_ILi256EEEEEELi256ENS_10bfloat16_tEfNS_4arch4Sm80ELb0ELb0ELb1ELb0ELb0ELb0ELb1ELb1EEENS1_21CollectiveEpilogueFwdINS6_IJS8_SA_S9_EEENS6_IJNS7_ILi1EEESI_SI_EEESC_SE_Li256ELb0ELb1ELb1ELb0EEENS1_19SingleTileSchedulerILb0ELb1ELb1ELi128EEEEEEEEEvNT_6ParamsE,"ax",@progbits
	.sectioninfo	@"SHI_REGISTERS=255"
	.align	128
.text._ZN7cutlass13device_kernelIN5flash19enable_sm80_to_sm89INS1_16FlashAttnFwdSm80INS1_25CollectiveMainloopFwdSm80ILi8ELi1ELb1EN4cute5tupleIJNS5_1CILi128EEENS7_ILi64EEENS7_ILi256EEEEEELi256ENS_10bfloat16_tEfNS_4arch4Sm80ELb0ELb0ELb1ELb0ELb0ELb0ELb1ELb1EEENS1_21CollectiveEpilogueFwdINS6_IJS8_SA_S9_EEENS6_IJNS7_ILi1EEESI_SI_EEESC_SE_Li256ELb0ELb1ELb1ELb0EEENS1_19SingleTileSchedulerILb0ELb1ELb1ELi128EEEEEEEEEvNT_6ParamsE:
        .type           _ZN7cutlass13device_kernelIN5flash19enable_sm80_to_sm89INS1_16FlashAttnFwdSm80INS1_25CollectiveMainloopFwdSm80ILi8ELi1ELb1EN4cute5tupleIJNS5_1CILi128EEENS7_ILi64EEENS7_ILi256EEEEEELi256ENS_10bfloat16_tEfNS_4arch4Sm80ELb0ELb0ELb1ELb0ELb0ELb0ELb1ELb1EEENS1_21CollectiveEpilogueFwdINS6_IJS8_SA_S9_EEENS6_IJNS7_ILi1EEESI_SI_EEESC_SE_Li256ELb0ELb1ELb1ELb0EEENS1_19SingleTileSchedulerILb0ELb1ELb1ELi128EEEEEEEEEvNT_6ParamsE,@function
        .size           _ZN7cutlass13device_kernelIN5flash19enable_sm80_to_sm89INS1_16FlashAttnFwdSm80INS1_25CollectiveMainloopFwdSm80ILi8ELi1ELb1EN4cute5tupleIJNS5_1CILi128EEENS7_ILi64EEENS7_ILi256EEEEEELi256ENS_10bfloat16_tEfNS_4arch4Sm80ELb0ELb0ELb1ELb0ELb0ELb0ELb1ELb1EEENS1_21CollectiveEpilogueFwdINS6_IJS8_SA_S9_EEENS6_IJNS7_ILi1EEESI_SI_EEESC_SE_Li256ELb0ELb1ELb1ELb0EEENS1_19SingleTileSchedulerILb0ELb1ELb1ELi128EEEEEEEEEvNT_6ParamsE,(.L_x_5168 - _ZN7cutlass13device_kernelIN5flash19enable_sm80_to_sm89INS1_16FlashAttnFwdSm80INS1_25CollectiveMainloopFwdSm80ILi8ELi1ELb1EN4cute5tupleIJNS5_1CILi128EEENS7_ILi64EEENS7_ILi256EEEEEELi256ENS_10bfloat16_tEfNS_4arch4Sm80ELb0ELb0ELb1ELb0ELb0ELb0ELb1ELb1EEENS1_21CollectiveEpilogueFwdINS6_IJS8_SA_S9_EEENS6_IJNS7_ILi1EEESI_SI_EEESC_SE_Li256ELb0ELb1ELb1ELb0EEENS1_19SingleTileSchedulerILb0ELb1ELb1ELi128EEEEEEEEEvNT_6ParamsE)
        .other          _ZN7cutlass13device_kernelIN5flash19enable_sm80_to_sm89INS1_16FlashAttnFwdSm80INS1_25CollectiveMainloopFwdSm80ILi8ELi1ELb1EN4cute5tupleIJNS5_1CILi128EEENS7_ILi64EEENS7_ILi256EEEEEELi256ENS_10bfloat16_tEfNS_4arch4Sm80ELb0ELb0ELb1ELb0ELb0ELb0ELb1ELb1EEENS1_21CollectiveEpilogueFwdINS6_IJS8_SA_S9_EEENS6_IJNS7_ILi1EEESI_SI_EEESC_SE_Li256ELb0ELb1ELb1ELb0EEENS1_19SingleTileSchedulerILb0ELb1ELb1ELi128EEEEEEEEEvNT_6ParamsE,@"STO_CUDA_ENTRY STV_DEFAULT"
_ZN7cutlass13device_kernelIN5flash19enable_sm80_to_sm89INS1_16FlashAttnFwdSm80INS1_25CollectiveMainloopFwdSm80ILi8ELi1ELb1EN4cute5tupleIJNS5_1CILi128EEENS7_ILi64EEENS7_ILi256EEEEEELi256ENS_10bfloat16_tEfNS_4arch4Sm80ELb0ELb0ELb1ELb0ELb0ELb0ELb1ELb1EEENS1_21CollectiveEpilogueFwdINS6_IJS8_SA_S9_EEENS6_IJNS7_ILi1EEESI_SI_EEESC_SE_Li256ELb0ELb1ELb1ELb0EEENS1_19SingleTileSchedulerILb0ELb1ELb1ELi128EEEEEEEEEvNT_6ParamsE:
[----:B------:R-:W-:Y:S02]  /*0000*/  MOV R1, c[0x0][0x28] ;  /* 0x00000a0000017a02 */ /* 0x000fe40000000f00 */
[----:B------:R-:W1:Y:S01]  /*0010*/  S2R R132, SR_TID.X ;  /* 0x0000000000847919 */ /* 0x000e620000002100 */
[----:B------:R-:W2:Y:S01]  /*0020*/  S2UR UR6, SR_CTAID.Y ;  /* 0x00000000000679c3 */ /* 0x000ea20000002600 */
[----:B------:R-:W-:Y:S02]  /*0030*/  IADD3 R1, R1, -0xd0, RZ ;  /* 0xffffff3001017810 */ /* 0x000fe40007ffe0ff */
[----:B------:R-:W3:Y:S01]  /*0040*/  S2R R12, SR_CTAID.Z ;  /* 0x00000000000c7919 */ /* 0x000ee20000002700 */
[----:B-1----:R-:W-:-:S06]  /*0050*/  SHF.R.U32.HI R0, RZ, 0x5, R132 ;  /* 0x00000005ff007819 */ /* 0x002fcc0000011684 */
[----:B------:R-:W1:Y:S02]  /*0060*/  SHFL.IDX PT, R0, R0, RZ, 0x1f ;  /* 0x00001fff00007589 */ /* 0x000e6400000e0000 */
[----:B-1----:R-:W-:-:S13]  /*0070*/  ISETP.NE.AND P0, PT, R0, RZ, PT ;  /* 0x000000ff0000720c */ /* 0x002fda0003f05270 */
[----:B--2---:R-:W-:Y:S05]  /*0080*/  @!P0 BRA `(.L_x_0) ;  /* 0x0000009000008947 */ /* 0x004fea0003800000 */
[----:B---3--:R-:W-:Y:S01]  /*0090*/  MOV R0, c[0x0][0x550] ;  /* 0x0001540000007a02 */ /* 0x008fe20000000f00 */
[----:B------:R-:W-:-:S03]  /*00a0*/  UMOV UR11, UR6 ;  /* 0x00000006000b7c82 */ /* 0x000fc60008000000 */
[----:B------:R-:W-:-:S13]  /*00b0*/  ISETP.NE.AND P0, PT, R0, 0x1, PT ;  /* 0x000000010000780c */ /* 0x000fda0003f05270 */
[----:B------:R-:W-:Y:S05]  /*00c0*/  @!P0 BRA `(.L_x_1) ;  /* 0x000000b000008947 */ /* 0x000fea0003800000 */
[----:B------:R-:W-:Y:S02]  /*00d0*/  ULDC UR4, c[0x0][0x554] ;  /* 0x0001550000047ab9 */ /* 0x000fe40000000800 */
[----:B------:R-:W-:Y:S02]  /*00e0*/  UIMAD.WIDE.U32 UR4, UR6, UR4, URZ ;  /* 0x00000004060472a5 */ /* 0x000fe4000f8e003f */
[----:B------:R-:W-:Y:S02]  /*00f0*/  ULDC UR11, c[0x0][0x558] ;  /* 0x00015600000b7ab9 */ /* 0x000fe40000000800 */
[----:B------:R-:W-:Y:S01]  /*0100*/  USHF.R.U32.HI UR11, URZ, UR11, UR5 ;  /* 0x0000000b3f0b7299 */ /* 0x000fe20008011605 */
[----:B------:R-:W-:Y:S05]  /*0110*/  BRA `(.L_x_1) ;  /* 0x0000006000007947 */ /* 0x000fea0003800000 */
.L_x_0:
[----:B---3--:R-:W-:Y:S02]  /*0120*/  ULDC.64 UR4, c[0x0][0x550] ;  /* 0x0001540000047ab9 */ /* 0x008fe40000000a00 */
[----:B------:R-:W-:Y:S02]  /*0130*/  UISETP.NE.AND UP0, UPT, UR4, 0x1, UPT ;  /* 0x000000010400788c */ /* 0x000fe4000bf05270 */
[----:B------:R-:W-:-:S02]  /*0140*/  UIMAD.WIDE.U32 UR8, UR6, UR5, URZ ;  /* 0x00000005060872a5 */ /* 0x000fc4000f8e003f */
[----:B------:R-:W-:Y:S02]  /*0150*/  ULDC UR4, c[0x0][0x558] ;  /* 0x0001560000047ab9 */ /* 0x000fe40000000800 */
[----:B------:R-:W-:-:S05]  /*0160*/  UMOV UR11, UR6 ;  /* 0x00000006000b7c82 */ /* 0x000fca0008000000 */
[----:B------:R-:W-:-:S03]  /*0170*/  @UP0 USHF.R.U32.HI UR11, URZ, UR4, UR9 ;  /* 0x000000043f0b0299 */ /* 0x000fc60008011609 */
.L_x_1:
[----:B------:R-:W-:Y:S01]  /*0180*/  ISETP.GE.AND P0, PT, R12, RZ, PT ;  /* 0x000000ff0c00720c */ /* 0x000fe20003f06270 */
[----:B------:R-:W-:Y:S02]  /*0190*/  UIADD3 UR5, -UR11, URZ, URZ ;  /* 0x0000003f0b057290 */ /* 0x000fe4000fffe13f */
[----:B------:R-:W-:Y:S02]  /*01a0*/  ULDC UR4, c[0x0][0x550] ;  /* 0x0001540000047ab9 */ /* 0x000fe40000000800 */
[----:B------:R-:W-:-:S08]  /*01b0*/  UIMAD UR6, UR5, UR4, UR6 ;  /* 0x00000004050672a4 */ /* 0x000fd0000f8e0206 */
[----:B------:R-:W-:Y:S05]  /*01c0*/  @!P0 EXIT ;  /* 0x000000000000894d */ /* 0x000fea0003800000 */
[----:B------:R-:W-:Y:S02]  /*01d0*/  ULDC UR4, c[0x0][0x1d0] ;  /* 0x0000740000047ab9 */ /* 0x000fe40000000800 */
[----:B------:R-:W-:Y:S02]  /*01e0*/  UISETP.GE.AND UP0, UPT, UR4, 0x1, UPT ;  /* 0x000000010400788c */ /* 0x000fe4000bf06270 */
[----:B------:R-:W-:Y:S02]  /*01f0*/  UIADD3 UR7, UR4, 0x3f, URZ ;  /* 0x0000003f04077890 */ /* 0x000fe4000fffe03f */
[----:B------:R-:W-:Y:S02]  /*0200*/  UMOV UR13, URZ ;  /* 0x0000003f000d7c82 */ /* 0x000fe40008000000 */
[----:B------:R-:W-:Y:S01]  /*0210*/  PLOP3.LUT P0, PT, PT, PT, UP0, 0x80, 0x0 ;  /* 0x000000000000781c */ /* 0x000fe20003f0f008 */
[----:B------:R-:W-:-:S04]  /*0220*/  USHF.R.S32.HI UR5, URZ, 0x1f, UR7 ;  /* 0x0000001f3f057899 */ /* 0x000fc80008011407 */
[----:B------:R-:W-:-:S04]  /*0230*/  ULEA.HI UR5, UR5, UR7, URZ, 0x6 ;  /* 0x0000000705057291 */ /* 0x000fc8000f8f303f */
[----:B------:R-:W-:-:S04]  /*0240*/  USHF.R.S32.HI UR14, URZ, 0x6, UR5 ;  /* 0x000000063f0e7899 */ /* 0x000fc80008011405 */
[----:B------:R-:W-:Y:S05]  /*0250*/  @!P0 BRA `(.L_x_2) ;  /* 0x0000023000008947 */ /* 0x000fea0003800000 */
[----:B------:R-:W-:Y:S02]  /*0260*/  USHF.R.U32.HI UR4, URZ, 0x10, UR6 ;  /* 0x000000103f047899 */ /* 0x000fe40008011606 */
[----:B------:R-:W-:Y:S02]  /*0270*/  ULDC UR5, c[0x0][0x338] ;  /* 0x0000ce0000057ab9 */ /* 0x000fe40000000800 */
[----:B------:R-:W-:Y:S02]  /*0280*/  UISETP.NE.AND UP0, UPT, UR4, URZ, UPT ;  /* 0x0000003f0400728c */ /* 0x000fe4000bf05270 */
[----:B------:R-:W-:Y:S02]  /*0290*/  UMOV UR12, URZ ;  /* 0x0000003f000c7c82 */ /* 0x000fe40008000000 */
[----:B------:R-:W-:-:S04]  /*02a0*/  USEL UR5, UR4, UR5, UP0 ;  /* 0x0000000504057287 */ /* 0x000fc80008000000 */
[----:B------:R-:W-:Y:S02]  /*02b0*/  UIADD3 UR10, UR14, -0x1, UR5 ;  /* 0xffffffff0e0a7890 */ /* 0x000fe4000fffe005 */
[----:B------:R-:W-:-:S05]  /*02c0*/  IMAD.U32 R3, RZ, RZ, UR5 ;  /* 0x00000005ff037e24 */ /* 0x000fca000f8e00ff */
[----:B------:R-:W-:-:S04]  /*02d0*/  IABS R0, R3 ;  /* 0x0000000300007213 */ /* 0x000fc80000000000 */
[----:B------:R-:W1:Y:S02]  /*02e0*/  R2UR UR9, R0 ;  /* 0x00000000000973c2 */ /* 0x000e6400000e0000 */
[----:B-1----:R-:W1:Y:S08]  /*02f0*/  I2F.RP R0, UR9 ;  /* 0x0000000900007d06 */ /* 0x002e700008209400 */
[----:B-1----:R-:W1:Y:S02]  /*0300*/  MUFU.RCP R0, R0 ;  /* 0x0000000000007308 */ /* 0x002e640000001000 */
[----:B-1----:R-:W-:-:S06]  /*0310*/  IADD3 R0, R0, 0xffffffe, RZ ;  /* 0x0ffffffe00007810 */ /* 0x002fcc0007ffe0ff */
[----:B------:R-:W1:Y:S02]  /*0320*/  F2I.FTZ.U32.TRUNC.NTZ R0, R0 ;  /* 0x0000000000007305 */ /* 0x000e64000021f000 */
[----:B-1----:R1:W2:Y:S02]  /*0330*/  R2UR UR13, R0 ;  /* 0x00000000000d73c2 */ /* 0x0022a400000e0000 */
[----:B-1----:R-:W-:Y:S01]  /*0340*/  IMAD.U32 R0, RZ, RZ, UR10 ;  /* 0x0000000aff007e24 */ /* 0x002fe2000f8e00ff */
[----:B--2---:R-:W-:Y:S02]  /*0350*/  UIADD3 UR4, URZ, -UR13, URZ ;  /* 0x8000000d3f047290 */ /* 0x004fe4000fffe03f */
[----:B------:R-:W-:Y:S02]  /*0360*/  ULOP3.LUT UR10, UR10, UR5, URZ, 0x3c, !UPT ;  /* 0x000000050a0a7292 */ /* 0x000fe4000f8e3c3f */
[----:B------:R-:W-:Y:S01]  /*0370*/  IABS R2, R0 ;  /* 0x0000000000027213 */ /* 0x000fe20000000000 */
[----:B------:R-:W-:Y:S01]  /*0380*/  UIMAD UR4, UR4, UR9, URZ ;  /* 0x00000009040472a4 */ /* 0x000fe2000f8e023f */
[----:B------:R-:W-:-:S02]  /*0390*/  IABS R0, R3 ;  /* 0x0000000300007213 */ /* 0x000fc40000000000 */
[----:B------:R-:W1:Y:S01]  /*03a0*/  R2UR UR8, R2 ;  /* 0x00000000020873c2 */ /* 0x000e6200000e0000 */
[----:B------:R-:W-:Y:S02]  /*03b0*/  UIMAD.WIDE.U32 UR12, UR13, UR4, UR12 ;  /* 0x000000040d0c72a5 */ /* 0x000fe4000f8e000c */
[----:B------:R-:W-:-:S05]  /*03c0*/  IMAD.MOV R0, RZ, RZ, -R0 ;  /* 0x000000ffff007224 */ /* 0x000fca00078e0a00 */
[----:B------:R-:W2:Y:S01]  /*03d0*/  R2UR UR7, R0 ;  /* 0x00000000000773c2 */ /* 0x000ea200000e0000 */
[----:B-1----:R-:W-:-:S04]  /*03e0*/  UIMAD.WIDE.U32 UR12, UR13, UR8, URZ ;  /* 0x000000080d0c72a5 */ /* 0x002fc8000f8e003f */
[----:B--2---:R-:W-:-:S04]  /*03f0*/  UIMAD UR7, UR13, UR7, UR8 ;  /* 0x000000070d0772a4 */ /* 0x004fc8000f8e0208 */
[----:B------:R-:W-:-:S11]  /*0400*/  UISETP.GT.U32.AND UP0, UPT, UR9, UR7, UPT ;  /* 0x000000070900728c */ /* 0x000fd6000bf04070 */
[----:B------:R-:W-:Y:S02]  /*0410*/  @!UP0 UIADD3 UR7, UR7, -UR9, URZ ;  /* 0x8000000907078290 */ /* 0x000fe4000fffe03f */
[----:B------:R-:W-:Y:S02]  /*0420*/  @!UP0 UIADD3 UR13, UR13, 0x1, URZ ;  /* 0x000000010d0d8890 */ /* 0x000fe4000fffe03f */
[----:B------:R-:W-:Y:S02]  /*0430*/  UISETP.GE.U32.AND UP1, UPT, UR7, UR9, UPT ;  /* 0x000000090700728c */ /* 0x000fe4000bf26070 */
[----:B------:R-:W-:-:S09]  /*0440*/  UISETP.GE.AND UP0, UPT, UR10, URZ, UPT ;  /* 0x0000003f0a00728c */ /* 0x000fd2000bf06270 */
[----:B------:R-:W-:Y:S02]  /*0450*/  @UP1 UIADD3 UR13, UR13, 0x1, URZ ;  /* 0x000000010d0d1890 */ /* 0x000fe4000fffe03f */
[----:B------:R-:W-:Y:S02]  /*0460*/  UISETP.NE.AND UP1, UPT, UR5, URZ, UPT ;  /* 0x0000003f0500728c */ /* 0x000fe4000bf25270 */
[----:B------:R-:W-:-:S09]  /*0470*/  @!UP0 UIADD3 UR13, -UR13, URZ, URZ ;  /* 0x0000003f0d0d8290 */ /* 0x000fd2000fffe13f */
[----:B------:R-:W-:Y:S02]  /*0480*/  @!UP1 ULOP3.LUT UR13, URZ, UR5, URZ, 0x33, !UPT ;  /* 0x000000053f0d9292 */ /* 0x000fe4000f8e333f */
.L_x_2:
[----:B------:R-:W-:Y:S01]  /*0490*/  ULOP3.LUT UR8, UR6, 0xffff, URZ, 0xc0, !UPT ;  /* 0x0000ffff06087892 */ /* 0x000fe2000f8ec03f */
[----:B------:R-:W-:Y:S01]  /*04a0*/  PLOP3.LUT P2, PT, PT, PT, PT, 0x80, 0x0 ;  /* 0x000000000000781c */ /* 0x000fe20003f4f070 */
[----:B------:R-:W-:Y:S01]  /*04b0*/  CS2R R16, SRZ ;  /* 0x0000000000107805 */ /* 0x000fe2000001ff00 */
[----:B------:R-:W-:Y:S01]  /*04c0*/  CS2R R130, SRZ ;  /* 0x0000000000827805 */ /* 0x000fe2000001ff00 */
[----:B------:R-:W-:Y:S01]  /*04d0*/  UIMAD UR8, UR8, UR13, URZ ;  /* 0x0000000d080872a4 */ /* 0x000fe2000f8e023f */
[----:B------:R-:W-:Y:S01]  /*04e0*/  CS2R R128, SRZ ;  /* 0x0000000000807805 */ /* 0x000fe2000001ff00 */
[----:B------:R-:W-:Y:S01]  /*04f0*/  CS2R R126, SRZ ;  /* 0x00000000007e7805 */ /* 0x000fe2000001ff00 */
[----:B------:R-:W-:Y:S01]  /*0500*/  CS2R R124, SRZ ;  /* 0x00000000007c7805 */ /* 0x000fe2000001ff00 */
[----:B------:R-:W-:Y:S01]  /*0510*/  UIADD3 UR13, UR8, UR13, URZ ;  /* 0x0000000d080d7290 */ /* 0x000fe2000fffe03f */
[----:B------:R-:W-:Y:S01]  /*0520*/  CS2R R122, SRZ ;  /* 0x00000000007a7805 */ /* 0x000fe2000001ff00 */
[----:B------:R-:W-:Y:S01]  /*0530*/  CS2R R120, SRZ ;  /* 0x0000000000787805 */ /* 0x000fe2000001ff00 */
[----:B------:R-:W-:Y:S01]  /*0540*/  CS2R R118, SRZ ;  /* 0x0000000000767805 */ /* 0x000fe2000001ff00 */
[----:B------:R-:W-:Y:S01]  /*0550*/  UISETP.LT.AND UP0, UPT, UR14, UR13, UPT ;  /* 0x0000000d0e00728c */ /* 0x000fe2000bf01270 */
[----:B------:R-:W-:Y:S01]  /*0560*/  CS2R R116, SRZ ;  /* 0x0000000000747805 */ /* 0x000fe2000001ff00 */
[----:B------:R-:W-:Y:S01]  /*0570*/  CS2R R114, SRZ ;  /* 0x0000000000727805 */ /* 0x000fe2000001ff00 */
[----:B------:R-:W-:Y:S01]  /*0580*/  CS2R R112, SRZ ;  /* 0x0000000000707805 */ /* 0x000fe2000001ff00 */
[----:B------:R-:W-:Y:S01]  /*0590*/  USEL UR14, UR14, UR13, UP0 ;  /* 0x0000000d0e0e7287 */ /* 0x000fe20008000000 */
[----:B------:R-:W-:Y:S01]  /*05a0*/  CS2R R110, SRZ ;  /* 0x00000000006e7805 */ /* 0x000fe2000001ff00 */
[----:B------:R-:W-:Y:S01]  /*05b0*/  CS2R R108, SRZ ;  /* 0x00000000006c7805 */ /* 0x000fe2000001ff00 */
[----:B------:R-:W-:Y:S01]  /*05c0*/  ULDC.64 UR12, c[0x0][0x118] ;  /* 0x00004600000c7ab9 */ /* 0x000fe20000000a00 */
[----:B------:R-:W-:Y:S01]  /*05d0*/  CS2R R106, SRZ ;  /* 0x00000000006a7805 */ /* 0x000fe2000001ff00 */
[----:B------:R-:W-:Y:S01]  /*05e0*/  UISETP.GT.AND UP0, UPT, UR14, UR8, UPT ;  /* 0x000000080e00728c */ /* 0x000fe2000bf04270 */
[----:B------:R-:W-:Y:S01]  /*05f0*/  CS2R R104, SRZ ;  /* 0x0000000000687805 */ /* 0x000fe2000001ff00 */
[----:B------:R-:W-:Y:S01]  /*0600*/  CS2R R102, SRZ ;  /* 0x0000000000667805 */ /* 0x000fe2000001ff00 */
[----:B------:R-:W-:Y:S01]  /*0610*/  CS2R R100, SRZ ;  /* 0x0000000000647805 */ /* 0x000fe2000001ff00 */
[----:B------:R-:W-:Y:S01]  /*0620*/  CS2R R98, SRZ ;  /* 0x0000000000627805 */ /* 0x000fe2000001ff00 */
[----:B------:R-:W-:Y:S01]  /*0630*/  CS2R R96, SRZ ;  /* 0x0000000000607805 */ /* 0x000fe2000001ff00 */
[----:B------:R-:W-:Y:S01]  /*0640*/  PLOP3.LUT P0, PT, PT, PT, UP0, 0x80, 0x0 ;  /* 0x000000000000781c */ /* 0x000fe20003f0f008 */
[----:B------:R-:W-:Y:S01]  /*0650*/  CS2R R94, SRZ ;  /* 0x00000000005e7805 */ /* 0x000fe2000001ff00 */
        /* <DEDUP_REMOVED lines=45> */
[----:B------:R-:W-:Y:S05]  /*0930*/  @!P0 BRA `(.L_x_3) ;  /* 0x0000963000008947 */ /* 0x000fea0003800000 */
[----:B------:R-:W-:Y:S01]  /*0940*/  ISETP.NE.U32.AND P0, PT, RZ, c[0x0][0x340], PT ;  /* 0x0000d000ff007a0c */ /* 0x000fe20003f05070 */
[----:B------:R-:W1:Y:S01]  /*0950*/  S2R R8, SR_CTAID.X ;  /* 0x0000000000087919 */ /* 0x000e620000002500 */
[----:B------:R-:W-:Y:S01]  /*0960*/  SHF.R.S32.HI R27, RZ, 0x1f, R132 ;  /* 0x0000001fff1b7819 */ /* 0x000fe20000011484 */
[----:B------:R-:W-:Y:S01]  /*0970*/  USHF.R.S32.HI UR17, URZ, 0x1f, UR11 ;  /* 0x0000001f3f117899 */ /* 0x000fe2000801140b */
[----:B------:R-:W-:Y:S01]  /*0980*/  ISETP.NE.AND.EX P0, PT, RZ, c[0x0][0x344], PT, P0 ;  /* 0x0000d100ff007a0c */ /* 0x000fe20003f05300 */
[----:B------:R-:W-:-:S12]  /*0990*/  ULDC.64 UR4, c[0x0][0x1b8] ;  /* 0x00006e0000047ab9 */ /* 0x000fd80000000a00 */
[----:B------:R-:W-:-:S04]  /*09a0*/  @P0 IMAD.MOV.U32 R0, RZ, RZ, 0x4 ;  /* 0x00000004ff000424 */ /* 0x000fc800078e00ff */
[----:B------:R-:W-:-:S05]  /*09b0*/  @P0 IMAD.WIDE R2, R12, R0, c[0x0][0x340] ;  /* 0x0000d0000c020625 */ /* 0x000fca00078e0200 */
[----:B------:R2:W3:Y:S01]  /*09c0*/  @P0 LDG.E R14, [R2.64] ;  /* 0x0000000c020e0981 */ /* 0x0004e2000c1e1900 */
[----:B------:R-:W-:Y:S01]  /*09d0*/  IMAD.MOV.U32 R10, RZ, RZ, c[0x0][0x2c4] ;  /* 0x0000b100ff0a7624 */ /* 0x000fe200078e00ff */
[----:B------:R-:W-:Y:S01]  /*09e0*/  UIMAD.WIDE.U32 UR6, UR11, UR4, URZ ;  /* 0x000000040b0672a5 */ /* 0x000fe2000f8e003f */
[----:B------:R-:W-:Y:S01]  /*09f0*/  SHF.R.S32.HI R11, RZ, 0x1f, R12 ;  /* 0x0000001fff0b7819 */ /* 0x000fe2000001140c */
[----:B------:R-:W-:Y:S01]  /*0a00*/  UIMAD UR4, UR17, UR4, URZ ;  /* 0x00000004110472a4 */ /* 0x000fe2000f8e023f */
[----:B------:R-:W-:Y:S01]  /*0a10*/  LEA.HI R92, R27, R132, RZ, 0x5 ;  /* 0x000000841b5c7211 */ /* 0x000fe200078f28ff */
[----:B------:R-:W-:Y:S01]  /*0a20*/  UMOV UR15, 0x6 ;  /* 0x00000006000f7882 */ /* 0x000fe20000000000 */
[----:B------:R-:W-:Y:S01]  /*0a30*/  BAR.SYNC.DEFER_BLOCKING 0x0 ;  /* 0x0000000000007b1d */ /* 0x000fe20000010000 */
[----:B------:R-:W-:Y:S01]  /*0a40*/  ISETP.NE.AND P1, PT, R10, 0x1, PT ;  /* 0x000000010a00780c */ /* 0x000fe20003f25270 */
[----:B------:R-:W-:Y:S01]  /*0a50*/  UIMAD UR4, UR11, UR5, UR4 ;  /* 0x000000050b0472a4 */ /* 0x000fe2000f8e0204 */
[----:B------:R-:W-:-:S03]  /*0a60*/  IMAD R6, R11, c[0x0][0x1c0], RZ ;  /* 0x000070000b067a24 */ /* 0x000fc600078e02ff */
[----:B------:R-:W-:Y:S02]  /*0a70*/  UIADD3 UR4, UR7, UR4, URZ ;  /* 0x0000000407047290 */ /* 0x000fe4000fffe03f */
[----:B------:R-:W-:Y:S01]  /*0a80*/  UMOV UR9, 0x5 ;  /* 0x0000000500097882 */ /* 0x000fe20000000000 */
[----:B--2---:R-:W-:Y:S01]  /*0a90*/  LEA.HI R2, R27, R132, RZ, 0x3 ;  /* 0x000000841b027211 */ /* 0x004fe200078f18ff */
[----:B------:R-:W-:Y:S02]  /*0aa0*/  IMAD.U32 R3, RZ, RZ, UR7 ;  /* 0x00000007ff037e24 */ /* 0x000fe4000f8e00ff */
[----:B------:R-:W-:Y:S01]  /*0ab0*/  MOV R3, UR4 ;  /* 0x0000000400037c02 */ /* 0x000fe20008000f00 */
[----:B------:R-:W-:Y:S01]  /*0ac0*/  UIADD3 UR7, UR14, -0x1, URZ ;  /* 0xffffffff0e077890 */ /* 0x000fe2000fffe03f */
[----:B------:R-:W-:Y:S01]  /*0ad0*/  LOP3.LUT R0, R2, 0xfffffff8, RZ, 0xc0, !PT ;  /* 0xfffffff802007812 */ /* 0x000fe200078ec0ff */
[----:B------:R-:W-:Y:S01]  /*0ae0*/  ULDC.64 UR4, c[0x0][0x1e8] ;  /* 0x00007a0000047ab9 */ /* 0x000fe20000000a00 */
[----:B------:R-:W-:Y:S01]  /*0af0*/  SHF.R.S32.HI R23, RZ, 0x3, R2 ;  /* 0x00000003ff177819 */ /* 0x000fe20000011402 */
[----:B------:R-:W-:Y:S01]  /*0b00*/  IMAD.U32 R2, RZ, RZ, UR6 ;  /* 0x00000006ff027e24 */ /* 0x000fe2000f8e00ff */
[----:B------:R-:W-:Y:S01]  /*0b10*/  UIMAD UR4, UR17, UR4, URZ ;  /* 0x00000004110472a4 */ /* 0x000fe2000f8e023f */
[----:B------:R-:W-:Y:S01]  /*0b20*/  IMAD.IADD R25, R132, 0x1, -R0 ;  /* 0x0000000184197824 */ /* 0x000fe200078e0a00 */
[----:B------:R-:W-:Y:S01]  /*0b30*/  IADD3 R7, -R23, c[0x0][0x1d0], RZ ;  /* 0x0000740017077a10 */ /* 0x000fe20007ffe1ff */
[----:B------:R-:W-:Y:S01]  /*0b40*/  IMAD.WIDE.U32 R2, R12, c[0x0][0x1c0], R2 ;  /* 0x000070000c027a25 */ /* 0x000fe200078e0002 */
[----:B------:R-:W-:Y:S01]  /*0b50*/  SHF.R.S32.HI R26, RZ, 0x1f, R23 ;  /* 0x0000001fff1a7819 */ /* 0x000fe20000011417 */
[----:B------:R-:W-:Y:S01]  /*0b60*/  UIMAD UR4, UR11, UR5, UR4 ;  /* 0x000000050b0472a4 */ /* 0x000fe2000f8e0204 */
[----:B------:R-:W-:Y:S01]  /*0b70*/  LEA R0, R25, R23, 0x5 ;  /* 0x0000001719007211 */ /* 0x000fe200078e28ff */
[----:B------:R-:W-:-:S02]  /*0b80*/  USHF.R.S32.HI UR6, URZ, 0x1f, UR7 ;  /* 0x0000001f3f067899 */ /* 0x000fc40008011407 */
[----:B------:R-:W-:Y:S02]  /*0b90*/  UISETP.GT.AND UP0, UPT, UR7, UR8, UPT ;  /* 0x000000080700728c */ /* 0x000fe4000bf04270 */
[----:B-1----:R-:W-:Y:S01]  /*0ba0*/  IMAD R4, R8, 0x80, R0 ;  /* 0x0000008008047824 */ /* 0x002fe200078e0200 */
[----:B------:R-:W-:-:S03]  /*0bb0*/  UIADD3 UR14, UR14, -0x2, URZ ;  /* 0xfffffffe0e0e7890 */ /* 0x000fc6000fffe03f */
[----:B------:R-:W-:-:S04]  /*0bc0*/  @P1 IMAD.HI.U32 R5, R4, c[0x0][0x2c8], RZ ;  /* 0x0000b20004051a27 */ /* 0x000fc800078e00ff */
[----:B------:R-:W-:Y:S01]  /*0bd0*/  IMAD.MOV.U32 R0, RZ, RZ, R4 ;  /* 0x000000ffff007224 */ /* 0x000fe200078e0004 */
[----:B------:R-:W-:Y:S01]  /*0be0*/  @P1 SHF.R.U32.HI R0, RZ, c[0x0][0x2cc], R5 ;  /* 0x0000b300ff001a19 */ /* 0x000fe20000011605 */
[----:B------:R-:W-:-:S03]  /*0bf0*/  IMAD R5, R12, c[0x0][0x1c4], R6 ;  /* 0x000071000c057a24 */ /* 0x000fc600078e0206 */
[--C-:B------:R-:W-:Y:S01]  /*0c00*/  SHF.R.S32.HI R6, RZ, 0x1f, R0.reuse ;  /* 0x0000001fff067819 */ /* 0x100fe20000011400 */
[----:B------:R-:W-:Y:S02]  /*0c10*/  IMAD.IADD R3, R3, 0x1, R5 ;  /* 0x0000000103037824 */ /* 0x000fe400078e0205 */
[----:B------:R-:W-:Y:S02]  /*0c20*/  IMAD.MOV R5, RZ, RZ, -R0 ;  /* 0x000000ffff057224 */ /* 0x000fe400078e0a00 */
[----:B------:R-:W-:Y:S02]  /*0c30*/  IMAD R6, R6, c[0x0][0x1b0], RZ ;  /* 0x00006c0006067a24 */ /* 0x000fe400078e02ff */
[----:B------:R-:W-:Y:S02]  /*0c40*/  IMAD R4, R5, c[0x0][0x2c4], R4 ;  /* 0x0000b10005047a24 */ /* 0x000fe400078e0204 */
[----:B------:R-:W-:-:S03]  /*0c50*/  IMAD.WIDE.U32 R2, R0, c[0x0][0x1b0], R2 ;  /* 0x00006c0000027a25 */ /* 0x000fc600078e0002 */
[----:B------:R-:W-:Y:S01]  /*0c60*/  SHF.R.S32.HI R5, RZ, 0x1f, R4 ;  /* 0x0000001fff057819 */ /* 0x000fe20000011404 */
[----:B------:R-:W-:Y:S01]  /*0c70*/  IMAD R0, R0, c[0x0][0x1b4], R6 ;  /* 0x00006d0000007a24 */ /* 0x000fe200078e0206 */
[----:B------:R-:W-:-:S03]  /*0c80*/  MOV R6, UR7 ;  /* 0x0000000700067c02 */ /* 0x000fc60008000f00 */
[----:B------:R-:W-:Y:S02]  /*0c90*/  IMAD.IADD R3, R3, 0x1, R0 ;  /* 0x0000000103037824 */ /* 0x000fe400078e0200 */
[----:B------:R-:W-:Y:S02]  /*0ca0*/  IMAD R0, R5, c[0x0][0x1a8], RZ ;  /* 0x00006a0005007a24 */ /* 0x000fe400078e02ff */
[----:B------:R-:W-:Y:S02]  /*0cb0*/  IMAD R24, R6, -0x40, R7 ;  /* 0xffffffc006187824 */ /* 0x000fe400078e0207 */
[----:B------:R-:W-:Y:S02]  /*0cc0*/  IMAD.SHL.U32 R7, R23, 0x40, RZ ;  /* 0x0000004017077824 */ /* 0x000fe400078e00ff */
[C---:B------:R-:W-:Y:S02]  /*0cd0*/  IMAD R9, R4.reuse, c[0x0][0x1ac], R0 ;  /* 0x00006b0004097a24 */ /* 0x040fe400078e0200 */
[----:B------:R-:W-:Y:S01]  /*0ce0*/  IMAD.WIDE.U32 R4, R4, c[0x0][0x1a8], R2 ;  /* 0x00006a0004047a25 */ /* 0x000fe200078e0002 */
[----:B------:R-:W-:-:S02]  /*0cf0*/  LOP3.LUT R0, R7, 0x1c0, RZ, 0xc0, !PT ;  /* 0x000001c007007812 */ /* 0x000fc400078ec0ff */
[----:B------:R-:W-:Y:S01]  /*0d00*/  SHF.L.U32 R2, R25, 0x3, RZ ;  /* 0x0000000319027819 */ /* 0x000fe200000006ff */
[----:B------:R-:W-:Y:S01]  /*0d10*/  IMAD R6, R8, 0x80, R23 ;  /* 0x0000008008067824 */ /* 0x000fe200078e0217 */
[----:B------:R-:W-:Y:S01]  /*0d20*/  SHF.R.U32.HI R8, RZ, 0x3, R0 ;  /* 0x00000003ff087819 */ /* 0x000fe20000011600 */
[----:B------:R-:W-:Y:S01]  /*0d30*/  IMAD R7, R10, c[0x0][0x168], RZ ;  /* 0x00005a000a077a24 */ /* 0x000fe200078e02ff */
[----:B------:R-:W-:Y:S01]  /*0d40*/  LOP3.LUT R3, R0, 0x38, R2, 0xf8, !PT ;  /* 0x0000003800037812 */ /* 0x000fe200078ef802 */
[----:B------:R-:W-:Y:S01]  /*0d50*/  IMAD.IADD R0, R5, 0x1, R9 ;  /* 0x0000000105007824 */ /* 0x000fe200078e0209 */
[C---:B------:R-:W-:Y:S02]  /*0d60*/  LEA R22, P2, R4.reuse, c[0x0][0x160], 0x1 ;  /* 0x0000580004167a11 */ /* 0x040fe400078408ff */
[----:B------:R-:W-:Y:S02]  /*0d70*/  LEA.HI R5, R27, R132, RZ, 0x6 ;  /* 0x000000841b057211 */ /* 0x000fe400078f30ff */
[----:B------:R-:W-:-:S02]  /*0d80*/  LEA.HI.X R21, R4, c[0x0][0x164], R0, 0x1, P2 ;  /* 0x0000590004157a11 */ /* 0x000fc400010f0c00 */
[C---:B------:R-:W-:Y:S01]  /*0d90*/  ISETP.GE.AND P6, PT, R6.reuse, R7, PT ;  /* 0x000000070600720c */ /* 0x040fe20003fc6270 */
[----:B------:R-:W-:Y:S01]  /*0da0*/  SHFL.IDX PT, R4, R22, RZ, 0x181f ;  /* 0x00181fff16047589 */ /* 0x000fe200000e0000 */
[----:B------:R-:W-:Y:S01]  /*0db0*/  IMAD.SHL.U32 R0, R5, 0x8, RZ ;  /* 0x0000000805007824 */ /* 0x000fe200078e00ff */
[----:B------:R-:W-:Y:S02]  /*0dc0*/  LOP3.LUT R3, R3, R8, RZ, 0x3c, !PT ;  /* 0x0000000803037212 */ /* 0x000fe400078e3cff */
[----:B------:R-:W1:Y:S01]  /*0dd0*/  SHFL.IDX PT, R5, R21, RZ, 0x181f ;  /* 0x00181fff15057589 */ /* 0x000e6200000e0000 */
[----:B------:R-:W-:Y:S02]  /*0de0*/  IADD3 R10, R6, 0x20, RZ ;  /* 0x00000020060a7810 */ /* 0x000fe40007ffe0ff */
[----:B------:R-:W-:Y:S01]  /*0df0*/  LOP3.LUT R16, R3, 0xfffffe00, R0, 0xf8, !PT ;  /* 0xfffffe0003107812 */ /* 0x000fe200078ef800 */
[----:B------:R-:W2:Y:S01]  /*0e00*/  SHFL.IDX PT, R8, R22, 0x1, 0x181f ;  /* 0x00381f0016087f89 */ /* 0x000ea200000e0000 */
[----:B------:R-:W-:-:S02]  /*0e10*/  IADD3 R0, R2, 0x80, RZ ;  /* 0x0000008002007810 */ /* 0x000fc40007ffe0ff */
[----:B------:R-:W-:Y:S01]  /*0e20*/  ISETP.GE.AND P1, PT, R10, R7, PT ;  /* 0x000000070a00720c */ /* 0x000fe20003f26270 */
[----:B------:R-:W-:Y:S01]  /*0e30*/  IMAD.SHL.U32 R100, R16, 0x2, RZ ;  /* 0x0000000210647824 */ /* 0x000fe200078e00ff */
[C---:B------:R-:W-:Y:S02]  /*0e40*/  IADD3 R10, R2.reuse, 0x40, RZ ;  /* 0x00000040020a7810 */ /* 0x040fe40007ffe0ff */
[----:B------:R-:W-:Y:S02]  /*0e50*/  @!P6 SHF.R.S32.HI R9, RZ, 0x1f, R0 ;  /* 0x0000001fff09e819 */ /* 0x000fe40000011400 */
[----:B------:R-:W-:Y:S01]  /*0e60*/  @!P6 SHF.R.S32.HI R13, RZ, 0x1f, R10 ;  /* 0x0000001fff0de819 */ /* 0x000fe2000001140a */
[----:B------:R-:W-:Y:S01]  /*0e70*/  STL [R1+0x18], R100 ;  /* 0x0000186401007387 */ /* 0x000fe20000100800 */
[----:B------:R-:W-:Y:S02]  /*0e80*/  @!P6 LEA.HI R19, R9, R0, RZ, 0x3 ;  /* 0x000000000913e211 */ /* 0x000fe400078f18ff */
[----:B------:R-:W-:Y:S01]  /*0e90*/  ISETP.GE.AND P2, PT, R2, c[0x0][0x198], PT ;  /* 0x0000660002007a0c */ /* 0x000fe20003f46270 */
[----:B------:R-:W4:Y:S01]  /*0ea0*/  SHFL.IDX PT, R9, R21, 0x1, 0x181f ;  /* 0x00381f0015097f89 */ /* 0x000f2200000e0000 */
[----:B------:R-:W-:-:S02]  /*0eb0*/  @!P6 LEA.HI R13, R13, R10, RZ, 0x3 ;  /* 0x0000000a0d0de211 */ /* 0x000fc400078f18ff */
[----:B------:R-:W-:Y:S02]  /*0ec0*/  ISETP.GE.AND P5, PT, R10, c[0x0][0x198], PT ;  /* 0x000066000a007a0c */ /* 0x000fe40003fa6270 */
[----:B------:R-:W-:Y:S02]  /*0ed0*/  ISETP.GE.AND P4, PT, R0, c[0x0][0x198], PT ;  /* 0x0000660000007a0c */ /* 0x000fe40003f86270 */
[----:B------:R-:W-:Y:S02]  /*0ee0*/  SHF.R.S32.HI R3, RZ, 0x1f, R2 ;  /* 0x0000001fff037819 */ /* 0x000fe40000011402 */
[----:B------:R-:W-:Y:S02]  /*0ef0*/  @!P6 LOP3.LUT R18, R13, 0xfffffff8, RZ, 0xc0, !PT ;  /* 0xfffffff80d12e812 */ /* 0x000fe400078ec0ff */
[----:B------:R-:W-:-:S03]  /*0f00*/  @!P6 LOP3.LUT R16, R19, 0xfffffff8, RZ, 0xc0, !PT ;  /* 0xfffffff81310e812 */ /* 0x000fc600078ec0ff */
[----:B-1----:R-:W-:Y:S01]  /*0f10*/  @!P6 IMAD.WIDE R18, R18, 0x2, R4 ;  /* 0x000000021212e825 */ /* 0x002fe200078e0204 */
[----:B---3--:R-:W-:-:S03]  /*0f20*/  @P0 SHF.R.S32.HI R15, RZ, 0x1f, R14 ;  /* 0x0000001fff0f0819 */ /* 0x008fc6000001140e */
[----:B------:R-:W-:Y:S01]  /*0f30*/  @!P0 IMAD.MOV.U32 R14, RZ, RZ, R12 ;  /* 0x000000ffff0e8224 */ /* 0x000fe200078e000c */
[----:B------:R-:W-:Y:S02]  /*0f40*/  @!P0 MOV R15, R11 ;  /* 0x0000000b000f8202 */ /* 0x000fe40000000f00 */
[----:B------:R-:W-:-:S04]  /*0f50*/  IADD3 R11, R2, 0xc0, RZ ;  /* 0x000000c0020b7810 */ /* 0x000fc80007ffe0ff */
[----:B------:R-:W-:Y:S02]  /*0f60*/  @!P6 SHF.R.S32.HI R12, RZ, 0x1f, R11 ;  /* 0x0000001fff0ce819 */ /* 0x000fe4000001140b */
[----:B------:R-:W-:Y:S02]  /*0f70*/  ISETP.GE.AND P3, PT, R11, c[0x0][0x198], PT ;  /* 0x000066000b007a0c */ /* 0x000fe40003f66270 */
[----:B------:R-:W-:Y:S02]  /*0f80*/  @!P6 LEA.HI R17, R12, R11, RZ, 0x3 ;  /* 0x0000000b0c11e211 */ /* 0x000fe400078f18ff */
[----:B------:R-:W-:Y:S02]  /*0f90*/  @!P6 LEA R12, P0, R2, R4, 0x1 ;  /* 0x00000004020ce211 */ /* 0x000fe400078008ff */
[----:B------:R-:W-:Y:S01]  /*0fa0*/  @!P6 LOP3.LUT R20, R17, 0xfffffff8, RZ, 0xc0, !PT ;  /* 0xfffffff81114e812 */ /* 0x000fe200078ec0ff */
[----:B------:R-:W-:Y:S01]  /*0fb0*/  @!P6 IMAD.WIDE R16, R16, 0x2, R4 ;  /* 0x000000021010e825 */ /* 0x000fe200078e0204 */
[----:B------:R-:W-:-:S03]  /*0fc0*/  @!P6 LEA.HI.X R13, R2, R5, R3, 0x1, P0 ;  /* 0x00000005020de211 */ /* 0x000fc600000f0c03 */
[----:B------:R-:W-:Y:S02]  /*0fd0*/  @!P6 IMAD.WIDE R4, R20, 0x2, R4 ;  /* 0x000000021404e825 */ /* 0x000fe400078e0204 */
[----:B------:R1:W-:Y:S04]  /*0fe0*/  @!P6 LDGSTS.E.BYPASS.LTC128B.128 [R100+0x100], [R12.64], !P2 ;  /* 0x001000000c64efae */ /* 0x0003e8000d101d4c */
[----:B------:R3:W-:Y:S04]  /*0ff0*/  @!P6 LDGSTS.E.BYPASS.LTC128B.128 [R100+0x4100], [R18.64], !P5 ;  /* 0x041000001264efae */ /* 0x0007e8000e901d4c */
[----:B------:R5:W-:Y:S04]  /*1000*/  @!P6 LDGSTS.E.BYPASS.LTC128B.128 [R100+0x8100], [R16.64], !P4 ;  /* 0x081000001064efae */ /* 0x000be8000e101d4c */
[----:B------:R2:W-:Y:S01]  /*1010*/  @!P6 LDGSTS.E.BYPASS.LTC128B.128 [R100+0xc100], [R4.64], !P3 ;  /* 0x0c1000000464efae */ /* 0x0005e2000d901d4c */
[----:B-1----:R-:W-:-:S04]  /*1020*/  IMAD.WIDE.U32 R12, R23, c[0x0][0x1e0], R2 ;  /* 0x00007800170c7a25 */ /* 0x002fc800078e0002 */
[----:B-----5:R-:W-:Y:S01]  /*1030*/  IMAD R17, R26, c[0x0][0x1e0], RZ ;  /* 0x000078001a117a24 */ /* 0x020fe200078e02ff */
[----:B------:R-:W-:Y:S02]  /*1040*/  @!P1 SHF.R.S32.HI R16, RZ, 0x1f, R10 ;  /* 0x0000001fff109819 */ /* 0x000fe4000001140a */
[----:B--2---:R-:W-:Y:S01]  /*1050*/  IADD3 R5, R6, 0x40, RZ ;  /* 0x0000004006057810 */ /* 0x004fe20007ffe0ff */
[----:B------:R-:W-:Y:S01]  /*1060*/  IMAD R17, R23, c[0x0][0x1e4], R17 ;  /* 0x0000790017117a24 */ /* 0x000fe200078e0211 */
[----:B------:R-:W-:Y:S02]  /*1070*/  @!P1 LEA R4, P0, R2, R8, 0x1 ;  /* 0x0000000802049211 */ /* 0x000fe400078008ff */
[----:B------:R-:W-:Y:S01]  /*1080*/  IADD3 R6, R6, 0x60, RZ ;  /* 0x0000006006067810 */ /* 0x000fe20007ffe0ff */
[----:B------:R-:W-:Y:S01]  /*1090*/  IMAD.IADD R13, R13, 0x1, R17 ;  /* 0x000000010d0d7824 */ /* 0x000fe200078e0211 */
[----:B------:R-:W-:Y:S02]  /*10a0*/  ISETP.GE.AND P6, PT, R5, R7, PT ;  /* 0x000000070500720c */ /* 0x000fe40003fc6270 */
[----:B----4-:R-:W-:-:S02]  /*10b0*/  @!P1 LEA.HI.X R5, R2, R9, R3, 0x1, P0 ;  /* 0x0000000902059211 */ /* 0x010fc400000f0c03 */
[----:B------:R-:W-:Y:S02]  /*10c0*/  ISETP.GE.AND P0, PT, R6, R7, PT ;  /* 0x000000070600720c */ /* 0x000fe40003f06270 */
[----:B------:R-:W-:Y:S01]  /*10d0*/  @!P1 SHF.R.S32.HI R7, RZ, 0x1f, R0 ;  /* 0x0000001fff079819 */ /* 0x000fe20000011400 */
[----:B------:R1:W-:Y:S01]  /*10e0*/  @!P1 LDGSTS.E.BYPASS.LTC128B.128 [R100+0x1100], [R4.64], !P2 ;  /* 0x0110000004649fae */ /* 0x0003e2000d101d4c */
[----:B------:R-:W-:Y:S02]  /*10f0*/  @!P1 SHF.R.S32.HI R6, RZ, 0x1f, R11 ;  /* 0x0000001fff069819 */ /* 0x000fe4000001140b */
[----:B---3--:R-:W-:Y:S02]  /*1100*/  @!P1 LEA.HI R18, R16, R10, RZ, 0x3 ;  /* 0x0000000a10129211 */ /* 0x008fe400078f18ff */
[----:B------:R-:W-:Y:S02]  /*1110*/  @!P1 LEA.HI R7, R7, R0, RZ, 0x3 ;  /* 0x0000000007079211 */ /* 0x000fe400078f18ff */
[----:B------:R-:W-:-:S02]  /*1120*/  @!P1 LEA.HI R16, R6, R11, RZ, 0x3 ;  /* 0x0000000b06109211 */ /* 0x000fc400078f18ff */
[----:B------:R-:W-:Y:S01]  /*1130*/  SHFL.IDX PT, R6, R22, 0x2, 0x181f ;  /* 0x00581f0016067f89 */ /* 0x000fe200000e0000 */
[----:B------:R-:W-:Y:S02]  /*1140*/  @!P1 LOP3.LUT R17, R7, 0xfffffff8, RZ, 0xc0, !PT ;  /* 0xfffffff807119812 */ /* 0x000fe400078ec0ff */
[----:B------:R-:W-:Y:S01]  /*1150*/  @!P1 LOP3.LUT R18, R18, 0xfffffff8, RZ, 0xc0, !PT ;  /* 0xfffffff812129812 */ /* 0x000fe200078ec0ff */
[----:B------:R-:W2:Y:S01]  /*1160*/  SHFL.IDX PT, R7, R21, 0x2, 0x181f ;  /* 0x00581f0015077f89 */ /* 0x000ea200000e0000 */
[----:B------:R-:W-:Y:S01]  /*1170*/  @!P1 LOP3.LUT R20, R16, 0xfffffff8, RZ, 0xc0, !PT ;  /* 0xfffffff810149812 */ /* 0x000fe200078ec0ff */
[----:B------:R-:W-:-:S04]  /*1180*/  @!P1 IMAD.WIDE R16, R17, 0x2, R8 ;  /* 0x0000000211109825 */ /* 0x000fc800078e0208 */
[----:B------:R-:W-:-:S04]  /*1190*/  @!P1 IMAD.WIDE R18, R18, 0x2, R8 ;  /* 0x0000000212129825 */ /* 0x000fc800078e0208 */
[----:B------:R-:W-:Y:S01]  /*11a0*/  @!P1 IMAD.WIDE R8, R20, 0x2, R8 ;  /* 0x0000000214089825 */ /* 0x000fe200078e0208 */
[----:B------:R3:W-:Y:S04]  /*11b0*/  @!P1 LDGSTS.E.BYPASS.LTC128B.128 [R100+0x5100], [R18.64], !P5 ;  /* 0x0510000012649fae */ /* 0x0007e8000e901d4c */
[----:B------:R4:W-:Y:S04]  /*11c0*/  @!P1 LDGSTS.E.BYPASS.LTC128B.128 [R100+0x9100], [R16.64], !P4 ;  /* 0x0910000010649fae */ /* 0x0009e8000e101d4c */
[----:B-1----:R-:W1:Y:S04]  /*11d0*/  SHFL.IDX PT, R4, R22, 0x3, 0x181f ;  /* 0x00781f0016047f89 */ /* 0x002e6800000e0000 */
[----:B------:R-:W5:Y:S04]  /*11e0*/  SHFL.IDX PT, R5, R21, 0x3, 0x181f ;  /* 0x00781f0015057f89 */ /* 0x000f6800000e0000 */
[----:B------:R1:W-:Y:S01]  /*11f0*/  @!P1 LDGSTS.E.BYPASS.LTC128B.128 [R100+0xd100], [R8.64], !P3 ;  /* 0x0d10000008649fae */ /* 0x0003e2000d901d4c */
[----:B---3--:R-:W-:-:S02]  /*1200*/  @!P6 SHF.R.S32.HI R18, RZ, 0x1f, R10 ;  /* 0x0000001fff12e819 */ /* 0x008fc4000001140a */
[----:B----4-:R-:W-:Y:S02]  /*1210*/  @!P6 SHF.R.S32.HI R17, RZ, 0x1f, R0 ;  /* 0x0000001fff11e819 */ /* 0x010fe40000011400 */
[----:B------:R-:W-:Y:S02]  /*1220*/  @!P6 SHF.R.S32.HI R16, RZ, 0x1f, R11 ;  /* 0x0000001fff10e819 */ /* 0x000fe4000001140b */
[----:B------:R-:W-:Y:S02]  /*1230*/  @!P6 LEA.HI R18, R18, R10, RZ, 0x3 ;  /* 0x0000000a1212e211 */ /* 0x000fe400078f18ff */
[----:B------:R-:W-:Y:S02]  /*1240*/  @!P6 LEA.HI R17, R17, R0, RZ, 0x3 ;  /* 0x000000001111e211 */ /* 0x000fe400078f18ff */
[----:B------:R-:W-:Y:S02]  /*1250*/  @!P6 LOP3.LUT R18, R18, 0xfffffff8, RZ, 0xc0, !PT ;  /* 0xfffffff81212e812 */ /* 0x000fe400078ec0ff */
[----:B------:R-:W-:-:S02]  /*1260*/  @!P6 LOP3.LUT R17, R17, 0xfffffff8, RZ, 0xc0, !PT ;  /* 0xfffffff81111e812 */ /* 0x000fc400078ec0ff */
[----:B-1----:R-:W-:Y:S01]  /*1270*/  @!P6 LEA.HI R9, R16, R11, RZ, 0x3 ;  /* 0x0000000b1009e211 */ /* 0x002fe200078f18ff */
[--C-:B--2---:R-:W-:Y:S01]  /*1280*/  @!P6 IMAD.WIDE R18, R18, 0x2, R6.reuse ;  /* 0x000000021212e825 */ /* 0x104fe200078e0206 */
[C---:B------:R-:W-:Y:S02]  /*1290*/  @!P6 LEA R8, P1, R2.reuse, R6, 0x1 ;  /* 0x000000060208e211 */ /* 0x040fe400078208ff */
        /* <DEDUP_REMOVED lines=8> */
[----:B------:R-:W-:-:S02]  /*1320*/  ISETP.GE.AND P6, PT, R2, c[0x0][0x1d4], PT ;  /* 0x0000750002007a0c */ /* 0x000fc40003fc6270 */
[----:B-1----:R-:W-:-:S04]  /*1330*/  @!P0 LEA R8, P1, R2, R4, 0x1 ;  /* 0x0000000402088211 */ /* 0x002fc800078208ff */
[--C-:B-----5:R-:W-:Y:S01]  /*1340*/  @!P0 LEA.HI.X R9, R2, R5, R3.reuse, 0x1, P1 ;  /* 0x0000000502098211 */ /* 0x120fe200008f0c03 */
[----:B------:R-:W-:Y:S01]  /*1350*/  IMAD.WIDE.U32 R2, R23, c[0x0][0x208], R2 ;  /* 0x0000820017027a25 */ /* 0x000fe200078e0002 */
[C---:B------:R-:W-:Y:S02]  /*1360*/  ISETP.GE.AND P1, PT, R24.reuse, 0x21, PT ;  /* 0x000000211800780c */ /* 0x040fe40003f26270 */
[----:B--2---:R-:W-:Y:S01]  /*1370*/  LEA.HI R18, R27, R132, RZ, 0x4 ;  /* 0x000000841b127211 */ /* 0x004fe200078f20ff */
[----:B------:R1:W-:Y:S01]  /*1380*/  @!P0 LDGSTS.E.BYPASS.LTC128B.128 [R100+0x3100], [R8.64], !P2 ;  /* 0x0310000008648fae */ /* 0x0003e2000d101d4c */
[----:B------:R-:W-:Y:S02]  /*1390*/  ISETP.GE.AND P2, PT, R24, 0x1, PT ;  /* 0x000000011800780c */ /* 0x000fe40003f46270 */
[----:B----4-:R-:W-:Y:S01]  /*13a0*/  @!P0 SHF.R.S32.HI R7, RZ, 0x1f, R10 ;  /* 0x0000001fff078819 */ /* 0x010fe2000001140a */
[----:B------:R-:W-:Y:S01]  /*13b0*/  IMAD.U32 R6, RZ, RZ, UR11 ;  /* 0x0000000bff067e24 */ /* 0x000fe2000f8e00ff */
[----:B---3--:R-:W-:-:S02]  /*13c0*/  SHF.R.S32.HI R17, RZ, 0x4, R18 ;  /* 0x00000004ff117819 */ /* 0x008fc40000011412 */
[----:B------:R-:W-:Y:S01]  /*13d0*/  @!P0 LEA.HI R16, R7, R10, RZ, 0x3 ;  /* 0x0000000a07108211 */ /* 0x000fe200078f18ff */
[----:B------:R-:W-:Y:S01]  /*13e0*/  IMAD.WIDE.U32 R6, R6, c[0x0][0x1e8], R12 ;  /* 0x00007a0006067a25 */ /* 0x000fe200078e000c */
[----:B------:R-:W-:Y:S02]  /*13f0*/  LEA.HI R13, R18, R17, RZ, 0x1 ;  /* 0x00000011120d7211 */ /* 0x000fe400078f08ff */
[----:B------:R-:W-:Y:S02]  /*1400*/  @!P0 LOP3.LUT R12, R16, 0xfffffff8, RZ, 0xc0, !PT ;  /* 0xfffffff8100c8812 */ /* 0x000fe400078ec0ff */
[----:B------:R-:W-:Y:S01]  /*1410*/  IADD3 R7, R7, UR4, RZ ;  /* 0x0000000407077c10 */ /* 0x000fe2000fffe0ff */
[----:B------:R-:W-:Y:S01]  /*1420*/  ULDC.64 UR4, c[0x0][0x1e0] ;  /* 0x0000780000047ab9 */ /* 0x000fe20000000a00 */
[----:B------:R-:W-:Y:S01]  /*1430*/  LOP3.LUT R13, R13, 0xfffffffe, RZ, 0xc0, !PT ;  /* 0xfffffffe0d0d7812 */ /* 0x000fe200078ec0ff */
[----:B------:R-:W-:Y:S02]  /*1440*/  USHF.L.U32 UR16, UR4, 0x6, URZ ;  /* 0x0000000604107899 */ /* 0x000fe4000800063f */
[----:B------:R-:W-:Y:S01]  /*1450*/  USHF.L.U64.HI UR15, UR4, UR15, UR5 ;  /* 0x0000000f040f7299 */ /* 0x000fe20008010205 */
[----:B------:R-:W-:Y:S01]  /*1460*/  IMAD.WIDE.U32 R28, R14, c[0x0][0x1f0], R6 ;  /* 0x00007c000e1c7a25 */ /* 0x000fe200078e0006 */
[----:B------:R-:W-:Y:S01]  /*1470*/  USHF.L.U32 UR10, UR4, 0x5, URZ ;  /* 0x00000005040a7899 */ /* 0x000fe2000800063f */
[----:B------:R-:W-:Y:S01]  /*1480*/  IADD3 R17, R17, -R13, RZ ;  /* 0x8000000d11117210 */ /* 0x000fe20007ffe0ff */
[----:B------:R-:W-:Y:S01]  /*1490*/  UIMAD UR18, UR15, UR7, URZ ;  /* 0x000000070f1272a4 */ /* 0x000fe2000f8e023f */
[----:B------:R-:W-:Y:S01]  /*14a0*/  IMAD.U32 R96, RZ, RZ, UR16 ;  /* 0x00000010ff607e24 */ /* 0x000fe2000f8e00ff */
[----:B------:R-:W-:Y:S01]  /*14b0*/  USHF.L.U64.HI UR9, UR4, UR9, UR5 ;  /* 0x0000000904097299 */ /* 0x000fe20008010205 */
[----:B------:R-:W-:Y:S01]  /*14c0*/  IMAD.MOV.U32 R98, RZ, RZ, R28 ;  /* 0x000000ffff627224 */ /* 0x000fe200078e001c */
[----:B------:R-:W-:Y:S01]  /*14d0*/  UIMAD UR18, UR6, UR16, UR18 ;  /* 0x00000010061272a4 */ /* 0x000fe2000f8e0212 */
[----:B-1----:R-:W-:Y:S01]  /*14e0*/  @!P0 IMAD.WIDE R8, R12, 0x2, R4 ;  /* 0x000000020c088825 */ /* 0x002fe200078e0204 */
[----:B------:R-:W-:Y:S01]  /*14f0*/  ULDC.64 UR4, c[0x0][0x210] ;  /* 0x0000840000047ab9 */ /* 0x000fe20000000a00 */
[----:B------:R-:W-:Y:S01]  /*1500*/  STL.64 [R1+0x68], R28 ;  /* 0x0000681c01007387 */ /* 0x000fe20000100a00 */
[----:B------:R-:W-:Y:S01]  /*1510*/  UIMAD UR17, UR17, UR4, URZ ;  /* 0x00000004111172a4 */ /* 0x000fe2000f8e023f */
[----:B------:R-:W-:Y:S01]  /*1520*/  IMAD R12, R15, c[0x0][0x1f0], RZ ;  /* 0x00007c000f0c7a24 */ /* 0x000fe200078e02ff */
[----:B------:R-:W-:Y:S01]  /*1530*/  @UP0 UIMAD UR15, UR15, UR14, URZ ;  /* 0x0000000e0f0f02a4 */ /* 0x000fe2000f8e023f */
[----:B------:R1:W-:Y:S01]  /*1540*/  @!P0 LDGSTS.E.BYPASS.LTC128B.128 [R100+0x7100], [R8.64], !P5 ;  /* 0x0710000008648fae */ /* 0x0003e2000e901d4c */
[----:B------:R-:W-:Y:S01]  /*1550*/  ISETP.GE.AND P5, PT, R10, c[0x0][0x1d4], PT ;  /* 0x000075000a007a0c */ /* 0x000fe20003fa6270 */
[----:B------:R-:W-:Y:S01]  /*1560*/  IMAD R12, R14, c[0x0][0x1f4], R12 ;  /* 0x00007d000e0c7a24 */ /* 0x000fe200078e020c */
[----:B------:R-:W-:-:S03]  /*1570*/  UIMAD UR17, UR11, UR5, UR17 ;  /* 0x000000050b1172a4 */ /* 0x000fc6000f8e0211 */
[----:B------:R-:W-:Y:S01]  /*1580*/  IMAD.IADD R99, R29, 0x1, R12 ;  /* 0x000000011d637824 */ /* 0x000fe200078e020c */
[----:B------:R-:W-:Y:S01]  /*1590*/  ULDC.64 UR4, c[0x0][0x208] ;  /* 0x0000820000047ab9 */ /* 0x000fe20000000a00 */
[----:B------:R-:W-:-:S03]  /*15a0*/  SEL R12, RZ, 0x1, P6 ;  /* 0x00000001ff0c7807 */ /* 0x000fc60003000000 */
[----:B------:R-:W-:Y:S01]  /*15b0*/  STL.64 [R1+0x58], R98 ;  /* 0x0000586201007387 */ /* 0x000fe20000100a00 */
[----:B-1----:R-:W-:Y:S02]  /*15c0*/  @!P0 SHF.R.S32.HI R9, RZ, 0x1f, R0 ;  /* 0x0000001fff098819 */ /* 0x002fe40000011400 */
[----:B------:R-:W-:Y:S02]  /*15d0*/  @!P0 SHF.R.S32.HI R8, RZ, 0x1f, R11 ;  /* 0x0000001fff088819 */ /* 0x000fe4000001140b */
[----:B------:R-:W-:Y:S02]  /*15e0*/  @!P0 LEA.HI R9, R9, R0, RZ, 0x3 ;  /* 0x0000000009098211 */ /* 0x000fe400078f18ff */
[----:B------:R-:W-:Y:S02]  /*15f0*/  @!P0 LEA.HI R8, R8, R11, RZ, 0x3 ;  /* 0x0000000b08088211 */ /* 0x000fe400078f18ff */
[----:B------:R-:W-:Y:S02]  /*1600*/  @!P0 LOP3.LUT R9, R9, 0xfffffff8, RZ, 0xc0, !PT ;  /* 0xfffffff809098812 */ /* 0x000fe400078ec0ff */
[----:B------:R-:W-:-:S03]  /*1610*/  @!P0 LOP3.LUT R10, R8, 0xfffffff8, RZ, 0xc0, !PT ;  /* 0xfffffff8080a8812 */ /* 0x000fc600078ec0ff */
[----:B------:R-:W-:-:S04]  /*1620*/  @!P0 IMAD.WIDE R8, R9, 0x2, R4 ;  /* 0x0000000209088825 */ /* 0x000fc800078e0204 */
[----:B------:R-:W-:Y:S01]  /*1630*/  @!P0 IMAD.WIDE R6, R10, 0x2, R4 ;  /* 0x000000020a068825 */ /* 0x000fe200078e0204 */
[----:B------:R1:W-:Y:S01]  /*1640*/  @!P0 LDGSTS.E.BYPASS.LTC128B.128 [R100+0xb100], [R8.64], !P4 ;  /* 0x0b10000008648fae */ /* 0x0003e2000e101d4c */
[----:B------:R-:W-:Y:S02]  /*1650*/  ISETP.GE.AND P4, PT, R0, c[0x0][0x1d4], PT ;  /* 0x0000750000007a0c */ /* 0x000fe40003f86270 */
[----:B------:R-:W-:Y:S01]  /*1660*/  IMAD.WIDE.U32 R4, R96, UR7, R98 ;  /* 0x0000000760047c25 */ /* 0x000fe2000f8e0062 */
[----:B------:R2:W-:Y:S03]  /*1670*/  @!P0 LDGSTS.E.BYPASS.LTC128B.128 [R100+0xf100], [R6.64], !P3 ;  /* 0x0f10000006648fae */ /* 0x0005e6000d901d4c */
[----:B------:R-:W-:Y:S01]  /*1680*/  IMAD.SHL.U32 R10, R23, 0x8, RZ ;  /* 0x00000008170a7824 */ /* 0x000fe200078e00ff */
[----:B------:R-:W-:Y:S01]  /*1690*/  IADD3 R0, R5, UR18, RZ ;  /* 0x0000001205007c10 */ /* 0x000fe2000fffe0ff */
[----:B------:R-:W0:Y:S01]  /*16a0*/  LDGDEPBAR ;  /* 0x00000000000079af */ /* 0x000e220000000000 */
[----:B------:R-:W-:-:S02]  /*16b0*/  UIMAD.WIDE.U32 UR18, UR7, UR4, URZ ;  /* 0x00000004071272a5 */ /* 0x000fc4000f8e003f */
[----:B------:R-:W-:-:S04]  /*16c0*/  UIMAD UR4, UR6, UR4, URZ ;  /* 0x00000004060472a4 */ /* 0x000fc8000f8e023f */
[----:B------:R-:W-:-:S03]  /*16d0*/  UIMAD UR4, UR7, UR5, UR4 ;  /* 0x00000005070472a4 */ /* 0x000fc6000f8e0204 */
[----:B------:R-:W-:Y:S02]  /*16e0*/  UMOV UR5, 0xffffffc0 ;  /* 0xffffffc000057882 */ /* 0x000fe40000000000 */
[----:B------:R-:W-:Y:S01]  /*16f0*/  UIADD3 UR4, UR19, UR4, URZ ;  /* 0x0000000413047290 */ /* 0x000fe2000fffe03f */
[----:B-1----:R-:W-:-:S05]  /*1700*/  @P1 IADD3 R8, P0, R4, UR10, RZ ;  /* 0x0000000a04081c10 */ /* 0x002fca000ff1e0ff */
[----:B------:R-:W-:Y:S01]  /*1710*/  IMAD.U32 R13, RZ, RZ, UR4 ;  /* 0x00000004ff0d7e24 */ /* 0x000fe2000f8e00ff */
[----:B------:R-:W-:Y:S01]  /*1720*/  ULDC UR4, c[0x0][0x1d0] ;  /* 0x0000740000047ab9 */ /* 0x000fe20000000800 */
[----:B--2---:R-:W-:Y:S01]  /*1730*/  SHF.L.U32 R7, R25, 0x6, RZ ;  /* 0x0000000619077819 */ /* 0x004fe200000006ff */
[----:B------:R-:W-:Y:S01]  /*1740*/  UIMAD UR4, UR7, UR5, UR4 ;  /* 0x00000005070472a4 */ /* 0x000fe2000f8e0204 */
[C---:B------:R-:W-:Y:S02]  /*1750*/  @P2 LEA R6, P3, R4.reuse, c[0x0][0x1c8], 0x1 ;  /* 0x0000720004062a11 */ /* 0x040fe400078608ff */
[----:B------:R-:W-:Y:S02]  /*1760*/  LOP3.LUT R5, R7, 0x1c0, RZ, 0xc0, !PT ;  /* 0x000001c007057812 */ /* 0x000fe400078ec0ff */
[----:B------:R-:W-:Y:S02]  /*1770*/  @P2 LEA.HI.X R7, R4, c[0x0][0x1cc], R0, 0x1, P3 ;  /* 0x0000730004072a11 */ /* 0x000fe400018f0c00 */
[----:B------:R-:W-:-:S02]  /*1780*/  LOP3.LUT R10, R5, 0x8, R10, 0xf8, !PT ;  /* 0x00000008050a7812 */ /* 0x000fc400078ef80a */
[----:B------:R-:W-:Y:S01]  /*1790*/  SHF.R.U32.HI R9, RZ, 0x3, R5 ;  /* 0x00000003ff097819 */ /* 0x000fe20000011605 */
[----:B------:R1:W-:Y:S01]  /*17a0*/  @P2 LDGSTS.E.BYPASS.LTC128B.128 [R100+0x10100], [R6.64], !P6 ;  /* 0x1010000006642fae */ /* 0x0003e2000f101d4c */
[----:B------:R-:W-:Y:S01]  /*17b0*/  @P1 IADD3.X R5, R0, UR9, RZ, P0, !PT ;  /* 0x0000000900051c10 */ /* 0x000fe200087fe4ff */
[----:B------:R-:W-:Y:S01]  /*17c0*/  IMAD R0, R26, c[0x0][0x208], RZ ;  /* 0x000082001a007a24 */ /* 0x000fe200078e02ff */
[----:B------:R-:W-:Y:S01]  /*17d0*/  @P1 LEA R4, P0, R8, c[0x0][0x1c8], 0x1 ;  /* 0x0000720008041a11 */ /* 0x000fe200078008ff */
[----:B------:R1:W-:Y:S01]  /*17e0*/  @P2 LDGSTS.E.BYPASS.LTC128B.128 [R100+0x12100], [R6.64+0x80], !P5 ;  /* 0x1210008006642fae */ /* 0x0003e2000e901d4c */
[----:B------:R-:W-:Y:S01]  /*17f0*/  LOP3.LUT R10, R10, R9, RZ, 0x3c, !PT ;  /* 0x000000090a0a7212 */ /* 0x000fe200078e3cff */
[----:B------:R-:W-:Y:S01]  /*1800*/  IMAD R0, R23, c[0x0][0x20c], R0 ;  /* 0x0000830017007a24 */ /* 0x000fe200078e0200 */
[----:B------:R-:W-:Y:S01]  /*1810*/  @P1 LEA.HI.X R5, R8, c[0x0][0x1cc], R5, 0x1, P0 ;  /* 0x0000730008051a11 */ /* 0x000fe200000f0c05 */
[----:B------:R-:W-:Y:S01]  /*1820*/  IMAD.U32 R9, RZ, RZ, UR11 ;  /* 0x0000000bff097e24 */ /* 0x000fe2000f8e00ff */
[----:B------:R-:W-:Y:S01]  /*1830*/  LOP3.LUT R8, R18, 0xfffffff0, RZ, 0xc0, !PT ;  /* 0xfffffff012087812 */ /* 0x000fe200078ec0ff */
[----:B------:R1:W-:Y:S01]  /*1840*/  @P2 LDGSTS.E.BYPASS.LTC128B.128 [R100+0x14100], [R6.64+0x100], !P4 ;  /* 0x1410010006642fae */ /* 0x0003e2000e101d4c */
[----:B------:R-:W-:-:S02]  /*1850*/  ISETP.GE.AND P3, PT, R11, c[0x0][0x1d4], PT ;  /* 0x000075000b007a0c */ /* 0x000fc40003f66270 */
[----:B------:R-:W-:Y:S01]  /*1860*/  IADD3 R3, R3, R0, RZ ;  /* 0x0000000003037210 */ /* 0x000fe20007ffe0ff */
[----:B------:R-:W-:Y:S01]  /*1870*/  IMAD.IADD R8, R132, 0x1, -R8 ;  /* 0x0000000184087824 */ /* 0x000fe200078e0a08 */
[----:B------:R-:W-:Y:S01]  /*1880*/  LOP3.LUT P0, RZ, R25, 0x2, RZ, 0xc0, !PT ;  /* 0x0000000219ff7812 */ /* 0x000fe2000780c0ff */
[----:B------:R-:W-:Y:S01]  /*1890*/  IMAD R0, R17, 0x200, R10 ;  /* 0x0000020011007824 */ /* 0x000fe200078e020a */
[----:B------:R-:W-:Y:S01]  /*18a0*/  SEL R11, RZ, 0x2, P5 ;  /* 0x00000002ff0b7807 */ /* 0x000fe20002800000 */
[----:B------:R-:W-:Y:S01]  /*18b0*/  IMAD.WIDE.U32 R2, R9, c[0x0][0x210], R2 ;  /* 0x0000840009027a25 */ /* 0x000fe200078e0002 */
[----:B------:R-:W-:Y:S02]  /*18c0*/  SHF.R.S32.HI R16, RZ, 0x1f, R8 ;  /* 0x0000001fff107819 */ /* 0x000fe40000011408 */
[----:B------:R-:W-:Y:S01]  /*18d0*/  SEL R10, RZ, 0x4, P4 ;  /* 0x00000004ff0a7807 */ /* 0x000fe20002000000 */
[----:B------:R-:W-:Y:S01]  /*18e0*/  IMAD.SHL.U32 R236, R0, 0x2, RZ ;  /* 0x0000000200ec7824 */ /* 0x000fe200078e00ff */
[----:B------:R-:W-:Y:S01]  /*18f0*/  LEA.HI R16, R16, R8, RZ, 0x3 ;  /* 0x0000000810107211 */ /* 0x000fe200078f18ff */
[----:B------:R1:W-:Y:S01]  /*1900*/  @P2 LDGSTS.E.BYPASS.LTC128B.128 [R100+0x16100], [R6.64+0x180], !P3 ;  /* 0x1610018006642fae */ /* 0x0003e2000d901d4c */
[----:B------:R-:W-:-:S02]  /*1910*/  IADD3 R3, R3, UR17, RZ ;  /* 0x0000001103037c10 */ /* 0x000fc4000fffe0ff */
[----:B------:R-:W-:Y:S01]  /*1920*/  LOP3.LUT R0, R16, 0xfffffff8, RZ, 0xc0, !PT ;  /* 0xfffffff810007812 */ /* 0x000fe200078ec0ff */
[----:B------:R2:W-:Y:S01]  /*1930*/  @P1 LDGSTS.E.BYPASS.LTC128B.128 [R100+0x11100], [R4.64], !P6 ;  /* 0x1110000004641fae */ /* 0x0005e2000f101d4c */
[----:B------:R-:W-:Y:S01]  /*1940*/  IADD3 R9, R236, 0x10100, RZ ;  /* 0x00010100ec097810 */ /* 0x000fe20007ffe0ff */
[----:B------:R-:W-:Y:S01]  /*1950*/  IMAD.WIDE.U32 R20, R14, c[0x0][0x218], R2 ;  /* 0x000086000e147a25 */ /* 0x000fe200078e0002 */
[----:B------:R-:W-:Y:S01]  /*1960*/  IADD3 R243, R236, 0x10120, RZ ;  /* 0x00010120ecf37810 */ /* 0x000fe20007ffe0ff */
[----:B------:R2:W-:Y:S01]  /*1970*/  @P1 LDGSTS.E.BYPASS.LTC128B.128 [R100+0x13100], [R4.64+0x80], !P5 ;  /* 0x1310008004641fae */ /* 0x0005e2000e901d4c */
[----:B------:R-:W-:Y:S01]  /*1980*/  @P0 IADD3 R243, R9, -0x20, RZ ;  /* 0xffffffe009f30810 */ /* 0x000fe20007ffe0ff */
[----:B------:R-:W-:Y:S01]  /*1990*/  IMAD.IADD R8, R8, 0x1, -R0 ;  /* 0x0000000108087824 */ /* 0x000fe200078e0a00 */
[----:B------:R-:W-:Y:S01]  /*19a0*/  IADD3 R10, R10, R11, R12 ;  /* 0x0000000b0a0a7210 */ /* 0x000fe20007ffe00c */
[----:B------:R-:W-:Y:S01]  /*19b0*/  IMAD R0, R15, c[0x0][0x218], RZ ;  /* 0x000086000f007a24 */ /* 0x000fe200078e02ff */
[----:B------:R2:W-:Y:S01]  /*19c0*/  @P1 LDGSTS.E.BYPASS.LTC128B.128 [R100+0x15100], [R4.64+0x100], !P4 ;  /* 0x1510010004641fae */ /* 0x0005e2000e101d4c */
[----:B------:R-:W-:Y:S01]  /*19d0*/  IMAD.U32 R3, RZ, RZ, UR19 ;  /* 0x00000013ff037e24 */ /* 0x000fe2000f8e00ff */
[----:B------:R-:W-:Y:S01]  /*19e0*/  SHF.L.U32 R3, R17, 0x3, RZ ;  /* 0x0000000311037819 */ /* 0x000fe200000006ff */
[----:B------:R-:W-:Y:S01]  /*19f0*/  IMAD R15, R14, c[0x0][0x21c], R0 ;  /* 0x000087000e0f7a24 */ /* 0x000fe200078e0200 */
[----:B------:R2:W-:Y:S01]  /*1a00*/  @P1 LDGSTS.E.BYPASS.LTC128B.128 [R100+0x17100], [R4.64+0x180], !P3 ;  /* 0x1710018004641fae */ /* 0x0005e2000d901d4c */
[C---:B------:R-:W-:Y:S01]  /*1a10*/  SHF.L.U32 R0, R8.reuse, 0x6, RZ ;  /* 0x0000000608007819 */ /* 0x040fe200000006ff */
[----:B------:R-:W-:Y:S01]  /*1a20*/  IMAD.U32 R2, RZ, RZ, UR18 ;  /* 0x00000012ff027e24 */ /* 0x000fe2000f8e00ff */
[----:B------:R-:W-:Y:S01]  /*1a30*/  LOP3.LUT P2, RZ, R8, 0x2, RZ, 0xc0, !PT ;  /* 0x0000000208ff7812 */ /* 0x000fe2000784c0ff */
[----:B------:R-:W0:Y:S01]  /*1a40*/  LDGDEPBAR ;  /* 0x00000000000079af */ /* 0x000e220000000000 */
[----:B------:R-:W-:Y:S01]  /*1a50*/  LOP3.LUT R0, R0, 0x1c0, RZ, 0xc0, !PT ;  /* 0x000001c000007812 */ /* 0x000fe200078ec0ff */
[----:B------:R-:W-:Y:S01]  /*1a60*/  IMAD.IADD R19, R21, 0x1, R15 ;  /* 0x0000000115137824 */ /* 0x000fe200078e020f */
[----:B------:R-:W-:Y:S01]  /*1a70*/  P2R R11, PR, RZ, 0x20 ;  /* 0x00000020ff0b7803 */ /* 0x000fe20000000000 */
[----:B------:R-:W-:Y:S01]  /*1a80*/  STL.64 [R1+0x60], R20 ;  /* 0x0000601401007387 */ /* 0x000fe20000100a00 */
[----:B------:R-:W-:-:S02]  /*1a90*/  LOP3.LUT R9, R0, 0x8, R3, 0xf8, !PT ;  /* 0x0000000800097812 */ /* 0x000fc400078ef803 */
[----:B------:R-:W-:Y:S01]  /*1aa0*/  SHF.R.U32.HI R3, RZ, 0x3, R0 ;  /* 0x00000003ff037819 */ /* 0x000fe20000011600 */
[----:B------:R-:W-:Y:S01]  /*1ab0*/  STL [R1+0x54], R19 ;  /* 0x0000541301007387 */ /* 0x000fe20000100800 */
[C---:B------:R-:W-:Y:S02]  /*1ac0*/  LEA R0, P0, R2.reuse, R20, 0x6 ;  /* 0x0000001402007211 */ /* 0x040fe400078030ff */
[----:B------:R-:W-:Y:S02]  /*1ad0*/  LOP3.LUT R3, R9, R3, RZ, 0x3c, !PT ;  /* 0x0000000309037212 */ /* 0x000fe400078e3cff */
[----:B------:R-:W-:Y:S02]  /*1ae0*/  LEA.HI.X R2, R2, R19, R13, 0x6, P0 ;  /* 0x0000001302027211 */ /* 0x000fe400000f340d */
[----:B-1----:R-:W-:Y:S02]  /*1af0*/  LEA R6, P1, R0, c[0x0][0x1f8], 0x1 ;  /* 0x00007e0000067a11 */ /* 0x002fe400078208ff */
[----:B------:R-:W-:-:S02]  /*1b00*/  LOP3.LUT P0, RZ, R8, 0x4, RZ, 0xc0, !PT ;  /* 0x0000000408ff7812 */ /* 0x000fc4000780c0ff */
[----:B------:R-:W-:Y:S01]  /*1b10*/  LEA.HI.X R7, R0, c[0x0][0x1fc], R2, 0x1, P1 ;  /* 0x00007f0000077a11 */ /* 0x000fe200008f0c02 */
[----:B------:R-:W-:Y:S01]  /*1b20*/  IMAD.SHL.U32 R0, R92, 0x20, RZ ;  /* 0x000000205c007824 */ /* 0x000fe200078e00ff */
[----:B------:R-:W-:Y:S01]  /*1b30*/  SEL R2, RZ, 0x8, P3 ;  /* 0x00000008ff027807 */ /* 0x000fe20001800000 */
[----:B--2---:R-:W-:Y:S01]  /*1b40*/  IMAD.SHL.U32 R4, R16, 0x40, RZ ;  /* 0x0000004010047824 */ /* 0x004fe200078e00ff */
[----:B------:R-:W-:-:S04]  /*1b50*/  DEPBAR.LE SB0, 0x1 ;  /* 0x000080400000791a */ /* 0x000fc80000000000 */
[----:B------:R-:W-:Y:S01]  /*1b60*/  LOP3.LUT R4, R3, 0xfffffe00, R4, 0xf8, !PT ;  /* 0xfffffe0003047812 */ /* 0x000fe200078ef804 */
[----:B------:R-:W-:Y:S01]  /*1b70*/  IMAD.MOV.U32 R3, RZ, RZ, c[0x0][0x208] ;  /* 0x00008200ff037624 */ /* 0x000fe200078e00ff */
[----:B------:R-:W-:Y:S01]  /*1b80*/  MOV R5, c[0x0][0x20c] ;  /* 0x0000830000057a02 */ /* 0x000fe20000000f00 */
[----:B------:R-:W-:Y:S01]  /*1b90*/  IMAD.IADD R10, R10, 0x1, R2 ;  /* 0x000000010a0a7824 */ /* 0x000fe200078e0202 */
[----:B------:R-:W-:Y:S01]  /*1ba0*/  LOP3.LUT R0, R0, 0x7ffffc00, RZ, 0xc0, !PT ;  /* 0x7ffffc0000007812 */ /* 0x000fe200078ec0ff */
[----:B------:R-:W-:Y:S01]  /*1bb0*/  IMAD.MOV.U32 R2, RZ, RZ, -0x40 ;  /* 0xffffffc0ff027424 */ /* 0x000fe200078e00ff */
[----:B------:R-:W-:Y:S01]  /*1bc0*/  BAR.SYNC.DEFER_BLOCKING 0x0 ;  /* 0x0000000000007b1d */ /* 0x000fe20000010000 */
[C---:B------:R-:W-:Y:S01]  /*1bd0*/  LEA R8, P1, R3.reuse, R6, 0x6 ;  /* 0x0000000603087211 */ /* 0x040fe200078230ff */
[C---:B------:R-:W-:Y:S01]  /*1be0*/  IMAD.SHL.U32 R237, R4.reuse, 0x2, RZ ;  /* 0x0000000204ed7824 */ /* 0x040fe200078e00ff */
[----:B------:R-:W-:Y:S01]  /*1bf0*/  IADD3 R220, R4, R0, RZ ;  /* 0x0000000004dc7210 */ /* 0x000fe20007ffe0ff */
[----:B------:R-:W-:Y:S01]  /*1c00*/  IMAD.MOV.U32 R0, RZ, RZ, 0x20 ;  /* 0x00000020ff007424 */ /* 0x000fe200078e00ff */
[----:B------:R-:W-:Y:S01]  /*1c10*/  LEA.HI.X R9, R3, R7, R5, 0x6, P1 ;  /* 0x0000000703097211 */ /* 0x000fe200008f3405 */
[----:B------:R-:W-:Y:S01]  /*1c20*/  IMAD.MOV.U32 R5, RZ, RZ, 0x10 ;  /* 0x00000010ff057424 */ /* 0x000fe200078e00ff */
[C---:B------:R-:W-:Y:S01]  /*1c30*/  LEA R228, R220.reuse, 0x100, 0x1 ;  /* 0x00000100dce47811 */ /* 0x040fe200078e08ff */
[----:B------:R-:W-:Y:S01]  /*1c40*/  IMAD.SHL.U32 R220, R220, 0x2, RZ ;  /* 0x00000002dcdc7824 */ /* 0x000fe200078e00ff */
[----:B------:R-:W-:-:S02]  /*1c50*/  SEL R0, R0, 0xffffffe0, !P0 ;  /* 0xffffffe000007807 */ /* 0x000fc40004000000 */
[----:B------:R-:W-:Y:S02]  /*1c60*/  SEL R5, R5, 0xfffffff0, !P2 ;  /* 0xfffffff005057807 */ /* 0x000fe40005000000 */
[----:B------:R-:W-:Y:S01]  /*1c70*/  IADD3 R3, -R23, UR4, RZ ;  /* 0x0000000417037c10 */ /* 0x000fe2000fffe1ff */
[----:B------:R-:W-:Y:S01]  /*1c80*/  IMAD R241, R0, 0x2, R237 ;  /* 0x0000000200f17824 */ /* 0x000fe200078e02ed */
[----:B------:R-:W-:Y:S01]  /*1c90*/  LOP3.LUT P2, RZ, R10, 0x2, RZ, 0xc0, !PT ;  /* 0x000000020aff7812 */ /* 0x000fe2000784c0ff */
[----:B------:R-:W-:Y:S01]  /*1ca0*/  IMAD R224, R5, 0x2, R228 ;  /* 0x0000000205e07824 */ /* 0x000fe200078e02e4 */
[C---:B------:R-:W-:Y:S02]  /*1cb0*/  LEA R228, R0.reuse, R228, 0x1 ;  /* 0x000000e400e47211 */ /* 0x040fe400078e08ff */
[C---:B------:R-:W-:Y:S01]  /*1cc0*/  ISETP.LT.OR P1, PT, R3.reuse, 0x1, P6 ;  /* 0x000000010300780c */ /* 0x040fe20003721670 */
[----:B------:R-:W-:Y:S01]  /*1cd0*/  IMAD R232, R0, 0x2, R224 ;  /* 0x0000000200e87824 */ /* 0x000fe200078e02e0 */
[----:B------:R-:W-:-:S02]  /*1ce0*/  ISETP.LT.OR P0, PT, R3, 0x1, !P2 ;  /* 0x000000010300780c */ /* 0x000fc40005701670 */
[----:B------:R-:W-:Y:S01]  /*1cf0*/  ISETP.LT.OR P2, PT, R3, 0x21, !P2 ;  /* 0x000000210300780c */ /* 0x000fe20005741670 */
[----:B------:R-:W-:Y:S01]  /*1d00*/  LDSM.16.M88.4 R168, [R220+0x100] ;  /* 0x00010000dca8783b */ /* 0x000fe20000000200 */
[----:B------:R-:W-:-:S03]  /*1d10*/  LEA R238, R5, R237, 0x1 ;  /* 0x000000ed05ee7211 */ /* 0x000fc600078e08ff */
[----:B------:R-:W-:Y:S02]  /*1d20*/  LDSM.16.M88.4 R188, [R220+0x4100] ;  /* 0x00410000dcbc783b */ /* 0x000fe40000000200 */
[----:B------:R-:W-:Y:S02]  /*1d30*/  IMAD R240, R0, 0x2, R238 ;  /* 0x0000000200f07824 */ /* 0x000fe400078e02ee */
[----:B------:R-:W-:Y:S04]  /*1d40*/  LDSM.16.M88.4 R204, [R220+0x8100] ;  /* 0x00810000dccc783b */ /* 0x000fe80000000200 */
[----:B------:R-:W-:Y:S04]  /*1d50*/  LDSM.16.M88.4 R172, [R224] ;  /* 0x00000000e0ac783b */ /* 0x000fe80000000200 */
[----:B------:R-:W-:Y:S04]  /*1d60*/  LDSM.16.M88.4 R192, [R224+0x4000] ;  /* 0x00400000e0c0783b */ /* 0x000fe80000000200 */
[----:B------:R-:W-:Y:S04]  /*1d70*/  LDSM.16.M88.4 R208, [R224+0x8000] ;  /* 0x00800000e0d0783b */ /* 0x000fe80000000200 */
[----:B------:R-:W-:Y:S04]  /*1d80*/  LDSM.16.M88.4 R180, [R228] ;  /* 0x00000000e4b4783b */ /* 0x000fe80000000200 */
[----:B------:R-:W-:Y:S04]  /*1d90*/  LDSM.16.M88.4 R196, [R228+0x4000] ;  /* 0x00400000e4c4783b */ /* 0x000fe80000000200 */
[----:B------:R-:W-:Y:S04]  /*1da0*/  LDSM.16.M88.4 R212, [R228+0x8000] ;  /* 0x00800000e4d4783b */ /* 0x000fe80000000200 */
[----:B------:R-:W-:Y:S04]  /*1db0*/  LDSM.16.M88.4 R184, [R232] ;  /* 0x00000000e8b8783b */ /* 0x000fe80000000200 */
[----:B------:R-:W-:Y:S04]  /*1dc0*/  LDSM.16.M88.4 R200, [R232+0x4000] ;  /* 0x00400000e8c8783b */ /* 0x000fe80000000200 */
[----:B------:R-:W-:Y:S04]  /*1dd0*/  LDSM.16.M88.4 R216, [R232+0x8000] ;  /* 0x00800000e8d8783b */ /* 0x000fe80000000200 */
[----:B------:R-:W-:Y:S04]  /*1de0*/  LDSM.16.M88.4 R220, [R220+0xc100] ;  /* 0x00c10000dcdc783b */ /* 0x000fe80000000200 */
[----:B------:R-:W-:Y:S04]  /*1df0*/  LDSM.16.M88.4 R224, [R224+0xc000] ;  /* 0x00c00000e0e0783b */ /* 0x000fe80000000200 */
[----:B------:R-:W-:Y:S04]  /*1e00*/  LDSM.16.M88.4 R228, [R228+0xc000] ;  /* 0x00c00000e4e4783b */ /* 0x000fe80000000200 */
[----:B------:R-:W-:Y:S04]  /*1e10*/  LDSM.16.M88.4 R232, [R232+0xc000] ;  /* 0x00c00000e8e8783b */ /* 0x000fe80000000200 */
[----:B------:R-:W-:Y:S06]  /*1e20*/  BAR.SYNC.DEFER_BLOCKING 0x0 ;  /* 0x0000000000007b1d */ /* 0x000fec0000010000 */
[----:B------:R-:W-:-:S04]  /*1e30*/  DEPBAR.LE SB0, 0x0 ;  /* 0x000080000000791a */ /* 0x000fc80000000000 */
[----:B------:R-:W-:Y:S06]  /*1e40*/  BAR.SYNC.DEFER_BLOCKING 0x0 ;  /* 0x0000000000007b1d */ /* 0x000fec0000010000 */
[----:B------:R-:W1:Y:S04]  /*1e50*/  LDSM.16.M88.4 R16, [R236+0x10100] ;  /* 0x01010000ec10783b */ /* 0x000e680000000200 */
[----:B------:R-:W2:Y:S04]  /*1e60*/  LDSM.16.M88.4 R28, [R236+0x10900] ;  /* 0x01090000ec1c783b */ /* 0x000ea80000000200 */
[----:B------:R-:W3:Y:S04]  /*1e70*/  LDSM.16.M88.4 R32, [R236+0x11100] ;  /* 0x01110000ec20783b */ /* 0x000ee80000000200 */
[----:B------:R-:W-:Y:S04]  /*1e80*/  LDSM.16.M88.4 R36, [R236+0x11900] ;  /* 0x01190000ec24783b */ /* 0x000fe80000000200 */
[----:B------:R-:W4:Y:S04]  /*1e90*/  LDSM.16.M88.4 R44, [R243] ;  /* 0x00000000f32c783b */ /* 0x000f280000000200 */
[----:B------:R-:W5:Y:S04]  /*1ea0*/  LDSM.16.M88.4 R56, [R243+0x800] ;  /* 0x00080000f338783b */ /* 0x000f680000000200 */
[----:B------:R-:W3:Y:S04]  /*1eb0*/  LDSM.16.M88.4 R64, [R243+0x1000] ;  /* 0x00100000f340783b */ /* 0x000ee80000000200 */
[----:B------:R-:W-:Y:S04]  /*1ec0*/  LDSM.16.M88.4 R76, [R243+0x1800] ;  /* 0x00180000f34c783b */ /* 0x000fe80000000200 */
[----:B------:R-:W-:Y:S01]  /*1ed0*/  @!PT LDS RZ, [RZ] ;  /* 0x00000000fffff984 */ /* 0x000fe20000000800 */
[----:B------:R-:W-:Y:S01]  /*1ee0*/  @!PT LDS RZ, [RZ] ;  /* 0x00000000fffff984 */ /* 0x000fe20000000800 */
[----:B------:R-:W-:Y:S01]  /*1ef0*/  @!PT LDS RZ, [RZ] ;  /* 0x00000000fffff984 */ /* 0x000fe20000000800 */
[----:B------:R3:W-:Y:S01]  /*1f00*/  LDGSTS.E.BYPASS.LTC128B.128 [R100+0x100], [R6.64], !P1 ;  /* 0x0010000006647fae */ /* 0x0007e2000c901d4c */
[----:B------:R-:W-:-:S03]  /*1f10*/  LOP3.LUT P1, RZ, R10, 0x4, RZ, 0xc0, !PT ;  /* 0x000000040aff7812 */ /* 0x000fc6000782c0ff */
[----:B------:R3:W-:Y:S01]  /*1f20*/  LDGSTS.E.BYPASS.LTC128B.128 [R100+0x2100], [R6.64+0x80], !P0 ;  /* 0x0210008006647fae */ /* 0x0007e2000c101d4c */
[C---:B------:R-:W-:Y:S02]  /*1f30*/  ISETP.LT.OR P0, PT, R3.reuse, 0x1, !P1 ;  /* 0x000000010300780c */ /* 0x040fe40004f01670 */
[----:B------:R-:W-:Y:S01]  /*1f40*/  ISETP.LT.OR P1, PT, R3, 0x21, !P1 ;  /* 0x000000210300780c */ /* 0x000fe20004f21670 */
[C---:B-1----:R-:W-:Y:S08]  /*1f50*/  HMMA.16816.F32.BF16 R12, R168.reuse, R16, RZ ;  /* 0x00000010a80c723c */ /* 0x042ff000000418ff */
[----:B------:R-:W-:Y:S02]  /*1f60*/  HMMA.16816.F32.BF16 R16, R168, R18, RZ ;  /* 0x00000012a810723c */ /* 0x000fe400000418ff */
[----:B------:R1:W-:Y:S01]  /*1f70*/  LDGSTS.E.BYPASS.LTC128B.128 [R100+0x4100], [R6.64+0x100], !P0 ;  /* 0x0410010006647fae */ /* 0x0003e2000c101d4c */
[----:B------:R-:W-:-:S04]  /*1f80*/  LOP3.LUT P0, RZ, R25, 0x4, RZ, 0xc0, !PT ;  /* 0x0000000419ff7812 */ /* 0x000fc8000780c0ff */
[----:B------:R-:W-:Y:S01]  /*1f90*/  SEL R2, R2, 0x40, P0 ;  /* 0x0000004002027807 */ /* 0x000fe20000000000 */
[C---:B--2---:R-:W-:Y:S01]  /*1fa0*/  HMMA.16816.F32.BF16 R24, R168.reuse, R30, RZ ;  /* 0x0000001ea818723c */ /* 0x044fe200000418ff */
[----:B------:R-:W-:Y:S02]  /*1fb0*/  LOP3.LUT P0, RZ, R10, 0x8, RZ, 0xc0, !PT ;  /* 0x000000080aff7812 */ /* 0x000fe4000780c0ff */
[----:B------:R-:W-:Y:S01]  /*1fc0*/  IADD3 R239, R2, R243, RZ ;  /* 0x000000f302ef7210 */ /* 0x000fe20007ffe0ff */
[----:B------:R-:W-:Y:S01]  /*1fd0*/  IMAD.IADD R242, R236, 0x1, R2 ;  /* 0x00000001ecf27824 */ /* 0x000fe200078e0202 */
[C---:B------:R-:W-:Y:S02]  /*1fe0*/  ISETP.LT.OR P5, PT, R3.reuse, 0x1, !P0 ;  /* 0x000000010300780c */ /* 0x040fe400047a1670 */
[C---:B------:R-:W-:Y:S01]  /*1ff0*/  ISETP.LT.OR P0, PT, R3.reuse, 0x21, !P0 ;  /* 0x000000210300780c */ /* 0x040fe20004701670 */
[C---:B---3--:R-:W-:Y:S08]  /*2000*/  HMMA.16816.F32.BF16 R40, R168.reuse, R32, RZ ;  /* 0x00000020a828723c */ /* 0x048ff000000418ff */
[----:B------:R-:W-:Y:S02]  /*2010*/  HMMA.16816.F32.BF16 R20, R168, R28, RZ ;  /* 0x0000001ca814723c */ /* 0x000fe400000418ff */
[----:B------:R1:W-:Y:S01]  /*2020*/  LDGSTS.E.BYPASS.LTC128B.128 [R100+0x6100], [R6.64+0x180], !P5 ;  /* 0x0610018006647fae */ /* 0x0003e2000e901d4c */
[----:B------:R-:W-:-:S05]  /*2030*/  ISETP.LT.OR P5, PT, R3, 0x21, P6 ;  /* 0x000000210300780c */ /* 0x000fca00037a1670 */
[----:B------:R-:W-:Y:S08]  /*2040*/  HMMA.16816.F32.BF16 R48, R168, R34, RZ ;  /* 0x00000022a830723c */ /* 0x000ff000000418ff */
[----:B------:R2:W-:Y:S01]  /*2050*/  LDGSTS.E.BYPASS.LTC128B.128 [R100+0x1100], [R8.64], !P5 ;  /* 0x0110000008647fae */ /* 0x0005e2000e901d4c */
[----:B----4-:R-:W-:Y:S01]  /*2060*/  HMMA.16816.F32.BF16 R12, R172, R44, R12 ;  /* 0x0000002cac0c723c */ /* 0x010fe2000004180c */
[----:B------:R-:W-:-:S02]  /*2070*/  ISETP.NE.AND P5, PT, R11, RZ, PT ;  /* 0x000000ff0b00720c */ /* 0x000fc40003fa5270 */
[----:B------:R2:W-:Y:S04]  /*2080*/  LDGSTS.E.BYPASS.LTC128B.128 [R100+0x3100], [R8.64+0x80], !P2 ;  /* 0x0310008008647fae */ /* 0x0005e8000d101d4c */
[----:B------:R2:W-:Y:S01]  /*2090*/  LDGSTS.E.BYPASS.LTC128B.128 [R100+0x5100], [R8.64+0x100], !P1 ;  /* 0x0510010008647fae */ /* 0x0005e2000c901d4c */
[C---:B------:R-:W-:Y:S03]  /*20a0*/  HMMA.16816.F32.BF16 R52, R168.reuse, R36, RZ ;  /* 0x00000024a834723c */ /* 0x040fe600000418ff */
[----:B------:R2:W-:Y:S04]  /*20b0*/  LDGSTS.E.BYPASS.LTC128B.128 [R100+0x7100], [R8.64+0x180], !P0 ;  /* 0x0710018008647fae */ /* 0x0005e8000c101d4c */
[----:B------:R-:W3:Y:S01]  /*20c0*/  LDSM.16.M88.4 R68, [R242+0x10100] ;  /* 0x01010000f244783b */ /* 0x000ee20000000200 */
[----:B------:R-:W-:Y:S03]  /*20d0*/  HMMA.16816.F32.BF16 R28, R168, R38, RZ ;  /* 0x00000026a81c723c */ /* 0x000fe600000418ff */
[----:B------:R-:W4:Y:S04]  /*20e0*/  LDSM.16.M88.4 R60, [R242+0x10900] ;  /* 0x01090000f23c783b */ /* 0x000f280000000200 */
[----:B------:R-:W1:Y:S01]  /*20f0*/  LDSM.16.M88.4 R72, [R242+0x11100] ;  /* 0x01110000f248783b */ /* 0x000e620000000200 */
[C---:B-----5:R-:W-:Y:S03]  /*2100*/  HMMA.16816.F32.BF16 R32, R172.reuse, R58, R24 ;  /* 0x0000003aac20723c */ /* 0x060fe60000041818 */
[----:B------:R-:W5:Y:S04]  /*2110*/  LDSM.16.M88.4 R88, [R239] ;  /* 0x00000000ef58783b */ /* 0x000f680000000200 */
[----:B------:R-:W1:Y:S01]  /*2120*/  LDSM.16.M88.4 R80, [R242+0x11900] ;  /* 0x01190000f250783b */ /* 0x000e620000000200 */
[C---:B------:R-:W-:Y:S03]  /*2130*/  HMMA.16816.F32.BF16 R36, R172.reuse, R64, R40 ;  /* 0x00000040ac24723c */ /* 0x040fe60000041828 */
[----:B------:R-:W-:Y:S04]  /*2140*/  LDSM.16.M88.4 R84, [R239+0x1800] ;  /* 0x00180000ef54783b */ /* 0x000fe80000000200 */
[----:B------:R-:W0:Y:S01]  /*2150*/  LDGDEPBAR ;  /* 0x00000000000079af */ /* 0x000e220000000000 */
[C---:B--2---:R-:W-:Y:S08]  /*2160*/  HMMA.16816.F32.BF16 R8, R172.reuse, R46, R16 ;  /* 0x0000002eac08723c */ /* 0x044ff00000041810 */
[C---:B------:R-:W-:Y:S01]  /*2170*/  HMMA.16816.F32.BF16 R16, R172.reuse, R56, R20 ;  /* 0x00000038ac10723c */ /* 0x040fe20000041814 */
[----:B------:R-:W-:Y:S07]  /*2180*/  LDSM.16.M88.4 R56, [R239+0x1000] ;  /* 0x00100000ef38783b */ /* 0x000fee0000000200 */
[----:B------:R-:W-:Y:S01]  /*2190*/  HMMA.16816.F32.BF16 R40, R172, R66, R48 ;  /* 0x00000042ac28723c */ /* 0x000fe20000041830 */
[----:B------:R-:W2:Y:S04]  /*21a0*/  LDSM.16.M88.4 R48, [R239+0x800] ;  /* 0x00080000ef30783b */ /* 0x000ea80000000200 */
[----:B------:R-:W-:Y:S03]  /*21b0*/  LDSM.16.M88.4 R64, [R236+0x13900] ;  /* 0x01390000ec40783b */ /* 0x000fe60000000200 */
[----:B---3--:R-:W-:Y:S08]  /*21c0*/  HMMA.16816.F32.BF16 R20, R180, R68, R12 ;  /* 0x00000044b414723c */ /* 0x008ff0000004180c */
[C---:B------:R-:W-:Y:S01]  /*21d0*/  HMMA.16816.F32.BF16 R44, R172.reuse, R76, R52 ;  /* 0x0000004cac2c723c */ /* 0x040fe20000041834 */
[----:B------:R-:W-:Y:S07]  /*21e0*/  LDSM.16.M88.4 R52, [R236+0x12900] ;  /* 0x01290000ec34783b */ /* 0x000fee0000000200 */
[----:B------:R-:W-:Y:S01]  /*21f0*/  HMMA.16816.F32.BF16 R28, R172, R78, R28 ;  /* 0x0000004eac1c723c */ /* 0x000fe2000004181c */
[----:B------:R-:W3:Y:S07]  /*2200*/  LDSM.16.M88.4 R76, [R236+0x12100] ;  /* 0x01210000ec4c783b */ /* 0x000eee0000000200 */
[C---:B------:R-:W-:Y:S01]  /*2210*/  HMMA.16816.F32.BF16 R12, R180.reuse, R70, R8 ;  /* 0x00000046b40c723c */ /* 0x040fe20000041808 */
[----:B------:R-:W-:Y:S07]  /*2220*/  LDSM.16.M88.4 R68, [R239+0x2000] ;  /* 0x00200000ef44783b */ /* 0x000fee0000000200 */
[C---:B----4-:R-:W-:Y:S08]  /*2230*/  HMMA.16816.F32.BF16 R32, R180.reuse, R62, R32 ;  /* 0x0000003eb420723c */ /* 0x050ff00000041820 */
[C---:B------:R-:W-:Y:S01]  /*2240*/  HMMA.16816.F32.BF16 R8, R180.reuse, R60, R16 ;  /* 0x0000003cb408723c */ /* 0x040fe20000041810 */
[----:B------:R-:W4:Y:S07]  /*2250*/  LDSM.16.M88.4 R60, [R236+0x13100] ;  /* 0x01310000ec3c783b */ /* 0x000f2e0000000200 */
[C---:B-1----:R-:W-:Y:S08]  /*2260*/  HMMA.16816.F32.BF16 R36, R180.reuse, R72, R36 ;  /* 0x00000048b424723c */ /* 0x042ff00000041824 */
[----:B------:R-:W-:Y:S01]  /*2270*/  HMMA.16816.F32.BF16 R40, R180, R74, R40 ;  /* 0x0000004ab428723c */ /* 0x000fe20000041828 */
[----:B------:R-:W-:Y:S07]  /*2280*/  LDSM.16.M88.4 R72, [R242+0x13900] ;  /* 0x01390000f248783b */ /* 0x000fee0000000200 */
[----:B-----5:R-:W-:Y:S08]  /*2290*/  HMMA.16816.F32.BF16 R20, R184, R88, R20 ;  /* 0x00000058b814723c */ /* 0x020ff00000041814 */
[C---:B------:R-:W-:Y:S08]  /*22a0*/  HMMA.16816.F32.BF16 R44, R180.reuse, R80, R44 ;  /* 0x00000050b42c723c */ /* 0x040ff0000004182c */
[----:B------:R-:W-:Y:S01]  /*22b0*/  HMMA.16816.F32.BF16 R28, R180, R82, R28 ;  /* 0x00000052b41c723c */ /* 0x000fe2000004181c */
[----:B------:R-:W1:Y:S07]  /*22c0*/  LDSM.16.M88.4 R80, [R243+0x2000] ;  /* 0x00200000f350783b */ /* 0x000e6e0000000200 */
[C---:B------:R-:W-:Y:S01]  /*22d0*/  HMMA.16816.F32.BF16 R24, R184.reuse, R90, R12 ;  /* 0x0000005ab818723c */ /* 0x040fe2000004180c */
[----:B------:R-:W-:Y:S07]  /*22e0*/  LDSM.16.M88.4 R88, [R243+0x3800] ;  /* 0x00380000f358783b */ /* 0x000fee0000000200 */
[C---:B--2---:R-:W-:Y:S08]  /*22f0*/  HMMA.16816.F32.BF16 R32, R184.reuse, R50, R32 ;  /* 0x00000032b820723c */ /* 0x044ff00000041820 */
[C---:B------:R-:W-:Y:S01]  /*2300*/  HMMA.16816.F32.BF16 R16, R184.reuse, R48, R8 ;  /* 0x00000030b810723c */ /* 0x040fe20000041808 */
[----:B------:R-:W2:Y:S07]  /*2310*/  LDSM.16.M88.4 R48, [R243+0x2800] ;  /* 0x00280000f330783b */ /* 0x000eae0000000200 */
[C---:B------:R-:W-:Y:S08]  /*2320*/  HMMA.16816.F32.BF16 R36, R184.reuse, R56, R36 ;  /* 0x00000038b824723c */ /* 0x040ff00000041824 */
[----:B------:R-:W-:Y:S01]  /*2330*/  HMMA.16816.F32.BF16 R40, R184, R58, R40 ;  /* 0x0000003ab828723c */ /* 0x000fe20000041828 */
[----:B------:R-:W5:Y:S07]  /*2340*/  LDSM.16.M88.4 R56, [R243+0x3000] ;  /* 0x00300000f338783b */ /* 0x000f6e0000000200 */
[----:B---3--:R-:W-:Y:S08]  /*2350*/  HMMA.16816.F32.BF16 R8, R188, R76, R20 ;  /* 0x0000004cbc08723c */ /* 0x008ff00000041814 */
[C---:B------:R-:W-:Y:S08]  /*2360*/  HMMA.16816.F32.BF16 R44, R184.reuse, R84, R44 ;  /* 0x00000054b82c723c */ /* 0x040ff0000004182c */
[----:B------:R-:W-:Y:S01]  /*2370*/  HMMA.16816.F32.BF16 R12, R184, R86, R28 ;  /* 0x00000056b80c723c */ /* 0x000fe2000004181c */
[----:B------:R-:W3:Y:S07]  /*2380*/  LDSM.16.M88.4 R84, [R242+0x12100] ;  /* 0x01210000f254783b */ /* 0x000eee0000000200 */
[C---:B------:R-:W-:Y:S01]  /*2390*/  HMMA.16816.F32.BF16 R20, R188.reuse, R78, R24 ;  /* 0x0000004ebc14723c */ /* 0x040fe20000041818 */
[----:B------:R-:W-:Y:S07]  /*23a0*/  LDSM.16.M88.4 R76, [R239+0x3800] ;  /* 0x00380000ef4c783b */ /* 0x000fee0000000200 */
[C---:B------:R-:W-:Y:S08]  /*23b0*/  HMMA.16816.F32.BF16 R24, R188.reuse, R54, R32 ;  /* 0x00000036bc18723c */ /* 0x040ff00000041820 */
[C---:B----4-:R-:W-:Y:S08]  /*23c0*/  HMMA.16816.F32.BF16 R36, R188.reuse, R60, R36 ;  /* 0x0000003cbc24723c */ /* 0x050ff00000041824 */
[----:B------:R-:W-:Y:S01]  /*23d0*/  HMMA.16816.F32.BF16 R40, R188, R62, R40 ;  /* 0x0000003ebc28723c */ /* 0x000fe20000041828 */
[----:B------:R-:W-:Y:S07]  /*23e0*/  LDSM.16.M88.4 R60, [R242+0x13100] ;  /* 0x01310000f23c783b */ /* 0x000fee0000000200 */
[----:B-1----:R-:W-:Y:S08]  /*23f0*/  HMMA.16816.F32.BF16 R28, R192, R80, R8 ;  /* 0x00000050c01c723c */ /* 0x002ff00000041808 */
[C---:B------:R-:W-:Y:S01]  /*2400*/  HMMA.16816.F32.BF16 R16, R188.reuse, R52, R16 ;  /* 0x00000034bc10723c */ /* 0x040fe20000041810 */
[----:B------:R-:W1:Y:S07]  /*2410*/  LDSM.16.M88.4 R52, [R242+0x12900] ;  /* 0x01290000f234783b */ /* 0x000e6e0000000200 */
[C---:B------:R-:W-:Y:S08]  /*2420*/  HMMA.16816.F32.BF16 R44, R188.reuse, R64, R44 ;  /* 0x00000040bc2c723c */ /* 0x040ff0000004182c */
[----:B------:R-:W-:Y:S01]  /*2430*/  HMMA.16816.F32.BF16 R12, R188, R66, R12 ;  /* 0x00000042bc0c723c */ /* 0x000fe2000004180c */
[----:B------:R-:W-:Y:S07]  /*2440*/  LDSM.16.M88.4 R64, [R236+0x15100] ;  /* 0x01510000ec40783b */ /* 0x000fee0000000200 */
[C---:B------:R-:W-:Y:S01]  /*2450*/  HMMA.16816.F32.BF16 R8, R192.reuse, R82, R20 ;  /* 0x00000052c008723c */ /* 0x040fe20000041814 */
[----:B------:R-:W-:Y:S07]  /*2460*/  LDSM.16.M88.4 R80, [R243+0x4000] ;  /* 0x00400000f350783b */ /* 0x000fee0000000200 */
[C---:B--2---:R-:W-:Y:S08]  /*2470*/  HMMA.16816.F32.BF16 R24, R192.reuse, R50, R24 ;  /* 0x00000032c018723c */ /* 0x044ff00000041818 */
[C---:B-----5:R-:W-:Y:S08]  /*2480*/  HMMA.16816.F32.BF16 R36, R192.reuse, R56, R36 ;  /* 0x00000038c024723c */ /* 0x060ff00000041824 */
[----:B------:R-:W-:Y:S01]  /*2490*/  HMMA.16816.F32.BF16 R40, R192, R58, R40 ;  /* 0x0000003ac028723c */ /* 0x000fe20000041828 */
[----:B------:R-:W-:Y:S07]  /*24a0*/  LDSM.16.M88.4 R56, [R239+0x3000] ;  /* 0x00300000ef38783b */ /* 0x000fee0000000200 */
[----:B---3--:R-:W-:Y:S08]  /*24b0*/  HMMA.16816.F32.BF16 R32, R196, R84, R28 ;  /* 0x00000054c420723c */ /* 0x008ff0000004181c */
[C---:B------:R-:W-:Y:S01]  /*24c0*/  HMMA.16816.F32.BF16 R20, R192.reuse, R48, R16 ;  /* 0x00000030c014723c */ /* 0x040fe20000041810 */
[----:B------:R-:W2:Y:S07]  /*24d0*/  LDSM.16.M88.4 R48, [R239+0x2800] ;  /* 0x00280000ef30783b */ /* 0x000eae0000000200 */
[C---:B------:R-:W-:Y:S08]  /*24e0*/  HMMA.16816.F32.BF16 R44, R192.reuse, R88, R44 ;  /* 0x00000058c02c723c */ /* 0x040ff0000004182c */
[----:B------:R-:W-:Y:S01]  /*24f0*/  HMMA.16816.F32.BF16 R28, R192, R90, R12 ;  /* 0x0000005ac01c723c */ /* 0x000fe2000004180c */
[----:B------:R-:W3:Y:S07]  /*2500*/  LDSM.16.M88.4 R88, [R236+0x14100] ;  /* 0x01410000ec58783b */ /* 0x000eee0000000200 */
[C---:B------:R-:W-:Y:S01]  /*2510*/  HMMA.16816.F32.BF16 R16, R196.reuse, R86, R8 ;  /* 0x00000056c410723c */ /* 0x040fe20000041808 */
[----:B------:R-:W-:Y:S07]  /*2520*/  LDSM.16.M88.4 R84, [R236+0x15900] ;  /* 0x01590000ec54783b */ /* 0x000fee0000000200 */
[C---:B-1----:R-:W-:Y:S08]  /*2530*/  HMMA.16816.F32.BF16 R8, R196.reuse, R54, R24 ;  /* 0x00000036c408723c */ /* 0x042ff00000041818 */
[C---:B------:R-:W-:Y:S08]  /*2540*/  HMMA.16816.F32.BF16 R24, R196.reuse, R60, R36 ;  /* 0x0000003cc418723c */ /* 0x040ff00000041824 */
[----:B------:R-:W-:Y:S01]  /*2550*/  HMMA.16816.F32.BF16 R40, R196, R62, R40 ;  /* 0x0000003ec428723c */ /* 0x000fe20000041828 */
[----:B------:R-:W-:Y:S07]  /*2560*/  LDSM.16.M88.4 R60, [R243+0x5000] ;  /* 0x00500000f33c783b */ /* 0x000fee0000000200 */
[----:B------:R-:W-:Y:S08]  /*2570*/  HMMA.16816.F32.BF16 R36, R200, R68, R32 ;  /* 0x00000044c824723c */ /* 0x000ff00000041820 */
        /* <DEDUP_REMOVED lines=8> */
[----:B------:R-:W-:Y:S08]  /*2600*/  HMMA.16816.F32.BF16 R8, R200, R58, R40 ;  /* 0x0000003ac808723c */ /* 0x000ff00000041828 */
[----:B---3--:R-:W-:Y:S08]  /*2610*/  HMMA.16816.F32.BF16 R36, R204, R88, R36 ;  /* 0x00000058cc24723c */ /* 0x008ff00000041824 */
[C---:B------:R-:W-:Y:S01]  /*2620*/  HMMA.16816.F32.BF16 R20, R200.reuse, R48, R12 ;  /* 0x00000030c814723c */ /* 0x040fe2000004180c */
[----:B------:R-:W-:Y:S07]  /*2630*/  LDSM.16.M88.4 R48, [R243+0x4800] ;  /* 0x00480000f330783b */ /* 0x000fee0000000200 */
[C---:B------:R-:W-:Y:S01]  /*2640*/  HMMA.16816.F32.BF16 R12, R200.reuse, R56, R24 ;  /* 0x00000038c80c723c */ /* 0x040fe20000041818 */
[----:B------:R-:W-:Y:S07]  /*2650*/  LDSM.16.M88.4 R56, [R242+0x14900] ;  /* 0x01490000f238783b */ /* 0x000fee0000000200 */
[C---:B------:R-:W-:Y:S08]  /*2660*/  HMMA.16816.F32.BF16 R44, R200.reuse, R76, R44 ;  /* 0x0000004cc82c723c */ /* 0x040ff0000004182c */
[----:B------:R-:W-:Y:S01]  /*2670*/  HMMA.16816.F32.BF16 R40, R200, R78, R32 ;  /* 0x0000004ec828723c */ /* 0x000fe20000041820 */
[----:B------:R-:W2:Y:S07]  /*2680*/  LDSM.16.M88.4 R76, [R242+0x14100] ;  /* 0x01410000f24c783b */ /* 0x000eae0000000200 */
[C---:B-1----:R-:W-:Y:S08]  /*2690*/  HMMA.16816.F32.BF16 R24, R204.reuse, R54, R16 ;  /* 0x00000036cc18723c */ /* 0x042ff00000041810 */
[----:B------:R-:W-:Y:S08]  /*26a0*/  HMMA.16816.F32.BF16 R16, R204, R66, R8 ;  /* 0x00000042cc10723c */ /* 0x000ff00000041808 */
[----:B------:R-:W-:Y:S08]  /*26b0*/  HMMA.16816.F32.BF16 R8, R208, R80, R36 ;  /* 0x00000050d008723c */ /* 0x000ff00000041824 */
[C---:B------:R-:W-:Y:S08]  /*26c0*/  HMMA.16816.F32.BF16 R32, R204.reuse, R90, R28 ;  /* 0x0000005acc20723c */ /* 0x040ff0000004181c */
[C---:B------:R-:W-:Y:S01]  /*26d0*/  HMMA.16816.F32.BF16 R28, R204.reuse, R52, R20 ;  /* 0x00000034cc1c723c */ /* 0x040fe20000041814 */
[----:B------:R-:W-:Y:S07]  /*26e0*/  LDSM.16.M88.4 R52, [R236+0x16100] ;  /* 0x01610000ec34783b */ /* 0x000fee0000000200 */
[----:B------:R-:W-:Y:S01]  /*26f0*/  HMMA.16816.F32.BF16 R20, R204, R64, R12 ;  /* 0x00000040cc14723c */ /* 0x000fe2000004180c */
[----:B------:R-:W1:Y:S07]  /*2700*/  LDSM.16.M88.4 R64, [R242+0x15100] ;  /* 0x01510000f240783b */ /* 0x000e6e0000000200 */
[----:B--2---:R-:W-:Y:S08]  /*2710*/  HMMA.16816.F32.BF16 R8, R212, R76, R8 ;  /* 0x0000004cd408723c */ /* 0x004ff00000041808 */
[----:B------:R-:W-:Y:S08]  /*2720*/  HMMA.16816.F32.BF16 R12, R204, R84, R44 ;  /* 0x00000054cc0c723c */ /* 0x000ff0000004182c */
[C---:B------:R-:W-:Y:S08]  /*2730*/  HMMA.16816.F32.BF16 R20, R208.reuse, R60, R20 ;  /* 0x0000003cd014723c */ /* 0x040ff00000041814 */
[C---:B------:R-:W-:Y:S08]  /*2740*/  HMMA.16816.F32.BF16 R32, R208.reuse, R82, R32 ;  /* 0x00000052d020723c */ /* 0x040ff00000041820 */
[----:B------:R-:W-:Y:S08]  /*2750*/  HMMA.16816.F32.BF16 R28, R208, R48, R28 ;  /* 0x00000030d01c723c */ /* 0x000ff0000004181c */
[----:B------:R-:W-:Y:S08]  /*2760*/  HMMA.16816.F32.BF16 R8, R216, R68, R8 ;  /* 0x00000044d808723c */ /* 0x000ff00000041808 */
[----:B------:R-:W-:Y:S01]  /*2770*/  HMMA.16816.F32.BF16 R24, R208, R50, R24 ;  /* 0x00000032d018723c */ /* 0x000fe20000041818 */
[----:B------:R-:W-:Y:S07]  /*2780*/  LDSM.16.M88.4 R48, [R242+0x15900] ;  /* 0x01590000f230783b */ /* 0x000fee0000000200 */
[----:B------:R-:W-:Y:S08]  /*2790*/  HMMA.16816.F32.BF16 R36, R204, R86, R40 ;  /* 0x00000056cc24723c */ /* 0x000ff00000041828 */
[C---:B------:R-:W-:Y:S08]  /*27a0*/  HMMA.16816.F32.BF16 R44, R208.reuse, R62, R16 ;  /* 0x0000003ed02c723c */ /* 0x040ff00000041810 */
[----:B------:R-:W-:Y:S08]  /*27b0*/  HMMA.16816.F32.BF16 R40, R208, R72, R12 ;  /* 0x00000048d028723c */ /* 0x000ff0000004180c */
[C---:B-1----:R-:W-:Y:S01]  /*27c0*/  HMMA.16816.F32.BF16 R60, R212.reuse, R64, R20 ;  /* 0x00000040d43c723c */ /* 0x042fe20000041814 */
[----:B------:R-:W1:Y:S07]  /*27d0*/  LDSM.16.M88.4 R20, [R239+0x4800] ;  /* 0x00480000ef14783b */ /* 0x000e6e0000000200 */
[C---:B------:R-:W-:Y:S01]  /*27e0*/  HMMA.16816.F32.BF16 R12, R212.reuse, R78, R32 ;  /* 0x0000004ed40c723c */ /* 0x040fe20000041820 */
[----:B------:R-:W2:Y:S07]  /*27f0*/  LDSM.16.M88.4 R32, [R243+0x6000] ;  /* 0x00600000f320783b */ /* 0x000eae0000000200 */
[----:B------:R-:W-:Y:S08]  /*2800*/  HMMA.16816.F32.BF16 R16, R212, R56, R28 ;  /* 0x00000038d410723c */ /* 0x000ff0000004181c */
[----:B------:R-:W-:Y:S08]  /*2810*/  HMMA.16816.F32.BF16 R8, R220, R52, R8 ;  /* 0x00000034dc08723c */ /* 0x000ff00000041808 */
[C---:B------:R-:W-:Y:S01]  /*2820*/  HMMA.16816.F32.BF16 R24, R212.reuse, R58, R24 ;  /* 0x0000003ad418723c */ /* 0x040fe20000041818 */
[----:B------:R-:W3:Y:S07]  /*2830*/  LDSM.16.M88.4 R56, [R236+0x16900] ;  /* 0x01690000ec38783b */ /* 0x000eee0000000200 */
[----:B------:R-:W-:Y:S01]  /*2840*/  HMMA.16816.F32.BF16 R76, R212, R66, R44 ;  /* 0x00000042d44c723c */ /* 0x000fe2000004182c */
[----:B------:R-:W4:Y:S04]  /*2850*/  LDSM.16.M88.4 R44, [R242+0x16100] ;  /* 0x01610000f22c783b */ /* 0x000f280000000200 */
[----:B------:R-:W-:Y:S03]  /*2860*/  LDSM.16.M88.4 R64, [R243+0x7000] ;  /* 0x00700000f340783b */ /* 0x000fe60000000200 */
[----:B------:R-:W-:Y:S01]  /*2870*/  HMMA.16816.F32.BF16 R12, R216, R70, R12 ;  /* 0x00000046d80c723c */ /* 0x000fe2000004180c */
[----:B------:R-:W-:Y:S07]  /*2880*/  LDSM.16.M88.4 R68, [R236+0x17100] ;  /* 0x01710000ec44783b */ /* 0x000fee0000000200 */
[----:B------:R-:W-:Y:S01]  /*2890*/  HMMA.16816.F32.BF16 R36, R208, R74, R36 ;  /* 0x0000004ad024723c */ /* 0x000fe20000041824 */
[----:B------:R-:W5:Y:S07]  /*28a0*/  LDSM.16.M88.4 R72, [R239+0x5000] ;  /* 0x00500000ef48783b */ /* 0x000f6e0000000200 */
[----:B-1----:R-:W-:Y:S08]  /*28b0*/  HMMA.16816.F32.BF16 R16, R216, R20, R16 ;  /* 0x00000014d810723c */ /* 0x002ff00000041810 */
[----:B--2---:R-:W-:Y:S08]  /*28c0*/  HMMA.16816.F32.BF16 R8, R224, R32, R8 ;  /* 0x00000020e008723c */ /* 0x004ff00000041808 */
[----:B------:R-:W-:Y:S08]  /*28d0*/  HMMA.16816.F32.BF16 R28, R216, R22, R24 ;  /* 0x00000016d81c723c */ /* 0x000ff00000041818 */
[----:B------:R-:W-:Y:S01]  /*28e0*/  HMMA.16816.F32.BF16 R80, R212, R48, R40 ;  /* 0x00000030d450723c */ /* 0x000fe20000041828 */
[----:B------:R-:W1:Y:S07]  /*28f0*/  LDSM.16.M88.4 R40, [R243+0x6800] ;  /* 0x00680000f328783b */ /* 0x000e6e0000000200 */
[C---:B------:R-:W-:Y:S01]  /*2900*/  HMMA.16816.F32.BF16 R12, R220.reuse, R54, R12 ;  /* 0x00000036dc0c723c */ /* 0x040fe2000004180c */
[----:B------:R-:W2:Y:S07]  /*2910*/  LDSM.16.M88.4 R52, [R239+0x6000] ;  /* 0x00600000ef34783b */ /* 0x000eae0000000200 */
[----:B---3--:R-:W-:Y:S08]  /*2920*/  HMMA.16816.F32.BF16 R16, R220, R56, R16 ;  /* 0x00000038dc10723c */ /* 0x008ff00000041810 */
[----:B----4-:R-:W-:Y:S08]  /*2930*/  HMMA.16816.F32.BF16 R8, R228, R44, R8 ;  /* 0x0000002ce408723c */ /* 0x010ff00000041808 */
[----:B------:R-:W-:Y:S01]  /*2940*/  HMMA.16816.F32.BF16 R28, R220, R58, R28 ;  /* 0x0000003adc1c723c */ /* 0x000fe2000004181c */
[----:B------:R-:W-:Y:S07]  /*2950*/  LDSM.16.M88.4 R56, [R239+0x5800] ;  /* 0x00580000ef38783b */ /* 0x000fee0000000200 */
[----:B------:R-:W-:Y:S01]  /*2960*/  HMMA.16816.F32.BF16 R84, R212, R50, R36 ;  /* 0x00000032d454723c */ /* 0x000fe20000041824 */
[----:B------:R-:W3:Y:S07]  /*2970*/  LDSM.16.M88.4 R36, [R242+0x16900] ;  /* 0x01690000f224783b */ /* 0x000eee0000000200 */
[----:B------:R-:W-:Y:S08]  /*2980*/  HMMA.16816.F32.BF16 R12, R224, R34, R12 ;  /* 0x00000022e00c723c */ /* 0x000ff0000004180c */
[----:B-----5:R-:W-:Y:S01]  /*2990*/  HMMA.16816.F32.BF16 R48, R216, R72, R60 ;  /* 0x00000048d830723c */ /* 0x020fe2000004183c */
[----:B------:R-:W4:Y:S07]  /*29a0*/  LDSM.16.M88.4 R60, [R239+0x6800] ;  /* 0x00680000ef3c783b */ /* 0x000f2e0000000200 */
[----:B-1----:R-:W-:Y:S08]  /*29b0*/  HMMA.16816.F32.BF16 R24, R224, R40, R16 ;  /* 0x00000028e018723c */ /* 0x002ff00000041810 */
[----:B--2---:R-:W-:Y:S08]  /*29c0*/  HMMA.16816.F32.BF16 R16, R232, R52, R8 ;  /* 0x00000034e810723c */ /* 0x004ff00000041808 */
[----:B------:R-:W-:Y:S01]  /*29d0*/  HMMA.16816.F32.BF16 R8, R224, R42, R28 ;  /* 0x0000002ae008723c */ /* 0x000fe2000004181c */
[----:B------:R-:W-:Y:S07]  /*29e0*/  LDSM.16.M88.4 R40, [R243+0x7800] ;  /* 0x00780000f328783b */ /* 0x000fee0000000200 */
[----:B------:R-:W-:Y:S08]  /*29f0*/  HMMA.16816.F32.BF16 R20, R228, R46, R12 ;  /* 0x0000002ee414723c */ /* 0x000ff0000004180c */
[----:B------:R-:W-:Y:S01]  /*2a00*/  HMMA.16816.F32.BF16 R12, R220, R68, R48 ;  /* 0x00000044dc0c723c */ /* 0x000fe20000041830 */
[----:B------:R-:W1:Y:S01]  /*2a10*/  LDSM.16.M88.4 R48, [R242+0x17100] ;  /* 0x01710000f230783b */ /* 0x000e620000000200 */
[----:B------:R-:W-:-:S04]  /*2a20*/  FMUL.FTZ R2, R16, c[0x0][0x320] ;  /* 0x0000c80010027a20 */ /* 0x000fc80000410000 */
[----:B------:R2:W-:Y:S02]  /*2a30*/  MUFU.TANH R69, R2 ;  /* 0x0000000200457308 */ /* 0x0005e40000002400 */
[----:B------:R-:W-:Y:S08]  /*2a40*/  HMMA.16816.F32.BF16 R44, R216, R74, R76 ;  /* 0x0000004ad82c723c */ /* 0x000ff0000004184c */
[----:B---3--:R-:W-:Y:S01]  /*2a50*/  HMMA.16816.F32.BF16 R24, R228, R36, R24 ;  /* 0x00000024e418723c */ /* 0x008fe20000041818 */
[----:B--2---:R-:W-:-:S07]  /*2a60*/  FMUL.FTZ R2, R17, c[0x0][0x320] ;  /* 0x0000c80011027a20 */ /* 0x004fce0000410000 */
[----:B------:R-:W-:Y:S01]  /*2a70*/  HMMA.16816.F32.BF16 R8, R228, R38, R8 ;  /* 0x00000026e408723c */ /* 0x000fe20000041808 */
[----:B------:R-:W2:Y:S01]  /*2a80*/  LDSM.16.M88.4 R36, [R236+0x17900] ;  /* 0x01790000ec24783b */ /* 0x000ea20000000200 */
[----:B------:R3:W-:Y:S06]  /*2a90*/  MUFU.TANH R68, R2 ;  /* 0x0000000200447308 */ /* 0x0007ec0000002400 */
[----:B------:R-:W-:Y:S08]  /*2aa0*/  HMMA.16816.F32.BF16 R32, R232, R54, R20 ;  /* 0x00000036e820723c */ /* 0x000ff00000041814 */
[----:B------:R-:W-:Y:S01]  /*2ab0*/  HMMA.16816.F32.BF16 R20, R224, R64, R12 ;  /* 0x00000040e014723c */ /* 0x000fe2000004180c */
[----:B---3--:R-:W-:-:S04]  /*2ac0*/  FMUL.FTZ R2, R18, c[0x0][0x320] ;  /* 0x0000c80012027a20 */ /* 0x008fc80000410000 */
[----:B------:R3:W-:Y:S03]  /*2ad0*/  MUFU.TANH R6, R2 ;  /* 0x0000000200067308 */ /* 0x0007e60000002400 */
[----:B------:R-:W-:Y:S01]  /*2ae0*/  HMMA.16816.F32.BF16 R12, R220, R70, R44 ;  /* 0x00000046dc0c723c */ /* 0x000fe2000004182c */
[----:B------:R-:W5:Y:S07]  /*2af0*/  LDSM.16.M88.4 R44, [R239+0x7000] ;  /* 0x00700000ef2c783b */ /* 0x000f6e0000000200 */
[----:B------:R-:W-:Y:S01]  /*2b00*/  HMMA.16816.F32.BF16 R52, R216, R56, R80 ;  /* 0x00000038d834723c */ /* 0x000fe20000041850 */
[----:B------:R-:W-:-:S02]  /*2b10*/  FMUL.FTZ R34, R34, c[0x0][0x320] ;  /* 0x0000c80022227a20 */ /* 0x000fc40000410000 */
[----:B------:R-:W-:Y:S02]  /*2b20*/  FMUL.FTZ R35, R35, c[0x0][0x320] ;  /* 0x0000c80023237a20 */ /* 0x000fe40000410000 */
[----:B---3--:R-:W-:-:S03]  /*2b30*/  FMUL.FTZ R2, R19, c[0x0][0x320] ;  /* 0x0000c80013027a20 */ /* 0x008fc60000410000 */
[----:B------:R-:W-:Y:S01]  /*2b40*/  HMMA.16816.F32.BF16 R28, R216, R58, R84 ;  /* 0x0000003ad81c723c */ /* 0x000fe20000041854 */
[----:B------:R-:W3:Y:S07]  /*2b50*/  MUFU.TANH R59, R34 ;  /* 0x00000022003b7308 */ /* 0x000eee0000002400 */
[----:B----4-:R-:W-:Y:S01]  /*2b60*/  HMMA.16816.F32.BF16 R16, R232, R60, R24 ;  /* 0x0000003ce810723c */ /* 0x010fe20000041818 */
[----:B------:R4:W3:Y:S07]  /*2b70*/  MUFU.TANH R7, R2 ;  /* 0x0000000200077308 */ /* 0x0008ee0000002400 */
[----:B-1----:R-:W-:Y:S01]  /*2b80*/  HMMA.16816.F32.BF16 R24, R228, R48, R20 ;  /* 0x00000030e418723c */ /* 0x002fe20000041814 */
[----:B------:R-:W-:Y:S07]  /*2b90*/  MUFU.TANH R58, R35 ;  /* 0x00000023003a7308 */ /* 0x000fee0000002400 */
[----:B--2---:R-:W-:Y:S01]  /*2ba0*/  HMMA.16816.F32.BF16 R20, R220, R38, R28 ;  /* 0x00000026dc14723c */ /* 0x004fe2000004181c */
[----:B----4-:R-:W-:Y:S01]  /*2bb0*/  FMUL.FTZ R2, R32, c[0x0][0x320] ;  /* 0x0000c80020027a20 */ /* 0x010fe20000410000 */
[----:B------:R-:W-:Y:S03]  /*2bc0*/  LDSM.16.M88.4 R28, [R239+0x7800] ;  /* 0x00780000ef1c783b */ /* 0x000fe60000000200 */
[----:B------:R1:W2:Y:S03]  /*2bd0*/  MUFU.TANH R61, R2 ;  /* 0x00000002003d7308 */ /* 0x0002a60000002400 */
[----:B------:R-:W-:-:S02]  /*2be0*/  FMUL.FTZ R16, R16, c[0x0][0x320] ;  /* 0x0000c80010107a20 */ /* 0x000fc40000410000 */
[----:B------:R-:W-:Y:S02]  /*2bf0*/  FMUL.FTZ R17, R17, c[0x0][0x320] ;  /* 0x0000c80011117a20 */ /* 0x000fe40000410000 */
[----:B------:R-:W-:Y:S01]  /*2c00*/  FMUL.FTZ R18, R18, c[0x0][0x320] ;  /* 0x0000c80012127a20 */ /* 0x000fe20000410000 */
[----:B------:R-:W-:Y:S01]  /*2c10*/  MUFU.TANH R57, R16 ;  /* 0x0000001000397308 */ /* 0x000fe20000002400 */
[----:B------:R-:W-:Y:S02]  /*2c20*/  FMUL.FTZ R19, R19, c[0x0][0x320] ;  /* 0x0000c80013137a20 */ /* 0x000fe40000410000 */
[----:B-----5:R-:W-:Y:S01]  /*2c30*/  HMMA.16816.F32.BF16 R24, R232, R44, R24 ;  /* 0x0000002ce818723c */ /* 0x020fe20000041818 */
[----:B-1----:R-:W-:-:S04]  /*2c40*/  FMUL.FTZ R2, R33, c[0x0][0x320] ;  /* 0x0000c80021027a20 */ /* 0x002fc80000410000 */
[----:B------:R-:W-:Y:S03]  /*2c50*/  MUFU.TANH R56, R17 ;  /* 0x0000001100387308 */ /* 0x000fe60000002400 */
[----:B------:R-:W-:Y:S05]  /*2c60*/  HMMA.16816.F32.BF16 R32, R232, R62, R8 ;  /* 0x0000003ee820723c */ /* 0x000fea0000041808 */
[----:B------:R1:W4:Y:S03]  /*2c70*/  MUFU.TANH R60, R2 ;  /* 0x00000002003c7308 */ /* 0x0003260000002400 */
[----:B------:R-:W-:Y:S08]  /*2c80*/  HMMA.16816.F32.BF16 R8, R224, R66, R12 ;  /* 0x00000042e008723c */ /* 0x000ff0000004180c */
[----:B------:R-:W-:Y:S01]  /*2c90*/  HMMA.16816.F32.BF16 R12, R220, R36, R52 ;  /* 0x00000024dc0c723c */ /* 0x000fe20000041834 */
[----:B------:R-:W5:Y:S01]  /*2ca0*/  LDSM.16.M88.4 R36, [R242+0x17900] ;  /* 0x01790000f224783b */ /* 0x000f620000000200 */
[----:B------:R-:W2:Y:S01]  /*2cb0*/  MUFU.TANH R53, R18 ;  /* 0x0000001200357308 */ /* 0x000ea20000002400 */
[----:B------:R-:W-:Y:S01]  /*2cc0*/  FMUL.FTZ R24, R24, c[0x0][0x320] ;  /* 0x0000c80018187a20 */ /* 0x000fe20000410000 */
[----:B------:R-:W-:-:S04]  /*2cd0*/  DEPBAR.LE SB0, 0x0 ;  /* 0x000080000000791a */ /* 0x000fc80000000000 */
[----:B-1----:R-:W-:Y:S01]  /*2ce0*/  LOP3.LUT R2, R92, 0xffffffe0, RZ, 0xc0, !PT ;  /* 0xffffffe05c027812 */ /* 0x002fe200078ec0ff */
[----:B------:R-:W-:Y:S01]  /*2cf0*/  FMUL.FTZ R35, R35, c[0x0][0x320] ;  /* 0x0000c80023237a20 */ /* 0x000fe20000410000 */
[----:B------:R1:W-:Y:S01]  /*2d00*/  MUFU.TANH R52, R19 ;  /* 0x0000001300347308 */ /* 0x0003e20000002400 */
[----:B------:R-:W-:Y:S02]  /*2d10*/  FMUL.FTZ R32, R32, c[0x0][0x320] ;  /* 0x0000c80020207a20 */ /* 0x000fe40000410000 */
[----:B------:R-:W-:Y:S02]  /*2d20*/  IMAD.IADD R2, R132, 0x1, -R2 ;  /* 0x0000000184027824 */ /* 0x000fe400078e0a02 */
[----:B------:R-:W-:Y:S01]  /*2d30*/  FMUL.FTZ R33, R33, c[0x0][0x320] ;  /* 0x0000c80021217a20 */ /* 0x000fe20000410000 */
[----:B------:R-:W-:Y:S01]  /*2d40*/  HMMA.16816.F32.BF16 R8, R228, R50, R8 ;  /* 0x00000032e408723c */ /* 0x000fe20000041808 */
[----:B------:R-:W-:Y:S01]  /*2d50*/  FMUL.FTZ R34, R34, c[0x0][0x320] ;  /* 0x0000c80022227a20 */ /* 0x000fe20000410000 */
[----:B------:R-:W-:Y:S01]  /*2d60*/  SHF.R.S32.HI R3, RZ, 0x1f, R2 ;  /* 0x0000001fff037819 */ /* 0x000fe20000011402 */
[----:B------:R-:W-:Y:S01]  /*2d70*/  MUFU.TANH R49, R35 ;  /* 0x0000002300317308 */ /* 0x000fe20000002400 */
[----:B------:R-:W-:-:S02]  /*2d80*/  FMUL.FTZ R25, R25, c[0x0][0x320] ;  /* 0x0000c80019197a20 */ /* 0x000fc40000410000 */
[----:B------:R-:W-:Y:S01]  /*2d90*/  LEA.HI R3, R3, R2, RZ, 0x2 ;  /* 0x0000000203037211 */ /* 0x000fe200078f10ff */
[----:B------:R-:W-:Y:S01]  /*2da0*/  FMUL.FTZ R26, R26, c[0x0][0x320] ;  /* 0x0000c8001a1a7a20 */ /* 0x000fe20000410000 */
[C---:B------:R-:W-:Y:S01]  /*2db0*/  HMMA.16816.F32.BF16 R12, R224.reuse, R40, R12 ;  /* 0x00000028e00c723c */ /* 0x040fe2000004180c */
[----:B------:R-:W-:Y:S01]  /*2dc0*/  FMUL.FTZ R27, R27, c[0x0][0x320] ;  /* 0x0000c8001b1b7a20 */ /* 0x000fe20000410000 */
[----:B------:R-:W-:Y:S01]  /*2dd0*/  LOP3.LUT R3, R3, 0x7ffffffc, RZ, 0xc0, !PT ;  /* 0x7ffffffc03037812 */ /* 0x000fe200078ec0ff */
[----:B------:R-:W2:Y:S04]  /*2de0*/  MUFU.TANH R44, R32 ;  /* 0x00000020002c7308 */ /* 0x000ea80000002400 */
[----:B------:R-:W-:Y:S01]  /*2df0*/  IMAD.IADD R3, R2, 0x1, -R3 ;  /* 0x0000000102037824 */ /* 0x000fe200078e0a03 */
[----:B-1----:R-:W-:Y:S01]  /*2e00*/  HMMA.16816.F32.BF16 R16, R224, R42, R20 ;  /* 0x0000002ae010723c */ /* 0x002fe20000041814 */
[----:B------:R-:W-:Y:S01]  /*2e10*/  IMAD.U32 R2, RZ, RZ, UR4 ;  /* 0x00000004ff027e24 */ /* 0x000fe2000f8e00ff */
[----:B------:R-:W-:Y:S01]  /*2e20*/  @UP0 USHF.R.S32.HI UR4, URZ, 0x1f, UR14 ;  /* 0x0000001f3f040899 */ /* 0x000fe2000801140e */
[----:B------:R-:W1:Y:S02]  /*2e30*/  MUFU.TANH R32, R33 ;  /* 0x0000002100207308 */ /* 0x000e640000002400 */
[----:B------:R-:W-:Y:S01]  /*2e40*/  IMAD R2, R3, -0x2, R2 ;  /* 0xfffffffe03027824 */ /* 0x000fe200078e0202 */
[----:B------:R-:W-:-:S02]  /*2e50*/  @UP0 UIMAD UR4, UR4, UR16, UR15 ;  /* 0x00000010040402a4 */ /* 0x000fc4000f8e020f */
[----:B------:R-:W-:Y:S02]  /*2e60*/  HMMA.16816.F32.BF16 R20, R232, R46, R8 ;  /* 0x0000002ee814723c */ /* 0x000fe40000041808 */
[C---:B------:R-:W-:Y:S01]  /*2e70*/  ISETP.GT.AND P0, PT, R2.reuse, RZ, PT ;  /* 0x000000ff0200720c */ /* 0x040fe20003f04270 */
[----:B------:R3:W-:Y:S01]  /*2e80*/  MUFU.TANH R41, R24 ;  /* 0x0000001800297308 */ /* 0x0007e20000002400 */
[C---:B------:R-:W-:Y:S02]  /*2e90*/  ISETP.GT.AND P2, PT, R2.reuse, 0x1, PT ;  /* 0x000000010200780c */ /* 0x040fe40003f44270 */
[----:B------:R-:W-:Y:S02]  /*2ea0*/  ISETP.GT.AND P1, PT, R2, 0x8, PT ;  /* 0x000000080200780c */ /* 0x000fe40003f24270 */
[C---:B-----5:R-:W-:Y:S03]  /*2eb0*/  HMMA.16816.F32.BF16 R12, R228.reuse, R36, R12 ;  /* 0x00000024e40c723c */ /* 0x060fe6000004180c */
[----:B------:R-:W5:Y:S05]  /*2ec0*/  MUFU.TANH R48, R34 ;  /* 0x0000002200307308 */ /* 0x000f6a0000002400 */
[----:B------:R-:W-:Y:S01]  /*2ed0*/  HMMA.16816.F32.BF16 R8, R228, R38, R16 ;  /* 0x00000026e408723c */ /* 0x000fe20000041810 */
[----:B---3--:R-:W-:-:S02]  /*2ee0*/  FSEL R24, R59, -INF , P1 ;  /* 0xff8000003b187808 */ /* 0x008fc40000800000 */
[----:B------:R-:W3:Y:S05]  /*2ef0*/  MUFU.TANH R40, R25 ;  /* 0x0000001900287308 */ /* 0x000eea0000002400 */
[----:B------:R-:W-:Y:S02]  /*2f00*/  FMUL.FTZ R20, R20, c[0x0][0x320] ;  /* 0x0000c80014147a20 */ /* 0x000fe40000410000 */
[----:B------:R-:W-:Y:S02]  /*2f10*/  FMUL.FTZ R21, R21, c[0x0][0x320] ;  /* 0x0000c80015157a20 */ /* 0x000fe40000410000 */
[----:B------:R1:W-:Y:S01]  /*2f20*/  MUFU.TANH R35, R20 ;  /* 0x0000001400237308 */ /* 0x0003e20000002400 */
[----:B------:R-:W-:-:S02]  /*2f30*/  FMUL.FTZ R22, R22, c[0x0][0x320] ;  /* 0x0000c80016167a20 */ /* 0x000fc40000410000 */
[----:B------:R-:W-:Y:S01]  /*2f40*/  FMUL.FTZ R23, R23, c[0x0][0x320] ;  /* 0x0000c80017177a20 */ /* 0x000fe20000410000 */
[C---:B------:R-:W-:Y:S04]  /*2f50*/  HMMA.16816.F32.BF16 R16, R232.reuse, R28, R12 ;  /* 0x0000001ce810723c */ /* 0x040fe8000004180c */
[----:B------:R3:W3:Y:S03]  /*2f60*/  MUFU.TANH R37, R26 ;  /* 0x0000001a00257308 */ /* 0x0006e60000002400 */
[----:B------:R-:W-:Y:S01]  /*2f70*/  FSEL R15, R6, -INF , P0 ;  /* 0xff800000060f7808 */ /* 0x000fe20000000000 */
[----:B------:R-:W-:Y:S01]  /*2f80*/  HMMA.16816.F32.BF16 R28, R232, R30, R8 ;  /* 0x0000001ee81c723c */ /* 0x000fe20000041808 */
[----:B------:R-:W-:-:S02]  /*2f90*/  FSEL R6, R69, -INF , P0 ;  /* 0xff80000045067808 */ /* 0x000fc40000000000 */
[----:B------:R-:W-:Y:S01]  /*2fa0*/  ISETP.GT.AND P0, PT, R2, 0x9, PT ;  /* 0x000000090200780c */ /* 0x000fe20003f04270 */
[----:B------:R3:W3:Y:S01]  /*2fb0*/  MUFU.TANH R36, R27 ;  /* 0x0000001b00247308 */ /* 0x0006e20000002400 */
[----:B-1----:R-:W-:Y:S02]  /*2fc0*/  FSEL R20, R7, -INF , P2 ;  /* 0xff80000007147808 */ /* 0x002fe40001000000 */
[----:B------:R-:W-:Y:S01]  /*2fd0*/  FSEL R7, R68, -INF , P2 ;  /* 0xff80000044077808 */ /* 0x000fe20001000000 */
[----:B------:R-:W-:Y:S01]  /*2fe0*/  IMAD.U32 R11, RZ, RZ, UR10 ;  /* 0x0000000aff0b7e24 */ /* 0x000fe2000f8e00ff */
[----:B--2---:R-:W-:Y:S02]  /*2ff0*/  FSEL R10, R61, -INF , P1 ;  /* 0xff8000003d0a7808 */ /* 0x004fe40000800000 */
[----:B------:R-:W-:Y:S01]  /*3000*/  FMNMX.FTZ R3, R6, R7, !PT ;  /* 0x0000000706037209 */ /* 0x000fe20007810000 */
[----:B------:R-:W-:Y:S01]  /*3010*/  MUFU.TANH R21, R21 ;  /* 0x0000001500157308 */ /* 0x000fe20000002400 */
[----:B------:R-:W-:-:S02]  /*3020*/  ISETP.GT.AND P2, PT, R2, 0x10, PT ;  /* 0x000000100200780c */ /* 0x000fc40003f44270 */
[----:B----4-:R-:W-:Y:S01]  /*3030*/  FSEL R12, R60, -INF , P0 ;  /* 0xff8000003c0c7808 */ /* 0x010fe20000000000 */
[----:B------:R-:W-:Y:S01]  /*3040*/  FMUL.FTZ R16, R16, c[0x0][0x320] ;  /* 0x0000c80010107a20 */ /* 0x000fe20000410000 */
[----:B------:R-:W-:Y:S01]  /*3050*/  FMNMX.FTZ R3, R10, R3, !PT ;  /* 0x000000030a037209 */ /* 0x000fe20007810000 */
[----:B------:R-:W-:Y:S01]  /*3060*/  FMUL.FTZ R18, R18, c[0x0][0x320] ;  /* 0x0000c80012127a20 */ /* 0x000fe20000410000 */
[----:B------:R-:W-:Y:S01]  /*3070*/  ISETP.GT.AND P1, PT, R2, 0x11, PT ;  /* 0x000000110200780c */ /* 0x000fe20003f24270 */
[----:B------:R-:W1:Y:S01]  /*3080*/  MUFU.TANH R22, R22 ;  /* 0x0000001600167308 */ /* 0x000e620000002400 */
[----:B------:R-:W-:Y:S01]  /*3090*/  FSEL R14, R57, -INF , P2 ;  /* 0xff800000390e7808 */ /* 0x000fe20001000000 */
[----:B------:R-:W-:Y:S01]  /*30a0*/  FMUL.FTZ R17, R17, c[0x0][0x320] ;  /* 0x0000c80011117a20 */ /* 0x000fe20000410000 */
[----:B------:R-:W-:Y:S01]  /*30b0*/  FMNMX.FTZ R3, R12, R3, !PT ;  /* 0x000000030c037209 */ /* 0x000fe20007810000 */
[----:B------:R-:W-:Y:S01]  /*30c0*/  FMUL.FTZ R28, R28, c[0x0][0x320] ;  /* 0x0000c8001c1c7a20 */ /* 0x000fe20000410000 */
[----:B------:R-:W-:Y:S01]  /*30d0*/  FSEL R25, R58, -INF , P0 ;  /* 0xff8000003a197808 */ /* 0x000fe20000000000 */
[----:B------:R-:W-:Y:S01]  /*30e0*/  FMUL.FTZ R9, R29, c[0x0][0x320] ;  /* 0x0000c8001d097a20 */ /* 0x000fe20000410000 */
[----:B------:R-:W-:Y:S01]  /*30f0*/  ISETP.GT.AND P0, PT, R2, 0x18, PT ;  /* 0x000000180200780c */ /* 0x000fe20003f04270 */
[----:B------:R-:W2:Y:S01]  /*3100*/  MUFU.TANH R23, R23 ;  /* 0x0000001700177308 */ /* 0x000ea20000002400 */
[----:B---3--:R-:W-:Y:S01]  /*3110*/  FSEL R26, R56, -INF , P1 ;  /* 0xff800000381a7808 */ /* 0x008fe20000800000 */
[----:B------:R-:W-:Y:S01]  /*3120*/  FMUL.FTZ R19, R19, c[0x0][0x320] ;  /* 0x0000c80013137a20 */ /* 0x000fe20000410000 */
[----:B------:R-:W-:Y:S01]  /*3130*/  FMNMX.FTZ R3, R14, R3, !PT ;  /* 0x000000030e037209 */ /* 0x000fe20007810000 */
[----:B------:R-:W-:Y:S01]  /*3140*/  FMUL.FTZ R30, R30, c[0x0][0x320] ;  /* 0x0000c8001e1e7a20 */ /* 0x000fe20000410000 */
[----:B------:R-:W-:-:S02]  /*3150*/  FSEL R33, R53, -INF , P2 ;  /* 0xff80000035217808 */ /* 0x000fc40001000000 */
[----:B------:R-:W-:Y:S01]  /*3160*/  ISETP.GT.AND P2, PT, R2, 0x19, PT ;  /* 0x000000190200780c */ /* 0x000fe20003f44270 */
[----:B------:R-:W-:Y:S01]  /*3170*/  MUFU.TANH R16, R16 ;  /* 0x0000001000107308 */ /* 0x000fe20000002400 */
[----:B------:R-:W-:Y:S02]  /*3180*/  FSEL R27, R44, -INF , P0 ;  /* 0xff8000002c1b7808 */ /* 0x000fe40000000000 */
[----:B------:R-:W-:Y:S02]  /*3190*/  FMNMX.FTZ R3, R26, R3, !PT ;  /* 0x000000031a037209 */ /* 0x000fe40007810000 */
[----:B------:R-:W-:Y:S02]  /*31a0*/  FSEL R34, R52, -INF , P1 ;  /* 0xff80000034227808 */ /* 0x000fe40000800000 */
[----:B------:R-:W-:Y:S01]  /*31b0*/  ISETP.GT.AND P1, PT, R2, 0x20, PT ;  /* 0x000000200200780c */ /* 0x000fe20003f24270 */
[----:B------:R-:W3:Y:S01]  /*31c0*/  MUFU.TANH R18, R18 ;  /* 0x0000001200127308 */ /* 0x000ee20000002400 */
[----:B------:R-:W-:-:S02]  /*31d0*/  FSEL R32, R32, -INF , P2 ;  /* 0xff80000020207808 */ /* 0x000fc40001000000 */
[----:B------:R-:W-:Y:S02]  /*31e0*/  FMNMX.FTZ R3, R27, R3, !PT ;  /* 0x000000031b037209 */ /* 0x000fe40007810000 */
[----:B-----5:R-:W-:Y:S02]  /*31f0*/  FSEL R48, R48, -INF , P0 ;  /* 0xff80000030307808 */ /* 0x020fe40000000000 */
[----:B------:R-:W-:Y:S01]  /*3200*/  ISETP.GT.AND P0, PT, R2, 0x21, PT ;  /* 0x000000210200780c */ /* 0x000fe20003f04270 */
[----:B------:R-:W4:Y:S01]  /*3210*/  MUFU.TANH R17, R17 ;  /* 0x0000001100117308 */ /* 0x000f220000002400 */
[----:B------:R-:W-:Y:S02]  /*3220*/  FSEL R88, R41, -INF , P1 ;  /* 0xff80000029587808 */ /* 0x000fe40000800000 */
[----:B------:R-:W-:Y:S02]  /*3230*/  FMNMX.FTZ R3, R32, R3, !PT ;  /* 0x0000000320037209 */ /* 0x000fe40007810000 */
[----:B------:R-:W-:-:S02]  /*3240*/  FSEL R49, R49, -INF , P2 ;  /* 0xff80000031317808 */ /* 0x000fc40001000000 */
[----:B------:R-:W-:Y:S01]  /*3250*/  ISETP.GT.AND P2, PT, R2, 0x28, PT ;  /* 0x000000280200780c */ /* 0x000fe20003f44270 */
[----:B------:R-:W5:Y:S01]  /*3260*/  MUFU.TANH R28, R28 ;  /* 0x0000001c001c7308 */ /* 0x000f620000002400 */
[----:B------:R-:W-:Y:S02]  /*3270*/  FSEL R85, R40, -INF , P0 ;  /* 0xff80000028557808 */ /* 0x000fe40000000000 */
[----:B------:R-:W-:Y:S02]  /*3280*/  FMNMX.FTZ R3, R88, R3, !PT ;  /* 0x0000000358037209 */ /* 0x000fe40007810000 */
[----:B------:R-:W-:Y:S02]  /*3290*/  FMNMX.FTZ R8, R15, R20, !PT ;  /* 0x000000140f087209 */ /* 0x000fe40007810000 */
[----:B------:R-:W-:Y:S01]  /*32a0*/  FSEL R95, R37, -INF , P1 ;  /* 0xff800000255f7808 */ /* 0x000fe20000800000 */
[----:B------:R-:W3:Y:S01]  /*32b0*/  MUFU.TANH R9, R9 ;  /* 0x0000000900097308 */ /* 0x000ee20000002400 */
[----:B------:R-:W-:-:S02]  /*32c0*/  FSEL R92, R36, -INF , P0 ;  /* 0xff800000245c7808 */ /* 0x000fc40000000000 */
[C---:B------:R-:W-:Y:S02]  /*32d0*/  ISETP.GT.AND P1, PT, R2.reuse, 0x29, PT ;  /* 0x000000290200780c */ /* 0x040fe40003f24270 */
[----:B------:R-:W-:Y:S02]  /*32e0*/  ISETP.GT.AND P0, PT, R2, 0x30, PT ;  /* 0x000000300200780c */ /* 0x000fe40003f04270 */
[----:B------:R-:W-:Y:S01]  /*32f0*/  FSEL R84, R35, -INF , P2 ;  /* 0xff80000023547808 */ /* 0x000fe20001000000 */
[----:B------:R-:W4:Y:S01]  /*3300*/  MUFU.TANH R19, R19 ;  /* 0x0000001300137308 */ /* 0x000f220000002400 */
[----:B------:R-:W-:Y:S02]  /*3310*/  FMNMX.FTZ R3, R85, R3, !PT ;  /* 0x0000000355037209 */ /* 0x000fe40007810000 */
[----:B------:R-:W-:Y:S02]  /*3320*/  FMNMX.FTZ R8, R24, R8, !PT ;  /* 0x0000000818087209 */ /* 0x000fe40007810000 */
[----:B-1----:R-:W-:-:S02]  /*3330*/  FSEL R93, R22, -INF , P2 ;  /* 0xff800000165d7808 */ /* 0x002fc40001000000 */
[----:B--2---:R-:W-:Y:S01]  /*3340*/  FSEL R91, R23, -INF , P1 ;  /* 0xff800000175b7808 */ /* 0x004fe20000800000 */
[----:B------:R-:W1:Y:S01]  /*3350*/  MUFU.TANH R30, R30 ;  /* 0x0000001e001e7308 */ /* 0x000e620000002400 */
[----:B------:R-:W-:Y:S02]  /*3360*/  FSEL R83, R21, -INF , P1 ;  /* 0xff80000015537808 */ /* 0x000fe40000800000 */
[----:B------:R-:W-:Y:S02]  /*3370*/  FMNMX.FTZ R3, R84, R3, !PT ;  /* 0x0000000354037209 */ /* 0x000fe40007810000 */
[----:B---3--:R-:W-:Y:S02]  /*3380*/  FSEL R94, R18, -INF , P0 ;  /* 0xff800000125e7808 */ /* 0x008fe40000000000 */
[----:B------:R-:W-:Y:S01]  /*3390*/  FSEL R90, R16, -INF , P0 ;  /* 0xff800000105a7808 */ /* 0x000fe20000000000 */
[----:B------:R-:W-:Y:S01]  /*33a0*/  BAR.SYNC.DEFER_BLOCKING 0x0 ;  /* 0x0000000000007b1d */ /* 0x000fe20000010000 */
[----:B------:R-:W-:-:S02]  /*33b0*/  ISETP.GT.AND P2, PT, R2, 0x31, PT ;  /* 0x000000310200780c */ /* 0x000fc40003f44270 */
[C---:B------:R-:W-:Y:S02]  /*33c0*/  ISETP.GT.AND P1, PT, R2.reuse, 0x38, PT ;  /* 0x000000380200780c */ /* 0x040fe40003f24270 */
[----:B------:R-:W-:Y:S02]  /*33d0*/  ISETP.GT.AND P0, PT, R2, 0x39, PT ;  /* 0x000000390200780c */ /* 0x000fe40003f04270 */
[----:B------:R-:W-:Y:S02]  /*33e0*/  FMNMX.FTZ R2, R25, R8, !PT ;  /* 0x0000000819027209 */ /* 0x000fe40007810000 */
[----:B------:R-:W-:Y:S02]  /*33f0*/  FMNMX.FTZ R3, R83, R3, !PT ;  /* 0x0000000353037209 */ /* 0x000fe40007810000 */
[----:B------:R-:W-:Y:S02]  /*3400*/  FMNMX.FTZ R2, R33, R2, !PT ;  /* 0x0000000221027209 */ /* 0x000fe40007810000 */
[----:B----4-:R-:W-:-:S02]  /*3410*/  FSEL R89, R17, -INF , P2 ;  /* 0xff80000011597808 */ /* 0x010fc40001000000 */
[----:B------:R-:W-:Y:S02]  /*3420*/  FMNMX.FTZ R3, R90, R3, !PT ;  /* 0x000000035a037209 */ /* 0x000fe40007810000 */
[----:B------:R-:W-:Y:S02]  /*3430*/  FMNMX.FTZ R2, R34, R2, !PT ;  /* 0x0000000222027209 */ /* 0x000fe40007810000 */
[----:B-----5:R-:W-:Y:S02]  /*3440*/  FSEL R87, R28, -INF , P1 ;  /* 0xff8000001c577808 */ /* 0x020fe40000800000 */
[----:B------:R-:W-:Y:S02]  /*3450*/  FMNMX.FTZ R3, R89, R3, !PT ;  /* 0x0000000359037209 */ /* 0x000fe40007810000 */
[----:B------:R-:W-:Y:S02]  /*3460*/  FMNMX.FTZ R2, R48, R2, !PT ;  /* 0x0000000230027209 */ /* 0x000fe40007810000 */
[----:B------:R-:W-:Y:S01]  /*3470*/  FSEL R86, R9, -INF , P0 ;  /* 0xff80000009567808 */ /* 0x000fe20000000000 */
[----:B------:R-:W-:Y:S01]  /*3480*/  FMUL.FTZ R9, R31, c[0x0][0x320] ;  /* 0x0000c8001f097a20 */ /* 0x000fe20000410000 */
[----:B------:R-:W-:-:S02]  /*3490*/  FMNMX.FTZ R3, R87, R3, !PT ;  /* 0x0000000357037209 */ /* 0x000fc40007810000 */
[----:B------:R-:W-:Y:S02]  /*34a0*/  FMNMX.FTZ R2, R49, R2, !PT ;  /* 0x0000000231027209 */ /* 0x000fe40007810000 */
[----:B------:R-:W-:Y:S01]  /*34b0*/  FMNMX.FTZ R3, R86, R3, !PT ;  /* 0x0000000356037209 */ /* 0x000fe20007810000 */
[----:B------:R-:W2:Y:S01]  /*34c0*/  MUFU.TANH R9, R9 ;  /* 0x0000000900097308 */ /* 0x000ea20000002400 */
[----:B------:R-:W-:Y:S02]  /*34d0*/  FMNMX.FTZ R2, R95, R2, !PT ;  /* 0x000000025f027209 */ /* 0x000fe40007810000 */
[----:B------:R-:W-:Y:S01]  /*34e0*/  FSEL R82, R19, -INF , P2 ;  /* 0xff80000013527808 */ /* 0x000fe20001000000 */
[----:B------:R-:W3:Y:S01]  /*34f0*/  SHFL.BFLY PT, R8, R3, 0x2, 0x1f ;  /* 0x0c401f0003087f89 */ /* 0x000ee200000e0000 */
[----:B------:R-:W-:Y:S02]  /*3500*/  FMNMX.FTZ R2, R92, R2, !PT ;  /* 0x000000025c027209 */ /* 0x000fe40007810000 */
[----:B-1----:R-:W-:-:S02]  /*3510*/  FSEL R81, R30, -INF , P1 ;  /* 0xff8000001e517808 */ /* 0x002fc40000800000 */
[----:B------:R-:W-:-:S04]  /*3520*/  FMNMX.FTZ R2, R93, R2, !PT ;  /* 0x000000025d027209 */ /* 0x000fc80007810000 */
[----:B------:R-:W-:Y:S02]  /*3530*/  FMNMX.FTZ R2, R91, R2, !PT ;  /* 0x000000025b027209 */ /* 0x000fe40007810000 */
[----:B--2---:R-:W-:Y:S02]  /*3540*/  FSEL R80, R9, -INF , P0 ;  /* 0xff80000009507808 */ /* 0x004fe40000000000 */
[----:B------:R-:W-:Y:S02]  /*3550*/  FMNMX.FTZ R2, R94, R2, !PT ;  /* 0x000000025e027209 */ /* 0x000fe40007810000 */
[----:B------:R-:W-:Y:S01]  /*3560*/  PLOP3.LUT P0, PT, PT, PT, UP0, 0x80, 0x0 ;  /* 0x000000000000781c */ /* 0x000fe20003f0f008 */
[----:B------:R-:W-:Y:S01]  /*3570*/  UISETP.GE.AND UP0, UPT, UR14, UR8, UPT ;  /* 0x000000080e00728c */ /* 0x000fe2000bf06270 */
[----:B------:R-:W-:-:S04]  /*3580*/  FMNMX.FTZ R2, R82, R2, !PT ;  /* 0x0000000252027209 */ /* 0x000fc80007810000 */
[----:B------:R-:W-:Y:S02]  /*3590*/  FMNMX.FTZ R2, R81, R2, !PT ;  /* 0x0000000251027209 */ /* 0x000fe40007810000 */
[----:B---3--:R-:W-:Y:S02]  /*35a0*/  FMNMX.FTZ R3, R3, R8, !PT ;  /* 0x0000000803037209 */ /* 0x008fe40007810000 */
[----:B------:R-:W-:-:S03]  /*35b0*/  FMNMX.FTZ R2, R80, R2, !PT ;  /* 0x0000000250027209 */ /* 0x000fc60007810000 */
[----:B------:R-:W1:Y:S04]  /*35c0*/  SHFL.BFLY PT, R8, R3, 0x1, 0x1f ;  /* 0x0c201f0003087f89 */ /* 0x000e6800000e0000 */
[----:B------:R-:W2:Y:S01]  /*35d0*/  SHFL.BFLY PT, R9, R2, 0x2, 0x1f ;  /* 0x0c401f0002097f89 */ /* 0x000ea200000e0000 */
[----:B-1----:R-:W-:Y:S02]  /*35e0*/  FMNMX.FTZ R3, R3, R8, !PT ;  /* 0x0000000803037209 */ /* 0x002fe40007810000 */
[----:B--2---:R-:W-:-:S03]  /*35f0*/  FMNMX.FTZ R2, R2, R9, !PT ;  /* 0x0000000902027209 */ /* 0x004fc60007810000 */
[C---:B------:R-:W-:Y:S01]  /*3600*/  FMUL.FTZ R13, R3.reuse, c[0x0][0x2d0] ;  /* 0x0000b400030d7a20 */ /* 0x040fe20000410000 */
[----:B------:R-:W-:Y:S01]  /*3610*/  FSETP.NEU.FTZ.AND P1, PT, R3, -INF , PT ;  /* 0xff8000000300780b */ /* 0x000fe20003f3d000 */
[----:B------:R-:W-:Y:S01]  /*3620*/  @P0 IMAD.WIDE.U32 R8, R96, UR14, R98 ;  /* 0x0000000e60080c25 */ /* 0x000fe2000f8e0062 */
[----:B------:R-:W1:Y:S02]  /*3630*/  SHFL.BFLY PT, R16, R2, 0x1, 0x1f ;  /* 0x0c201f0002107f89 */ /* 0x000e6400000e0000 */
[----:B------:R-:W-:Y:S02]  /*3640*/  FSEL R13, R13, RZ, P1 ;  /* 0x000000ff0d0d7208 */ /* 0x000fe40000800000 */
[----:B------:R-:W-:-:S03]  /*3650*/  @P0 IADD3 R9, R9, UR4, RZ ;  /* 0x0000000409090c10 */ /* 0x000fc6000fffe0ff */
[--C-:B------:R-:W-:Y:S02]  /*3660*/  FFMA.FTZ R6, R6, c[0x0][0x2d0], -R13.reuse ;  /* 0x0000b40006067a23 */ /* 0x100fe4000001080d */
[--C-:B------:R-:W-:Y:S02]  /*3670*/  FFMA.FTZ R7, R7, c[0x0][0x2d0], -R13.reuse ;  /* 0x0000b40007077a23 */ /* 0x100fe4000001080d */
[----:B------:R2:W-:Y:S01]  /*3680*/  MUFU.EX2 R99, R6 ;  /* 0x0000000600637308 */ /* 0x0005e20000000800 */
[--C-:B------:R-:W-:Y:S02]  /*3690*/  FFMA.FTZ R10, R10, c[0x0][0x2d0], -R13.reuse ;  /* 0x0000b4000a0a7a23 */ /* 0x100fe4000001080d */
[----:B------:R-:W-:-:S05]  /*36a0*/  FFMA.FTZ R0, R32, c[0x0][0x2d0], -R13 ;  /* 0x0000b40020007a23 */ /* 0x000fca000001080d */
[----:B------:R3:W-:Y:S01]  /*36b0*/  MUFU.EX2 R98, R7 ;  /* 0x0000000700627308 */ /* 0x0007e20000000800 */
[----:B-1----:R-:W-:Y:S02]  /*36c0*/  FMNMX.FTZ R2, R2, R16, !PT ;  /* 0x0000001002027209 */ /* 0x002fe40007810000 */
[----:B--2---:R-:W-:-:S05]  /*36d0*/  @P0 LEA R6, P1, R8, c[0x0][0x1c8], 0x1 ;  /* 0x0000720008060a11 */ /* 0x004fca00078208ff */
[----:B------:R1:W-:Y:S01]  /*36e0*/  MUFU.EX2 R97, R10 ;  /* 0x0000000a00617308 */ /* 0x0003e20000000800 */
[----:B---3--:R-:W-:Y:S01]  /*36f0*/  @P0 LEA.HI.X R7, R8, c[0x0][0x1cc], R9, 0x1, P1 ;  /* 0x0000730008070a11 */ /* 0x008fe200008f0c09 */
[----:B------:R-:W-:Y:S01]  /*3700*/  IMAD.U32 R9, RZ, RZ, UR9 ;  /* 0x00000009ff097e24 */ /* 0x000fe2000f8e00ff */
[----:B------:R-:W-:-:S05]  /*3710*/  MOV R8, UR10 ;  /* 0x0000000a00087c02 */ /* 0x000fca0008000f00 */
[----:B------:R2:W-:Y:S01]  /*3720*/  MUFU.EX2 R124, R0 ;  /* 0x00000000007c7308 */ /* 0x0005e20000000800 */
[----:B------:R3:W-:Y:S01]  /*3730*/  @P0 LDGSTS.E.BYPASS.LTC128B.128 [R100+0x10100], [R6.64], !P6 ;  /* 0x1010000006640fae */ /* 0x0007e2000f101d4c */
[----:B------:R-:W-:Y:S01]  /*3740*/  @P0 LEA R8, P1, R8, R6, 0x1 ;  /* 0x0000000608080211 */ /* 0x000fe200078208ff */
[----:B-1----:R-:W-:-:S03]  /*3750*/  FFMA.FTZ R10, R12, c[0x0][0x2d0], -R13 ;  /* 0x0000b4000c0a7a23 */ /* 0x002fc6000001080d */
[----:B------:R-:W-:Y:S01]  /*3760*/  @P0 LEA.HI.X R9, R11, R7, R9, 0x1, P1 ;  /* 0x000000070b090211 */ /* 0x000fe200008f0c09 */
[C---:B------:R-:W-:Y:S01]  /*3770*/  FMUL.FTZ R12, R2.reuse, c[0x0][0x2d0] ;  /* 0x0000b400020c7a20 */ /* 0x040fe20000410000 */
[----:B------:R3:W-:Y:S01]  /*3780*/  @P0 LDGSTS.E.BYPASS.LTC128B.128 [R100+0x12100], [R6.64+0x80], !P5 ;  /* 0x1210008006640fae */ /* 0x0007e2000e901d4c */
[----:B------:R-:W-:Y:S01]  /*3790*/  FSETP.NEU.FTZ.AND P1, PT, R2, -INF , PT ;  /* 0xff8000000200780b */ /* 0x000fe20003f3d000 */
[----:B------:R1:W4:Y:S02]  /*37a0*/  MUFU.EX2 R176, R10 ;  /* 0x0000000a00b07308 */ /* 0x0003240000000800 */
[----:B------:R3:W-:Y:S01]  /*37b0*/  @P0 LDGSTS.E.BYPASS.LTC128B.128 [R100+0x14100], [R6.64+0x100], !P4 ;  /* 0x1410010006640fae */ /* 0x0007e2000e101d4c */
[----:B------:R-:W-:-:S03]  /*37c0*/  FSEL R12, R12, RZ, P1 ;  /* 0x000000ff0c0c7208 */ /* 0x000fc60000800000 */
[----:B------:R3:W-:Y:S02]  /*37d0*/  @P0 LDGSTS.E.BYPASS.LTC128B.128 [R100+0x16100], [R6.64+0x180], !P3 ;  /* 0x1610018006640fae */ /* 0x0007e4000d901d4c */
[--C-:B------:R-:W-:Y:S02]  /*37e0*/  FFMA.FTZ R4, R20, c[0x0][0x2d0], -R12.reuse ;  /* 0x0000b40014047a23 */ /* 0x100fe4000001080c */
[----:B------:R5:W-:Y:S01]  /*37f0*/  @P0 LDGSTS.E.BYPASS.LTC128B.128 [R100+0x11100], [R8.64], !P6 ;  /* 0x1110000008640fae */ /* 0x000be2000f101d4c */
[----:B--2---:R-:W-:Y:S01]  /*3800*/  FFMA.FTZ R0, R33, c[0x0][0x2d0], -R12 ;  /* 0x0000b40021007a23 */ /* 0x004fe2000001080c */
[----:B------:R2:W-:Y:S02]  /*3810*/  MUFU.EX2 R178, R4 ;  /* 0x0000000400b27308 */ /* 0x0005e40000000800 */
[----:B------:R5:W-:Y:S01]  /*3820*/  @P0 LDGSTS.E.BYPASS.LTC128B.128 [R100+0x13100], [R8.64+0x80], !P5 ;  /* 0x1310008008640fae */ /* 0x000be2000e901d4c */
[----:B-1----:R-:W-:-:S03]  /*3830*/  FFMA.FTZ R10, R14, c[0x0][0x2d0], -R13 ;  /* 0x0000b4000e0a7a23 */ /* 0x002fc6000001080d */
[----:B------:R5:W-:Y:S02]  /*3840*/  @P0 LDGSTS.E.BYPASS.LTC128B.128 [R100+0x15100], [R8.64+0x100], !P4 ;  /* 0x1510010008640fae */ /* 0x000be4000e101d4c */
[----:B------:R1:W-:Y:S02]  /*3850*/  MUFU.EX2 R125, R0 ;  /* 0x00000000007d7308 */ /* 0x0003e40000000800 */
[----:B------:R5:W-:Y:S01]  /*3860*/  @P0 LDGSTS.E.BYPASS.LTC128B.128 [R100+0x17100], [R8.64+0x180], !P3 ;  /* 0x1710018008640fae */ /* 0x000be2000d901d4c */
[----:B------:R-:W-:-:S03]  /*3870*/  PLOP3.LUT P0, PT, PT, PT, UP0, 0x80, 0x0 ;  /* 0x000000000000781c */ /* 0x000fc60003f0f008 */
[----:B------:R-:W5:Y:S01]  /*3880*/  LDSM.16.MT88.4 R16, [R238+0x100] ;  /* 0x00010000ee10783b */ /* 0x000f620000004200 */
[--C-:B--2---:R-:W-:Y:S01]  /*3890*/  FFMA.FTZ R4, R24, c[0x0][0x2d0], -R12.reuse ;  /* 0x0000b40018047a23 */ /* 0x104fe2000001080c */
[----:B------:R4:W-:Y:S02]  /*38a0*/  MUFU.EX2 R252, R10 ;  /* 0x0000000a00fc7308 */ /* 0x0009e40000000800 */
[----:B------:R-:W-:Y:S01]  /*38b0*/  LDSM.16.MT88.4 R28, [R241+0x100] ;  /* 0x00010000f11c783b */ /* 0x000fe20000004200 */
[----:B---3--:R-:W-:-:S03]  /*38c0*/  FFMA.FTZ R6, R15, c[0x0][0x2d0], -R12 ;  /* 0x0000b4000f067a23 */ /* 0x008fc6000001080c */
[----:B------:R-:W2:Y:S01]  /*38d0*/  LDSM.16.MT88.4 R20, [R237+0x100] ;  /* 0x00010000ed14783b */ /* 0x000ea20000004200 */
[----:B-1----:R-:W-:Y:S01]  /*38e0*/  FFMA.FTZ R0, R34, c[0x0][0x2d0], -R12 ;  /* 0x0000b40022007a23 */ /* 0x002fe2000001080c */
[----:B------:R1:W-:Y:S02]  /*38f0*/  MUFU.EX2 R127, R4 ;  /* 0x00000004007f7308 */ /* 0x0003e40000000800 */
[----:B------:R-:W3:Y:S04]  /*3900*/  LDSM.16.MT88.4 R32, [R241+0x900] ;  /* 0x00090000f120783b */ /* 0x000ee80000004200 */
[----:B------:R-:W-:Y:S02]  /*3910*/  LDSM.16.MT88.4 R68, [R237+0x2100] ;  /* 0x00210000ed44783b */ /* 0x000fe40000004200 */
[----:B------:R-:W5:Y:S01]  /*3920*/  MUFU.EX2 R179, R6 ;  /* 0x0000000600b37308 */ /* 0x000f620000000800 */
[----:B----4-:R-:W-:Y:S01]  /*3930*/  F2FP.BF16.PACK_AB R10, R176, R97 ;  /* 0x00000061b00a723e */ /* 0x010fe200000010ff */
[----:B------:R-:W4:Y:S01]  /*3940*/  LDSM.16.MT88.4 R40, [R238+0x900] ;  /* 0x00090000ee28783b */ /* 0x000f220000004200 */
[----:B-----5:R-:W-:-:S03]  /*3950*/  F2FP.BF16.PACK_AB R8, R98, R99 ;  /* 0x000000636208723e */ /* 0x020fc600000010ff */
[----:B------:R-:W5:Y:S01]  /*3960*/  LDSM.16.MT88.4 R56, [R240+0x100] ;  /* 0x00010000f038783b */ /* 0x000f620000004200 */
[--C-:B-1----:R-:W-:Y:S01]  /*3970*/  FFMA.FTZ R4, R25, c[0x0][0x2d0], -R12.reuse ;  /* 0x0000b40019047a23 */ /* 0x102fe2000001080c */
[----:B------:R1:W1:Y:S02]  /*3980*/  MUFU.EX2 R14, R0 ;  /* 0x00000000000e7308 */ /* 0x0002640000000800 */
[----:B------:R-:W2:Y:S04]  /*3990*/  LDSM.16.MT88.4 R72, [R237+0x2900] ;  /* 0x00290000ed48783b */ /* 0x000ea80000004200 */
[----:B------:R-:W3:Y:S01]  /*39a0*/  LDSM.16.MT88.4 R44, [R237+0x900] ;  /* 0x00090000ed2c783b */ /* 0x000ee20000004200 */
[----:B------:R-:W-:Y:S01]  /*39b0*/  F2FP.BF16.PACK_AB R9, R178, R179 ;  /* 0x000000b3b209723e */ /* 0x000fe200000010ff */
[----:B------:R1:W1:Y:S02]  /*39c0*/  MUFU.EX2 R126, R4 ;  /* 0x00000004007e7308 */ /* 0x0002640000000800 */
[----:B------:R-:W3:Y:S04]  /*39d0*/  LDSM.16.MT88.4 R64, [R240+0x900] ;  /* 0x00090000f040783b */ /* 0x000ee80000004200 */
[----:B------:R-:W0:Y:S01]  /*39e0*/  LDGDEPBAR ;  /* 0x00000000000079af */ /* 0x000e220000000000 */
[----:B-1----:R-:W-:Y:S01]  /*39f0*/  FFMA.FTZ R0, R48, c[0x0][0x2d0], -R12 ;  /* 0x0000b40030007a23 */ /* 0x002fe2000001080c */
[----:B------:R-:W-:-:S03]  /*3a00*/  F2FP.BF16.PACK_AB R5, R14, R125 ;  /* 0x0000007d0e05723e */ /* 0x000fc600000010ff */
[----:B------:R1:W-:Y:S01]  /*3a10*/  MUFU.EX2 R96, R0 ;  /* 0x0000000000607308 */ /* 0x0003e20000000800 */
[----:B------:R-:W-:Y:S01]  /*3a20*/  FFMA.FTZ R4, R26, c[0x0][0x2d0], -R13 ;  /* 0x0000b4001a047a23 */ /* 0x000fe2000001080d */
[----:B------:R-:W-:-:S06]  /*3a30*/  F2FP.BF16.PACK_AB R11, R126, R127 ;  /* 0x0000007f7e0b723e */ /* 0x000fcc00000010ff */
[----:B------:R4:W-:Y:S01]  /*3a40*/  MUFU.EX2 R132, R4 ;  /* 0x0000000400847308 */ /* 0x0009e20000000800 */
[C---:B------:R-:W-:Y:S01]  /*3a50*/  HMMA.16816.F32.BF16 R36, R8.reuse, R16, RZ ;  /* 0x000000100824723c */ /* 0x040fe200000418ff */
[----:B-1----:R-:W-:Y:S02]  /*3a60*/  FFMA.FTZ R0, R49, c[0x0][0x2d0], -R12 ;  /* 0x0000b40031007a23 */ /* 0x002fe4000001080c */
[----:B------:R-:W1:Y:S04]  /*3a70*/  LDSM.16.MT88.4 R48, [R238+0x2100] ;  /* 0x00210000ee30783b */ /* 0x000e680000004200 */
[----:B------:R-:W3:Y:S01]  /*3a80*/  MUFU.EX2 R15, R0 ;  /* 0x00000000000f7308 */ /* 0x000ee20000000800 */
[----:B--2---:R-:W-:Y:S01]  /*3a90*/  HMMA.16816.F32.BF16 R60, R8, R20, RZ ;  /* 0x00000014083c723c */ /* 0x004fe200000418ff */
[----:B----4-:R-:W-:-:S06]  /*3aa0*/  FFMA.FTZ R4, R27, c[0x0][0x2d0], -R13 ;  /* 0x0000b4001b047a23 */ /* 0x010fcc000001080d */
[----:B------:R-:W2:Y:S01]  /*3ab0*/  MUFU.EX2 R6, R4 ;  /* 0x0000000400067308 */ /* 0x000ea20000000800 */
[----:B------:R-:W-:Y:S01]  /*3ac0*/  HMMA.16816.F32.BF16 R24, R8, R18, RZ ;  /* 0x000000120818723c */ /* 0x000fe200000418ff */
[----:B---3--:R-:W-:-:S07]  /*3ad0*/  F2FP.BF16.PACK_AB R7, R15, R96 ;  /* 0x000000600f07723e */ /* 0x008fce00000010ff */
[----:B------:R-:W-:Y:S01]  /*3ae0*/  HMMA.16816.F32.BF16 R16, R8, R30, RZ ;  /* 0x0000001e0810723c */ /* 0x000fe200000418ff */
[----:B--2---:R-:W-:Y:S01]  /*3af0*/  IMAD.MOV.U32 R0, RZ, RZ, R6 ;  /* 0x000000ffff007224 */ /* 0x004fe200078e0006 */
[----:B------:R-:W-:-:S06]  /*3b00*/  F2FP.BF16.PACK_AB R4, R132, R252 ;  /* 0x000000fc8404723e */ /* 0x000fcc00000010ff */
[----:B------:R-:W-:Y:S01]  /*3b10*/  HMMA.16816.F32.BF16 R52, R8, R22, RZ ;  /* 0x000000160834723c */ /* 0x000fe200000418ff */
[----:B------:R-:W-:-:S07]  /*3b20*/  F2FP.BF16.PACK_AB R6, R124, R0 ;  /* 0x000000007c06723e */ /* 0x000fce00000010ff */
[----:B------:R-:W-:Y:S08]  /*3b30*/  HMMA.16816.F32.BF16 R20, R8, R28, RZ ;  /* 0x0000001c0814723c */ /* 0x000ff000000418ff */
[C---:B------:R-:W-:Y:S08]  /*3b40*/  HMMA.16816.F32.BF16 R16, R4.reuse, R34, R16 ;  /* 0x000000220410723c */ /* 0x040ff00000041810 */
[C---:B------:R-:W-:Y:S08]  /*3b50*/  HMMA.16816.F32.BF16 R36, R4.reuse, R40, R36 ;  /* 0x000000280424723c */ /* 0x040ff00000041824 */
[C---:B------:R-:W-:Y:S01]  /*3b60*/  HMMA.16816.F32.BF16 R20, R4.reuse, R32, R20 ;  /* 0x000000200414723c */ /* 0x040fe20000041814 */
[----:B------:R-:W2:Y:S07]  /*3b70*/  LDSM.16.MT88.4 R32, [R241+0x2100] ;  /* 0x00210000f120783b */ /* 0x000eae0000004200 */
[----:B------:R-:W-:Y:S01]  /*3b80*/  MOV R107, R16 ;  /* 0x00000010006b7202 */ /* 0x000fe20000000f00 */
[----:B------:R-:W-:Y:S01]  /*3b90*/  IMAD.MOV.U32 R177, RZ, RZ, R17 ;  /* 0x000000ffffb17224 */ /* 0x000fe200078e0011 */
[----:B------:R-:W-:Y:S01]  /*3ba0*/  HMMA.16816.F32.BF16 R148, R4, R42, R24 ;  /* 0x0000002a0494723c */ /* 0x000fe20000041818 */
[----:B------:R-:W-:Y:S01]  /*3bb0*/  IMAD.MOV.U32 R135, RZ, RZ, R18 ;  /* 0x000000ffff877224 */ /* 0x000fe200078e0012 */
[----:B------:R-:W-:Y:S01]  /*3bc0*/  LDSM.16.MT88.4 R40, [R238+0x4100] ;  /* 0x00410000ee28783b */ /* 0x000fe20000004200 */
[----:B------:R-:W-:-:S03]  /*3bd0*/  IMAD.MOV.U32 R134, RZ, RZ, R19 ;  /* 0x000000ffff867224 */ /* 0x000fc600078e0013 */
[----:B------:R-:W-:Y:S01]  /*3be0*/  MOV R106, R39 ;  /* 0x00000027006a7202 */ /* 0x000fe20000000f00 */
[----:B------:R-:W-:Y:S01]  /*3bf0*/  IMAD.MOV.U32 R105, RZ, RZ, R37 ;  /* 0x000000ffff697224 */ /* 0x000fe200078e0025 */
[C---:B------:R-:W-:Y:S01]  /*3c00*/  HMMA.16816.F32.BF16 R16, R8.reuse, R68, RZ ;  /* 0x000000440810723c */ /* 0x040fe200000418ff */
[----:B------:R-:W-:Y:S02]  /*3c10*/  IMAD.MOV.U32 R104, RZ, RZ, R38 ;  /* 0x000000ffff687224 */ /* 0x000fe400078e0026 */
[----:B------:R-:W-:Y:S02]  /*3c20*/  IMAD.MOV.U32 R103, RZ, RZ, R36 ;  /* 0x000000ffff677224 */ /* 0x000fe400078e0024 */
[----:B------:R-:W3:Y:S01]  /*3c30*/  LDSM.16.MT88.4 R36, [R238+0x2900] ;  /* 0x00290000ee24783b */ /* 0x000ee20000004200 */
[----:B------:R-:W-:Y:S01]  /*3c40*/  MOV R79, R20 ;  /* 0x00000014004f7202 */ /* 0x000fe20000000f00 */
[----:B------:R-:W-:Y:S01]  /*3c50*/  IMAD.MOV.U32 R78, RZ, RZ, R21 ;  /* 0x000000ffff4e7224 */ /* 0x000fe200078e0015 */
[----:B-----5:R-:W-:Y:S01]  /*3c60*/  HMMA.16816.F32.BF16 R28, R8, R56, RZ ;  /* 0x00000038081c723c */ /* 0x020fe200000418ff */
[----:B------:R-:W-:-:S02]  /*3c70*/  IMAD.MOV.U32 R77, RZ, RZ, R22 ;  /* 0x000000ffff4d7224 */ /* 0x000fc400078e0016 */
[----:B------:R-:W-:-:S05]  /*3c80*/  IMAD.MOV.U32 R76, RZ, RZ, R23 ;  /* 0x000000ffff4c7224 */ /* 0x000fca00078e0017 */
[----:B------:R-:W-:Y:S01]  /*3c90*/  HMMA.16816.F32.BF16 R20, R8, R58, RZ ;  /* 0x0000003a0814723c */ /* 0x000fe200000418ff */
[----:B------:R-:W-:Y:S07]  /*3ca0*/  LDSM.16.MT88.4 R56, [R241+0x2900] ;  /* 0x00290000f138783b */ /* 0x000fee0000004200 */
[C---:B------:R-:W-:Y:S08]  /*3cb0*/  HMMA.16816.F32.BF16 R24, R4.reuse, R72, R16 ;  /* 0x000000480418723c */ /* 0x040ff00000041810 */
[C---:B------:R-:W-:Y:S01]  /*3cc0*/  HMMA.16816.F32.BF16 R164, R4.reuse, R44, R60 ;  /* 0x0000002c04a4723c */ /* 0x040fe2000004183c */
[----:B------:R-:W-:Y:S07]  /*3cd0*/  LDSM.16.MT88.4 R60, [R241+0x4100] ;  /* 0x00410000f13c783b */ /* 0x000fee0000004200 */
[C---:B------:R-:W-:Y:S01]  /*3ce0*/  HMMA.16816.F32.BF16 R156, R4.reuse, R46, R52 ;  /* 0x0000002e049c723c */ /* 0x040fe20000041834 */
[----:B------:R-:W4:Y:S04]  /*3cf0*/  LDSM.16.MT88.4 R44, [R240+0x2100] ;  /* 0x00210000f02c783b */ /* 0x000f280000004200 */
[----:B------:R-:W-:Y:S03]  /*3d00*/  LDSM.16.MT88.4 R52, [R240+0x2900] ;  /* 0x00290000f034783b */ /* 0x000fe60000004200 */
[----:B------:R-:W-:Y:S01]  /*3d10*/  HMMA.16816.F32.BF16 R244, R4, R66, R20 ;  /* 0x0000004204f4723c */ /* 0x000fe20000041814 */
[----:B------:R-:W-:Y:S01]  /*3d20*/  MOV R102, R26 ;  /* 0x0000001a00667202 */ /* 0x000fe20000000f00 */
[----:B------:R-:W-:-:S02]  /*3d30*/  IMAD.MOV.U32 R101, RZ, RZ, R24 ;  /* 0x000000ffff657224 */ /* 0x000fc400078e0018 */
[----:B------:R-:W-:Y:S02]  /*3d40*/  IMAD.MOV.U32 R100, RZ, RZ, R25 ;  /* 0x000000ffff647224 */ /* 0x000fe400078e0019 */
[----:B------:R-:W-:Y:S02]  /*3d50*/  IMAD.MOV.U32 R133, RZ, RZ, R27 ;  /* 0x000000ffff857224 */ /* 0x000fe400078e001b */
[C---:B-1----:R-:W-:Y:S08]  /*3d60*/  HMMA.16816.F32.BF16 R24, R8.reuse, R48, RZ ;  /* 0x000000300818723c */ /* 0x042ff000000418ff */
[----:B------:R-:W-:Y:S01]  /*3d70*/  HMMA.16816.F32.BF16 R20, R8, R50, RZ ;  /* 0x000000320814723c */ /* 0x000fe200000418ff */
[----:B------:R-:W1:Y:S07]  /*3d80*/  LDSM.16.MT88.4 R48, [R237+0x4100] ;  /* 0x00410000ed30783b */ /* 0x000e6e0000004200 */
[----:B------:R-:W-:Y:S01]  /*3d90*/  HMMA.16816.F32.BF16 R140, R4, R64, R28 ;  /* 0x00000040048c723c */ /* 0x000fe2000004181c */
[----:B------:R-:W-:Y:S07]  /*3da0*/  LDSM.16.MT88.4 R64, [R238+0x4900] ;  /* 0x00490000ee40783b */ /* 0x000fee0000004200 */
[C---:B------:R-:W-:Y:S01]  /*3db0*/  HMMA.16816.F32.BF16 R28, R8.reuse, R70, RZ ;  /* 0x00000046081c723c */ /* 0x040fe200000418ff */
[----:B------:R-:W-:Y:S07]  /*3dc0*/  LDSM.16.MT88.4 R68, [R240+0x4100] ;  /* 0x00410000f044783b */ /* 0x000fee0000004200 */
[----:B--2---:R-:W-:Y:S08]  /*3dd0*/  HMMA.16816.F32.BF16 R16, R8, R32, RZ ;  /* 0x000000200810723c */ /* 0x004ff000000418ff */
[C---:B---3--:R-:W-:Y:S08]  /*3de0*/  HMMA.16816.F32.BF16 R160, R4.reuse, R36, R24 ;  /* 0x0000002404a0723c */ /* 0x048ff00000041818 */
[----:B------:R-:W-:Y:S01]  /*3df0*/  HMMA.16816.F32.BF16 R152, R4, R38, R20 ;  /* 0x000000260498723c */ /* 0x000fe20000041814 */
[----:B------:R-:W2:Y:S07]  /*3e00*/  LDSM.16.MT88.4 R36, [R237+0x4900] ;  /* 0x00490000ed24783b */ /* 0x000eae0000004200 */
[----:B------:R-:W-:Y:S08]  /*3e10*/  HMMA.16816.F32.BF16 R32, R8, R34, RZ ;  /* 0x000000220820723c */ /* 0x000ff000000418ff */
[----:B------:R-:W-:Y:S08]  /*3e20*/  HMMA.16816.F32.BF16 R72, R4, R74, R28 ;  /* 0x0000004a0448723c */ /* 0x000ff0000004181c */
[C---:B----4-:R-:W-:Y:S08]  /*3e30*/  HMMA.16816.F32.BF16 R28, R8.reuse, R44, RZ ;  /* 0x0000002c081c723c */ /* 0x050ff000000418ff */
[C---:B------:R-:W-:Y:S01]  /*3e40*/  HMMA.16816.F32.BF16 R24, R8.reuse, R46, RZ ;  /* 0x0000002e0818723c */ /* 0x040fe200000418ff */
[----:B------:R-:W3:Y:S07]  /*3e50*/  LDSM.16.MT88.4 R44, [R241+0x4900] ;  /* 0x00490000f12c783b */ /* 0x000eee0000004200 */
[----:B-1----:R-:W-:Y:S08]  /*3e60*/  HMMA.16816.F32.BF16 R20, R8, R48, RZ ;  /* 0x000000300814723c */ /* 0x002ff000000418ff */
[----:B------:R-:W-:Y:S08]  /*3e70*/  HMMA.16816.F32.BF16 R144, R4, R56, R16 ;  /* 0x000000380490723c */ /* 0x000ff00000041810 */
[----:B------:R-:W-:Y:S01]  /*3e80*/  HMMA.16816.F32.BF16 R16, R8, R50, RZ ;  /* 0x000000320810723c */ /* 0x000fe200000418ff */
[----:B------:R-:W1:Y:S07]  /*3e90*/  LDSM.16.MT88.4 R48, [R237+0x6100] ;  /* 0x00610000ed30783b */ /* 0x000e6e0000004200 */
[C---:B------:R-:W-:Y:S01]  /*3ea0*/  HMMA.16816.F32.BF16 R128, R4.reuse, R58, R32 ;  /* 0x0000003a0480723c */ /* 0x040fe20000041820 */
[----:B------:R-:W4:Y:S07]  /*3eb0*/  LDSM.16.MT88.4 R56, [R240+0x4900] ;  /* 0x00490000f038783b */ /* 0x000f2e0000004200 */
[----:B------:R-:W-:Y:S07]  /*3ec0*/  HMMA.16816.F32.BF16 R136, R4, R52, R28 ;  /* 0x000000340488723c */ /* 0x000fee000004181c */
[----:B------:R-:W-:Y:S01]  /*3ed0*/  MOV R53, R107 ;  /* 0x0000006b00357202 */ /* 0x000fe20000000f00 */
[----:B------:R-:W-:Y:S01]  /*3ee0*/  HMMA.16816.F32.BF16 R32, R8, R40, RZ ;  /* 0x000000280820723c */ /* 0x000fe200000418ff */
[----:B------:R-:W-:-:S07]  /*3ef0*/  IMAD.MOV.U32 R52, RZ, RZ, R106 ;  /* 0x000000ffff347224 */ /* 0x000fce00078e006a */
[----:B------:R-:W-:Y:S01]  /*3f00*/  HMMA.16816.F32.BF16 R28, R8, R42, RZ ;  /* 0x0000002a081c723c */ /* 0x000fe200000418ff */
[----:B------:R-:W-:Y:S07]  /*3f10*/  LDSM.16.MT88.4 R40, [R241+0x6100] ;  /* 0x00610000f128783b */ /* 0x000fee0000004200 */
[C---:B------:R-:W-:Y:S07]  /*3f20*/  HMMA.16816.F32.BF16 R120, R4.reuse, R54, R24 ;  /* 0x000000360478723c */ /* 0x040fee0000041818 */
[----:B------:R-:W-:Y:S01]  /*3f30*/  IMAD.MOV.U32 R54, RZ, RZ, R105 ;  /* 0x000000ffff367224 */ /* 0x000fe200078e0069 */
[----:B--2---:R-:W-:Y:S01]  /*3f40*/  HMMA.16816.F32.BF16 R248, R4, R36, R20 ;  /* 0x0000002404f8723c */ /* 0x004fe20000041814 */
[----:B------:R-:W-:-:S07]  /*3f50*/  IMAD.MOV.U32 R55, RZ, RZ, R104 ;  /* 0x000000ffff377224 */ /* 0x000fce00078e0068 */
[C---:B------:R-:W-:Y:S08]  /*3f60*/  HMMA.16816.F32.BF16 R24, R8.reuse, R60, RZ ;  /* 0x0000003c0818723c */ /* 0x040ff000000418ff */
[----:B------:R-:W-:Y:S08]  /*3f70*/  HMMA.16816.F32.BF16 R20, R8, R62, RZ ;  /* 0x0000003e0814723c */ /* 0x000ff000000418ff */
[----:B------:R-:W-:Y:S01]  /*3f80*/  HMMA.16816.F32.BF16 R116, R4, R38, R16 ;  /* 0x000000260474723c */ /* 0x000fe20000041810 */
[----:B------:R-:W2:Y:S07]  /*3f90*/  LDSM.16.MT88.4 R36, [R237+0x6900] ;  /* 0x00690000ed24783b */ /* 0x000eae0000004200 */
[----:B------:R-:W-:Y:S08]  /*3fa0*/  HMMA.16816.F32.BF16 R16, R8, R68, RZ ;  /* 0x000000440810723c */ /* 0x000ff000000418ff */
[C---:B------:R-:W-:Y:S01]  /*3fb0*/  HMMA.16816.F32.BF16 R104, R4.reuse, R64, R32 ;  /* 0x000000400468723c */ /* 0x040fe20000041820 */
[----:B------:R-:W5:Y:S06]  /*3fc0*/  LDSM.16.MT88.4 R32, [R238+0x6100] ;  /* 0x00610000ee20783b */ /* 0x000f6c0000004200 */
[----:B------:R-:W-:Y:S01]  /*3fd0*/  IMAD.MOV.U32 R64, RZ, RZ, R101 ;  /* 0x000000ffff407224 */ /* 0x000fe200078e0065 */
[C---:B------:R-:W-:Y:S01]  /*3fe0*/  HMMA.16816.F32.BF16 R108, R4.reuse, R66, R28 ;  /* 0x00000042046c723c */ /* 0x040fe2000004181c */
[----:B------:R-:W-:Y:S01]  /*3ff0*/  IMAD.MOV.U32 R65, RZ, RZ, R100 ;  /* 0x000000ffff417224 */ /* 0x000fe200078e0064 */
[----:B------:R-:W2:Y:S05]  /*4000*/  LDSM.16.MT88.4 R28, [R238+0x6900] ;  /* 0x00690000ee1c783b */ /* 0x000eaa0000004200 */
[----:B------:R-:W-:Y:S01]  /*4010*/  MOV R66, R103 ;  /* 0x0000006700427202 */ /* 0x000fe20000000f00 */
[----:B------:R-:W-:Y:S01]  /*4020*/  IMAD.MOV.U32 R67, RZ, RZ, R102 ;  /* 0x000000ffff437224 */ /* 0x000fe200078e0066 */
[C---:B---3--:R-:W-:Y:S07]  /*4030*/  HMMA.16816.F32.BF16 R112, R4.reuse, R44, R24 ;  /* 0x0000002c0470723c */ /* 0x048fee0000041818 */
[----:B------:R-:W-:Y:S01]  /*4040*/  MOV R44, R99 ;  /* 0x00000063002c7202 */ /* 0x000fe20000000f00 */
[----:B------:R-:W-:Y:S01]  /*4050*/  HMMA.16816.F32.BF16 R100, R4, R46, R20 ;  /* 0x0000002e0464723c */ /* 0x000fe20000041814 */
[----:B------:R-:W-:-:S06]  /*4060*/  IMAD.MOV.U32 R45, RZ, RZ, R98 ;  /* 0x000000ffff2d7224 */ /* 0x000fcc00078e0062 */
[----:B------:R-:W-:Y:S01]  /*4070*/  IMAD.MOV.U32 R46, RZ, RZ, R96 ;  /* 0x000000ffff2e7224 */ /* 0x000fe200078e0060 */
[----:B-1----:R-:W-:Y:S01]  /*4080*/  HMMA.16816.F32.BF16 R20, R8, R48, RZ ;  /* 0x000000300814723c */ /* 0x002fe200000418ff */
[----:B------:R-:W-:-:S06]  /*4090*/  IMAD.MOV.U32 R47, RZ, RZ, R97 ;  /* 0x000000ffff2f7224 */ /* 0x000fcc00078e0061 */
[----:B------:R-:W-:Y:S01]  /*40a0*/  IMAD.MOV.U32 R48, RZ, RZ, R77 ;  /* 0x000000ffff307224 */ /* 0x000fe200078e004d */
[----:B----4-:R-:W-:Y:S01]  /*40b0*/  HMMA.16816.F32.BF16 R96, R4, R56, R16 ;  /* 0x000000380460723c */ /* 0x010fe20000041810 */
[----:B------:R-:W-:-:S06]  /*40c0*/  IMAD.MOV.U32 R49, RZ, RZ, R76 ;  /* 0x000000ffff317224 */ /* 0x000fcc00078e004c */
[----:B------:R-:W-:Y:S01]  /*40d0*/  MOV R56, R79 ;  /* 0x0000004f00387202 */ /* 0x000fe20000000f00 */
[----:B------:R-:W-:Y:S01]  /*40e0*/  HMMA.16816.F32.BF16 R16, R8, R50, RZ ;  /* 0x000000320810723c */ /* 0x000fe200000418ff */
[----:B------:R-:W-:-:S07]  /*40f0*/  IMAD.MOV.U32 R57, RZ, RZ, R78 ;  /* 0x000000ffff397224 */ /* 0x000fce00078e004e */
[----:B------:R-:W-:Y:S08]  /*4100*/  HMMA.16816.F32.BF16 R24, R8, R70, RZ ;  /* 0x000000460818723c */ /* 0x000ff000000418ff */
[C---:B--2---:R-:W-:Y:S08]  /*4110*/  HMMA.16816.F32.BF16 R68, R4.reuse, R36, R20 ;  /* 0x000000240444723c */ /* 0x044ff00000041814 */
[C---:B------:R-:W-:Y:S01]  /*4120*/  HMMA.16816.F32.BF16 R60, R4.reuse, R38, R16 ;  /* 0x00000026043c723c */ /* 0x040fe20000041810 */
[----:B------:R-:W1:Y:S07]  /*4130*/  LDSM.16.MT88.4 R36, [R241+0x6900] ;  /* 0x00690000f124783b */ /* 0x000e6e0000004200 */
[----:B------:R-:W-:Y:S08]  /*4140*/  HMMA.16816.F32.BF16 R76, R4, R58, R24 ;  /* 0x0000003a044c723c */ /* 0x000ff00000041818 */
[C---:B-----5:R-:W-:Y:S07]  /*4150*/  HMMA.16816.F32.BF16 R24, R8.reuse, R32, RZ ;  /* 0x000000200818723c */ /* 0x060fee00000418ff */
[----:B------:R-:W-:Y:S01]  /*4160*/  MOV R32, R48 ;  /* 0x0000003000207202 */ /* 0x000fe20000000f00 */
[----:B------:R-:W-:Y:S01]  /*4170*/  HMMA.16816.F32.BF16 R20, R8, R34, RZ ;  /* 0x000000220814723c */ /* 0x000fe200000418ff */
[----:B------:R-:W-:-:S06]  /*4180*/  IMAD.MOV.U32 R33, RZ, RZ, R49 ;  /* 0x000000ffff217224 */ /* 0x000fcc00078e0031 */
[----:B------:R-:W-:Y:S01]  /*4190*/  IMAD.MOV.U32 R34, RZ, RZ, R56 ;  /* 0x000000ffff227224 */ /* 0x000fe200078e0038 */
[----:B------:R-:W-:Y:S01]  /*41a0*/  HMMA.16816.F32.BF16 R16, R8, R40, RZ ;  /* 0x000000280810723c */ /* 0x000fe200000418ff */
[----:B------:R-:W-:-:S06]  /*41b0*/  IMAD.MOV.U32 R35, RZ, RZ, R57 ;  /* 0x000000ffff237224 */ /* 0x000fcc00078e0039 */
[----:B------:R-:W-:Y:S01]  /*41c0*/  MOV R40, R46 ;  /* 0x0000002e00287202 */ /* 0x000fe20000000f00 */
[----:B------:R-:W-:Y:S01]  /*41d0*/  HMMA.16816.F32.BF16 R56, R4, R28, R24 ;  /* 0x0000001c0438723c */ /* 0x000fe20000041818 */
[----:B------:R-:W-:-:S06]  /*41e0*/  IMAD.MOV.U32 R41, RZ, RZ, R47 ;  /* 0x000000ffff297224 */ /* 0x000fcc00078e002f */
[----:B------:R-:W-:Y:S01]  /*41f0*/  IMAD.MOV.U32 R27, RZ, RZ, R44 ;  /* 0x000000ffff1b7224 */ /* 0x000fe200078e002c */
[----:B------:R-:W-:Y:S01]  /*4200*/  HMMA.16816.F32.BF16 R48, R4, R30, R20 ;  /* 0x0000001e0430723c */ /* 0x000fe20000041814 */
[----:B------:R-:W-:Y:S01]  /*4210*/  IMAD.MOV.U32 R28, RZ, RZ, R32 ;  /* 0x000000ffff1c7224 */ /* 0x000fe200078e0020 */
[----:B------:R-:W-:Y:S01]  /*4220*/  MOV R32, R66 ;  /* 0x0000004200207202 */ /* 0x000fe20000000f00 */
[----:B------:R-:W-:Y:S01]  /*4230*/  IMAD.MOV.U32 R29, RZ, RZ, R33 ;  /* 0x000000ffff1d7224 */ /* 0x000fe200078e0021 */
[----:B------:R-:W-:Y:S01]  /*4240*/  MOV R66, R124 ;  /* 0x0000007c00427202 */ /* 0x000fe20000000f00 */
[----:B------:R-:W-:Y:S02]  /*4250*/  IMAD.MOV.U32 R33, RZ, RZ, R54 ;  /* 0x000000ffff217224 */ /* 0x000fe400078e0036 */
[----:B------:R-:W-:Y:S01]  /*4260*/  IMAD.MOV.U32 R30, RZ, RZ, R45 ;  /* 0x000000ffff1e7224 */ /* 0x000fe200078e002d */
[----:B------:R-:W-:Y:S01]  /*4270*/  HMMA.16816.F32.BF16 R20, R8, R42, RZ ;  /* 0x0000002a0814723c */ /* 0x000fe200000418ff */
[----:B------:R-:W-:-:S02]  /*4280*/  IMAD.MOV.U32 R54, RZ, RZ, R135 ;  /* 0x000000ffff367224 */ /* 0x000fc400078e0087 */
[----:B------:R-:W-:Y:S02]  /*4290*/  IMAD.MOV.U32 R31, RZ, RZ, R41 ;  /* 0x000000ffff1f7224 */ /* 0x000fe400078e0029 */
[----:B------:R-:W-:Y:S02]  /*42a0*/  IMAD.MOV.U32 R41, RZ, RZ, R35 ;  /* 0x000000ffff297224 */ /* 0x000fe400078e0023 */
[----:B------:R-:W-:Y:S01]  /*42b0*/  MOV R43, R27 ;  /* 0x0000001b002b7202 */ /* 0x000fe20000000f00 */
[----:B-1----:R-:W-:Y:S01]  /*42c0*/  HMMA.16816.F32.BF16 R44, R4, R36, R16 ;  /* 0x00000024042c723c */ /* 0x002fe20000041810 */
[----:B------:R-:W1:Y:S01]  /*42d0*/  LDSM.16.MT88.4 R16, [R240+0x6100] ;  /* 0x00610000f010783b */ /* 0x000e620000004200 */
[----:B------:R-:W-:Y:S02]  /*42e0*/  IMAD.MOV.U32 R42, RZ, RZ, R0 ;  /* 0x000000ffff2a7224 */ /* 0x000fe400078e0000 */
[----:B------:R-:W-:Y:S02]  /*42f0*/  FFMA.FTZ R0, R88, c[0x0][0x2d0], -R13 ;  /* 0x0000b40058007a23 */ /* 0x000fe4000001080d */
[----:B------:R-:W-:Y:S01]  /*4300*/  IMAD.MOV.U32 R88, RZ, RZ, R40 ;  /* 0x000000ffff587224 */ /* 0x000fe200078e0028 */
[----:B------:R-:W-:Y:S01]  /*4310*/  MOV R40, R34 ;  /* 0x0000002200287202 */ /* 0x000fe20000000f00 */
[----:B------:R2:W-:Y:S01]  /*4320*/  MUFU.EX2 R124, R0 ;  /* 0x00000000007c7308 */ /* 0x0005e20000000800 */
[----:B------:R-:W-:-:S02]  /*4330*/  IMAD.MOV.U32 R34, RZ, RZ, R55 ;  /* 0x000000ffff227224 */ /* 0x000fc400078e0037 */
[----:B------:R-:W-:Y:S02]  /*4340*/  IMAD.MOV.U32 R55, RZ, RZ, R134 ;  /* 0x000000ffff377224 */ /* 0x000fe400078e0086 */
[----:B------:R-:W-:Y:S01]  /*4350*/  IMAD.MOV.U32 R35, RZ, RZ, R52 ;  /* 0x000000ffff237224 */ /* 0x000fe200078e0034 */
[----:B------:R-:W-:Y:S01]  /*4360*/  MOV R52, R53 ;  /* 0x0000003500347202 */ /* 0x000fe20000000f00 */
[----:B------:R-:W-:Y:S01]  /*4370*/  IMAD.MOV.U32 R53, RZ, RZ, R177 ;  /* 0x000000ffff357224 */ /* 0x000fe200078e00b1 */
[----:B------:R-:W-:Y:S01]  /*4380*/  HMMA.16816.F32.BF16 R36, R4, R38, R20 ;  /* 0x000000260424723c */ /* 0x000fe20000041814 */
[----:B--2---:R-:W-:Y:S02]  /*4390*/  FFMA.FTZ R0, R85, c[0x0][0x2d0], -R13 ;  /* 0x0000b40055007a23 */ /* 0x004fe4000001080d */
[----:B------:R-:W-:Y:S02]  /*43a0*/  IMAD.MOV.U32 R85, RZ, RZ, R43 ;  /* 0x000000ffff557224 */ /* 0x000fe400078e002b */
[----:B------:R2:W3:Y:S01]  /*43b0*/  MUFU.EX2 R134, R0 ;  /* 0x0000000000867308 */ /* 0x0004e20000000800 */
[----:B------:R-:W-:-:S02]  /*43c0*/  IMAD.MOV.U32 R43, RZ, RZ, R29 ;  /* 0x000000ffff2b7224 */ /* 0x000fc400078e001d */
[C---:B-1----:R-:W-:Y:S01]  /*43d0*/  HMMA.16816.F32.BF16 R24, R8.reuse, R16, RZ ;  /* 0x000000100818723c */ /* 0x042fe200000418ff */
[--C-:B--2---:R-:W-:Y:S02]  /*43e0*/  FFMA.FTZ R0, R84, c[0x0][0x2d0], -R13.reuse ;  /* 0x0000b40054007a23 */ /* 0x104fe4000001080d */
[----:B------:R-:W-:Y:S02]  /*43f0*/  IMAD.MOV.U32 R84, RZ, RZ, R30 ;  /* 0x000000ffff547224 */ /* 0x000fe400078e001e */
[----:B------:R1:W-:Y:S03]  /*4400*/  MUFU.EX2 R135, R0 ;  /* 0x0000000000877308 */ /* 0x0003e60000000800 */
[----:B------:R-:W-:Y:S01]  /*4410*/  HMMA.16816.F32.BF16 R8, R8, R18, RZ ;  /* 0x000000120808723c */ /* 0x000fe200000418ff */
[----:B------:R-:W2:Y:S01]  /*4420*/  LDSM.16.MT88.4 R16, [R240+0x6900] ;  /* 0x00690000f010783b */ /* 0x000ea20000004200 */
[----:B-1----:R-:W-:Y:S01]  /*4430*/  FFMA.FTZ R0, R83, c[0x0][0x2d0], -R13 ;  /* 0x0000b40053007a23 */ /* 0x002fe2000001080d */
[----:B------:R-:W-:Y:S01]  /*4440*/  MOV R83, R66 ;  /* 0x0000004200537202 */ /* 0x000fe20000000f00 */
[----:B------:R-:W-:-:S02]  /*4450*/  IMAD.MOV.U32 R66, RZ, RZ, R67 ;  /* 0x000000ffff427224 */ /* 0x000fc400078e0043 */
[----:B------:R1:W4:Y:S01]  /*4460*/  MUFU.EX2 R177, R0 ;  /* 0x0000000000b17308 */ /* 0x0003220000000800 */
[----:B------:R-:W-:Y:S02]  /*4470*/  IMAD.MOV.U32 R67, RZ, RZ, R133 ;  /* 0x000000ffff437224 */ /* 0x000fe400078e0085 */
[----:B-1----:R-:W-:Y:S02]  /*4480*/  FFMA.FTZ R0, R95, c[0x0][0x2d0], -R12 ;  /* 0x0000b4005f007a23 */ /* 0x002fe4000001080c */
[----:B------:R-:W-:Y:S02]  /*4490*/  IMAD.MOV.U32 R95, RZ, RZ, R42 ;  /* 0x000000ffff5f7224 */ /* 0x000fe400078e002a */
[----:B------:R-:W-:-:S11]  /*44a0*/  IMAD.MOV.U32 R42, RZ, RZ, R28 ;  /* 0x000000ffff2a7224 */ /* 0x000fd600078e001c */
[C---:B--2---:R-:W-:Y:S01]  /*44b0*/  HMMA.16816.F32.BF16 R20, R4.reuse, R18, R8 ;  /* 0x000000120414723c */ /* 0x044fe20000041808 */
[----:B------:R-:W1:Y:S01]  /*44c0*/  LDSM.16.MT88.4 R8, [R237+0x1100] ;  /* 0x00110000ed08783b */ /* 0x000e620000004200 */
[----:B------:R2:W-:Y:S05]  /*44d0*/  MUFU.EX2 R19, R0 ;  /* 0x0000000000137308 */ /* 0x0005ea0000000800 */
[--C-:B------:R-:W-:Y:S01]  /*44e0*/  FFMA.FTZ R18, R81, c[0x0][0x2d0], -R12.reuse ;  /* 0x0000b40051127a23 */ /* 0x100fe2000001080c */
[----:B------:R-:W-:Y:S07]  /*44f0*/  HMMA.16816.F32.BF16 R24, R4, R16, R24 ;  /* 0x000000100418723c */ /* 0x000fee0000041818 */
[----:B---3--:R-:W-:Y:S01]  /*4500*/  F2FP.BF16.PACK_AB R4, R134, R124 ;  /* 0x0000007c8604723e */ /* 0x008fe200000010ff */
[--C-:B------:R-:W-:Y:S01]  /*4510*/  FFMA.FTZ R17, R90, c[0x0][0x2d0], -R13.reuse ;  /* 0x0000b4005a117a23 */ /* 0x100fe2000001080d */
[----:B----4-:R-:W-:Y:S01]  /*4520*/  F2FP.BF16.PACK_AB R6, R177, R135 ;  /* 0x00000087b106723e */ /* 0x010fe200000010ff */
[----:B--2---:R-:W-:Y:S01]  /*4530*/  FFMA.FTZ R0, R92, c[0x0][0x2d0], -R12 ;  /* 0x0000b4005c007a23 */ /* 0x004fe2000001080c */
[----:B------:R-:W-:Y:S01]  /*4540*/  MOV R92, R132 ;  /* 0x00000084005c7202 */ /* 0x000fe20000000f00 */
[----:B------:R-:W-:Y:S01]  /*4550*/  FFMA.FTZ R16, R89, c[0x0][0x2d0], -R13 ;  /* 0x0000b40059107a23 */ /* 0x000fe2000001080d */
[----:B------:R-:W-:Y:S01]  /*4560*/  MOV R90, R15 ;  /* 0x0000000f005a7202 */ /* 0x000fe20000000f00 */
[----:B------:R2:W3:Y:S01]  /*4570*/  MUFU.EX2 R132, R0 ;  /* 0x0000000000847308 */ /* 0x0004e20000000800 */
[----:B------:R-:W-:-:S02]  /*4580*/  IMAD.MOV.U32 R89, RZ, RZ, R14 ;  /* 0x000000ffff597224 */ /* 0x000fc400078e000e */
[--C-:B------:R-:W-:Y:S02]  /*4590*/  FFMA.FTZ R15, R87, c[0x0][0x2d0], -R13.reuse ;  /* 0x0000b400570f7a23 */ /* 0x100fe4000001080d */
[----:B------:R-:W-:Y:S02]  /*45a0*/  FFMA.FTZ R14, R86, c[0x0][0x2d0], -R13 ;  /* 0x0000b400560e7a23 */ /* 0x000fe4000001080d */
[--C-:B------:R-:W-:Y:S01]  /*45b0*/  FFMA.FTZ R13, R94, c[0x0][0x2d0], -R12.reuse ;  /* 0x0000b4005e0d7a23 */ /* 0x100fe2000001080c */
[----:B------:R-:W-:Y:S01]  /*45c0*/  MUFU.EX2 R17, R17 ;  /* 0x0000001100117308 */ /* 0x000fe20000000800 */
[----:B--2---:R-:W-:Y:S01]  /*45d0*/  FFMA.FTZ R0, R93, c[0x0][0x2d0], -R12 ;  /* 0x0000b4005d007a23 */ /* 0x004fe2000001080c */
[----:B---3--:R-:W-:Y:S01]  /*45e0*/  F2FP.BF16.PACK_AB R5, R132, R19 ;  /* 0x000000138405723e */ /* 0x008fe200000010ff */
[----:B------:R-:W-:-:S05]  /*45f0*/  IMAD.MOV.U32 R93, RZ, RZ, R31 ;  /* 0x000000ffff5d7224 */ /* 0x000fca00078e001f */
[----:B------:R-:W-:Y:S08]  /*4600*/  MUFU.EX2 R16, R16 ;  /* 0x0000001000107308 */ /* 0x000ff00000000800 */
[----:B------:R2:W-:Y:S02]  /*4610*/  MUFU.EX2 R133, R0 ;  /* 0x0000000000857308 */ /* 0x0005e40000000800 */
[----:B--2---:R-:W-:-:S02]  /*4620*/  FFMA.FTZ R0, R91, c[0x0][0x2d0], -R12 ;  /* 0x0000b4005b007a23 */ /* 0x004fc4000001080c */
[----:B------:R-:W-:-:S04]  /*4630*/  IMAD.MOV.U32 R91, RZ, RZ, R176 ;  /* 0x000000ffff5b7224 */ /* 0x000fc800078e00b0 */
[----:B------:R-:W2:Y:S02]  /*4640*/  MUFU.EX2 R176, R0 ;  /* 0x0000000000b07308 */ /* 0x000ea40000000800 */
[----:B--2---:R-:W-:Y:S01]  /*4650*/  F2FP.BF16.PACK_AB R7, R176, R133 ;  /* 0x00000085b007723e */ /* 0x004fe200000010ff */
[--C-:B------:R-:W-:Y:S02]  /*4660*/  FFMA.FTZ R0, R82, c[0x0][0x2d0], -R12.reuse ;  /* 0x0000b40052007a23 */ /* 0x100fe4000001080c */
[----:B------:R-:W-:-:S04]  /*4670*/  FFMA.FTZ R12, R80, c[0x0][0x2d0], -R12 ;  /* 0x0000b400500c7a23 */ /* 0x000fc8000001080c */
[C---:B-1----:R-:W-:Y:S08]  /*4680*/  HMMA.16816.F32.BF16 R164, R4.reuse, R8, R164 ;  /* 0x0000000804a4723c */ /* 0x042ff000000418a4 */
[C---:B------:R-:W-:Y:S01]  /*4690*/  HMMA.16816.F32.BF16 R28, R4.reuse, R10, R156 ;  /* 0x0000000a041c723c */ /* 0x040fe2000004189c */
[----:B------:R-:W1:Y:S07]  /*46a0*/  LDSM.16.MT88.4 R8, [R238+0x1100] ;  /* 0x00110000ee08783b */ /* 0x000e6e0000004200 */
[C---:B-1----:R-:W-:Y:S08]  /*46b0*/  HMMA.16816.F32.BF16 R156, R4.reuse, R8, R32 ;  /* 0x00000008049c723c */ /* 0x042ff00000041820 */
[C---:B------:R-:W-:Y:S01]  /*46c0*/  HMMA.16816.F32.BF16 R32, R4.reuse, R10, R148 ;  /* 0x0000000a0420723c */ /* 0x040fe20000041894 */
[----:B------:R-:W1:Y:S07]  /*46d0*/  LDSM.16.MT88.4 R8, [R241+0x1100] ;  /* 0x00110000f108783b */ /* 0x000e6e0000004200 */
[C---:B-1----:R-:W-:Y:S08]  /*46e0*/  HMMA.16816.F32.BF16 R148, R4.reuse, R8, R40 ;  /* 0x000000080494723c */ /* 0x042ff00000041828 */
[C---:B------:R-:W-:Y:S01]  /*46f0*/  HMMA.16816.F32.BF16 R40, R4.reuse, R10, R52 ;  /* 0x0000000a0428723c */ /* 0x040fe20000041834 */
[----:B------:R-:W1:Y:S07]  /*4700*/  LDSM.16.MT88.4 R8, [R240+0x1100] ;  /* 0x00110000f008783b */ /* 0x000e6e0000004200 */
[C---:B-1----:R-:W-:Y:S08]  /*4710*/  HMMA.16816.F32.BF16 R140, R4.reuse, R8, R140 ;  /* 0x00000008048c723c */ /* 0x042ff0000004188c */
[----:B------:R-:W-:Y:S01]  /*4720*/  HMMA.16816.F32.BF16 R52, R4, R10, R244 ;  /* 0x0000000a0434723c */ /* 0x000fe200000418f4 */
[----:B------:R-:W1:Y:S06]  /*4730*/  LDSM.16.MT88.4 R8, [R237+0x3100] ;  /* 0x00310000ed08783b */ /* 0x000e6c0000004200 */
[----:B------:R-:W-:Y:S01]  /*4740*/  IMAD.MOV.U32 R245, RZ, RZ, R83 ;  /* 0x000000fffff57224 */ /* 0x000fe200078e0053 */
[----:B------:R-:W-:Y:S01]  /*4750*/  MOV R246, R91 ;  /* 0x0000005b00f67202 */ /* 0x000fe20000000f00 */
[----:B------:R-:W-:-:S02]  /*4760*/  IMAD.MOV.U32 R244, RZ, RZ, R89 ;  /* 0x000000fffff47224 */ /* 0x000fc400078e0059 */
[----:B------:R-:W-:Y:S01]  /*4770*/  IMAD.MOV.U32 R247, RZ, RZ, R90 ;  /* 0x000000fffff77224 */ /* 0x000fe200078e005a */
[C---:B-1----:R-:W-:Y:S08]  /*4780*/  HMMA.16816.F32.BF16 R64, R4.reuse, R8, R64 ;  /* 0x000000080440723c */ /* 0x042ff00000041840 */
[C---:B------:R-:W-:Y:S01]  /*4790*/  HMMA.16816.F32.BF16 R72, R4.reuse, R10, R72 ;  /* 0x0000000a0448723c */ /* 0x040fe20000041848 */
[----:B------:R-:W1:Y:S07]  /*47a0*/  LDSM.16.MT88.4 R8, [R238+0x3100] ;  /* 0x00310000ee08783b */ /* 0x000e6e0000004200 */
[----:B-1----:R-:W-:Y:S07]  /*47b0*/  HMMA.16816.F32.BF16 R80, R4, R8, R160 ;  /* 0x000000080450723c */ /* 0x002fee00000418a0 */
[----:B------:R-:W-:Y:S01]  /*47c0*/  MOV R161, R84 ;  /* 0x0000005400a17202 */ /* 0x000fe20000000f00 */
[----:B------:R-:W-:-:S02]  /*47d0*/  IMAD.MOV.U32 R160, RZ, RZ, R85 ;  /* 0x000000ffffa07224 */ /* 0x000fc400078e0055 */
[----:B------:R-:W-:Y:S01]  /*47e0*/  HMMA.16816.F32.BF16 R84, R4, R10, R152 ;  /* 0x0000000a0454723c */ /* 0x000fe20000041898 */
[----:B------:R-:W1:Y:S01]  /*47f0*/  LDSM.16.MT88.4 R8, [R241+0x3100] ;  /* 0x00310000f108783b */ /* 0x000e620000004200 */
[----:B------:R-:W-:Y:S02]  /*4800*/  IMAD.MOV.U32 R163, RZ, RZ, R93 ;  /* 0x000000ffffa37224 */ /* 0x000fe400078e005d */
[----:B------:R-:W-:-:S03]  /*4810*/  IMAD.MOV.U32 R162, RZ, RZ, R92 ;  /* 0x000000ffffa27224 */ /* 0x000fc600078e005c */
[----:B------:R-:W-:Y:S02]  /*4820*/  IMAD.MOV.U32 R154, RZ, RZ, R95 ;  /* 0x000000ffff9a7224 */ /* 0x000fe400078e005f */
[----:B------:R-:W-:Y:S02]  /*4830*/  IMAD.MOV.U32 R155, RZ, RZ, R88 ;  /* 0x000000ffff9b7224 */ /* 0x000fe400078e0058 */
[C---:B-1----:R-:W-:Y:S08]  /*4840*/  HMMA.16816.F32.BF16 R88, R4.reuse, R8, R144 ;  /* 0x000000080458723c */ /* 0x042ff00000041890 */
[C---:B------:R-:W-:Y:S01]  /*4850*/  HMMA.16816.F32.BF16 R92, R4.reuse, R10, R128 ;  /* 0x0000000a045c723c */ /* 0x040fe20000041880 */
[----:B------:R-:W1:Y:S07]  /*4860*/  LDSM.16.MT88.4 R8, [R240+0x3100] ;  /* 0x00310000f008783b */ /* 0x000e6e0000004200 */
[C---:B-1----:R-:W-:Y:S08]  /*4870*/  HMMA.16816.F32.BF16 R136, R4.reuse, R8, R136 ;  /* 0x000000080488723c */ /* 0x042ff00000041888 */
[----:B------:R-:W-:Y:S11]  /*4880*/  HMMA.16816.F32.BF16 R8, R4, R10, R120 ;  /* 0x0000000a0408723c */ /* 0x000ff60000041878 */
[----:B------:R-:W-:Y:S05]  /*4890*/  @!UPT UIADD3 URZ, URZ, URZ, URZ ;  /* 0x0000003f3f3ff290 */ /* 0x000fea000fffe03f */
[----:B------:R-:W-:Y:S01]  /*48a0*/  IMAD.MOV.U32 R147, RZ, RZ, R138 ;  /* 0x000000ffff937224 */ /* 0x000fe200078e008a */
[----:B------:R-:W-:Y:S01]  /*48b0*/  MOV R138, R154 ;  /* 0x0000009a008a7202 */ /* 0x000fe20000000f00 */
[----:B------:R-:W-:Y:S01]  /*48c0*/  IMAD.MOV.U32 R146, RZ, RZ, R139 ;  /* 0x000000ffff927224 */ /* 0x000fe200078e008b */
[----:B------:R-:W-:Y:S01]  /*48d0*/  MOV R153, R136 ;  /* 0x0000008800997202 */ /* 0x000fe20000000f00 */
[----:B------:R-:W-:Y:S02]  /*48e0*/  IMAD.MOV.U32 R139, RZ, RZ, R155 ;  /* 0x000000ffff8b7224 */ /* 0x000fe400078e009b */
[----:B------:R-:W-:Y:S02]  /*48f0*/  IMAD.MOV.U32 R152, RZ, RZ, R137 ;  /* 0x000000ffff987224 */ /* 0x000fe400078e0089 */
[----:B------:R-:W-:Y:S01]  /*4900*/  IMAD.MOV.U32 R131, RZ, RZ, R8 ;  /* 0x000000ffff837224 */ /* 0x000fe200078e0008 */
[----:B------:R-:W-:Y:S01]  /*4910*/  MOV R155, R10 ;  /* 0x0000000a009b7202 */ /* 0x000fe20000000f00 */
[----:B------:R-:W-:-:S02]  /*4920*/  IMAD.MOV.U32 R128, RZ, RZ, R9 ;  /* 0x000000ffff807224 */ /* 0x000fc400078e0009 */
[----:B------:R-:W-:Y:S02]  /*4930*/  IMAD.MOV.U32 R154, RZ, RZ, R11 ;  /* 0x000000ffff9a7224 */ /* 0x000fe400078e000b */
[----:B------:R-:W1:Y:S02]  /*4940*/  LDSM.16.MT88.4 R8, [R237+0x5100] ;  /* 0x00510000ed08783b */ /* 0x000e640000004200 */
[C---:B-1----:R-:W-:Y:S08]  /*4950*/  HMMA.16816.F32.BF16 R248, R4.reuse, R8, R248 ;  /* 0x0000000804f8723c */ /* 0x042ff000000418f8 */
[C---:B------:R-:W-:Y:S01]  /*4960*/  HMMA.16816.F32.BF16 R116, R4.reuse, R10, R116 ;  /* 0x0000000a0474723c */ /* 0x040fe20000041874 */
[----:B------:R-:W1:Y:S07]  /*4970*/  LDSM.16.MT88.4 R8, [R238+0x5100] ;  /* 0x00510000ee08783b */ /* 0x000e6e0000004200 */
[C---:B-1----:R-:W-:Y:S08]  /*4980*/  HMMA.16816.F32.BF16 R104, R4.reuse, R8, R104 ;  /* 0x000000080468723c */ /* 0x042ff00000041868 */
[C---:B------:R-:W-:Y:S01]  /*4990*/  HMMA.16816.F32.BF16 R108, R4.reuse, R10, R108 ;  /* 0x0000000a046c723c */ /* 0x040fe2000004186c */
[----:B------:R-:W1:Y:S07]  /*49a0*/  LDSM.16.MT88.4 R8, [R241+0x5100] ;  /* 0x00510000f108783b */ /* 0x000e6e0000004200 */
[C---:B-1----:R-:W-:Y:S08]  /*49b0*/  HMMA.16816.F32.BF16 R112, R4.reuse, R8, R112 ;  /* 0x000000080470723c */ /* 0x042ff00000041870 */
[----:B------:R-:W-:Y:S11]  /*49c0*/  HMMA.16816.F32.BF16 R8, R4, R10, R100 ;  /* 0x0000000a0408723c */ /* 0x000ff60000041864 */
[----:B------:R-:W-:Y:S05]  /*49d0*/  @!UPT UIADD3 URZ, URZ, URZ, URZ ;  /* 0x0000003f3f3ff290 */ /* 0x000fea000fffe03f */
[----:B------:R-:W-:Y:S01]  /*49e0*/  MOV R145, R114 ;  /* 0x0000007200917202 */ /* 0x000fe20000000f00 */
[----:B------:R-:W-:Y:S02]  /*49f0*/  IMAD.MOV.U32 R144, RZ, RZ, R115 ;  /* 0x000000ffff907224 */ /* 0x000fe400078e0073 */
[----:B------:R-:W-:Y:S02]  /*4a00*/  IMAD.MOV.U32 R114, RZ, RZ, R138 ;  /* 0x000000ffff727224 */ /* 0x000fe400078e008a */
[----:B------:R-:W-:Y:S02]  /*4a10*/  IMAD.MOV.U32 R115, RZ, RZ, R139 ;  /* 0x000000ffff737224 */ /* 0x000fe400078e008b */
[----:B------:R-:W-:Y:S01]  /*4a20*/  IMAD.MOV.U32 R130, RZ, RZ, R113 ;  /* 0x000000ffff827224 */ /* 0x000fe200078e0071 */
[----:B------:R-:W-:Y:S01]  /*4a30*/  MOV R139, R9 ;  /* 0x00000009008b7202 */ /* 0x000fe20000000f00 */
[----:B------:R-:W-:Y:S02]  /*4a40*/  IMAD.MOV.U32 R138, RZ, RZ, R10 ;  /* 0x000000ffff8a7224 */ /* 0x000fe400078e000a */
[----:B------:R-:W-:-:S02]  /*4a50*/  IMAD.MOV.U32 R137, RZ, RZ, R11 ;  /* 0x000000ffff897224 */ /* 0x000fc400078e000b */
[----:B------:R-:W-:Y:S02]  /*4a60*/  IMAD.MOV.U32 R136, RZ, RZ, R8 ;  /* 0x000000ffff887224 */ /* 0x000fe400078e0008 */
[----:B------:R-:W1:Y:S01]  /*4a70*/  LDSM.16.MT88.4 R8, [R240+0x5100] ;  /* 0x00510000f008783b */ /* 0x000e620000004200 */
[----:B------:R-:W-:Y:S01]  /*4a80*/  IMAD.MOV.U32 R129, RZ, RZ, R112 ;  /* 0x000000ffff817224 */ /* 0x000fe200078e0070 */
[C---:B-1----:R-:W-:Y:S07]  /*4a90*/  HMMA.16816.F32.BF16 R120, R4.reuse, R8, R96 ;  /* 0x000000080478723c */ /* 0x042fee0000041860 */
[----:B------:R-:W-:Y:S01]  /*4aa0*/  MOV R98, R114 ;  /* 0x0000007200627202 */ /* 0x000fe20000000f00 */
[----:B------:R-:W-:Y:S01]  /*4ab0*/  IMAD.MOV.U32 R99, RZ, RZ, R115 ;  /* 0x000000ffff637224 */ /* 0x000fe200078e0073 */
[----:B------:R-:W-:Y:S01]  /*4ac0*/  MOV R97, R129 ;  /* 0x0000008100617202 */ /* 0x000fe20000000f00 */
[----:B------:R-:W-:Y:S01]  /*4ad0*/  HMMA.16816.F32.BF16 R112, R4, R10, R76 ;  /* 0x0000000a0470723c */ /* 0x000fe2000004184c */
[----:B------:R-:W1:Y:S01]  /*4ae0*/  LDSM.16.MT88.4 R8, [R237+0x7100] ;  /* 0x00710000ed08783b */ /* 0x000e620000004200 */
[----:B------:R-:W-:-:S02]  /*4af0*/  IMAD.MOV.U32 R96, RZ, RZ, R162 ;  /* 0x000000ffff607224 */ /* 0x000fc400078e00a2 */
[----:B------:R-:W-:-:S04]  /*4b00*/  IMAD.MOV.U32 R129, RZ, RZ, R246 ;  /* 0x000000ffff817224 */ /* 0x000fc800078e00f6 */
[C---:B-1----:R-:W-:Y:S07]  /*4b10*/  HMMA.16816.F32.BF16 R100, R4.reuse, R8, R68 ;  /* 0x000000080464723c */ /* 0x042fee0000041844 */
[----:B------:R-:W-:Y:S01]  /*4b20*/  IMAD.MOV.U32 R69, RZ, RZ, R98 ;  /* 0x000000ffff457224 */ /* 0x000fe200078e0062 */
[----:B------:R-:W-:Y:S01]  /*4b30*/  HMMA.16816.F32.BF16 R76, R4, R10, R60 ;  /* 0x0000000a044c723c */ /* 0x000fe2000004183c */
[----:B------:R-:W1:Y:S01]  /*4b40*/  LDSM.16.MT88.4 R8, [R238+0x7100] ;  /* 0x00710000ee08783b */ /* 0x000e620000004200 */
[----:B------:R-:W-:Y:S01]  /*4b50*/  IMAD.MOV.U32 R68, RZ, RZ, R99 ;  /* 0x000000ffff447224 */ /* 0x000fe200078e0063 */
[----:B------:R-:W-:Y:S01]  /*4b60*/  MOV R99, R131 ;  /* 0x0000008300637202 */ /* 0x000fe20000000f00 */
[----:B------:R-:W-:Y:S01]  /*4b70*/  IMAD.MOV.U32 R98, RZ, RZ, R130 ;  /* 0x000000ffff627224 */ /* 0x000fe200078e0082 */
[----:B------:R-:W-:Y:S01]  /*4b80*/  MOV R131, R245 ;  /* 0x000000f500837202 */ /* 0x000fe20000000f00 */
[----:B------:R-:W-:-:S02]  /*4b90*/  IMAD.MOV.U32 R70, RZ, RZ, R163 ;  /* 0x000000ffff467224 */ /* 0x000fc400078e00a3 */
[----:B------:R-:W-:Y:S02]  /*4ba0*/  IMAD.MOV.U32 R71, RZ, RZ, R244 ;  /* 0x000000ffff477224 */ /* 0x000fe400078e00f4 */
[----:B------:R-:W-:Y:S11]  /*4bb0*/  IMAD.MOV.U32 R130, RZ, RZ, R247 ;  /* 0x000000ffff827224 */ /* 0x000ff600078e00f7 */
[----:B------:R-:W-:Y:S03]  /*4bc0*/  @!UPT UIADD3 URZ, URZ, URZ, URZ ;  /* 0x0000003f3f3ff290 */ /* 0x000fe6000fffe03f */
[----:B------:R-:W-:Y:S01]  /*4bd0*/  IMAD.MOV.U32 R63, RZ, RZ, R76 ;  /* 0x000000ffff3f7224 */ /* 0x000fe200078e004c */
[----:B------:R-:W-:Y:S01]  /*4be0*/  MOV R61, R78 ;  /* 0x0000004e003d7202 */ /* 0x000fe20000000f00 */
[----:B------:R-:W-:Y:S02]  /*4bf0*/  IMAD.MOV.U32 R62, RZ, RZ, R77 ;  /* 0x000000ffff3e7224 */ /* 0x000fe400078e004d */
[----:B------:R-:W-:Y:S01]  /*4c00*/  IMAD.MOV.U32 R60, RZ, RZ, R79 ;  /* 0x000000ffff3c7224 */ /* 0x000fe200078e004f */
        /* <DEDUP_REMOVED lines=14> */
[----:B------:R-:W-:Y:S01]  /*4cf0*/  MOV R57, R60 ;  /* 0x0000003c00397202 */ /* 0x000fe20000000f00 */
[----:B------:R-:W-:Y:S01]  /*4d00*/  IMAD.MOV.U32 R56, RZ, RZ, R61 ;  /* 0x000000ffff387224 */ /* 0x000fe200078e003d */
[----:B------:R-:W-:Y:S02]  /*4d10*/  MOV R61, R139 ;  /* 0x0000008b003d7202 */ /* 0x000fe40000000f00 */
[----:B------:R-:W-:Y:S01]  /*4d20*/  MOV R60, R136 ;  /* 0x00000088003c7202 */ /* 0x000fe20000000f00 */
[C---:B-1----:R-:W-:Y:S07]  /*4d30*/  HMMA.16816.F32.BF16 R244, R4.reuse, R8, R44 ;  /* 0x0000000804f4723c */ /* 0x042fee000004182c */
[----:B------:R-:W-:Y:S01]  /*4d40*/  IMAD.MOV.U32 R46, RZ, RZ, R51 ;  /* 0x000000ffff2e7224 */ /* 0x000fe200078e0033 */
[----:B------:R-:W-:Y:S01]  /*4d50*/  HMMA.16816.F32.BF16 R160, R4, R10, R36 ;  /* 0x0000000a04a0723c */ /* 0x000fe20000041824 */
[----:B------:R-:W1:Y:S01]  /*4d60*/  LDSM.16.MT88.4 R8, [R240+0x7100] ;  /* 0x00710000f008783b */ /* 0x000e620000004200 */
[----:B------:R-:W-:Y:S01]  /*4d70*/  MOV R47, R50 ;  /* 0x00000032002f7202 */ /* 0x000fe20000000f00 */
[----:B------:R-:W-:Y:S01]  /*4d80*/  IMAD.MOV.U32 R51, RZ, RZ, R62 ;  /* 0x000000ffff337224 */ /* 0x000fe200078e003e */
[----:B------:R-:W-:Y:S01]  /*4d90*/  MOV R50, R63 ;  /* 0x0000003f00327202 */ /* 0x000fe20000000f00 */
[----:B------:R-:W-:-:S02]  /*4da0*/  IMAD.MOV.U32 R62, RZ, RZ, R138 ;  /* 0x000000ffff3e7224 */ /* 0x000fc400078e008a */
[----:B------:R-:W-:Y:S02]  /*4db0*/  IMAD.MOV.U32 R63, RZ, RZ, R137 ;  /* 0x000000ffff3f7224 */ /* 0x000fe400078e0089 */
[----:B------:R-:W2:Y:S11]  /*4dc0*/  LDSM.16.MT88.4 R136, [R240+0x1900] ;  /* 0x00190000f088783b */ /* 0x000eb60000004200 */
[----:B------:R-:W-:Y:S04]  /*4dd0*/  @!UPT UIADD3 URZ, URZ, URZ, URZ ;  /* 0x0000003f3f3ff290 */ /* 0x000fe8000fffe03f */
[----:B------:R-:W-:Y:S01]  /*4de0*/  IMAD.MOV.U32 R39, RZ, RZ, R160 ;  /* 0x000000ffff277224 */ /* 0x000fe200078e00a0 */
[----:B------:R-:W-:Y:S01]  /*4df0*/  MOV R38, R161 ;  /* 0x000000a100267202 */ /* 0x000fe20000000f00 */
[----:B------:R-:W-:Y:S02]  /*4e00*/  IMAD.MOV.U32 R37, RZ, RZ, R162 ;  /* 0x000000ffff257224 */ /* 0x000fe400078e00a2 */
[----:B------:R-:W-:Y:S02]  /*4e10*/  IMAD.MOV.U32 R36, RZ, RZ, R163 ;  /* 0x000000ffff247224 */ /* 0x000fe400078e00a3 */
[----:B------:R-:W3:Y:S01]  /*4e20*/  LDSM.16.MT88.4 R160, [R237+0x1900] ;  /* 0x00190000eda0783b */ /* 0x000ee20000004200 */
[C---:B-1----:R-:W-:Y:S01]  /*4e30*/  HMMA.16816.F32.BF16 R24, R4.reuse, R8, R24 ;  /* 0x000000080418723c */ /* 0x042fe20000041818 */
[----:B------:R1:W-:Y:S07]  /*4e40*/  MUFU.EX2 R8, R0 ;  /* 0x0000000000087308 */ /* 0x0003ee0000000800 */
[----:B------:R-:W-:Y:S01]  /*4e50*/  HMMA.16816.F32.BF16 R20, R4, R10, R20 ;  /* 0x0000000a0414723c */ /* 0x000fe20000041814 */
[----:B------:R-:W-:Y:S06]  /*4e60*/  MUFU.EX2 R11, R15 ;  /* 0x0000000f000b7308 */ /* 0x000fec0000000800 */
[----:B------:R-:W-:-:S02]  /*4e70*/  FADD.FTZ R5, R179, R178 ;  /* 0x000000b2b3057221 */ /* 0x000fc40000010000 */
[----:B-1----:R-:W-:Y:S01]  /*4e80*/  FADD.FTZ R0, R59, R58 ;  /* 0x0000003a3b007221 */ /* 0x002fe20000010000 */
[----:B------:R-:W-:Y:S01]  /*4e90*/  MUFU.EX2 R10, R14 ;  /* 0x0000000e000a7308 */ /* 0x000fe20000000800 */
[----:B------:R-:W-:Y:S02]  /*4ea0*/  FADD.FTZ R5, R127, R5 ;  /* 0x000000057f057221 */ /* 0x000fe40000010000 */
[----:B------:R-:W-:Y:S02]  /*4eb0*/  FADD.FTZ R0, R70, R0 ;  /* 0x0000000046007221 */ /* 0x000fe40000010000 */
[----:B------:R-:W-:Y:S01]  /*4ec0*/  IMAD.MOV.U32 R70, RZ, RZ, R71 ;  /* 0x000000ffff467224 */ /* 0x000fe200078e0047 */
[----:B------:R-:W-:Y:S01]  /*4ed0*/  MOV R71, R96 ;  /* 0x0000006000477202 */ /* 0x000fe20000000f00 */
[----:B------:R-:W-:Y:S01]  /*4ee0*/  IMAD.MOV.U32 R96, RZ, RZ, R97 ;  /* 0x000000ffff607224 */ /* 0x000fe200078e0061 */
[----:B------:R-:W1:Y:S01]  /*4ef0*/  MUFU.EX2 R9, R13 ;  /* 0x0000000d00097308 */ /* 0x000e620000000800 */
[----:B------:R-:W-:-:S02]  /*4f00*/  FADD.FTZ R4, R129, R0 ;  /* 0x0000000081047221 */ /* 0x000fc40000010000 */
[----:B------:R-:W-:Y:S01]  /*4f10*/  IMAD.MOV.U32 R97, RZ, RZ, R98 ;  /* 0x000000ffff617224 */ /* 0x000fe200078e0062 */
[----:B------:R-:W-:Y:S01]  /*4f20*/  MOV R58, R96 ;  /* 0x00000060003a7202 */ /* 0x000fe20000000f00 */
[----:B------:R-:W-:Y:S02]  /*4f30*/  FADD.FTZ R0, R126, R5 ;  /* 0x000000057e007221 */ /* 0x000fe40000010000 */
[----:B------:R-:W-:Y:S01]  /*4f40*/  IMAD.MOV.U32 R98, RZ, RZ, R99 ;  /* 0x000000ffff627224 */ /* 0x000fe200078e0063 */
[----:B------:R-:W-:Y:S01]  /*4f50*/  MOV R99, R128 ;  /* 0x0000008000637202 */ /* 0x000fe20000000f00 */
[----:B------:R-:W-:Y:S01]  /*4f60*/  FADD.FTZ R4, R252, R4 ;  /* 0x00000004fc047221 */ /* 0x000fe20000010000 */
[----:B------:R4:W-:Y:S01]  /*4f70*/  MUFU.EX2 R7, R18 ;  /* 0x0000001200077308 */ /* 0x0009e20000000800 */
[----:B------:R-:W-:Y:S01]  /*4f80*/  FADD.FTZ R0, R125, R0 ;  /* 0x000000007d007221 */ /* 0x000fe20000010000 */
[----:B------:R-:W-:Y:S01]  /*4f90*/  F2FP.BF16.PACK_AB R128, R16, R17 ;  /* 0x000000111080723e */ /* 0x000fe200000010ff */
[----:B------:R-:W-:-:S02]  /*4fa0*/  IMAD.MOV.U32 R5, RZ, RZ, R70 ;  /* 0x000000ffff057224 */ /* 0x000fc400078e0046 */
[----:B------:R-:W-:Y:S01]  /*4fb0*/  IMAD.MOV.U32 R126, RZ, RZ, R71 ;  /* 0x000000ffff7e7224 */ /* 0x000fe200078e0047 */
[----:B------:R-:W-:Y:S01]  /*4fc0*/  MOV R71, R146 ;  /* 0x0000009200477202 */ /* 0x000fe20000000f00 */
[----:B------:R-:W-:Y:S01]  /*4fd0*/  IMAD.MOV.U32 R59, RZ, RZ, R97 ;  /* 0x000000ffff3b7224 */ /* 0x000fe200078e0061 */
[----:B------:R-:W-:Y:S01]  /*4fe0*/  MOV R97, R99 ;  /* 0x0000006300617202 */ /* 0x000fe20000000f00 */
[----:B------:R-:W-:Y:S01]  /*4ff0*/  IMAD.MOV.U32 R70, RZ, RZ, R147 ;  /* 0x000000ffff467224 */ /* 0x000fe200078e0093 */
[----:B------:R-:W5:Y:S01]  /*5000*/  MUFU.EX2 R6, R12 ;  /* 0x0000000c00067308 */ /* 0x000f620000000800 */
[----:B------:R-:W-:Y:S01]  /*5010*/  IMAD.MOV.U32 R125, RZ, RZ, R145 ;  /* 0x000000ffff7d7224 */ /* 0x000fe200078e0091 */
[----:B-1----:R-:W-:Y:S01]  /*5020*/  F2FP.BF16.PACK_AB R129, R8, R9 ;  /* 0x000000090881723e */ /* 0x002fe200000010ff */
[----:B------:R-:W-:Y:S01]  /*5030*/  IMAD.MOV.U32 R252, RZ, RZ, R144 ;  /* 0x000000fffffc7224 */ /* 0x000fe200078e0090 */
[----:B------:R-:W-:Y:S01]  /*5040*/  MOV R13, R51 ;  /* 0x00000033000d7202 */ /* 0x000fe20000000f00 */
[----:B------:R-:W-:Y:S01]  /*5050*/  IMAD.MOV.U32 R179, RZ, RZ, R68 ;  /* 0x000000ffffb37224 */ /* 0x000fe200078e0044 */
[----:B------:R-:W1:Y:S01]  /*5060*/  LDSM.16.MT88.4 R144, [R241+0x1900] ;  /* 0x00190000f190783b */ /* 0x000e620000004200 */
[----:B------:R-:W-:Y:S01]  /*5070*/  IMAD.MOV.U32 R127, RZ, RZ, R69 ;  /* 0x000000ffff7f7224 */ /* 0x000fe200078e0045 */
[----:B------:R-:W-:Y:S01]  /*5080*/  MOV R68, R153 ;  /* 0x0000009900447202 */ /* 0x000fe20000000f00 */
[----:B------:R-:W-:-:S02]  /*5090*/  IMAD.MOV.U32 R96, RZ, RZ, R98 ;  /* 0x000000ffff607224 */ /* 0x000fc400078e0062 */
[----:B------:R-:W-:Y:S02]  /*50a0*/  IMAD.MOV.U32 R98, RZ, RZ, R155 ;  /* 0x000000ffff627224 */ /* 0x000fe400078e009b */
[----:B------:R-:W-:Y:S02]  /*50b0*/  IMAD.MOV.U32 R99, RZ, RZ, R154 ;  /* 0x000000ffff637224 */ /* 0x000fe400078e009a */
[----:B------:R-:W-:Y:S02]  /*50c0*/  IMAD.MOV.U32 R69, RZ, RZ, R152 ;  /* 0x000000ffff457224 */ /* 0x000fe400078e0098 */
[----:B------:R-:W1:Y:S01]  /*50d0*/  LDSM.16.MT88.4 R152, [R238+0x1900] ;  /* 0x00190000ee98783b */ /* 0x000e620000004200 */
[----:B----4-:R-:W-:Y:S01]  /*50e0*/  IMAD.MOV.U32 R18, RZ, RZ, R130 ;  /* 0x000000ffff127224 */ /* 0x010fe200078e0082 */
[----:B------:R-:W-:Y:S01]  /*50f0*/  F2FP.BF16.PACK_AB R130, R10, R11 ;  /* 0x0000000b0a82723e */ /* 0x000fe200000010ff */
[----:B------:R-:W-:Y:S01]  /*5100*/  IMAD.MOV.U32 R178, RZ, RZ, R131 ;  /* 0x000000ffffb27224 */ /* 0x000fe200078e0083 */
[----:B-----5:R-:W-:Y:S01]  /*5110*/  F2FP.BF16.PACK_AB R131, R6, R7 ;  /* 0x000000070683723e */ /* 0x020fe200000010ff */
[----:B------:R-:W-:-:S02]  /*5120*/  IMAD.MOV.U32 R12, RZ, RZ, R50 ;  /* 0x000000ffff0c7224 */ /* 0x000fc400078e0032 */
[----:B------:R-:W-:Y:S02]  /*5130*/  IMAD.MOV.U32 R14, RZ, RZ, R56 ;  /* 0x000000ffff0e7224 */ /* 0x000fe400078e0038 */
[----:B------:R-:W-:Y:S02]  /*5140*/  IMAD.MOV.U32 R15, RZ, RZ, R57 ;  /* 0x000000ffff0f7224 */ /* 0x000fe400078e0039 */
[C---:B--2---:R-:W-:Y:S01]  /*5150*/  HMMA.16816.F32.BF16 R140, R128.reuse, R136, R140 ;  /* 0x00000088808c723c */ /* 0x044fe2000004188c */
[----:B------:R-:W-:Y:S02]  /*5160*/  FADD.FTZ R4, R126, R4 ;  /* 0x000000047e047221 */ /* 0x000fe40000010000 */
[----:B------:R-:W-:Y:S02]  /*5170*/  FADD.FTZ R0, R5, R0 ;  /* 0x0000000005007221 */ /* 0x000fe40000010000 */
[----:B------:R-:W-:Y:S02]  /*5180*/  FADD.FTZ R4, R127, R4 ;  /* 0x000000047f047221 */ /* 0x000fe40000010000 */
[----:B------:R-:W-:Y:S01]  /*5190*/  FADD.FTZ R0, R179, R0 ;  /* 0x00000000b3007221 */ /* 0x000fe20000010000 */
[----:B------:R-:W-:Y:S01]  /*51a0*/  HMMA.16816.F32.BF16 R136, R128, R138, R52 ;  /* 0x0000008a8088723c */ /* 0x000fe20000041834 */
[----:B------:R-:W-:-:S02]  /*51b0*/  FADD.FTZ R4, R178, R4 ;  /* 0x00000004b2047221 */ /* 0x000fc40000010000 */
[----:B------:R-:W-:Y:S02]  /*51c0*/  FADD.FTZ R0, R18, R0 ;  /* 0x0000000012007221 */ /* 0x000fe40000010000 */
[----:B------:R-:W-:Y:S02]  /*51d0*/  FADD.FTZ R4, R124, R4 ;  /* 0x000000047c047221 */ /* 0x000fe40000010000 */
[----:B------:R-:W-:Y:S01]  /*51e0*/  MOV R54, R58 ;  /* 0x0000003a00367202 */ /* 0x000fe20000000f00 */
[----:B---3--:R-:W-:Y:S01]  /*51f0*/  HMMA.16816.F32.BF16 R164, R128, R160, R164 ;  /* 0x000000a080a4723c */ /* 0x008fe200000418a4 */
[----:B------:R-:W-:Y:S02]  /*5200*/  IMAD.MOV.U32 R55, RZ, RZ, R59 ;  /* 0x000000ffff377224 */ /* 0x000fe400078e003b */
[----:B------:R-:W-:Y:S01]  /*5210*/  LDSM.16.MT88.4 R56, [R241+0x3900] ;  /* 0x00390000f138783b */ /* 0x000fe20000004200 */
[----:B------:R-:W-:Y:S02]  /*5220*/  FADD.FTZ R0, R19, R0 ;  /* 0x0000000013007221 */ /* 0x000fe40000010000 */
[----:B------:R-:W-:-:S02]  /*5230*/  FADD.FTZ R4, R134, R4 ;  /* 0x0000000486047221 */ /* 0x000fc40000010000 */
[C---:B-1----:R-:W-:Y:S01]  /*5240*/  HMMA.16816.F32.BF16 R148, R128.reuse, R144, R148 ;  /* 0x000000908094723c */ /* 0x042fe20000041894 */
[----:B------:R-:W-:Y:S02]  /*5250*/  FADD.FTZ R0, R132, R0 ;  /* 0x0000000084007221 */ /* 0x000fe40000010000 */
[----:B------:R-:W-:Y:S02]  /*5260*/  FADD.FTZ R5, R135, R4 ;  /* 0x0000000487057221 */ /* 0x000fe40000010000 */
[----:B------:R-:W-:Y:S02]  /*5270*/  FADD.FTZ R4, R133, R0 ;  /* 0x0000000085047221 */ /* 0x000fe40000010000 */
[----:B------:R-:W-:Y:S01]  /*5280*/  FADD.FTZ R0, R177, R5 ;  /* 0x00000005b1007221 */ /* 0x000fe20000010000 */
[----:B------:R-:W-:Y:S01]  /*5290*/  HMMA.16816.F32.BF16 R144, R128, R146, R40 ;  /* 0x000000928090723c */ /* 0x000fe20000041828 */
[----:B------:R-:W1:Y:S01]  /*52a0*/  LDSM.16.MT88.4 R40, [R237+0x3900] ;  /* 0x00390000ed28783b */ /* 0x000e620000004200 */
[----:B------:R-:W-:-:S02]  /*52b0*/  FADD.FTZ R4, R176, R4 ;  /* 0x00000004b0047221 */ /* 0x000fc40000010000 */
[----:B------:R-:W-:Y:S02]  /*52c0*/  FADD.FTZ R17, R17, R0 ;  /* 0x0000000011117221 */ /* 0x000fe40000010000 */
[----:B------:R-:W-:Y:S02]  /*52d0*/  FADD.FTZ R9, R9, R4 ;  /* 0x0000000409097221 */ /* 0x000fe40000010000 */
[C---:B------:R-:W-:Y:S01]  /*52e0*/  HMMA.16816.F32.BF16 R156, R128.reuse, R152, R156 ;  /* 0x00000098809c723c */ /* 0x040fe2000004189c */
[----:B------:R-:W-:Y:S02]  /*52f0*/  FADD.FTZ R16, R16, R17 ;  /* 0x0000001110107221 */ /* 0x000fe40000010000 */
[----:B------:R-:W-:Y:S02]  /*5300*/  FADD.FTZ R8, R8, R9 ;  /* 0x0000000908087221 */ /* 0x000fe40000010000 */
[----:B------:R-:W-:Y:S02]  /*5310*/  FADD.FTZ R11, R11, R16 ;  /* 0x000000100b0b7221 */ /* 0x000fe40000010000 */
[----:B------:R-:W-:Y:S01]  /*5320*/  FADD.FTZ R7, R7, R8 ;  /* 0x0000000807077221 */ /* 0x000fe20000010000 */
[----:B------:R-:W-:Y:S01]  /*5330*/  HMMA.16816.F32.BF16 R152, R128, R154, R32 ;  /* 0x0000009a8098723c */ /* 0x000fe20000041820 */
[----:B------:R-:W-:-:S02]  /*5340*/  FADD.FTZ R4, R10, R11 ;  /* 0x0000000b0a047221 */ /* 0x000fc40000010000 */
[----:B------:R-:W-:-:S04]  /*5350*/  FADD.FTZ R0, R6, R7 ;  /* 0x0000000706007221 */ /* 0x000fc80000010000 */
[----:B------:R-:W-:Y:S01]  /*5360*/  MOV R34, R49 ;  /* 0x0000003100227202 */ /* 0x000fe20000000f00 */
[----:B------:R-:W-:Y:S01]  /*5370*/  IMAD.MOV.U32 R35, RZ, RZ, R48 ;  /* 0x000000ffff237224 */ /* 0x000fe200078e0030 */
[----:B------:R-:W-:Y:S01]  /*5380*/  HMMA.16816.F32.BF16 R160, R128, R162, R28 ;  /* 0x000000a280a0723c */ /* 0x000fe2000004181c */
[----:B------:R-:W2:Y:S01]  /*5390*/  LDSM.16.MT88.4 R48, [R238+0x3900] ;  /* 0x00390000ee30783b */ /* 0x000ea20000004200 */
[----:B------:R-:W-:Y:S02]  /*53a0*/  IMAD.MOV.U32 R32, RZ, RZ, R46 ;  /* 0x000000ffff207224 */ /* 0x000fe400078e002e */
[----:B------:R-:W-:Y:S01]  /*53b0*/  IMAD.MOV.U32 R33, RZ, RZ, R47 ;  /* 0x000000ffff217224 */ /* 0x000fe200078e002f */
[----:B------:R-:W-:Y:S02]  /*53c0*/  STL [R1+0x20], R0 ;  /* 0x0000200001007387 */ /* 0x000fe40000100800 */
[----:B------:R-:W-:Y:S01]  /*53d0*/  IMAD.MOV.U32 R28, RZ, RZ, R39 ;  /* 0x000000ffff1c7224 */ /* 0x000fe200078e0027 */
[----:B------:R-:W-:Y:S01]  /*53e0*/  MOV R29, R38 ;  /* 0x00000026001d7202 */ /* 0x000fe20000000f00 */
[----:B------:R-:W-:Y:S01]  /*53f0*/  IMAD.MOV.U32 R30, RZ, RZ, R37 ;  /* 0x000000ffff1e7224 */ /* 0x000fe200078e0025 */
[----:B------:R-:W-:Y:S01]  /*5400*/  STL [R1+0x1c], R4 ;  /* 0x00001c0401007387 */ /* 0x000fe20000100800 */
[----:B------:R-:W-:-:S02]  /*5410*/  IMAD.MOV.U32 R31, RZ, RZ, R36 ;  /* 0x000000ffff1f7224 */ /* 0x000fc400078e0024 */
[C---:B-1----:R-:W-:Y:S01]  /*5420*/  HMMA.16816.F32.BF16 R36, R128.reuse, R40, R64 ;  /* 0x000000288024723c */ /* 0x042fe20000041840 */
[----:B------:R-:W1:Y:S07]  /*5430*/  LDSM.16.MT88.4 R64, [R240+0x3900] ;  /* 0x00390000f040783b */ /* 0x000e6e0000004200 */
[C---:B------:R-:W-:Y:S01]  /*5440*/  HMMA.16816.F32.BF16 R40, R128.reuse, R42, R72 ;  /* 0x0000002a8028723c */ /* 0x040fe20000041848 */
[----:B------:R-:W3:Y:S07]  /*5450*/  LDSM.16.MT88.4 R72, [R237+0x5900] ;  /* 0x00590000ed48783b */ /* 0x000eee0000004200 */
[C---:B--2---:R-:W-:Y:S01]  /*5460*/  HMMA.16816.F32.BF16 R44, R128.reuse, R48, R80 ;  /* 0x00000030802c723c */ /* 0x044fe20000041850 */
[----:B------:R-:W2:Y:S07]  /*5470*/  LDSM.16.MT88.4 R80, [R238+0x5900] ;  /* 0x00590000ee50783b */ /* 0x000eae0000004200 */
[C---:B------:R-:W-:Y:S07]  /*5480*/  HMMA.16816.F32.BF16 R48, R128.reuse, R50, R84 ;  /* 0x000000328030723c */ /* 0x040fee0000041854 */
[----:B------:R-:W-:Y:S01]  /*5490*/  IMAD.MOV.U32 R84, RZ, RZ, R54 ;  /* 0x000000ffff547224 */ /* 0x000fe200078e0036 */
[----:B------:R-:W-:Y:S01]  /*54a0*/  MOV R85, R55 ;  /* 0x0000003700557202 */ /* 0x000fe20000000f00 */
[----:B------:R-:W-:Y:S01]  /*54b0*/  IMAD.MOV.U32 R86, RZ, RZ, R125 ;  /* 0x000000ffff567224 */ /* 0x000fe200078e007d */
[----:B------:R-:W-:Y:S01]  /*54c0*/  HMMA.16816.F32.BF16 R52, R128, R56, R88 ;  /* 0x000000388034723c */ /* 0x000fe20000041858 */
[----:B------:R-:W4:Y:S01]  /*54d0*/  LDSM.16.MT88.4 R88, [R241+0x5900] ;  /* 0x00590000f158783b */ /* 0x000f220000004200 */
[----:B------:R-:W-:-:S06]  /*54e0*/  IMAD.MOV.U32 R87, RZ, RZ, R252 ;  /* 0x000000ffff577224 */ /* 0x000fcc00078e00fc */
[----:B------:R-:W-:Y:S07]  /*54f0*/  HMMA.16816.F32.BF16 R56, R128, R58, R92 ;  /* 0x0000003a8038723c */ /* 0x000fee000004185c */
[----:B------:R-:W-:Y:S01]  /*5500*/  MOV R92, R60 ;  /* 0x0000003c005c7202 */ /* 0x000fe20000000f00 */
[----:B------:R-:W-:Y:S01]  /*5510*/  IMAD.MOV.U32 R93, RZ, RZ, R61 ;  /* 0x000000ffff5d7224 */ /* 0x000fe200078e003d */
[----:B------:R-:W-:Y:S01]  /*5520*/  MOV R95, R63 ;  /* 0x0000003f005f7202 */ /* 0x000fe20000000f00 */
[----:B------:R-:W-:-:S02]  /*5530*/  IMAD.MOV.U32 R94, RZ, RZ, R62 ;  /* 0x000000ffff5e7224 */ /* 0x000fc400078e003e */
[C---:B-1----:R-:W-:Y:S08]  /*5540*/  HMMA.16816.F32.BF16 R60, R128.reuse, R64, R68 ;  /* 0x00000040803c723c */ /* 0x042ff00000041844 */
[C---:B---3--:R-:W-:Y:S07]  /*5550*/  HMMA.16816.F32.BF16 R68, R128.reuse, R72, R248 ;  /* 0x000000488044723c */ /* 0x048fee00000418f8 */
[----:B------:R-:W-:Y:S01]  /*5560*/  IMAD.MOV.U32 R248, RZ, RZ, R79 ;  /* 0x000000fffff87224 */ /* 0x000fe200078e004f */
[C---:B------:R-:W-:Y:S01]  /*5570*/  HMMA.16816.F32.BF16 R64, R128.reuse, R66, R96 ;  /* 0x000000428040723c */ /* 0x040fe20000041860 */
[----:B------:R-:W-:Y:S01]  /*5580*/  IMAD.MOV.U32 R249, RZ, RZ, R78 ;  /* 0x000000fffff97224 */ /* 0x000fe200078e004e */
[----:B------:R-:W-:Y:S01]  /*5590*/  MOV R250, R77 ;  /* 0x0000004d00fa7202 */ /* 0x000fe20000000f00 */
[----:B------:R-:W-:Y:S01]  /*55a0*/  IMAD.MOV.U32 R251, RZ, RZ, R76 ;  /* 0x000000fffffb7224 */ /* 0x000fe200078e004c */
[----:B------:R-:W1:Y:S04]  /*55b0*/  LDSM.16.MT88.4 R96, [R240+0x5900] ;  /* 0x00590000f060783b */ /* 0x000e680000004200 */
[C---:B--2---:R-:W-:Y:S01]  /*55c0*/  HMMA.16816.F32.BF16 R76, R128.reuse, R80, R104 ;  /* 0x00000050804c723c */ /* 0x044fe20000041868 */
[----:B------:R-:W2:Y:S07]  /*55d0*/  LDSM.16.MT88.4 R104, [R237+0x7900] ;  /* 0x00790000ed68783b */ /* 0x000eae0000004200 */
[C---:B----4-:R-:W-:Y:S08]  /*55e0*/  HMMA.16816.F32.BF16 R84, R128.reuse, R88, R84 ;  /* 0x000000588054723c */ /* 0x050ff00000041854 */
[C---:B------:R-:W-:Y:S08]  /*55f0*/  HMMA.16816.F32.BF16 R88, R128.reuse, R90, R92 ;  /* 0x0000005a8058723c */ /* 0x040ff0000004185c */
[C---:B------:R-:W-:Y:S08]  /*5600*/  HMMA.16816.F32.BF16 R72, R128.reuse, R74, R116 ;  /* 0x0000004a8048723c */ /* 0x040ff00000041874 */
[C---:B------:R-:W-:Y:S08]  /*5610*/  HMMA.16816.F32.BF16 R80, R128.reuse, R82, R108 ;  /* 0x000000528050723c */ /* 0x040ff0000004186c */
[C---:B-1----:R-:W-:Y:S01]  /*5620*/  HMMA.16816.F32.BF16 R92, R128.reuse, R96, R120 ;  /* 0x00000060805c723c */ /* 0x042fe20000041878 */
[----:B------:R-:W1:Y:S07]  /*5630*/  LDSM.16.MT88.4 R120, [R241+0x7900] ;  /* 0x00790000f178783b */ /* 0x000e6e0000004200 */
[C---:B------:R-:W-:Y:S01]  /*5640*/  HMMA.16816.F32.BF16 R96, R128.reuse, R98, R112 ;  /* 0x000000628060723c */ /* 0x040fe20000041870 */
[----:B------:R-:W3:Y:S07]  /*5650*/  LDSM.16.MT88.4 R112, [R238+0x7900] ;  /* 0x00790000ee70783b */ /* 0x000eee0000004200 */
[C---:B--2---:R-:W-:Y:S08]  /*5660*/  HMMA.16816.F32.BF16 R100, R128.reuse, R104, R100 ;  /* 0x000000688064723c */ /* 0x044ff00000041864 */
[C---:B------:R-:W-:Y:S01]  /*5670*/  HMMA.16816.F32.BF16 R104, R128.reuse, R106, R12 ;  /* 0x0000006a8068723c */ /* 0x040fe2000004180c */
[----:B------:R-:W2:Y:S07]  /*5680*/  LDSM.16.MT88.4 R12, [R240+0x7900] ;  /* 0x00790000f00c783b */ /* 0x000eae0000004200 */
[C---:B-1----:R-:W-:Y:S08]  /*5690*/  HMMA.16816.F32.BF16 R116, R128.reuse, R120, R244 ;  /* 0x000000788074723c */ /* 0x042ff000000418f4 */
[C---:B---3--:R-:W-:Y:S08]  /*56a0*/  HMMA.16816.F32.BF16 R108, R128.reuse, R112, R248 ;  /* 0x00000070806c723c */ /* 0x048ff000000418f8 */
[C---:B------:R-:W-:Y:S08]  /*56b0*/  HMMA.16816.F32.BF16 R112, R128.reuse, R114, R32 ;  /* 0x000000728070723c */ /* 0x040ff00000041820 */
[C---:B------:R-:W-:Y:S08]  /*56c0*/  HMMA.16816.F32.BF16 R120, R128.reuse, R122, R28 ;  /* 0x0000007a8078723c */ /* 0x040ff0000004181c */
[C---:B--2---:R-:W-:Y:S08]  /*56d0*/  HMMA.16816.F32.BF16 R124, R128.reuse, R12, R24 ;  /* 0x0000000c807c723c */ /* 0x044ff00000041818 */
[----:B------:R-:W-:Y:S01]  /*56e0*/  HMMA.16816.F32.BF16 R128, R128, R14, R20 ;  /* 0x0000000e8080723c */ /* 0x000fe20000041814 */
[----:B------:R-:W-:Y:S07]  /*56f0*/  @!P0 BRA `(.L_x_4) ;  /* 0x00003ea000008947 */ /* 0x000fee0003800000 */
[----:B------:R-:W2:Y:S04]  /*5700*/  LDL.64 R28, [R1+0x60] ;  /* 0x00006000011c7983 */ /* 0x000ea80000100a00 */
[----:B------:R-:W3:Y:S04]  /*5710*/  LDL R18, [R1+0x54] ;  /* 0x0000540001127983 */ /* 0x000ee80000100800 */
[----:B------:R-:W4:Y:S04]  /*5720*/  LDL.64 R30, [R1+0x68] ;  /* 0x00006800011e7983 */ /* 0x000f280000100a00 */
[----:B------:R-:W5:Y:S01]  /*5730*/  LDL.64 R178, [R1+0x58] ;  /* 0x0000580001b27983 */ /* 0x000f620000100a00 */
[----:B------:R-:W-:Y:S01]  /*5740*/  IMAD.MOV.U32 R0, RZ, RZ, R3 ;  /* 0x000000ffff007224 */ /* 0x000fe200078e0003 */
[C---:B------:R-:W-:Y:S01]  /*5750*/  IADD3 R4, R243.reuse, 0x800, RZ ;  /* 0x00000800f3047810 */ /* 0x040fe20007ffe0ff */
[----:B------:R-:W-:Y:S01]  /*5760*/  IMAD.MOV.U32 R132, RZ, RZ, R2 ;  /* 0x000000ffff847224 */ /* 0x000fe200078e0002 */
[C---:B------:R-:W-:Y:S01]  /*5770*/  IADD3 R3, R243.reuse, 0x1000, RZ ;  /* 0x00001000f3037810 */ /* 0x040fe20007ffe0ff */
[----:B------:R-:W-:Y:S01]  /*5780*/  UMOV UR16, UR14 ;  /* 0x0000000e00107c82 */ /* 0x000fe20008000000 */
[C---:B------:R-:W-:Y:S01]  /*5790*/  IADD3 R2, R243.reuse, 0x1800, RZ ;  /* 0x00001800f3027810 */ /* 0x040fe20007ffe0ff */
[----:B------:R1:W-:Y:S01]  /*57a0*/  STL [R1+0x14], R4 ;  /* 0x0000140401007387 */ /* 0x0003e20000100800 */
[----:B------:R-:W-:Y:S01]  /*57b0*/  IADD3 R252, R243, 0x3800, RZ ;  /* 0x00003800f3fc7810 */ /* 0x000fe20007ffe0ff */
[----:B------:R-:W-:-:S02]  /*57c0*/  ULDC.64 UR6, c[0x0][0x208] ;  /* 0x0000820000067ab9 */ /* 0x000fc40000000a00 */
[----:B------:R1:W-:Y:S01]  /*57d0*/  STL [R1+0x10], R3 ;  /* 0x0000100301007387 */ /* 0x0003e20000100800 */
[C---:B------:R-:W-:Y:S01]  /*57e0*/  IADD3 R251, R243.reuse, 0x4000, RZ ;  /* 0x00004000f3fb7810 */ /* 0x040fe20007ffe0ff */
[----:B------:R-:W-:Y:S02]  /*57f0*/  ULDC.64 UR4, c[0x0][0x1e0] ;  /* 0x0000780000047ab9 */ /* 0x000fe40000000a00 */
[----:B------:R1:W-:Y:S02]  /*5800*/  STL [R1+0xc], R2 ;  /* 0x00000c0201007387 */ /* 0x0003e40000100800 */
[C---:B-1----:R-:W-:Y:S02]  /*5810*/  IADD3 R4, R243.reuse, 0x2000, RZ ;  /* 0x00002000f3047810 */ /* 0x042fe40007ffe0ff */
[----:B------:R-:W-:-:S03]  /*5820*/  IADD3 R3, R243, 0x2800, RZ ;  /* 0x00002800f3037810 */ /* 0x000fc60007ffe0ff */
[----:B------:R-:W-:Y:S01]  /*5830*/  STL [R1+0x8], R4 ;  /* 0x0000080401007387 */ /* 0x000fe20000100800 */
[----:B------:R-:W-:-:S03]  /*5840*/  IADD3 R2, R243, 0x3000, RZ ;  /* 0x00003000f3027810 */ /* 0x000fc60007ffe0ff */
[----:B------:R-:W-:Y:S04]  /*5850*/  STL [R1+0x4], R3 ;  /* 0x0000040301007387 */ /* 0x000fe80000100800 */
[----:B------:R2:W-:Y:S01]  /*5860*/  STL [R1], R2 ;  /* 0x0000000201007387 */ /* 0x0005e20000100800 */
[C---:B------:R-:W-:Y:S02]  /*5870*/  IADD3 R250, R243.reuse, 0x4800, RZ ;  /* 0x00004800f3fa7810 */ /* 0x040fe40007ffe0ff */
[C---:B------:R-:W-:Y:S02]  /*5880*/  IADD3 R249, R243.reuse, 0x5000, RZ ;  /* 0x00005000f3f97810 */ /* 0x040fe40007ffe0ff */
[C---:B------:R-:W-:Y:S02]  /*5890*/  IADD3 R248, R243.reuse, 0x5800, RZ ;  /* 0x00005800f3f87810 */ /* 0x040fe40007ffe0ff */
[----:B------:R-:W-:-:S02]  /*58a0*/  IADD3 R247, R243, 0x6000, RZ ;  /* 0x00006000f3f77810 */ /* 0x000fc40007ffe0ff */
[C---:B------:R-:W-:Y:S02]  /*58b0*/  IADD3 R246, R243.reuse, 0x6800, RZ ;  /* 0x00006800f3f67810 */ /* 0x040fe40007ffe0ff */
[C---:B------:R-:W-:Y:S02]  /*58c0*/  IADD3 R245, R243.reuse, 0x7000, RZ ;  /* 0x00007000f3f57810 */ /* 0x040fe40007ffe0ff */
[----:B------:R-:W-:Y:S02]  /*58d0*/  IADD3 R244, R243, 0x7800, RZ ;  /* 0x00007800f3f47810 */ /* 0x000fe40007ffe0ff */
[C---:B--2---:R-:W-:Y:S02]  /*58e0*/  IADD3 R2, P2, R28.reuse, 0x40, RZ ;  /* 0x000000401c027810 */ /* 0x044fe40007f5e0ff */
[----:B------:R-:W-:-:S03]  /*58f0*/  IADD3 R3, P1, R28, 0x80, RZ ;  /* 0x000000801c037810 */ /* 0x000fc60007f3e0ff */
[----:B------:R1:W-:Y:S01]  /*5900*/  STL [R1+0x50], R2 ;  /* 0x0000500201007387 */ /* 0x0003e20000100800 */
[----:B---3--:R-:W-:-:S03]  /*5910*/  IMAD.X R4, RZ, RZ, R18, P2 ;  /* 0x000000ffff047224 */ /* 0x008fc600010e0612 */
[----:B------:R4:W-:Y:S01]  /*5920*/  STL [R1+0x48], R3 ;  /* 0x0000480301007387 */ /* 0x0009e20000100800 */
[----:B-1----:R-:W-:Y:S02]  /*5930*/  IADD3 R2, P0, R28, 0xc0, RZ ;  /* 0x000000c01c027810 */ /* 0x002fe40007f1e0ff */
[----:B----4-:R-:W-:-:S03]  /*5940*/  IADD3 R3, P2, R30, 0x40, RZ ;  /* 0x000000401e037810 */ /* 0x010fc60007f5e0ff */
[----:B------:R1:W-:Y:S04]  /*5950*/  STL [R1+0x40], R2 ;  /* 0x0000400201007387 */ /* 0x0003e80000100800 */
[----:B------:R2:W-:Y:S04]  /*5960*/  STL [R1+0x4c], R4 ;  /* 0x00004c0401007387 */ /* 0x0005e80000100800 */
[----:B------:R3:W-:Y:S01]  /*5970*/  STL [R1+0x38], R3 ;  /* 0x0000380301007387 */ /* 0x0007e20000100800 */
[----:B-1----:R-:W-:Y:S01]  /*5980*/  IMAD.X R2, RZ, RZ, R18, P1 ;  /* 0x000000ffff027224 */ /* 0x002fe200008e0612 */
[----:B--2---:R-:W-:-:S04]  /*5990*/  IADD3 R4, P1, R30, 0x80, RZ ;  /* 0x000000801e047810 */ /* 0x004fc80007f3e0ff */
[----:B------:R1:W-:Y:S01]  /*59a0*/  STL [R1+0x44], R2 ;  /* 0x0000440201007387 */ /* 0x0003e20000100800 */
[----:B---3--:R-:W-:-:S03]  /*59b0*/  IMAD.X R3, RZ, RZ, R18, P0 ;  /* 0x000000ffff037224 */ /* 0x008fc600000e0612 */
[----:B------:R5:W-:Y:S04]  /*59c0*/  STL [R1+0x30], R4 ;  /* 0x0000300401007387 */ /* 0x000be80000100800 */
[----:B------:R2:W-:Y:S01]  /*59d0*/  STL [R1+0x3c], R3 ;  /* 0x00003c0301007387 */ /* 0x0005e20000100800 */
[----:B-1----:R-:W-:Y:S01]  /*59e0*/  IADD3 R2, P0, R30, 0xc0, RZ ;  /* 0x000000c01e027810 */ /* 0x002fe20007f1e0ff */
[----:B-----5:R-:W-:-:S04]  /*59f0*/  IMAD.X R4, RZ, RZ, R179, P2 ;  /* 0x000000ffff047224 */ /* 0x020fc800010e06b3 */
[----:B------:R1:W-:Y:S01]  /*5a00*/  STL [R1+0x28], R2 ;  /* 0x0000280201007387 */ /* 0x0003e20000100800 */
[----:B--2---:R-:W-:-:S03]  /*5a10*/  IMAD.X R3, RZ, RZ, R179, P1 ;  /* 0x000000ffff037224 */ /* 0x004fc600008e06b3 */
[----:B------:R2:W-:Y:S04]  /*5a20*/  STL [R1+0x34], R4 ;  /* 0x0000340401007387 */ /* 0x0005e80000100800 */
[----:B------:R2:W-:Y:S01]  /*5a30*/  STL [R1+0x2c], R3 ;  /* 0x00002c0301007387 */ /* 0x0005e20000100800 */
[----:B-1----:R-:W-:-:S05]  /*5a40*/  IMAD.X R2, RZ, RZ, R179, P0 ;  /* 0x000000ffff027224 */ /* 0x002fca00000e06b3 */
[----:B------:R2:W-:Y:S02]  /*5a50*/  STL [R1+0x24], R2 ;  /* 0x0000240201007387 */ /* 0x0005e40000100800 */
.L_x_5:
[----:B------:R-:W3:Y:S01]  /*5a60*/  LDL R133, [R1+0x14] ;  /* 0x0000140001857983 */ /* 0x000ee20000100800 */
[----:B------:R-:W-:Y:S04]  /*5a70*/  DEPBAR.LE SB0, 0x0 ;  /* 0x000080000000791a */ /* 0x000fe80000000000 */
[----:B------:R-:W-:Y:S01]  /*5a80*/  BAR.SYNC.DEFER_BLOCKING 0x0 ;  /* 0x0000000000007b1d */ /* 0x000fe20000010000 */
[----:B------:R-:W-:Y:S02]  /*5a90*/  USHF.R.S32.HI UR14, URZ, 0x1f, UR16 ;  /* 0x0000001f3f0e7899 */ /* 0x000fe40008011410 */
[----:B------:R-:W-:Y:S02]  /*5aa0*/  UIMAD.WIDE.U32 UR18, UR16, UR6, URZ ;  /* 0x00000006101272a5 */ /* 0x000fe4000f8e003f */
[----:B------:R-:W-:Y:S02]  /*5ab0*/  UIMAD UR14, UR14, UR6, URZ ;  /* 0x000000060e0e72a4 */ /* 0x000fe4000f8e023f */
[----:B------:R-:W-:Y:S02]  /*5ac0*/  USHF.L.U32 UR15, UR18, 0x6, URZ ;  /* 0x00000006120f7899 */ /* 0x000fe4000800063f */
[----:B------:R-:W-:Y:S04]  /*5ad0*/  UIMAD UR14, UR16, UR7, UR14 ;  /* 0x00000007100e72a4 */ /* 0x000fe8000f8e020e */
[----:B------:R-:W-:Y:S04]  /*5ae0*/  UIADD3 UR14, UR19, UR14, URZ ;  /* 0x0000000e130e7290 */ /* 0x000fe8000fffe03f */
[----:B------:R-:W-:Y:S01]  /*5af0*/  USHF.L.U64.HI UR14, UR18, 0x6, UR14 ;  /* 0x00000006120e7899 */ /* 0x000fe2000801020e */
[----:B------:R-:W1:Y:S05]  /*5b00*/  LDSM.16.M88.4 R8, [R236+0x10100] ;  /* 0x01010000ec08783b */ /* 0x000e6a0000000200 */
[----:B--2---:R-:W2:Y:S05]  /*5b10*/  LDL R3, [R1+0x10] ;  /* 0x0000100001037983 */ /* 0x004eaa0000100800 */
[----:B------:R-:W4:Y:S05]  /*5b20*/  LDL R2, [R1+0xc] ;  /* 0x00000c0001027983 */ /* 0x000f2a0000100800 */
[----:B------:R-:W-:Y:S05]  /*5b30*/  STL [R1+0xc8], R237 ;  /* 0x0000c8ed01007387 */ /* 0x000fea0000100800 */
[----:B------:R-:W-:Y:S05]  /*5b40*/  STL [R1+0xc4], R238 ;  /* 0x0000c4ee01007387 */ /* 0x000fea0000100800 */
[----:B------:R-:W-:Y:S05]  /*5b50*/  STL [R1+0xc0], R241 ;  /* 0x0000c0f101007387 */ /* 0x000fea0000100800 */
[----:B------:R1:W-:Y:S05]  /*5b60*/  STL [R1+0xbc], R240 ;  /* 0x0000bcf001007387 */ /* 0x0003ea0000100800 */
[----:B------:R-:W1:Y:S02]  /*5b70*/  LDSM.16.M88.4 R16, [R236+0x10900] ;  /* 0x01090000ec10783b */ /* 0x000e640000000200 */
[C---:B-1---5:R-:W-:Y:S03]  /*5b80*/  HMMA.16816.F32.BF16 R4, R168.reuse, R8, RZ ;  /* 0x00000008a804723c */ /* 0x062fe600000418ff */
[----:B------:R-:W1:Y:S05]  /*5b90*/  LDSM.16.M88.4 R24, [R236+0x11100] ;  /* 0x01110000ec18783b */ /* 0x000e6a0000000200 */
[----:B------:R-:W1:Y:S01]  /*5ba0*/  LDSM.16.M88.4 R32, [R236+0x11900] ;  /* 0x01190000ec20783b */ /* 0x000e620000000200 */
[C---:B------:R-:W-:Y:S04]  /*5bb0*/  HMMA.16816.F32.BF16 R8, R168.reuse, R10, RZ ;  /* 0x0000000aa808723c */ /* 0x040fe800000418ff */
[----:B------:R-:W1:Y:S05]  /*5bc0*/  LDSM.16.M88.4 R176, [R243] ;  /* 0x00000000f3b0783b */ /* 0x000e6a0000000200 */
[----:B------:R-:W4:Y:S05]  /*5bd0*/  LDL.64 R240, [R1+0x60] ;  /* 0x0000600001f07983 */ /* 0x000f2a0000100a00 */
[----:B------:R-:W-:Y:S05]  /*5be0*/  STL [R1+0x70], R243 ;  /* 0x000070f301007387 */ /* 0x000fea0000100800 */
[----:B------:R-:W-:Y:S05]  /*5bf0*/  STL [R1+0x80], R168 ;  /* 0x000080a801007387 */ /* 0x000fea0000100800 */
[----:B------:R-:W-:Y:S01]  /*5c00*/  STL [R1+0x7c], R169 ;  /* 0x00007ca901007387 */ /* 0x000fe20000100800 */
[C---:B------:R-:W-:Y:S04]  /*5c10*/  HMMA.16816.F32.BF16 R12, R168.reuse, R16, RZ ;  /* 0x00000010a80c723c */ /* 0x040fe800000418ff */
[----:B------:R-:W-:Y:S05]  /*5c20*/  STL [R1+0x78], R170 ;  /* 0x000078aa01007387 */ /* 0x000fea0000100800 */
[----:B------:R1:W-:Y:S01]  /*5c30*/  STL [R1+0x74], R171 ;  /* 0x000074ab01007387 */ /* 0x0003e20000100800 */
[C---:B------:R-:W-:Y:S04]  /*5c40*/  HMMA.16816.F32.BF16 R16, R168.reuse, R18, RZ ;  /* 0x00000012a810723c */ /* 0x040fe800000418ff */
[----:B------:R-:W4:Y:S04]  /*5c50*/  LDL R237, [R1+0x54] ;  /* 0x0000540001ed7983 */ /* 0x000f280000100800 */
[C---:B-1----:R-:W-:Y:S01]  /*5c60*/  HMMA.16816.F32.BF16 R20, R168.reuse, R24, RZ ;  /* 0x00000018a814723c */ /* 0x042fe200000418ff */
[----:B------:R-:W4:Y:S05]  /*5c70*/  LDL R238, [R1+0x18] ;  /* 0x0000180001ee7983 */ /* 0x000f2a0000100800 */
[----:B------:R-:W4:Y:S02]  /*5c80*/  LDL R135, [R1+0x40] ;  /* 0x0000400001877983 */ /* 0x000f240000100800 */
[C---:B------:R-:W-:Y:S03]  /*5c90*/  HMMA.16816.F32.BF16 R24, R168.reuse, R26, RZ ;  /* 0x0000001aa818723c */ /* 0x040fe600000418ff */
[----:B------:R-:W4:Y:S05]  /*5ca0*/  LDL R134, [R1+0x3c] ;  /* 0x00003c0001867983 */ /* 0x000f2a0000100800 */
[C---:B------:R-:W-:Y:S08]  /*5cb0*/  HMMA.16816.F32.BF16 R28, R168.reuse, R32, RZ ;  /* 0x00000020a81c723c */ /* 0x040ff000000418ff */
[----:B------:R-:W-:Y:S01]  /*5cc0*/  HMMA.16816.F32.BF16 R32, R168, R34, RZ ;  /* 0x00000022a820723c */ /* 0x000fe200000418ff */
[----:B------:R-:W4:Y:S05]  /*5cd0*/  LDL R171, [R1+0x50] ;  /* 0x0000500001ab7983 */ /* 0x000f2a0000100800 */
[----:B------:R-:W4:Y:S02]  /*5ce0*/  LDL R170, [R1+0x4c] ;  /* 0x00004c0001aa7983 */ /* 0x000f240000100800 */
[C---:B------:R-:W-:Y:S03]  /*5cf0*/  HMMA.16816.F32.BF16 R4, R172.reuse, R176, R4 ;  /* 0x000000b0ac04723c */ /* 0x040fe60000041804 */
[----:B------:R-:W4:Y:S05]  /*5d00*/  LDL R169, [R1+0x48] ;  /* 0x0000480001a97983 */ /* 0x000f2a0000100800 */
[C---:B------:R-:W-:Y:S01]  /*5d10*/  HMMA.16816.F32.BF16 R8, R172.reuse, R178, R8 ;  /* 0x000000b2ac08723c */ /* 0x040fe20000041808 */
[----:B------:R-:W4:Y:S05]  /*5d20*/  LDL R168, [R1+0x44] ;  /* 0x0000440001a87983 */ /* 0x000f2a0000100800 */
[----:B------:R-:W-:Y:S05]  /*5d30*/  STL [R1+0x90], R172 ;  /* 0x000090ac01007387 */ /* 0x000fea0000100800 */
[----:B------:R-:W-:Y:S05]  /*5d40*/  STL [R1+0x8c], R173 ;  /* 0x00008cad01007387 */ /* 0x000fea0000100800 */
[----:B------:R-:W-:Y:S05]  /*5d50*/  STL [R1+0x88], R174 ;  /* 0x000088ae01007387 */ /* 0x000fea0000100800 */
[----:B------:R-:W-:Y:S05]  /*5d60*/  STL [R1+0x84], R175 ;  /* 0x000084af01007387 */ /* 0x000fea0000100800 */
[----:B---3--:R-:W1:Y:S02]  /*5d70*/  LDSM.16.M88.4 R176, [R133] ;  /* 0x0000000085b0783b */ /* 0x008e640000000200 */
[C---:B-1----:R-:W-:Y:S08]  /*5d80*/  HMMA.16816.F32.BF16 R12, R172.reuse, R176, R12 ;  /* 0x000000b0ac0c723c */ /* 0x042ff0000004180c */
[C---:B------:R-:W-:Y:S01]  /*5d90*/  HMMA.16816.F32.BF16 R16, R172.reuse, R178, R16 ;  /* 0x000000b2ac10723c */ /* 0x040fe20000041810 */
[----:B--2---:R4:W1:Y:S03]  /*5da0*/  LDSM.16.M88.4 R176, [R3] ;  /* 0x0000000003b0783b */ /* 0x0048660000000200 */
[----:B----4-:R-:W-:Y:S04]  /*5db0*/  IADD3 R3, P1, R240, UR15, RZ ;  /* 0x0000000ff0037c10 */ /* 0x010fe8000ff3e0ff */
[C---:B-1----:R-:W-:Y:S08]  /*5dc0*/  HMMA.16816.F32.BF16 R20, R172.reuse, R176, R20 ;  /* 0x000000b0ac14723c */ /* 0x042ff00000041814 */
[C---:B------:R-:W-:Y:S01]  /*5dd0*/  HMMA.16816.F32.BF16 R24, R172.reuse, R178, R24 ;  /* 0x000000b2ac18723c */ /* 0x040fe20000041818 */
[----:B------:R1:W2:Y:S03]  /*5de0*/  LDSM.16.M88.4 R176, [R2] ;  /* 0x0000000002b0783b */ /* 0x0002a60000000200 */
[----:B------:R-:W-:Y:S02]  /*5df0*/  IADD3.X R133, R237, UR14, RZ, P1, !PT ;  /* 0x0000000eed857c10 */ /* 0x000fe40008ffe4ff */
[C---:B-1----:R-:W-:Y:S06]  /*5e00*/  LEA R2, P0, R3.reuse, c[0x0][0x1f8], 0x1 ;  /* 0x00007e0003027a11 */ /* 0x042fec00078008ff */
[----:B------:R-:W-:Y:S05]  /*5e10*/  LEA.HI.X R3, R3, c[0x0][0x1fc], R133, 0x1, P0 ;  /* 0x00007f0003037a11 */ /* 0x000fea00000f0c85 */
[----:B------:R-:W-:Y:S01]  /*5e20*/  @!PT LDS RZ, [RZ] ;  /* 0x00000000fffff984 */ /* 0x000fe20000000800 */
[----:B------:R-:W-:Y:S01]  /*5e30*/  @!PT LDS RZ, [RZ] ;  /* 0x00000000fffff984 */ /* 0x000fe20000000800 */
[----:B------:R-:W-:Y:S01]  /*5e40*/  @!PT LDS RZ, [RZ] ;  /* 0x00000000fffff984 */ /* 0x000fe20000000800 */
[----:B------:R1:W-:Y:S01]  /*5e50*/  LDGSTS.E.BYPASS.LTC128B.128 [R238+0x100], [R2.64], !P6 ;  /* 0x0010000002ee7fae */ /* 0x0003e2000f101d4c */
[C---:B--2---:R-:W-:Y:S08]  /*5e60*/  HMMA.16816.F32.BF16 R28, R172.reuse, R176, R28 ;  /* 0x000000b0ac1c723c */ /* 0x044ff0000004181c */
[----:B------:R-:W-:Y:S04]  /*5e70*/  HMMA.16816.F32.BF16 R32, R172, R178, R32 ;  /* 0x000000b2ac20723c */ /* 0x000fe80000041820 */
[----:B-1----:R-:W-:Y:S04]  /*5e80*/  IADD3 R3, P1, R171, UR15, RZ ;  /* 0x0000000fab037c10 */ /* 0x002fe8000ff3e0ff */
[C---:B------:R-:W-:Y:S04]  /*5e90*/  LEA R2, P0, R3.reuse, c[0x0][0x1f8], 0x1 ;  /* 0x00007e0003027a11 */ /* 0x040fe800078008ff */
[----:B------:R-:W-:Y:S04]  /*5ea0*/  IADD3.X R133, R170, UR14, RZ, P1, !PT ;  /* 0x0000000eaa857c10 */ /* 0x000fe80008ffe4ff */
[----:B------:R-:W-:Y:S05]  /*5eb0*/  LEA.HI.X R3, R3, c[0x0][0x1fc], R133, 0x1, P0 ;  /* 0x00007f0003037a11 */ /* 0x000fea00000f0c85 */
[----:B------:R1:W-:Y:S02]  /*5ec0*/  LDGSTS.E.BYPASS.LTC128B.128 [R238+0x2100], [R2.64], !P5 ;  /* 0x0210000002ee7fae */ /* 0x0003e4000e901d4c */
[----:B-1----:R-:W-:Y:S04]  /*5ed0*/  IADD3 R3, P1, R169, UR15, RZ ;  /* 0x0000000fa9037c10 */ /* 0x002fe8000ff3e0ff */
[C---:B------:R-:W-:Y:S02]  /*5ee0*/  LEA R2, P0, R3.reuse, c[0x0][0x1f8], 0x1 ;  /* 0x00007e0003027a11 */ /* 0x040fe400078008ff */
[----:B------:R-:W-:Y:S04]  /*5ef0*/  IADD3.X R133, R168, UR14, RZ, P1, !PT ;  /* 0x0000000ea8857c10 */ /* 0x000fe80008ffe4ff */
[----:B------:R-:W-:Y:S05]  /*5f00*/  LEA.HI.X R3, R3, c[0x0][0x1fc], R133, 0x1, P0 ;  /* 0x00007f0003037a11 */ /* 0x000fea00000f0c85 */
[----:B------:R1:W-:Y:S02]  /*5f10*/  LDGSTS.E.BYPASS.LTC128B.128 [R238+0x4100], [R2.64], !P4 ;  /* 0x0410000002ee7fae */ /* 0x0003e4000e101d4c */
[----:B-1----:R-:W-:Y:S01]  /*5f20*/  IADD3 R3, P1, R135, UR15, RZ ;  /* 0x0000000f87037c10 */ /* 0x002fe2000ff3e0ff */
[----:B------:R-:W-:Y:S03]  /*5f30*/  ULEA UR15, UP0, UR6, UR15, 0x5 ;  /* 0x0000000f060f7291 */ /* 0x000fe6000f80283f */
[C---:B------:R-:W-:Y:S02]  /*5f40*/  LEA R2, P0, R3.reuse, c[0x0][0x1f8], 0x1 ;  /* 0x00007e0003027a11 */ /* 0x040fe400078008ff */
[----:B------:R-:W-:Y:S01]  /*5f50*/  IADD3.X R133, R134, UR14, RZ, P1, !PT ;  /* 0x0000000e86857c10 */ /* 0x000fe20008ffe4ff */
[----:B------:R-:W-:Y:S02]  /*5f60*/  ULEA.HI.X UR14, UR6, UR14, UR7, 0x5, UP0 ;  /* 0x0000000e060e7291 */ /* 0x000fe400080f2c07 */
[----:B------:R-:W-:Y:S01]  /*5f70*/  UISETP.GT.AND UP0, UPT, UR16, UR8, UPT ;  /* 0x000000081000728c */ /* 0x000fe2000bf04270 */
[----:B------:R-:W-:Y:S01]  /*5f80*/  LEA.HI.X R3, R3, c[0x0][0x1fc], R133, 0x1, P0 ;  /* 0x00007f0003037a11 */ /* 0x000fe200000f0c85 */
[----:B------:R-:W-:Y:S04]  /*5f90*/  UIADD3 UR16, UR16, -0x1, URZ ;  /* 0xffffffff10107890 */ /* 0x000fe8000fffe03f */
[----:B------:R1:W-:Y:S05]  /*5fa0*/  LDGSTS.E.BYPASS.LTC128B.128 [R238+0x6100], [R2.64], !P3 ;  /* 0x0610000002ee7fae */ /* 0x0003ea000d901d4c */
[----:B------:R-:W-:Y:S01]  /*5fb0*/  @UP0 UIMAD.WIDE.U32 UR18, UR16, UR4, URZ ;  /* 0x00000004101202a5 */ /* 0x000fe2000f8e003f */
[----:B-1----:R-:W-:Y:S04]  /*5fc0*/  IADD3 R3, P1, R240, UR15, RZ ;  /* 0x0000000ff0037c10 */ /* 0x002fe8000ff3e0ff */
[----:B------:R-:W-:Y:S02]  /*5fd0*/  LEA R2, P0, R3, c[0x0][0x1f8], 0x1 ;  /* 0x00007e0003027a11 */ /* 0x000fe400078008ff */
        /* <DEDUP_REMOVED lines=8> */
[----:B-1----:R-:W-:Y:S04]  /*6060*/  IADD3 R3, P1, R169, UR15, RZ ;  /* 0x0000000fa9037c10 */ /* 0x002fe8000ff3e0ff */
[C---:B------:R-:W-:Y:S02]  /*6070*/  LEA R2, P0, R3.reuse, c[0x0][0x1f8], 0x1 ;  /* 0x00007e0003027a11 */ /* 0x040fe400078008ff */
[----:B------:R-:W-:Y:S02]  /*6080*/  IADD3.X R133, R168, UR14, RZ, P1, !PT ;  /* 0x0000000ea8857c10 */ /* 0x000fe40008ffe4ff */
[----:B------:R-:W2:Y:S02]  /*6090*/  LDL R168, [R1+0x8] ;  /* 0x0000080001a87983 */ /* 0x000ea40000100800 */
[----:B------:R-:W-:Y:S05]  /*60a0*/  LEA.HI.X R3, R3, c[0x0][0x1fc], R133, 0x1, P0 ;  /* 0x00007f0003037a11 */ /* 0x000fea00000f0c85 */
[----:B------:R1:W-:Y:S02]  /*60b0*/  LDGSTS.E.BYPASS.LTC128B.128 [R238+0x5100], [R2.64], !P4 ;  /* 0x0510000002ee7fae */ /* 0x0003e4000e101d4c */
[----:B-1----:R-:W-:Y:S01]  /*60c0*/  IADD3 R3, P1, R135, UR15, RZ ;  /* 0x0000000f87037c10 */ /* 0x002fe2000ff3e0ff */
[----:B------:R-:W-:Y:S02]  /*60d0*/  @UP0 USHF.L.U32 UR15, UR18, 0x6, URZ ;  /* 0x00000006120f0899 */ /* 0x000fe4000800063f */
[----:B------:R-:W3:Y:S01]  /*60e0*/  LDL R135, [R1+0x4] ;  /* 0x0000040001877983 */ /* 0x000ee20000100800 */
[C---:B------:R-:W-:Y:S02]  /*60f0*/  LEA R2, P0, R3.reuse, c[0x0][0x1f8], 0x1 ;  /* 0x00007e0003027a11 */ /* 0x040fe400078008ff */
[----:B------:R-:W-:Y:S01]  /*6100*/  IADD3.X R133, R134, UR14, RZ, P1, !PT ;  /* 0x0000000e86857c10 */ /* 0x000fe20008ffe4ff */
[----:B------:R-:W-:Y:S01]  /*6110*/  @UP0 USHF.R.S32.HI UR14, URZ, 0x1f, UR16 ;  /* 0x0000001f3f0e0899 */ /* 0x000fe20008011410 */
[----:B------:R-:W4:Y:S02]  /*6120*/  LDL R134, [R1] ;  /* 0x0000000001867983 */ /* 0x000f240000100800 */
[----:B------:R-:W-:Y:S01]  /*6130*/  LEA.HI.X R3, R3, c[0x0][0x1fc], R133, 0x1, P0 ;  /* 0x00007f0003037a11 */ /* 0x000fe200000f0c85 */
[----:B------:R-:W-:Y:S01]  /*6140*/  @UP0 UIMAD UR14, UR14, UR4, URZ ;  /* 0x000000040e0e02a4 */ /* 0x000fe2000f8e023f */
[----:B------:R-:W-:Y:S01]  /*6150*/  PLOP3.LUT P0, PT, PT, PT, UP0, 0x80, 0x0 ;  /* 0x000000000000781c */ /* 0x000fe20003f0f008 */
[----:B------:R-:W-:Y:S02]  /*6160*/  STL [R1+0xa0], R180 ;  /* 0x0000a0b401007387 */ /* 0x000fe40000100800 */
[----:B------:R-:W-:Y:S03]  /*6170*/  @UP0 UIMAD UR14, UR16, UR5, UR14 ;  /* 0x00000005100e02a4 */ /* 0x000fe6000f8e020e */
[----:B------:R1:W-:Y:S01]  /*6180*/  LDGSTS.E.BYPASS.LTC128B.128 [R238+0x7100], [R2.64], !P3 ;  /* 0x0710000002ee7fae */ /* 0x0003e2000d901d4c */
[----:B------:R-:W-:Y:S04]  /*6190*/  @UP0 UIADD3 UR14, UR19, UR14, URZ ;  /* 0x0000000e130e0290 */ /* 0x000fe8000fffe03f */
[----:B------:R-:W1:Y:S01]  /*61a0*/  LDSM.16.M88.4 R176, [R242+0x10100] ;  /* 0x01010000f2b0783b */ /* 0x000e620000000200 */
[----:B------:R-:W-:Y:S04]  /*61b0*/  @UP0 USHF.L.U64.HI UR14, UR18, 0x6, UR14 ;  /* 0x00000006120e0899 */ /* 0x000fe8000801020e */
[----:B------:R-:W0:Y:S05]  /*61c0*/  LDGDEPBAR ;  /* 0x00000000000079af */ /* 0x000e2a0000000000 */
[----:B------:R-:W-:Y:S05]  /*61d0*/  STL [R1+0x9c], R181 ;  /* 0x00009cb501007387 */ /* 0x000fea0000100800 */
[----:B------:R-:W-:Y:S05]  /*61e0*/  STL [R1+0x98], R182 ;  /* 0x000098b601007387 */ /* 0x000fea0000100800 */
[----:B------:R-:W-:Y:S05]  /*61f0*/  STL [R1+0x94], R183 ;  /* 0x000094b701007387 */ /* 0x000fea0000100800 */
[----:B------:R-:W-:Y:S05]  /*6200*/  STL [R1+0xb0], R184 ;  /* 0x0000b0b801007387 */ /* 0x000fea0000100800 */
[----:B------:R-:W-:Y:S05]  /*6210*/  STL [R1+0xac], R185 ;  /* 0x0000acb901007387 */ /* 0x000fea0000100800 */
[----:B------:R-:W-:Y:S01]  /*6220*/  STL [R1+0xa8], R186 ;  /* 0x0000a8ba01007387 */ /* 0x000fe20000100800 */
[C---:B-1----:R-:W-:Y:S04]  /*6230*/  HMMA.16816.F32.BF16 R4, R180.reuse, R176, R4 ;  /* 0x000000b0b404723c */ /* 0x042fe80000041804 */
[----:B------:R-:W-:Y:S05]  /*6240*/  STL [R1+0xa4], R187 ;  /* 0x0000a4bb01007387 */ /* 0x000fea0000100800 */
[----:B------:R-:W-:Y:S01]  /*6250*/  STL [R1+0xb8], R190 ;  /* 0x0000b8be01007387 */ /* 0x000fe20000100800 */
[C---:B------:R-:W-:Y:S04]  /*6260*/  HMMA.16816.F32.BF16 R8, R180.reuse, R178, R8 ;  /* 0x000000b2b408723c */ /* 0x040fe80000041808 */
[----:B------:R-:W1:Y:S05]  /*6270*/  LDSM.16.M88.4 R176, [R242+0x10900] ;  /* 0x01090000f2b0783b */ /* 0x000e6a0000000200 */
[----:B------:R-:W-:Y:S01]  /*6280*/  STL [R1+0xb4], R191 ;  /* 0x0000b4bf01007387 */ /* 0x000fe20000100800 */
[C---:B-1----:R-:W-:Y:S08]  /*6290*/  HMMA.16816.F32.BF16 R12, R180.reuse, R176, R12 ;  /* 0x000000b0b40c723c */ /* 0x042ff0000004180c */
[C---:B------:R-:W-:Y:S01]  /*62a0*/  HMMA.16816.F32.BF16 R16, R180.reuse, R178, R16 ;  /* 0x000000b2b410723c */ /* 0x040fe20000041810 */
[----:B------:R-:W1:Y:S07]  /*62b0*/  LDSM.16.M88.4 R176, [R242+0x11100] ;  /* 0x01110000f2b0783b */ /* 0x000e6e0000000200 */
[C---:B-1----:R-:W-:Y:S08]  /*62c0*/  HMMA.16816.F32.BF16 R20, R180.reuse, R176, R20 ;  /* 0x000000b0b414723c */ /* 0x042ff00000041814 */
[C---:B------:R-:W-:Y:S01]  /*62d0*/  HMMA.16816.F32.BF16 R24, R180.reuse, R178, R24 ;  /* 0x000000b2b418723c */ /* 0x040fe20000041818 */
[----:B------:R-:W1:Y:S07]  /*62e0*/  LDSM.16.M88.4 R176, [R242+0x11900] ;  /* 0x01190000f2b0783b */ /* 0x000e6e0000000200 */
[C---:B-1----:R-:W-:Y:S08]  /*62f0*/  HMMA.16816.F32.BF16 R28, R180.reuse, R176, R28 ;  /* 0x000000b0b41c723c */ /* 0x042ff0000004181c */
[----:B------:R-:W-:Y:S01]  /*6300*/  HMMA.16816.F32.BF16 R32, R180, R178, R32 ;  /* 0x000000b2b420723c */ /* 0x000fe20000041820 */
[----:B------:R-:W1:Y:S07]  /*6310*/  LDSM.16.M88.4 R176, [R239] ;  /* 0x00000000efb0783b */ /* 0x000e6e0000000200 */
[C---:B-1----:R-:W-:Y:S08]  /*6320*/  HMMA.16816.F32.BF16 R4, R184.reuse, R176, R4 ;  /* 0x000000b0b804723c */ /* 0x042ff00000041804 */
[C---:B------:R-:W-:Y:S01]  /*6330*/  HMMA.16816.F32.BF16 R8, R184.reuse, R178, R8 ;  /* 0x000000b2b808723c */ /* 0x040fe20000041808 */
[----:B------:R-:W1:Y:S07]  /*6340*/  LDSM.16.M88.4 R176, [R239+0x800] ;  /* 0x00080000efb0783b */ /* 0x000e6e0000000200 */
        /* <DEDUP_REMOVED lines=20> */
[----:B--2---:R-:W1:Y:S07]  /*6490*/  LDSM.16.M88.4 R176, [R168] ;  /* 0x00000000a8b0783b */ /* 0x004e6e0000000200 */
[C---:B-1----:R-:W-:Y:S08]  /*64a0*/  HMMA.16816.F32.BF16 R4, R192.reuse, R176, R4 ;  /* 0x000000b0c004723c */ /* 0x042ff00000041804 */
[C---:B------:R-:W-:Y:S01]  /*64b0*/  HMMA.16816.F32.BF16 R8, R192.reuse, R178, R8 ;  /* 0x000000b2c008723c */ /* 0x040fe20000041808 */
[----:B---3--:R-:W1:Y:S07]  /*64c0*/  LDSM.16.M88.4 R176, [R135] ;  /* 0x0000000087b0783b */ /* 0x008e6e0000000200 */
[C---:B-1----:R-:W-:Y:S08]  /*64d0*/  HMMA.16816.F32.BF16 R12, R192.reuse, R176, R12 ;  /* 0x000000b0c00c723c */ /* 0x042ff0000004180c */
[C---:B------:R-:W-:Y:S01]  /*64e0*/  HMMA.16816.F32.BF16 R16, R192.reuse, R178, R16 ;  /* 0x000000b2c010723c */ /* 0x040fe20000041810 */
[----:B----4-:R-:W1:Y:S07]  /*64f0*/  LDSM.16.M88.4 R176, [R134] ;  /* 0x0000000086b0783b */ /* 0x010e6e0000000200 */
[C---:B-1----:R-:W-:Y:S08]  /*6500*/  HMMA.16816.F32.BF16 R20, R192.reuse, R176, R20 ;  /* 0x000000b0c014723c */ /* 0x042ff00000041814 */
[C---:B------:R-:W-:Y:S01]  /*6510*/  HMMA.16816.F32.BF16 R24, R192.reuse, R178, R24 ;  /* 0x000000b2c018723c */ /* 0x040fe20000041818 */
[----:B------:R-:W1:Y:S07]  /*6520*/  LDSM.16.M88.4 R176, [R252] ;  /* 0x00000000fcb0783b */ /* 0x000e6e0000000200 */
        /* <DEDUP_REMOVED lines=113> */
[----:B------:R-:W1:Y:S11]  /*6c40*/  LDSM.16.M88.4 R176, [R239+0x6800] ;  /* 0x00680000efb0783b */ /* 0x000e760000000200 */
[----:B------:R-:W-:Y:S04]  /*6c50*/  @!UPT UIADD3 URZ, URZ, URZ, URZ ;  /* 0x0000003f3f3ff290 */ /* 0x000fe8000fffe03f */
[----:B------:R-:W-:Y:S02]  /*6c60*/  FMUL.FTZ R7, R7, c[0x0][0x320] ;  /* 0x0000c80007077a20 */ /* 0x000fe40000410000 */
[----:B------:R-:W-:Y:S02]  /*6c70*/  FMUL.FTZ R5, R5, c[0x0][0x320] ;  /* 0x0000c80005057a20 */ /* 0x000fe40000410000 */
[----:B------:R2:W-:Y:S01]  /*6c80*/  MUFU.TANH R237, R7 ;  /* 0x0000000700ed7308 */ /* 0x0005e20000002400 */
[----:B------:R-:W-:Y:S02]  /*6c90*/  FMUL.FTZ R6, R6, c[0x0][0x320] ;  /* 0x0000c80006067a20 */ /* 0x000fe40000410000 */
[----:B------:R-:W-:Y:S02]  /*6ca0*/  FMUL.FTZ R4, R4, c[0x0][0x320] ;  /* 0x0000c80004047a20 */ /* 0x000fe40000410000 */
[----:B------:R-:W-:Y:S02]  /*6cb0*/  FMUL.FTZ R10, R10, c[0x0][0x320] ;  /* 0x0000c8000a0a7a20 */ /* 0x000fe40000410000 */
[----:B------:R-:W-:Y:S02]  /*6cc0*/  FMUL.FTZ R11, R11, c[0x0][0x320] ;  /* 0x0000c8000b0b7a20 */ /* 0x000fe40000410000 */
[----:B------:R-:W-:Y:S01]  /*6cd0*/  FMUL.FTZ R8, R8, c[0x0][0x320] ;  /* 0x0000c80008087a20 */ /* 0x000fe20000410000 */
[----:B------:R-:W-:Y:S01]  /*6ce0*/  MUFU.TANH R241, R10 ;  /* 0x0000000a00f17308 */ /* 0x000fe20000002400 */
[----:B------:R-:W-:Y:S09]  /*6cf0*/  FMUL.FTZ R9, R9, c[0x0][0x320] ;  /* 0x0000c80009097a20 */ /* 0x000ff20000410000 */
[----:B------:R-:W-:Y:S01]  /*6d00*/  MUFU.TANH R240, R11 ;  /* 0x0000000b00f07308 */ /* 0x000fe20000002400 */
[C---:B-1----:R-:W-:Y:S01]  /*6d10*/  HMMA.16816.F32.BF16 R12, R232.reuse, R176, R12 ;  /* 0x000000b0e80c723c */ /* 0x042fe2000004180c */
[----:B--2---:R-:W2:Y:S07]  /*6d20*/  LDL.LU R7, [R1+0x1c] ;  /* 0x00001c0001077983 */ /* 0x004eae0000300800 */
[C---:B------:R-:W-:Y:S01]  /*6d30*/  HMMA.16816.F32.BF16 R16, R232.reuse, R178, R16 ;  /* 0x000000b2e810723c */ /* 0x040fe20000041810 */
[----:B------:R-:W1:Y:S01]  /*6d40*/  LDSM.16.M88.4 R176, [R239+0x7000] ;  /* 0x00700000efb0783b */ /* 0x000e620000000200 */
[----:B------:R-:W-:Y:S10]  /*6d50*/  MUFU.TANH R172, R5 ;  /* 0x0000000500ac7308 */ /* 0x000ff40000002400 */
[----:B------:R-:W-:Y:S04]  /*6d60*/  MUFU.TANH R171, R8 ;  /* 0x0000000800ab7308 */ /* 0x000fe80000002400 */
[----:B------:R-:W-:Y:S02]  /*6d70*/  FMUL.FTZ R13, R13, c[0x0][0x320] ;  /* 0x0000c8000d0d7a20 */ /* 0x000fe40000410000 */
        /* <DEDUP_REMOVED lines=9> */
[C---:B-1----:R-:W-:Y:S09]  /*6e10*/  HMMA.16816.F32.BF16 R20, R232.reuse, R176, R20 ;  /* 0x000000b0e814723c */ /* 0x042ff20000041814 */
[----:B------:R-:W-:Y:S01]  /*6e20*/  MUFU.TANH R187, R15 ;  /* 0x0000000f00bb7308 */ /* 0x000fe20000002400 */
[C---:B------:R-:W-:Y:S01]  /*6e30*/  HMMA.16816.F32.BF16 R24, R232.reuse, R178, R24 ;  /* 0x000000b2e818723c */ /* 0x040fe20000041818 */
[----:B------:R-:W1:Y:S01]  /*6e40*/  LDSM.16.M88.4 R176, [R239+0x7800] ;  /* 0x00780000efb0783b */ /* 0x000e620000000200 */
[----:B------:R-:W-:Y:S07]  /*6e50*/  DEPBAR.LE SB0, 0x0 ;  /* 0x000080000000791a */ /* 0x000fee0000000000 */
[----:B------:R-:W4:Y:S01]  /*6e60*/  MUFU.TANH R4, R4 ;  /* 0x0000000400047308 */ /* 0x000f220000002400 */
[----:B------:R-:W-:Y:S04]  /*6e70*/  BAR.SYNC.DEFER_BLOCKING 0x0 ;  /* 0x0000000000007b1d */ /* 0x000fe80000010000 */
[----:B------:R-:W-:Y:S02]  /*6e80*/  FMUL.FTZ R22, R22, c[0x0][0x320] ;  /* 0x0000c80016167a20 */ /* 0x000fe40000410000 */
[----:B------:R-:W-:Y:S02]  /*6e90*/  FMUL.FTZ R23, R23, c[0x0][0x320] ;  /* 0x0000c80017177a20 */ /* 0x000fe40000410000 */
[----:B------:R-:W-:Y:S06]  /*6ea0*/  FMUL.FTZ R20, R20, c[0x0][0x320] ;  /* 0x0000c80014147a20 */ /* 0x000fec0000410000 */
[----:B---3--:R-:W-:Y:S02]  /*6eb0*/  FMUL.FTZ R13, R25, c[0x0][0x320] ;  /* 0x0000c800190d7a20 */ /* 0x008fe40000410000 */
[----:B------:R-:W-:Y:S02]  /*6ec0*/  FMUL.FTZ R26, R26, c[0x0][0x320] ;  /* 0x0000c8001a1a7a20 */ /* 0x000fe40000410000 */
[----:B------:R-:W-:Y:S01]  /*6ed0*/  FMUL.FTZ R27, R27, c[0x0][0x320] ;  /* 0x0000c8001b1b7a20 */ /* 0x000fe20000410000 */
[----:B----4-:R-:W-:Y:S01]  /*6ee0*/  FMNMX.FTZ R3, R4, R0, !PT ;  /* 0x0000000004037209 */ /* 0x010fe20007810000 */
[----:B------:R3:W-:Y:S03]  /*6ef0*/  MUFU.TANH R133, R17 ;  /* 0x0000001100857308 */ /* 0x0007e60000002400 */
[----:B------:R-:W-:Y:S04]  /*6f00*/  FMNMX.FTZ R3, R172, R3, !PT ;  /* 0x00000003ac037209 */ /* 0x000fe80007810000 */
[----:B------:R-:W-:Y:S01]  /*6f10*/  FMNMX.FTZ R3, R171, R3, !PT ;  /* 0x00000003ab037209 */ /* 0x000fe20007810000 */
[C---:B-1----:R-:W-:Y:S02]  /*6f20*/  HMMA.16816.F32.BF16 R28, R232.reuse, R176, R28 ;  /* 0x000000b0e81c723c */ /* 0x042fe4000004181c */
[----:B------:R1:W-:Y:S06]  /*6f30*/  MUFU.TANH R134, R16 ;  /* 0x0000001000867308 */ /* 0x0003ec0000002400 */
[----:B------:R-:W-:Y:S04]  /*6f40*/  HMMA.16816.F32.BF16 R32, R232, R178, R32 ;  /* 0x000000b2e820723c */ /* 0x000fe80000041820 */
[----:B------:R-:W4:Y:S01]  /*6f50*/  MUFU.TANH R170, R9 ;  /* 0x0000000900aa7308 */ /* 0x000f220000002400 */
[----:B---3--:R-:W-:Y:S09]  /*6f60*/  FMUL.FTZ R17, R21, c[0x0][0x320] ;  /* 0x0000c80015117a20 */ /* 0x008ff20000410000 */
[----:B------:R-:W3:Y:S02]  /*6f70*/  MUFU.TANH R169, R12 ;  /* 0x0000000c00a97308 */ /* 0x000ee40000002400 */
[----:B------:R-:W-:Y:S02]  /*6f80*/  FMUL.FTZ R30, R30, c[0x0][0x320] ;  /* 0x0000c8001e1e7a20 */ /* 0x000fe40000410000 */
[----:B-1----:R-:W-:Y:S02]  /*6f90*/  FMUL.FTZ R16, R24, c[0x0][0x320] ;  /* 0x0000c80018107a20 */ /* 0x002fe40000410000 */
[----:B------:R-:W-:Y:S04]  /*6fa0*/  FMUL.FTZ R31, R31, c[0x0][0x320] ;  /* 0x0000c8001f1f7a20 */ /* 0x000fe80000410000 */
[----:B------:R-:W1:Y:S01]  /*6fb0*/  MUFU.TANH R20, R20 ;  /* 0x0000001400147308 */ /* 0x000e620000002400 */
[----:B------:R-:W-:Y:S02]  /*6fc0*/  FMUL.FTZ R8, R32, c[0x0][0x320] ;  /* 0x0000c80020087a20 */ /* 0x000fe40000410000 */
[----:B------:R-:W-:Y:S01]  /*6fd0*/  FMUL.FTZ R5, R33, c[0x0][0x320] ;  /* 0x0000c80021057a20 */ /* 0x000fe20000410000 */
[----:B----4-:R-:W-:Y:S01]  /*6fe0*/  FMNMX.FTZ R3, R170, R3, !PT ;  /* 0x00000003aa037209 */ /* 0x010fe20007810000 */
[----:B------:R-:W-:Y:S02]  /*6ff0*/  FMUL.FTZ R9, R29, c[0x0][0x320] ;  /* 0x0000c8001d097a20 */ /* 0x000fe40000410000 */
[----:B------:R-:W-:Y:S03]  /*7000*/  FMUL.FTZ R34, R34, c[0x0][0x320] ;  /* 0x0000c80022227a20 */ /* 0x000fe60000410000 */
[----:B------:R-:W4:Y:S01]  /*7010*/  MUFU.TANH R17, R17 ;  /* 0x0000001100117308 */ /* 0x000f220000002400 */
[----:B---3--:R-:W-:Y:S01]  /*7020*/  FMNMX.FTZ R3, R169, R3, !PT ;  /* 0x00000003a9037209 */ /* 0x008fe20007810000 */
[----:B------:R-:W-:Y:S03]  /*7030*/  FMUL.FTZ R12, R28, c[0x0][0x320] ;  /* 0x0000c8001c0c7a20 */ /* 0x000fe60000410000 */
[----:B------:R-:W-:Y:S05]  /*7040*/  FMNMX.FTZ R3, R135, R3, !PT ;  /* 0x0000000387037209 */ /* 0x000fea0007810000 */
[----:B------:R-:W3:Y:S01]  /*7050*/  MUFU.TANH R16, R16 ;  /* 0x0000001000107308 */ /* 0x000ee20000002400 */
[----:B------:R-:W-:Y:S04]  /*7060*/  FMNMX.FTZ R3, R134, R3, !PT ;  /* 0x0000000386037209 */ /* 0x000fe80007810000 */
[----:B------:R-:W-:Y:S05]  /*7070*/  FMNMX.FTZ R3, R133, R3, !PT ;  /* 0x0000000385037209 */ /* 0x000fea0007810000 */
[----:B------:R-:W3:Y:S01]  /*7080*/  MUFU.TANH R13, R13 ;  /* 0x0000000d000d7308 */ /* 0x000ee20000002400 */
[----:B-1----:R-:W-:Y:S04]  /*7090*/  FMNMX.FTZ R3, R20, R3, !PT ;  /* 0x0000000314037209 */ /* 0x002fe80007810000 */
[----:B----4-:R-:W-:Y:S05]  /*70a0*/  FMNMX.FTZ R3, R17, R3, !PT ;  /* 0x0000000311037209 */ /* 0x010fea0007810000 */
[----:B------:R-:W1:Y:S01]  /*70b0*/  MUFU.TANH R12, R12 ;  /* 0x0000000c000c7308 */ /* 0x000e620000002400 */
[----:B---3--:R-:W-:Y:S09]  /*70c0*/  FMNMX.FTZ R3, R16, R3, !PT ;  /* 0x0000000310037209 */ /* 0x008ff20007810000 */
[----:B------:R-:W3:Y:S01]  /*70d0*/  MUFU.TANH R9, R9 ;  /* 0x0000000900097308 */ /* 0x000ee20000002400 */
[----:B------:R-:W-:Y:S09]  /*70e0*/  FMNMX.FTZ R3, R13, R3, !PT ;  /* 0x000000030d037209 */ /* 0x000ff20007810000 */
[----:B------:R-:W4:Y:S01]  /*70f0*/  MUFU.TANH R8, R8 ;  /* 0x0000000800087308 */ /* 0x000f220000002400 */
[----:B-1----:R-:W-:Y:S09]  /*7100*/  FMNMX.FTZ R3, R12, R3, !PT ;  /* 0x000000030c037209 */ /* 0x002ff20007810000 */
[----:B------:R-:W1:Y:S01]  /*7110*/  MUFU.TANH R5, R5 ;  /* 0x0000000500057308 */ /* 0x000e620000002400 */
[----:B---3--:R-:W-:Y:S09]  /*7120*/  FMNMX.FTZ R3, R9, R3, !PT ;  /* 0x0000000309037209 */ /* 0x008ff20007810000 */
[----:B------:R-:W-:Y:S01]  /*7130*/  MUFU.TANH R6, R6 ;  /* 0x0000000600067308 */ /* 0x000fe20000002400 */
[----:B----4-:R-:W-:Y:S09]  /*7140*/  FMNMX.FTZ R3, R8, R3, !PT ;  /* 0x0000000308037209 */ /* 0x010ff20007810000 */
[----:B------:R-:W-:Y:S01]  /*7150*/  MUFU.TANH R180, R18 ;  /* 0x0000001200b47308 */ /* 0x000fe20000002400 */
[----:B-1----:R-:W-:Y:S05]  /*7160*/  FMNMX.FTZ R3, R5, R3, !PT ;  /* 0x0000000305037209 */ /* 0x002fea0007810000 */
[----:B------:R-:W1:Y:S04]  /*7170*/  SHFL.BFLY PT, R2, R3, 0x2, 0x1f ;  /* 0x0c401f0003027f89 */ /* 0x000e6800000e0000 */
[----:B------:R-:W-:Y:S10]  /*7180*/  MUFU.TANH R181, R19 ;  /* 0x0000001300b57308 */ /* 0x000ff40000002400 */
[----:B------:R-:W-:Y:S10]  /*7190*/  MUFU.TANH R174, R22 ;  /* 0x0000001600ae7308 */ /* 0x000ff40000002400 */
[----:B------:R-:W-:Y:S01]  /*71a0*/  MUFU.TANH R175, R23 ;  /* 0x0000001700af7308 */ /* 0x000fe20000002400 */
[----:B-1----:R-:W-:Y:S05]  /*71b0*/  FMNMX.FTZ R3, R3, R2, !PT ;  /* 0x0000000203037209 */ /* 0x002fea0007810000 */
[----:B------:R-:W1:Y:S04]  /*71c0*/  SHFL.BFLY PT, R2, R3, 0x1, 0x1f ;  /* 0x0c201f0003027f89 */ /* 0x000e6800000e0000 */
[----:B------:R-:W-:Y:S01]  /*71d0*/  MUFU.TANH R168, R26 ;  /* 0x0000001a00a87308 */ /* 0x000fe20000002400 */
[----:B-1----:R-:W-:Y:S05]  /*71e0*/  FMNMX.FTZ R3, R3, R2, !PT ;  /* 0x0000000203037209 */ /* 0x002fea0007810000 */
[C---:B------:R-:W-:Y:S02]  /*71f0*/  FADD.FTZ R0, -R3.reuse, R0 ;  /* 0x0000000003007221 */ /* 0x040fe40000010100 */
[----:B------:R-:W-:Y:S02]  /*7200*/  FMUL.FTZ R2, R3, c[0x0][0x2d0] ;  /* 0x0000b40003027a20 */ /* 0x000fe40000410000 */
[----:B------:R-:W-:Y:S02]  /*7210*/  FMUL.FTZ R0, R0, c[0x0][0x2d0] ;  /* 0x0000b40000007a20 */ /* 0x000fe40000410000 */
[--C-:B------:R-:W-:Y:S02]  /*7220*/  FFMA.FTZ R4, R4, c[0x0][0x2d0], -R2.reuse ;  /* 0x0000b40004047a23 */ /* 0x100fe40000010802 */
[--C-:B------:R-:W-:Y:S02]  /*7230*/  FFMA.FTZ R190, R169, c[0x0][0x2d0], -R2.reuse ;  /* 0x0000b400a9be7a23 */ /* 0x100fe40000010802 */
[----:B------:R-:W1:Y:S01]  /*7240*/  MUFU.EX2 R0, R0 ;  /* 0x0000000000007308 */ /* 0x000e620000000800 */
[--C-:B------:R-:W-:Y:S02]  /*7250*/  FFMA.FTZ R182, R20, c[0x0][0x2d0], -R2.reuse ;  /* 0x0000b40014b67a23 */ /* 0x100fe40000010802 */
[--C-:B------:R-:W-:Y:S02]  /*7260*/  FFMA.FTZ R183, R17, c[0x0][0x2d0], -R2.reuse ;  /* 0x0000b40011b77a23 */ /* 0x100fe40000010802 */
[--C-:B------:R-:W-:Y:S02]  /*7270*/  FFMA.FTZ R173, R13, c[0x0][0x2d0], -R2.reuse ;  /* 0x0000b4000dad7a23 */ /* 0x100fe40000010802 */
[--C-:B------:R-:W-:Y:S02]  /*7280*/  FFMA.FTZ R169, R12, c[0x0][0x2d0], -R2.reuse ;  /* 0x0000b4000ca97a23 */ /* 0x100fe40000010802 */
[--C-:B------:R-:W-:Y:S01]  /*7290*/  FFMA.FTZ R243, R5, c[0x0][0x2d0], -R2.reuse ;  /* 0x0000b40005f37a23 */ /* 0x100fe20000010802 */
[----:B------:R3:W2:Y:S01]  /*72a0*/  MUFU.EX2 R176, R4 ;  /* 0x0000000400b07308 */ /* 0x0006a20000000800 */
[--C-:B------:R-:W-:Y:S02]  /*72b0*/  FFMA.FTZ R177, R172, c[0x0][0x2d0], -R2.reuse ;  /* 0x0000b400acb17a23 */ /* 0x100fe40000010802 */
[--C-:B------:R-:W-:Y:S02]  /*72c0*/  FFMA.FTZ R172, R16, c[0x0][0x2d0], -R2.reuse ;  /* 0x0000b40010ac7a23 */ /* 0x100fe40000010802 */
[--C-:B------:R-:W-:Y:S02]  /*72d0*/  FFMA.FTZ R178, R171, c[0x0][0x2d0], -R2.reuse ;  /* 0x0000b400abb27a23 */ /* 0x100fe40000010802 */
[--C-:B------:R-:W-:Y:S02]  /*72e0*/  FFMA.FTZ R171, R8, c[0x0][0x2d0], -R2.reuse ;  /* 0x0000b40008ab7a23 */ /* 0x100fe40000010802 */
[--C-:B------:R-:W-:Y:S02]  /*72f0*/  FFMA.FTZ R179, R170, c[0x0][0x2d0], -R2.reuse ;  /* 0x0000b400aab37a23 */ /* 0x100fe40000010802 */
[--C-:B------:R-:W-:Y:S02]  /*7300*/  FFMA.FTZ R170, R9, c[0x0][0x2d0], -R2.reuse ;  /* 0x0000b40009aa7a23 */ /* 0x100fe40000010802 */
[----:B------:R-:W-:Y:S02]  /*7310*/  FFMA.FTZ R191, R135, c[0x0][0x2d0], -R2 ;  /* 0x0000b40087bf7a23 */ /* 0x000fe40000010802 */
[C---:B-1----:R-:W-:Y:S01]  /*7320*/  FMUL.FTZ R12, R0.reuse, R156 ;  /* 0x0000009c000c7220 */ /* 0x042fe20000410000 */
[----:B------:R-:W4:Y:S01]  /*7330*/  LDL.LU R135, [R1+0x20] ;  /* 0x0000200001877983 */ /* 0x000f220000300800 */
[C---:B------:R-:W-:Y:S01]  /*7340*/  FMUL.FTZ R16, R0.reuse, R152 ;  /* 0x0000009800107220 */ /* 0x040fe20000410000 */
[----:B------:R-:W-:Y:S01]  /*7350*/  MUFU.EX2 R179, R179 ;  /* 0x000000b300b37308 */ /* 0x000fe20000000800 */
[C---:B------:R-:W-:Y:S02]  /*7360*/  FMUL.FTZ R17, R0.reuse, R153 ;  /* 0x0000009900117220 */ /* 0x040fe40000410000 */
[C---:B------:R-:W-:Y:S01]  /*7370*/  FMUL.FTZ R20, R0.reuse, R148 ;  /* 0x0000009400147220 */ /* 0x040fe20000410000 */
[----:B------:R-:W4:Y:S01]  /*7380*/  LDL R156, [R1+0x38] ;  /* 0x00003800019c7983 */ /* 0x000f220000100800 */
[C---:B------:R-:W-:Y:S02]  /*7390*/  FMUL.FTZ R21, R0.reuse, R149 ;  /* 0x0000009500157220 */ /* 0x040fe40000410000 */
[C---:B------:R-:W-:Y:S02]  /*73a0*/  FMUL.FTZ R25, R0.reuse, R145 ;  /* 0x0000009100197220 */ /* 0x040fe40000410000 */
[C---:B------:R-:W-:Y:S01]  /*73b0*/  FMUL.FTZ R32, R0.reuse, R136 ;  /* 0x0000008800207220 */ /* 0x040fe20000410000 */
[----:B------:R-:W4:Y:S01]  /*73c0*/  LDL R153, [R1+0x34] ;  /* 0x0000340001997983 */ /* 0x000f220000100800 */
[C---:B---3--:R-:W-:Y:S02]  /*73d0*/  FMUL.FTZ R4, R0.reuse, R164 ;  /* 0x000000a400047220 */ /* 0x048fe40000410000 */
[C---:B------:R-:W-:Y:S01]  /*73e0*/  FMUL.FTZ R33, R0.reuse, R137 ;  /* 0x0000008900217220 */ /* 0x040fe20000410000 */
[----:B------:R-:W1:Y:S01]  /*73f0*/  MUFU.TANH R164, R27 ;  /* 0x0000001b00a47308 */ /* 0x000e620000002400 */
[C---:B------:R-:W-:Y:S01]  /*7400*/  FMUL.FTZ R5, R0.reuse, R165 ;  /* 0x000000a500057220 */ /* 0x040fe20000410000 */
[----:B------:R-:W3:Y:S01]  /*7410*/  LDL R152, [R1+0x30] ;  /* 0x0000300001987983 */ /* 0x000ee20000100800 */
[C---:B------:R-:W-:Y:S02]  /*7420*/  FMUL.FTZ R8, R0.reuse, R160 ;  /* 0x000000a000087220 */ /* 0x040fe40000410000 */
[C---:B------:R-:W-:Y:S02]  /*7430*/  FMUL.FTZ R9, R0.reuse, R161 ;  /* 0x000000a100097220 */ /* 0x040fe40000410000 */
[C---:B------:R-:W-:Y:S01]  /*7440*/  FMUL.FTZ R13, R0.reuse, R157 ;  /* 0x0000009d000d7220 */ /* 0x040fe20000410000 */
[----:B------:R-:W3:Y:S01]  /*7450*/  LDL R149, [R1+0x2c] ;  /* 0x00002c0001957983 */ /* 0x000ee20000100800 */
[C---:B------:R-:W-:Y:S01]  /*7460*/  FMUL.FTZ R24, R0.reuse, R144 ;  /* 0x0000009000187220 */ /* 0x040fe20000410000 */
[----:B------:R-:W1:Y:S01]  /*7470*/  MUFU.TANH R161, R30 ;  /* 0x0000001e00a17308 */ /* 0x000e620000002400 */
[C---:B------:R-:W-:Y:S02]  /*7480*/  FMUL.FTZ R28, R0.reuse, R140 ;  /* 0x0000008c001c7220 */ /* 0x040fe40000410000 */
[C---:B------:R-:W-:Y:S01]  /*7490*/  FMUL.FTZ R29, R0.reuse, R141 ;  /* 0x0000008d001d7220 */ /* 0x040fe20000410000 */
[----:B------:R-:W3:Y:S01]  /*74a0*/  LDL R148, [R1+0x28] ;  /* 0x0000280001947983 */ /* 0x000ee20000100800 */
[C---:B------:R-:W-:Y:S02]  /*74b0*/  FMUL.FTZ R36, R0.reuse, R36 ;  /* 0x0000002400247220 */ /* 0x040fe40000410000 */
[C---:B------:R-:W-:Y:S02]  /*74c0*/  FMUL.FTZ R37, R0.reuse, R37 ;  /* 0x0000002500257220 */ /* 0x040fe40000410000 */
[C---:B------:R-:W-:Y:S01]  /*74d0*/  FMUL.FTZ R40, R0.reuse, R40 ;  /* 0x0000002800287220 */ /* 0x040fe20000410000 */
[----:B------:R-:W1:Y:S01]  /*74e0*/  MUFU.TANH R160, R31 ;  /* 0x0000001f00a07308 */ /* 0x000e620000002400 */
[C---:B------:R-:W-:Y:S01]  /*74f0*/  FMUL.FTZ R41, R0.reuse, R41 ;  /* 0x0000002900297220 */ /* 0x040fe20000410000 */
[----:B------:R-:W3:Y:S01]  /*7500*/  LDL R145, [R1+0x24] ;  /* 0x0000240001917983 */ /* 0x000ee20000100800 */
[C---:B------:R-:W-:Y:S02]  /*7510*/  FMUL.FTZ R44, R0.reuse, R44 ;  /* 0x0000002c002c7220 */ /* 0x040fe40000410000 */
        /* <DEDUP_REMOVED lines=43> */
[----:B--2---:R-:W-:Y:S01]  /*77d0*/  FFMA.FTZ R144, R0, R7, R176 ;  /* 0x0000000700907223 */ /* 0x004fe200000100b0 */
[----:B------:R-:W-:Y:S01]  /*77e0*/  FMNMX.FTZ R0, R6, R132, !PT ;  /* 0x0000008406007209 */ /* 0x000fe20007810000 */
[--C-:B------:R-:W-:Y:S02]  /*77f0*/  FFMA.FTZ R184, R134, c[0x0][0x2d0], -R2.reuse ;  /* 0x0000b40086b87a23 */ /* 0x100fe40000010802 */
[----:B------:R-:W-:Y:S01]  /*7800*/  FFMA.FTZ R185, R133, c[0x0][0x2d0], -R2 ;  /* 0x0000b40085b97a23 */ /* 0x000fe20000010802 */
[----:B------:R-:W-:Y:S01]  /*7810*/  FMNMX.FTZ R0, R237, R0, !PT ;  /* 0x00000000ed007209 */ /* 0x000fe20007810000 */
[----:B------:R-:W2:Y:S03]  /*7820*/  MUFU.TANH R134, R34 ;  /* 0x0000002200867308 */ /* 0x000ea60000002400 */
[----:B------:R-:W-:Y:S04]  /*7830*/  FMNMX.FTZ R0, R241, R0, !PT ;  /* 0x00000000f1007209 */ /* 0x000fe80007810000 */
[----:B------:R-:W-:Y:S03]  /*7840*/  FMNMX.FTZ R0, R240, R0, !PT ;  /* 0x00000000f0007209 */ /* 0x000fe60007810000 */
[----:B------:R-:W-:Y:S01]  /*7850*/  MUFU.EX2 R157, R185 ;  /* 0x000000b9009d7308 */ /* 0x000fe20000000800 */
[----:B------:R-:W-:Y:S04]  /*7860*/  FMNMX.FTZ R0, R186, R0, !PT ;  /* 0x00000000ba007209 */ /* 0x000fe80007810000 */
[----:B------:R-:W-:Y:S04]  /*7870*/  FMNMX.FTZ R0, R187, R0, !PT ;  /* 0x00000000bb007209 */ /* 0x000fe80007810000 */
[----:B------:R-:W-:Y:S04]  /*7880*/  FMNMX.FTZ R0, R180, R0, !PT ;  /* 0x00000000b4007209 */ /* 0x000fe80007810000 */
[----:B------:R-:W-:Y:S01]  /*7890*/  FMNMX.FTZ R2, R181, R0, !PT ;  /* 0x00000000b5027209 */ /* 0x000fe20007810000 */
[----:B------:R-:W-:Y:S03]  /*78a0*/  FMUL.FTZ R0, R35, c[0x0][0x320] ;  /* 0x0000c80023007a20 */ /* 0x000fe60000410000 */
[----:B------:R-:W-:Y:S01]  /*78b0*/  FMNMX.FTZ R2, R174, R2, !PT ;  /* 0x00000002ae027209 */ /* 0x000fe20007810000 */
[----:B------:R1:W1:Y:S03]  /*78c0*/  MUFU.TANH R133, R0 ;  /* 0x0000000000857308 */ /* 0x0002660000002400 */
[----:B-1----:R-:W-:Y:S04]  /*78d0*/  FMNMX.FTZ R0, R175, R2, !PT ;  /* 0x00000002af007209 */ /* 0x002fe80007810000 */
[----:B------:R-:W-:Y:S04]  /*78e0*/  FMNMX.FTZ R0, R168, R0, !PT ;  /* 0x00000000a8007209 */ /* 0x000fe80007810000 */
[----:B------:R-:W-:Y:S04]  /*78f0*/  FMNMX.FTZ R0, R164, R0, !PT ;  /* 0x00000000a4007209 */ /* 0x000fe80007810000 */
[----:B------:R-:W-:Y:S04]  /*7900*/  FMNMX.FTZ R0, R161, R0, !PT ;  /* 0x00000000a1007209 */ /* 0x000fe80007810000 */
[----:B------:R-:W-:Y:S04]  /*7910*/  FMNMX.FTZ R0, R160, R0, !PT ;  /* 0x00000000a0007209 */ /* 0x000fe80007810000 */
[----:B--2---:R-:W-:Y:S04]  /*7920*/  FMNMX.FTZ R0, R134, R0, !PT ;  /* 0x0000000086007209 */ /* 0x004fe80007810000 */
[----:B------:R-:W-:Y:S05]  /*7930*/  FMNMX.FTZ R0, R133, R0, !PT ;  /* 0x0000000085007209 */ /* 0x000fea0007810000 */
[----:B------:R-:W1:Y:S02]  /*7940*/  SHFL.BFLY PT, R2, R0, 0x2, 0x1f ;  /* 0x0c401f0000027f89 */ /* 0x000e6400000e0000 */
[----:B-1----:R-:W-:Y:S05]  /*7950*/  FMNMX.FTZ R0, R0, R2, !PT ;  /* 0x0000000200007209 */ /* 0x002fea0007810000 */
[----:B------:R-:W1:Y:S02]  /*7960*/  SHFL.BFLY PT, R2, R0, 0x1, 0x1f ;  /* 0x0c201f0000027f89 */ /* 0x000e6400000e0000 */
[----:B-1----:R-:W-:Y:S05]  /*7970*/  FMNMX.FTZ R2, R0, R2, !PT ;  /* 0x0000000200027209 */ /* 0x002fea0007810000 */
[C---:B------:R-:W-:Y:S02]  /*7980*/  FADD.FTZ R0, -R2.reuse, R132 ;  /* 0x0000008402007221 */ /* 0x040fe40000010100 */
[----:B------:R-:W-:Y:S02]  /*7990*/  FMUL.FTZ R132, R2, c[0x0][0x2d0] ;  /* 0x0000b40002847a20 */ /* 0x000fe40000410000 */
[----:B------:R-:W-:Y:S02]  /*79a0*/  FMUL.FTZ R0, R0, c[0x0][0x2d0] ;  /* 0x0000b40000007a20 */ /* 0x000fe40000410000 */
[----:B------:R-:W-:Y:S04]  /*79b0*/  FFMA.FTZ R140, R6, c[0x0][0x2d0], -R132 ;  /* 0x0000b400068c7a23 */ /* 0x000fe80000010884 */
[----:B------:R-:W1:Y:S10]  /*79c0*/  MUFU.EX2 R0, R0 ;  /* 0x0000000000007308 */ /* 0x000e740000000800 */
[----:B------:R-:W4:Y:S01]  /*79d0*/  MUFU.EX2 R140, R140 ;  /* 0x0000008c008c7308 */ /* 0x000f220000000800 */
[C---:B-1----:R-:W-:Y:S02]  /*79e0*/  FMUL.FTZ R10, R0.reuse, R162 ;  /* 0x000000a2000a7220 */ /* 0x042fe40000410000 */
[C---:B------:R-:W-:Y:S02]  /*79f0*/  FMUL.FTZ R11, R0.reuse, R163 ;  /* 0x000000a3000b7220 */ /* 0x040fe40000410000 */
[----:B------:R-:W2:Y:S01]  /*7a00*/  LDL.64 R162, [R1+0x68] ;  /* 0x0000680001a27983 */ /* 0x000ea20000100a00 */
[C---:B------:R-:W-:Y:S02]  /*7a10*/  FMUL.FTZ R6, R0.reuse, R166 ;  /* 0x000000a600067220 */ /* 0x040fe40000410000 */
[C---:B------:R-:W-:Y:S02]  /*7a20*/  FMUL.FTZ R7, R0.reuse, R167 ;  /* 0x000000a700077220 */ /* 0x040fe40000410000 */
[----:B------:R-:W3:Y:S01]  /*7a30*/  LDL.64 R166, [R1+0x58] ;  /* 0x0000580001a67983 */ /* 0x000ee20000100a00 */
[C---:B------:R-:W-:Y:S02]  /*7a40*/  FMUL.FTZ R30, R0.reuse, R142 ;  /* 0x0000008e001e7220 */ /* 0x040fe40000410000 */
[C---:B------:R-:W-:Y:S02]  /*7a50*/  FMUL.FTZ R31, R0.reuse, R143 ;  /* 0x0000008f001f7220 */ /* 0x040fe40000410000 */
[C---:B----4-:R-:W-:Y:S02]  /*7a60*/  FFMA.FTZ R141, R0.reuse, R135, R140 ;  /* 0x00000087008d7223 */ /* 0x050fe4000001008c */
[C---:B------:R-:W-:Y:S02]  /*7a70*/  FMUL.FTZ R14, R0.reuse, R158 ;  /* 0x0000009e000e7220 */ /* 0x040fe40000410000 */
[C---:B------:R-:W-:Y:S01]  /*7a80*/  FMUL.FTZ R15, R0.reuse, R159 ;  /* 0x0000009f000f7220 */ /* 0x040fe20000410000 */
[----:B------:R-:W-:Y:S01]  /*7a90*/  MUFU.EX2 R158, R171 ;  /* 0x000000ab009e7308 */ /* 0x000fe20000000800 */
[C---:B------:R-:W-:Y:S02]  /*7aa0*/  FMUL.FTZ R18, R0.reuse, R154 ;  /* 0x0000009a00127220 */ /* 0x040fe40000410000 */
[C---:B------:R-:W-:Y:S02]  /*7ab0*/  FMUL.FTZ R19, R0.reuse, R155 ;  /* 0x0000009b00137220 */ /* 0x040fe40000410000 */
[C---:B------:R-:W-:Y:S02]  /*7ac0*/  FMUL.FTZ R22, R0.reuse, R150 ;  /* 0x0000009600167220 */ /* 0x040fe40000410000 */
        /* <DEDUP_REMOVED lines=8> */
[----:B------:R-:W1:Y:S01]  /*7b50*/  MUFU.EX2 R139, R177 ;  /* 0x000000b1008b7308 */ /* 0x000e620000000800 */
        /* <DEDUP_REMOVED lines=48> */
[----:B------:R-:W-:Y:S02]  /*7e60*/  FMUL.FTZ R131, R0, R131 ;  /* 0x0000008300837220 */ /* 0x000fe40000410000 */
[----:B------:R-:W-:Y:S02]  /*7e70*/  FFMA.FTZ R138, R237, c[0x0][0x2d0], -R132 ;  /* 0x0000b400ed8a7a23 */ /* 0x000fe40000010884 */
[----:B------:R-:W4:Y:S01]  /*7e80*/  LDL.LU R237, [R1+0xc8] ;  /* 0x0000c80001ed7983 */ /* 0x000f220000300800 */
[----:B-1----:R-:W-:Y:S02]  /*7e90*/  FADD.FTZ R144, R139, R144 ;  /* 0x000000908b907221 */ /* 0x002fe40000010000 */
[----:B------:R-:W-:Y:S02]  /*7ea0*/  FFMA.FTZ R178, R160, c[0x0][0x2d0], -R132 ;  /* 0x0000b400a0b27a23 */ /* 0x000fe40000010884 */
[----:B------:R-:W-:Y:S02]  /*7eb0*/  FADD.FTZ R144, R151, R144 ;  /* 0x0000009097907221 */ /* 0x000fe40000010000 */
[----:B------:R-:W-:Y:S02]  /*7ec0*/  FFMA.FTZ R177, R134, c[0x0][0x2d0], -R132 ;  /* 0x0000b40086b17a23 */ /* 0x000fe40000010884 */
[----:B------:R-:W-:Y:S01]  /*7ed0*/  FADD.FTZ R144, R179, R144 ;  /* 0x00000090b3907221 */ /* 0x000fe20000010000 */
[----:B------:R-:W-:Y:S10]  /*7ee0*/  MUFU.EX2 R178, R178 ;  /* 0x000000b200b27308 */ /* 0x000ff40000000800 */
[----:B------:R-:W-:Y:S01]  /*7ef0*/  MUFU.EX2 R177, R177 ;  /* 0x000000b100b17308 */ /* 0x000fe20000000800 */
[----:B--2---:R-:W-:Y:S04]  /*7f00*/  @P0 IADD3 R0, P2, R162, UR15, RZ ;  /* 0x0000000fa2000c10 */ /* 0x004fe8000ff5e0ff */
[C---:B------:R-:W-:Y:S02]  /*7f10*/  @P0 LEA R136, P1, R0.reuse, c[0x0][0x1c8], 0x1 ;  /* 0x0000720000880a11 */ /* 0x040fe400078208ff */
[----:B---3--:R-:W-:Y:S04]  /*7f20*/  @P0 IADD3.X R135, R167, UR14, RZ, P2, !PT ;  /* 0x0000000ea7870c10 */ /* 0x008fe800097fe4ff */
[----:B------:R-:W-:Y:S02]  /*7f30*/  @P0 LEA.HI.X R137, R0, c[0x0][0x1cc], R135, 0x1, P1 ;  /* 0x0000730000890a11 */ /* 0x000fe400008f0c87 */
[----:B------:R-:W-:Y:S03]  /*7f40*/  @P0 IADD3 R0, P2, R156, UR15, RZ ;  /* 0x0000000f9c000c10 */ /* 0x000fe6000ff5e0ff */
[----:B------:R1:W-:Y:S01]  /*7f50*/  @P0 LDGSTS.E.BYPASS.LTC128B.128 [R238+0x10100], [R136.64], !P6 ;  /* 0x1010000088ee0fae */ /* 0x0003e2000f101d4c */
[----:B------:R-:W-:Y:S02]  /*7f60*/  @P0 IADD3.X R135, R153, UR14, RZ, P2, !PT ;  /* 0x0000000e99870c10 */ /* 0x000fe400097fe4ff */
[C---:B-1----:R-:W-:Y:S04]  /*7f70*/  @P0 LEA R136, P1, R0.reuse, c[0x0][0x1c8], 0x1 ;  /* 0x0000720000880a11 */ /* 0x042fe800078208ff */
[----:B------:R-:W-:Y:S02]  /*7f80*/  @P0 LEA.HI.X R137, R0, c[0x0][0x1cc], R135, 0x1, P1 ;  /* 0x0000730000890a11 */ /* 0x000fe400008f0c87 */
[----:B------:R-:W-:Y:S03]  /*7f90*/  @P0 IADD3 R0, P2, R152, UR15, RZ ;  /* 0x0000000f98000c10 */ /* 0x000fe6000ff5e0ff */
[----:B------:R1:W-:Y:S01]  /*7fa0*/  @P0 LDGSTS.E.BYPASS.LTC128B.128 [R238+0x12100], [R136.64], !P5 ;  /* 0x1210000088ee0fae */ /* 0x0003e2000e901d4c */
[----:B------:R-:W-:Y:S02]  /*7fb0*/  @P0 IADD3.X R135, R149, UR14, RZ, P2, !PT ;  /* 0x0000000e95870c10 */ /* 0x000fe400097fe4ff */
[C---:B-1----:R-:W-:Y:S04]  /*7fc0*/  @P0 LEA R136, P1, R0.reuse, c[0x0][0x1c8], 0x1 ;  /* 0x0000720000880a11 */ /* 0x042fe800078208ff */
[----:B------:R-:W-:Y:S02]  /*7fd0*/  @P0 LEA.HI.X R137, R0, c[0x0][0x1cc], R135, 0x1, P1 ;  /* 0x0000730000890a11 */ /* 0x000fe400008f0c87 */
[----:B------:R-:W-:Y:S01]  /*7fe0*/  @P0 IADD3 R0, P2, R148, UR15, RZ ;  /* 0x0000000f94000c10 */ /* 0x000fe2000ff5e0ff */
[----:B------:R-:W-:Y:S02]  /*7ff0*/  @UP0 UIADD3 UR15, UP1, UR10, UR15, URZ ;  /* 0x0000000f0a0f0290 */ /* 0x000fe4000ff3e03f */
[----:B------:R1:W-:Y:S01]  /*8000*/  @P0 LDGSTS.E.BYPASS.LTC128B.128 [R238+0x14100], [R136.64], !P4 ;  /* 0x1410000088ee0fae */ /* 0x0003e2000e101d4c */
[----:B------:R-:W-:Y:S01]  /*8010*/  @P0 IADD3.X R135, R145, UR14, RZ, P2, !PT ;  /* 0x0000000e91870c10 */ /* 0x000fe200097fe4ff */
[----:B------:R-:W-:Y:S01]  /*8020*/  @UP0 UIADD3.X UR14, UR9, UR14, URZ, UP1, !UPT ;  /* 0x0000000e090e0290 */ /* 0x000fe20008ffe43f */
[C---:B-1----:R-:W-:Y:S04]  /*8030*/  @P0 LEA R136, P1, R0.reuse, c[0x0][0x1c8], 0x1 ;  /* 0x0000720000880a11 */ /* 0x042fe800078208ff */
[----:B------:R-:W-:Y:S02]  /*8040*/  @P0 LEA.HI.X R137, R0, c[0x0][0x1cc], R135, 0x1, P1 ;  /* 0x0000730000890a11 */ /* 0x000fe400008f0c87 */
[----:B------:R-:W-:Y:S02]  /*8050*/  @P0 IADD3 R0, P2, R162, UR15, RZ ;  /* 0x0000000fa2000c10 */ /* 0x000fe4000ff5e0ff */
[----:B------:R-:W1:Y:S01]  /*8060*/  MUFU.EX2 R162, R173 ;  /* 0x000000ad00a27308 */ /* 0x000e620000000800 */
[----:B------:R2:W-:Y:S01]  /*8070*/  @P0 LDGSTS.E.BYPASS.LTC128B.128 [R238+0x16100], [R136.64], !P3 ;  /* 0x1610000088ee0fae */ /* 0x0005e2000d901d4c */
[----:B------:R-:W-:Y:S08]  /*8080*/  @P0 IADD3.X R135, R167, UR14, RZ, P2, !PT ;  /* 0x0000000ea7870c10 */ /* 0x000ff000097fe4ff */
[----:B------:R-:W-:Y:S01]  /*8090*/  MUFU.EX2 R167, R169 ;  /* 0x000000a900a77308 */ /* 0x000fe20000000800 */
[----:B-1----:R-:W-:Y:S02]  /*80a0*/  F2FP.BF16.PACK_AB R134, R162, R155 ;  /* 0x0000009ba286723e */ /* 0x002fe400000010ff */
[C---:B--2---:R-:W-:Y:S04]  /*80b0*/  @P0 LEA R136, P1, R0.reuse, c[0x0][0x1c8], 0x1 ;  /* 0x0000720000880a11 */ /* 0x044fe800078208ff */
[----:B------:R-:W-:Y:S02]  /*80c0*/  @P0 LEA.HI.X R137, R0, c[0x0][0x1cc], R135, 0x1, P1 ;  /* 0x0000730000890a11 */ /* 0x000fe400008f0c87 */
[----:B------:R-:W-:Y:S02]  /*80d0*/  @P0 IADD3 R0, P2, R156, UR15, RZ ;  /* 0x0000000f9c000c10 */ /* 0x000fe4000ff5e0ff */
[----:B------:R-:W-:Y:S01]  /*80e0*/  MUFU.EX2 R156, R183 ;  /* 0x000000b7009c7308 */ /* 0x000fe20000000800 */
[----:B------:R1:W-:Y:S01]  /*80f0*/  @P0 LDGSTS.E.BYPASS.LTC128B.128 [R238+0x11100], [R136.64], !P6 ;  /* 0x1110000088ee0fae */ /* 0x0003e2000f101d4c */
[----:B------:R-:W-:Y:S08]  /*8100*/  @P0 IADD3.X R135, R153, UR14, RZ, P2, !PT ;  /* 0x0000000e99870c10 */ /* 0x000ff000097fe4ff */
[----:B------:R-:W-:Y:S01]  /*8110*/  MUFU.EX2 R153, R191 ;  /* 0x000000bf00997308 */ /* 0x000fe20000000800 */
[C---:B-1----:R-:W-:Y:S04]  /*8120*/  @P0 LEA R136, P1, R0.reuse, c[0x0][0x1c8], 0x1 ;  /* 0x0000720000880a11 */ /* 0x042fe800078208ff */
[----:B------:R-:W-:Y:S02]  /*8130*/  @P0 LEA.HI.X R137, R0, c[0x0][0x1cc], R135, 0x1, P1 ;  /* 0x0000730000890a11 */ /* 0x000fe400008f0c87 */
[----:B------:R-:W-:Y:S03]  /*8140*/  @P0 IADD3 R0, P2, R152, UR15, RZ ;  /* 0x0000000f98000c10 */ /* 0x000fe6000ff5e0ff */
[----:B------:R-:W-:Y:S01]  /*8150*/  MUFU.EX2 R152, R190 ;  /* 0x000000be00987308 */ /* 0x000fe20000000800 */
[----:B------:R1:W-:Y:S01]  /*8160*/  @P0 LDGSTS.E.BYPASS.LTC128B.128 [R238+0x13100], [R136.64], !P5 ;  /* 0x1310000088ee0fae */ /* 0x0003e2000e901d4c */
[----:B------:R-:W-:Y:S02]  /*8170*/  @P0 IADD3.X R135, R149, UR14, RZ, P2, !PT ;  /* 0x0000000e95870c10 */ /* 0x000fe400097fe4ff */
[C---:B-1----:R-:W-:Y:S04]  /*8180*/  @P0 LEA R136, P1, R0.reuse, c[0x0][0x1c8], 0x1 ;  /* 0x0000720000880a11 */ /* 0x042fe800078208ff */
[----:B------:R-:W-:Y:S02]  /*8190*/  @P0 LEA.HI.X R137, R0, c[0x0][0x1cc], R135, 0x1, P1 ;  /* 0x0000730000890a11 */ /* 0x000fe400008f0c87 */
[----:B------:R-:W-:Y:S01]  /*81a0*/  @P0 IADD3 R0, P2, R148, UR15, RZ ;  /* 0x0000000f94000c10 */ /* 0x000fe2000ff5e0ff */
[----:B------:R-:W1:Y:S02]  /*81b0*/  MUFU.EX2 R135, R138 ;  /* 0x0000008a00877308 */ /* 0x000e640000000800 */
[----:B------:R2:W-:Y:S01]  /*81c0*/  @P0 LDGSTS.E.BYPASS.LTC128B.128 [R238+0x15100], [R136.64], !P4 ;  /* 0x1510000088ee0fae */ /* 0x0005e2000e101d4c */
[----:B-1----:R-:W-:Y:S01]  /*81d0*/  FADD.FTZ R148, R135, R141 ;  /* 0x0000008d87947221 */ /* 0x002fe20000010000 */
[----:B------:R-:W-:Y:S01]  /*81e0*/  F2FP.BF16.PACK_AB R138, R179, R151 ;  /* 0x00000097b38a723e */ /* 0x000fe200000010ff */
[--C-:B------:R-:W-:Y:S05]  /*81f0*/  FFMA.FTZ R179, R161, c[0x0][0x2d0], -R132.reuse ;  /* 0x0000b400a1b37a23 */ /* 0x100fea0000010884 */
[----:B------:R-:W-:Y:S01]  /*8200*/  MUFU.EX2 R151, R182 ;  /* 0x000000b600977308 */ /* 0x000fe20000000800 */
[C---:B--2---:R-:W-:Y:S02]  /*8210*/  @P0 LEA R136, P1, R0.reuse, c[0x0][0x1c8], 0x1 ;  /* 0x0000720000880a11 */ /* 0x044fe400078208ff */
[----:B------:R-:W-:Y:S04]  /*8220*/  @P0 IADD3.X R137, R145, UR14, RZ, P2, !PT ;  /* 0x0000000e91890c10 */ /* 0x000fe800097fe4ff */
[----:B------:R-:W-:Y:S01]  /*8230*/  @P0 LEA.HI.X R137, R0, c[0x0][0x1cc], R137, 0x1, P1 ;  /* 0x0000730000890a11 */ /* 0x000fe200008f0c89 */
[--C-:B------:R-:W-:Y:S02]  /*8240*/  FFMA.FTZ R0, R241, c[0x0][0x2d0], -R132.reuse ;  /* 0x0000b400f1007a23 */ /* 0x100fe40000010884 */
[----:B------:R-:W-:Y:S02]  /*8250*/  MUFU.EX2 R179, R179 ;  /* 0x000000b300b37308 */ /* 0x000fe40000000800 */
[----:B------:R1:W-:Y:S05]  /*8260*/  @P0 LDGSTS.E.BYPASS.LTC128B.128 [R238+0x17100], [R136.64], !P3 ;  /* 0x1710000088ee0fae */ /* 0x0003ea000d901d4c */
[----:B------:R-:W0:Y:S05]  /*8270*/  LDGDEPBAR ;  /* 0x00000000000079af */ /* 0x000e2a0000000000 */
[----:B-1----:R-:W2:Y:S01]  /*8280*/  LDL.LU R238, [R1+0xc4] ;  /* 0x0000c40001ee7983 */ /* 0x002ea20000300800 */
[----:B------:R-:W-:Y:S02]  /*8290*/  F2FP.BF16.PACK_AB R137, R135, R140 ;  /* 0x0000008c8789723e */ /* 0x000fe400000010ff */
[----:B------:R1:W-:Y:S01]  /*82a0*/  MUFU.EX2 R135, R0 ;  /* 0x0000000000877308 */ /* 0x0003e20000000800 */
[----:B------:R-:W-:Y:S01]  /*82b0*/  F2FP.BF16.PACK_AB R136, R139, R176 ;  /* 0x000000b08b88723e */ /* 0x000fe200000010ff */
[----:B------:R-:W3:Y:S01]  /*82c0*/  LDL.LU R241, [R1+0xc0] ;  /* 0x0000c00001f17983 */ /* 0x000ee20000300800 */
[--C-:B------:R-:W-:Y:S04]  /*82d0*/  FFMA.FTZ R176, R133, c[0x0][0x2d0], -R132.reuse ;  /* 0x0000b40085b07a23 */ /* 0x100fe80000010884 */
[----:B----4-:R-:W4:Y:S03]  /*82e0*/  LDSM.16.MT88.4 R140, [R237+0x100] ;  /* 0x00010000ed8c783b */ /* 0x010f260000004200 */
[----:B------:R-:W-:Y:S01]  /*82f0*/  MUFU.EX2 R176, R176 ;  /* 0x000000b000b07308 */ /* 0x000fe20000000800 */
[--C-:B-1----:R-:W-:Y:S02]  /*8300*/  FFMA.FTZ R0, R240, c[0x0][0x2d0], -R132.reuse ;  /* 0x0000b400f0007a23 */ /* 0x102fe40000010884 */
[----:B------:R-:W3:Y:S07]  /*8310*/  LDL.LU R240, [R1+0xbc] ;  /* 0x0000bc0001f07983 */ /* 0x000eee0000300800 */
[----:B------:R-:W1:Y:S01]  /*8320*/  MUFU.EX2 R146, R0 ;  /* 0x0000000000927308 */ /* 0x000e620000000800 */
[----:B------:R2:W5:Y:S05]  /*8330*/  LDL.LU R190, [R1+0xb8] ;  /* 0x0000b80001be7983 */ /* 0x00056a0000300800 */
[----:B------:R2:W5:Y:S05]  /*8340*/  LDL.LU R191, [R1+0xb4] ;  /* 0x0000b40001bf7983 */ /* 0x00056a0000300800 */
[----:B------:R2:W5:Y:S05]  /*8350*/  LDL.LU R184, [R1+0xb0] ;  /* 0x0000b00001b87983 */ /* 0x00056a0000300800 */
[----:B------:R2:W5:Y:S01]  /*8360*/  LDL.LU R185, [R1+0xac] ;  /* 0x0000ac0001b97983 */ /* 0x0005620000300800 */
[----:B-1----:R-:W-:Y:S01]  /*8370*/  F2FP.BF16.PACK_AB R139, R146, R135 ;  /* 0x00000087928b723e */ /* 0x002fe200000010ff */
[----:B------:R-:W-:Y:S03]  /*8380*/  FFMA.FTZ R0, R186, c[0x0][0x2d0], -R132 ;  /* 0x0000b400ba007a23 */ /* 0x000fe60000010884 */
[----:B------:R1:W5:Y:S01]  /*8390*/  LDL.LU R186, [R1+0xa8] ;  /* 0x0000a80001ba7983 */ /* 0x0003620000300800 */
[----:B------:R-:W-:Y:S01]  /*83a0*/  FADD.FTZ R135, R135, R148 ;  /* 0x0000009487877221 */ /* 0x000fe20000010000 */
[----:B------:R1:W-:Y:S01]  /*83b0*/  MUFU.EX2 R145, R0 ;  /* 0x0000000000917308 */ /* 0x0003e20000000800 */
[C---:B----4-:R-:W-:Y:S05]  /*83c0*/  HMMA.16816.F32.BF16 R4, R136.reuse, R140, R4 ;  /* 0x0000008c8804723c */ /* 0x050fea0000041804 */
[----:B------:R-:W-:Y:S03]  /*83d0*/  FADD.FTZ R135, R146, R135 ;  /* 0x0000008792877221 */ /* 0x000fe60000010000 */
[C---:B------:R-:W-:Y:S04]  /*83e0*/  HMMA.16816.F32.BF16 R8, R136.reuse, R142, R8 ;  /* 0x0000008e8808723c */ /* 0x040fe80000041808 */
[--C-:B-1----:R-:W-:Y:S02]  /*83f0*/  FFMA.FTZ R0, R187, c[0x0][0x2d0], -R132.reuse ;  /* 0x0000b400bb007a23 */ /* 0x102fe40000010884 */
[----:B------:R1:W5:Y:S02]  /*8400*/  LDL.LU R187, [R1+0xa4] ;  /* 0x0000a40001bb7983 */ /* 0x0003640000300800 */
[----:B------:R4:W-:Y:S04]  /*8410*/  MUFU.EX2 R149, R0 ;  /* 0x0000000000957308 */ /* 0x0009e80000000800 */
[--C-:B----4-:R-:W-:Y:S02]  /*8420*/  FFMA.FTZ R0, R180, c[0x0][0x2d0], -R132.reuse ;  /* 0x0000b400b4007a23 */ /* 0x110fe40000010884 */
[----:B------:R1:W5:Y:S04]  /*8430*/  LDL.LU R180, [R1+0xa0] ;  /* 0x0000a00001b47983 */ /* 0x0003680000300800 */
[----:B------:R4:W-:Y:S02]  /*8440*/  MUFU.EX2 R147, R0 ;  /* 0x0000000000937308 */ /* 0x0009e40000000800 */
[--C-:B----4-:R-:W-:Y:S02]  /*8450*/  FFMA.FTZ R0, R181, c[0x0][0x2d0], -R132.reuse ;  /* 0x0000b400b5007a23 */ /* 0x110fe40000010884 */
[----:B------:R1:W5:Y:S06]  /*8460*/  LDL.LU R181, [R1+0x9c] ;  /* 0x00009c0001b57983 */ /* 0x00036c0000300800 */
[----:B------:R4:W-:Y:S01]  /*8470*/  MUFU.EX2 R150, R0 ;  /* 0x0000000000967308 */ /* 0x0009e20000000800 */
[----:B------:R1:W5:Y:S05]  /*8480*/  LDL.LU R182, [R1+0x98] ;  /* 0x0000980001b67983 */ /* 0x00036a0000300800 */
[----:B------:R1:W5:Y:S05]  /*8490*/  LDL.LU R183, [R1+0x94] ;  /* 0x0000940001b77983 */ /* 0x00036a0000300800 */
[----:B------:R1:W5:Y:S05]  /*84a0*/  LDL.LU R172, [R1+0x90] ;  /* 0x0000900001ac7983 */ /* 0x00036a0000300800 */
[----:B------:R1:W5:Y:S01]  /*84b0*/  LDL.LU R173, [R1+0x8c] ;  /* 0x00008c0001ad7983 */ /* 0x0003620000300800 */
[--C-:B----4-:R-:W-:Y:S04]  /*84c0*/  FFMA.FTZ R0, R174, c[0x0][0x2d0], -R132.reuse ;  /* 0x0000b400ae007a23 */ /* 0x110fe80000010884 */
[----:B------:R1:W5:Y:S01]  /*84d0*/  LDL.LU R174, [R1+0x88] ;  /* 0x0000880001ae7983 */ /* 0x0003620000300800 */
[----:B------:R4:W-:Y:S02]  /*84e0*/  MUFU.EX2 R148, R0 ;  /* 0x0000000000947308 */ /* 0x0009e40000000800 */
[--C-:B----4-:R-:W-:Y:S02]  /*84f0*/  FFMA.FTZ R0, R175, c[0x0][0x2d0], -R132.reuse ;  /* 0x0000b400af007a23 */ /* 0x110fe40000010884 */
[----:B------:R1:W5:Y:S06]  /*8500*/  LDL.LU R175, [R1+0x84] ;  /* 0x0000840001af7983 */ /* 0x00036c0000300800 */
[----:B------:R4:W1:Y:S02]  /*8510*/  MUFU.EX2 R165, R0 ;  /* 0x0000000000a57308 */ /* 0x0008640000000800 */
[--C-:B----4-:R-:W-:Y:S01]  /*8520*/  FFMA.FTZ R0, R168, c[0x0][0x2d0], -R132.reuse ;  /* 0x0000b400a8007a23 */ /* 0x110fe20000010884 */
[----:B-1----:R-:W-:Y:S01]  /*8530*/  F2FP.BF16.PACK_AB R133, R165, R148 ;  /* 0x00000094a585723e */ /* 0x002fe200000010ff */
[----:B------:R1:W5:Y:S05]  /*8540*/  LDL.LU R168, [R1+0x80] ;  /* 0x0000800001a87983 */ /* 0x00036a0000300800 */
[----:B------:R1:W5:Y:S05]  /*8550*/  LDL.LU R169, [R1+0x7c] ;  /* 0x00007c0001a97983 */ /* 0x00036a0000300800 */
[----:B--2---:R-:W2:Y:S02]  /*8560*/  LDSM.16.MT88.4 R140, [R238+0x100] ;  /* 0x00010000ee8c783b */ /* 0x004ea40000004200 */
[C---:B--2---:R-:W-:Y:S08]  /*8570*/  HMMA.16816.F32.BF16 R12, R136.reuse, R140, R12 ;  /* 0x0000008c880c723c */ /* 0x044ff0000004180c */
[C---:B------:R-:W-:Y:S01]  /*8580*/  HMMA.16816.F32.BF16 R16, R136.reuse, R142, R16 ;  /* 0x0000008e8810723c */ /* 0x040fe20000041810 */
[----:B---3--:R-:W2:Y:S07]  /*8590*/  LDSM.16.MT88.4 R140, [R241+0x100] ;  /* 0x00010000f18c783b */ /* 0x008eae0000004200 */
[C---:B--2---:R-:W-:Y:S08]  /*85a0*/  HMMA.16816.F32.BF16 R20, R136.reuse, R140, R20 ;  /* 0x0000008c8814723c */ /* 0x044ff00000041814 */
[C---:B------:R-:W-:Y:S01]  /*85b0*/  HMMA.16816.F32.BF16 R24, R136.reuse, R142, R24 ;  /* 0x0000008e8818723c */ /* 0x040fe20000041818 */
[----:B------:R-:W2:Y:S07]  /*85c0*/  LDSM.16.MT88.4 R140, [R240+0x100] ;  /* 0x00010000f08c783b */ /* 0x000eae0000004200 */
        /* <DEDUP_REMOVED lines=37> */
[----:B------:R-:W-:Y:S01]  /*8820*/  HMMA.16816.F32.BF16 R128, R136, R142, R128 ;  /* 0x0000008e8880723c */ /* 0x000fe20000041880 */
[----:B------:R-:W2:Y:S06]  /*8830*/  LDSM.16.MT88.4 R140, [R237+0x900] ;  /* 0x00090000ed8c783b */ /* 0x000eac0000004200 */
[----:B------:R-:W-:Y:S02]  /*8840*/  F2FP.BF16.PACK_AB R136, R153, R152 ;  /* 0x000000989988723e */ /* 0x000fe400000010ff */
[----:B------:R-:W-:Y:S03]  /*8850*/  F2FP.BF16.PACK_AB R138, R157, R154 ;  /* 0x0000009a9d8a723e */ /* 0x000fe600000010ff */
[----:B------:R-:W-:Y:S01]  /*8860*/  F2FP.BF16.PACK_AB R137, R149, R145 ;  /* 0x000000919589723e */ /* 0x000fe200000010ff */
[----:B------:R-:W-:Y:S01]  /*8870*/  FADD.FTZ R145, R145, R135 ;  /* 0x0000008791917221 */ /* 0x000fe20000010000 */
[----:B------:R-:W-:Y:S07]  /*8880*/  F2FP.BF16.PACK_AB R139, R150, R147 ;  /* 0x00000093968b723e */ /* 0x000fee00000010ff */
        /* <DEDUP_REMOVED lines=45> */
[C---:B--2---:R-:W-:Y:S01]  /*8b60*/  HMMA.16816.F32.BF16 R124, R136.reuse, R140, R124 ;  /* 0x0000008c887c723c */ /* 0x044fe2000004187c */
[----:B------:R2:W3:Y:S07]  /*8b70*/  MUFU.EX2 R140, R0 ;  /* 0x00000000008c7308 */ /* 0x0004ee0000000800 */
[----:B------:R-:W-:Y:S01]  /*8b80*/  HMMA.16816.F32.BF16 R128, R136, R142, R128 ;  /* 0x0000008e8880723c */ /* 0x000fe20000041880 */
[----:B------:R-:W4:Y:S03]  /*8b90*/  LDSM.16.MT88.4 R136, [R237+0x1100] ;  /* 0x00110000ed88783b */ /* 0x000f260000004200 */
[----:B--2---:R-:W-:Y:S01]  /*8ba0*/  FFMA.FTZ R0, R164, c[0x0][0x2d0], -R132 ;  /* 0x0000b400a4007a23 */ /* 0x004fe20000010884 */
[----:B---3--:R-:W-:Y:S01]  /*8bb0*/  MOV R146, R140 ;  /* 0x0000008c00927202 */ /* 0x008fe20000000f00 */
[----:B------:R2:W-:Y:S01]  /*8bc0*/  MUFU.EX2 R164, R170 ;  /* 0x000000aa00a47308 */ /* 0x0005e20000000800 */
[----:B------:R-:W3:Y:S01]  /*8bd0*/  LDSM.16.MT88.4 R140, [R238+0x1100] ;  /* 0x00110000ee8c783b */ /* 0x000ee20000004200 */
[----:B------:R-:W-:Y:S08]  /*8be0*/  F2FP.BF16.PACK_AB R132, R156, R151 ;  /* 0x000000979c84723e */ /* 0x000ff000000010ff */
[----:B------:R-:W1:Y:S01]  /*8bf0*/  MUFU.EX2 R166, R0 ;  /* 0x0000000000a67308 */ /* 0x000e620000000800 */
[----:B--2---:R2:W5:Y:S05]  /*8c00*/  LDL.LU R170, [R1+0x78] ;  /* 0x0000780001aa7983 */ /* 0x00456a0000300800 */
[----:B------:R2:W5:Y:S01]  /*8c10*/  LDL.LU R171, [R1+0x74] ;  /* 0x0000740001ab7983 */ /* 0x0005620000300800 */
[----:B-1----:R-:W-:Y:S04]  /*8c20*/  F2FP.BF16.PACK_AB R135, R166, R146 ;  /* 0x00000092a687723e */ /* 0x002fe800000010ff */
[----:B------:R2:W5:Y:S01]  /*8c30*/  LDL.LU R243, [R1+0x70] ;  /* 0x0000700001f37983 */ /* 0x0005620000300800 */
[----:B------:R-:W-:Y:S04]  /*8c40*/  FADD.FTZ R0, R152, R144 ;  /* 0x0000009098007221 */ /* 0x000fe80000010000 */
[----:B------:R-:W-:Y:S01]  /*8c50*/  FADD.FTZ R144, R153, R0 ;  /* 0x0000000099907221 */ /* 0x000fe20000010000 */
[C---:B----4-:R-:W-:Y:S05]  /*8c60*/  HMMA.16816.F32.BF16 R4, R132.reuse, R136, R4 ;  /* 0x000000888404723c */ /* 0x050fea0000041804 */
[----:B------:R-:W-:Y:S03]  /*8c70*/  FADD.FTZ R0, R149, R145 ;  /* 0x0000009195007221 */ /* 0x000fe60000010000 */
[C---:B------:R-:W-:Y:S01]  /*8c80*/  HMMA.16816.F32.BF16 R8, R132.reuse, R138, R8 ;  /* 0x0000008a8408723c */ /* 0x040fe20000041808 */
[----:B------:R-:W1:Y:S07]  /*8c90*/  LDSM.16.MT88.4 R136, [R241+0x1100] ;  /* 0x00110000f188783b */ /* 0x000e6e0000004200 */
[C---:B---3--:R-:W-:Y:S08]  /*8ca0*/  HMMA.16816.F32.BF16 R12, R132.reuse, R140, R12 ;  /* 0x0000008c840c723c */ /* 0x048ff0000004180c */
[C---:B------:R-:W-:Y:S01]  /*8cb0*/  HMMA.16816.F32.BF16 R16, R132.reuse, R142, R16 ;  /* 0x0000008e8410723c */ /* 0x040fe20000041810 */
[----:B------:R-:W3:Y:S07]  /*8cc0*/  LDSM.16.MT88.4 R140, [R240+0x1100] ;  /* 0x00110000f08c783b */ /* 0x000eee0000004200 */
[C---:B-1----:R-:W-:Y:S08]  /*8cd0*/  HMMA.16816.F32.BF16 R20, R132.reuse, R136, R20 ;  /* 0x000000888414723c */ /* 0x042ff00000041814 */
        /* <DEDUP_REMOVED lines=35> */
[C---:B-1----:R-:W-:Y:S07]  /*8f10*/  HMMA.16816.F32.BF16 R116, R132.reuse, R136, R116 ;  /* 0x000000888474723c */ /* 0x042fee0000041874 */
[----:B------:R-:W-:Y:S01]  /*8f20*/  MOV R137, R162 ;  /* 0x000000a200897202 */ /* 0x000fe20000000f00 */
[C---:B------:R-:W-:Y:S01]  /*8f30*/  HMMA.16816.F32.BF16 R120, R132.reuse, R138, R120 ;  /* 0x0000008a8478723c */ /* 0x040fe20000041878 */
[----:B------:R-:W1:Y:S03]  /*8f40*/  LDSM.16.MT88.4 R160, [R237+0x1900] ;  /* 0x00190000eda0783b */ /* 0x000e660000004200 */
[----:B------:R-:W-:Y:S04]  /*8f50*/  FADD.FTZ R136, R154, R144 ;  /* 0x000000909a887221 */ /* 0x000fe80000010000 */
[C---:B---3--:R-:W-:Y:S07]  /*8f60*/  HMMA.16816.F32.BF16 R124, R132.reuse, R140, R124 ;  /* 0x0000008c847c723c */ /* 0x048fee000004187c */
[----:B------:R-:W-:Y:S01]  /*8f70*/  MOV R141, R155 ;  /* 0x0000009b008d7202 */ /* 0x000fe20000000f00 */
[----:B------:R-:W-:Y:S01]  /*8f80*/  HMMA.16816.F32.BF16 R128, R132, R142, R128 ;  /* 0x0000008e8480723c */ /* 0x000fe20000041880 */
[----:B------:R-:W3:Y:S03]  /*8f90*/  LDSM.16.MT88.4 R152, [R238+0x1900] ;  /* 0x00190000ee98783b */ /* 0x000ee60000004200 */
[----:B------:R-:W-:Y:S02]  /*8fa0*/  FADD.FTZ R140, R147, R0 ;  /* 0x00000000938c7221 */ /* 0x000fe40000010000 */
[----:B------:R-:W-:Y:S01]  /*8fb0*/  FADD.FTZ R0, R157, R136 ;  /* 0x000000889d007221 */ /* 0x000fe20000010000 */
[----:B------:R-:W-:Y:S01]  /*8fc0*/  MOV R157, R167 ;  /* 0x000000a7009d7202 */ /* 0x000fe20000000f00 */
[----:B------:R-:W-:Y:S01]  /*8fd0*/  FADD.FTZ R132, R150, R140 ;  /* 0x0000008c96847221 */ /* 0x000fe20000010000 */
[----:B------:R-:W-:Y:S03]  /*8fe0*/  MOV R150, R164 ;  /* 0x000000a400967202 */ /* 0x000fe60000000f00 */
[----:B------:R-:W-:Y:S01]  /*8ff0*/  MOV R143, R146 ;  /* 0x00000092008f7202 */ /* 0x000fe20000000f00 */
[----:B------:R-:W-:Y:S01]  /*9000*/  FADD.FTZ R148, R148, R132 ;  /* 0x0000008494947221 */ /* 0x000fe20000010000 */
[----:B------:R-:W4:Y:S01]  /*9010*/  LDSM.16.MT88.4 R144, [R241+0x1900] ;  /* 0x00190000f190783b */ /* 0x000f220000004200 */
[----:B------:R-:W-:Y:S01]  /*9020*/  F2FP.BF16.PACK_AB R132, R150, R157 ;  /* 0x0000009d9684723e */ /* 0x000fe200000010ff */
[----:B------:R-:W-:Y:S01]  /*9030*/  FADD.FTZ R0, R151, R0 ;  /* 0x0000000097007221 */ /* 0x000fe20000010000 */
[----:B------:R-:W-:Y:S02]  /*9040*/  F2FP.BF16.PACK_AB R134, R159, R158 ;  /* 0x0000009e9f86723e */ /* 0x000fe400000010ff */
[----:B------:R-:W-:Y:S01]  /*9050*/  F2FP.BF16.PACK_AB R133, R178, R179 ;  /* 0x000000b3b285723e */ /* 0x000fe200000010ff */
[----:B------:R-:W-:Y:S01]  /*9060*/  FADD.FTZ R149, R156, R0 ;  /* 0x000000009c957221 */ /* 0x000fe20000010000 */
[----:B------:R-:W-:Y:S02]  /*9070*/  F2FP.BF16.PACK_AB R135, R176, R177 ;  /* 0x000000b1b087723e */ /* 0x000fe400000010ff */
[----:B------:R-:W-:Y:S02]  /*9080*/  MOV R140, R166 ;  /* 0x000000a6008c7202 */ /* 0x000fe40000000f00 */
[----:B------:R-:W-:Y:S02]  /*9090*/  MOV R0, R165 ;  /* 0x000000a500007202 */ /* 0x000fe40000000f00 */
[----:B------:R-:W-:Y:S01]  /*90a0*/  MOV R142, R137 ;  /* 0x00000089008e7202 */ /* 0x000fe20000000f00 */
[C---:B-1----:R-:W-:Y:S01]  /*90b0*/  HMMA.16816.F32.BF16 R164, R132.reuse, R160, R4 ;  /* 0x000000a084a4723c */ /* 0x042fe20000041804 */
[----:B------:R-:W1:Y:S06]  /*90c0*/  LDSM.16.MT88.4 R136, [R240+0x1900] ;  /* 0x00190000f088783b */ /* 0x000e6c0000004200 */
[----:B------:R-:W-:Y:S01]  /*90d0*/  MOV R5, R157 ;  /* 0x0000009d00057202 */ /* 0x000fe20000000f00 */
[C---:B------:R-:W-:Y:S04]  /*90e0*/  HMMA.16816.F32.BF16 R160, R132.reuse, R162, R8 ;  /* 0x000000a284a0723c */ /* 0x040fe80000041808 */
[----:B------:R-:W-:Y:S02]  /*90f0*/  MOV R4, R150 ;  /* 0x0000009600047202 */ /* 0x000fe40000000f00 */
[----:B------:R-:W-:Y:S02]  /*9100*/  MOV R6, R149 ;  /* 0x0000009500067202 */ /* 0x000fe40000000f00 */
[----:B------:R-:W-:Y:S04]  /*9110*/  MOV R10, R159 ;  /* 0x0000009f000a7202 */ /* 0x000fe80000000f00 */
[----:B------:R-:W-:Y:S02]  /*9120*/  MOV R11, R158 ;  /* 0x0000009e000b7202 */ /* 0x000fe40000000f00 */
[C---:B---3--:R-:W-:Y:S01]  /*9130*/  HMMA.16816.F32.BF16 R156, R132.reuse, R152, R12 ;  /* 0x00000098849c723c */ /* 0x048fe2000004180c */
[----:B------:R-:W-:Y:S02]  /*9140*/  LDSM.16.MT88.4 R12, [R241+0x3900] ;  /* 0x00390000f10c783b */ /* 0x000fe40000004200 */
[----:B------:R-:W-:Y:S05]  /*9150*/  MOV R7, R148 ;  /* 0x0000009400077202 */ /* 0x000fea0000000f00 */
[C---:B------:R-:W-:Y:S01]  /*9160*/  HMMA.16816.F32.BF16 R152, R132.reuse, R154, R16 ;  /* 0x0000009a8498723c */ /* 0x040fe20000041810 */
[----:B------:R-:W-:Y:S07]  /*9170*/  LDSM.16.MT88.4 R16, [R240+0x3900] ;  /* 0x00390000f010783b */ /* 0x000fee0000004200 */
[C---:B----4-:R-:W-:Y:S07]  /*9180*/  HMMA.16816.F32.BF16 R148, R132.reuse, R144, R20 ;  /* 0x000000908494723c */ /* 0x050fee0000041814 */
[----:B------:R-:W-:Y:S01]  /*9190*/  MOV R21, R4 ;  /* 0x0000000400157202 */ /* 0x000fe20000000f00 */
[C---:B------:R-:W-:Y:S04]  /*91a0*/  HMMA.16816.F32.BF16 R144, R132.reuse, R146, R24 ;  /* 0x000000928490723c */ /* 0x040fe80000041818 */
[----:B------:R-:W-:Y:S02]  /*91b0*/  MOV R20, R5 ;  /* 0x0000000500147202 */ /* 0x000fe40000000f00 */
[----:B------:R-:W-:Y:S02]  /*91c0*/  MOV R23, R10 ;  /* 0x0000000a00177202 */ /* 0x000fe40000000f00 */
[----:B------:R-:W-:Y:S04]  /*91d0*/  MOV R27, R140 ;  /* 0x0000008c001b7202 */ /* 0x000fe80000000f00 */
[----:B------:R-:W-:Y:S02]  /*91e0*/  MOV R26, R142 ;  /* 0x0000008e001a7202 */ /* 0x000fe40000000f00 */
[----:B------:R-:W-:Y:S02]  /*91f0*/  MOV R25, R143 ;  /* 0x0000008f00197202 */ /* 0x000fe40000000f00 */
[----:B------:R-:W-:Y:S02]  /*9200*/  MOV R24, R141 ;  /* 0x0000008d00187202 */ /* 0x000fe40000000f00 */
[C---:B-1----:R-:W-:Y:S03]  /*9210*/  HMMA.16816.F32.BF16 R140, R132.reuse, R136, R28 ;  /* 0x00000088848c723c */ /* 0x042fe6000004181c */
[----:B------:R-:W-:Y:S02]  /*9220*/  MOV R22, R11 ;  /* 0x0000000b00167202 */ /* 0x000fe40000000f00 */
[----:B------:R-:W-:Y:S02]  /*9230*/  LDSM.16.MT88.4 R8, [R238+0x3900] ;  /* 0x00390000ee08783b */ /* 0x000fe40000004200 */
[----:B------:R-:W-:Y:S01]  /*9240*/  MOV R31, R6 ;  /* 0x00000006001f7202 */ /* 0x000fe20000000f00 */
[C---:B------:R-:W-:Y:S04]  /*9250*/  HMMA.16816.F32.BF16 R136, R132.reuse, R138, R32 ;  /* 0x0000008a8488723c */ /* 0x040fe80000041820 */
[----:B------:R-:W-:Y:S02]  /*9260*/  MOV R30, R7 ;  /* 0x00000007001e7202 */ /* 0x000fe40000000f00 */
[----:B------:R-:W1:Y:S03]  /*9270*/  LDSM.16.MT88.4 R4, [R237+0x3900] ;  /* 0x00390000ed04783b */ /* 0x000e660000004200 */
[----:B------:R-:W-:Y:S04]  /*9280*/  FADD.FTZ R0, R0, R30 ;  /* 0x0000001e00007221 */ /* 0x000fe80000010000 */
[----:B------:R-:W-:Y:S01]  /*9290*/  FADD.FTZ R0, R25, R0 ;  /* 0x0000000019007221 */ /* 0x000fe20000010000 */
[C---:B-1----:R-:W-:Y:S08]  /*92a0*/  HMMA.16816.F32.BF16 R36, R132.reuse, R4, R36 ;  /* 0x000000048424723c */ /* 0x042ff00000041824 */
[C---:B------:R-:W-:Y:S01]  /*92b0*/  HMMA.16816.F32.BF16 R40, R132.reuse, R6, R40 ;  /* 0x000000068428723c */ /* 0x040fe20000041828 */
[----:B------:R-:W1:Y:S07]  /*92c0*/  LDSM.16.MT88.4 R4, [R237+0x5900] ;  /* 0x00590000ed04783b */ /* 0x000e6e0000004200 */
[C---:B------:R-:W-:Y:S08]  /*92d0*/  HMMA.16816.F32.BF16 R44, R132.reuse, R8, R44 ;  /* 0x00000008842c723c */ /* 0x040ff0000004182c */
[C---:B------:R-:W-:Y:S01]  /*92e0*/  HMMA.16816.F32.BF16 R48, R132.reuse, R10, R48 ;  /* 0x0000000a8430723c */ /* 0x040fe20000041830 */
[----:B------:R-:W3:Y:S07]  /*92f0*/  LDSM.16.MT88.4 R8, [R238+0x5900] ;  /* 0x00590000ee08783b */ /* 0x000eee0000004200 */
[C---:B------:R-:W-:Y:S08]  /*9300*/  HMMA.16816.F32.BF16 R52, R132.reuse, R12, R52 ;  /* 0x0000000c8434723c */ /* 0x040ff00000041834 */
[C---:B------:R-:W-:Y:S01]  /*9310*/  HMMA.16816.F32.BF16 R56, R132.reuse, R14, R56 ;  /* 0x0000000e8438723c */ /* 0x040fe20000041838 */
[----:B------:R-:W4:Y:S07]  /*9320*/  LDSM.16.MT88.4 R12, [R241+0x5900] ;  /* 0x00590000f10c783b */ /* 0x000f2e0000004200 */
[C---:B------:R-:W-:Y:S08]  /*9330*/  HMMA.16816.F32.BF16 R60, R132.reuse, R16, R60 ;  /* 0x00000010843c723c */ /* 0x040ff0000004183c */
[C---:B------:R-:W-:Y:S01]  /*9340*/  HMMA.16816.F32.BF16 R64, R132.reuse, R18, R64 ;  /* 0x000000128440723c */ /* 0x040fe20000041840 */
[----:B------:R-:W2:Y:S07]  /*9350*/  LDSM.16.MT88.4 R16, [R240+0x5900] ;  /* 0x00590000f010783b */ /* 0x000eae0000004200 */
[C---:B-1----:R-:W-:Y:S08]  /*9360*/  HMMA.16816.F32.BF16 R68, R132.reuse, R4, R68 ;  /* 0x000000048444723c */ /* 0x042ff00000041844 */
[C---:B------:R-:W-:Y:S01]  /*9370*/  HMMA.16816.F32.BF16 R72, R132.reuse, R6, R72 ;  /* 0x000000068448723c */ /* 0x040fe20000041848 */
[----:B------:R-:W1:Y:S07]  /*9380*/  LDSM.16.MT88.4 R4, [R237+0x7900] ;  /* 0x00790000ed04783b */ /* 0x000e6e0000004200 */
[C---:B---3--:R-:W-:Y:S08]  /*9390*/  HMMA.16816.F32.BF16 R76, R132.reuse, R8, R76 ;  /* 0x00000008844c723c */ /* 0x048ff0000004184c */
[C---:B------:R-:W-:Y:S01]  /*93a0*/  HMMA.16816.F32.BF16 R80, R132.reuse, R10, R80 ;  /* 0x0000000a8450723c */ /* 0x040fe20000041850 */
[----:B------:R-:W3:Y:S07]  /*93b0*/  LDSM.16.MT88.4 R8, [R238+0x7900] ;  /* 0x00790000ee08783b */ /* 0x000eee0000004200 */
[C---:B----4-:R-:W-:Y:S08]  /*93c0*/  HMMA.16816.F32.BF16 R84, R132.reuse, R12, R84 ;  /* 0x0000000c8454723c */ /* 0x050ff00000041854 */
[C---:B------:R-:W-:Y:S01]  /*93d0*/  HMMA.16816.F32.BF16 R88, R132.reuse, R14, R88 ;  /* 0x0000000e8458723c */ /* 0x040fe20000041858 */
[----:B------:R-:W4:Y:S07]  /*93e0*/  LDSM.16.MT88.4 R12, [R241+0x7900] ;  /* 0x00790000f10c783b */ /* 0x000f2e0000004200 */
[C---:B--2---:R-:W-:Y:S08]  /*93f0*/  HMMA.16816.F32.BF16 R92, R132.reuse, R16, R92 ;  /* 0x00000010845c723c */ /* 0x044ff0000004185c */
[C---:B------:R-:W-:Y:S01]  /*9400*/  HMMA.16816.F32.BF16 R96, R132.reuse, R18, R96 ;  /* 0x000000128460723c */ /* 0x040fe20000041860 */
[----:B------:R-:W2:Y:S07]  /*9410*/  LDSM.16.MT88.4 R16, [R240+0x7900] ;  /* 0x00790000f010783b */ /* 0x000eae0000004200 */
[C---:B-1----:R-:W-:Y:S07]  /*9420*/  HMMA.16816.F32.BF16 R100, R132.reuse, R4, R100 ;  /* 0x000000048464723c */ /* 0x042fee0000041864 */
[----:B------:R-:W-:Y:S01]  /*9430*/  FADD.FTZ R4, R24, R31 ;  /* 0x0000001f18047221 */ /* 0x000fe20000010000 */
[C---:B------:R-:W-:Y:S04]  /*9440*/  HMMA.16816.F32.BF16 R104, R132.reuse, R6, R104 ;  /* 0x000000068468723c */ /* 0x040fe80000041868 */
[----:B------:R-:W-:Y:S02]  /*9450*/  FADD.FTZ R4, R26, R4 ;  /* 0x000000041a047221 */ /* 0x000fe40000010000 */
[----:B------:R-:W-:Y:S02]  /*9460*/  FADD.FTZ R5, R27, R0 ;  /* 0x000000001b057221 */ /* 0x000fe40000010000 */
[C---:B---3--:R-:W-:Y:S04]  /*9470*/  HMMA.16816.F32.BF16 R108, R132.reuse, R8, R108 ;  /* 0x00000008846c723c */ /* 0x048fe8000004186c */
[----:B------:R-:W-:Y:S02]  /*9480*/  FADD.FTZ R0, R20, R4 ;  /* 0x0000000414007221 */ /* 0x000fe40000010000 */
[----:B------:R-:W-:Y:S02]  /*9490*/  FADD.FTZ R5, R179, R5 ;  /* 0x00000005b3057221 */ /* 0x000fe40000010000 */
[C---:B------:R-:W-:Y:S04]  /*94a0*/  HMMA.16816.F32.BF16 R112, R132.reuse, R10, R112 ;  /* 0x0000000a8470723c */ /* 0x040fe80000041870 */
[----:B------:R-:W-:Y:S02]  /*94b0*/  FADD.FTZ R0, R21, R0 ;  /* 0x0000000015007221 */ /* 0x000fe40000010000 */
[----:B------:R-:W-:Y:S02]  /*94c0*/  FADD.FTZ R5, R178, R5 ;  /* 0x00000005b2057221 */ /* 0x000fe40000010000 */
[C---:B----4-:R-:W-:Y:S04]  /*94d0*/  HMMA.16816.F32.BF16 R116, R132.reuse, R12, R116 ;  /* 0x0000000c8474723c */ /* 0x050fe80000041874 */
[----:B------:R-:W-:Y:S02]  /*94e0*/  FADD.FTZ R4, R22, R0 ;  /* 0x0000000016047221 */ /* 0x000fe40000010000 */
[----:B------:R-:W-:Y:S02]  /*94f0*/  FADD.FTZ R0, R177, R5 ;  /* 0x00000005b1007221 */ /* 0x000fe40000010000 */
[C---:B------:R-:W-:Y:S04]  /*9500*/  HMMA.16816.F32.BF16 R120, R132.reuse, R14, R120 ;  /* 0x0000000e8478723c */ /* 0x040fe80000041878 */
[----:B------:R-:W-:Y:S02]  /*9510*/  FADD.FTZ R4, R23, R4 ;  /* 0x0000000417047221 */ /* 0x000fe40000010000 */
[----:B------:R-:W-:Y:S02]  /*9520*/  FADD.FTZ R0, R176, R0 ;  /* 0x00000000b0007221 */ /* 0x000fe40000010000 */
[C---:B--2---:R-:W-:Y:S01]  /*9530*/  HMMA.16816.F32.BF16 R124, R132.reuse, R16, R124 ;  /* 0x00000010847c723c */ /* 0x044fe2000004187c */
[----:B------:R-:W-:Y:S05]  /*9540*/  STL [R1+0x1c], R4 ;  /* 0x00001c0401007387 */ /* 0x000fea0000100800 */
[----:B------:R1:W-:Y:S02]  /*9550*/  STL [R1+0x20], R0 ;  /* 0x0000200001007387 */ /* 0x0003e40000100800 */
[----:B------:R-:W-:Y:S07]  /*9560*/  HMMA.16816.F32.BF16 R128, R132, R18, R128 ;  /* 0x000000128480723c */ /* 0x000fee0000041880 */
[----:B------:R-:W-:Y:S02]  /*9570*/  MOV R132, R2 ;  /* 0x0000000200847202 */ /* 0x000fe40000000f00 */
[----:B-1----:R-:W-:Y:S01]  /*9580*/  MOV R0, R3 ;  /* 0x0000000300007202 */ /* 0x002fe20000000f00 */
[----:B------:R-:W-:-:S05]  /*9590*/  @P0 BRA `(.L_x_5) ;  /* 0xffffc4c000000947 */ /* 0x000fca000383ffff */
.L_x_4:
[----:B------:R-:W2:Y:S04]  /*95a0*/  LDL.LU R4, [R1+0x1c] ;  /* 0x00001c0001047983 */ /* 0x000ea80000300800 */
[----:B------:R-:W3:Y:S01]  /*95b0*/  LDL.LU R5, [R1+0x20] ;  /* 0x0000200001057983 */ /* 0x000ee20000300800 */
[----:B------:R-:W-:-:S02]  /*95c0*/  MOV R16, 0xff800000 ;  /* 0xff80000000107802 */ /* 0x000fc40000000f00 */
[----:B------:R-:W-:Y:S02]  /*95d0*/  MOV R17, 0xff800000 ;  /* 0xff80000000117802 */ /* 0x000fe40000000f00 */
[----:B------:R-:W-:Y:S01]  /*95e0*/  PLOP3.LUT P2, PT, PT, PT, PT, 0x8, 0x0 ;  /* 0x000000000000781c */ /* 0x000fe20003f4e170 */
[----:B--2---:R-:W1:Y:S04]  /*95f0*/  SHFL.BFLY PT, R7, R4, 0x2, 0x1f ;  /* 0x0c401f0004077f89 */ /* 0x004e6800000e0000 */
[----:B---3--:R-:W2:Y:S01]  /*9600*/  SHFL.BFLY PT, R8, R5, 0x2, 0x1f ;  /* 0x0c401f0005087f89 */ /* 0x008ea200000e0000 */
[----:B-1----:R-:W-:Y:S02]  /*9610*/  FADD.FTZ R7, R7, R4 ;  /* 0x0000000407077221 */ /* 0x002fe40000010000 */
[----:B--2---:R-:W-:-:S03]  /*9620*/  FADD.FTZ R8, R8, R5 ;  /* 0x0000000508087221 */ /* 0x004fc60000010000 */
[----:B------:R-:W1:Y:S04]  /*9630*/  SHFL.BFLY PT, R4, R7, 0x1, 0x1f ;  /* 0x0c201f0007047f89 */ /* 0x000e6800000e0000 */
[----:B------:R-:W2:Y:S01]  /*9640*/  SHFL.BFLY PT, R0, R8, 0x1, 0x1f ;  /* 0x0c201f0008007f89 */ /* 0x000ea200000e0000 */
[----:B-1----:R-:W-:Y:S01]  /*9650*/  FADD.FTZ R7, R7, R4 ;  /* 0x0000000407077221 */ /* 0x002fe20000010000 */
[----:B------:R-:W-:Y:S01]  /*9660*/  MOV R4, RZ ;  /* 0x000000ff00047202 */ /* 0x000fe20000000f00 */
[----:B--2---:R-:W-:-:S03]  /*9670*/  FADD.FTZ R8, R0, R8 ;  /* 0x0000000800087221 */ /* 0x004fc60000010000 */
[----:B------:R-:W-:Y:S02]  /*9680*/  FSETP.NE.FTZ.AND P1, PT, R7, RZ, PT ;  /* 0x000000ff0700720b */ /* 0x000fe40003f35000 */
[----:B------:R-:W-:Y:S02]  /*9690*/  MOV R0, RZ ;  /* 0x000000ff00007202 */ /* 0x000fe40000000f00 */
[----:B------:R-:W-:-:S09]  /*96a0*/  FSETP.NE.FTZ.AND P0, PT, R8, RZ, PT ;  /* 0x000000ff0800720b */ /* 0x000fd20003f15000 */
[----:B------:R-:W1:Y:S01]  /*96b0*/  @P1 MUFU.RCP R4, R7 ;  /* 0x0000000700041308 */ /* 0x000e620000001000 */
[----:B------:R-:W-:-:S05]  /*96c0*/  @P1 MOV R5, 0x3f317218 ;  /* 0x3f31721800051802 */ /* 0x000fca0000000f00 */
[----:B------:R-:W-:Y:S02]  /*96d0*/  @P1 FMUL.FTZ R6, R5, c[0x0][0x2d0] ;  /* 0x0000b40005061a20 */ /* 0x000fe40000410000 */
[----:B------:R-:W-:Y:S08]  /*96e0*/  @P0 MUFU.RCP R0, R8 ;  /* 0x0000000800000308 */ /* 0x000ff00000001000 */
[----:B------:R-:W2:Y:S01]  /*96f0*/  @P1 MUFU.LG2 R7, R7 ;  /* 0x0000000700071308 */ /* 0x000ea20000000c00 */
[----:B-1----:R-:W-:-:S02]  /*9700*/  FMUL.FTZ R164, R4, R164 ;  /* 0x000000a404a47220 */ /* 0x002fc40000410000 */
[C---:B------:R-:W-:Y:S02]  /*9710*/  FMUL.FTZ R165, R4.reuse, R165 ;  /* 0x000000a504a57220 */ /* 0x040fe40000410000 */
[C---:B------:R-:W-:Y:S02]  /*9720*/  FMUL.FTZ R160, R4.reuse, R160 ;  /* 0x000000a004a07220 */ /* 0x040fe40000410000 */
[C---:B------:R-:W-:Y:S01]  /*9730*/  FMUL.FTZ R161, R4.reuse, R161 ;  /* 0x000000a104a17220 */ /* 0x040fe20000410000 */
[----:B------:R-:W1:Y:S01]  /*9740*/  @P0 MUFU.LG2 R8, R8 ;  /* 0x0000000800080308 */ /* 0x000e620000000c00 */
[C---:B------:R-:W-:Y:S02]  /*9750*/  FMUL.FTZ R156, R4.reuse, R156 ;  /* 0x0000009c049c7220 */ /* 0x040fe40000410000 */
[C---:B------:R-:W-:Y:S02]  /*9760*/  FMUL.FTZ R157, R4.reuse, R157 ;  /* 0x0000009d049d7220 */ /* 0x040fe40000410000 */
[----:B------:R-:W-:-:S02]  /*9770*/  FMUL.FTZ R152, R4, R152 ;  /* 0x0000009804987220 */ /* 0x000fc40000410000 */
[C---:B------:R-:W-:Y:S02]  /*9780*/  FMUL.FTZ R153, R4.reuse, R153 ;  /* 0x0000009904997220 */ /* 0x040fe40000410000 */
[C---:B------:R-:W-:Y:S02]  /*9790*/  FMUL.FTZ R148, R4.reuse, R148 ;  /* 0x0000009404947220 */ /* 0x040fe40000410000 */
[C---:B------:R-:W-:Y:S02]  /*97a0*/  FMUL.FTZ R149, R4.reuse, R149 ;  /* 0x0000009504957220 */ /* 0x040fe40000410000 */
        /* <DEDUP_REMOVED lines=53> */
[----:B------:R-:W-:Y:S01]  /*9b00*/  FMUL.FTZ R129, R4, R129 ;  /* 0x0000008104817220 */ /* 0x000fe20000410000 */
[----:B------:R-:W-:Y:S01]  /*9b10*/  @P0 MOV R4, 0x3f317218 ;  /* 0x3f31721800040802 */ /* 0x000fe20000000f00 */
[----:B--2---:R-:W-:Y:S02]  /*9b20*/  @P1 FMUL.FTZ R7, R7, 0.69314718246459960938 ;  /* 0x3f31721807071820 */ /* 0x004fe40000410000 */
[----:B-1----:R-:W-:Y:S02]  /*9b30*/  @P0 FMUL.FTZ R5, R8, 0.69314718246459960938 ;  /* 0x3f31721808050820 */ /* 0x002fe40000410000 */
[----:B------:R-:W-:-:S02]  /*9b40*/  @P0 FMUL.FTZ R4, R4, c[0x0][0x2d0] ;  /* 0x0000b40004040a20 */ /* 0x000fc40000410000 */
        /* <DEDUP_REMOVED lines=63> */
[----:B------:R-:W-:Y:S02]  /*9f40*/  FMUL.FTZ R131, R0, R131 ;  /* 0x0000008300837220 */ /* 0x000fe40000410000 */
[----:B------:R-:W-:Y:S02]  /*9f50*/  @P1 FFMA.FTZ R16, R6, R3, R7 ;  /* 0x0000000306101223 */ /* 0x000fe40000010007 */
[----:B------:R-:W-:-:S02]  /*9f60*/  @P0 FFMA.FTZ R17, R4, R2, R5 ;  /* 0x0000000204110223 */ /* 0x000fc40000010005 */
.L_x_3:
[----:B------:R-:W-:Y:S05]  /*9f70*/  @P2 BRA `(.L_x_6) ;  /* 0x00001f8000002947 */ /* 0x000fea0003800000 */
[----:B------:R-:W1:Y:S01]  /*9f80*/  S2R R7, SR_TID.X ;  /* 0x0000000000077919 */ /* 0x000e620000002100 */
[----:B------:R-:W-:Y:S01]  /*9f90*/  IMAD R0, RZ, RZ, -UR11 ;  /* 0x8000000bff007e24 */ /* 0x000fe2000f8e02ff */
[----:B------:R-:W-:Y:S01]  /*9fa0*/  ULDC.64 UR4, c[0x0][0x4d0] ;  /* 0x0001340000047ab9 */ /* 0x000fe20000000a00 */
[----:B------:R-:W-:Y:S01]  /*9fb0*/  MOV R20, c[0x0][0x4e8] ;  /* 0x00013a0000147a02 */ /* 0x000fe20000000f00 */
[----:B------:R-:W2:Y:S01]  /*9fc0*/  S2R R9, SR_CTAID.Y ;  /* 0x0000000000097919 */ /* 0x000ea20000002600 */
[----:B------:R-:W-:Y:S01]  /*9fd0*/  UIMAD.WIDE.U32 UR8, UR11, UR4, URZ ;  /* 0x000000040b0872a5 */ /* 0x000fe2000f8e003f */
[----:B------:R-:W-:Y:S01]  /*9fe0*/  BSSY B0, `(.L_x_7) ;  /* 0x000012f000007945 */ /* 0x000fe20003800000 */
[----:B------:R-:W-:Y:S01]  /*9ff0*/  USHF.R.S32.HI UR6, URZ, 0x1f, UR11 ;  /* 0x0000001f3f067899 */ /* 0x000fe2000801140b */
[----:B------:R-:W3:Y:S01]  /*a000*/  S2R R10, SR_CTAID.Z ;  /* 0x00000000000a7919 */ /* 0x000ee20000002700 */
[----:B------:R-:W-:-:S02]  /*a010*/  ISETP.NE.AND P1, PT, R20, 0x1, PT ;  /* 0x000000011400780c */ /* 0x000fc40003f25270 */
[----:B------:R-:W-:Y:S01]  /*a020*/  IMAD.U32 R2, RZ, RZ, UR8 ;  /* 0x00000008ff027e24 */ /* 0x000fe2000f8e00ff */
[----:B------:R-:W-:Y:S01]  /*a030*/  MOV R3, UR9 ;  /* 0x0000000900037c02 */ /* 0x000fe20008000f00 */
[----:B------:R-:W4:Y:S01]  /*a040*/  S2R R19, SR_CTAID.X ;  /* 0x0000000000137919 */ /* 0x000f220000002500 */
[----:B------:R-:W-:-:S04]  /*a050*/  UIMAD UR7, UR6, UR4, URZ ;  /* 0x00000004060772a4 */ /* 0x000fc8000f8e023f */
[----:B------:R-:W-:-:S03]  /*a060*/  UIMAD UR7, UR11, UR5, UR7 ;  /* 0x000000050b0772a4 */ /* 0x000fc6000f8e0207 */
[----:B------:R-:W-:Y:S02]  /*a070*/  ULDC.64 UR4, c[0x0][0x438] ;  /* 0x00010e0000047ab9 */ /* 0x000fe40000000a00 */
[----:B------:R-:W-:Y:S01]  /*a080*/  UIMAD.WIDE.U32 UR14, UR11, UR4, URZ ;  /* 0x000000040b0e72a5 */ /* 0x000fe2000f8e003f */
[----:B-1----:R-:W-:Y:S01]  /*a090*/  SHF.R.S32.HI R5, RZ, 0x1f, R7 ;  /* 0x0000001fff057819 */ /* 0x002fe20000011407 */
[----:B------:R-:W-:Y:S02]  /*a0a0*/  UIMAD UR4, UR6, UR4, URZ ;  /* 0x00000004060472a4 */ /* 0x000fe4000f8e023f */
[----:B------:R-:W-:Y:S01]  /*a0b0*/  UIADD3 UR7, UR9, UR7, URZ ;  /* 0x0000000709077290 */ /* 0x000fe2000fffe03f */
[----:B--2---:R-:W-:Y:S01]  /*a0c0*/  IMAD R9, R0, c[0x0][0x550], R9 ;  /* 0x0001540000097a24 */ /* 0x004fe200078e0209 */
[CC--:B------:R-:W-:Y:S01]  /*a0d0*/  LEA.HI R0, R5.reuse, R7.reuse, RZ, 0x5 ;  /* 0x0000000705007211 */ /* 0x0c0fe200078f28ff */
[----:B------:R-:W-:Y:S01]  /*a0e0*/  UIMAD UR4, UR11, UR5, UR4 ;  /* 0x000000050b0472a4 */ /* 0x000fe2000f8e0204 */
[----:B------:R-:W-:-:S02]  /*a0f0*/  LEA.HI R5, R5, R7, RZ, 0x2 ;  /* 0x0000000705057211 */ /* 0x000fc400078f10ff */
[----:B------:R-:W-:Y:S01]  /*a100*/  LOP3.LUT R4, R0, 0xffffffe0, RZ, 0xc0, !PT ;  /* 0xffffffe000047812 */ /* 0x000fe200078ec0ff */
[----:B------:R-:W-:Y:S01]  /*a110*/  UIADD3 UR4, UR15, UR4, URZ ;  /* 0x000000040f047290 */ /* 0x000fe2000fffe03f */
[--C-:B------:R-:W-:Y:S02]  /*a120*/  SHF.R.S32.HI R6, RZ, 0x5, R0.reuse ;  /* 0x00000005ff067819 */ /* 0x100fe40000011400 */
[----:B------:R-:W-:Y:S01]  /*a130*/  SHF.R.S32.HI R0, RZ, 0x1f, R0 ;  /* 0x0000001fff007819 */ /* 0x000fe20000011400 */
[----:B------:R-:W-:Y:S01]  /*a140*/  IMAD.IADD R14, R7, 0x1, -R4 ;  /* 0x00000001070e7824 */ /* 0x000fe200078e0a04 */
[----:B------:R-:W-:Y:S01]  /*a150*/  LOP3.LUT R3, R5, 0xfffffffc, RZ, 0xc0, !PT ;  /* 0xfffffffc05037812 */ /* 0x000fe200078ec0ff */
[----:B------:R-:W-:Y:S01]  /*a160*/  IMAD.MOV.U32 R4, RZ, RZ, R2 ;  /* 0x000000ffff047224 */ /* 0x000fe200078e0002 */
[----:B------:R-:W-:Y:S01]  /*a170*/  LEA.HI R0, R0, R6, RZ, 0x3 ;  /* 0x0000000600007211 */ /* 0x000fe200078f18ff */
[----:B------:R-:W-:Y:S01]  /*a180*/  IMAD.U32 R5, RZ, RZ, UR7 ;  /* 0x00000007ff057e24 */ /* 0x000fe2000f8e00ff */
[----:B------:R-:W-:Y:S01]  /*a190*/  IADD3 R7, -R3, R7, RZ ;  /* 0x0000000703077210 */ /* 0x000fe20007ffe1ff */
[----:B------:R-:W-:Y:S01]  /*a1a0*/  IMAD.U32 R3, RZ, RZ, UR15 ;  /* 0x0000000fff037e24 */ /* 0x000fe2000f8e00ff */
[----:B------:R-:W-:Y:S01]  /*a1b0*/  LOP3.LUT R0, R0, 0xffffff8, RZ, 0xc0, !PT ;  /* 0x0ffffff800007812 */ /* 0x000fe200078ec0ff */
[----:B---3--:R-:W-:Y:S01]  /*a1c0*/  IMAD.WIDE.U32 R4, R10, c[0x0][0x4d8], R4 ;  /* 0x000136000a047a25 */ /* 0x008fe200078e0004 */
[----:B------:R-:W-:-:S02]  /*a1d0*/  SHF.R.S32.HI R2, RZ, 0x1f, R14 ;  /* 0x0000001fff027819 */ /* 0x000fc4000001140e */
[----:B------:R-:W-:Y:S01]  /*a1e0*/  SHF.R.S32.HI R11, RZ, 0x1f, R10 ;  /* 0x0000001fff0b7819 */ /* 0x000fe2000001140a */
[----:B------:R-:W-:Y:S01]  /*a1f0*/  IMAD.IADD R8, R6, 0x1, -R0 ;  /* 0x0000000106087824 */ /* 0x000fe200078e0a00 */
[C---:B------:R-:W-:Y:S02]  /*a200*/  LEA.HI R0, R7.reuse, R7, RZ, 0x1 ;  /* 0x0000000707007211 */ /* 0x040fe400078f08ff */
[----:B------:R-:W-:Y:S01]  /*a210*/  LEA.HI R18, R2, R14, RZ, 0x2 ;  /* 0x0000000e02127211 */ /* 0x000fe200078f10ff */
[----:B------:R-:W-:Y:S01]  /*a220*/  IMAD.U32 R2, RZ, RZ, UR14 ;  /* 0x0000000eff027e24 */ /* 0x000fe2000f8e00ff */
[----:B------:R-:W-:Y:S02]  /*a230*/  LOP3.LUT R0, R0, 0x1ffffffe, RZ, 0xc0, !PT ;  /* 0x1ffffffe00007812 */ /* 0x000fe400078ec0ff */
[----:B------:R-:W-:Y:S02]  /*a240*/  SHF.R.S32.HI R6, RZ, 0x2, R18 ;  /* 0x00000002ff067819 */ /* 0x000fe40000011412 */
[----:B------:R-:W-:Y:S01]  /*a250*/  MOV R3, UR4 ;  /* 0x0000000400037c02 */ /* 0x000fe20008000f00 */
[----:B------:R-:W-:-:S02]  /*a260*/  IMAD.IADD R0, R7, 0x1, -R0 ;  /* 0x0000000107007824 */ /* 0x000fc400078e0a00 */
[----:B------:R-:W-:Y:S02]  /*a270*/  IMAD R15, R8, 0x10, R6 ;  /* 0x00000010080f7824 */ /* 0x000fe400078e0206 */
[C---:B------:R-:W-:Y:S02]  /*a280*/  IMAD R7, R11.reuse, c[0x0][0x4d8], RZ ;  /* 0x000136000b077a24 */ /* 0x040fe400078e02ff */
[----:B------:R-:W-:Y:S01]  /*a290*/  IMAD R6, R11, c[0x0][0x440], RZ ;  /* 0x000110000b067a24 */ /* 0x000fe200078e02ff */
[----:B------:R-:W-:Y:S01]  /*a2a0*/  LEA R0, R0, R15, 0x3 ;  /* 0x0000000f00007211 */ /* 0x000fe200078e18ff */
[C---:B------:R-:W-:Y:S02]  /*a2b0*/  IMAD R7, R10.reuse, c[0x0][0x4dc], R7 ;  /* 0x000137000a077a24 */ /* 0x040fe400078e0207 */
[----:B------:R-:W-:Y:S02]  /*a2c0*/  IMAD R6, R10, c[0x0][0x444], R6 ;  /* 0x000111000a067a24 */ /* 0x000fe400078e0206 */
[----:B----4-:R-:W-:Y:S01]  /*a2d0*/  IMAD R8, R19, 0x80, R0 ;  /* 0x0000008013087824 */ /* 0x010fe200078e0200 */
[----:B------:R-:W-:Y:S01]  /*a2e0*/  SHF.R.S32.HI R0, RZ, 0x1f, R9 ;  /* 0x0000001fff007819 */ /* 0x000fe20000011409 */
[----:B------:R-:W-:-:S02]  /*a2f0*/  IMAD.IADD R5, R5, 0x1, R7 ;  /* 0x0000000105057824 */ /* 0x000fc400078e0207 */
[----:B------:R-:W-:-:S04]  /*a300*/  @P1 IMAD.HI.U32 R7, R8, c[0x0][0x4ec], RZ ;  /* 0x00013b0008071a27 */ /* 0x000fc800078e00ff */
[----:B------:R-:W-:-:S04]  /*a310*/  IMAD.WIDE.U32 R2, R10, c[0x0][0x440], R2 ;  /* 0x000110000a027a25 */ /* 0x000fc800078e0002 */
[----:B------:R-:W-:Y:S01]  /*a320*/  IMAD.MOV.U32 R10, RZ, RZ, R8 ;  /* 0x000000ffff0a7224 */ /* 0x000fe200078e0008 */
[----:B------:R-:W-:Y:S02]  /*a330*/  @P1 SHF.R.U32.HI R10, RZ, c[0x0][0x4f0], R7 ;  /* 0x00013c00ff0a1a19 */ /* 0x000fe40000011607 */
[----:B------:R-:W-:Y:S01]  /*a340*/  IADD3 R3, R3, R6, RZ ;  /* 0x0000000603037210 */ /* 0x000fe20007ffe0ff */
[C---:B------:R-:W-:Y:S02]  /*a350*/  IMAD R6, R0.reuse, c[0x0][0x4e0], RZ ;  /* 0x0001380000067a24 */ /* 0x040fe400078e02ff */
[----:B------:R-:W-:Y:S02]  /*a360*/  IMAD R0, R0, c[0x0][0x448], RZ ;  /* 0x0001120000007a24 */ /* 0x000fe400078e02ff */
[----:B------:R-:W-:Y:S02]  /*a370*/  IMAD.MOV R11, RZ, RZ, -R10 ;  /* 0x000000ffff0b7224 */ /* 0x000fe400078e0a0a */
[----:B------:R-:W-:-:S02]  /*a380*/  IMAD R13, R9, c[0x0][0x4e4], R6 ;  /* 0x00013900090d7a24 */ /* 0x000fc400078e0206 */
[----:B------:R-:W-:-:S04]  /*a390*/  IMAD.WIDE.U32 R6, R9, c[0x0][0x448], R2 ;  /* 0x0001120009067a25 */ /* 0x000fc800078e0002 */
[C---:B------:R-:W-:Y:S01]  /*a3a0*/  IMAD R12, R9.reuse, c[0x0][0x44c], R0 ;  /* 0x00011300090c7a24 */ /* 0x040fe200078e0200 */
[----:B------:R-:W-:Y:S01]  /*a3b0*/  MOV R0, R8 ;  /* 0x0000000800007202 */ /* 0x000fe20000000f00 */
[----:B------:R-:W-:-:S04]  /*a3c0*/  IMAD.WIDE.U32 R2, R9, c[0x0][0x4e0], R4 ;  /* 0x0001380009027a25 */ /* 0x000fc800078e0004 */
[----:B------:R-:W-:Y:S01]  /*a3d0*/  IMAD R9, R11, c[0x0][0x4e8], R8 ;  /* 0x00013a000b097a24 */ /* 0x000fe200078e0208 */
[----:B------:R-:W-:Y:S01]  /*a3e0*/  SHF.R.S32.HI R11, RZ, 0x1f, R10 ;  /* 0x0000001fff0b7819 */ /* 0x000fe2000001140a */
[----:B------:R-:W-:Y:S01]  /*a3f0*/  @P1 IMAD.HI.U32 R4, R8, c[0x0][0x4ec], RZ ;  /* 0x00013b0008041a27 */ /* 0x000fe200078e00ff */
[----:B------:R-:W-:Y:S01]  /*a400*/  BAR.SYNC.DEFER_BLOCKING 0x1, 0x100 ;  /* 0x0044000000007b1d */ /* 0x000fe20000010000 */
[----:B------:R-:W-:Y:S02]  /*a410*/  IADD3 R2, P0, R10, R2, RZ ;  /* 0x000000020a027210 */ /* 0x000fe40007f1e0ff */
[----:B------:R-:W-:Y:S01]  /*a420*/  IMAD.IADD R5, R7, 0x1, R12 ;  /* 0x0000000107057824 */ /* 0x000fe200078e020c */
[----:B------:R-:W-:Y:S02]  /*a430*/  SHF.R.S32.HI R7, RZ, 0x1f, R9 ;  /* 0x0000001fff077819 */ /* 0x000fe40000011409 */
[----:B------:R-:W-:Y:S02]  /*a440*/  @P1 SHF.R.U32.HI R0, RZ, c[0x0][0x4f0], R4 ;  /* 0x00013c00ff001a19 */ /* 0x000fe40000011604 */
[----:B------:R-:W-:Y:S01]  /*a450*/  IADD3.X R3, R11, R3, R13, P0, !PT ;  /* 0x000000030b037210 */ /* 0x000fe200007fe40d */
[----:B------:R-:W-:Y:S01]  /*a460*/  IMAD R11, R19, 0x80, R15 ;  /* 0x00000080130b7824 */ /* 0x000fe200078e020f */
[----:B------:R-:W-:Y:S01]  /*a470*/  MOV R4, R6 ;  /* 0x0000000600047202 */ /* 0x000fe20000000f00 */
[----:B------:R-:W-:Y:S01]  /*a480*/  IMAD R6, R7, c[0x0][0x4c8], RZ ;  /* 0x0001320007067a24 */ /* 0x000fe200078e02ff */
[----:B------:R-:W-:Y:S01]  /*a490*/  SHF.R.S32.HI R7, RZ, 0x1f, R0 ;  /* 0x0000001fff077819 */ /* 0x000fe20000011400 */
[----:B------:R-:W-:Y:S01]  /*a4a0*/  IMAD.WIDE.U32 R2, R9, c[0x0][0x4c8], R2 ;  /* 0x0001320009027a25 */ /* 0x000fe200078e0002 */
[----:B------:R-:W-:-:S03]  /*a4b0*/  LOP3.LUT P1, RZ, R14, 0x3, RZ, 0xc0, !PT ;  /* 0x000000030eff7812 */ /* 0x000fc6000782c0ff */
[----:B------:R-:W-:Y:S02]  /*a4c0*/  IMAD.MOV R10, RZ, RZ, -R0 ;  /* 0x000000ffff0a7224 */ /* 0x000fe400078e0a00 */
[----:B------:R-:W-:Y:S01]  /*a4d0*/  IMAD R9, R9, c[0x0][0x4cc], R6 ;  /* 0x0001330009097a24 */ /* 0x000fe200078e0206 */
[----:B------:R-:W-:Y:S01]  /*a4e0*/  LEA R6, P0, R2, c[0x0][0x4a8], 0x2 ;  /* 0x00012a0002067a11 */ /* 0x000fe200078010ff */
[----:B------:R-:W-:Y:S02]  /*a4f0*/  IMAD R10, R10, c[0x0][0x4e8], R8 ;  /* 0x00013a000a0a7a24 */ /* 0x000fe400078e0208 */
[----:B------:R-:W-:Y:S01]  /*a500*/  IMAD R7, R7, c[0x0][0x430], RZ ;  /* 0x00010c0007077a24 */ /* 0x000fe200078e02ff */
[----:B------:R-:W-:Y:S01]  /*a510*/  IADD3 R3, R3, R9, RZ ;  /* 0x0000000903037210 */ /* 0x000fe20007ffe0ff */
[----:B------:R-:W-:Y:S01]  /*a520*/  IMAD.WIDE.U32 R4, R0, c[0x0][0x430], R4 ;  /* 0x00010c0000047a25 */ /* 0x000fe200078e0004 */
[----:B------:R-:W-:Y:S02]  /*a530*/  SHFL.IDX PT, R8, R6, RZ, 0x1c1f ;  /* 0x001c1fff06087589 */ /* 0x000fe400000e0000 */
[----:B------:R-:W-:Y:S01]  /*a540*/  LEA.HI.X R2, R2, c[0x0][0x4ac], R3, 0x2, P0 ;  /* 0x00012b0002027a11 */ /* 0x000fe200000f1403 */
[----:B------:R-:W-:Y:S01]  /*a550*/  IMAD R0, R0, c[0x0][0x434], R7 ;  /* 0x00010d0000007a24 */ /* 0x000fe200078e0207 */
[----:B------:R-:W-:Y:S01]  /*a560*/  SHF.R.S32.HI R7, RZ, 0x1f, R10 ;  /* 0x0000001fff077819 */ /* 0x000fe2000001140a */
[----:B------:R-:W-:Y:S03]  /*a570*/  SHFL.IDX PT, R6, R6, 0x1, 0x1c1f ;  /* 0x003c1f0006067f89 */ /* 0x000fe600000e0000 */
[----:B------:R-:W-:Y:S01]  /*a580*/  IADD3 R3, R5, R0, RZ ;  /* 0x0000000005037210 */ /* 0x000fe20007ffe0ff */
[----:B------:R-:W-:Y:S01]  /*a590*/  IMAD R0, R7, c[0x0][0x428], RZ ;  /* 0x00010a0007007a24 */ /* 0x000fe200078e02ff */
[----:B------:R-:W1:Y:S01]  /*a5a0*/  SHFL.IDX PT, R9, R2, RZ, 0x1c1f ;  /* 0x001c1fff02097589 */ /* 0x000e6200000e0000 */
[----:B------:R-:W-:-:S02]  /*a5b0*/  IMAD R5, R20, c[0x0][0x388], RZ ;  /* 0x0000e20014057a24 */ /* 0x000fc400078e02ff */
[----:B------:R-:W-:Y:S01]  /*a5c0*/  IMAD R0, R10, c[0x0][0x42c], R0 ;  /* 0x00010b000a007a24 */ /* 0x000fe200078e0200 */
[----:B------:R2:W3:Y:S02]  /*a5d0*/  SHFL.IDX PT, R7, R2, 0x1, 0x1c1f ;  /* 0x003c1f0002077f89 */ /* 0x0004e400000e0000 */
[----:B------:R-:W-:-:S13]  /*a5e0*/  ISETP.GE.OR P2, PT, R11, R5, P1 ;  /* 0x000000050b00720c */ /* 0x000fda0000f46670 */
[----:B-1----:R1:W-:Y:S01]  /*a5f0*/  @!P2 ST.E [R8.64], R16 ;  /* 0x000000100800a985 */ /* 0x0023e2000c10190c */
[----:B--2---:R-:W-:Y:S01]  /*a600*/  IMAD.MOV.U32 R2, RZ, RZ, R4 ;  /* 0x000000ffff027224 */ /* 0x004fe200078e0004 */
[----:B------:R-:W-:-:S03]  /*a610*/  IADD3 R4, R11, 0x8, RZ ;  /* 0x000000080b047810 */ /* 0x000fc60007ffe0ff */
[----:B------:R-:W-:Y:S01]  /*a620*/  IMAD.WIDE.U32 R2, R10, c[0x0][0x428], R2 ;  /* 0x00010a000a027a25 */ /* 0x000fe200078e0002 */
[----:B------:R-:W-:-:S04]  /*a630*/  ISETP.GE.OR P1, PT, R4, R5, P1 ;  /* 0x000000050400720c */ /* 0x000fc80000f26670 */
[----:B------:R-:W-:Y:S02]  /*a640*/  IADD3 R0, R3, R0, RZ ;  /* 0x0000000003007210 */ /* 0x000fe40007ffe0ff */
[----:B------:R-:W-:-:S04]  /*a650*/  LEA R20, P0, R2, c[0x0][0x400], 0x2 ;  /* 0x0001000002147a11 */ /* 0x000fc800078010ff */
[----:B------:R-:W-:Y:S02]  /*a660*/  LEA.HI.X R19, R2, c[0x0][0x404], R0, 0x2, P0 ;  /* 0x0001010002137a11 */ /* 0x000fe400000f1400 */
[----:B------:R-:W-:Y:S01]  /*a670*/  LOP3.LUT R0, R18, 0x7ffffffc, RZ, 0xc0, !PT ;  /* 0x7ffffffc12007812 */ /* 0x000fe200078ec0ff */
[----:B---3--:R1:W-:Y:S01]  /*a680*/  @!P1 ST.E [R6.64], R17 ;  /* 0x0000001106009985 */ /* 0x0083e2000c10190c */
[-C--:B------:R-:W-:Y:S02]  /*a690*/  ISETP.GE.AND P1, PT, R11, R5.reuse, PT ;  /* 0x000000050b00720c */ /* 0x080fe40003f26270 */
[----:B------:R-:W-:Y:S01]  /*a6a0*/  ISETP.GE.AND P0, PT, R4, R5, PT ;  /* 0x000000050400720c */ /* 0x000fe20003f06270 */
[----:B------:R-:W-:Y:S01]  /*a6b0*/  IMAD.IADD R0, R14, 0x1, -R0 ;  /* 0x000000010e007824 */ /* 0x000fe200078e0a00 */
[----:B------:R1:W2:Y:S04]  /*a6c0*/  SHFL.IDX PT, R2, R20, RZ, 0x1c1f ;  /* 0x001c1fff14027589 */ /* 0x0002a800000e0000 */
[----:B------:R1:W3:Y:S01]  /*a6d0*/  SHFL.IDX PT, R3, R19, RZ, 0x1c1f ;  /* 0x001c1fff13037589 */ /* 0x0002e200000e0000 */
[----:B------:R-:W-:-:S04]  /*a6e0*/  SHF.L.U32 R0, R0, 0x1, RZ ;  /* 0x0000000100007819 */ /* 0x000fc800000006ff */
[----:B------:R-:W-:Y:S05]  /*a6f0*/  @P1 BRA `(.L_x_8) ;  /* 0x00000bd000001947 */ /* 0x000fea0003800000 */
[C---:B------:R-:W-:Y:S02]  /*a700*/  ISETP.GE.AND P2, PT, R0.reuse, c[0x0][0x3c8], PT ;  /* 0x0000f20000007a0c */ /* 0x040fe40003f46270 */
[C---:B------:R-:W-:Y:S02]  /*a710*/  IADD3 R5, R0.reuse, 0x8, RZ ;  /* 0x0000000800057810 */ /* 0x040fe40007ffe0ff */
[----:B------:R-:W-:Y:S02]  /*a720*/  IADD3 R4, R0, 0x10, RZ ;  /* 0x0000001000047810 */ /* 0x000fe40007ffe0ff */
[----:B------:R-:W-:Y:S02]  /*a730*/  ISETP.GE.AND P6, PT, R5, c[0x0][0x3c8], PT ;  /* 0x0000f20005007a0c */ /* 0x000fe40003fc6270 */
[----:B------:R-:W-:Y:S02]  /*a740*/  ISETP.GE.AND P1, PT, R4, c[0x0][0x3c8], PT ;  /* 0x0000f20004007a0c */ /* 0x000fe40003f26270 */
[----:B-1----:R-:W-:-:S02]  /*a750*/  IADD3 R8, R0, 0x18, RZ ;  /* 0x0000001800087810 */ /* 0x002fc40007ffe0ff */
[C---:B------:R-:W-:Y:S01]  /*a760*/  IADD3 R10, R0.reuse, 0x20, RZ ;  /* 0x00000020000a7810 */ /* 0x040fe20007ffe0ff */
[C---:B--23--:R-:W-:Y:S01]  /*a770*/  @!P2 IMAD.WIDE R6, R0.reuse, 0x4, R2 ;  /* 0x000000040006a825 */ /* 0x04cfe200078e0202 */
[C---:B------:R-:W-:Y:S02]  /*a780*/  IADD3 R11, R0.reuse, 0x28, RZ ;  /* 0x00000028000b7810 */ /* 0x040fe40007ffe0ff */
[----:B------:R-:W-:Y:S02]  /*a790*/  IADD3 R9, R0, 0x30, RZ ;  /* 0x0000003000097810 */ /* 0x000fe40007ffe0ff */
[----:B------:R1:W-:Y:S01]  /*a7a0*/  @!P2 ST.E.64 [R6.64], R164 ;  /* 0x000000a40600a985 */ /* 0x0003e2000c101b0c */
[----:B------:R-:W-:Y:S02]  /*a7b0*/  ISETP.GE.AND P5, PT, R8, c[0x0][0x3c8], PT ;  /* 0x0000f20008007a0c */ /* 0x000fe40003fa6270 */
[----:B------:R-:W-:Y:S02]  /*a7c0*/  @!P1 LEA.HI R4, R4, R4, RZ, 0x1 ;  /* 0x0000000404049211 */ /* 0x000fe400078f08ff */
[----:B------:R-:W-:-:S02]  /*a7d0*/  ISETP.GE.AND P4, PT, R10, c[0x0][0x3c8], PT ;  /* 0x0000f2000a007a0c */ /* 0x000fc40003f86270 */
[----:B------:R-:W-:Y:S02]  /*a7e0*/  @!P1 LOP3.LUT R4, R4, 0xfffffffe, RZ, 0xc0, !PT ;  /* 0xfffffffe04049812 */ /* 0x000fe400078ec0ff */
[----:B------:R-:W-:Y:S02]  /*a7f0*/  ISETP.GE.AND P3, PT, R11, c[0x0][0x3c8], PT ;  /* 0x0000f2000b007a0c */ /* 0x000fe40003f66270 */
[----:B------:R-:W-:Y:S02]  /*a800*/  ISETP.GE.AND P2, PT, R9, c[0x0][0x3c8], PT ;  /* 0x0000f20009007a0c */ /* 0x000fe40003f46270 */
[C---:B------:R-:W-:Y:S02]  /*a810*/  IADD3 R13, R0.reuse, 0x38, RZ ;  /* 0x00000038000d7810 */ /* 0x040fe40007ffe0ff */
[----:B------:R-:W-:Y:S02]  /*a820*/  IADD3 R12, R0, 0x40, RZ ;  /* 0x00000040000c7810 */ /* 0x000fe40007ffe0ff */
[----:B-1----:R-:W-:Y:S01]  /*a830*/  @!P6 LEA.HI R6, R5, R5, RZ, 0x1 ;  /* 0x000000050506e211 */ /* 0x002fe200078f08ff */
[----:B------:R-:W-:-:S03]  /*a840*/  @!P1 IMAD.WIDE R4, R4, 0x4, R2 ;  /* 0x0000000404049825 */ /* 0x000fc600078e0202 */
[----:B------:R-:W-:-:S05]  /*a850*/  @!P6 LOP3.LUT R6, R6, 0xfffffffe, RZ, 0xc0, !PT ;  /* 0xfffffffe0606e812 */ /* 0x000fca00078ec0ff */
[----:B------:R-:W-:-:S05]  /*a860*/  @!P6 IMAD.WIDE R6, R6, 0x4, R2 ;  /* 0x000000040606e825 */ /* 0x000fca00078e0202 */
[----:B------:R1:W-:Y:S01]  /*a870*/  @!P6 ST.E.64 [R6.64], R160 ;  /* 0x000000a00600e985 */ /* 0x0003e2000c101b0c */
[----:B------:R-:W-:-:S03]  /*a880*/  ISETP.GE.AND P6, PT, R13, c[0x0][0x3c8], PT ;  /* 0x0000f2000d007a0c */ /* 0x000fc60003fc6270 */
[----:B------:R2:W-:Y:S01]  /*a890*/  @!P1 ST.E.64 [R4.64], R156 ;  /* 0x0000009c04009985 */ /* 0x0005e2000c101b0c */
[----:B------:R-:W-:Y:S02]  /*a8a0*/  ISETP.GE.AND P1, PT, R12, c[0x0][0x3c8], PT ;  /* 0x0000f2000c007a0c */ /* 0x000fe40003f26270 */
[----:B-1----:R-:W-:Y:S02]  /*a8b0*/  @!P4 LEA.HI R7, R10, R10, RZ, 0x1 ;  /* 0x0000000a0a07c211 */ /* 0x002fe400078f08ff */
[----:B------:R-:W-:Y:S02]  /*a8c0*/  @!P3 LEA.HI R6, R11, R11, RZ, 0x1 ;  /* 0x0000000b0b06b211 */ /* 0x000fe400078f08ff */
[----:B--2---:R-:W-:Y:S02]  /*a8d0*/  @!P5 LEA.HI R4, R8, R8, RZ, 0x1 ;  /* 0x000000080804d211 */ /* 0x004fe400078f08ff */
[----:B------:R-:W-:Y:S02]  /*a8e0*/  @!P2 LEA.HI R5, R9, R9, RZ, 0x1 ;  /* 0x000000090905a211 */ /* 0x000fe400078f08ff */
[----:B------:R-:W-:-:S02]  /*a8f0*/  @!P5 LOP3.LUT R4, R4, 0xfffffffe, RZ, 0xc0, !PT ;  /* 0xfffffffe0404d812 */ /* 0x000fc400078ec0ff */
[----:B------:R-:W-:Y:S02]  /*a900*/  @!P4 LOP3.LUT R7, R7, 0xfffffffe, RZ, 0xc0, !PT ;  /* 0xfffffffe0707c812 */ /* 0x000fe400078ec0ff */
[----:B------:R-:W-:Y:S01]  /*a910*/  @!P3 LOP3.LUT R6, R6, 0xfffffffe, RZ, 0xc0, !PT ;  /* 0xfffffffe0606b812 */ /* 0x000fe200078ec0ff */
[----:B------:R-:W-:Y:S01]  /*a920*/  @!P5 IMAD.WIDE R10, R4, 0x4, R2 ;  /* 0x00000004040ad825 */ /* 0x000fe200078e0202 */
[----:B------:R-:W-:-:S03]  /*a930*/  @!P2 LOP3.LUT R5, R5, 0xfffffffe, RZ, 0xc0, !PT ;  /* 0xfffffffe0505a812 */ /* 0x000fc600078ec0ff */
[--C-:B------:R-:W-:Y:S01]  /*a940*/  @!P4 IMAD.WIDE R8, R7, 0x4, R2.reuse ;  /* 0x000000040708c825 */ /* 0x100fe200078e0202 */
[----:B------:R1:W-:Y:S03]  /*a950*/  @!P5 ST.E.64 [R10.64], R152 ;  /* 0x000000980a00d985 */ /* 0x0003e6000c101b0c */
[--C-:B------:R-:W-:Y:S01]  /*a960*/  @!P3 IMAD.WIDE R6, R6, 0x4, R2.reuse ;  /* 0x000000040606b825 */ /* 0x100fe200078e0202 */
[----:B------:R2:W-:Y:S03]  /*a970*/  @!P4 ST.E.64 [R8.64], R148 ;  /* 0x000000940800c985 */ /* 0x0005e6000c101b0c */
[----:B------:R-:W-:Y:S01]  /*a980*/  @!P2 IMAD.WIDE R4, R5, 0x4, R2 ;  /* 0x000000040504a825 */ /* 0x000fe200078e0202 */
[----:B------:R3:W-:Y:S04]  /*a990*/  @!P3 ST.E.64 [R6.64], R144 ;  /* 0x000000900600b985 */ /* 0x0007e8000c101b0c */
[----:B------:R4:W-:Y:S01]  /*a9a0*/  @!P2 ST.E.64 [R4.64], R140 ;  /* 0x0000008c0400a985 */ /* 0x0009e2000c101b0c */
[----:B-1----:R-:W-:-:S02]  /*a9b0*/  IADD3 R10, R0, 0x58, RZ ;  /* 0x00000058000a7810 */ /* 0x002fc40007ffe0ff */
[C---:B------:R-:W-:Y:S02]  /*a9c0*/  IADD3 R11, R0.reuse, 0x60, RZ ;  /* 0x00000060000b7810 */ /* 0x040fe40007ffe0ff */
[C---:B--2---:R-:W-:Y:S02]  /*a9d0*/  IADD3 R8, R0.reuse, 0x48, RZ ;  /* 0x0000004800087810 */ /* 0x044fe40007ffe0ff */
[----:B------:R-:W-:Y:S02]  /*a9e0*/  IADD3 R9, R0, 0x50, RZ ;  /* 0x0000005000097810 */ /* 0x000fe40007ffe0ff */
[----:B---3--:R-:W-:Y:S02]  /*a9f0*/  @!P6 LEA.HI R6, R13, R13, RZ, 0x1 ;  /* 0x0000000d0d06e211 */ /* 0x008fe400078f08ff */
[----:B------:R-:W-:Y:S02]  /*aa00*/  ISETP.GE.AND P5, PT, R8, c[0x0][0x3c8], PT ;  /* 0x0000f20008007a0c */ /* 0x000fe40003fa6270 */
[----:B----4-:R-:W-:-:S02]  /*aa10*/  @!P1 LEA.HI R4, R12, R12, RZ, 0x1 ;  /* 0x0000000c0c049211 */ /* 0x010fc400078f08ff */
[----:B------:R-:W-:Y:S02]  /*aa20*/  @!P6 LOP3.LUT R6, R6, 0xfffffffe, RZ, 0xc0, !PT ;  /* 0xfffffffe0606e812 */ /* 0x000fe400078ec0ff */
[----:B------:R-:W-:Y:S02]  /*aa30*/  ISETP.GE.AND P4, PT, R9, c[0x0][0x3c8], PT ;  /* 0x0000f20009007a0c */ /* 0x000fe40003f86270 */
[----:B------:R-:W-:Y:S01]  /*aa40*/  @!P1 LOP3.LUT R4, R4, 0xfffffffe, RZ, 0xc0, !PT ;  /* 0xfffffffe04049812 */ /* 0x000fe200078ec0ff */
[--C-:B------:R-:W-:Y:S01]  /*aa50*/  @!P6 IMAD.WIDE R6, R6, 0x4, R2.reuse ;  /* 0x000000040606e825 */ /* 0x100fe200078e0202 */
[----:B------:R-:W-:Y:S02]  /*aa60*/  ISETP.GE.AND P3, PT, R10, c[0x0][0x3c8], PT ;  /* 0x0000f2000a007a0c */ /* 0x000fe40003f66270 */
[----:B------:R-:W-:Y:S01]  /*aa70*/  ISETP.GE.AND P2, PT, R11, c[0x0][0x3c8], PT ;  /* 0x0000f2000b007a0c */ /* 0x000fe20003f46270 */
[----:B------:R-:W-:Y:S01]  /*aa80*/  @!P1 IMAD.WIDE R4, R4, 0x4, R2 ;  /* 0x0000000404049825 */ /* 0x000fe200078e0202 */
[----:B------:R1:W-:Y:S01]  /*aa90*/  @!P6 ST.E.64 [R6.64], R136 ;  /* 0x000000880600e985 */ /* 0x0003e2000c101b0c */
[----:B------:R-:W-:-:S02]  /*aaa0*/  IADD3 R13, R0, 0x68, RZ ;  /* 0x00000068000d7810 */ /* 0x000fc40007ffe0ff */
[----:B------:R-:W-:Y:S01]  /*aab0*/  IADD3 R12, R0, 0x70, RZ ;  /* 0x00000070000c7810 */ /* 0x000fe20007ffe0ff */
[----:B------:R2:W-:Y:S01]  /*aac0*/  @!P1 ST.E.64 [R4.64], R36 ;  /* 0x0000002404009985 */ /* 0x0005e2000c101b0c */
[----:B------:R-:W-:Y:S02]  /*aad0*/  ISETP.GE.AND P6, PT, R13, c[0x0][0x3c8], PT ;  /* 0x0000f2000d007a0c */ /* 0x000fe40003fc6270 */
[----:B------:R-:W-:Y:S02]  /*aae0*/  ISETP.GE.AND P1, PT, R12, c[0x0][0x3c8], PT ;  /* 0x0000f2000c007a0c */ /* 0x000fe40003f26270 */
[----:B-1----:R-:W-:Y:S02]  /*aaf0*/  @!P4 LEA.HI R7, R9, R9, RZ, 0x1 ;  /* 0x000000090907c211 */ /* 0x002fe400078f08ff */
[----:B------:R-:W-:Y:S02]  /*ab00*/  @!P3 LEA.HI R6, R10, R10, RZ, 0x1 ;  /* 0x0000000a0a06b211 */ /* 0x000fe400078f08ff */
[----:B--2---:R-:W-:-:S02]  /*ab10*/  @!P5 LEA.HI R4, R8, R8, RZ, 0x1 ;  /* 0x000000080804d211 */ /* 0x004fc400078f08ff */
[----:B------:R-:W-:Y:S02]  /*ab20*/  @!P2 LEA.HI R5, R11, R11, RZ, 0x1 ;  /* 0x0000000b0b05a211 */ /* 0x000fe400078f08ff */
[----:B------:R-:W-:Y:S02]  /*ab30*/  @!P5 LOP3.LUT R4, R4, 0xfffffffe, RZ, 0xc0, !PT ;  /* 0xfffffffe0404d812 */ /* 0x000fe400078ec0ff */
        /* <DEDUP_REMOVED lines=18> */
[----:B------:R-:W-:Y:S02]  /*ac60*/  ISETP.GE.AND P4, PT, R9, c[0x0][0x3c8], PT ;  /* 0x0000f20009007a0c */ /* 0x000fe40003f86270 */
[----:B------:R-:W-:Y:S02]  /*ac70*/  @!P6 LOP3.LUT R6, R6, 0xfffffffe, RZ, 0xc0, !PT ;  /* 0xfffffffe0606e812 */ /* 0x000fe400078ec0ff */
[----:B------:R-:W-:Y:S02]  /*ac80*/  @!P1 LOP3.LUT R4, R4, 0xfffffffe, RZ, 0xc0, !PT ;  /* 0xfffffffe04049812 */ /* 0x000fe400078ec0ff */
[----:B------:R-:W-:Y:S01]  /*ac90*/  ISETP.GE.AND P3, PT, R10, c[0x0][0x3c8], PT ;  /* 0x0000f2000a007a0c */ /* 0x000fe20003f66270 */
[--C-:B------:R-:W-:Y:S01]  /*aca0*/  @!P6 IMAD.WIDE R6, R6, 0x4, R2.reuse ;  /* 0x000000040606e825 */ /* 0x100fe200078e0202 */
[----:B------:R-:W-:Y:S02]  /*acb0*/  ISETP.GE.AND P2, PT, R11, c[0x0][0x3c8], PT ;  /* 0x0000f2000b007a0c */ /* 0x000fe40003f46270 */
[----:B------:R-:W-:Y:S01]  /*acc0*/  IADD3 R12, R0, 0x98, RZ ;  /* 0x00000098000c7810 */ /* 0x000fe20007ffe0ff */
[----:B------:R-:W-:Y:S01]  /*acd0*/  @!P1 IMAD.WIDE R4, R4, 0x4, R2 ;  /* 0x0000000404049825 */ /* 0x000fe200078e0202 */
[----:B------:R1:W-:Y:S01]  /*ace0*/  @!P6 ST.E.64 [R6.64], R56 ;  /* 0x000000380600e985 */ /* 0x0003e2000c101b0c */
[----:B------:R-:W-:-:S03]  /*acf0*/  IADD3 R13, R0, 0xa0, RZ ;  /* 0x000000a0000d7810 */ /* 0x000fc60007ffe0ff */
[----:B------:R2:W-:Y:S01]  /*ad00*/  @!P1 ST.E.64 [R4.64], R60 ;  /* 0x0000003c04009985 */ /* 0x0005e2000c101b0c */
[----:B------:R-:W-:Y:S02]  /*ad10*/  ISETP.GE.AND P1, PT, R12, c[0x0][0x3c8], PT ;  /* 0x0000f2000c007a0c */ /* 0x000fe40003f26270 */
[----:B------:R-:W-:Y:S02]  /*ad20*/  ISETP.GE.AND P6, PT, R13, c[0x0][0x3c8], PT ;  /* 0x0000f2000d007a0c */ /* 0x000fe40003fc6270 */
[----:B-1----:R-:W-:Y:S02]  /*ad30*/  @!P4 LEA.HI R7, R9, R9, RZ, 0x1 ;  /* 0x000000090907c211 */ /* 0x002fe400078f08ff */
[----:B------:R-:W-:Y:S02]  /*ad40*/  @!P3 LEA.HI R6, R10, R10, RZ, 0x1 ;  /* 0x0000000a0a06b211 */ /* 0x000fe400078f08ff */
[----:B--2---:R-:W-:Y:S02]  /*ad50*/  @!P5 LEA.HI R4, R8, R8, RZ, 0x1 ;  /* 0x000000080804d211 */ /* 0x004fe400078f08ff */
[----:B------:R-:W-:-:S02]  /*ad60*/  @!P4 LOP3.LUT R7, R7, 0xfffffffe, RZ, 0xc0, !PT ;  /* 0xfffffffe0707c812 */ /* 0x000fc400078ec0ff */
[----:B------:R-:W-:Y:S02]  /*ad70*/  @!P5 LOP3.LUT R4, R4, 0xfffffffe, RZ, 0xc0, !PT ;  /* 0xfffffffe0404d812 */ /* 0x000fe400078ec0ff */
[----:B------:R-:W-:Y:S02]  /*ad80*/  @!P2 LEA.HI R5, R11, R11, RZ, 0x1 ;  /* 0x0000000b0b05a211 */ /* 0x000fe400078f08ff */
        /* <DEDUP_REMOVED lines=12> */
[----:B--2---:R-:W-:Y:S02]  /*ae50*/  IADD3 R7, R0, 0xa8, RZ ;  /* 0x000000a800077810 */ /* 0x004fe40007ffe0ff */
[----:B------:R-:W-:Y:S02]  /*ae60*/  @!P6 LEA.HI R6, R13, R13, RZ, 0x1 ;  /* 0x0000000d0d06e211 */ /* 0x000fe400078f08ff */
[----:B---3--:R-:W-:Y:S02]  /*ae70*/  @!P1 LEA.HI R4, R12, R12, RZ, 0x1 ;  /* 0x0000000c0c049211 */ /* 0x008fe400078f08ff */
[----:B------:R-:W-:Y:S02]  /*ae80*/  ISETP.GE.AND P5, PT, R7, c[0x0][0x3c8], PT ;  /* 0x0000f20007007a0c */ /* 0x000fe40003fa6270 */
[----:B------:R-:W-:-:S02]  /*ae90*/  @!P1 LOP3.LUT R4, R4, 0xfffffffe, RZ, 0xc0, !PT ;  /* 0xfffffffe04049812 */ /* 0x000fc400078ec0ff */
[C---:B----4-:R-:W-:Y:S02]  /*aea0*/  IADD3 R10, R0.reuse, 0xc0, RZ ;  /* 0x000000c0000a7810 */ /* 0x050fe40007ffe0ff */
[----:B------:R-:W-:Y:S01]  /*aeb0*/  IADD3 R12, R0, 0xc8, RZ ;  /* 0x000000c8000c7810 */ /* 0x000fe20007ffe0ff */
[----:B------:R-:W-:Y:S01]  /*aec0*/  @!P1 IMAD.WIDE R4, R4, 0x4, R2 ;  /* 0x0000000404049825 */ /* 0x000fe200078e0202 */
[----:B------:R-:W-:Y:S02]  /*aed0*/  ISETP.GE.AND P4, PT, R8, c[0x0][0x3c8], PT ;  /* 0x0000f20008007a0c */ /* 0x000fe40003f86270 */
[----:B------:R-:W-:Y:S02]  /*aee0*/  ISETP.GE.AND P3, PT, R9, c[0x0][0x3c8], PT ;  /* 0x0000f20009007a0c */ /* 0x000fe40003f66270 */
[----:B------:R-:W-:Y:S01]  /*aef0*/  @!P6 LOP3.LUT R6, R6, 0xfffffffe, RZ, 0xc0, !PT ;  /* 0xfffffffe0606e812 */ /* 0x000fe200078ec0ff */
[----:B------:R1:W-:Y:S01]  /*af00*/  @!P1 ST.E.64 [R4.64], R80 ;  /* 0x0000005004009985 */ /* 0x0003e2000c101b0c */
[----:B------:R-:W-:-:S02]  /*af10*/  ISETP.GE.AND P2, PT, R10, c[0x0][0x3c8], PT ;  /* 0x0000f2000a007a0c */ /* 0x000fc40003f46270 */
[----:B------:R-:W-:-:S13]  /*af20*/  ISETP.GE.AND P1, PT, R12, c[0x0][0x3c8], PT ;  /* 0x0000f2000c007a0c */ /* 0x000fda0003f26270 */
[----:B------:R-:W-:-:S04]  /*af30*/  @!P1 LEA.HI R12, R12, R12, RZ, 0x1 ;  /* 0x0000000c0c0c9211 */ /* 0x000fc800078f08ff */
[----:B------:R-:W-:Y:S01]  /*af40*/  @!P1 LOP3.LUT R12, R12, 0xfffffffe, RZ, 0xc0, !PT ;  /* 0xfffffffe0c0c9812 */ /* 0x000fe200078ec0ff */
[----:B-1----:R-:W-:Y:S01]  /*af50*/  @!P6 IMAD.WIDE R4, R6, 0x4, R2 ;  /* 0x000000040604e825 */ /* 0x002fe200078e0202 */
[----:B------:R-:W-:Y:S02]  /*af60*/  @!P5 LEA.HI R6, R7, R7, RZ, 0x1 ;  /* 0x000000070706d211 */ /* 0x000fe400078f08ff */
[----:B------:R-:W-:Y:S02]  /*af70*/  @!P2 LEA.HI R7, R10, R10, RZ, 0x1 ;  /* 0x0000000a0a07a211 */ /* 0x000fe400078f08ff */
[----:B------:R1:W-:Y:S01]  /*af80*/  @!P6 ST.E.64 [R4.64], R84 ;  /* 0x000000540400e985 */ /* 0x0003e2000c101b0c */
[----:B------:R-:W-:Y:S02]  /*af90*/  @!P5 LOP3.LUT R6, R6, 0xfffffffe, RZ, 0xc0, !PT ;  /* 0xfffffffe0606d812 */ /* 0x000fe400078ec0ff */
[----:B------:R-:W-:Y:S02]  /*afa0*/  @!P2 LOP3.LUT R7, R7, 0xfffffffe, RZ, 0xc0, !PT ;  /* 0xfffffffe0707a812 */ /* 0x000fe400078ec0ff */
[----:B-1----:R-:W-:-:S02]  /*afb0*/  @!P4 LEA.HI R5, R8, R8, RZ, 0x1 ;  /* 0x000000080805c211 */ /* 0x002fc400078f08ff */
[----:B------:R-:W-:Y:S02]  /*afc0*/  @!P3 LEA.HI R4, R9, R9, RZ, 0x1 ;  /* 0x000000090904b211 */ /* 0x000fe400078f08ff */
[----:B------:R-:W-:Y:S02]  /*afd0*/  @!P4 LOP3.LUT R8, R5, 0xfffffffe, RZ, 0xc0, !PT ;  /* 0xfffffffe0508c812 */ /* 0x000fe400078ec0ff */
[----:B------:R-:W-:Y:S01]  /*afe0*/  @!P3 LOP3.LUT R10, R4, 0xfffffffe, RZ, 0xc0, !PT ;  /* 0xfffffffe040ab812 */ /* 0x000fe200078ec0ff */
[----:B------:R-:W-:-:S04]  /*aff0*/  @!P5 IMAD.WIDE R4, R6, 0x4, R2 ;  /* 0x000000040604d825 */ /* 0x000fc800078e0202 */
[--C-:B------:R-:W-:Y:S01]  /*b000*/  @!P4 IMAD.WIDE R8, R8, 0x4, R2.reuse ;  /* 0x000000040808c825 */ /* 0x100fe200078e0202 */
[----:B------:R1:W-:Y:S03]  /*b010*/  @!P5 ST.E.64 [R4.64], R88 ;  /* 0x000000580400d985 */ /* 0x0003e6000c101b0c */
[--C-:B------:R-:W-:Y:S01]  /*b020*/  @!P3 IMAD.WIDE R10, R10, 0x4, R2.reuse ;  /* 0x000000040a0ab825 */ /* 0x100fe200078e0202 */
[----:B------:R2:W-:Y:S03]  /*b030*/  @!P4 ST.E.64 [R8.64], R92 ;  /* 0x0000005c0800c985 */ /* 0x0005e6000c101b0c */
[--C-:B------:R-:W-:Y:S01]  /*b040*/  @!P2 IMAD.WIDE R6, R7, 0x4, R2.reuse ;  /* 0x000000040706a825 */ /* 0x100fe200078e0202 */
[----:B------:R-:W-:Y:S04]  /*b050*/  @!P3 ST.E.64 [R10.64], R96 ;  /* 0x000000600a00b985 */ /* 0x000fe8000c101b0c */
[----:B------:R3:W-:Y:S01]  /*b060*/  @!P2 ST.E.64 [R6.64], R100 ;  /* 0x000000640600a985 */ /* 0x0007e2000c101b0c */
[----:B-1----:R-:W-:Y:S01]  /*b070*/  @!P1 IMAD.WIDE R4, R12, 0x4, R2 ;  /* 0x000000040c049825 */ /* 0x002fe200078e0202 */
[----:B--2---:R-:W-:-:S04]  /*b080*/  IADD3 R9, R0, 0xd0, RZ ;  /* 0x000000d000097810 */ /* 0x004fc80007ffe0ff */
[----:B------:R1:W-:Y:S01]  /*b090*/  @!P1 ST.E.64 [R4.64], R104 ;  /* 0x0000006804009985 */ /* 0x0003e2000c101b0c */
[----:B------:R-:W-:Y:S02]  /*b0a0*/  IADD3 R8, R0, 0xd8, RZ ;  /* 0x000000d800087810 */ /* 0x000fe40007ffe0ff */
[----:B------:R-:W-:Y:S02]  /*b0b0*/  ISETP.GE.AND P6, PT, R9, c[0x0][0x3c8], PT ;  /* 0x0000f20009007a0c */ /* 0x000fe40003fc6270 */
[----:B------:R-:W-:Y:S02]  /*b0c0*/  ISETP.GE.AND P5, PT, R8, c[0x0][0x3c8], PT ;  /* 0x0000f20008007a0c */ /* 0x000fe40003fa6270 */
[C---:B---3--:R-:W-:Y:S02]  /*b0d0*/  IADD3 R7, R0.reuse, 0xe0, RZ ;  /* 0x000000e000077810 */ /* 0x048fe40007ffe0ff */
[----:B------:R-:W-:Y:S02]  /*b0e0*/  IADD3 R6, R0, 0xe8, RZ ;  /* 0x000000e800067810 */ /* 0x000fe40007ffe0ff */
[----:B------:R-:W-:-:S02]  /*b0f0*/  ISETP.GE.AND P4, PT, R7, c[0x0][0x3c8], PT ;  /* 0x0000f20007007a0c */ /* 0x000fc40003f86270 */
[----:B------:R-:W-:-:S03]  /*b100*/  ISETP.GE.AND P3, PT, R6, c[0x0][0x3c8], PT ;  /* 0x0000f20006007a0c */ /* 0x000fc60003f66270 */
[----:B------:R-:W-:Y:S02]  /*b110*/  @!P6 LEA.HI R9, R9, R9, RZ, 0x1 ;  /* 0x000000090909e211 */ /* 0x000fe400078f08ff */
[----:B------:R-:W-:-:S04]  /*b120*/  @!P5 LEA.HI R10, R8, R8, RZ, 0x1 ;  /* 0x00000008080ad211 */ /* 0x000fc800078f08ff */
[----:B------:R-:W-:Y:S02]  /*b130*/  @!P5 LOP3.LUT R10, R10, 0xfffffffe, RZ, 0xc0, !PT ;  /* 0xfffffffe0a0ad812 */ /* 0x000fe400078ec0ff */
[----:B------:R-:W-:Y:S02]  /*b140*/  @!P4 LEA.HI R8, R7, R7, RZ, 0x1 ;  /* 0x000000070708c211 */ /* 0x000fe400078f08ff */
[----:B------:R-:W-:Y:S01]  /*b150*/  @!P3 LEA.HI R7, R6, R6, RZ, 0x1 ;  /* 0x000000060607b211 */ /* 0x000fe200078f08ff */
[----:B------:R-:W-:Y:S01]  /*b160*/  @!P5 IMAD.WIDE R10, R10, 0x4, R2 ;  /* 0x000000040a0ad825 */ /* 0x000fe200078e0202 */
[----:B------:R-:W-:Y:S02]  /*b170*/  @!P4 LOP3.LUT R8, R8, 0xfffffffe, RZ, 0xc0, !PT ;  /* 0xfffffffe0808c812 */ /* 0x000fe400078ec0ff */
[C---:B-1----:R-:W-:Y:S02]  /*b180*/  IADD3 R5, R0.reuse, 0xf0, RZ ;  /* 0x000000f000057810 */ /* 0x042fe40007ffe0ff */
[----:B------:R-:W-:-:S02]  /*b190*/  IADD3 R4, R0, 0xf8, RZ ;  /* 0x000000f800047810 */ /* 0x000fc40007ffe0ff */
[----:B------:R-:W-:Y:S02]  /*b1a0*/  ISETP.GE.AND P2, PT, R5, c[0x0][0x3c8], PT ;  /* 0x0000f20005007a0c */ /* 0x000fe40003f46270 */
[----:B------:R-:W-:Y:S02]  /*b1b0*/  ISETP.GE.AND P1, PT, R4, c[0x0][0x3c8], PT ;  /* 0x0000f20004007a0c */ /* 0x000fe40003f26270 */
[----:B------:R-:W-:-:S09]  /*b1c0*/  @!P3 LOP3.LUT R7, R7, 0xfffffffe, RZ, 0xc0, !PT ;  /* 0xfffffffe0707b812 */ /* 0x000fd200078ec0ff */
[----:B------:R-:W-:Y:S02]  /*b1d0*/  @!P2 LEA.HI R6, R5, R5, RZ, 0x1 ;  /* 0x000000050506a211 */ /* 0x000fe400078f08ff */
[----:B------:R-:W-:Y:S01]  /*b1e0*/  @!P6 LOP3.LUT R5, R9, 0xfffffffe, RZ, 0xc0, !PT ;  /* 0xfffffffe0905e812 */ /* 0x000fe200078ec0ff */
[--C-:B------:R-:W-:Y:S01]  /*b1f0*/  @!P4 IMAD.WIDE R8, R8, 0x4, R2.reuse ;  /* 0x000000040808c825 */ /* 0x100fe200078e0202 */
        /* <DEDUP_REMOVED lines=10> */
[----:B------:R1:W-:Y:S04]  /*b2a0*/  @!P3 ST.E.64 [R6.64], R120 ;  /* 0x000000780600b985 */ /* 0x0003e8000c101b0c */
[----:B------:R1:W-:Y:S04]  /*b2b0*/  @!P2 ST.E.64 [R4.64], R124 ;  /* 0x0000007c0400a985 */ /* 0x0003e8000c101b0c */
[----:B------:R1:W-:Y:S02]  /*b2c0*/  @!P1 ST.E.64 [R2.64], R128 ;  /* 0x0000008002009985 */ /* 0x0003e4000c101b0c */
.L_x_8:
[----:B------:R-:W-:Y:S05]  /*b2d0*/  BSYNC B0 ;  /* 0x0000000000007941 */ /* 0x000fea0003800000 */
.L_x_7:
[----:B-1-3--:R1:W3:Y:S04]  /*b2e0*/  SHFL.IDX PT, R3, R19, 0x1, 0x1c1f ;  /* 0x003c1f0013037f89 */ /* 0x00a2e800000e0000 */
[----:B--2---:R1:W2:Y:S01]  /*b2f0*/  SHFL.IDX PT, R2, R20, 0x1, 0x1c1f ;  /* 0x003c1f0014027f89 */ /* 0x0042a200000e0000 */
[----:B------:R-:W-:Y:S05]  /*b300*/  @P0 EXIT ;  /* 0x000000000000094d */ /* 0x000fea0003800000 */
[C---:B------:R-:W-:Y:S02]  /*b310*/  IADD3 R5, R0.reuse, 0x8, RZ ;  /* 0x0000000800057810 */ /* 0x040fe40007ffe0ff */
[----:B------:R-:W-:-:S02]  /*b320*/  IADD3 R4, R0, 0x10, RZ ;  /* 0x0000001000047810 */ /* 0x000fc40007ffe0ff */
[----:B------:R-:W-:Y:S02]  /*b330*/  ISETP.GE.AND P1, PT, R5, c[0x0][0x3c8], PT ;  /* 0x0000f20005007a0c */ /* 0x000fe40003f26270 */
[----:B------:R-:W-:Y:S02]  /*b340*/  ISETP.GE.AND P0, PT, R4, c[0x0][0x3c8], PT ;  /* 0x0000f20004007a0c */ /* 0x000fe40003f06270 */
[C---:B------:R-:W-:Y:S02]  /*b350*/  ISETP.GE.AND P2, PT, R0.reuse, c[0x0][0x3c8], PT ;  /* 0x0000f20000007a0c */ /* 0x040fe40003f46270 */
[C---:B------:R-:W-:Y:S02]  /*b360*/  IADD3 R11, R0.reuse, 0x18, RZ ;  /* 0x00000018000b7810 */ /* 0x040fe40007ffe0ff */
[----:B------:R-:W-:Y:S02]  /*b370*/  IADD3 R13, R0, 0x20, RZ ;  /* 0x00000020000d7810 */ /* 0x000fe40007ffe0ff */
[----:B------:R-:W-:-:S02]  /*b380*/  ISETP.GE.AND P6, PT, R11, c[0x0][0x3c8], PT ;  /* 0x0000f2000b007a0c */ /* 0x000fc40003fc6270 */
[----:B------:R-:W-:Y:S02]  /*b390*/  ISETP.GE.AND P5, PT, R13, c[0x0][0x3c8], PT ;  /* 0x0000f2000d007a0c */ /* 0x000fe40003fa6270 */
[----:B------:R-:W-:Y:S02]  /*b3a0*/  @!P1 LEA.HI R5, R5, R5, RZ, 0x1 ;  /* 0x0000000505059211 */ /* 0x000fe400078f08ff */
[----:B------:R-:W-:Y:S01]  /*b3b0*/  @!P0 LEA.HI R4, R4, R4, RZ, 0x1 ;  /* 0x0000000404048211 */ /* 0x000fe200078f08ff */
[--C-:B--23--:R-:W-:Y:S01]  /*b3c0*/  @!P2 IMAD.WIDE R8, R0, 0x4, R2.reuse ;  /* 0x000000040008a825 */ /* 0x10cfe200078e0202 */
[----:B------:R-:W-:Y:S02]  /*b3d0*/  @!P1 LOP3.LUT R5, R5, 0xfffffffe, RZ, 0xc0, !PT ;  /* 0xfffffffe05059812 */ /* 0x000fe400078ec0ff */
[----:B------:R-:W-:Y:S02]  /*b3e0*/  @!P0 LOP3.LUT R4, R4, 0xfffffffe, RZ, 0xc0, !PT ;  /* 0xfffffffe04048812 */ /* 0x000fe400078ec0ff */
[----:B------:R2:W-:Y:S01]  /*b3f0*/  @!P2 ST.E.64 [R8.64], R166 ;  /* 0x000000a60800a985 */ /* 0x0005e2000c101b0c */
[----:B------:R-:W-:Y:S01]  /*b400*/  @!P1 IMAD.WIDE R6, R5, 0x4, R2 ;  /* 0x0000000405069825 */ /* 0x000fe200078e0202 */
[----:B------:R-:W-:-:S02]  /*b410*/  IADD3 R10, R0, 0x38, RZ ;  /* 0x00000038000a7810 */ /* 0x000fc40007ffe0ff */
[----:B------:R-:W-:Y:S01]  /*b420*/  IADD3 R12, R0, 0x40, RZ ;  /* 0x00000040000c7810 */ /* 0x000fe20007ffe0ff */
[----:B------:R-:W-:Y:S01]  /*b430*/  @!P0 IMAD.WIDE R4, R4, 0x4, R2 ;  /* 0x0000000404048825 */ /* 0x000fe200078e0202 */
[----:B------:R-:W-:Y:S01]  /*b440*/  @!P1 ST.E.64 [R6.64], R162 ;  /* 0x000000a206009985 */ /* 0x000fe2000c101b0c */
[----:B------:R-:W-:Y:S02]  /*b450*/  IADD3 R14, R0, 0x48, RZ ;  /* 0x00000048000e7810 */ /* 0x000fe40007ffe0ff */
[----:B------:R-:W-:Y:S01]  /*b460*/  ISETP.GE.AND P2, PT, R10, c[0x0][0x3c8], PT ;  /* 0x0000f2000a007a0c */ /* 0x000fe20003f46270 */
[----:B------:R3:W-:Y:S01]  /*b470*/  @!P0 ST.E.64 [R4.64], R158 ;  /* 0x0000009e04008985 */ /* 0x0007e2000c101b0c */
[----:B------:R-:W-:Y:S02]  /*b480*/  ISETP.GE.AND P1, PT, R12, c[0x0][0x3c8], PT ;  /* 0x0000f2000c007a0c */ /* 0x000fe40003f26270 */
[----:B------:R-:W-:Y:S02]  /*b490*/  ISETP.GE.AND P0, PT, R14, c[0x0][0x3c8], PT ;  /* 0x0000f2000e007a0c */ /* 0x000fe40003f06270 */
[----:B------:R-:W-:-:S02]  /*b4a0*/  IADD3 R15, R0, 0x50, RZ ;  /* 0x00000050000f7810 */ /* 0x000fc40007ffe0ff */
[C---:B------:R-:W-:Y:S02]  /*b4b0*/  IADD3 R16, R0.reuse, 0x58, RZ ;  /* 0x0000005800107810 */ /* 0x040fe40007ffe0ff */
[C---:B--2---:R-:W-:Y:S02]  /*b4c0*/  IADD3 R8, R0.reuse, 0x28, RZ ;  /* 0x0000002800087810 */ /* 0x044fe40007ffe0ff */
[----:B------:R-:W-:Y:S02]  /*b4d0*/  IADD3 R9, R0, 0x30, RZ ;  /* 0x0000003000097810 */ /* 0x000fe40007ffe0ff */
[----:B------:R-:W-:Y:S02]  /*b4e0*/  ISETP.GE.AND P4, PT, R8, c[0x0][0x3c8], PT ;  /* 0x0000f20008007a0c */ /* 0x000fe40003f86270 */
[----:B------:R-:W-:Y:S02]  /*b4f0*/  ISETP.GE.AND P3, PT, R9, c[0x0][0x3c8], PT ;  /* 0x0000f20009007a0c */ /* 0x000fe40003f66270 */
[----:B---3--:R-:W-:-:S02]  /*b500*/  @!P6 LEA.HI R4, R11, R11, RZ, 0x1 ;  /* 0x0000000b0b04e211 */ /* 0x008fc400078f08ff */
[----:B------:R-:W-:Y:S02]  /*b510*/  @!P5 LEA.HI R5, R13, R13, RZ, 0x1 ;  /* 0x0000000d0d05d211 */ /* 0x000fe400078f08ff */
[----:B------:R-:W-:Y:S02]  /*b520*/  @!P6 LOP3.LUT R4, R4, 0xfffffffe, RZ, 0xc0, !PT ;  /* 0xfffffffe0404e812 */ /* 0x000fe400078ec0ff */
[----:B------:R-:W-:-:S03]  /*b530*/  @!P5 LOP3.LUT R5, R5, 0xfffffffe, RZ, 0xc0, !PT ;  /* 0xfffffffe0505d812 */ /* 0x000fc600078ec0ff */
[----:B------:R-:W-:-:S04]  /*b540*/  @!P6 IMAD.WIDE R6, R4, 0x4, R2 ;  /* 0x000000040406e825 */ /* 0x000fc800078e0202 */
[----:B------:R-:W-:Y:S01]  /*b550*/  @!P5 IMAD.WIDE R4, R5, 0x4, R2 ;  /* 0x000000040504d825 */ /* 0x000fe200078e0202 */
[----:B------:R2:W-:Y:S01]  /*b560*/  @!P6 ST.E.64 [R6.64], R154 ;  /* 0x0000009a0600e985 */ /* 0x0005e2000c101b0c */
[----:B------:R-:W-:-:S03]  /*b570*/  ISETP.GE.AND P6, PT, R15, c[0x0][0x3c8], PT ;  /* 0x0000f2000f007a0c */ /* 0x000fc60003fc6270 */
[----:B------:R3:W-:Y:S01]  /*b580*/  @!P5 ST.E.64 [R4.64], R150 ;  /* 0x000000960400d985 */ /* 0x0007e2000c101b0c */
[----:B------:R-:W-:Y:S02]  /*b590*/  ISETP.GE.AND P5, PT, R16, c[0x0][0x3c8], PT ;  /* 0x0000f20010007a0c */ /* 0x000fe40003fa6270 */
[----:B--2---:R-:W-:Y:S02]  /*b5a0*/  @!P2 LEA.HI R7, R10, R10, RZ, 0x1 ;  /* 0x0000000a0a07a211 */ /* 0x004fe400078f08ff */
[----:B------:R-:W-:Y:S02]  /*b5b0*/  @!P1 LEA.HI R6, R12, R12, RZ, 0x1 ;  /* 0x0000000c0c069211 */ /* 0x000fe400078f08ff */
[----:B---3--:R-:W-:Y:S02]  /*b5c0*/  @!P4 LEA.HI R4, R8, R8, RZ, 0x1 ;  /* 0x000000080804c211 */ /* 0x008fe400078f08ff */
[----:B------:R-:W-:Y:S02]  /*b5d0*/  @!P3 LEA.HI R8, R9, R9, RZ, 0x1 ;  /* 0x000000090908b211 */ /* 0x000fe400078f08ff */
[----:B------:R-:W-:-:S02]  /*b5e0*/  @!P0 LEA.HI R5, R14, R14, RZ, 0x1 ;  /* 0x0000000e0e058211 */ /* 0x000fc400078f08ff */
[----:B------:R-:W-:Y:S02]  /*b5f0*/  @!P4 LOP3.LUT R4, R4, 0xfffffffe, RZ, 0xc0, !PT ;  /* 0xfffffffe0404c812 */ /* 0x000fe400078ec0ff */
[----:B------:R-:W-:Y:S02]  /*b600*/  @!P3 LOP3.LUT R8, R8, 0xfffffffe, RZ, 0xc0, !PT ;  /* 0xfffffffe0808b812 */ /* 0x000fe400078ec0ff */
[----:B------:R-:W-:Y:S01]  /*b610*/  @!P2 LOP3.LUT R7, R7, 0xfffffffe, RZ, 0xc0, !PT ;  /* 0xfffffffe0707a812 */ /* 0x000fe200078ec0ff */
[--C-:B------:R-:W-:Y:S01]  /*b620*/  @!P4 IMAD.WIDE R12, R4, 0x4, R2.reuse ;  /* 0x00000004040cc825 */ /* 0x100fe200078e0202 */
[----:B------:R-:W-:Y:S02]  /*b630*/  @!P1 LOP3.LUT R6, R6, 0xfffffffe, RZ, 0xc0, !PT ;  /* 0xfffffffe06069812 */ /* 0x000fe400078ec0ff */
[----:B------:R-:W-:Y:S01]  /*b640*/  @!P0 LOP3.LUT R5, R5, 0xfffffffe, RZ, 0xc0, !PT ;  /* 0xfffffffe05058812 */ /* 0x000fe200078ec0ff */
[----:B------:R-:W-:Y:S01]  /*b650*/  @!P3 IMAD.WIDE R10, R8, 0x4, R2 ;  /* 0x00000004080ab825 */ /* 0x000fe200078e0202 */
[----:B------:R2:W-:Y:S01]  /*b660*/  @!P4 ST.E.64 [R12.64], R146 ;  /* 0x000000920c00c985 */ /* 0x0005e2000c101b0c */
[----:B------:R-:W-:-:S02]  /*b670*/  IADD3 R14, R0, 0x88, RZ ;  /* 0x00000088000e7810 */ /* 0x000fc40007ffe0ff */
[--C-:B------:R-:W-:Y:S01]  /*b680*/  @!P2 IMAD.WIDE R8, R7, 0x4, R2.reuse ;  /* 0x000000040708a825 */ /* 0x100fe200078e0202 */
[----:B------:R3:W-:Y:S03]  /*b690*/  @!P3 ST.E.64 [R10.64], R142 ;  /* 0x0000008e0a00b985 */ /* 0x0007e6000c101b0c */
[--C-:B------:R-:W-:Y:S01]  /*b6a0*/  @!P1 IMAD.WIDE R6, R6, 0x4, R2.reuse ;  /* 0x0000000406069825 */ /* 0x100fe200078e0202 */
[----:B------:R4:W-:Y:S03]  /*b6b0*/  @!P2 ST.E.64 [R8.64], R138 ;  /* 0x0000008a0800a985 */ /* 0x0009e6000c101b0c */
[----:B------:R-:W-:Y:S01]  /*b6c0*/  @!P0 IMAD.WIDE R4, R5, 0x4, R2 ;  /* 0x0000000405048825 */ /* 0x000fe200078e0202 */
[----:B------:R-:W-:Y:S04]  /*b6d0*/  @!P1 ST.E.64 [R6.64], R38 ;  /* 0x0000002606009985 */ /* 0x000fe8000c101b0c */
[----:B------:R1:W-:Y:S01]  /*b6e0*/  @!P0 ST.E.64 [R4.64], R42 ;  /* 0x0000002a04008985 */ /* 0x0003e2000c101b0c */
[----:B--2---:R-:W-:-:S02]  /*b6f0*/  IADD3 R12, R0, 0x80, RZ ;  /* 0x00000080000c7810 */ /* 0x004fc40007ffe0ff */
[C---:B---3--:R-:W-:Y:S02]  /*b700*/  IADD3 R10, R0.reuse, 0x70, RZ ;  /* 0x00000070000a7810 */ /* 0x048fe40007ffe0ff */
[C---:B------:R-:W-:Y:S02]  /*b710*/  IADD3 R11, R0.reuse, 0x78, RZ ;  /* 0x00000078000b7810 */ /* 0x040fe40007ffe0ff */
[C---:B----4-:R-:W-:Y:S02]  /*b720*/  IADD3 R8, R0.reuse, 0x60, RZ ;  /* 0x0000006000087810 */ /* 0x050fe40007ffe0ff */
[----:B------:R-:W-:Y:S02]  /*b730*/  IADD3 R9, R0, 0x68, RZ ;  /* 0x0000006800097810 */ /* 0x000fe40007ffe0ff */
[----:B------:R-:W-:Y:S02]  /*b740*/  ISETP.GE.AND P4, PT, R8, c[0x0][0x3c8], PT ;  /* 0x0000f20008007a0c */ /* 0x000fe40003f86270 */
[----:B------:R-:W-:-:S02]  /*b750*/  ISETP.GE.AND P3, PT, R9, c[0x0][0x3c8], PT ;  /* 0x0000f20009007a0c */ /* 0x000fc40003f66270 */
[----:B-1----:R-:W-:Y:S02]  /*b760*/  @!P6 LEA.HI R4, R15, R15, RZ, 0x1 ;  /* 0x0000000f0f04e211 */ /* 0x002fe400078f08ff */
[----:B------:R-:W-:Y:S02]  /*b770*/  @!P5 LEA.HI R5, R16, R16, RZ, 0x1 ;  /* 0x000000101005d211 */ /* 0x000fe400078f08ff */
[----:B------:R-:W-:Y:S02]  /*b780*/  @!P6 LOP3.LUT R4, R4, 0xfffffffe, RZ, 0xc0, !PT ;  /* 0xfffffffe0404e812 */ /* 0x000fe400078ec0ff */
[----:B------:R-:W-:Y:S02]  /*b790*/  @!P5 LOP3.LUT R5, R5, 0xfffffffe, RZ, 0xc0, !PT ;  /* 0xfffffffe0505d812 */ /* 0x000fe400078ec0ff */
[----:B------:R-:W-:Y:S01]  /*b7a0*/  ISETP.GE.AND P2, PT, R10, c[0x0][0x3c8], PT ;  /* 0x0000f2000a007a0c */ /* 0x000fe20003f46270 */
[----:B------:R-:W-:Y:S01]  /*b7b0*/  @!P6 IMAD.WIDE R6, R4, 0x4, R2 ;  /* 0x000000040406e825 */ /* 0x000fe200078e0202 */
[----:B------:R-:W-:-:S02]  /*b7c0*/  ISETP.GE.AND P1, PT, R11, c[0x0][0x3c8], PT ;  /* 0x0000f2000b007a0c */ /* 0x000fc40003f26270 */
[----:B------:R-:W-:Y:S01]  /*b7d0*/  ISETP.GE.AND P0, PT, R12, c[0x0][0x3c8], PT ;  /* 0x0000f2000c007a0c */ /* 0x000fe20003f06270 */
[----:B------:R-:W-:Y:S01]  /*b7e0*/  @!P5 IMAD.WIDE R4, R5, 0x4, R2 ;  /* 0x000000040504d825 */ /* 0x000fe200078e0202 */
[----:B------:R1:W-:Y:S01]  /*b7f0*/  @!P6 ST.E.64 [R6.64], R46 ;  /* 0x0000002e0600e985 */ /* 0x0003e2000c101b0c */
[----:B------:R-:W-:Y:S02]  /*b800*/  IADD3 R15, R0, 0x90, RZ ;  /* 0x00000090000f7810 */ /* 0x000fe40007ffe0ff */
[----:B------:R-:W-:Y:S01]  /*b810*/  ISETP.GE.AND P6, PT, R14, c[0x0][0x3c8], PT ;  /* 0x0000f2000e007a0c */ /* 0x000fe20003fc6270 */
[----:B------:R2:W-:Y:S01]  /*b820*/  @!P5 ST.E.64 [R4.64], R50 ;  /* 0x000000320400d985 */ /* 0x0005e2000c101b0c */
[----:B------:R-:W-:Y:S02]  /*b830*/  ISETP.GE.AND P5, PT, R15, c[0x0][0x3c8], PT ;  /* 0x0000f2000f007a0c */ /* 0x000fe40003fa6270 */
[----:B-1----:R-:W-:Y:S02]  /*b840*/  @!P2 LEA.HI R7, R10, R10, RZ, 0x1 ;  /* 0x0000000a0a07a211 */ /* 0x002fe400078f08ff */
[----:B------:R-:W-:-:S02]  /*b850*/  @!P1 LEA.HI R6, R11, R11, RZ, 0x1 ;  /* 0x0000000b0b069211 */ /* 0x000fc400078f08ff */
[----:B--2---:R-:W-:Y:S02]  /*b860*/  @!P4 LEA.HI R4, R8, R8, RZ, 0x1 ;  /* 0x000000080804c211 */ /* 0x004fe400078f08ff */
[----:B------:R-:W-:Y:S02]  /*b870*/  @!P3 LEA.HI R8, R9, R9, RZ, 0x1 ;  /* 0x000000090908b211 */ /* 0x000fe400078f08ff */
[----:B------:R-:W-:Y:S02]  /*b880*/  @!P0 LEA.HI R5, R12, R12, RZ, 0x1 ;  /* 0x0000000c0c058211 */ /* 0x000fe400078f08ff */
[----:B------:R-:W-:Y:S02]  /*b890*/  @!P4 LOP3.LUT R4, R4, 0xfffffffe, RZ, 0xc0, !PT ;  /* 0xfffffffe0404c812 */ /* 0x000fe400078ec0ff */
[----:B------:R-:W-:Y:S02]  /*b8a0*/  @!P3 LOP3.LUT R8, R8, 0xfffffffe, RZ, 0xc0, !PT ;  /* 0xfffffffe0808b812 */ /* 0x000fe400078ec0ff */
[----:B------:R-:W-:Y:S01]  /*b8b0*/  @!P2 LOP3.LUT R7, R7, 0xfffffffe, RZ, 0xc0, !PT ;  /* 0xfffffffe0707a812 */ /* 0x000fe200078ec0ff */
[----:B------:R-:W-:Y:S01]  /*b8c0*/  @!P4 IMAD.WIDE R12, R4, 0x4, R2 ;  /* 0x00000004040cc825 */ /* 0x000fe200078e0202 */
[----:B------:R-:W-:-:S02]  /*b8d0*/  @!P1 LOP3.LUT R6, R6, 0xfffffffe, RZ, 0xc0, !PT ;  /* 0xfffffffe06069812 */ /* 0x000fc400078ec0ff */
[----:B------:R-:W-:Y:S01]  /*b8e0*/  @!P0 LOP3.LUT R5, R5, 0xfffffffe, RZ, 0xc0, !PT ;  /* 0xfffffffe05058812 */ /* 0x000fe200078ec0ff */
[--C-:B------:R-:W-:Y:S01]  /*b8f0*/  @!P3 IMAD.WIDE R10, R8, 0x4, R2.reuse ;  /* 0x00000004080ab825 */ /* 0x100fe200078e0202 */
[----:B------:R1:W-:Y:S03]  /*b900*/  @!P4 ST.E.64 [R12.64], R54 ;  /* 0x000000360c00c985 */ /* 0x0003e6000c101b0c */
[--C-:B------:R-:W-:Y:S01]  /*b910*/  @!P2 IMAD.WIDE R8, R7, 0x4, R2.reuse ;  /* 0x000000040708a825 */ /* 0x100fe200078e0202 */
[----:B------:R2:W-:Y:S03]  /*b920*/  @!P3 ST.E.64 [R10.64], R58 ;  /* 0x0000003a0a00b985 */ /* 0x0005e6000c101b0c */
[--C-:B------:R-:W-:Y:S01]  /*b930*/  @!P1 IMAD.WIDE R6, R6, 0x4, R2.reuse ;  /* 0x0000000406069825 */ /* 0x100fe200078e0202 */
[----:B------:R3:W-:Y:S03]  /*b940*/  @!P2 ST.E.64 [R8.64], R62 ;  /* 0x0000003e0800a985 */ /* 0x0007e6000c101b0c */
[----:B------:R-:W-:Y:S01]  /*b950*/  @!P0 IMAD.WIDE R4, R5, 0x4, R2 ;  /* 0x0000000405048825 */ /* 0x000fe200078e0202 */
[----:B------:R-:W-:Y:S04]  /*b960*/  @!P1 ST.E.64 [R6.64], R66 ;  /* 0x0000004206009985 */ /* 0x000fe8000c101b0c */
[----:B------:R4:W-:Y:S01]  /*b970*/  @!P0 ST.E.64 [R4.64], R70 ;  /* 0x0000004604008985 */ /* 0x0009e2000c101b0c */
[----:B-1----:R-:W-:-:S02]  /*b980*/  IADD3 R12, R0, 0xb8, RZ ;  /* 0x000000b8000c7810 */ /* 0x002fc40007ffe0ff */
[C---:B--2---:R-:W-:Y:S02]  /*b990*/  IADD3 R10, R0.reuse, 0xa8, RZ ;  /* 0x000000a8000a7810 */ /* 0x044fe40007ffe0ff */
[C---:B------:R-:W-:Y:S02]  /*b9a0*/  IADD3 R11, R0.reuse, 0xb0, RZ ;  /* 0x000000b0000b7810 */ /* 0x040fe40007ffe0ff */
[C---:B---3--:R-:W-:Y:S02]  /*b9b0*/  IADD3 R8, R0.reuse, 0x98, RZ ;  /* 0x0000009800087810 */ /* 0x048fe40007ffe0ff */
[----:B------:R-:W-:Y:S02]  /*b9c0*/  IADD3 R9, R0, 0xa0, RZ ;  /* 0x000000a000097810 */ /* 0x000fe40007ffe0ff */
[----:B------:R-:W-:Y:S02]  /*b9d0*/  ISETP.GE.AND P4, PT, R8, c[0x0][0x3c8], PT ;  /* 0x0000f20008007a0c */ /* 0x000fe40003f86270 */
[----:B------:R-:W-:-:S02]  /*b9e0*/  ISETP.GE.AND P3, PT, R9, c[0x0][0x3c8], PT ;  /* 0x0000f20009007a0c */ /* 0x000fc40003f66270 */
[----:B----4-:R-:W-:Y:S02]  /*b9f0*/  @!P6 LEA.HI R4, R14, R14, RZ, 0x1 ;  /* 0x0000000e0e04e211 */ /* 0x010fe400078f08ff */
        /* <DEDUP_REMOVED lines=9> */
[C---:B------:R-:W-:Y:S02]  /*ba90*/  IADD3 R14, R0.reuse, 0xc0, RZ ;  /* 0x000000c0000e7810 */ /* 0x040fe40007ffe0ff */
[----:B------:R-:W-:Y:S01]  /*baa0*/  IADD3 R15, R0, 0xc8, RZ ;  /* 0x000000c8000f7810 */ /* 0x000fe20007ffe0ff */
[----:B------:R2:W-:Y:S01]  /*bab0*/  @!P5 ST.E.64 [R4.64], R78 ;  /* 0x0000004e0400d985 */ /* 0x0005e2000c101b0c */
[----:B------:R-:W-:Y:S02]  /*bac0*/  ISETP.GE.AND P6, PT, R14, c[0x0][0x3c8], PT ;  /* 0x0000f2000e007a0c */ /* 0x000fe40003fc6270 */
[----:B------:R-:W-:Y:S02]  /*bad0*/  ISETP.GE.AND P5, PT, R15, c[0x0][0x3c8], PT ;  /* 0x0000f2000f007a0c */ /* 0x000fe40003fa6270 */
[----:B-1----:R-:W-:-:S02]  /*bae0*/  @!P2 LEA.HI R7, R10, R10, RZ, 0x1 ;  /* 0x0000000a0a07a211 */ /* 0x002fc400078f08ff */
[----:B------:R-:W-:Y:S02]  /*baf0*/  @!P1 LEA.HI R6, R11, R11, RZ, 0x1 ;  /* 0x0000000b0b069211 */ /* 0x000fe400078f08ff */
[----:B--2---:R-:W-:Y:S02]  /*bb00*/  @!P4 LEA.HI R4, R8, R8, RZ, 0x1 ;  /* 0x000000080804c211 */ /* 0x004fe400078f08ff */
[----:B------:R-:W-:Y:S02]  /*bb10*/  @!P3 LEA.HI R8, R9, R9, RZ, 0x1 ;  /* 0x000000090908b211 */ /* 0x000fe400078f08ff */
[----:B------:R-:W-:Y:S02]  /*bb20*/  @!P0 LEA.HI R5, R12, R12, RZ, 0x1 ;  /* 0x0000000c0c058211 */ /* 0x000fe400078f08ff */
[----:B------:R-:W-:Y:S02]  /*bb30*/  @!P4 LOP3.LUT R4, R4, 0xfffffffe, RZ, 0xc0, !PT ;  /* 0xfffffffe0404c812 */ /* 0x000fe400078ec0ff */
[----:B------:R-:W-:-:S02]  /*bb40*/  @!P3 LOP3.LUT R8, R8, 0xfffffffe, RZ, 0xc0, !PT ;  /* 0xfffffffe0808b812 */ /* 0x000fc400078ec0ff */
[----:B------:R-:W-:Y:S01]  /*bb50*/  @!P2 LOP3.LUT R7, R7, 0xfffffffe, RZ, 0xc0, !PT ;  /* 0xfffffffe0707a812 */ /* 0x000fe200078ec0ff */
[--C-:B------:R-:W-:Y:S01]  /*bb60*/  @!P4 IMAD.WIDE R12, R4, 0x4, R2.reuse ;  /* 0x00000004040cc825 */ /* 0x100fe200078e0202 */
[----:B------:R-:W-:Y:S02]  /*bb70*/  @!P1 LOP3.LUT R6, R6, 0xfffffffe, RZ, 0xc0, !PT ;  /* 0xfffffffe06069812 */ /* 0x000fe400078ec0ff */
        /* <DEDUP_REMOVED lines=20> */
[----:B------:R-:W-:Y:S02]  /*bcc0*/  ISETP.GE.AND P2, PT, R10, c[0x0][0x3c8], PT ;  /* 0x0000f2000a007a0c */ /* 0x000fe40003f46270 */
[----:B------:R-:W-:Y:S01]  /*bcd0*/  @!P5 LOP3.LUT R5, R5, 0xfffffffe, RZ, 0xc0, !PT ;  /* 0xfffffffe0505d812 */ /* 0x000fe200078ec0ff */
[----:B------:R-:W-:Y:S01]  /*bce0*/  @!P6 IMAD.WIDE R6, R4, 0x4, R2 ;  /* 0x000000040406e825 */ /* 0x000fe200078e0202 */
[----:B------:R-:W-:-:S02]  /*bcf0*/  ISETP.GE.AND P1, PT, R11, c[0x0][0x3c8], PT ;  /* 0x0000f2000b007a0c */ /* 0x000fc40003f26270 */
[----:B------:R-:W-:Y:S01]  /*bd00*/  ISETP.GE.AND P0, PT, R12, c[0x0][0x3c8], PT ;  /* 0x0000f2000c007a0c */ /* 0x000fe20003f06270 */
[----:B------:R-:W-:Y:S01]  /*bd10*/  @!P5 IMAD.WIDE R4, R5, 0x4, R2 ;  /* 0x000000040504d825 */ /* 0x000fe200078e0202 */
[----:B------:R1:W-:Y:S01]  /*bd20*/  @!P6 ST.E.64 [R6.64], R102 ;  /* 0x000000660600e985 */ /* 0x0003e2000c101b0c */
[----:B------:R-:W-:-:S03]  /*bd30*/  IADD3 R0, R0, 0xf8, RZ ;  /* 0x000000f800007810 */ /* 0x000fc60007ffe0ff */
[----:B------:R2:W-:Y:S01]  /*bd40*/  @!P5 ST.E.64 [R4.64], R106 ;  /* 0x0000006a0400d985 */ /* 0x0005e2000c101b0c */
[----:B-1----:R-:W-:-:S04]  /*bd50*/  @!P2 LEA.HI R7, R10, R10, RZ, 0x1 ;  /* 0x0000000a0a07a211 */ /* 0x002fc800078f08ff */
        /* <DEDUP_REMOVED lines=17> */
[----:B------:R1:W-:Y:S04]  /*be70*/  @!P1 ST.E.64 [R6.64], R122 ;  /* 0x0000007a06009985 */ /* 0x0003e8000c101b0c */
[----:B------:R1:W-:Y:S01]  /*be80*/  @!P0 ST.E.64 [R4.64], R126 ;  /* 0x0000007e04008985 */ /* 0x0003e2000c101b0c */
[----:B------:R-:W-:-:S13]  /*be90*/  ISETP.GE.AND P0, PT, R0, c[0x0][0x3c8], PT ;  /* 0x0000f20000007a0c */ /* 0x000fda0003f06270 */
[----:B------:R-:W-:Y:S05]  /*bea0*/  @P0 EXIT ;  /* 0x000000000000094d */ /* 0x000fea0003800000 */
[----:B------:R-:W-:-:S04]  /*beb0*/  LEA.HI R0, R0, R0, RZ, 0x1 ;  /* 0x0000000000007211 */ /* 0x000fc800078f08ff */
[----:B------:R-:W-:-:S05]  /*bec0*/  LOP3.LUT R0, R0, 0xfffffffe, RZ, 0xc0, !PT ;  /* 0xfffffffe00007812 */ /* 0x000fca00078ec0ff */
[----:B------:R-:W-:-:S05]  /*bed0*/  IMAD.WIDE R2, R0, 0x4, R2 ;  /* 0x0000000400027825 */ /* 0x000fca00078e0202 */
[----:B------:R-:W-:Y:S01]  /*bee0*/  ST.E.64 [R2.64], R130 ;  /* 0x0000008202007985 */ /* 0x000fe2000c101b0c */
[----:B------:R-:W-:Y:S05]  /*bef0*/  EXIT ;  /* 0x000000000000794d */ /* 0x000fea0003800000 */
.L_x_6:
[----:B------:R-:W1:Y:S02]  /*bf00*/  S2R R0, SR_TID.X ;  /* 0x0000000000007919 */ /* 0x000e640000002100 */
[----:B-1----:R-:W-:-:S13]  /*bf10*/  ISETP.GT.AND P0, PT, R0, 0x7f, PT ;  /* 0x0000007f0000780c */ /* 0x002fda0003f04270 */
[----:B------:R-:W-:Y:S05]  /*bf20*/  @P0 EXIT ;  /* 0x000000000000094d */ /* 0x000fea0003800000 */
[----:B------:R-:W1:Y:S01]  /*bf30*/  S2R R8, SR_CTAID.X ;  /* 0x0000000000087919 */ /* 0x000e620000002500 */
[----:B------:R-:W-:-:S05]  /*bf40*/  MOV R3, c[0x0][0x4e8] ;  /* 0x00013a0000037a02 */ /* 0x000fca0000000f00 */
[----:B------:R-:W-:Y:S01]  /*bf50*/  IMAD R2, R3, c[0x0][0x388], RZ ;  /* 0x0000e20003027a24 */ /* 0x000fe200078e02ff */
[----:B-1----:R-:W-:-:S04]  /*bf60*/  LEA R8, R8, R0, 0x7 ;  /* 0x0000000008087211 */ /* 0x002fc800078e38ff */
[----:B------:R-:W-:-:S13]  /*bf70*/  ISETP.GE.AND P0, PT, R8, R2, PT ;  /* 0x000000020800720c */ /* 0x000fda0003f06270 */
[----:B------:R-:W-:Y:S05]  /*bf80*/  @P0 EXIT ;  /* 0x000000000000094d */ /* 0x000fea0003800000 */
[----:B------:R-:W1:Y:S01]  /*bf90*/  S2R R7, SR_CTAID.Z ;  /* 0x0000000000077919 */ /* 0x000e620000002700 */
[----:B------:R-:W-:Y:S01]  /*bfa0*/  USHF.R.S32.HI UR6, URZ, 0x1f, UR11 ;  /* 0x0000001f3f067899 */ /* 0x000fe2000801140b */
[----:B------:R-:W-:Y:S01]  /*bfb0*/  ISETP.NE.AND P0, PT, R3, 0x1, PT ;  /* 0x000000010300780c */ /* 0x000fe20003f05270 */
[----:B------:R-:W-:Y:S01]  /*bfc0*/  ULDC.64 UR4, c[0x0][0x4d0] ;  /* 0x0001340000047ab9 */ /* 0x000fe20000000a00 */
[----:B------:R-:W2:Y:S01]  /*bfd0*/  S2R R9, SR_CTAID.Y ;  /* 0x0000000000097919 */ /* 0x000ea20000002600 */
[----:B------:R-:W-:Y:S01]  /*bfe0*/  UIMAD UR6, UR6, UR4, URZ ;  /* 0x00000004060672a4 */ /* 0x000fe2000f8e023f */
[----:B------:R-:W-:Y:S01]  /*bff0*/  IADD3 R4, RZ, -UR11, RZ ;  /* 0x8000000bff047c10 */ /* 0x000fe2000fffe0ff */
[----:B------:R-:W-:Y:S01]  /*c000*/  UIMAD.WIDE.U32 UR8, UR11, UR4, URZ ;  /* 0x000000040b0872a5 */ /* 0x000fe2000f8e003f */
[----:B------:R-:W-:Y:S01]  /*c010*/  MOV R0, R8 ;  /* 0x0000000800007202 */ /* 0x000fe20000000f00 */
[----:B------:R-:W-:-:S04]  /*c020*/  UIMAD UR4, UR11, UR5, UR6 ;  /* 0x000000050b0472a4 */ /* 0x000fc8000f8e0206 */
[----:B------:R-:W-:Y:S01]  /*c030*/  UIADD3 UR4, UR9, UR4, URZ ;  /* 0x0000000409047290 */ /* 0x000fe2000fffe03f */
[----:B------:R-:W-:Y:S01]  /*c040*/  MOV R3, UR9 ;  /* 0x0000000900037c02 */ /* 0x000fe20008000f00 */
[----:B------:R-:W-:-:S04]  /*c050*/  @P0 IMAD.HI.U32 R5, R8, c[0x0][0x4ec], RZ ;  /* 0x00013b0008050a27 */ /* 0x000fc800078e00ff */
[----:B------:R-:W-:Y:S01]  /*c060*/  IMAD.U32 R2, RZ, RZ, UR8 ;  /* 0x00000008ff027e24 */ /* 0x000fe2000f8e00ff */
[----:B------:R-:W-:Y:S01]  /*c070*/  @P0 SHF.R.U32.HI R0, RZ, c[0x0][0x4f0], R5 ;  /* 0x00013c00ff000a19 */ /* 0x000fe20000011605 */
[----:B------:R-:W-:Y:S01]  /*c080*/  IMAD.U32 R3, RZ, RZ, UR4 ;  /* 0x00000004ff037e24 */ /* 0x000fe2000f8e00ff */
[----:B-1----:R-:W-:-:S03]  /*c090*/  SHF.R.S32.HI R6, RZ, 0x1f, R7 ;  /* 0x0000001fff067819 */ /* 0x002fc60000011407 */
[----:B------:R-:W-:-:S04]  /*c0a0*/  IMAD.WIDE.U32 R2, R7, c[0x0][0x4d8], R2 ;  /* 0x0001360007027a25 */ /* 0x000fc800078e0002 */
[----:B------:R-:W-:Y:S02]  /*c0b0*/  IMAD R6, R6, c[0x0][0x4d8], RZ ;  /* 0x0001360006067a24 */ /* 0x000fe400078e02ff */
[----:B--2---:R-:W-:Y:S02]  /*c0c0*/  IMAD R4, R4, c[0x0][0x550], R9 ;  /* 0x0001540004047a24 */ /* 0x004fe400078e0209 */
[----:B------:R-:W-:Y:S01]  /*c0d0*/  IMAD R5, R7, c[0x0][0x4dc], R6 ;  /* 0x0001370007057a24 */ /* 0x000fe200078e0206 */
[----:B------:R-:W-:Y:S02]  /*c0e0*/  IADD3 R7, -R0, RZ, RZ ;  /* 0x000000ff00077210 */ /* 0x000fe40007ffe1ff */
[----:B------:R-:W-:Y:S01]  /*c0f0*/  SHF.R.S32.HI R6, RZ, 0x1f, R4 ;  /* 0x0000001fff067819 */ /* 0x000fe20000011404 */
[----:B------:R-:W-:Y:S02]  /*c100*/  IMAD.IADD R3, R5, 0x1, R3 ;  /* 0x0000000105037824 */ /* 0x000fe400078e0203 */
[----:B------:R-:W-:Y:S01]  /*c110*/  IMAD R5, R7, c[0x0][0x4e8], R8 ;  /* 0x00013a0007057a24 */ /* 0x000fe200078e0208 */
[----:B------:R-:W-:Y:S01]  /*c120*/  SHF.R.S32.HI R7, RZ, 0x1f, R0 ;  /* 0x0000001fff077819 */ /* 0x000fe20000011400 */
[----:B------:R-:W-:-:S02]  /*c130*/  IMAD R6, R6, c[0x0][0x4e0], RZ ;  /* 0x0001380006067a24 */ /* 0x000fc400078e02ff */
[----:B------:R-:W-:-:S04]  /*c140*/  IMAD.WIDE.U32 R2, R4, c[0x0][0x4e0], R2 ;  /* 0x0001380004027a25 */ /* 0x000fc800078e0002 */
[----:B------:R-:W-:Y:S01]  /*c150*/  IMAD R6, R4, c[0x0][0x4e4], R6 ;  /* 0x0001390004067a24 */ /* 0x000fe200078e0206 */
[----:B------:R-:W-:Y:S02]  /*c160*/  SHF.R.S32.HI R4, RZ, 0x1f, R5 ;  /* 0x0000001fff047819 */ /* 0x000fe40000011405 */
[----:B------:R-:W-:-:S03]  /*c170*/  IADD3 R2, P0, R0, R2, RZ ;  /* 0x0000000200027210 */ /* 0x000fc60007f1e0ff */
[----:B------:R-:W-:Y:S01]  /*c180*/  IMAD R0, R4, c[0x0][0x4c8], RZ ;  /* 0x0001320004007a24 */ /* 0x000fe200078e02ff */
[----:B------:R-:W-:-:S03]  /*c190*/  IADD3.X R3, R7, R3, R6, P0, !PT ;  /* 0x0000000307037210 */ /* 0x000fc600007fe406 */
[C---:B------:R-:W-:Y:S02]  /*c1a0*/  IMAD R0, R5.reuse, c[0x0][0x4cc], R0 ;  /* 0x0001330005007a24 */ /* 0x040fe400078e0200 */
[----:B------:R-:W-:-:S05]  /*c1b0*/  IMAD.WIDE.U32 R2, R5, c[0x0][0x4c8], R2 ;  /* 0x0001320005027a25 */ /* 0x000fca00078e0002 */
[----:B------:R-:W-:Y:S02]  /*c1c0*/  IADD3 R0, R3, R0, RZ ;  /* 0x0000000003007210 */ /* 0x000fe40007ffe0ff */
[----:B------:R-:W-:-:S04]  /*c1d0*/  LEA R4, P0, R2, c[0x0][0x4a8], 0x2 ;  /* 0x00012a0002047a11 */ /* 0x000fc800078010ff */
[----:B------:R-:W-:Y:S02]  /*c1e0*/  LEA.HI.X R5, R2, c[0x0][0x4ac], R0, 0x2, P0 ;  /* 0x00012b0002057a11 */ /* 0x000fe400000f1400 */
[----:B------:R-:W-:-:S05]  /*c1f0*/  MOV R0, 0xff800000 ;  /* 0xff80000000007802 */ /* 0x000fca0000000f00 */
[----:B------:R-:W-:Y:S01]  /*c200*/  STG.E [R4.64], R0 ;  /* 0x0000000004007986 */ /* 0x000fe2000c10190c */
[----:B------:R-:W-:Y:S05]  /*c210*/  EXIT ;  /* 0x000000000000794d */ /* 0x000fea0003800000 */
.L_x_9:
[----:B------:R-:W-:-:S00]  /*c220*/  BRA `(.L_x_9) ;  /* 0xfffffff000007947 */ /* 0x000fc0000383ffff */
[----:B------:R-:W-:-:S00]  /*c230*/  NOP ;  /* 0x0000000000007918 */ /* 0x000fc00000000000 */
        /* <DEDUP_REMOVED lines=12> */
.L_x_5168:


//--------------------- .text._ZN7cutlass13device_kernelIN5flash19enable_sm80_to_sm89INS1_16FlashAttnFwdSm80INS1_25CollectiveMainloopFwdSm80ILi8ELi1ELb1EN4cute5tupleIJNS5_1CILi128EEENS7_ILi48EEENS7_ILi256EEEEEELi256ENS_10bfloat16_tEfNS_4arch4Sm80ELb0ELb0ELb1ELb1ELb0ELb0ELb1ELb1EEENS1_21CollectiveEpilogueFwdINS6_IJS8_SA_S9_EEENS6_IJNS7_ILi1EEESI_SI_EEESC_SE_Li256ELb1ELb1ELb1ELb0EEENS1_36VarlenDynamicPersistentTileSchedulerILi128ELi48ELi256ELi256ELb1ELb1ELb0ELb0ELb1ELb1EEEEEEEEEvNT_6ParamsE --------------------------
	.section	.text._ZN7cutlass13device_kernelIN5flash19enable_sm80_to_sm89INS1_16FlashAttnFwdSm80INS1_25CollectiveMainloopFwdSm80ILi8ELi1ELb1EN4cute5tupleIJNS5_1CILi128EEENS7_ILi48EEENS7_ILi256EEEEEELi256ENS_10bfloat16_tEfNS_4arch4Sm80ELb0ELb0ELb1ELb1ELb0ELb0ELb1ELb1EEENS1_21CollectiveEpilogueFwdINS6_IJS8_SA_S9_EEENS6_IJNS7_ILi1EEESI_SI_EEESC_SE_Li256ELb1ELb1ELb1ELb0EEENS1_36VarlenDynamicPersistentTileSchedulerILi128ELi48ELi256ELi256ELb1ELb1ELb0ELb0ELb1ELb1EEEEEEEEEvNT_6ParamsE,"ax",@progbits
	.sectioninfo	@"SHI_REGISTERS=255"
	.align	128
.text._ZN7cutlass13device_kernelIN5flash19enable_sm80_to_sm89INS1_16FlashAttnFwdSm80INS1_25CollectiveMainloopFwdSm80ILi8ELi1ELb1EN4cute5tupleIJNS5_1CILi128EEENS7_ILi48EEENS7_ILi256EEEEEELi256ENS_10bfloat16_tEfNS_4arch4Sm80ELb0ELb0ELb1ELb1ELb0ELb0ELb1ELb1EEENS1_21CollectiveEpilogueFwdINS6_IJS8_SA_S9_EEENS6_IJNS7_ILi1EEESI_SI_EEESC_SE_Li256ELb1ELb1ELb1ELb0EEENS1_36VarlenDynamicPersistentTileSchedulerILi128ELi48ELi256ELi256ELb1ELb1ELb0ELb0ELb1ELb1EEEEEEEEEvNT_6ParamsE:
        .type           _ZN7cutlass13device_kernelIN5flash19enable_sm80_to_sm89INS1_16FlashAttnFwdSm80INS1_25CollectiveMainloopFwdSm80ILi8ELi1ELb1EN4cute5tupleIJNS5_1CILi128EEENS7_ILi48EEENS7_ILi256EEEEEELi256ENS_10bfloat16_tEfNS_4arch4Sm80ELb0ELb0ELb1ELb1ELb0ELb0ELb1ELb1EEENS1_21CollectiveEpilogueFwdINS6_IJS8_SA_S9_EEENS6_IJNS7_ILi1EEESI_SI_EEESC_SE_Li256ELb1ELb1ELb1ELb0EEENS1_36VarlenDynamicPersistentTileSchedulerILi128ELi48ELi256ELi256ELb1ELb1ELb0ELb0ELb1ELb1EEEEEEEEEvNT_6ParamsE,@function
        .size           _ZN7cutlass13device_kernelIN5flash19enable_sm80_to_sm89INS1_16FlashAttnFwdSm80INS1_25CollectiveMainloopFwdSm80ILi8ELi1ELb1EN4cute5tupleIJNS5_1CILi128EEENS7_ILi48EEENS7_ILi256EEEEEELi256ENS_10bfloat16_tEfNS_4arch4Sm80ELb0ELb0ELb1ELb1ELb0ELb0ELb1ELb1EEENS1_21CollectiveEpilogueFwdINS6_IJS8_SA_S9_EEENS6_IJNS7_ILi1EEESI_SI_EEESC_SE_Li256ELb1ELb1ELb1ELb0EEENS1_36VarlenDynamicPersistentTileSchedulerILi128ELi48ELi256ELi256ELb1ELb1ELb0ELb0ELb1ELb1EEEEEEEEEvNT_6ParamsE,(.L_x_5169 - _ZN7cutlass13device_kernelIN5flash19enable_sm80_to_sm89INS1_16FlashAttnFwdSm80INS1_25CollectiveMainloopFwdSm80ILi8ELi1ELb1EN4cute5tupleIJNS5_1CILi128EEENS7_ILi48EEENS7_ILi256EEEEEELi256ENS_10bfloat16_tEfNS_4arch4Sm80ELb0ELb0ELb1ELb1ELb0ELb0ELb1ELb1EEENS1_21CollectiveEpilogueFwdINS6_IJS8_SA_S9_EEENS6_IJNS7_ILi1EEESI_SI_EEESC_SE_Li256ELb1ELb1ELb1ELb0EEENS1_36VarlenDynamicPersistentTileSchedulerILi128ELi48ELi256ELi256ELb1ELb1ELb0ELb0ELb1ELb1EEEEEEEEEvNT_6ParamsE)
        .other          _ZN7cutlass13device_kernelIN5flash19enable_sm80_to_sm89INS1_16FlashAttnFwdSm80INS1_25CollectiveMainloopFwdSm80ILi8ELi1ELb1EN4cute5tupleIJNS5_1CILi128EEENS7_ILi48EEENS7_ILi256EEEEEELi256ENS_10bfloat16_tEfNS_4arch4Sm80ELb0ELb0ELb1ELb1ELb0ELb0ELb1ELb1EEENS1_21CollectiveEpilogueFwdINS6_IJS8_SA_S9_EEENS6_IJNS7_ILi1EEESI_SI_EEESC_SE_Li256ELb1ELb1ELb1ELb0EEENS1_36VarlenDynamicPersistentTileSchedulerILi128ELi48ELi256ELi256ELb1ELb1ELb0ELb0ELb1ELb1EEEEEEEEEvNT_6ParamsE,@"STO_CUDA_ENTRY STV_DEFAULT"
_ZN7cutlass13device_kernelIN5flash19enable_sm80_to_sm89INS1_16FlashAttnFwdSm80INS1_25CollectiveMainloopFwdSm80ILi8ELi1ELb1EN4cute5tupleIJNS5_1CILi128EEENS7_ILi48EEENS7_ILi256EEEEEELi256ENS_10bfloat16_tEfNS_4arch4Sm80ELb0ELb0ELb1ELb1ELb0ELb0ELb1ELb1EEENS1_21CollectiveEpilogueFwdINS6_IJS8_SA_S9_EEENS6_IJNS7_ILi1EEESI_SI_EEESC_SE_Li256ELb1ELb1ELb1ELb0EEENS1_36VarlenDynamicPersistentTileSchedulerILi128ELi48ELi256ELi256ELb1ELb1ELb0ELb0ELb1ELb1EEEEEEEEEvNT_6ParamsE:
[----:B------:R-:W-:-:S03]  /*0000*/  MOV R1, c[0x0][0x28] ;  /* 0x00000a0000017a02 */ /* 0x000fc60000000f00 */
[----:B------:R-:W1:Y:S01]  /*0010*/  S2R R2, SR_TID.X ;  /* 0x0000000000027919 */ /* 0x000e620000002100 */
[----:B------:R-:W-:Y:S01]  /*0020*/  IADD3 R1, R1, -0xc0, RZ ;  /* 0xffffff4001017810 */ /* 0x000fe20007ffe0ff */
[----:B------:R-:W-:Y:S01]  /*0030*/  ULDC.64 UR6, c[0x0][0x118] ;  /* 0x0000460000067ab9 */ /* 0x000fe20000000a00 */
[----:B-1----:R-:W-:-:S05]  /*0040*/  SHF.R.U32.HI R0, RZ, 0x5, R2 ;  /* 0x00000005ff007819 */ /* 0x002fca0000011602 */
[----:B------:R-:W1:Y:S02]  /*0050*/  SHFL.IDX PT, R3, R0, RZ, 0x1f ;  /* 0x00001fff00037589 */ /* 0x000e6400000e0000 */
[----:B-1----:R-:W-:Y:S02]  /*0060*/  ISETP.NE.AND P0, PT, R3, RZ, PT ;  /* 0x000000ff0300720c */ /* 0x002fe40003f05270 */
[----:B------:R-:W-:Y:S11]  /*0070*/  STL [R1+0x9c], R3 ;  /* 0x00009c0301007387 */ /* 0x000ff60000100800 */
[----:B------:R-:W-:Y:S06]  /*0080*/  @P0 BAR.SYNC.DEFER_BLOCKING 0x5, 0x100 ;  /* 0x0144000000000b1d */ /* 0x000fec0000010000 */
[----:B------:R-:W1:Y:S04]  /*0090*/  @P0 LDS.128 R4, [0x1a080] ;  /* 0x01a08000ff040984 */ /* 0x000e680000000c00 */
[----:B-1----:R1:W-:Y:S04]  /*00a0*/  @P0 STL.64 [R1+0x50], R4 ;  /* 0x0000500401000387 */ /* 0x0023e80000100a00 */
[----:B------:R1:W-:Y:S04]  /*00b0*/  @P0 STL.64 [R1+0x58], R6 ;  /* 0x0000580601000387 */ /* 0x0003e80000100a00 */
[----:B------:R-:W-:Y:S06]  /*00c0*/  @P0 BAR.ARV 0x4, 0x100 ;  /* 0x0104000000000b1d */ /* 0x000fec0000002000 */
[----:B------:R-:W-:Y:S05]  /*00d0*/  @P0 BRA `(.L_x_10) ;  /* 0x00000b1000000947 */ /* 0x000fea0003800000 */
[----:B------:R-:W-:Y:S01]  /*00e0*/  LOP3.LUT R14, R2, 0x1f, RZ, 0xc0, !PT ;  /* 0x0000001f020e7812 */ /* 0x000fe200078ec0ff */
[----:B------:R-:W-:Y:S01]  /*00f0*/  CS2R R8, SRZ ;  /* 0x0000000000087805 */ /* 0x000fe2000001ff00 */
[----:B-1----:R-:W-:-:S02]  /*0100*/  IMAD.MOV.U32 R7, RZ, RZ, RZ ;  /* 0x000000ffff077224 */ /* 0x002fc400078e00ff */
[----:B------:R-:W-:-:S04]  /*0110*/  ISETP.NE.AND P6, PT, R14, 0x1f, PT ;  /* 0x0000001f0e00780c */ /* 0x000fc80003fc5270 */
[----:B------:R-:W-:-:S13]  /*0120*/  ISETP.GE.OR P0, PT, R14, c[0x0][0x53c], !P6 ;  /* 0x00014f000e007a0c */ /* 0x000fda0007706670 */
[----:B------:R-:W-:Y:S02]  /*0130*/  @!P0 IMAD.MOV.U32 R4, RZ, RZ, 0x4 ;  /* 0x00000004ff048424 */ /* 0x000fe400078e00ff */
[----:B------:R-:W-:Y:S02]  /*0140*/  @!P0 IMAD.MOV.U32 R2, RZ, RZ, 0x4 ;  /* 0x00000004ff028424 */ /* 0x000fe400078e00ff */
[----:B------:R-:W-:-:S04]  /*0150*/  @!P0 IMAD.WIDE.U32 R4, R14, R4, c[0x0][0x580] ;  /* 0x000160000e048625 */ /* 0x000fc800078e0004 */
[C---:B------:R-:W-:Y:S01]  /*0160*/  @!P0 IMAD.WIDE.U32 R2, R14.reuse, R2, c[0x0][0x578] ;  /* 0x00015e000e028625 */ /* 0x040fe200078e0002 */
[----:B------:R-:W2:Y:S04]  /*0170*/  @!P0 LDG.E R8, [R4.64] ;  /* 0x0000000604088981 */ /* 0x000ea8000c1e1900 */
[----:B------:R-:W2:Y:S01]  /*0180*/  @!P0 LDG.E R7, [R2.64] ;  /* 0x0000000602078981 */ /* 0x000ea2000c1e1900 */
[C---:B------:R-:W-:Y:S01]  /*0190*/  ISETP.NE.AND P5, PT, R14.reuse, RZ, PT ;  /* 0x000000ff0e00720c */ /* 0x040fe20003fa5270 */
[----:B------:R-:W1:Y:S01]  /*01a0*/  S2UR UR4, SR_CTAID.X ;  /* 0x00000000000479c3 */ /* 0x000e620000002500 */
[C---:B------:R-:W-:Y:S02]  /*01b0*/  ISETP.GE.U32.AND P4, PT, R14.reuse, 0x2, PT ;  /* 0x000000020e00780c */ /* 0x040fe40003f86070 */
[----:B------:R-:W-:-:S02]  /*01c0*/  ISETP.GE.U32.AND P3, PT, R14, 0x4, PT ;  /* 0x000000040e00780c */ /* 0x000fc40003f66070 */
[C---:B------:R-:W-:Y:S02]  /*01d0*/  ISETP.GE.U32.AND P2, PT, R14.reuse, 0x8, PT ;  /* 0x000000080e00780c */ /* 0x040fe40003f46070 */
[----:B------:R-:W-:Y:S01]  /*01e0*/  ISETP.GE.U32.AND P1, PT, R14, 0x10, PT ;  /* 0x000000100e00780c */ /* 0x000fe20003f26070 */
[----:B--2---:R-:W-:-:S05]  /*01f0*/  IMAD R4, R8, R7, RZ ;  /* 0x0000000708047224 */ /* 0x004fca00078e02ff */
[----:B------:R-:W2:Y:S02]  /*0200*/  SHFL.UP PT, R0, R4, 0x1, RZ ;  /* 0x0420000004007989 */ /* 0x000ea400000e00ff */
[----:B--2---:R-:W-:-:S05]  /*0210*/  SEL R0, R0, RZ, P5 ;  /* 0x000000ff00007207 */ /* 0x004fca0002800000 */
[----:B------:R-:W-:-:S05]  /*0220*/  IMAD.IADD R4, R4, 0x1, R0 ;  /* 0x0000000104047824 */ /* 0x000fca00078e0200 */
        /* <DEDUP_REMOVED lines=12> */
[----:B------:R-:W2:Y:S02]  /*02f0*/  SHFL.IDX PT, R6, R4, 0x1f, 0x1f ;  /* 0x03e01f0004067f89 */ /* 0x000ea400000e0000 */
[----:B--2---:R-:W-:-:S04]  /*0300*/  IMAD R6, R6, c[0x0][0x538], RZ ;  /* 0x00014e0006067a24 */ /* 0x004fc800078e02ff */
[----:B------:R-:W-:Y:S01]  /*0310*/  IMAD.MOV.U32 R0, RZ, RZ, R6 ;  /* 0x000000ffff007224 */ /* 0x000fe200078e0006 */
[----:B-1----:R-:W-:-:S13]  /*0320*/  ISETP.GT.AND P0, PT, R6, UR4, PT ;  /* 0x0000000406007c0c */ /* 0x002fda000bf04270 */
[----:B------:R-:W-:Y:S05]  /*0330*/  @P0 BRA `(.L_x_11) ;  /* 0x0000027000000947 */ /* 0x000fea0003800000 */
[----:B------:R-:W-:Y:S02]  /*0340*/  MOV R6, R0 ;  /* 0x0000000000067202 */ /* 0x000fe40000000f00 */
[----:B------:R-:W-:-:S04]  /*0350*/  MOV R9, RZ ;  /* 0x000000ff00097202 */ /* 0x000fc80000000f00 */
.L_x_15:
[----:B------:R-:W-:-:S04]  /*0360*/  IADD3 R0, R9, 0x1f, RZ ;  /* 0x0000001f09007810 */ /* 0x000fc80007ffe0ff */
[----:B------:R-:W-:-:S13]  /*0370*/  ISETP.GE.AND P0, PT, R0, c[0x0][0x53c], PT ;  /* 0x00014f0000007a0c */ /* 0x000fda0003f06270 */
[----:B------:R-:W-:Y:S05]  /*0380*/  @P0 BRA `(.L_x_12) ;  /* 0x0000078000000947 */ /* 0x000fea0003800000 */
[----:B------:R-:W-:Y:S01]  /*0390*/  MOV R9, R0 ;  /* 0x0000000000097202 */ /* 0x000fe20000000f00 */
[----:B------:R-:W-:Y:S01]  /*03a0*/  IMAD.MOV.U32 R7, RZ, RZ, RZ ;  /* 0x000000ffff077224 */ /* 0x000fe200078e00ff */
[----:B------:R-:W-:Y:S02]  /*03b0*/  MOV R8, RZ ;  /* 0x000000ff00087202 */ /* 0x000fe40000000f00 */
[----:B------:R-:W-:-:S04]  /*03c0*/  IADD3 R0, R14, R9, RZ ;  /* 0x000000090e007210 */ /* 0x000fc80007ffe0ff */
[----:B------:R-:W-:-:S13]  /*03d0*/  ISETP.GE.OR P0, PT, R0, c[0x0][0x53c], !P6 ;  /* 0x00014f0000007a0c */ /* 0x000fda0007706670 */
[----:B------:R-:W-:Y:S01]  /*03e0*/  @!P0 MOV R2, 0x4 ;  /* 0x0000000400028802 */ /* 0x000fe20000000f00 */
[----:B------:R-:W-:-:S04]  /*03f0*/  @!P0 IMAD.MOV.U32 R3, RZ, RZ, 0x4 ;  /* 0x00000004ff038424 */ /* 0x000fc800078e00ff */
[----:B------:R-:W-:-:S04]  /*0400*/  @!P0 IMAD.WIDE R4, R0, R2, c[0x0][0x580] ;  /* 0x0001600000048625 */ /* 0x000fc800078e0202 */
[----:B------:R-:W-:Y:S01]  /*0410*/  @!P0 IMAD.WIDE R2, R0, R3, c[0x0][0x578] ;  /* 0x00015e0000028625 */ /* 0x000fe200078e0203 */
[----:B------:R-:W2:Y:S04]  /*0420*/  @!P0 LDG.E R8, [R4.64] ;  /* 0x0000000604088981 */ /* 0x000ea8000c1e1900 */
[----:B------:R-:W2:Y:S02]  /*0430*/  @!P0 LDG.E R7, [R2.64] ;  /* 0x0000000602078981 */ /* 0x000ea4000c1e1900 */
[----:B--2---:R-:W-:Y:S01]  /*0440*/  IMAD R5, R8, R7, RZ ;  /* 0x0000000708057224 */ /* 0x004fe200078e02ff */
[----:B------:R-:W-:Y:S05]  /*0450*/  BRA.DIV ~URZ, `(.L_x_13) ;  /* 0x0000dc127f007947 */ /* 0x000fea000b800000 */
[----:B------:R1:W2:Y:S02]  /*0460*/  SHFL.UP PT, R0, R5, 0x1, RZ ;  /* 0x0420000005007989 */ /* 0x0002a400000e00ff */
.L_x_93:
[----:B--2---:R-:W-:-:S04]  /*0470*/  SEL R0, R0, RZ, P5 ;  /* 0x000000ff00007207 */ /* 0x004fc80002800000 */
[----:B-1----:R-:W-:Y:S01]  /*0480*/  IADD3 R5, R5, R0, RZ ;  /* 0x0000000005057210 */ /* 0x002fe20007ffe0ff */
[----:B------:R-:W-:Y:S05]  /*0490*/  BRA.DIV ~URZ, `(.L_x_14) ;  /* 0x0000dc327f007947 */ /* 0x000fea000b800000 */
[----:B------:R-:W1:Y:S02]  /*04a0*/  SHFL.UP PT, R0, R5, 0x2, RZ ;  /* 0x0440000005007989 */ /* 0x000e6400000e00ff */
[----:B-1----:R-:W-:-:S05]  /*04b0*/  SEL R0, R0, RZ, P4 ;  /* 0x000000ff00007207 */ /* 0x002fca0002000000 */
[----:B------:R-:W-:-:S05]  /*04c0*/  IMAD.IADD R0, R5, 0x1, R0 ;  /* 0x0000000105007824 */ /* 0x000fca00078e0200 */
        /* <DEDUP_REMOVED lines=9> */
[----:B------:R1:W2:Y:S02]  /*0560*/  SHFL.IDX PT, R0, R4, 0x1f, 0x1f ;  /* 0x03e01f0004007f89 */ /* 0x0002a400000e0000 */
.L_x_94:
[----:B--2---:R-:W-:-:S05]  /*0570*/  IMAD R0, R0, c[0x0][0x538], RZ ;  /* 0x00014e0000007a24 */ /* 0x004fca00078e02ff */
[----:B------:R-:W-:-:S04]  /*0580*/  IADD3 R6, R0, R6, RZ ;  /* 0x0000000600067210 */ /* 0x000fc80007ffe0ff */
[----:B------:R-:W-:-:S13]  /*0590*/  ISETP.GT.AND P0, PT, R6, UR4, PT ;  /* 0x0000000406007c0c */ /* 0x000fda000bf04270 */
[----:B-1----:R-:W-:Y:S05]  /*05a0*/  @!P0 BRA `(.L_x_15) ;  /* 0xfffffdb000008947 */ /* 0x002fea000383ffff */
.L_x_11:
[----:B------:R-:W-:-:S05]  /*05b0*/  IADD3 R12, -R0, R6, RZ ;  /* 0x00000006000c7210 */ /* 0x000fca0007ffe1ff */
[----:B------:R-:W-:-:S05]  /*05c0*/  IMAD R0, R4, c[0x0][0x538], R12 ;  /* 0x00014e0004007a24 */ /* 0x000fca00078e020c */
[----:B------:R-:W-:Y:S01]  /*05d0*/  ISETP.GT.AND P0, PT, R0, UR4, PT ;  /* 0x0000000400007c0c */ /* 0x000fe2000bf04270 */
[----:B------:R-:W-:-:S12]  /*05e0*/  BRA.DIV ~URZ, `(.L_x_16) ;  /* 0x0000dc927f007947 */ /* 0x000fd8000b800000 */
[----:B------:R-:W-:-:S04]  /*05f0*/  VOTE.ANY R6, PT, !P0 ;  /* 0x0000000000067806 */ /* 0x000fc800040e0100 */
.L_x_95:
[----:B------:R1:W2:Y:S01]  /*0600*/  POPC R13, R6 ;  /* 0x00000006000d7309 */ /* 0x0002a20000000000 */
[----:B------:R-:W-:Y:S05]  /*0610*/  BRA.DIV ~URZ, `(.L_x_17) ;  /* 0x0000dcb27f007947 */ /* 0x000fea000b800000 */
[----:B--2---:R-:W2:Y:S04]  /*0620*/  SHFL.IDX PT, R11, R8, R13, 0x1f ;  /* 0x00001f0d080b7589 */ /* 0x004ea800000e0000 */
[----:B------:R3:W4:Y:S02]  /*0630*/  SHFL.IDX PT, R10, R7, R13, 0x1f ;  /* 0x00001f0d070a7589 */ /* 0x00072400000e0000 */
[----:B---3--:R-:W-:Y:S02]  /*0640*/  MOV R7, RZ ;  /* 0x000000ff00077202 */ /* 0x008fe40000000f00 */
.L_x_96:
[----:B--2-4-:R-:W-:Y:S01]  /*0650*/  ISETP.NE.AND P0, PT, R6, RZ, PT ;  /* 0x000000ff0600720c */ /* 0x014fe20003f05270 */
[----:B------:R-:W-:-:S12]  /*0660*/  BSSY B0, `(.L_x_18) ;  /* 0x0000005000007945 */ /* 0x000fd80003800000 */
[----:B------:R-:W-:Y:S05]  /*0670*/  @!P0 BRA `(.L_x_19) ;  /* 0x0000003000008947 */ /* 0x000fea0003800000 */
[----:B------:R-:W-:Y:S01]  /*0680*/  IADD3 R3, R13, -0x1, RZ ;  /* 0xffffffff0d037810 */ /* 0x000fe20007ffe0ff */
[----:B------:R-:W-:Y:S05]  /*0690*/  BRA.DIV ~URZ, `(.L_x_20) ;  /* 0x0000dd127f007947 */ /* 0x000fea000b800000 */
[----:B------:R2:W3:Y:S02]  /*06a0*/  SHFL.IDX PT, R7, R4, R3, 0x1f ;  /* 0x00001f0304077589 */ /* 0x0004e400000e0000 */
.L_x_19:
[----:B------:R-:W-:Y:S05]  /*06b0*/  BSYNC B0 ;  /* 0x0000000000007941 */ /* 0x000fea0003800000 */
.L_x_18:
[----:B------:R-:W-:Y:S01]  /*06c0*/  IABS R0, R11 ;  /* 0x0000000b00007213 */ /* 0x000fe20000000000 */
[----:B--23--:R-:W-:-:S04]  /*06d0*/  IMAD R4, R7, c[0x0][0x538], R12 ;  /* 0x00014e0007047a24 */ /* 0x00cfc800078e020c */
[----:B------:R-:W-:Y:S01]  /*06e0*/  IMAD.MOV.U32 R5, RZ, RZ, R0 ;  /* 0x000000ffff057224 */ /* 0x000fe200078e0000 */
[----:B------:R-:W-:Y:S01]  /*06f0*/  IABS R0, R10 ;  /* 0x0000000a00007213 */ /* 0x000fe20000000000 */
[----:B------:R2:W-:Y:S01]  /*0700*/  STL [R1+0x50], R4 ;  /* 0x0000500401007387 */ /* 0x0005e20000100800 */
[----:B------:R-:W-:Y:S01]  /*0710*/  IADD3 R12, -R4, UR4, RZ ;  /* 0x00000004040c7c10 */ /* 0x000fe2000fffe1ff */
[----:B------:R-:W3:Y:S02]  /*0720*/  I2F.RP R2, R5 ;  /* 0x0000000500027306 */ /* 0x000ee40000209400 */
[----:B------:R-:W-:Y:S01]  /*0730*/  IMAD.MOV.U32 R7, RZ, RZ, R0 ;  /* 0x000000ffff077224 */ /* 0x000fe200078e0000 */
[----:B-1----:R-:W-:Y:S02]  /*0740*/  IABS R6, R12 ;  /* 0x0000000c00067213 */ /* 0x002fe40000000000 */
[----:B------:R-:W-:-:S03]  /*0750*/  IABS R0, R11 ;  /* 0x0000000b00007213 */ /* 0x000fc60000000000 */
[----:B------:R-:W-:Y:S01]  /*0760*/  I2F.RP R8, R7 ;  /* 0x0000000700087306 */ /* 0x000fe20000209400 */
[----:B------:R-:W-:-:S07]  /*0770*/  IADD3 R0, RZ, -R0, RZ ;  /* 0x80000000ff007210 */ /* 0x000fce0007ffe0ff */
[----:B---3--:R-:W1:Y:S02]  /*0780*/  MUFU.RCP R2, R2 ;  /* 0x0000000200027308 */ /* 0x008e640000001000 */
[----:B-1----:R-:W-:-:S06]  /*0790*/  IADD3 R2, R2, 0xffffffe, RZ ;  /* 0x0ffffffe02027810 */ /* 0x002fcc0007ffe0ff */
[----:B------:R-:W1:Y:S02]  /*07a0*/  F2I.FTZ.U32.TRUNC.NTZ R3, R2 ;  /* 0x0000000200037305 */ /* 0x000e64000021f000 */
[----:B-1----:R-:W-:-:S04]  /*07b0*/  IMAD.MOV R2, RZ, RZ, -R3 ;  /* 0x000000ffff027224 */ /* 0x002fc800078e0a03 */
[----:B--2---:R-:W-:Y:S02]  /*07c0*/  IMAD R4, R2, R5, RZ ;  /* 0x0000000502047224 */ /* 0x004fe400078e02ff */
[----:B------:R-:W-:-:S04]  /*07d0*/  IMAD.MOV.U32 R2, RZ, RZ, RZ ;  /* 0x000000ffff027224 */ /* 0x000fc800078e00ff */
[----:B------:R-:W-:-:S04]  /*07e0*/  IMAD.HI.U32 R2, R3, R4, R2 ;  /* 0x0000000403027227 */ /* 0x000fc800078e0002 */
[----:B------:R-:W-:-:S04]  /*07f0*/  IMAD.MOV.U32 R3, RZ, RZ, R6 ;  /* 0x000000ffff037224 */ /* 0x000fc800078e0006 */
[----:B------:R-:W-:-:S04]  /*0800*/  IMAD.HI.U32 R2, R2, R3, RZ ;  /* 0x0000000302027227 */ /* 0x000fc800078e00ff */
[----:B------:R-:W-:Y:S02]  /*0810*/  IMAD R0, R2, R0, R3 ;  /* 0x0000000002007224 */ /* 0x000fe400078e0203 */
[----:B------:R-:W1:Y:S03]  /*0820*/  MUFU.RCP R3, R8 ;  /* 0x0000000800037308 */ /* 0x000e660000001000 */
[----:B------:R-:W-:-:S13]  /*0830*/  ISETP.GT.U32.AND P0, PT, R5, R0, PT ;  /* 0x000000000500720c */ /* 0x000fda0003f04070 */
[----:B------:R-:W-:Y:S01]  /*0840*/  @!P0 IMAD.IADD R0, R0, 0x1, -R5 ;  /* 0x0000000100008824 */ /* 0x000fe200078e0a05 */
[----:B-1----:R-:W-:Y:S02]  /*0850*/  IADD3 R3, R3, 0xffffffe, RZ ;  /* 0x0ffffffe03037810 */ /* 0x002fe40007ffe0ff */
[----:B------:R-:W-:Y:S02]  /*0860*/  @!P0 IADD3 R2, R2, 0x1, RZ ;  /* 0x0000000102028810 */ /* 0x000fe40007ffe0ff */
[----:B------:R-:W-:Y:S02]  /*0870*/  ISETP.GE.U32.AND P2, PT, R0, R5, PT ;  /* 0x000000050000720c */ /* 0x000fe40003f46070 */
[----:B------:R-:W1:Y:S01]  /*0880*/  F2I.FTZ.U32.TRUNC.NTZ R3, R3 ;  /* 0x0000000300037305 */ /* 0x000e62000021f000 */
[----:B------:R-:W-:Y:S02]  /*0890*/  LOP3.LUT R0, R12, R11, RZ, 0x3c, !PT ;  /* 0x0000000b0c007212 */ /* 0x000fe400078e3cff */
[----:B------:R-:W-:-:S02]  /*08a0*/  ISETP.NE.AND P0, PT, R11, RZ, PT ;  /* 0x000000ff0b00720c */ /* 0x000fc40003f05270 */
[----:B------:R-:W-:-:S06]  /*08b0*/  ISETP.GE.AND P1, PT, R0, RZ, PT ;  /* 0x000000ff0000720c */ /* 0x000fcc0003f26270 */
[----:B------:R-:W-:Y:S02]  /*08c0*/  @P2 IADD3 R2, R2, 0x1, RZ ;  /* 0x0000000102022810 */ /* 0x000fe40007ffe0ff */
[----:B-1----:R-:W-:-:S03]  /*08d0*/  IADD3 R0, RZ, -R3, RZ ;  /* 0x80000003ff007210 */ /* 0x002fc60007ffe0ff */
[----:B------:R-:W-:Y:S01]  /*08e0*/  IMAD.MOV.U32 R4, RZ, RZ, R2 ;  /* 0x000000ffff047224 */ /* 0x000fe200078e0002 */
[----:B------:R-:W-:-:S03]  /*08f0*/  MOV R2, RZ ;  /* 0x000000ff00027202 */ /* 0x000fc60000000f00 */
[----:B------:R-:W-:Y:S01]  /*0900*/  @!P1 IMAD.MOV R4, RZ, RZ, -R4 ;  /* 0x000000ffff049224 */ /* 0x000fe200078e0a04 */
[----:B------:R-:W-:Y:S01]  /*0910*/  @!P0 LOP3.LUT R4, RZ, R11, RZ, 0x33, !PT ;  /* 0x0000000bff048212 */ /* 0x000fe200078e33ff */
[----:B------:R-:W-:Y:S01]  /*0920*/  IMAD.MOV.U32 R5, RZ, RZ, R0 ;  /* 0x000000ffff057224 */ /* 0x000fe200078e0000 */
[----:B------:R-:W-:Y:S02]  /*0930*/  IABS R0, R10 ;  /* 0x0000000a00007213 */ /* 0x000fe40000000000 */
[----:B------:R-:W-:Y:S01]  /*0940*/  IABS R8, R4 ;  /* 0x0000000400087213 */ /* 0x000fe20000000000 */
[----:B------:R-:W-:Y:S02]  /*0950*/  IMAD R5, R5, R7, RZ ;  /* 0x0000000705057224 */ /* 0x000fe400078e02ff */
[----:B------:R-:W-:Y:S02]  /*0960*/  IMAD.MOV R6, RZ, RZ, -R0 ;  /* 0x000000ffff067224 */ /* 0x000fe400078e0a00 */
[----:B------:R-:W-:-:S04]  /*0970*/  IMAD.HI.U32 R0, R3, R5, R2 ;  /* 0x0000000503007227 */ /* 0x000fc800078e0002 */
[----:B------:R-:W-:Y:S02]  /*0980*/  IMAD.MOV.U32 R2, RZ, RZ, R8 ;  /* 0x000000ffff027224 */ /* 0x000fe400078e0008 */
[----:B------:R-:W-:Y:S02]  /*0990*/  IMAD.MOV.U32 R3, RZ, RZ, R6 ;  /* 0x000000ffff037224 */ /* 0x000fe400078e0006 */
[----:B------:R-:W-:-:S04]  /*09a0*/  IMAD.HI.U32 R0, R0, R2, RZ ;  /* 0x0000000200007227 */ /* 0x000fc800078e00ff */
[----:B------:R-:W-:Y:S02]  /*09b0*/  IMAD R2, R0, R3, R2 ;  /* 0x0000000300027224 */ /* 0x000fe400078e0202 */
[----:B------:R-:W-:-:S03]  /*09c0*/  IMAD R3, R4, R11, RZ ;  /* 0x0000000b04037224 */ /* 0x000fc600078e02ff */
[----:B------:R-:W-:Y:S02]  /*09d0*/  ISETP.GT.U32.AND P0, PT, R7, R2, PT ;  /* 0x000000020700720c */ /* 0x000fe40003f04070 */
[----:B------:R-:W-:-:S11]  /*09e0*/  IADD3 R3, R12, -R3, RZ ;  /* 0x800000030c037210 */ /* 0x000fd60007ffe0ff */
[----:B------:R-:W-:Y:S01]  /*09f0*/  @!P0 IMAD.IADD R2, R2, 0x1, -R7 ;  /* 0x0000000102028824 */ /* 0x000fe200078e0a07 */
[----:B------:R-:W-:Y:S02]  /*0a00*/  @!P0 IADD3 R0, R0, 0x1, RZ ;  /* 0x0000000100008810 */ /* 0x000fe40007ffe0ff */
[----:B------:R-:W-:Y:S02]  /*0a10*/  ISETP.NE.AND P0, PT, R10, RZ, PT ;  /* 0x000000ff0a00720c */ /* 0x000fe40003f05270 */
[----:B------:R-:W-:Y:S02]  /*0a20*/  ISETP.GE.U32.AND P2, PT, R2, R7, PT ;  /* 0x000000070200720c */ /* 0x000fe40003f46070 */
[----:B------:R-:W-:-:S04]  /*0a30*/  LOP3.LUT R2, R4, R10, RZ, 0x3c, !PT ;  /* 0x0000000a04027212 */ /* 0x000fc800078e3cff */
[----:B------:R-:W-:-:S07]  /*0a40*/  ISETP.GE.AND P1, PT, R2, RZ, PT ;  /* 0x000000ff0200720c */ /* 0x000fce0003f26270 */
[----:B------:R-:W-:-:S06]  /*0a50*/  @P2 IADD3 R0, R0, 0x1, RZ ;  /* 0x0000000100002810 */ /* 0x000fcc0007ffe0ff */
[----:B------:R-:W-:Y:S02]  /*0a60*/  @!P1 IADD3 R0, -R0, RZ, RZ ;  /* 0x000000ff00009210 */ /* 0x000fe40007ffe1ff */
[----:B------:R-:W-:-:S05]  /*0a70*/  @!P0 LOP3.LUT R0, RZ, R10, RZ, 0x33, !PT ;  /* 0x0000000aff008212 */ /* 0x000fca00078e33ff */
[--C-:B------:R-:W-:Y:S02]  /*0a80*/  IMAD.MOV R2, RZ, RZ, -R0.reuse ;  /* 0x000000ffff027224 */ /* 0x100fe400078e0a00 */
[C---:B------:R-:W-:Y:S02]  /*0a90*/  IMAD R0, R10.reuse, 0x1000000, R0 ;  /* 0x010000000a007824 */ /* 0x040fe400078e0200 */
[----:B------:R-:W-:Y:S02]  /*0aa0*/  IMAD R2, R10, R2, R4 ;  /* 0x000000020a027224 */ /* 0x000fe400078e0204 */
[----:B------:R-:W-:Y:S02]  /*0ab0*/  IMAD.IADD R4, R13, 0x1, R9 ;  /* 0x000000010d047824 */ /* 0x000fe400078e0209 */
[----:B------:R-:W-:-:S03]  /*0ac0*/  IMAD R0, R2, 0x10000, R0 ;  /* 0x0001000002007824 */ /* 0x000fc600078e0200 */
[----:B------:R1:W-:Y:S04]  /*0ad0*/  STL [R1+0x5c], R4 ;  /* 0x00005c0401007387 */ /* 0x0003e80000100800 */
[----:B------:R1:W-:Y:S04]  /*0ae0*/  STL [R1+0x58], R0 ;  /* 0x0000580001007387 */ /* 0x0003e80000100800 */
[----:B------:R1:W-:Y:S01]  /*0af0*/  STL [R1+0x54], R3 ;  /* 0x0000540301007387 */ /* 0x0003e20000100800 */
[----:B------:R-:W-:Y:S05]  /*0b00*/  BRA `(.L_x_21) ;  /* 0x0000006000007947 */ /* 0x000fea0003800000 */
.L_x_12:
[----:B------:R-:W-:Y:S01]  /*0b10*/  MOV R0, UR4 ;  /* 0x0000000400007c02 */ /* 0x000fe20008000f00 */
[----:B------:R-:W-:Y:S04]  /*0b20*/  STL [R1+0x54], RZ ;  /* 0x000054ff01007387 */ /* 0x000fe80000100800 */
[----:B------:R-:W-:Y:S04]  /*0b30*/  STL [R1+0x58], RZ ;  /* 0x000058ff01007387 */ /* 0x000fe80000100800 */
[----:B------:R1:W-:Y:S02]  /*0b40*/  STL [R1+0x50], R0 ;  /* 0x0000500001007387 */ /* 0x0003e40000100800 */
[----:B-1----:R-:W-:-:S05]  /*0b50*/  MOV R0, c[0x0][0x53c] ;  /* 0x00014f0000007a02 */ /* 0x002fca0000000f00 */
[----:B------:R1:W-:Y:S02]  /*0b60*/  STL [R1+0x5c], R0 ;  /* 0x00005c0001007387 */ /* 0x0003e40000100800 */
.L_x_21:
[----:B-1----:R-:W2:Y:S04]  /*0b70*/  LDL R4, [R1+0x50] ;  /* 0x0000500001047983 */ /* 0x002ea80000100800 */
[----:B------:R-:W2:Y:S04]  /*0b80*/  LDL R5, [R1+0x54] ;  /* 0x0000540001057983 */ /* 0x000ea80000100800 */
[----:B------:R-:W2:Y:S04]  /*0b90*/  LDL R6, [R1+0x58] ;  /* 0x0000580001067983 */ /* 0x000ea80000100800 */
[----:B------:R-:W2:Y:S01]  /*0ba0*/  LDL R7, [R1+0x5c] ;  /* 0x00005c0001077983 */ /* 0x000ea20000100800 */
[----:B------:R-:W-:Y:S01]  /*0bb0*/  ISETP.NE.AND P0, PT, R14, RZ, PT ;  /* 0x000000ff0e00720c */ /* 0x000fe20003f05270 */
[----:B------:R-:W-:-:S12]  /*0bc0*/  WARPSYNC 0xffffffff ;  /* 0xffffffff00007948 */ /* 0x000fd80003800000 */
[----:B--2---:R1:W-:Y:S04]  /*0bd0*/  @!P0 STS.128 [0x1a080], R4 ;  /* 0x01a08004ff008388 */ /* 0x0043e80000000c00 */
[----:B------:R-:W-:Y:S06]  /*0be0*/  BAR.ARV 0x5, 0x100 ;  /* 0x0144000000007b1d */ /* 0x000fec0000002000 */
.L_x_10:
[----:B------:R-:W2:Y:S02]  /*0bf0*/  LDL R0, [R1+0x5c] ;  /* 0x00005c0001007983 */ /* 0x000ea40000100800 */
[----:B--2---:R-:W-:-:S13]  /*0c00*/  ISETP.GE.AND P0, PT, R0, c[0x0][0x53c], PT ;  /* 0x00014f0000007a0c */ /* 0x004fda0003f06270 */
[----:B------:R-:W-:Y:S05]  /*0c10*/  @P0 EXIT ;  /* 0x000000000000094d */ /* 0x000fea0003800000 */
[----:B------:R-:W2:Y:S02]  /*0c20*/  S2R R17, SR_TID.X ;  /* 0x0000000000117919 */ /* 0x000ea40000002100 */
[----:B--2---:R-:W-:-:S04]  /*0c30*/  SHF.R.S32.HI R9, RZ, 0x1f, R17 ;  /* 0x0000001fff097819 */ /* 0x004fc80000011411 */
[CC--:B------:R-:W-:Y:S02]  /*0c40*/  LEA.HI R2, R9.reuse, R17.reuse, RZ, 0x4 ;  /* 0x0000001109027211 */ /* 0x0c0fe400078f20ff */
[CC--:B------:R-:W-:Y:S02]  /*0c50*/  LEA.HI R14, R9.reuse, R17.reuse, RZ, 0x2 ;  /* 0x00000011090e7211 */ /* 0x0c0fe400078f10ff */
[----:B------:R-:W-:Y:S02]  /*0c60*/  SHF.R.S32.HI R3, RZ, 0x4, R2 ;  /* 0x00000004ff037819 */ /* 0x000fe40000011402 */
[----:B------:R-:W-:Y:S02]  /*0c70*/  LEA.HI R10, R9, R17, RZ, 0x3 ;  /* 0x00000011090a7211 */ /* 0x000fe400078f18ff */
[----:B------:R-:W-:Y:S02]  /*0c80*/  LEA.HI R0, R2, R3, RZ, 0x1 ;  /* 0x0000000302007211 */ /* 0x000fe400078f08ff */
[----:B-1----:R-:W-:-:S02]  /*0c90*/  SHF.R.S32.HI R6, RZ, 0x2, R14 ;  /* 0x00000002ff067819 */ /* 0x002fc4000001140e */
[----:B------:R-:W-:Y:S02]  /*0ca0*/  LOP3.LUT R0, R0, 0xfffffffe, RZ, 0xc0, !PT ;  /* 0xfffffffe00007812 */ /* 0x000fe400078ec0ff */
[----:B------:R-:W-:Y:S02]  /*0cb0*/  SHF.R.S32.HI R4, RZ, 0x3, R10 ;  /* 0x00000003ff047819 */ /* 0x000fe4000001140a */
[----:B------:R-:W-:Y:S01]  /*0cc0*/  LEA.HI R8, R9, R17, RZ, 0x5 ;  /* 0x0000001109087211 */ /* 0x000fe200078f28ff */
[----:B------:R-:W-:Y:S01]  /*0cd0*/  IMAD.IADD R13, R3, 0x1, -R0 ;  /* 0x00000001030d7824 */ /* 0x000fe200078e0a00 */
[----:B------:R-:W-:Y:S01]  /*0ce0*/  LOP3.LUT R0, R2, 0xfffffff0, RZ, 0xc0, !PT ;  /* 0xfffffff002007812 */ /* 0x000fe200078ec0ff */
[----:B------:R-:W-:Y:S01]  /*0cf0*/  IMAD.SHL.U32 R4, R4, 0x40, RZ ;  /* 0x0000004004047824 */ /* 0x000fe200078e00ff */
[----:B------:R-:W-:Y:S02]  /*0d00*/  SHF.R.S32.HI R2, RZ, 0x1f, R14 ;  /* 0x0000001fff027819 */ /* 0x000fe4000001140e */
[----:B------:R-:W-:Y:S01]  /*0d10*/  LOP3.LUT R3, R10, 0xfffffff8, RZ, 0xc0, !PT ;  /* 0xfffffff80a037812 */ /* 0x000fe200078ec0ff */
[----:B------:R-:W-:Y:S01]  /*0d20*/  IMAD.IADD R0, R17, 0x1, -R0 ;  /* 0x0000000111007824 */ /* 0x000fe200078e0a00 */
[----:B------:R-:W-:-:S02]  /*0d30*/  LEA.HI R2, R2, R6, RZ, 0x3 ;  /* 0x0000000602027211 */ /* 0x000fc400078f18ff */
[----:B------:R-:W-:Y:S01]  /*0d40*/  SHF.R.S32.HI R242, RZ, 0x5, R8 ;  /* 0x00000005fff27819 */ /* 0x000fe20000011408 */
[----:B------:R-:W-:Y:S01]  /*0d50*/  IMAD.IADD R7, R17, 0x1, -R3 ;  /* 0x0000000111077824 */ /* 0x000fe200078e0a03 */
[----:B------:R-:W-:Y:S02]  /*0d60*/  SHF.R.S32.HI R5, RZ, 0x1f, R0 ;  /* 0x0000001fff057819 */ /* 0x000fe40000011400 */
[----:B------:R-:W-:Y:S01]  /*0d70*/  LOP3.LUT R3, R2, 0xfffffff8, RZ, 0xc0, !PT ;  /* 0xfffffff802037812 */ /* 0x000fe200078ec0ff */
[C---:B------:R-:W-:Y:S01]  /*0d80*/  IMAD.SHL.U32 R20, R7.reuse, 0x8, RZ ;  /* 0x0000000807147824 */ /* 0x040fe200078e00ff */
[----:B------:R-:W-:Y:S01]  /*0d90*/  LOP3.LUT R2, R4, 0x1c0, RZ, 0xc0, !PT ;  /* 0x000001c004027812 */ /* 0x000fe200078ec0ff */
[----:B------:R-:W-:Y:S01]  /*0da0*/  IMAD.SHL.U32 R4, R7, 0x40, RZ ;  /* 0x0000004007047824 */ /* 0x000fe200078e00ff */
[----:B------:R-:W-:Y:S01]  /*0db0*/  LEA.HI R11, R5, R0, RZ, 0x3 ;  /* 0x00000000050b7211 */ /* 0x000fe200078f18ff */
[----:B------:R-:W-:Y:S01]  /*0dc0*/  IMAD.IADD R6, R6, 0x1, -R3 ;  /* 0x0000000106067824 */ /* 0x000fe200078e0a03 */
[----:B------:R-:W-:-:S02]  /*0dd0*/  SHF.R.U32.HI R5, RZ, 0x3, R2 ;  /* 0x00000003ff057819 */ /* 0x000fc40000011602 */
[----:B------:R-:W-:Y:S02]  /*0de0*/  LOP3.LUT R3, R2, 0x38, R20, 0xf8, !PT ;  /* 0x0000003802037812 */ /* 0x000fe400078ef814 */
[----:B------:R-:W-:Y:S02]  /*0df0*/  LOP3.LUT R2, R11, 0xfffffff8, RZ, 0xc0, !PT ;  /* 0xfffffff80b027812 */ /* 0x000fe400078ec0ff */
[----:B------:R-:W-:Y:S02]  /*0e00*/  LOP3.LUT R7, R3, R5, RZ, 0x3c, !PT ;  /* 0x0000000503077212 */ /* 0x000fe400078e3cff */
[----:B------:R-:W-:Y:S01]  /*0e10*/  SHF.R.S32.HI R3, RZ, 0x1f, R8 ;  /* 0x0000001fff037819 */ /* 0x000fe20000011408 */
[----:B------:R-:W-:Y:S01]  /*0e20*/  IMAD.IADD R5, R0, 0x1, -R2 ;  /* 0x0000000100057824 */ /* 0x000fe200078e0a02 */
[----:B------:R-:W-:Y:S02]  /*0e30*/  LOP3.LUT R2, R8, 0xffffffe0, RZ, 0xc0, !PT ;  /* 0xffffffe008027812 */ /* 0x000fe400078ec0ff */
[----:B------:R-:W-:-:S02]  /*0e40*/  LOP3.LUT R0, R4, 0x1c0, RZ, 0xc0, !PT ;  /* 0x000001c004007812 */ /* 0x000fc400078ec0ff */
[----:B------:R-:W-:Y:S01]  /*0e50*/  LEA.HI R8, R9, R17, RZ, 0x6 ;  /* 0x0000001109087211 */ /* 0x000fe200078f30ff */
[----:B------:R-:W-:Y:S01]  /*0e60*/  IMAD.IADD R16, R17, 0x1, -R2 ;  /* 0x0000000111107824 */ /* 0x000fe200078e0a02 */
[----:B------:R-:W-:Y:S02]  /*0e70*/  LOP3.LUT R4, R0, 0x8, R10, 0xf8, !PT ;  /* 0x0000000800047812 */ /* 0x000fe400078ef80a */
[----:B------:R-:W-:Y:S02]  /*0e80*/  SHF.R.U32.HI R2, RZ, 0x3, R0 ;  /* 0x00000003ff027819 */ /* 0x000fe40000011600 */
[----:B------:R-:W-:Y:S02]  /*0e90*/  LEA.HI R0, R3, R242, RZ, 0x3 ;  /* 0x000000f203007211 */ /* 0x000fe400078f18ff */
[----:B------:R-:W-:Y:S02]  /*0ea0*/  SHF.R.S32.HI R9, RZ, 0x1f, R16 ;  /* 0x0000001fff097819 */ /* 0x000fe40000011410 */
[----:B------:R-:W-:Y:S01]  /*0eb0*/  LOP3.LUT R12, R4, R2, RZ, 0x3c, !PT ;  /* 0x00000002040c7212 */ /* 0x000fe200078e3cff */
[----:B------:R-:W-:Y:S01]  /*0ec0*/  IMAD.SHL.U32 R2, R8, 0x8, RZ ;  /* 0x0000000808027824 */ /* 0x000fe200078e00ff */
[----:B------:R-:W-:-:S02]  /*0ed0*/  LOP3.LUT R0, R0, 0xffffff8, RZ, 0xc0, !PT ;  /* 0x0ffffff800007812 */ /* 0x000fc400078ec0ff */
[----:B------:R-:W-:Y:S02]  /*0ee0*/  LEA.HI R9, R9, R16, RZ, 0x2 ;  /* 0x0000001009097211 */ /* 0x000fe400078f10ff */
[----:B------:R-:W-:Y:S02]  /*0ef0*/  LOP3.LUT R3, R6, 0x1, RZ, 0xc0, !PT ;  /* 0x0000000106037812 */ /* 0x000fe400078ec0ff */
[----:B------:R-:W-:Y:S01]  /*0f00*/  LOP3.LUT R248, R7, 0x7ffffe00, R2, 0xf8, !PT ;  /* 0x7ffffe0007f87812 */ /* 0x000fe200078ef802 */
[----:B------:R-:W-:Y:S01]  /*0f10*/  IMAD.IADD R2, R242, 0x1, -R0 ;  /* 0x00000001f2027824 */ /* 0x000fe200078e0a00 */
[----:B------:R-:W-:Y:S02]  /*0f20*/  SHF.R.S32.HI R0, RZ, 0x2, R9 ;  /* 0x00000002ff007819 */ /* 0x000fe40000011409 */
[----:B------:R-:W-:Y:S01]  /*0f30*/  ISETP.NE.U32.AND P4, PT, R3, 0x1, PT ;  /* 0x000000010300780c */ /* 0x000fe20003f85070 */
[C---:B------:R-:W-:Y:S01]  /*0f40*/  IMAD.SHL.U32 R3, R5.reuse, 0x40, RZ ;  /* 0x0000004005037824 */ /* 0x040fe200078e00ff */
[----:B------:R-:W-:Y:S01]  /*0f50*/  LOP3.LUT R4, R14, 0xfffffffc, RZ, 0xc0, !PT ;  /* 0xfffffffc0e047812 */ /* 0x000fe200078ec0ff */
[----:B------:R-:W-:Y:S01]  /*0f60*/  IMAD R15, R2, 0x10, R0 ;  /* 0x00000010020f7824 */ /* 0x000fe200078e0200 */
[----:B------:R-:W-:Y:S01]  /*0f70*/  LOP3.LUT P3, RZ, R5, 0x2, RZ, 0xc0, !PT ;  /* 0x0000000205ff7812 */ /* 0x000fe2000786c0ff */
[----:B------:R-:W-:Y:S01]  /*0f80*/  IMAD.SHL.U32 R2, R13, 0x8, RZ ;  /* 0x000000080d027824 */ /* 0x000fe200078e00ff */
[----:B------:R-:W-:Y:S01]  /*0f90*/  LOP3.LUT R0, R3, 0x1c0, RZ, 0xc0, !PT ;  /* 0x000001c003007812 */ /* 0x000fe200078ec0ff */
[----:B------:R-:W-:Y:S01]  /*0fa0*/  IMAD.IADD R3, R17, 0x1, -R4 ;  /* 0x0000000111037824 */ /* 0x000fe200078e0a04 */
[----:B------:R-:W-:Y:S01]  /*0fb0*/  LOP3.LUT P0, RZ, R5, 0x4, RZ, 0xc0, !PT ;  /* 0x0000000405ff7812 */ /* 0x000fe2000780c0ff */
[----:B------:R-:W-:Y:S01]  /*0fc0*/  IMAD.SHL.U32 R4, R6, 0x40, RZ ;  /* 0x0000004006047824 */ /* 0x000fe200078e00ff */
[----:B------:R-:W-:Y:S01]  /*0fd0*/  LOP3.LUT R5, R0, 0x8, R2, 0xf8, !PT ;  /* 0x0000000800057812 */ /* 0x000fe200078ef802 */
[----:B------:R-:W-:Y:S01]  /*0fe0*/  IMAD.MOV.U32 R14, RZ, RZ, 0x20 ;  /* 0x00000020ff0e7424 */ /* 0x000fe200078e00ff */
[----:B------:R-:W-:Y:S01]  /*0ff0*/  SHF.R.U32.HI R2, RZ, 0x3, R0 ;  /* 0x00000003ff027819 */ /* 0x000fe20000011600 */
[----:B------:R-:W-:Y:S01]  /*1000*/  STL [R1+0xa0], R15 ;  /* 0x0000a00f01007387 */ /* 0x000fe20000100800 */
[----:B------:R-:W-:Y:S01]  /*1010*/  LEA.HI R0, R3, R3, RZ, 0x1 ;  /* 0x0000000303007211 */ /* 0x000fe200078f08ff */
[----:B------:R-:W-:Y:S01]  /*1020*/  IMAD.SHL.U32 R248, R248, 0x2, RZ ;  /* 0x00000002f8f87824 */ /* 0x000fe200078e00ff */
[----:B------:R-:W-:Y:S01]  /*1030*/  LOP3.LUT R7, R5, R2, RZ, 0x3c, !PT ;  /* 0x0000000205077212 */ /* 0x000fe200078e3cff */
[----:B------:R-:W-:Y:S01]  /*1040*/  IMAD R5, R242, 0x200, R3 ;  /* 0x00000200f2057824 */ /* 0x000fe200078e0203 */
[----:B------:R-:W-:-:S02]  /*1050*/  LOP3.LUT R2, R4, 0x1c0, RZ, 0xc0, !PT ;  /* 0x000001c004027812 */ /* 0x000fc400078ec0ff */
[----:B------:R-:W-:Y:S01]  /*1060*/  R2P PR, R6, 0x6 ;  /* 0x0000000606007804 */ /* 0x000fe20000000000 */
[----:B------:R-:W-:Y:S01]  /*1070*/  IMAD.MOV.U32 R6, RZ, RZ, 0x10 ;  /* 0x00000010ff067424 */ /* 0x000fe200078e00ff */
[----:B------:R-:W-:Y:S02]  /*1080*/  LOP3.LUT R0, R0, 0x1ffffffe, RZ, 0xc0, !PT ;  /* 0x1ffffffe00007812 */ /* 0x000fe400078ec0ff */
[----:B------:R-:W-:Y:S02]  /*1090*/  LEA.HI R2, R2, R2, RZ, 0x1d ;  /* 0x0000000202027211 */ /* 0x000fe400078fe8ff */
[----:B------:R-:W-:Y:S01]  /*10a0*/  IADD3 R18, R20, 0x40, RZ ;  /* 0x0000004014127810 */ /* 0x000fe20007ffe0ff */
[----:B------:R-:W-:Y:S01]  /*10b0*/  IMAD.IADD R10, R3, 0x1, -R0 ;  /* 0x00000001030a7824 */ /* 0x000fe200078e0a00 */
[----:B------:R-:W-:Y:S01]  /*10c0*/  SHF.R.S32.HI R21, RZ, 0x1f, R20 ;  /* 0x0000001fff157819 */ /* 0x000fe20000011414 */
[----:B------:R-:W-:Y:S01]  /*10d0*/  IMAD.U32 R8, R5, 0x2, R2 ;  /* 0x0000000205087824 */ /* 0x000fe200078e0002 */
[----:B------:R-:W-:Y:S01]  /*10e0*/  SEL R4, R6, 0xfffffff0, !P3 ;  /* 0xfffffff006047807 */ /* 0x000fe20005800000 */
[----:B------:R-:W-:Y:S01]  /*10f0*/  IMAD.SHL.U32 R6, R11, 0x40, RZ ;  /* 0x000000400b067824 */ /* 0x000fe200078e00ff */
[----:B------:R-:W-:Y:S01]  /*1100*/  SEL R3, R14, 0xffffffe0, !P0 ;  /* 0xffffffe00e037807 */ /* 0x000fe20004000000 */
[----:B------:R-:W-:Y:S01]  /*1110*/  STL.64 [R1+0x30], R20 ;  /* 0x0000301401007387 */ /* 0x000fe20000100a00 */
[----:B------:R-:W-:Y:S01]  /*1120*/  IADD3 R17, R20, 0x80, RZ ;  /* 0x0000008014117810 */ /* 0x000fe20007ffe0ff */
[----:B------:R-:W-:Y:S01]  /*1130*/  IMAD R0, R13, 0x200, R12 ;  /* 0x000002000d007824 */ /* 0x000fe200078e020c */
[----:B------:R-:W-:Y:S01]  /*1140*/  LOP3.LUT R2, R9, 0x7ffffffc, RZ, 0xc0, !PT ;  /* 0x7ffffffc09027812 */ /* 0x000fe200078ec0ff */
[----:B------:R-:W-:Y:S01]  /*1150*/  STL [R1+0x38], R18 ;  /* 0x0000381201007387 */ /* 0x000fe20000100800 */
[----:B------:R-:W-:Y:S01]  /*1160*/  SHF.R.S32.HI R9, RZ, 0x1f, R18 ;  /* 0x0000001fff097819 */ /* 0x000fe20000011412 */
[----:B------:R-:W-:Y:S01]  /*1170*/  IMAD.IADD R4, R4, 0x1, R3 ;  /* 0x0000000104047824 */ /* 0x000fe200078e0203 */
[----:B------:R-:W-:Y:S01]  /*1180*/  IADD3 R5, R20, 0xc0, RZ ;  /* 0x000000c014057810 */ /* 0x000fe20007ffe0ff */
[----:B------:R-:W-:Y:S01]  /*1190*/  STL [R1+0x3c], R17 ;  /* 0x00003c1101007387 */ /* 0x000fe20000100800 */
[----:B------:R-:W-:Y:S01]  /*11a0*/  LOP3.LUT R3, R7, 0x7ffffe00, R6, 0xf8, !PT ;  /* 0x7ffffe0007037812 */ /* 0x000fe200078ef806 */
[----:B------:R-:W-:Y:S01]  /*11b0*/  IMAD.IADD R2, R16, 0x1, -R2 ;  /* 0x0000000110027824 */ /* 0x000fe200078e0a02 */
[----:B------:R-:W-:Y:S01]  /*11c0*/  SHF.R.S32.HI R6, RZ, 0x1f, R17 ;  /* 0x0000001fff067819 */ /* 0x000fe20000011411 */
[----:B------:R-:W-:Y:S01]  /*11d0*/  STL [R1+0x70], R9 ;  /* 0x0000700901007387 */ /* 0x000fe20000100800 */
[----:B------:R-:W-:Y:S01]  /*11e0*/  IMAD.MOV.U32 R7, RZ, RZ, 0x40 ;  /* 0x00000040ff077424 */ /* 0x000fe200078e00ff */
[----:B------:R-:W-:Y:S01]  /*11f0*/  LEA R11, R8, 0x80, 0x1 ;  /* 0x00000080080b7811 */ /* 0x000fe200078e08ff */
[----:B------:R-:W-:Y:S01]  /*1200*/  IMAD.SHL.U32 R8, R2, 0x2, RZ ;  /* 0x0000000202087824 */ /* 0x000fe200078e00ff */
[----:B------:R1:W-:Y:S01]  /*1210*/  STL [R1+0x40], R5 ;  /* 0x0000400501007387 */ /* 0x0003e20000100800 */
[----:B------:R-:W-:Y:S01]  /*1220*/  IMAD R2, R10, 0x8, R15 ;  /* 0x000000080a027824 */ /* 0x000fe200078e020f */
[----:B------:R-:W-:-:S02]  /*1230*/  LEA R134, R0, 0x14080, 0x1 ;  /* 0x0001408000867811 */ /* 0x000fc400078e08ff */
[----:B------:R2:W-:Y:S01]  /*1240*/  STL [R1+0x6c], R6 ;  /* 0x00006c0601007387 */ /* 0x0005e20000100800 */
[----:B------:R-:W-:Y:S02]  /*1250*/  SEL R0, R7, 0xffffffc0, !P0 ;  /* 0xffffffc007007807 */ /* 0x000fe40004000000 */
[----:B------:R-:W-:-:S05]  /*1260*/  LEA R236, R3, 0x4080, 0x1 ;  /* 0x0000408003ec7811 */ /* 0x000fca00078e08ff */
[--C-:B------:R-:W-:Y:S02]  /*1270*/  IMAD R242, R242, 0x800, R236.reuse ;  /* 0x00000800f2f27824 */ /* 0x100fe400078e02ec */
[----:B------:R-:W-:Y:S02]  /*1280*/  IMAD R241, R4, 0x2, R236 ;  /* 0x0000000204f17824 */ /* 0x000fe400078e02ec */
[----:B------:R-:W-:Y:S02]  /*1290*/  IMAD.IADD R237, R236, 0x1, R0 ;  /* 0x00000001eced7824 */ /* 0x000fe400078e0200 */
[----:B------:R-:W-:Y:S01]  /*12a0*/  IMAD.IADD R245, R0, 0x1, R242 ;  /* 0x0000000100f57824 */ /* 0x000fe200078e02f2 */
[----:B-1----:R-:W-:Y:S02]  /*12b0*/  SHF.R.S32.HI R5, RZ, 0x1f, R5 ;  /* 0x0000001fff057819 */ /* 0x002fe40000011405 */
[----:B--2---:R-:W-:-:S03]  /*12c0*/  SEL R6, R14, 0xffffffe0, !P1 ;  /* 0xffffffe00e067807 */ /* 0x004fc60004800000 */
[----:B------:R1:W-:Y:S04]  /*12d0*/  STL [R1+0x68], R5 ;  /* 0x0000680501007387 */ /* 0x0003e80000100800 */
[----:B------:R2:W-:Y:S01]  /*12e0*/  STL [R1+0x44], R8 ;  /* 0x0000440801007387 */ /* 0x0005e20000100800 */
[----:B------:R-:W-:-:S03]  /*12f0*/  IMAD.IADD R9, R11, 0x1, R6 ;  /* 0x000000010b097824 */ /* 0x000fc600078e0206 */
[----:B------:R-:W-:Y:S04]  /*1300*/  STL [R1+0x78], R11 ;  /* 0x0000780b01007387 */ /* 0x000fe80000100800 */
[----:B------:R3:W-:Y:S04]  /*1310*/  STL [R1+0xa4], R2 ;  /* 0x0000a40201007387 */ /* 0x0007e80000100800 */
[----:B------:R-:W-:Y:S01]  /*1320*/  STL [R1+0x84], R9 ;  /* 0x0000840901007387 */ /* 0x000fe20000100800 */
[----:B-1----:R-:W-:Y:S02]  /*1330*/  SEL R5, R7, 0xffffffc0, !P2 ;  /* 0xffffffc007057807 */ /* 0x002fe40005000000 */
[----:B--2---:R-:W-:-:S03]  /*1340*/  IADD3 R8, R11, -0x10, RZ ;  /* 0xfffffff00b087810 */ /* 0x004fc60007ffe0ff */
[C---:B------:R-:W-:Y:S01]  /*1350*/  IMAD.IADD R7, R11.reuse, 0x1, R5 ;  /* 0x000000010b077824 */ /* 0x040fe200078e0205 */
[----:B------:R-:W-:-:S04]  /*1360*/  @P4 IADD3 R8, R11, 0x10, RZ ;  /* 0x000000100b084810 */ /* 0x000fc80007ffe0ff */
[----:B------:R1:W-:Y:S01]  /*1370*/  STL [R1+0x94], R7 ;  /* 0x0000940701007387 */ /* 0x0003e20000100800 */
[--C-:B------:R-:W-:Y:S01]  /*1380*/  IMAD.IADD R3, R6, 0x1, R8.reuse ;  /* 0x0000000106037824 */ /* 0x100fe200078e0208 */
[----:B---3--:R-:W-:Y:S01]  /*1390*/  SEL R2, R14, 0xffffffe0, !P3 ;  /* 0xffffffe00e027807 */ /* 0x008fe20005800000 */
[----:B------:R-:W-:Y:S01]  /*13a0*/  IMAD.IADD R6, R5, 0x1, R8 ;  /* 0x0000000105067824 */ /* 0x000fe200078e0208 */
[----:B------:R2:W-:Y:S02]  /*13b0*/  STL [R1+0x7c], R8 ;  /* 0x00007c0801007387 */ /* 0x0005e40000100800 */
[--C-:B------:R-:W-:Y:S01]  /*13c0*/  IADD3 R239, R0, R236, R2.reuse ;  /* 0x000000ec00ef7210 */ /* 0x100fe20007ffe002 */
[----:B------:R-:W-:Y:S02]  /*13d0*/  IMAD.IADD R238, R236, 0x1, R2 ;  /* 0x00000001ecee7824 */ /* 0x000fe400078e0202 */
[----:B------:R-:W-:Y:S02]  /*13e0*/  IMAD.IADD R243, R2, 0x1, R242 ;  /* 0x0000000102f37824 */ /* 0x000fe400078e02f2 */
[----:B------:R-:W-:-:S02]  /*13f0*/  IMAD.IADD R2, R3, 0x1, R5 ;  /* 0x0000000103027824 */ /* 0x000fc400078e0205 */
[----:B------:R-:W-:Y:S02]  /*1400*/  IMAD.IADD R244, R0, 0x1, R243 ;  /* 0x0000000100f47824 */ /* 0x000fe400078e02f3 */
[----:B-1----:R-:W-:-:S05]  /*1410*/  IMAD.IADD R7, R9, 0x1, R5 ;  /* 0x0000000109077824 */ /* 0x002fca00078e0205 */
[----:B------:R2:W-:Y:S04]  /*1420*/  STL [R1+0x90], R7 ;  /* 0x0000900701007387 */ /* 0x0005e80000100800 */
[----:B------:R2:W-:Y:S04]  /*1430*/  STL [R1+0x8c], R6 ;  /* 0x00008c0601007387 */ /* 0x0005e80000100800 */
[----:B------:R2:W-:Y:S04]  /*1440*/  STL [R1+0x80], R3 ;  /* 0x0000800301007387 */ /* 0x0005e80000100800 */
[----:B------:R2:W-:Y:S02]  /*1450*/  STL [R1+0x88], R2 ;  /* 0x0000880201007387 */ /* 0x0005e40000100800 */
.L_x_92:
[----:B------:R-:W3:Y:S01]  /*1460*/  LDL R0, [R1+0x5c] ;  /* 0x00005c0001007983 */ /* 0x000ee20000100800 */
[----:B------:R-:W-:Y:S01]  /*1470*/  IMAD.MOV.U32 R12, RZ, RZ, 0x4 ;  /* 0x00000004ff0c7424 */ /* 0x000fe200078e00ff */
[----:B------:R-:W-:-:S02]  /*1480*/  ISETP.NE.U32.AND P0, PT, RZ, c[0x0][0x370], PT ;  /* 0x0000dc00ff007a0c */ /* 0x000fc40003f05070 */
[----:B------:R-:W4:Y:S02]  /*1490*/  LDL R10, [R1+0x58] ;  /* 0x00005800010a7983 */ /* 0x000f240000100800 */
[----:B------:R-:W-:Y:S01]  /*14a0*/  ISETP.NE.AND.EX P1, PT, RZ, c[0x0][0x374], PT, P0 ;  /* 0x0000dd00ff007a0c */ /* 0x000fe20003f25300 */
[----:B--23--:R-:W-:-:S05]  /*14b0*/  IMAD.WIDE R2, R0, R12, c[0x0][0x588] ;  /* 0x0001620000027625 */ /* 0x00cfca00078e020c */
[----:B------:R-:W2:Y:S01]  /*14c0*/  LDG.E R32, [R2.64] ;  /* 0x0000000602207981 */ /* 0x000ea2000c1e1900 */
[----:B------:R-:W-:Y:S01]  /*14d0*/  ISETP.NE.U32.AND P3, PT, RZ, c[0x0][0x360], PT ;  /* 0x0000d800ff007a0c */ /* 0x000fe20003f65070 */
[----:B------:R-:W-:Y:S01]  /*14e0*/  CS2R R8, SRZ ;  /* 0x0000000000087805 */ /* 0x000fe2000001ff00 */
[----:B------:R-:W-:Y:S02]  /*14f0*/  ISETP.NE.U32.AND P4, PT, RZ, c[0x0][0x348], PT ;  /* 0x0000d200ff007a0c */ /* 0x000fe40003f85070 */
[----:B------:R-:W-:Y:S02]  /*1500*/  ISETP.NE.AND.EX P3, PT, RZ, c[0x0][0x364], PT, P3 ;  /* 0x0000d900ff007a0c */ /* 0x000fe40003f65330 */
[----:B------:R-:W-:Y:S02]  /*1510*/  ISETP.NE.U32.AND P2, PT, RZ, c[0x0][0x350], PT ;  /* 0x0000d400ff007a0c */ /* 0x000fe40003f45070 */
[----:B------:R-:W-:Y:S02]  /*1520*/  ISETP.NE.AND.EX P4, PT, RZ, c[0x0][0x34c], PT, P4 ;  /* 0x0000d300ff007a0c */ /* 0x000fe40003f85340 */
[----:B------:R-:W-:Y:S01]  /*1530*/  ISETP.NE.AND.EX P5, PT, RZ, c[0x0][0x354], PT, P2 ;  /* 0x0000d500ff007a0c */ /* 0x000fe20003fa5320 */
[----:B------:R-:W-:Y:S01]  /*1540*/  IMAD.MOV.U32 R11, RZ, RZ, RZ ;  /* 0x000000ffff0b7224 */ /* 0x000fe200078e00ff */
[----:B--2---:R-:W-:Y:S01]  /*1550*/  SHF.R.S32.HI R31, RZ, 0x1f, R32 ;  /* 0x0000001fff1f7819 */ /* 0x004fe20000011420 */
[----:B------:R1:W-:Y:S01]  /*1560*/  STL [R1+0x48], R32 ;  /* 0x0000482001007387 */ /* 0x0003e20000100800 */
[----:B------:R-:W-:-:S02]  /*1570*/  @P1 LEA R2, P0, R32, c[0x0][0x370], 0x2 ;  /* 0x0000dc0020021a11 */ /* 0x000fc400078010ff */
[C---:B------:R-:W-:Y:S01]  /*1580*/  LEA R4, P2, R32.reuse, c[0x0][0x348], 0x2 ;  /* 0x0000d20020047a11 */ /* 0x040fe200078410ff */
[----:B------:R1:W-:Y:S01]  /*1590*/  STL [R1+0x64], R31 ;  /* 0x0000641f01007387 */ /* 0x0003e20000100800 */
[C---:B------:R-:W-:Y:S02]  /*15a0*/  @P1 LEA.HI.X R3, R32.reuse, c[0x0][0x374], R31, 0x2, P0 ;  /* 0x0000dd0020031a11 */ /* 0x040fe400000f141f */
[----:B------:R-:W-:-:S03]  /*15b0*/  @P3 LEA R6, P0, R32, c[0x0][0x360], 0x2 ;  /* 0x0000d80020063a11 */ /* 0x000fc600078010ff */
[----:B------:R2:W5:Y:S01]  /*15c0*/  @P1 LDG.E R8, [R2.64] ;  /* 0x0000000602081981 */ /* 0x000562000c1e1900 */
[C-C-:B------:R-:W-:Y:S02]  /*15d0*/  @P3 LEA.HI.X R7, R32.reuse, c[0x0][0x364], R31.reuse, 0x2, P0 ;  /* 0x0000d90020073a11 */ /* 0x140fe400000f141f */
[----:B------:R-:W-:Y:S02]  /*15e0*/  LEA.HI.X R5, R32, c[0x0][0x34c], R31, 0x2, P2 ;  /* 0x0000d30020057a11 */ /* 0x000fe400010f141f */
[----:B----4-:R-:W-:Y:S01]  /*15f0*/  LOP3.LUT R30, R10, 0xffff, RZ, 0xc0, !PT ;  /* 0x0000ffff0a1e7812 */ /* 0x010fe200078ec0ff */
[----:B------:R1:W5:Y:S01]  /*1600*/  @P3 LDG.E R14, [R6.64] ;  /* 0x00000006060e3981 */ /* 0x000362000c1e1900 */
[----:B------:R-:W-:Y:S01]  /*1610*/  YIELD ;  /* 0x0000000000007946 */ /* 0x000fe20003800000 */
[----:B------:R-:W-:Y:S02]  /*1620*/  P2R R21, PR, RZ, 0x20 ;  /* 0x00000020ff157803 */ /* 0x000fe40000000000 */
[----:B------:R1:W5:Y:S01]  /*1630*/  @P4 LDG.E R11, [R4.64] ;  /* 0x00000006040b4981 */ /* 0x000362000c1e1900 */
[----:B--2---:R-:W-:-:S04]  /*1640*/  LEA R2, P1, R32, c[0x0][0x350], 0x2 ;  /* 0x0000d40020027a11 */ /* 0x004fc800078210ff */
[----:B------:R-:W-:-:S05]  /*1650*/  LEA.HI.X R3, R32, c[0x0][0x354], R31, 0x2, P1 ;  /* 0x0000d50020037a11 */ /* 0x000fca00008f141f */
[----:B------:R1:W5:Y:S04]  /*1660*/  @P5 LDG.E R9, [R2.64] ;  /* 0x0000000602095981 */ /* 0x000368000c1e1900 */
[----:B------:R1:W-:Y:S01]  /*1670*/  STL [R1+0x60], R30 ;  /* 0x0000601e01007387 */ /* 0x0003e20000100800 */
[----:B------:R-:W-:Y:S05]  /*1680*/  @P3 BRA `(.L_x_22) ;  /* 0x0000005000003947 */ /* 0x000fea0003800000 */
[----:B-----5:R-:W-:Y:S01]  /*1690*/  MOV R14, c[0x0][0x168] ;  /* 0x00005a00000e7a02 */ /* 0x020fe20000000f00 */
[----:B------:R-:W-:Y:S05]  /*16a0*/  @!P4 BRA `(.L_x_22) ;  /* 0x000000300000c947 */ /* 0x000fea0003800000 */
[----:B-1----:R-:W2:Y:S04]  /*16b0*/  LDG.E R6, [R4.64] ;  /* 0x0000000604067981 */ /* 0x002ea8000c1e1900 */
[----:B------:R-:W2:Y:S02]  /*16c0*/  LDG.E R0, [R4.64+0x4] ;  /* 0x0000040604007981 */ /* 0x000ea4000c1e1900 */
[----:B--2---:R-:W-:-:S02]  /*16d0*/  IADD3 R14, -R6, R0, RZ ;  /* 0x00000000060e7210 */ /* 0x004fc40007ffe1ff */
.L_x_22:
[----:B------:R-:W-:-:S04]  /*16e0*/  ISETP.NE.U32.AND P0, PT, RZ, c[0x0][0x368], PT ;  /* 0x0000da00ff007a0c */ /* 0x000fc80003f05070 */
[----:B------:R-:W-:-:S13]  /*16f0*/  ISETP.NE.AND.EX P0, PT, RZ, c[0x0][0x36c], PT, P0 ;  /* 0x0000db00ff007a0c */ /* 0x000fda0003f05300 */
[----:B------:R-:W-:Y:S05]  /*1700*/  @!P0 BRA `(.L_x_23) ;  /* 0x0000004000008947 */ /* 0x000fea0003800000 */
[----:B-1----:R-:W-:-:S04]  /*1710*/  LEA R2, P0, R32, c[0x0][0x368], 0x2 ;  /* 0x0000da0020027a11 */ /* 0x002fc800078010ff */
[----:B------:R-:W-:-:S05]  /*1720*/  LEA.HI.X R3, R32, c[0x0][0x36c], R31, 0x2, P0 ;  /* 0x0000db0020037a11 */ /* 0x000fca00000f141f */
[----:B------:R1:W5:Y:S01]  /*1730*/  LDG.E R0, [R2.64] ;  /* 0x0000000602007981 */ /* 0x000362000c1e1900 */
[----:B------:R-:W-:Y:S05]  /*1740*/  BRA `(.L_x_24) ;  /* 0x0000005000007947 */ /* 0x000fea0003800000 */
.L_x_23:
[----:B------:R-:W-:Y:S01]  /*1750*/  MOV R0, c[0x0][0x1d0] ;  /* 0x0000740000007a02 */ /* 0x000fe20000000f00 */
[----:B------:R-:W-:Y:S05]  /*1760*/  @!P5 BRA `(.L_x_24) ;  /* 0x000000300000d947 */ /* 0x000fea0003800000 */
[----:B-1----:R-:W2:Y:S04]  /*1770*/  LDG.E R4, [R2.64] ;  /* 0x0000000602047981 */ /* 0x002ea8000c1e1900 */
[----:B------:R-:W2:Y:S02]  /*1780*/  LDG.E R0, [R2.64+0x4] ;  /* 0x0000040602007981 */ /* 0x000ea4000c1e1900 */
[----:B--2---:R-:W-:-:S04]  /*1790*/  IADD3 R0, -R4, R0, RZ ;  /* 0x0000000004007210 */ /* 0x004fc80007ffe1ff */
.L_x_24:
[----:B-1----:R-:W-:Y:S01]  /*17a0*/  LOP3.LUT R2, R10, 0xff000000, RZ, 0xc0, !PT ;  /* 0xff0000000a027812 */ /* 0x002fe200078ec0ff */
[----:B-----5:R-:W-:Y:S01]  /*17b0*/  IMAD.IADD R24, R0, 0x1, -R8 ;  /* 0x0000000100187824 */ /* 0x020fe200078e0a08 */
[----:B------:R-:W-:Y:S01]  /*17c0*/  LOP3.LUT R3, R10, 0xff0000, RZ, 0xc0, !PT ;  /* 0x00ff00000a037812 */ /* 0x000fe200078ec0ff */
[----:B------:R-:W-:Y:S01]  /*17d0*/  BSSY B0, `(.L_x_25) ;  /* 0x000002d000007945 */ /* 0x000fe20003800000 */
[----:B------:R-:W-:Y:S01]  /*17e0*/  SHF.R.U32.HI R4, RZ, 0x8, R2 ;  /* 0x00000008ff047819 */ /* 0x000fe20000011602 */
[----:B------:R-:W-:Y:S01]  /*17f0*/  IMAD.IADD R19, R9, 0x1, R8 ;  /* 0x0000000109137824 */ /* 0x000fe200078e0208 */
[----:B------:R-:W-:-:S02]  /*1800*/  IADD3 R0, R24, 0x2f, RZ ;  /* 0x0000002f18007810 */ /* 0x000fc40007ffe0ff */
[----:B------:R-:W-:Y:S02]  /*1810*/  LEA.HI R3, R3, R4, RZ, 0x10 ;  /* 0x0000000403037211 */ /* 0x000fe400078f80ff */
[----:B------:R-:W-:Y:S01]  /*1820*/  ISETP.GE.AND P0, PT, R24, 0x1, PT ;  /* 0x000000011800780c */ /* 0x000fe20003f06270 */
[----:B------:R-:W-:Y:S01]  /*1830*/  IMAD.HI R0, R0, 0x2aaaaaab, RZ ;  /* 0x2aaaaaab00007827 */ /* 0x000fe200078e02ff */
[----:B------:R-:W-:Y:S02]  /*1840*/  LOP3.LUT R13, R3, 0xff, RZ, 0xc0, !PT ;  /* 0x000000ff030d7812 */ /* 0x000fe400078ec0ff */
[----:B------:R-:W-:Y:S02]  /*1850*/  SHF.R.U32.HI R5, RZ, 0x10, R3 ;  /* 0x00000010ff057819 */ /* 0x000fe40000011603 */
[----:B------:R-:W-:Y:S01]  /*1860*/  SHF.R.U32.HI R2, RZ, 0x1f, R0 ;  /* 0x0000001fff027819 */ /* 0x000fe20000011600 */
[----:B------:R1:W-:Y:S03]  /*1870*/  STL [R1+0x98], R13 ;  /* 0x0000980d01007387 */ /* 0x0003e60000100800 */
[----:B------:R-:W-:Y:S01]  /*1880*/  LEA.HI.SX32 R10, R0, R2, 0x1d ;  /* 0x00000002000a7211 */ /* 0x000fe200078feaff */
[----:B------:R1:W-:Y:S01]  /*1890*/  STL [R1+0x74], R5 ;  /* 0x0000740501007387 */ /* 0x0003e20000100800 */
[----:B------:R-:W-:Y:S01]  /*18a0*/  IMAD.MOV.U32 R2, RZ, RZ, RZ ;  /* 0x000000ffff027224 */ /* 0x000fe200078e00ff */
[----:B------:R-:W-:Y:S05]  /*18b0*/  @!P0 BRA `(.L_x_26) ;  /* 0x000001e000008947 */ /* 0x000fea0003800000 */
[----:B------:R-:W-:Y:S01]  /*18c0*/  ISETP.NE.AND P0, PT, R5, RZ, PT ;  /* 0x000000ff0500720c */ /* 0x000fe20003f05270 */
[----:B------:R-:W-:-:S03]  /*18d0*/  IMAD.MOV.U32 R4, RZ, RZ, RZ ;  /* 0x000000ffff047224 */ /* 0x000fc600078e00ff */
[----:B------:R-:W-:-:S04]  /*18e0*/  SEL R0, R5, c[0x0][0x338], P0 ;  /* 0x0000ce0005007a07 */ /* 0x000fc80000000000 */
[----:B------:R-:W-:Y:S02]  /*18f0*/  IABS R3, R0 ;  /* 0x0000000000037213 */ /* 0x000fe40000000000 */
[----:B------:R-:W-:Y:S02]  /*1900*/  IADD3 R6, R10, -0x1, R0 ;  /* 0xffffffff0a067810 */ /* 0x000fe40007ffe000 */
[----:B------:R-:W2:Y:S02]  /*1910*/  I2F.RP R2, R3 ;  /* 0x0000000300027306 */ /* 0x000ea40000209400 */
[----:B------:R-:W-:-:S06]  /*1920*/  IABS R9, R6 ;  /* 0x0000000600097213 */ /* 0x000fcc0000000000 */
[----:B--2---:R-:W2:Y:S02]  /*1930*/  MUFU.RCP R2, R2 ;  /* 0x0000000200027308 */ /* 0x004ea40000001000 */
[----:B--2---:R-:W-:-:S06]  /*1940*/  IADD3 R2, R2, 0xffffffe, RZ ;  /* 0x0ffffffe02027810 */ /* 0x004fcc0007ffe0ff */
[----:B-1----:R-:W1:Y:S02]  /*1950*/  F2I.FTZ.U32.TRUNC.NTZ R5, R2 ;  /* 0x0000000200057305 */ /* 0x002e64000021f000 */
[----:B-1----:R-:W-:-:S04]  /*1960*/  IMAD.MOV R2, RZ, RZ, -R5 ;  /* 0x000000ffff027224 */ /* 0x002fc800078e0a05 */
[----:B------:R-:W-:Y:S01]  /*1970*/  IMAD.MOV.U32 R7, RZ, RZ, R2 ;  /* 0x000000ffff077224 */ /* 0x000fe200078e0002 */
[----:B------:R-:W-:-:S03]  /*1980*/  IABS R2, R0 ;  /* 0x0000000000027213 */ /* 0x000fc60000000000 */
[----:B------:R-:W-:Y:S02]  /*1990*/  IMAD R7, R7, R3, RZ ;  /* 0x0000000307077224 */ /* 0x000fe400078e02ff */
[----:B------:R-:W-:Y:S02]  /*19a0*/  IMAD.MOV R8, RZ, RZ, -R2 ;  /* 0x000000ffff087224 */ /* 0x000fe400078e0a02 */
[----:B------:R-:W-:-:S04]  /*19b0*/  IMAD.HI.U32 R2, R5, R7, R4 ;  /* 0x0000000705027227 */ /* 0x000fc800078e0004 */
[----:B------:R-:W-:Y:S02]  /*19c0*/  IMAD.MOV.U32 R4, RZ, RZ, R9 ;  /* 0x000000ffff047224 */ /* 0x000fe400078e0009 */
[----:B------:R-:W-:Y:S02]  /*19d0*/  IMAD.MOV.U32 R5, RZ, RZ, R8 ;  /* 0x000000ffff057224 */ /* 0x000fe400078e0008 */
[----:B------:R-:W-:-:S04]  /*19e0*/  IMAD.HI.U32 R2, R2, R4, RZ ;  /* 0x0000000402027227 */ /* 0x000fc800078e00ff */
[----:B------:R-:W-:-:S05]  /*19f0*/  IMAD R4, R2, R5, R4 ;  /* 0x0000000502047224 */ /* 0x000fca00078e0204 */
[----:B------:R-:W-:-:S13]  /*1a00*/  ISETP.GT.U32.AND P0, PT, R3, R4, PT ;  /* 0x000000040300720c */ /* 0x000fda0003f04070 */
[----:B------:R-:W-:Y:S01]  /*1a10*/  @!P0 IMAD.IADD R4, R4, 0x1, -R3 ;  /* 0x0000000104048824 */ /* 0x000fe200078e0a03 */
[----:B------:R-:W-:Y:S02]  /*1a20*/  @!P0 IADD3 R2, R2, 0x1, RZ ;  /* 0x0000000102028810 */ /* 0x000fe40007ffe0ff */
[----:B------:R-:W-:Y:S02]  /*1a30*/  ISETP.NE.AND P0, PT, R0, RZ, PT ;  /* 0x000000ff0000720c */ /* 0x000fe40003f05270 */
[----:B------:R-:W-:Y:S02]  /*1a40*/  ISETP.GE.U32.AND P2, PT, R4, R3, PT ;  /* 0x000000030400720c */ /* 0x000fe40003f46070 */
[----:B------:R-:W-:-:S04]  /*1a50*/  LOP3.LUT R3, R6, R0, RZ, 0x3c, !PT ;  /* 0x0000000006037212 */ /* 0x000fc800078e3cff */
[----:B------:R-:W-:-:S07]  /*1a60*/  ISETP.GE.AND P1, PT, R3, RZ, PT ;  /* 0x000000ff0300720c */ /* 0x000fce0003f26270 */
[----:B------:R-:W-:-:S06]  /*1a70*/  @P2 IADD3 R2, R2, 0x1, RZ ;  /* 0x0000000102022810 */ /* 0x000fcc0007ffe0ff */
[----:B------:R-:W-:Y:S01]  /*1a80*/  @!P1 IMAD.MOV R2, RZ, RZ, -R2 ;  /* 0x000000ffff029224 */ /* 0x000fe200078e0a02 */
[----:B------:R-:W-:Y:S02]  /*1a90*/  @!P0 LOP3.LUT R2, RZ, R0, RZ, 0x33, !PT ;  /* 0x00000000ff028212 */ /* 0x000fe400078e33ff */
.L_x_26:
[----:B------:R-:W-:Y:S05]  /*1aa0*/  BSYNC B0 ;  /* 0x0000000000007941 */ /* 0x000fea0003800000 */
.L_x_25:
[----:B------:R-:W-:Y:S01]  /*1ab0*/  IMAD R249, R13, R2, RZ ;  /* 0x000000020df97224 */ /* 0x000fe200078e02ff */
[----:B------:R-:W-:Y:S01]  /*1ac0*/  PRMT R0, RZ, 0x7610, R0 ;  /* 0x00007610ff007816 */ /* 0x000fe20000000000 */
[----:B------:R-:W-:Y:S01]  /*1ad0*/  IMAD.MOV.U32 R20, RZ, RZ, RZ ;  /* 0x000000ffff147224 */ /* 0x000fe200078e00ff */
[----:B------:R-:W-:Y:S01]  /*1ae0*/  MOV R15, RZ ;  /* 0x000000ff000f7202 */ /* 0x000fe20000000f00 */
[----:B------:R-:W-:Y:S01]  /*1af0*/  IMAD.IADD R2, R249, 0x1, R2 ;  /* 0x00000001f9027824 */ /* 0x000fe200078e0202 */
[----:B------:R2:W-:Y:S01]  /*1b00*/  STL [R1+0x58], R249 ;  /* 0x000058f901007387 */ /* 0x0005e20000100800 */
[----:B------:R-:W-:Y:S01]  /*1b10*/  CS2R R78, SRZ ;  /* 0x00000000004e7805 */ /* 0x000fe2000001ff00 */
[----:B------:R-:W-:Y:S01]  /*1b20*/  CS2R R76, SRZ ;  /* 0x00000000004c7805 */ /* 0x000fe2000001ff00 */
[----:B------:R-:W-:Y:S01]  /*1b30*/  CS2R R126, SRZ ;  /* 0x00000000007e7805 */ /* 0x000fe2000001ff00 */
[----:B------:R-:W-:Y:S01]  /*1b40*/  IMNMX R246, R10, R2, PT ;  /* 0x000000020af67217 */ /* 0x000fe20003800200 */
[----:B------:R-:W-:Y:S01]  /*1b50*/  CS2R R112, SRZ ;  /* 0x0000000000707805 */ /* 0x000fe2000001ff00 */
[----:B------:R-:W-:Y:S01]  /*1b60*/  CS2R R122, SRZ ;  /* 0x00000000007a7805 */ /* 0x000fe2000001ff00 */
[----:B------:R-:W-:Y:S01]  /*1b70*/  CS2R R188, SRZ ;  /* 0x0000000000bc7805 */ /* 0x000fe2000001ff00 */
[----:B------:R-:W-:Y:S01]  /*1b80*/  ISETP.GT.AND P0, PT, R246, R249, PT ;  /* 0x000000f9f600720c */ /* 0x000fe20003f04270 */
        /* <DEDUP_REMOVED lines=59> */
[----:B--2---:R-:W2:Y:S04]  /*1f40*/  LDL R8, [R1+0x54] ;  /* 0x0000540001087983 */ /* 0x004ea80000100800 */
[----:B------:R-:W3:Y:S04]  /*1f50*/  LDL.64 R250, [R1+0x30] ;  /* 0x0000300001fa7983 */ /* 0x000ee80000100a00 */
[----:B------:R-:W4:Y:S04]  /*1f60*/  LDL R26, [R1+0x40] ;  /* 0x00004000011a7983 */ /* 0x000f280000100800 */
[----:B------:R-:W5:Y:S04]  /*1f70*/  LDL R130, [R1+0x3c] ;  /* 0x00003c0001827983 */ /* 0x000f680000100800 */
[----:B------:R-:W3:Y:S04]  /*1f80*/  LDL R27, [R1+0x68] ;  /* 0x00006800011b7983 */ /* 0x000ee80000100800 */
[----:B------:R-:W3:Y:S04]  /*1f90*/  LDL R28, [R1+0x6c] ;  /* 0x00006c00011c7983 */ /* 0x000ee80000100800 */
[----:B------:R-:W3:Y:S04]  /*1fa0*/  LDL R252, [R1+0x38] ;  /* 0x0000380001fc7983 */ /* 0x000ee80000100800 */
[----:B------:R-:W3:Y:S01]  /*1fb0*/  LDL R29, [R1+0x70] ;  /* 0x00007000011d7983 */ /* 0x000ee20000100800 */
[----:B------:R-:W-:-:S04]  /*1fc0*/  ISETP.NE.U32.AND P0, PT, RZ, c[0x0][0x340], PT ;  /* 0x0000d000ff007a0c */ /* 0x000fc80003f05070 */
[----:B------:R-:W-:-:S13]  /*1fd0*/  ISETP.NE.AND.EX P1, PT, RZ, c[0x0][0x344], PT, P0 ;  /* 0x0000d100ff007a0c */ /* 0x000fda0003f25300 */
[----:B------:R-:W-:-:S05]  /*1fe0*/  @P1 IMAD.WIDE R2, R32, R12, c[0x0][0x340] ;  /* 0x0000d00020021625 */ /* 0x000fca00078e020c */
[----:B------:R1:W3:Y:S04]  /*1ff0*/  @P1 LDG.E R23, [R2.64] ;  /* 0x0000000602171981 */ /* 0x0002e8000c1e1900 */
[----:B-1----:R-:W1:Y:S01]  /*2000*/  S2R R5, SR_TID.X ;  /* 0x0000000000057919 */ /* 0x002e620000002100 */
[----:B------:R-:W-:Y:S01]  /*2010*/  IMAD.MOV.U32 R4, RZ, RZ, c[0x0][0x2c4] ;  /* 0x0000b100ff047624 */ /* 0x000fe200078e00ff */
[----:B------:R-:W-:-:S04]  /*2020*/  SHF.R.S32.HI R0, RZ, 0x1f, R11 ;  /* 0x0000001fff007819 */ /* 0x000fc8000001140b */
[----:B------:R-:W-:Y:S01]  /*2030*/  ISETP.NE.AND P0, PT, R4, 0x1, PT ;  /* 0x000000010400780c */ /* 0x000fe20003f05270 */
[----:B------:R-:W-:Y:S01]  /*2040*/  IMAD R0, R0, c[0x0][0x178], RZ ;  /* 0x00005e0000007a24 */ /* 0x000fe200078e02ff */
[--C-:B-1----:R-:W-:Y:S02]  /*2050*/  SHF.R.S32.HI R247, RZ, 0x1f, R5.reuse ;  /* 0x0000001ffff77819 */ /* 0x102fe40000011405 */
[----:B------:R-:W-:Y:S02]  /*2060*/  SHF.R.S32.HI R131, RZ, 0x1f, R5 ;  /* 0x0000001fff837819 */ /* 0x000fe40000011405 */
[-C--:B------:R-:W-:Y:S02]  /*2070*/  LEA.HI R247, R247, R5.reuse, RZ, 0x3 ;  /* 0x00000005f7f77211 */ /* 0x080fe400078f18ff */
[----:B------:R-:W-:Y:S02]  /*2080*/  LEA.HI R131, R131, R5, RZ, 0x3 ;  /* 0x0000000583837211 */ /* 0x000fe400078f18ff */
[----:B------:R-:W-:-:S02]  /*2090*/  LOP3.LUT R247, R247, 0xfffffff8, RZ, 0xc0, !PT ;  /* 0xfffffff8f7f77812 */ /* 0x000fc400078ec0ff */
[----:B------:R-:W-:-:S03]  /*20a0*/  SHF.R.S32.HI R131, RZ, 0x3, R131 ;  /* 0x00000003ff837819 */ /* 0x000fc60000011483 */
[----:B------:R-:W-:Y:S02]  /*20b0*/  IMAD.IADD R247, R5, 0x1, -R247 ;  /* 0x0000000105f77824 */ /* 0x000fe400078e0af7 */
[----:B------:R-:W-:Y:S02]  /*20c0*/  IMAD R0, R11, c[0x0][0x17c], R0 ;  /* 0x00005f000b007a24 */ /* 0x000fe400078e0200 */
[----:B------:R-:W-:Y:S02]  /*20d0*/  IMAD R5, R247, 0x20, R131 ;  /* 0x00000020f7057824 */ /* 0x000fe400078e0283 */
[----:B------:R-:W-:Y:S01]  /*20e0*/  IMAD.WIDE.U32 R2, R11, c[0x0][0x178], RZ ;  /* 0x00005e000b027a25 */ /* 0x000fe200078e00ff */
[----:B------:R-:W-:-:S03]  /*20f0*/  SEL R6, R31, RZ, !P4 ;  /* 0x000000ff1f067207 */ /* 0x000fc60006000000 */
[----:B------:R-:W-:Y:S01]  /*2100*/  IMAD.IADD R3, R3, 0x1, R0 ;  /* 0x0000000103037824 */ /* 0x000fe200078e0200 */
[----:B------:R-:W-:-:S03]  /*2110*/  SEL R4, R32, RZ, !P4 ;  /* 0x000000ff20047207 */ /* 0x000fc60006000000 */
[----:B------:R-:W-:-:S04]  /*2120*/  IMAD.WIDE.U32 R2, R30, c[0x0][0x1b8], R2 ;  /* 0x00006e001e027a25 */ /* 0x000fc800078e0002 */
[----:B------:R-:W-:Y:S02]  /*2130*/  IMAD R3, R30, c[0x0][0x1bc], R3 ;  /* 0x00006f001e037a24 */ /* 0x000fe400078e0203 */
[----:B------:R-:W-:Y:S02]  /*2140*/  IMAD R6, R6, c[0x0][0x1c0], RZ ;  /* 0x0000700006067a24 */ /* 0x000fe400078e02ff */
[----:B------:R-:W-:-:S04]  /*2150*/  IMAD.WIDE.U32 R2, R4, c[0x0][0x1c0], R2 ;  /* 0x0000700004027a25 */ /* 0x000fc800078e0002 */
[----:B------:R-:W-:-:S04]  /*2160*/  IMAD R6, R4, c[0x0][0x1c4], R6 ;  /* 0x0000710004067a24 */ /* 0x000fc800078e0206 */
[----:B------:R-:W-:Y:S01]  /*2170*/  IMAD.IADD R3, R3, 0x1, R6 ;  /* 0x0000000103037824 */ /* 0x000fe200078e0206 */
[----:B------:R-:W-:Y:S01]  /*2180*/  WARPSYNC 0xffffffff ;  /* 0xffffffff00007948 */ /* 0x000fe20003800000 */
[----:B------:R-:W-:Y:S01]  /*2190*/  IMAD R14, R14, c[0x0][0x2c4], RZ ;  /* 0x0000b1000e0e7a24 */ /* 0x000fe200078e02ff */
[----:B------:R-:W-:Y:S01]  /*21a0*/  P2R R25, PR, RZ, 0x2 ;  /* 0x00000002ff197803 */ /* 0x000fe20000000000 */
[----:B------:R-:W-:Y:S01]  /*21b0*/  BAR.SYNC.DEFER_BLOCKING 0x0 ;  /* 0x0000000000007b1d */ /* 0x000fe20000010000 */
[----:B--2---:R-:W-:-:S04]  /*21c0*/  IMAD R5, R8, 0x80, R5 ;  /* 0x0000008008057824 */ /* 0x004fc800078e0205 */
[----:B------:R-:W-:-:S04]  /*21d0*/  @P0 IMAD.HI.U32 R7, R5, c[0x0][0x2c8], RZ ;  /* 0x0000b20005070a27 */ /* 0x000fc800078e00ff */
[----:B------:R-:W-:Y:S01]  /*21e0*/  IMAD.MOV.U32 R0, RZ, RZ, R5 ;  /* 0x000000ffff007224 */ /* 0x000fe200078e0005 */
[----:B------:R-:W-:-:S04]  /*21f0*/  @P0 SHF.R.U32.HI R0, RZ, c[0x0][0x2cc], R7 ;  /* 0x0000b300ff000a19 */ /* 0x000fc80000011607 */
[--C-:B------:R-:W-:Y:S01]  /*2200*/  SHF.R.S32.HI R7, RZ, 0x1f, R0.reuse ;  /* 0x0000001fff077819 */ /* 0x100fe20000011400 */
[----:B------:R-:W-:-:S04]  /*2210*/  IMAD.MOV R4, RZ, RZ, -R0 ;  /* 0x000000ffff047224 */ /* 0x000fc800078e0a00 */
[----:B------:R-:W-:Y:S02]  /*2220*/  IMAD R4, R4, c[0x0][0x2c4], R5 ;  /* 0x0000b10004047a24 */ /* 0x000fe400078e0205 */
[----:B------:R-:W-:Y:S02]  /*2230*/  IMAD R5, R7, c[0x0][0x1b0], RZ ;  /* 0x00006c0007057a24 */ /* 0x000fe400078e02ff */
[----:B------:R-:W-:-:S04]  /*2240*/  IMAD.WIDE.U32 R2, R0, c[0x0][0x1b0], R2 ;  /* 0x00006c0000027a25 */ /* 0x000fc800078e0002 */
[----:B------:R-:W-:Y:S01]  /*2250*/  IMAD R6, R0, c[0x0][0x1b4], R5 ;  /* 0x00006d0000067a24 */ /* 0x000fe200078e0205 */
[----:B------:R-:W-:-:S03]  /*2260*/  SHF.R.S32.HI R5, RZ, 0x1f, R4 ;  /* 0x0000001fff057819 */ /* 0x000fc60000011404 */
[----:B------:R-:W-:Y:S02]  /*2270*/  IMAD.IADD R3, R3, 0x1, R6 ;  /* 0x0000000103037824 */ /* 0x000fe400078e0206 */
[----:B------:R-:W-:Y:S02]  /*2280*/  IMAD R0, R5, c[0x0][0x1a8], RZ ;  /* 0x00006a0005007a24 */ /* 0x000fe400078e02ff */
[----:B------:R-:W-:-:S04]  /*2290*/  IMAD.WIDE.U32 R2, R4, c[0x0][0x1a8], R2 ;  /* 0x00006a0004027a25 */ /* 0x000fc800078e0002 */
[----:B------:R-:W-:Y:S01]  /*22a0*/  IMAD R0, R4, c[0x0][0x1ac], R0 ;  /* 0x00006b0004007a24 */ /* 0x000fe200078e0200 */
[----:B------:R-:W-:-:S03]  /*22b0*/  LEA R18, P0, R2, c[0x0][0x160], 0x1 ;  /* 0x0000580002127a11 */ /* 0x000fc600078008ff */
[----:B------:R-:W-:Y:S02]  /*22c0*/  IMAD.IADD R0, R3, 0x1, R0 ;  /* 0x0000000103007824 */ /* 0x000fe400078e0200 */
[----:B------:R-:W3:Y:S03]  /*22d0*/  SHFL.IDX PT, R3, R18, RZ, 0x181f ;  /* 0x00181fff12037589 */ /* 0x000ee600000e0000 */
[----:B------:R-:W-:Y:S01]  /*22e0*/  LEA.HI.X R15, R2, c[0x0][0x164], R0, 0x1, P0 ;  /* 0x00005900020f7a11 */ /* 0x000fe200000f0c00 */
[----:B------:R-:W-:-:S04]  /*22f0*/  IMAD R20, R8, 0x80, R131 ;  /* 0x0000008008147824 */ /* 0x000fc800078e0283 */
[----:B------:R-:W1:Y:S01]  /*2300*/  SHFL.IDX PT, R4, R15, RZ, 0x181f ;  /* 0x00181fff0f047589 */ /* 0x000e6200000e0000 */
[CC--:B------:R-:W-:Y:S02]  /*2310*/  ISETP.GE.AND P0, PT, R20.reuse, R14.reuse, PT ;  /* 0x0000000e1400720c */ /* 0x0c0fe40003f06270 */
[----:B------:R-:W-:Y:S01]  /*2320*/  IADD3 R5, R20, 0x20, RZ ;  /* 0x0000002014057810 */ /* 0x000fe20007ffe0ff */
[----:B------:R-:W2:Y:S03]  /*2330*/  SHFL.IDX PT, R0, R18, 0x1, 0x181f ;  /* 0x00381f0012007f89 */ /* 0x000ea600000e0000 */
[----:B------:R-:W-:Y:S02]  /*2340*/  ISETP.GE.AND P1, PT, R5, R14, PT ;  /* 0x0000000e0500720c */ /* 0x000fe40003f26270 */
[----:B------:R-:W-:-:S05]  /*2350*/  SHF.R.S32.HI R5, RZ, 0x1f, R19 ;  /* 0x0000001fff057819 */ /* 0x000fca0000011413 */
[-C--:B---3--:R-:W-:Y:S02]  /*2360*/  @!P0 LEA R12, P3, R250, R3.reuse, 0x1 ;  /* 0x00000003fa0c8211 */ /* 0x088fe400078608ff */
[----:B----4-:R-:W-:Y:S02]  /*2370*/  @!P0 LEA R6, P4, R26, R3, 0x1 ;  /* 0x000000031a068211 */ /* 0x010fe400078808ff */
[----:B-1----:R-:W-:Y:S02]  /*2380*/  @!P0 LEA.HI.X R13, R250, R4, R251, 0x1, P3 ;  /* 0x00000004fa0d8211 */ /* 0x002fe400018f0cfb */
[C---:B------:R-:W-:Y:S01]  /*2390*/  IADD3 R19, P3, R131.reuse, R19, RZ ;  /* 0x0000001383137210 */ /* 0x040fe20007f7e0ff */
[----:B------:R-:W1:Y:S01]  /*23a0*/  SHFL.IDX PT, R2, R15, 0x1, 0x181f ;  /* 0x00381f000f027f89 */ /* 0x000e6200000e0000 */
[----:B-----5:R-:W-:Y:S02]  /*23b0*/  @!P0 LEA R8, P5, R130, R3, 0x1 ;  /* 0x0000000382088211 */ /* 0x020fe400078a08ff */
[----:B------:R-:W-:-:S02]  /*23c0*/  LEA.HI.X.SX32 R22, R131, R5, 0x1, P3 ;  /* 0x0000000583167211 */ /* 0x000fc400018f0eff */
[----:B------:R-:W-:Y:S02]  /*23d0*/  ISETP.NE.AND P3, PT, R21, RZ, PT ;  /* 0x000000ff1500720c */ /* 0x000fe40003f65270 */
[-C--:B------:R-:W-:Y:S02]  /*23e0*/  @!P0 LEA.HI.X R7, R26, R4.reuse, R27, 0x1, P4 ;  /* 0x000000041a078211 */ /* 0x080fe400020f0c1b */
[----:B------:R-:W-:Y:S02]  /*23f0*/  @!P0 LEA.HI.X R9, R130, R4, R28, 0x1, P5 ;  /* 0x0000000482098211 */ /* 0x000fe400028f0c1c */
[----:B------:R-:W-:Y:S02]  /*2400*/  ISETP.GE.AND P4, PT, R250, c[0x0][0x198], PT ;  /* 0x00006600fa007a0c */ /* 0x000fe40003f86270 */
[----:B------:R-:W-:Y:S02]  /*2410*/  ISETP.GE.AND P5, PT, R252, c[0x0][0x198], PT ;  /* 0x00006600fc007a0c */ /* 0x000fe40003fa6270 */
[----:B------:R-:W-:-:S02]  /*2420*/  P2R R21, PR, RZ, 0x8 ;  /* 0x00000008ff157803 */ /* 0x000fc40000000000 */
[----:B------:R-:W-:Y:S02]  /*2430*/  ISETP.GE.AND P3, PT, R130, c[0x0][0x198], PT ;  /* 0x0000660082007a0c */ /* 0x000fe40003f66270 */
[----:B------:R-:W-:Y:S02]  /*2440*/  ISETP.GE.AND P6, PT, R26, c[0x0][0x198], PT ;  /* 0x000066001a007a0c */ /* 0x000fe40003fc6270 */
[----:B------:R-:W-:-:S03]  /*2450*/  @!P0 LEA R10, P2, R252, R3, 0x1 ;  /* 0x00000003fc0a8211 */ /* 0x000fc600078408ff */
[----:B------:R3:W-:Y:S01]  /*2460*/  @!P0 LDGSTS.E.BYPASS.LTC128B.128 [R248+0x4080], [R12.64], !P4 ;  /* 0x040800000cf88fae */ /* 0x0007e2000e101d46 */
[----:B------:R-:W-:-:S05]  /*2470*/  @!P0 LEA.HI.X R11, R252, R4, R29, 0x1, P2 ;  /* 0x00000004fc0b8211 */ /* 0x000fca00010f0c1d */
[----:B------:R4:W-:Y:S04]  /*2480*/  @!P0 LDGSTS.E.BYPASS.LTC128B.128 [R248+0x8080], [R10.64], !P5 ;  /* 0x080800000af88fae */ /* 0x0009e8000e901d46 */
[----:B------:R5:W-:Y:S04]  /*2490*/  @!P0 LDGSTS.E.BYPASS.LTC128B.128 [R248+0xc080], [R8.64], !P3 ;  /* 0x0c08000008f88fae */ /* 0x000be8000d901d46 */
[----:B------:R3:W-:Y:S01]  /*24a0*/  @!P0 LDGSTS.E.BYPASS.LTC128B.128 [R248+0x10080], [R6.64], !P6 ;  /* 0x1008000006f88fae */ /* 0x0007e2000f101d46 */
[----:B--2---:R-:W-:-:S04]  /*24b0*/  @!P1 LEA R16, P2, R250, R0, 0x1 ;  /* 0x00000000fa109211 */ /* 0x004fc800078408ff */
[----:B-1----:R-:W-:Y:S02]  /*24c0*/  @!P1 LEA.HI.X R17, R250, R2, R251, 0x1, P2 ;  /* 0x00000002fa119211 */ /* 0x002fe400010f0cfb */
[----:B------:R-:W-:-:S03]  /*24d0*/  IADD3 R3, R20, 0x40, RZ ;  /* 0x0000004014037810 */ /* 0x000fc60007ffe0ff */
[----:B------:R1:W-:Y:S01]  /*24e0*/  @!P1 LDGSTS.E.BYPASS.LTC128B.128 [R248+0x5080], [R16.64], !P4 ;  /* 0x0508000010f89fae */ /* 0x0003e2000e101d46 */
[----:B-----5:R-:W-:-:S04]  /*24f0*/  @!P1 LEA R8, P0, R252, R0, 0x1 ;  /* 0x00000000fc089211 */ /* 0x020fc800078008ff */
[----:B------:R-:W-:Y:S02]  /*2500*/  @!P1 LEA.HI.X R9, R252, R2, R29, 0x1, P0 ;  /* 0x00000002fc099211 */ /* 0x000fe400000f0c1d */
[----:B---3--:R-:W-:-:S03]  /*2510*/  @!P1 LEA R6, P0, R130, R0, 0x1 ;  /* 0x0000000082069211 */ /* 0x008fc600078008ff */
[----:B------:R2:W-:Y:S01]  /*2520*/  @!P1 LDGSTS.E.BYPASS.LTC128B.128 [R248+0x9080], [R8.64], !P5 ;  /* 0x0908000008f89fae */ /* 0x0005e2000e901d46 */
[----:B------:R-:W-:Y:S02]  /*2530*/  @!P1 LEA.HI.X R7, R130, R2, R28, 0x1, P0 ;  /* 0x0000000282079211 */ /* 0x000fe400000f0c1c */
[C---:B------:R-:W-:Y:S02]  /*2540*/  @!P1 LEA R4, P0, R26.reuse, R0, 0x1 ;  /* 0x000000001a049211 */ /* 0x040fe400078008ff */
[----:B------:R-:W2:Y:S02]  /*2550*/  SHFL.IDX PT, R0, R18, 0x2, 0x181f ;  /* 0x00581f0012007f89 */ /* 0x000ea400000e0000 */
[----:B------:R-:W-:Y:S02]  /*2560*/  @!P1 LEA.HI.X R5, R26, R2, R27, 0x1, P0 ;  /* 0x000000021a059211 */ /* 0x000fe400000f0c1b */
[----:B------:R-:W3:Y:S01]  /*2570*/  SHFL.IDX PT, R2, R15, 0x2, 0x181f ;  /* 0x00581f000f027f89 */ /* 0x000ee200000e0000 */
[----:B------:R-:W-:-:S03]  /*2580*/  ISETP.GE.AND P0, PT, R3, R14, PT ;  /* 0x0000000e0300720c */ /* 0x000fc60003f06270 */
[----:B------:R5:W-:Y:S04]  /*2590*/  @!P1 LDGSTS.E.BYPASS.LTC128B.128 [R248+0xd080], [R6.64], !P3 ;  /* 0x0d08000006f89fae */ /* 0x000be8000d901d46 */
[----:B------:R4:W-:Y:S04]  /*25a0*/  @!P1 LDGSTS.E.BYPASS.LTC128B.128 [R248+0x11080], [R4.64], !P6 ;  /* 0x1108000004f89fae */ /* 0x0009e8000f101d46 */
[----:B-1----:R-:W1:Y:S02]  /*25b0*/  SHFL.IDX PT, R16, R18, 0x3, 0x181f ;  /* 0x00781f0012107f89 */ /* 0x002e6400000e0000 */
[----:B--2---:R-:W-:-:S04]  /*25c0*/  @!P0 LEA R8, P1, R252, R0, 0x1 ;  /* 0x00000000fc088211 */ /* 0x004fc800078208ff */
[----:B---3--:R-:W-:Y:S01]  /*25d0*/  @!P0 LEA.HI.X R9, R252, R2, R29, 0x1, P1 ;  /* 0x00000002fc098211 */ /* 0x008fe200008f0c1d */
[----:B------:R-:W2:Y:S01]  /*25e0*/  SHFL.IDX PT, R15, R15, 0x3, 0x181f ;  /* 0x00781f000f0f7f89 */ /* 0x000ea200000e0000 */
[-C--:B------:R-:W-:Y:S02]  /*25f0*/  @!P0 LEA R12, P2, R250, R0.reuse, 0x1 ;  /* 0x00000000fa0c8211 */ /* 0x080fe400078408ff */
[----:B-----5:R-:W-:-:S04]  /*2600*/  @!P0 LEA R6, P1, R130, R0, 0x1 ;  /* 0x0000000082068211 */ /* 0x020fc800078208ff */
[----:B------:R-:W-:Y:S02]  /*2610*/  @!P0 LEA.HI.X R7, R130, R2, R28, 0x1, P1 ;  /* 0x0000000282078211 */ /* 0x000fe400008f0c1c */
[----:B----4-:R-:W-:Y:S02]  /*2620*/  @!P0 LEA R4, P1, R26, R0, 0x1 ;  /* 0x000000001a048211 */ /* 0x010fe400078208ff */
[----:B------:R-:W-:Y:S02]  /*2630*/  IADD3 R0, R20, 0x60, RZ ;  /* 0x0000006014007810 */ /* 0x000fe40007ffe0ff */
[----:B------:R-:W-:Y:S02]  /*2640*/  @!P0 LEA.HI.X R5, R26, R2, R27, 0x1, P1 ;  /* 0x000000021a058211 */ /* 0x000fe400008f0c1b */
[----:B------:R-:W-:Y:S02]  /*2650*/  ISETP.GE.AND P1, PT, R0, R14, PT ;  /* 0x0000000e0000720c */ /* 0x000fe40003f26270 */
[----:B------:R-:W-:Y:S01]  /*2660*/  @!P0 LEA.HI.X R13, R250, R2, R251, 0x1, P2 ;  /* 0x00000002fa0d8211 */ /* 0x000fe200010f0cfb */
[----:B------:R-:W-:-:S04]  /*2670*/  IMAD.MOV.U32 R14, RZ, RZ, 0x30 ;  /* 0x00000030ff0e7424 */ /* 0x000fc800078e00ff */
[----:B------:R3:W-:Y:S01]  /*2680*/  @!P0 LDGSTS.E.BYPASS.LTC128B.128 [R248+0x6080], [R12.64], !P4 ;  /* 0x060800000cf88fae */ /* 0x0007e2000e101d46 */
[----:B------:R-:W-:-:S03]  /*2690*/  IMAD R0, R22, c[0x0][0x1e0], RZ ;  /* 0x0000780016007a24 */ /* 0x000fc600078e02ff */
[----:B------:R4:W-:Y:S02]  /*26a0*/  @!P0 LDGSTS.E.BYPASS.LTC128B.128 [R248+0xa080], [R8.64], !P5 ;  /* 0x0a08000008f88fae */ /* 0x0009e4000e901d46 */
[C---:B-1----:R-:W-:Y:S02]  /*26b0*/  @!P1 LEA R10, P2, R250.reuse, R16, 0x1 ;  /* 0x00000010fa0a9211 */ /* 0x042fe400078408ff */
[----:B------:R1:W-:Y:S02]  /*26c0*/  @!P0 LDGSTS.E.BYPASS.LTC128B.128 [R248+0xe080], [R6.64], !P3 ;  /* 0x0e08000006f88fae */ /* 0x0003e4000d901d46 */
[----:B--2---:R-:W-:Y:S02]  /*26d0*/  @!P1 LEA.HI.X R11, R250, R15, R251, 0x1, P2 ;  /* 0x0000000ffa0b9211 */ /* 0x004fe400010f0cfb */
[----:B------:R-:W-:Y:S01]  /*26e0*/  ISETP.NE.AND P2, PT, R25, RZ, PT ;  /* 0x000000ff1900720c */ /* 0x000fe20003f45270 */
[----:B------:R2:W-:Y:S01]  /*26f0*/  @!P0 LDGSTS.E.BYPASS.LTC128B.128 [R248+0x12080], [R4.64], !P6 ;  /* 0x1208000004f88fae */ /* 0x0005e2000f101d46 */
[----:B------:R-:W-:-:S02]  /*2700*/  IMAD R14, R246, -0x30, R14 ;  /* 0xffffffd0f60e7824 */ /* 0x000fc400078e020e */
[----:B------:R-:W-:-:S04]  /*2710*/  IMAD.WIDE.U32 R2, R19, c[0x0][0x1e0], R250 ;  /* 0x0000780013027a25 */ /* 0x000fc800078e00fa */
[----:B------:R-:W-:Y:S01]  /*2720*/  IMAD R0, R19, c[0x0][0x1e4], R0 ;  /* 0x0000790013007a24 */ /* 0x000fe200078e0200 */
[----:B------:R-:W-:Y:S01]  /*2730*/  ISETP.NE.AND P3, PT, R21, RZ, PT ;  /* 0x000000ff1500720c */ /* 0x000fe20003f65270 */
[----:B------:R-:W-:Y:S01]  /*2740*/  IMAD.IADD R76, R24, 0x1, R14 ;  /* 0x00000001184c7824 */ /* 0x000fe200078e020e */
[----:B------:R-:W-:Y:S01]  /*2750*/  IADD3 R77, R246, -0x1, RZ ;  /* 0xfffffffff64d7810 */ /* 0x000fe20007ffe0ff */
[----:B------:R5:W-:Y:S01]  /*2760*/  @!P1 LDGSTS.E.BYPASS.LTC128B.128 [R248+0x7080], [R10.64], !P4 ;  /* 0x070800000af89fae */ /* 0x000be2000e101d46 */
[----:B-1----:R-:W-:-:S04]  /*2770*/  IMAD.WIDE.U32 R6, R19, c[0x0][0x208], R250 ;  /* 0x0000820013067a25 */ /* 0x002fc800078e00fa */
[----:B--2---:R-:W-:-:S04]  /*2780*/  IMAD R4, R22, c[0x0][0x208], RZ ;  /* 0x0000820016047a24 */ /* 0x004fc800078e02ff */
[----:B------:R-:W-:Y:S02]  /*2790*/  IMAD R4, R19, c[0x0][0x20c], R4 ;  /* 0x0000830013047a24 */ /* 0x000fe400078e0204 */
[----:B------:R-:W-:Y:S02]  /*27a0*/  IMAD.IADD R5, R3, 0x1, R0 ;  /* 0x0000000103057824 */ /* 0x000fe400078e0200 */
[----:B------:R-:W-:Y:S02]  /*27b0*/  IMAD.IADD R3, R7, 0x1, R4 ;  /* 0x0000000107037824 */ /* 0x000fe400078e0204 */
[----:B------:R-:W-:Y:S01]  /*27c0*/  IMAD.MOV.U32 R4, RZ, RZ, R2 ;  /* 0x000000ffff047224 */ /* 0x000fe200078e0002 */
[----:B------:R-:W-:Y:S01]  /*27d0*/  IMNMX R0, R76, 0x30, PT ;  /* 0x000000304c007817 */ /* 0x000fe20003800200 */
[----:B------:R-:W-:Y:S01]  /*27e0*/  IMAD.MOV.U32 R2, RZ, RZ, R6 ;  /* 0x000000ffff027224 */ /* 0x000fe200078e0006 */
[----:B------:R-:W-:Y:S01]  /*27f0*/  @P2 SHF.R.S32.HI R6, RZ, 0x1f, R23 ;  /* 0x0000001fff062819 */ /* 0x000fe20000011417 */
[----:B------:R-:W-:-:S02]  /*2800*/  @!P2 IMAD.MOV.U32 R23, RZ, RZ, R32 ;  /* 0x000000ffff17a224 */ /* 0x000fc400078e0020 */
[----:B------:R-:W-:Y:S02]  /*2810*/  @!P2 IMAD.MOV.U32 R6, RZ, RZ, R31 ;  /* 0x000000ffff06a224 */ /* 0x000fe400078e001f */
[----:B------:R-:W-:Y:S01]  /*2820*/  IMAD.IADD R7, R0, 0x1, -R131 ;  /* 0x0000000100077824 */ /* 0x000fe200078e0a83 */
[----:B------:R-:W-:Y:S02]  /*2830*/  SEL R0, R23, RZ, !P3 ;  /* 0x000000ff17007207 */ /* 0x000fe40005800000 */
[----:B----4-:R-:W-:Y:S02]  /*2840*/  SEL R8, R6, RZ, !P3 ;  /* 0x000000ff06087207 */ /* 0x010fe40005800000 */
[----:B------:R-:W-:Y:S02]  /*2850*/  @!P1 LEA R6, P3, R252, R16, 0x1 ;  /* 0x00000010fc069211 */ /* 0x000fe400078608ff */
[C---:B------:R-:W-:Y:S02]  /*2860*/  ISETP.GE.AND P2, PT, R7.reuse, 0x1, PT ;  /* 0x000000010700780c */ /* 0x040fe40003f46270 */
[----:B------:R-:W-:-:S02]  /*2870*/  ISETP.GE.AND P0, PT, R7, 0x21, PT ;  /* 0x000000210700780c */ /* 0x000fc40003f06270 */
[----:B------:R-:W-:Y:S01]  /*2880*/  @!P1 LEA.HI.X R7, R252, R15, R29, 0x1, P3 ;  /* 0x0000000ffc079211 */ /* 0x000fe200018f0c1d */
[----:B------:R-:W-:Y:S01]  /*2890*/  IMAD.WIDE.U32 R4, R30, c[0x0][0x1e8], R4 ;  /* 0x00007a001e047a25 */ /* 0x000fe200078e0004 */
[----:B---3--:R-:W-:-:S03]  /*28a0*/  SHF.R.S32.HI R13, RZ, 0x1f, R77 ;  /* 0x0000001fff0d7819 */ /* 0x008fc6000001144d */
[----:B------:R-:W-:Y:S01]  /*28b0*/  IMAD.WIDE.U32 R2, R30, c[0x0][0x210], R2 ;  /* 0x000084001e027a25 */ /* 0x000fe200078e0002 */
[----:B------:R1:W-:Y:S01]  /*28c0*/  @!P1 LDGSTS.E.BYPASS.LTC128B.128 [R248+0xb080], [R6.64], !P5 ;  /* 0x0b08000006f89fae */ /* 0x0003e2000e901d46 */
[----:B------:R-:W-:Y:S02]  /*28d0*/  ISETP.GE.AND P5, PT, R130, c[0x0][0x198], PT ;  /* 0x0000660082007a0c */ /* 0x000fe40003fa6270 */
[C---:B------:R-:W-:Y:S02]  /*28e0*/  IMAD R5, R30.reuse, c[0x0][0x1ec], R5 ;  /* 0x00007b001e057a24 */ /* 0x040fe400078e0205 */
[----:B------:R-:W-:Y:S02]  /*28f0*/  IMAD R3, R30, c[0x0][0x214], R3 ;  /* 0x000085001e037a24 */ /* 0x000fe400078e0203 */
[----:B------:R-:W-:Y:S02]  /*2900*/  IMAD R9, R8, c[0x0][0x1f0], RZ ;  /* 0x00007c0008097a24 */ /* 0x000fe400078e02ff */
[----:B-----5:R-:W-:-:S02]  /*2910*/  IMAD R11, R13, c[0x0][0x1e0], RZ ;  /* 0x000078000d0b7a24 */ /* 0x020fc400078e02ff */
[C---:B------:R-:W-:Y:S02]  /*2920*/  IMAD R10, R0.reuse, c[0x0][0x1f4], R9 ;  /* 0x00007d00000a7a24 */ /* 0x040fe400078e0209 */
[----:B------:R-:W-:-:S04]  /*2930*/  IMAD.WIDE.U32 R80, R0, c[0x0][0x1f0], R4 ;  /* 0x00007c0000507a25 */ /* 0x000fc800078e0004 */
[----:B------:R-:W-:-:S04]  /*2940*/  IMAD.WIDE.U32 R18, R0, c[0x0][0x218], R2 ;  /* 0x0000860000127a25 */ /* 0x000fc800078e0002 */
[----:B------:R-:W-:-:S04]  /*2950*/  IMAD.WIDE.U32 R2, R77, c[0x0][0x1e0], RZ ;  /* 0x000078004d027a25 */ /* 0x000fc800078e00ff */
[----:B-1----:R-:W-:Y:S01]  /*2960*/  IMAD R6, R8, c[0x0][0x218], RZ ;  /* 0x0000860008067a24 */ /* 0x002fe200078e02ff */
[----:B------:R-:W-:-:S03]  /*2970*/  @!P1 LEA R8, P4, R130, R16, 0x1 ;  /* 0x0000001082089211 */ /* 0x000fc600078808ff */
[----:B------:R-:W-:Y:S02]  /*2980*/  IMAD R12, R0, c[0x0][0x21c], R6 ;  /* 0x00008700000c7a24 */ /* 0x000fe400078e0206 */
[----:B------:R-:W-:Y:S01]  /*2990*/  IMAD R0, R77, c[0x0][0x1e4], R11 ;  /* 0x000079004d007a24 */ /* 0x000fe200078e020b */
[----:B------:R-:W-:Y:S01]  /*29a0*/  @!P1 LEA R6, P3, R26, R16, 0x1 ;  /* 0x000000101a069211 */ /* 0x000fe200078608ff */
[----:B------:R-:W-:Y:S01]  /*29b0*/  IMAD.IADD R79, R81, 0x1, R10 ;  /* 0x00000001514f7824 */ /* 0x000fe200078e020a */
[-C--:B------:R-:W-:Y:S01]  /*29c0*/  @!P1 LEA.HI.X R9, R130, R15.reuse, R28, 0x1, P4 ;  /* 0x0000000f82099211 */ /* 0x080fe200020f0c1c */
[----:B------:R-:W-:Y:S02]  /*29d0*/  IMAD.IADD R0, R3, 0x1, R0 ;  /* 0x0000000103007824 */ /* 0x000fe400078e0200 */
[----:B------:R-:W-:Y:S01]  /*29e0*/  IMAD.MOV.U32 R78, RZ, RZ, R80 ;  /* 0x000000ffff4e7224 */ /* 0x000fe200078e0050 */
[----:B------:R-:W-:Y:S01]  /*29f0*/  @!P1 LEA.HI.X R7, R26, R15, R27, 0x1, P3 ;  /* 0x0000000f1a079211 */ /* 0x000fe200018f0c1b */
[----:B------:R1:W-:Y:S01]  /*2a00*/  @!P1 LDGSTS.E.BYPASS.LTC128B.128 [R248+0xf080], [R8.64], !P5 ;  /* 0x0f08000008f89fae */ /* 0x0003e2000e901d46 */
[----:B------:R-:W-:Y:S01]  /*2a10*/  IMAD R0, R0, 0x30, RZ ;  /* 0x0000003000007824 */ /* 0x000fe200078e02ff */
[----:B------:R-:W-:Y:S01]  /*2a20*/  ISETP.GE.AND P5, PT, R250, c[0x0][0x1d4], PT ;  /* 0x00007500fa007a0c */ /* 0x000fe20003fa6270 */
[----:B------:R-:W-:Y:S01]  /*2a30*/  IMAD.WIDE.U32 R4, R2, 0x30, R78 ;  /* 0x0000003002047825 */ /* 0x000fe200078e004e */
[----:B------:R-:W-:Y:S01]  /*2a40*/  ISETP.GE.AND P4, PT, R252, c[0x0][0x1d4], PT ;  /* 0x00007500fc007a0c */ /* 0x000fe20003f86270 */
[----:B------:R2:W-:Y:S01]  /*2a50*/  @!P1 LDGSTS.E.BYPASS.LTC128B.128 [R248+0x13080], [R6.64], !P6 ;  /* 0x1308000006f89fae */ /* 0x0005e2000f101d46 */
[----:B------:R-:W-:Y:S01]  /*2a60*/  ISETP.GE.AND P3, PT, R130, c[0x0][0x1d4], PT ;  /* 0x0000750082007a0c */ /* 0x000fe20003f66270 */
[----:B------:R-:W-:Y:S01]  /*2a70*/  IMAD R3, R13, c[0x0][0x208], RZ ;  /* 0x000082000d037a24 */ /* 0x000fe200078e02ff */
[----:B------:R-:W-:Y:S01]  /*2a80*/  ISETP.GE.AND P6, PT, R26, c[0x0][0x1d4], PT ;  /* 0x000075001a007a0c */ /* 0x000fe20003fc6270 */
[----:B------:R-:W-:Y:S01]  /*2a90*/  IMAD.IADD R0, R5, 0x1, R0 ;  /* 0x0000000105007824 */ /* 0x000fe200078e0200 */
[----:B------:R-:W-:Y:S01]  /*2aa0*/  @P2 LEA R2, P1, R4, c[0x0][0x1c8], 0x1 ;  /* 0x0000720004022a11 */ /* 0x000fe200078208ff */
[----:B------:R-:W0:Y:S01]  /*2ab0*/  LDGDEPBAR ;  /* 0x00000000000079af */ /* 0x000e220000000000 */
[----:B------:R-:W-:-:S02]  /*2ac0*/  IMAD.IADD R17, R19, 0x1, R12 ;  /* 0x0000000113117824 */ /* 0x000fc400078e020c */
[----:B------:R-:W-:Y:S02]  /*2ad0*/  IMAD.MOV.U32 R16, RZ, RZ, R18 ;  /* 0x000000ffff107224 */ /* 0x000fe400078e0012 */
[----:B--2---:R-:W-:Y:S02]  /*2ae0*/  IMAD.MOV.U32 R6, RZ, RZ, 0x20 ;  /* 0x00000020ff067424 */ /* 0x004fe400078e00ff */
[----:B------:R-:W-:Y:S01]  /*2af0*/  IMAD R7, R77, c[0x0][0x20c], R3 ;  /* 0x000083004d077a24 */ /* 0x000fe200078e0203 */
[----:B------:R-:W-:Y:S01]  /*2b00*/  @P2 LEA.HI.X R3, R4, c[0x0][0x1cc], R0, 0x1, P1 ;  /* 0x0000730004032a11 */ /* 0x000fe200008f0c00 */
[----:B------:R-:W-:-:S04]  /*2b10*/  IMAD.WIDE.U32 R10, R6, c[0x0][0x1e0], RZ ;  /* 0x00007800060a7a25 */ /* 0x000fc800078e00ff */
[----:B-1----:R-:W-:Y:S01]  /*2b20*/  IMAD.WIDE.U32 R8, R77, c[0x0][0x208], RZ ;  /* 0x000082004d087a25 */ /* 0x002fe200078e00ff */
[----:B------:R1:W-:Y:S03]  /*2b30*/  @P2 LDGSTS.E.BYPASS.LTC128B.128 [R248+0x14080], [R2.64], !P5 ;  /* 0x1408000002f82fae */ /* 0x0003e6000e901d46 */
[----:B------:R-:W-:Y:S01]  /*2b40*/  IMAD R12, R6, c[0x0][0x1e4], RZ ;  /* 0x00007900060c7a24 */ /* 0x000fe200078e02ff */
[----:B------:R1:W-:Y:S01]  /*2b50*/  @P2 LDGSTS.E.BYPASS.LTC128B.128 [R248+0x15880], [R2.64+0x80], !P4 ;  /* 0x1588008002f82fae */ /* 0x0003e2000e101d46 */
[----:B------:R-:W-:-:S03]  /*2b60*/  @P0 IADD3 R6, P1, R4, R10, RZ ;  /* 0x0000000a04060210 */ /* 0x000fc60007f3e0ff */
[----:B------:R1:W-:Y:S01]  /*2b70*/  @P2 LDGSTS.E.BYPASS.LTC128B.128 [R248+0x17080], [R2.64+0x100], !P3 ;  /* 0x1708010002f82fae */ /* 0x0003e2000d901d46 */
[----:B------:R-:W-:-:S03]  /*2b80*/  IMAD.WIDE.U32 R4, R8, 0x30, R16 ;  /* 0x0000003008047825 */ /* 0x000fc600078e0010 */
[----:B------:R1:W-:Y:S01]  /*2b90*/  @P2 LDGSTS.E.BYPASS.LTC128B.128 [R248+0x18880], [R2.64+0x180], !P6 ;  /* 0x1888018002f82fae */ /* 0x0003e2000f101d46 */
[----:B------:R-:W-:Y:S02]  /*2ba0*/  ISETP.GE.AND P2, PT, R252, c[0x0][0x1d4], PT ;  /* 0x00007500fc007a0c */ /* 0x000fe40003f46270 */
[----:B------:R-:W-:Y:S02]  /*2bb0*/  @P0 IADD3.X R8, R0, R11, R12, P1, !PT ;  /* 0x0000000b00080210 */ /* 0x000fe40000ffe40c */
[----:B-1----:R-:W-:-:S04]  /*2bc0*/  @P0 LEA R2, P1, R6, c[0x0][0x1c8], 0x1 ;  /* 0x0000720006020a11 */ /* 0x002fc800078208ff */
[----:B------:R-:W-:-:S05]  /*2bd0*/  @P0 LEA.HI.X R3, R6, c[0x0][0x1cc], R8, 0x1, P1 ;  /* 0x0000730006030a11 */ /* 0x000fca00008f0c08 */
[----:B------:R1:W-:Y:S04]  /*2be0*/  @P0 LDGSTS.E.BYPASS.LTC128B.128 [R248+0x15080], [R2.64], !P5 ;  /* 0x1508000002f80fae */ /* 0x0003e8000e901d46 */
[----:B------:R1:W-:Y:S04]  /*2bf0*/  @P0 LDGSTS.E.BYPASS.LTC128B.128 [R248+0x16880], [R2.64+0x80], !P2 ;  /* 0x1688008002f80fae */ /* 0x0003e8000d101d46 */
[----:B------:R1:W-:Y:S04]  /*2c00*/  @P0 LDGSTS.E.BYPASS.LTC128B.128 [R248+0x18080], [R2.64+0x100], !P3 ;  /* 0x1808010002f80fae */ /* 0x0003e8000d901d46 */
[----:B------:R1:W-:Y:S04]  /*2c10*/  @P0 LDGSTS.E.BYPASS.LTC128B.128 [R248+0x19880], [R2.64+0x180], !P6 ;  /* 0x1988018002f80fae */ /* 0x0003e8000f101d46 */
[----:B------:R-:W0:Y:S04]  /*2c20*/  LDGDEPBAR ;  /* 0x00000000000079af */ /* 0x000e280000000000 */
[----:B------:R-:W-:Y:S04]  /*2c30*/  STL.64 [R1+0x20], R80 ;  /* 0x0000205001007387 */ /* 0x000fe80000100a00 */
[----:B------:R-:W-:Y:S04]  /*2c40*/  STL.64 [R1+0x28], R18 ;  /* 0x0000281201007387 */ /* 0x000fe80000100a00 */
[----:B------:R-:W-:Y:S04]  /*2c50*/  STL.64 [R1+0x10], R78 ;  /* 0x0000104e01007387 */ /* 0x000fe80000100a00 */
[----:B------:R2:W-:Y:S01]  /*2c60*/  STL.64 [R1+0x18], R16 ;  /* 0x0000181001007387 */ /* 0x0005e20000100a00 */
[----:B------:R-:W-:-:S04]  /*2c70*/  DEPBAR.LE SB0, 0x1 ;  /* 0x000080400000791a */ /* 0x000fc80000000000 */
[----:B------:R-:W-:Y:S06]  /*2c80*/  BAR.SYNC.DEFER_BLOCKING 0x0 ;  /* 0x0000000000007b1d */ /* 0x000fec0000010000 */
[----:B--2---:R-:W2:Y:S01]  /*2c90*/  S2R R16, SR_TID.X ;  /* 0x0000000000107919 */ /* 0x004ea20000002100 */
[----:B------:R-:W-:-:S03]  /*2ca0*/  IMAD.IADD R7, R9, 0x1, R7 ;  /* 0x0000000109077824 */ /* 0x000fc600078e0207 */
[----:B------:R-:W-:Y:S04]  /*2cb0*/  LDSM.16.M88.4 R160, [R242] ;  /* 0x00000000f2a0783b */ /* 0x000fe80000000200 */
[----:B------:R-:W-:Y:S04]  /*2cc0*/  LDSM.16.M88.4 R164, [R243] ;  /* 0x00000000f3a4783b */ /* 0x000fe80000000200 */
[----:B------:R-:W-:Y:S04]  /*2cd0*/  LDSM.16.M88.4 R180, [R245] ;  /* 0x00000000f5b4783b */ /* 0x000fe80000000200 */
[----:B------:R-:W-:Y:S04]  /*2ce0*/  LDSM.16.M88.4 R184, [R244] ;  /* 0x00000000f4b8783b */ /* 0x000fe80000000200 */
[----:B------:R-:W-:Y:S01]  /*2cf0*/  LDSM.16.M88.4 R188, [R242+0x4000] ;  /* 0x00400000f2bc783b */ /* 0x000fe20000000200 */
[----:B--2---:R-:W-:-:S03]  /*2d00*/  ISETP.GT.AND P4, PT, R16, 0x7f, PT ;  /* 0x0000007f1000780c */ /* 0x004fc60003f84270 */
[----:B------:R-:W-:Y:S04]  /*2d10*/  LDSM.16.M88.4 R192, [R243+0x4000] ;  /* 0x00400000f3c0783b */ /* 0x000fe80000000200 */
        /* <DEDUP_REMOVED lines=10> */
[----:B------:R-:W-:Y:S01]  /*2dc0*/  BAR.SYNC.DEFER_BLOCKING 0x0 ;  /* 0x0000000000007b1d */ /* 0x000fe20000010000 */
[----:B------:R-:W-:Y:S01]  /*2dd0*/  IMAD R0, R7, 0x30, RZ ;  /* 0x0000003007007824 */ /* 0x000fe200078e02ff */
[----:B------:R-:W-:-:S03]  /*2de0*/  LEA R6, P1, R4, c[0x0][0x1f8], 0x1 ;  /* 0x00007e0004067a11 */ /* 0x000fc600078208ff */
[----:B------:R-:W-:Y:S01]  /*2df0*/  IMAD.IADD R0, R5, 0x1, R0 ;  /* 0x0000000105007824 */ /* 0x000fe200078e0200 */
[----:B-1----:R-:W-:-:S04]  /*2e00*/  SEL R3, RZ, 0xffffffff, P2 ;  /* 0xffffffffff037807 */ /* 0x002fc80001000000 */
[----:B------:R-:W-:Y:S01]  /*2e10*/  LEA.HI.X R7, R4, c[0x0][0x1fc], R0, 0x1, P1 ;  /* 0x00007f0004077a11 */ /* 0x000fe200008f0c00 */
[----:B------:R-:W-:Y:S02]  /*2e20*/  @!P4 IMAD.MOV.U32 R0, RZ, RZ, c[0x0][0x208] ;  /* 0x00008200ff00c624 */ /* 0x000fe400078e00ff */
[----:B------:R-:W-:Y:S01]  /*2e30*/  @!P4 IMAD.MOV.U32 R2, RZ, RZ, c[0x0][0x20c] ;  /* 0x00008300ff02c624 */ /* 0x000fe200078e00ff */
[----:B------:R-:W-:Y:S01]  /*2e40*/  SEL R4, RZ, 0x1, P5 ;  /* 0x00000001ff047807 */ /* 0x000fe20002800000 */
[----:B------:R-:W-:Y:S01]  /*2e50*/  IMAD.SHL.U32 R3, R3, 0x2, RZ ;  /* 0x0000000203037824 */ /* 0x000fe200078e00ff */
[----:B------:R-:W-:-:S04]  /*2e60*/  @!P4 LEA R8, P0, R0, R6, 0x6 ;  /* 0x000000060008c211 */ /* 0x000fc800078030ff */
[----:B------:R-:W-:Y:S02]  /*2e70*/  @!P4 LEA.HI.X R9, R0, R7, R2, 0x6, P0 ;  /* 0x000000070009c211 */ /* 0x000fe400000f3402 */
[----:B------:R-:W-:Y:S01]  /*2e80*/  LOP3.LUT R4, R3, 0x2, R4, 0xe2, !PT ;  /* 0x0000000203047812 */ /* 0x000fe200078ee204 */
[----:B------:R-:W-:-:S04]  /*2e90*/  DEPBAR.LE SB0, 0x0 ;  /* 0x000080000000791a */ /* 0x000fc80000000000 */
[----:B------:R-:W-:Y:S01]  /*2ea0*/  SEL R0, RZ, 0x4, P3 ;  /* 0x00000004ff007807 */ /* 0x000fe20001800000 */
[----:B------:R-:W-:Y:S01]  /*2eb0*/  BAR.SYNC.DEFER_BLOCKING 0x0 ;  /* 0x0000000000007b1d */ /* 0x000fe20000010000 */
[----:B------:R-:W-:Y:S01]  /*2ec0*/  SEL R2, RZ, 0x8, P6 ;  /* 0x00000008ff027807 */ /* 0x000fe20003000000 */
[----:B------:R-:W-:Y:S01]  /*2ed0*/  IMAD.MOV.U32 R5, RZ, RZ, 0x40 ;  /* 0x00000040ff057424 */ /* 0x000fe200078e00ff */
[C---:B------:R-:W-:Y:S02]  /*2ee0*/  LOP3.LUT P5, RZ, R247.reuse, 0x2, RZ, 0xc0, !PT ;  /* 0x00000002f7ff7812 */ /* 0x040fe400078ac0ff */
[----:B------:R-:W-:Y:S02]  /*2ef0*/  LOP3.LUT R4, R2, R4, R0, 0xfe, !PT ;  /* 0x0000000402047212 */ /* 0x000fe400078efe00 */
[----:B------:R-:W-:Y:S02]  /*2f00*/  LOP3.LUT P0, RZ, R247, 0x4, RZ, 0xc0, !PT ;  /* 0x00000004f7ff7812 */ /* 0x000fe4000780c0ff */
[----:B------:R-:W-:-:S02]  /*2f10*/  IADD3 R2, R14, R24, -R131 ;  /* 0x000000180e027210 */ /* 0x000fc40007ffe883 */
[----:B------:R-:W-:Y:S02]  /*2f20*/  LOP3.LUT P4, RZ, R4, 0x1, RZ, 0xc0, !PT ;  /* 0x0000000104ff7812 */ /* 0x000fe4000788c0ff */
[----:B------:R-:W-:Y:S02]  /*2f30*/  SEL R0, R5, 0xffffffc0, !P0 ;  /* 0xffffffc005007807 */ /* 0x000fe40004000000 */
[----:B------:R-:W-:Y:S02]  /*2f40*/  ISETP.LT.OR P0, PT, R2, 0x1, !P4 ;  /* 0x000000010200780c */ /* 0x000fe40006701670 */
[----:B------:R-:W-:-:S05]  /*2f50*/  IADD3 R240, R134, 0x20, RZ ;  /* 0x0000002086f07810 */ /* 0x000fca0007ffe0ff */
[----:B------:R-:W-:Y:S01]  /*2f60*/  IMAD.MOV.U32 R3, RZ, RZ, R240 ;  /* 0x000000ffff037224 */ /* 0x000fe200078e00f0 */
[----:B------:R-:W-:Y:S01]  /*2f70*/  @P5 IADD3 R3, R134, -0x20, RZ ;  /* 0xffffffe086035810 */ /* 0x000fe20007ffe0ff */
[----:B------:R-:W1:Y:S01]  /*2f80*/  LDSM.16.M88.4 R12, [R134] ;  /* 0x00000000860c783b */ /* 0x000e620000000200 */
[----:B------:R-:W-:-:S03]  /*2f90*/  LOP3.LUT P3, RZ, R4, 0x2, RZ, 0xc0, !PT ;  /* 0x0000000204ff7812 */ /* 0x000fc6000786c0ff */
[----:B------:R-:W-:Y:S04]  /*2fa0*/  LDSM.16.M88.4 R24, [R3] ;  /* 0x000000000318783b */ /* 0x000fe80000000200 */
[----:B------:R-:W-:Y:S04]  /*2fb0*/  LDSM.16.M88.4 R36, [R3+0x800] ;  /* 0x000800000324783b */ /* 0x000fe80000000200 */
[----:B------:R-:W-:Y:S04]  /*2fc0*/  LDSM.16.M88.4 R56, [R3+0x1000] ;  /* 0x001000000338783b */ /* 0x000fe80000000200 */
[----:B------:R-:W2:Y:S04]  /*2fd0*/  LDSM.16.M88.4 R20, [R134+0x800] ;  /* 0x000800008614783b */ /* 0x000ea80000000200 */
[----:B------:R-:W3:Y:S04]  /*2fe0*/  LDSM.16.M88.4 R44, [R134+0x1000] ;  /* 0x00100000862c783b */ /* 0x000ee80000000200 */
[----:B------:R-:W-:Y:S01]  /*2ff0*/  @!PT LDS RZ, [RZ] ;  /* 0x00000000fffff984 */ /* 0x000fe20000000800 */
[----:B------:R-:W-:Y:S01]  /*3000*/  @!PT LDS RZ, [RZ] ;  /* 0x00000000fffff984 */ /* 0x000fe20000000800 */
[----:B------:R-:W-:Y:S01]  /*3010*/  @!PT LDS RZ, [RZ] ;  /* 0x00000000fffff984 */ /* 0x000fe20000000800 */
[----:B------:R2:W-:Y:S01]  /*3020*/  LDGSTS.E.BYPASS.LTC128B.128 [R248+0x4080], [R6.64], !P0 ;  /* 0x0408000006f87fae */ /* 0x0005e2000c101d46 */
[----:B------:R-:W-:-:S02]  /*3030*/  ISETP.LT.OR P0, PT, R2, 0x1, !P3 ;  /* 0x000000010200780c */ /* 0x000fc40005f01670 */
[----:B------:R-:W-:-:S11]  /*3040*/  LOP3.LUT P2, RZ, R4, 0x4, RZ, 0xc0, !PT ;  /* 0x0000000404ff7812 */ /* 0x000fd6000784c0ff */
[----:B------:R2:W-:Y:S01]  /*3050*/  LDGSTS.E.BYPASS.LTC128B.128 [R248+0x5880], [R6.64+0x80], !P0 ;  /* 0x0588008006f87fae */ /* 0x0005e2000c101d46 */
[----:B------:R-:W-:Y:S02]  /*3060*/  ISETP.LT.OR P0, PT, R2, 0x1, !P2 ;  /* 0x000000010200780c */ /* 0x000fe40005701670 */
[----:B------:R-:W-:-:S11]  /*3070*/  LOP3.LUT P1, RZ, R4, 0x8, RZ, 0xc0, !PT ;  /* 0x0000000804ff7812 */ /* 0x000fd6000782c0ff */
[----:B------:R2:W-:Y:S01]  /*3080*/  LDGSTS.E.BYPASS.LTC128B.128 [R248+0x7080], [R6.64+0x100], !P0 ;  /* 0x0708010006f87fae */ /* 0x0005e2000c101d46 */
[----:B------:R-:W-:-:S13]  /*3090*/  ISETP.LT.OR P0, PT, R2, 0x1, !P1 ;  /* 0x000000010200780c */ /* 0x000fda0004f01670 */
[----:B------:R2:W-:Y:S01]  /*30a0*/  LDGSTS.E.BYPASS.LTC128B.128 [R248+0x8880], [R6.64+0x180], !P0 ;  /* 0x0888018006f87fae */ /* 0x0005e2000c101d46 */
[----:B------:R-:W-:-:S13]  /*30b0*/  ISETP.GT.AND P0, PT, R16, 0x7f, PT ;  /* 0x0000007f1000780c */ /* 0x000fda0003f04270 */
[----:B------:R-:W-:Y:S02]  /*30c0*/  @!P0 ISETP.LT.OR P0, PT, R2, 0x21, !P4 ;  /* 0x000000210200880c */ /* 0x000fe40006701670 */
[----:B------:R-:W-:-:S13]  /*30d0*/  ISETP.GT.AND P4, PT, R16, 0x7f, PT ;  /* 0x0000007f1000780c */ /* 0x000fda0003f84270 */
[----:B------:R4:W-:Y:S01]  /*30e0*/  @!P4 LDGSTS.E.BYPASS.LTC128B.128 [R248+0x5080], [R8.64], !P0 ;  /* 0x0508000008f8cfae */ /* 0x0009e2000c101d46 */
[----:B------:R-:W-:-:S13]  /*30f0*/  @!P4 ISETP.LT.OR P0, PT, R2, 0x21, !P3 ;  /* 0x000000210200c80c */ /* 0x000fda0005f01670 */
[----:B------:R4:W-:Y:S01]  /*3100*/  @!P4 LDGSTS.E.BYPASS.LTC128B.128 [R248+0x6880], [R8.64+0x80], !P0 ;  /* 0x0688008008f8cfae */ /* 0x0009e2000c101d46 */
[C---:B------:R-:W-:Y:S01]  /*3110*/  @!P4 ISETP.LT.OR P0, PT, R2.reuse, 0x21, !P2 ;  /* 0x000000210200c80c */ /* 0x040fe20005701670 */
[C---:B-1----:R-:W-:Y:S11]  /*3120*/  HMMA.16816.F32.BF16 R16, R160.reuse, R12, RZ ;  /* 0x0000000ca010723c */ /* 0x042ff600000418ff */
[----:B------:R-:W-:Y:S01]  /*3130*/  @!UPT UIADD3 URZ, URZ, URZ, URZ ;  /* 0x0000003f3f3ff290 */ /* 0x000fe2000fffe03f */
[----:B------:R4:W-:Y:S01]  /*3140*/  @!P4 LDGSTS.E.BYPASS.LTC128B.128 [R248+0x8080], [R8.64+0x100], !P0 ;  /* 0x0808010008f8cfae */ /* 0x0009e2000c101d46 */
[----:B------:R-:W-:Y:S01]  /*3150*/  @!P4 ISETP.LT.OR P0, PT, R2, 0x21, !P1 ;  /* 0x000000210200c80c */ /* 0x000fe20004f01670 */
[C---:B------:R-:W-:Y:S01]  /*3160*/  IMAD.IADD R2, R134.reuse, 0x1, R0 ;  /* 0x0000000186027824 */ /* 0x040fe200078e0200 */
[C---:B--2---:R-:W-:Y:S11]  /*3170*/  HMMA.16816.F32.BF16 R4, R160.reuse, R20, RZ ;  /* 0x00000014a004723c */ /* 0x044ff600000418ff */
[----:B------:R4:W-:Y:S04]  /*3180*/  @!P4 LDGSTS.E.BYPASS.LTC128B.128 [R248+0x9880], [R8.64+0x180], !P0 ;  /* 0x0988018008f8cfae */ /* 0x0009e8000c101d46 */
[----:B------:R-:W1:Y:S01]  /*3190*/  LDSM.16.M88.4 R48, [R2] ;  /* 0x000000000230783b */ /* 0x000e620000000200 */
[----:B------:R-:W-:Y:S01]  /*31a0*/  HMMA.16816.F32.BF16 R12, R160, R14, RZ ;  /* 0x0000000ea00c723c */ /* 0x000fe200000418ff */
[----:B------:R-:W-:-:S02]  /*31b0*/  @P5 IADD3 R240, R134, -0x20, RZ ;  /* 0xffffffe086f05810 */ /* 0x000fc40007ffe0ff */
[----:B------:R-:W2:Y:S05]  /*31c0*/  LDSM.16.M88.4 R40, [R2+0x800] ;  /* 0x000800000228783b */ /* 0x000eaa0000000200 */
[C---:B------:R-:W-:Y:S01]  /*31d0*/  HMMA.16816.F32.BF16 R16, R164.reuse, R24, R16 ;  /* 0x00000018a410723c */ /* 0x040fe20000041810 */
[----:B------:R-:W-:Y:S01]  /*31e0*/  IMAD.IADD R135, R0, 0x1, R240 ;  /* 0x0000000100877824 */ /* 0x000fe200078e02f0 */
[----:B------:R-:W-:Y:S04]  /*31f0*/  LDSM.16.M88.4 R64, [R240+0x1800] ;  /* 0x00180000f040783b */ /* 0x000fe80000000200 */
[----:B------:R-:W5:Y:S02]  /*3200*/  LDSM.16.M88.4 R52, [R135] ;  /* 0x000000008734783b */ /* 0x000f640000000200 */
[----:B------:R-:W-:Y:S02]  /*3210*/  HMMA.16816.F32.BF16 R28, R164, R36, R4 ;  /* 0x00000024a41c723c */ /* 0x000fe40000041804 */
[----:B------:R-:W-:Y:S04]  /*3220*/  LDSM.16.M88.4 R60, [R135+0x800] ;  /* 0x00080000873c783b */ /* 0x000fe80000000200 */
[----:B------:R-:W-:Y:S02]  /*3230*/  LDSM.16.M88.4 R68, [R135+0x1800] ;  /* 0x001800008744783b */ /* 0x000fe40000000200 */
[----:B----4-:R-:W-:Y:S02]  /*3240*/  HMMA.16816.F32.BF16 R8, R160, R22, RZ ;  /* 0x00000016a008723c */ /* 0x010fe400000418ff */
[----:B------:R-:W-:Y:S04]  /*3250*/  LDSM.16.M88.4 R20, [R135+0x1000] ;  /* 0x001000008714783b */ /* 0x000fe80000000200 */
[----:B------:R-:W-:Y:S02]  /*3260*/  LDSM.16.M88.4 R72, [R135+0x4800] ;  /* 0x004800008748783b */ /* 0x000fe40000000200 */
[----:B------:R-:W-:Y:S02]  /*3270*/  HMMA.16816.F32.BF16 R32, R164, R26, R12 ;  /* 0x0000001aa420723c */ /* 0x000fe4000004180c */
[----:B------:R-:W0:Y:S06]  /*3280*/  LDGDEPBAR ;  /* 0x00000000000079af */ /* 0x000e2c0000000000 */
[C---:B---3--:R-:W-:Y:S08]  /*3290*/  HMMA.16816.F32.BF16 R4, R160.reuse, R44, RZ ;  /* 0x0000002ca004723c */ /* 0x048ff000000418ff */
[----:B------:R-:W-:Y:S01]  /*32a0*/  HMMA.16816.F32.BF16 R24, R160, R46, RZ ;  /* 0x0000002ea018723c */ /* 0x000fe200000418ff */
[----:B------:R-:W3:Y:S07]  /*32b0*/  LDSM.16.M88.4 R44, [R2+0x1000] ;  /* 0x00100000022c783b */ /* 0x000eee0000000200 */
[----:B-1----:R-:W-:Y:S08]  /*32c0*/  HMMA.16816.F32.BF16 R12, R180, R48, R16 ;  /* 0x00000030b40c723c */ /* 0x002ff00000041810 */
[C---:B------:R-:W-:Y:S01]  /*32d0*/  HMMA.16816.F32.BF16 R16, R164.reuse, R38, R8 ;  /* 0x00000026a410723c */ /* 0x040fe20000041808 */
[----:B------:R-:W1:Y:S07]  /*32e0*/  LDSM.16.M88.4 R36, [R134+0x1800] ;  /* 0x001800008624783b */ /* 0x000e6e0000000200 */
[C---:B------:R-:W-:Y:S08]  /*32f0*/  HMMA.16816.F32.BF16 R8, R164.reuse, R56, R4 ;  /* 0x00000038a408723c */ /* 0x040ff00000041804 */
[----:B------:R-:W-:Y:S01]  /*3300*/  HMMA.16816.F32.BF16 R24, R164, R58, R24 ;  /* 0x0000003aa418723c */ /* 0x000fe20000041818 */
[----:B------:R-:W-:Y:S07]  /*3310*/  LDSM.16.M88.4 R56, [R2+0x1800] ;  /* 0x001800000238783b */ /* 0x000fee0000000200 */
[C---:B------:R-:W-:Y:S01]  /*3320*/  HMMA.16816.F32.BF16 R32, R180.reuse, R50, R32 ;  /* 0x00000032b420723c */ /* 0x040fe20000041820 */
[----:B------:R-:W4:Y:S07]  /*3330*/  LDSM.16.M88.4 R48, [R134+0x2000] ;  /* 0x002000008630783b */ /* 0x000f2e0000000200 */
[----:B--2---:R-:W-:Y:S08]  /*3340*/  HMMA.16816.F32.BF16 R28, R180, R40, R28 ;  /* 0x00000028b41c723c */ /* 0x004ff0000004181c */
[----:B-----5:R-:W-:Y:S08]  /*3350*/  HMMA.16816.F32.BF16 R4, R184, R52, R12 ;  /* 0x00000034b804723c */ /* 0x020ff0000004180c */
[C---:B------:R-:W-:Y:S01]  /*3360*/  HMMA.16816.F32.BF16 R12, R180.reuse, R42, R16 ;  /* 0x0000002ab40c723c */ /* 0x040fe20000041810 */
[----:B------:R-:W2:Y:S07]  /*3370*/  LDSM.16.M88.4 R40, [R134+0x2800] ;  /* 0x002800008628783b */ /* 0x000eae0000000200 */
[C---:B---3--:R-:W-:Y:S08]  /*3380*/  HMMA.16816.F32.BF16 R8, R180.reuse, R44, R8 ;  /* 0x0000002cb408723c */ /* 0x048ff00000041808 */
[----:B------:R-:W-:Y:S01]  /*3390*/  HMMA.16816.F32.BF16 R24, R180, R46, R24 ;  /* 0x0000002eb418723c */ /* 0x000fe20000041818 */
[----:B------:R-:W3:Y:S07]  /*33a0*/  LDSM.16.M88.4 R44, [R240+0x2000] ;  /* 0x00200000f02c783b */ /* 0x000eee0000000200 */
[C---:B------:R-:W-:Y:S01]  /*33b0*/  HMMA.16816.F32.BF16 R32, R184.reuse, R54, R32 ;  /* 0x00000036b820723c */ /* 0x040fe20000041820 */
[----:B------:R-:W-:Y:S07]  /*33c0*/  LDSM.16.M88.4 R52, [R2+0x2000] ;  /* 0x002000000234783b */ /* 0x000fee0000000200 */
[----:B------:R-:W-:Y:S08]  /*33d0*/  HMMA.16816.F32.BF16 R28, R184, R60, R28 ;  /* 0x0000003cb81c723c */ /* 0x000ff0000004181c */
[----:B-1----:R-:W-:Y:S08]  /*33e0*/  HMMA.16816.F32.BF16 R4, R188, R36, R4 ;  /* 0x00000024bc04723c */ /* 0x002ff00000041804 */
[C---:B------:R-:W-:Y:S01]  /*33f0*/  HMMA.16816.F32.BF16 R12, R184.reuse, R62, R12 ;  /* 0x0000003eb80c723c */ /* 0x040fe2000004180c */
[----:B------:R-:W-:Y:S07]  /*3400*/  LDSM.16.M88.4 R60, [R134+0x3000] ;  /* 0x00300000863c783b */ /* 0x000fee0000000200 */
[C---:B------:R-:W-:Y:S08]  /*3410*/  HMMA.16816.F32.BF16 R16, R184.reuse, R20, R8 ;  /* 0x00000014b810723c */ /* 0x040ff00000041808 */
[----:B------:R-:W-:Y:S08]  /*3420*/  HMMA.16816.F32.BF16 R24, R184, R22, R24 ;  /* 0x00000016b818723c */ /* 0x000ff00000041818 */
[C---:B------:R-:W-:Y:S01]  /*3430*/  HMMA.16816.F32.BF16 R32, R188.reuse, R38, R32 ;  /* 0x00000026bc20723c */ /* 0x040fe20000041820 */
[----:B------:R-:W1:Y:S07]  /*3440*/  LDSM.16.M88.4 R36, [R240+0x2800] ;  /* 0x00280000f024783b */ /* 0x000e6e0000000200 */
[----:B----4-:R-:W-:Y:S08]  /*3450*/  HMMA.16816.F32.BF16 R28, R188, R48, R28 ;  /* 0x00000030bc1c723c */ /* 0x010ff0000004181c */
[----:B------:R-:W-:Y:S08]  /*3460*/  HMMA.16816.F32.BF16 R4, R192, R64, R4 ;  /* 0x00000040c004723c */ /* 0x000ff00000041804 */
[C---:B------:R-:W-:Y:S01]  /*3470*/  HMMA.16816.F32.BF16 R8, R188.reuse, R50, R12 ;  /* 0x00000032bc08723c */ /* 0x040fe2000004180c */
[----:B------:R-:W-:Y:S07]  /*3480*/  LDSM.16.M88.4 R48, [R135+0x2000] ;  /* 0x002000008730783b */ /* 0x000fee0000000200 */
[C---:B--2---:R-:W-:Y:S08]  /*3490*/  HMMA.16816.F32.BF16 R16, R188.reuse, R40, R16 ;  /* 0x00000028bc10723c */ /* 0x044ff00000041810 */
[----:B------:R-:W-:Y:S01]  /*34a0*/  HMMA.16816.F32.BF16 R24, R188, R42, R24 ;  /* 0x0000002abc18723c */ /* 0x000fe20000041818 */
[----:B------:R-:W2:Y:S07]  /*34b0*/  LDSM.16.M88.4 R40, [R2+0x2800] ;  /* 0x002800000228783b */ /* 0x000eae0000000200 */
[C---:B------:R-:W-:Y:S01]  /*34c0*/  HMMA.16816.F32.BF16 R32, R192.reuse, R66, R32 ;  /* 0x00000042c020723c */ /* 0x040fe20000041820 */
[----:B------:R-:W-:Y:S07]  /*34d0*/  LDSM.16.M88.4 R64, [R2+0x4000] ;  /* 0x004000000240783b */ /* 0x000fee0000000200 */
[----:B---3--:R-:W-:Y:S08]  /*34e0*/  HMMA.16816.F32.BF16 R28, R192, R44, R28 ;  /* 0x0000002cc01c723c */ /* 0x008ff0000004181c */
[----:B------:R-:W-:Y:S08]  /*34f0*/  HMMA.16816.F32.BF16 R20, R196, R56, R4 ;  /* 0x00000038c414723c */ /* 0x000ff00000041804 */
[C---:B------:R-:W-:Y:S01]  /*3500*/  HMMA.16816.F32.BF16 R12, R192.reuse, R46, R8 ;  /* 0x0000002ec00c723c */ /* 0x040fe20000041808 */
[----:B------:R-:W-:Y:S07]  /*3510*/  LDSM.16.M88.4 R44, [R134+0x3800] ;  /* 0x00380000862c783b */ /* 0x000fee0000000200 */
[C---:B-1----:R-:W-:Y:S08]  /*3520*/  HMMA.16816.F32.BF16 R8, R192.reuse, R36, R16 ;  /* 0x00000024c008723c */ /* 0x042ff00000041810 */
[----:B------:R-:W-:Y:S01]  /*3530*/  HMMA.16816.F32.BF16 R4, R192, R38, R24 ;  /* 0x00000026c004723c */ /* 0x000fe20000041818 */
[----:B------:R-:W1:Y:S07]  /*3540*/  LDSM.16.M88.4 R36, [R135+0x2800] ;  /* 0x002800008724783b */ /* 0x000e6e0000000200 */
[C---:B------:R-:W-:Y:S01]  /*3550*/  HMMA.16816.F32.BF16 R32, R196.reuse, R58, R32 ;  /* 0x0000003ac420723c */ /* 0x040fe20000041820 */
[----:B------:R-:W-:Y:S07]  /*3560*/  LDSM.16.M88.4 R56, [R2+0x3000] ;  /* 0x003000000238783b */ /* 0x000fee0000000200 */
[----:B------:R-:W-:Y:S08]  /*3570*/  HMMA.16816.F32.BF16 R28, R196, R52, R28 ;  /* 0x00000034c41c723c */ /* 0x000ff0000004181c */
[----:B------:R-:W-:Y:S08]  /*3580*/  HMMA.16816.F32.BF16 R20, R200, R68, R20 ;  /* 0x00000044c814723c */ /* 0x000ff00000041814 */
[C---:B------:R-:W-:Y:S01]  /*3590*/  HMMA.16816.F32.BF16 R24, R196.reuse, R54, R12 ;  /* 0x00000036c418723c */ /* 0x040fe2000004180c */
[----:B------:R-:W3:Y:S07]  /*35a0*/  LDSM.16.M88.4 R52, [R240+0x3000] ;  /* 0x00300000f034783b */ /* 0x000eee0000000200 */
[C---:B--2---:R-:W-:Y:S08]  /*35b0*/  HMMA.16816.F32.BF16 R16, R196.reuse, R40, R8 ;  /* 0x00000028c410723c */ /* 0x044ff00000041808 */
[----:B------:R-:W-:Y:S01]  /*35c0*/  HMMA.16816.F32.BF16 R8, R196, R42, R4 ;  /* 0x0000002ac408723c */ /* 0x000fe20000041804 */
[----:B------:R-:W-:Y:S07]  /*35d0*/  LDSM.16.M88.4 R40, [R134+0x4000] ;  /* 0x004000008628783b */ /* 0x000fee0000000200 */
[C---:B------:R-:W-:Y:S01]  /*35e0*/  HMMA.16816.F32.BF16 R4, R200.reuse, R70, R32 ;  /* 0x00000046c804723c */ /* 0x040fe20000041820 */
[----:B------:R-:W-:Y:S07]  /*35f0*/  LDSM.16.M88.4 R68, [R2+0x4800] ;  /* 0x004800000244783b */ /* 0x000fee0000000200 */
[----:B------:R-:W-:Y:S08]  /*3600*/  HMMA.16816.F32.BF16 R12, R200, R48, R28 ;  /* 0x00000030c80c723c */ /* 0x000ff0000004181c */
[C---:B------:R-:W-:Y:S08]  /*3610*/  HMMA.16816.F32.BF16 R20, R204.reuse, R60, R20 ;  /* 0x0000003ccc14723c */ /* 0x040ff00000041814 */
[----:B------:R-:W-:Y:S01]  /*3620*/  HMMA.16816.F32.BF16 R4, R204, R62, R4 ;  /* 0x0000003ecc04723c */ /* 0x000fe20000041804 */
[----:B------:R-:W-:Y:S07]  /*3630*/  LDSM.16.M88.4 R60, [R240+0x5000] ;  /* 0x00500000f03c783b */ /* 0x000fee0000000200 */
[C---:B------:R-:W-:Y:S01]  /*3640*/  HMMA.16816.F32.BF16 R32, R200.reuse, R50, R24 ;  /* 0x00000032c820723c */ /* 0x040fe20000041818 */
[----:B------:R-:W2:Y:S04]  /*3650*/  LDSM.16.M88.4 R24, [R240+0x3800] ;  /* 0x00380000f018783b */ /* 0x000ea80000000200 */
[----:B------:R-:W-:Y:S03]  /*3660*/  LDSM.16.M88.4 R48, [R240+0x4000] ;  /* 0x00400000f030783b */ /* 0x000fe60000000200 */
[----:B-1----:R-:W-:Y:S08]  /*3670*/  HMMA.16816.F32.BF16 R28, R200, R36, R16 ;  /* 0x00000024c81c723c */ /* 0x002ff00000041810 */
[----:B------:R-:W-:Y:S08]  /*3680*/  HMMA.16816.F32.BF16 R16, R204, R44, R12 ;  /* 0x0000002ccc10723c */ /* 0x000ff0000004180c */
[C---:B---3--:R-:W-:Y:S01]  /*3690*/  HMMA.16816.F32.BF16 R12, R208.reuse, R52, R20 ;  /* 0x00000034d00c723c */ /* 0x048fe20000041814 */
[----:B------:R-:W1:Y:S07]  /*36a0*/  LDSM.16.M88.4 R20, [R135+0x3000] ;  /* 0x003000008714783b */ /* 0x000e6e0000000200 */
[----:B------:R-:W-:Y:S01]  /*36b0*/  HMMA.16816.F32.BF16 R4, R208, R54, R4 ;  /* 0x00000036d004723c */ /* 0x000fe20000041804 */
[----:B------:R-:W3:Y:S07]  /*36c0*/  LDSM.16.M88.4 R52, [R2+0x3800] ;  /* 0x003800000234783b */ /* 0x000eee0000000200 */
[----:B------:R-:W-:Y:S08]  /*36d0*/  HMMA.16816.F32.BF16 R36, R200, R38, R8 ;  /* 0x00000026c824723c */ /* 0x000ff00000041808 */
[----:B------:R-:W-:Y:S01]  /*36e0*/  HMMA.16816.F32.BF16 R8, R204, R46, R32 ;  /* 0x0000002ecc08723c */ /* 0x000fe20000041820 */
[----:B------:R-:W4:Y:S04]  /*36f0*/  LDSM.16.M88.4 R44, [R134+0x4800] ;  /* 0x00480000862c783b */ /* 0x000f280000000200 */
[----:B------:R-:W-:Y:S03]  /*3700*/  LDSM.16.M88.4 R32, [R240+0x4800] ;  /* 0x00480000f020783b */ /* 0x000fe60000000200 */
[----:B------:R-:W-:Y:S08]  /*3710*/  HMMA.16816.F32.BF16 R12, R212, R56, R12 ;  /* 0x00000038d40c723c */ /* 0x000ff0000004180c */
[----:B--2---:R-:W-:Y:S08]  /*3720*/  HMMA.16816.F32.BF16 R16, R208, R24, R16 ;  /* 0x00000018d010723c */ /* 0x004ff00000041810 */
[----:B------:R-:W-:Y:S01]  /*3730*/  HMMA.16816.F32.BF16 R4, R212, R58, R4 ;  /* 0x0000003ad404723c */ /* 0x000fe20000041804 */
[----:B------:R-:W-:Y:S07]  /*3740*/  LDSM.16.M88.4 R56, [R134+0x5800] ;  /* 0x005800008638783b */ /* 0x000fee0000000200 */
[----:B------:R-:W-:Y:S01]  /*3750*/  HMMA.16816.F32.BF16 R8, R208, R26, R8 ;  /* 0x0000001ad008723c */ /* 0x000fe20000041808 */
[----:B------:R-:W2:Y:S07]  /*3760*/  LDSM.16.M88.4 R24, [R135+0x3800] ;  /* 0x003800008718783b */ /* 0x000eae0000000200 */
[----:B-1----:R-:W-:Y:S08]  /*3770*/  HMMA.16816.F32.BF16 R12, R216, R20, R12 ;  /* 0x00000014d80c723c */ /* 0x002ff0000004180c */
[C---:B------:R-:W-:Y:S08]  /*3780*/  HMMA.16816.F32.BF16 R28, R204.reuse, R40, R28 ;  /* 0x00000028cc1c723c */ /* 0x040ff0000004181c */
[----:B------:R-:W-:Y:S01]  /*3790*/  HMMA.16816.F32.BF16 R40, R204, R42, R36 ;  /* 0x0000002acc28723c */ /* 0x000fe20000041824 */
[----:B------:R-:W1:Y:S07]  /*37a0*/  LDSM.16.M88.4 R36, [R134+0x5000] ;  /* 0x005000008624783b */ /* 0x000e6e0000000200 */
[----:B---3--:R-:W-:Y:S08]  /*37b0*/  HMMA.16816.F32.BF16 R16, R212, R52, R16 ;  /* 0x00000034d410723c */ /* 0x008ff00000041810 */
[----:B------:R-:W-:Y:S08]  /*37c0*/  HMMA.16816.F32.BF16 R4, R216, R22, R4 ;  /* 0x00000016d804723c */ /* 0x000ff00000041804 */
[----:B----4-:R-:W-:Y:S08]  /*37d0*/  HMMA.16816.F32.BF16 R12, R220, R44, R12 ;  /* 0x0000002cdc0c723c */ /* 0x010ff0000004180c */
[----:B------:R-:W-:Y:S08]  /*37e0*/  HMMA.16816.F32.BF16 R28, R208, R48, R28 ;  /* 0x00000030d01c723c */ /* 0x000ff0000004181c */
[----:B------:R-:W-:Y:S01]  /*37f0*/  HMMA.16816.F32.BF16 R20, R212, R54, R8 ;  /* 0x00000036d414723c */ /* 0x000fe20000041808 */
[----:B------:R-:W-:Y:S07]  /*3800*/  LDSM.16.M88.4 R52, [R2+0x5000] ;  /* 0x005000000234783b */ /* 0x000fee0000000200 */
[----:B------:R-:W-:Y:S01]  /*3810*/  HMMA.16816.F32.BF16 R40, R208, R50, R40 ;  /* 0x00000032d028723c */ /* 0x000fe20000041828 */
[----:B------:R-:W3:Y:S07]  /*3820*/  LDSM.16.M88.4 R48, [R135+0x4000] ;  /* 0x004000008730783b */ /* 0x000eee0000000200 */
[----:B--2---:R-:W-:Y:S08]  /*3830*/  HMMA.16816.F32.BF16 R16, R216, R24, R16 ;  /* 0x00000018d810723c */ /* 0x004ff00000041810 */
[----:B------:R-:W-:Y:S01]  /*3840*/  HMMA.16816.F32.BF16 R8, R220, R46, R4 ;  /* 0x0000002edc08723c */ /* 0x000fe20000041804 */
[----:B------:R-:W2:Y:S07]  /*3850*/  LDSM.16.M88.4 R44, [R240+0x5800] ;  /* 0x00580000f02c783b */ /* 0x000eae0000000200 */
[----:B------:R-:W-:Y:S08]  /*3860*/  HMMA.16816.F32.BF16 R4, R224, R32, R12 ;  /* 0x00000020e004723c */ /* 0x000ff0000004180c */
[----:B------:R-:W-:Y:S08]  /*3870*/  HMMA.16816.F32.BF16 R28, R212, R64, R28 ;  /* 0x00000040d41c723c */ /* 0x000ff0000004181c */
[----:B------:R-:W-:Y:S08]  /*3880*/  HMMA.16816.F32.BF16 R20, R216, R26, R20 ;  /* 0x0000001ad814723c */ /* 0x000ff00000041814 */
[----:B-1----:R-:W-:Y:S08]  /*3890*/  HMMA.16816.F32.BF16 R16, R220, R36, R16 ;  /* 0x00000024dc10723c */ /* 0x002ff00000041810 */
[----:B------:R-:W-:Y:S08]  /*38a0*/  HMMA.16816.F32.BF16 R12, R224, R34, R8 ;  /* 0x00000022e00c723c */ /* 0x000ff00000041808 */
[----:B------:R-:W-:Y:S01]  /*38b0*/  HMMA.16816.F32.BF16 R8, R212, R66, R40 ;  /* 0x00000042d408723c */ /* 0x000fe20000041828 */
[----:B------:R-:W1:Y:S07]  /*38c0*/  LDSM.16.M88.4 R40, [R135+0x5000] ;  /* 0x005000008728783b */ /* 0x000e6e0000000200 */
[----:B------:R-:W-:Y:S08]  /*38d0*/  HMMA.16816.F32.BF16 R4, R228, R68, R4 ;  /* 0x00000044e404723c */ /* 0x000ff00000041804 */
[----:B---3--:R-:W-:Y:S08]  /*38e0*/  HMMA.16816.F32.BF16 R28, R216, R48, R28 ;  /* 0x00000030d81c723c */ /* 0x008ff0000004181c */
[----:B------:R-:W-:Y:S01]  /*38f0*/  HMMA.16816.F32.BF16 R24, R220, R38, R20 ;  /* 0x00000026dc18723c */ /* 0x000fe20000041814 */
[----:B------:R-:W3:Y:S07]  /*3900*/  LDSM.16.M88.4 R36, [R2+0x5800] ;  /* 0x005800000224783b */ /* 0x000eee0000000200 */
[----:B------:R-:W-:Y:S08]  /*3910*/  HMMA.16816.F32.BF16 R20, R224, R60, R16 ;  /* 0x0000003ce014723c */ /* 0x000ff00000041810 */
[----:B------:R-:W-:Y:S08]  /*3920*/  HMMA.16816.F32.BF16 R12, R228, R70, R12 ;  /* 0x00000046e40c723c */ /* 0x000ff0000004180c */
[----:B------:R-:W-:Y:S08]  /*3930*/  HMMA.16816.F32.BF16 R8, R216, R50, R8 ;  /* 0x00000032d808723c */ /* 0x000ff00000041808 */
[----:B------:R-:W-:Y:S08]  /*3940*/  HMMA.16816.F32.BF16 R32, R232, R72, R4 ;  /* 0x00000048e820723c */ /* 0x000ff00000041804 */
[----:B------:R-:W-:Y:S08]  /*3950*/  HMMA.16816.F32.BF16 R4, R220, R56, R28 ;  /* 0x00000038dc04723c */ /* 0x000ff0000004181c */
[----:B------:R-:W-:Y:S01]  /*3960*/  HMMA.16816.F32.BF16 R16, R224, R62, R24 ;  /* 0x0000003ee010723c */ /* 0x000fe20000041818 */
[----:B------:R-:W4:Y:S01]  /*3970*/  LDSM.16.M88.4 R24, [R135+0x5800] ;  /* 0x005800008718783b */ /* 0x000f220000000200 */
[----:B------:R-:W-:Y:S01]  /*3980*/  ISETP.GT.AND P0, PT, R77, R249, PT ;  /* 0x000000f94d00720c */ /* 0x000fe20003f04270 */
[----:B------:R-:W-:-:S05]  /*3990*/  DEPBAR.LE SB0, 0x0 ;  /* 0x000080000000791a */ /* 0x000fca0000000000 */
[----:B------:R-:W-:Y:S08]  /*39a0*/  HMMA.16816.F32.BF16 R20, R228, R52, R20 ;  /* 0x00000034e414723c */ /* 0x000ff00000041814 */
[----:B------:R-:W-:Y:S01]  /*39b0*/  HMMA.16816.F32.BF16 R28, R232, R74, R12 ;  /* 0x0000004ae81c723c */ /* 0x000fe2000004180c */
[----:B------:R-:W-:-:S07]  /*39c0*/  FMUL.FTZ R0, R33, c[0x0][0x320] ;  /* 0x0000c80021007a20 */ /* 0x000fce0000410000 */
[----:B------:R-:W-:Y:S01]  /*39d0*/  HMMA.16816.F32.BF16 R12, R220, R58, R8 ;  /* 0x0000003adc0c723c */ /* 0x000fe20000041808 */
[----:B------:R5:W1:Y:S07]  /*39e0*/  MUFU.TANH R48, R0 ;  /* 0x0000000000307308 */ /* 0x000a6e0000002400 */
[----:B--2---:R-:W-:Y:S01]  /*39f0*/  HMMA.16816.F32.BF16 R8, R224, R44, R4 ;  /* 0x0000002ce008723c */ /* 0x004fe20000041804 */
[----:B-----5:R-:W-:-:S07]  /*3a00*/  FMUL.FTZ R0, R34, c[0x0][0x320] ;  /* 0x0000c80022007a20 */ /* 0x020fce0000410000 */
[----:B------:R-:W-:Y:S01]  /*3a10*/  HMMA.16816.F32.BF16 R4, R228, R54, R16 ;  /* 0x00000036e404723c */ /* 0x000fe20000041810 */
[----:B------:R2:W2:Y:S07]  /*3a20*/  MUFU.TANH R45, R0 ;  /* 0x00000000002d7308 */ /* 0x0004ae0000002400 */
[----:B-1----:R-:W-:Y:S01]  /*3a30*/  HMMA.16816.F32.BF16 R20, R232, R40, R20 ;  /* 0x00000028e814723c */ /* 0x002fe20000041814 */
[----:B--2---:R-:W-:-:S04]  /*3a40*/  FMUL.FTZ R0, R35, c[0x0][0x320] ;  /* 0x0000c80023007a20 */ /* 0x004fc80000410000 */
[----:B------:R1:W2:Y:S03]  /*3a50*/  MUFU.TANH R44, R0 ;  /* 0x00000000002c7308 */ /* 0x0002a60000002400 */
[----:B------:R-:W-:Y:S01]  /*3a60*/  HMMA.16816.F32.BF16 R16, R224, R46, R12 ;  /* 0x0000002ee010723c */ /* 0x000fe2000004180c */
[----:B-1----:R-:W-:-:S04]  /*3a70*/  FMUL.FTZ R0, R28, c[0x0][0x320] ;  /* 0x0000c8001c007a20 */ /* 0x002fc80000410000 */
[----:B------:R1:W1:Y:S03]  /*3a80*/  MUFU.TANH R34, R0 ;  /* 0x0000000000227308 */ /* 0x0002660000002400 */
[----:B---3--:R-:W-:Y:S01]  /*3a90*/  HMMA.16816.F32.BF16 R12, R228, R36, R8 ;  /* 0x00000024e40c723c */ /* 0x008fe20000041808 */
[----:B-1----:R-:W-:-:S04]  /*3aa0*/  FMUL.FTZ R0, R29, c[0x0][0x320] ;  /* 0x0000c8001d007a20 */ /* 0x002fc80000410000 */
[----:B------:R1:W3:Y:S03]  /*3ab0*/  MUFU.TANH R40, R0 ;  /* 0x0000000000287308 */ /* 0x0002e60000002400 */
[----:B------:R-:W-:Y:S01]  /*3ac0*/  HMMA.16816.F32.BF16 R4, R232, R42, R4 ;  /* 0x0000002ae804723c */ /* 0x000fe20000041804 */
[----:B-1----:R-:W-:-:S04]  /*3ad0*/  FMUL.FTZ R0, R30, c[0x0][0x320] ;  /* 0x0000c8001e007a20 */ /* 0x002fc80000410000 */
[----:B------:R1:W1:Y:S01]  /*3ae0*/  MUFU.TANH R41, R0 ;  /* 0x0000000000297308 */ /* 0x0002620000002400 */
[----:B------:R-:W-:Y:S02]  /*3af0*/  FMUL.FTZ R32, R32, c[0x0][0x320] ;  /* 0x0000c80020207a20 */ /* 0x000fe40000410000 */
[----:B-1----:R-:W-:-:S05]  /*3b00*/  FMUL.FTZ R0, R31, c[0x0][0x320] ;  /* 0x0000c8001f007a20 */ /* 0x002fca0000410000 */
[----:B------:R1:W1:Y:S01]  /*3b10*/  MUFU.TANH R35, R0 ;  /* 0x0000000000237308 */ /* 0x0002620000002400 */
[----:B------:R-:W-:Y:S01]  /*3b20*/  HMMA.16816.F32.BF16 R8, R228, R38, R16 ;  /* 0x00000026e408723c */ /* 0x000fe20000041810 */
[----:B-1----:R-:W-:-:S06]  /*3b30*/  FMUL.FTZ R0, R20, c[0x0][0x320] ;  /* 0x0000c80014007a20 */ /* 0x002fcc0000410000 */
[----:B------:R1:W1:Y:S01]  /*3b40*/  MUFU.TANH R28, R0 ;  /* 0x00000000001c7308 */ /* 0x0002620000002400 */
[----:B----4-:R-:W-:Y:S07]  /*3b50*/  HMMA.16816.F32.BF16 R12, R232, R24, R12 ;  /* 0x00000018e80c723c */ /* 0x010fee000004180c */
[----:B------:R-:W4:Y:S01]  /*3b60*/  MUFU.TANH R49, R32 ;  /* 0x0000002000317308 */ /* 0x000f220000002400 */
[----:B-1----:R-:W-:-:S07]  /*3b70*/  FMUL.FTZ R0, R21, c[0x0][0x320] ;  /* 0x0000c80015007a20 */ /* 0x002fce0000410000 */
[----:B------:R1:W1:Y:S02]  /*3b80*/  MUFU.TANH R29, R0 ;  /* 0x00000000001d7308 */ /* 0x0002640000002400 */
[----:B-1----:R-:W-:-:S06]  /*3b90*/  FMUL.FTZ R0, R22, c[0x0][0x320] ;  /* 0x0000c80016007a20 */ /* 0x002fcc0000410000 */
        /* <DEDUP_REMOVED lines=9> */
[----:B-1----:R-:W-:Y:S02]  /*3c30*/  FMUL.FTZ R0, R7, c[0x0][0x320] ;  /* 0x0000c80007007a20 */ /* 0x002fe40000410000 */
[----:B------:R-:W-:Y:S04]  /*3c40*/  HMMA.16816.F32.BF16 R4, R232, R26, R8 ;  /* 0x0000001ae804723c */ /* 0x000fe80000041808 */
        /* <DEDUP_REMOVED lines=14> */
[----:B------:R1:W1:Y:S01]  /*3d30*/  MUFU.TANH R22, R0 ;  /* 0x0000000000167308 */ /* 0x0002620000002400 */
[----:B------:R-:W-:Y:S01]  /*3d40*/  BSSY B0, `(.L_x_28) ;  /* 0x000002b000007945 */ /* 0x000fe20003800000 */
[----:B-1----:R-:W-:-:S06]  /*3d50*/  FMUL.FTZ R0, R7, c[0x0][0x320] ;  /* 0x0000c80007007a20 */ /* 0x002fcc0000410000 */
[----:B------:R1:W1:Y:S01]  /*3d60*/  MUFU.TANH R23, R0 ;  /* 0x0000000000177308 */ /* 0x0002620000002400 */
[----:B------:R-:W-:Y:S06]  /*3d70*/  BAR.SYNC.DEFER_BLOCKING 0x0 ;  /* 0x0000000000007b1d */ /* 0x000fec0000010000 */
[----:B------:R-:W-:Y:S05]  /*3d80*/  @!P0 BRA `(.L_x_29) ;  /* 0x0000026000008947 */ /* 0x000fea0003800000 */
[----:B--234-:R-:W-:Y:S02]  /*3d90*/  IADD3 R3, -R131, 0x30, RZ ;  /* 0x0000003083037810 */ /* 0x01cfe40007ffe1ff */
[----:B-1----:R-:W-:Y:S02]  /*3da0*/  IADD3 R0, R246, -0x2, RZ ;  /* 0xfffffffef6007810 */ /* 0x002fe40007ffe0ff */
[----:B------:R-:W-:-:S02]  /*3db0*/  ISETP.GE.AND P0, PT, R3, 0x21, PT ;  /* 0x000000210300780c */ /* 0x000fc40003f06270 */
[----:B------:R-:W-:Y:S02]  /*3dc0*/  SHF.R.S32.HI R2, RZ, 0x1f, R0 ;  /* 0x0000001fff027819 */ /* 0x000fe40000011400 */
[----:B------:R-:W-:Y:S02]  /*3dd0*/  ISETP.GE.AND P1, PT, R3, 0x1, PT ;  /* 0x000000010300780c */ /* 0x000fe40003f26270 */
[----:B------:R-:W-:Y:S01]  /*3de0*/  ISETP.GE.AND P5, PT, R250, c[0x0][0x1d4], PT ;  /* 0x00007500fa007a0c */ /* 0x000fe20003fa6270 */
[----:B------:R-:W-:Y:S01]  /*3df0*/  IMAD R2, R2, c[0x0][0x1e0], RZ ;  /* 0x0000780002027a24 */ /* 0x000fe200078e02ff */
[----:B------:R-:W-:Y:S02]  /*3e00*/  ISETP.GE.AND P3, PT, R252, c[0x0][0x1d4], PT ;  /* 0x00007500fc007a0c */ /* 0x000fe40003f66270 */
[----:B------:R-:W-:Y:S01]  /*3e10*/  ISETP.GE.AND P4, PT, R130, c[0x0][0x1d4], PT ;  /* 0x0000750082007a0c */ /* 0x000fe20003f86270 */
[----:B------:R-:W-:Y:S02]  /*3e20*/  IMAD R4, R0, c[0x0][0x1e4], R2 ;  /* 0x0000790000047a24 */ /* 0x000fe400078e0202 */
[----:B------:R-:W-:-:S02]  /*3e30*/  @P0 IMAD.MOV.U32 R5, RZ, RZ, c[0x0][0x1e0] ;  /* 0x00007800ff050624 */ /* 0x000fc400078e00ff */
[----:B------:R-:W-:Y:S02]  /*3e40*/  @P0 IMAD.MOV.U32 R6, RZ, RZ, 0x5 ;  /* 0x00000005ff060424 */ /* 0x000fe400078e00ff */
[----:B------:R-:W-:-:S03]  /*3e50*/  @P0 IMAD.SHL.U32 R2, R5, 0x20, RZ ;  /* 0x0000002005020824 */ /* 0x000fc600078e00ff */
[----:B------:R-:W-:Y:S01]  /*3e60*/  @P0 SHF.L.U64.HI R3, R5, R6, c[0x0][0x1e4] ;  /* 0x0000790005030619 */ /* 0x000fe20000010206 */
[----:B------:R-:W-:-:S04]  /*3e70*/  IMAD.WIDE.U32 R6, R0, c[0x0][0x1e0], RZ ;  /* 0x0000780000067a25 */ /* 0x000fc800078e00ff */
[----:B------:R-:W-:Y:S02]  /*3e80*/  IMAD.IADD R0, R7, 0x1, R4 ;  /* 0x0000000107007824 */ /* 0x000fe400078e0204 */
[----:B------:R-:W-:-:S04]  /*3e90*/  @P0 IMAD.WIDE.U32 R4, R6, 0x30, R2 ;  /* 0x0000003006040825 */ /* 0x000fc800078e0002 */
[----:B------:R-:W-:Y:S01]  /*3ea0*/  @P1 IMAD.WIDE.U32 R2, R6, 0x30, R78 ;  /* 0x0000003006021825 */ /* 0x000fe200078e004e */
[----:B------:R-:W-:-:S03]  /*3eb0*/  @P0 IADD3 R6, P2, R80, R4, RZ ;  /* 0x0000000450060210 */ /* 0x000fc60007f5e0ff */
[C---:B------:R-:W-:Y:S02]  /*3ec0*/  @P0 IMAD R7, R0.reuse, 0x30, RZ ;  /* 0x0000003000070824 */ /* 0x040fe400078e02ff */
[----:B------:R-:W-:-:S03]  /*3ed0*/  @P1 IMAD R0, R0, 0x30, RZ ;  /* 0x0000003000001824 */ /* 0x000fc600078e02ff */
[----:B------:R-:W-:Y:S01]  /*3ee0*/  @P0 IADD3.X R7, R79, R7, R5, P2, !PT ;  /* 0x000000074f070210 */ /* 0x000fe200017fe405 */
[----:B------:R-:W-:Y:S01]  /*3ef0*/  @P1 IMAD.IADD R0, R3, 0x1, R0 ;  /* 0x0000000103001824 */ /* 0x000fe200078e0200 */
[----:B------:R-:W-:-:S04]  /*3f00*/  @P1 LEA R4, P2, R2, c[0x0][0x1c8], 0x1 ;  /* 0x0000720002041a11 */ /* 0x000fc800078408ff */
[----:B------:R-:W-:Y:S02]  /*3f10*/  @P1 LEA.HI.X R5, R2, c[0x0][0x1cc], R0, 0x1, P2 ;  /* 0x0000730002051a11 */ /* 0x000fe400010f0c00 */
[----:B------:R-:W-:-:S03]  /*3f20*/  @P0 LEA R2, P2, R6, c[0x0][0x1c8], 0x1 ;  /* 0x0000720006020a11 */ /* 0x000fc600078408ff */
[----:B------:R-:W-:Y:S01]  /*3f30*/  @!PT LDS RZ, [RZ] ;  /* 0x00000000fffff984 */ /* 0x000fe20000000800 */
[----:B------:R-:W-:Y:S01]  /*3f40*/  @!PT LDS RZ, [RZ] ;  /* 0x00000000fffff984 */ /* 0x000fe20000000800 */
[----:B------:R-:W-:Y:S01]  /*3f50*/  @!PT LDS RZ, [RZ] ;  /* 0x00000000fffff984 */ /* 0x000fe20000000800 */
[----:B------:R1:W-:Y:S01]  /*3f60*/  @P1 LDGSTS.E.BYPASS.LTC128B.128 [R248+0x14080], [R4.64], !P5 ;  /* 0x1408000004f81fae */ /* 0x0003e2000e901d46 */
[----:B------:R-:W-:-:S03]  /*3f70*/  @P0 LEA.HI.X R3, R6, c[0x0][0x1cc], R7, 0x1, P2 ;  /* 0x0000730006030a11 */ /* 0x000fc600010f0c07 */
[----:B------:R1:W-:Y:S04]  /*3f80*/  @P1 LDGSTS.E.BYPASS.LTC128B.128 [R248+0x15880], [R4.64+0x80], !P3 ;  /* 0x1588008004f81fae */ /* 0x0003e8000d901d46 */
[----:B------:R1:W-:Y:S04]  /*3f90*/  @P1 LDGSTS.E.BYPASS.LTC128B.128 [R248+0x17080], [R4.64+0x100], !P4 ;  /* 0x1708010004f81fae */ /* 0x0003e8000e101d46 */
[----:B------:R1:W-:Y:S04]  /*3fa0*/  @P1 LDGSTS.E.BYPASS.LTC128B.128 [R248+0x18880], [R4.64+0x180], !P6 ;  /* 0x1888018004f81fae */ /* 0x0003e8000f101d46 */
[----:B------:R1:W-:Y:S04]  /*3fb0*/  @P0 LDGSTS.E.BYPASS.LTC128B.128 [R248+0x15080], [R2.64], !P5 ;  /* 0x1508000002f80fae */ /* 0x0003e8000e901d46 */
[----:B------:R1:W-:Y:S04]  /*3fc0*/  @P0 LDGSTS.E.BYPASS.LTC128B.128 [R248+0x16880], [R2.64+0x80], !P3 ;  /* 0x1688008002f80fae */ /* 0x0003e8000d901d46 */
[----:B------:R1:W-:Y:S04]  /*3fd0*/  @P0 LDGSTS.E.BYPASS.LTC128B.128 [R248+0x18080], [R2.64+0x100], !P4 ;  /* 0x1808010002f80fae */ /* 0x0003e8000e101d46 */
[----:B------:R1:W-:Y:S02]  /*3fe0*/  @P0 LDGSTS.E.BYPASS.LTC128B.128 [R248+0x19880], [R2.64+0x180], !P6 ;  /* 0x1988018002f80fae */ /* 0x0003e4000f101d46 */
.L_x_29:
[----:B--234-:R-:W-:Y:S05]  /*3ff0*/  BSYNC B0 ;  /* 0x0000000000007941 */ /* 0x01cfea0003800000 */
.L_x_28:
[----:B-1----:R-:W2:Y:S04]  /*4000*/  LDL R0, [R1+0x44] ;  /* 0x0000440001007983 */ /* 0x002ea80000100800 */
[----:B------:R-:W-:Y:S04]  /*4010*/  LDSM.16.MT88.4 R64, [R237+0x800] ;  /* 0x00080000ed40783b */ /* 0x000fe80000004200 */
[----:B------:R-:W-:Y:S04]  /*4020*/  LDSM.16.MT88.4 R56, [R236+0x2000] ;  /* 0x00200000ec38783b */ /* 0x000fe80000004200 */
[----:B------:R-:W-:Y:S04]  /*4030*/  LDSM.16.MT88.4 R84, [R238+0x2000] ;  /* 0x00200000ee54783b */ /* 0x000fe80000004200 */
[----:B------:R-:W-:Y:S04]  /*4040*/  LDSM.16.MT88.4 R72, [R238+0x800] ;  /* 0x00080000ee48783b */ /* 0x000fe80000004200 */
[----:B------:R-:W-:Y:S04]  /*4050*/  LDSM.16.MT88.4 R60, [R239+0x800] ;  /* 0x00080000ef3c783b */ /* 0x000fe80000004200 */
[----:B------:R-:W-:Y:S04]  /*4060*/  LDSM.16.MT88.4 R68, [R239+0x1800] ;  /* 0x00180000ef44783b */ /* 0x000fe80000004200 */
[----:B------:R-:W-:Y:S04]  /*4070*/  STL [R1+0xb8], R162 ;  /* 0x0000b8a201007387 */ /* 0x000fe80000100800 */
[----:B------:R-:W-:Y:S04]  /*4080*/  STL [R1+0xb4], R161 ;  /* 0x0000b4a101007387 */ /* 0x000fe80000100800 */
[----:B------:R-:W-:Y:S04]  /*4090*/  STL [R1+0xb0], R160 ;  /* 0x0000b0a001007387 */ /* 0x000fe80000100800 */
[----:B------:R-:W-:Y:S04]  /*40a0*/  STL [R1+0xac], R135 ;  /* 0x0000ac8701007387 */ /* 0x000fe80000100800 */
[----:B------:R-:W-:Y:S04]  /*40b0*/  STL [R1+0xa8], R134 ;  /* 0x0000a88601007387 */ /* 0x000fe80000100800 */
[----:B------:R-:W0:Y:S01]  /*40c0*/  LDGDEPBAR ;  /* 0x00000000000079af */ /* 0x000e220000000000 */
[----:B--2---:R-:W-:-:S03]  /*40d0*/  IMAD.IADD R0, R76, 0x1, -R0 ;  /* 0x000000014c007824 */ /* 0x004fc600078e0a00 */
[----:B------:R-:W-:Y:S02]  /*40e0*/  LDSM.16.MT88.4 R76, [R238+0x1800] ;  /* 0x00180000ee4c783b */ /* 0x000fe40000004200 */
[C---:B------:R-:W-:Y:S02]  /*40f0*/  ISETP.GT.AND P2, PT, R0.reuse, RZ, PT ;  /* 0x000000ff0000720c */ /* 0x040fe40003f44270 */
[C---:B------:R-:W-:Y:S02]  /*4100*/  ISETP.GT.AND P1, PT, R0.reuse, 0x1, PT ;  /* 0x000000010000780c */ /* 0x040fe40003f24270 */
[----:B------:R-:W-:Y:S02]  /*4110*/  ISETP.GT.AND P0, PT, R0, 0x8, PT ;  /* 0x000000080000780c */ /* 0x000fe40003f04270 */
[----:B------:R-:W-:Y:S02]  /*4120*/  FSEL R8, R49, -INF , P2 ;  /* 0xff80000031087808 */ /* 0x000fe40001000000 */
[----:B------:R-:W-:-:S02]  /*4130*/  FSEL R7, R48, -INF , P1 ;  /* 0xff80000030077808 */ /* 0x000fc40000800000 */
[----:B------:R-:W-:Y:S01]  /*4140*/  ISETP.GT.AND P4, PT, R0, 0x9, PT ;  /* 0x000000090000780c */ /* 0x000fe20003f84270 */
[----:B------:R-:W-:Y:S01]  /*4150*/  LDSM.16.MT88.4 R48, [R236+0x1800] ;  /* 0x00180000ec30783b */ /* 0x000fe20000004200 */
[----:B------:R-:W-:Y:S02]  /*4160*/  FSEL R6, R34, -INF , P0 ;  /* 0xff80000022067808 */ /* 0x000fe40000000000 */
[----:B------:R-:W-:Y:S02]  /*4170*/  FMNMX.FTZ R2, R8, R7, !PT ;  /* 0x0000000708027209 */ /* 0x000fe40007810000 */
[----:B------:R-:W-:Y:S02]  /*4180*/  ISETP.GT.AND P6, PT, R0, 0x10, PT ;  /* 0x000000100000780c */ /* 0x000fe40003fc4270 */
[----:B------:R-:W-:Y:S02]  /*4190*/  FSEL R5, R40, -INF , P4 ;  /* 0xff80000028057808 */ /* 0x000fe40002000000 */
[----:B------:R-:W-:-:S02]  /*41a0*/  FMNMX.FTZ R2, R6, R2, !PT ;  /* 0x0000000206027209 */ /* 0x000fc40007810000 */
[----:B------:R-:W-:Y:S02]  /*41b0*/  ISETP.GT.AND P5, PT, R0, 0x11, PT ;  /* 0x000000110000780c */ /* 0x000fe40003fa4270 */
        /* <DEDUP_REMOVED lines=11> */
[----:B------:R-:W-:Y:S02]  /*4270*/  FSEL R18, R45, -INF , P2 ;  /* 0xff8000002d127808 */ /* 0x000fe40001000000 */
[----:B------:R-:W-:Y:S02]  /*4280*/  ISETP.GT.AND P2, PT, R0, 0x21, PT ;  /* 0x000000210000780c */ /* 0x000fe40003f44270 */
[----:B------:R-:W-:Y:S02]  /*4290*/  FSEL R107, R19, -INF , P3 ;  /* 0xff800000136b7808 */ /* 0x000fe40001800000 */
[----:B------:R-:W-:Y:S02]  /*42a0*/  FMNMX.FTZ R2, R13, R2, !PT ;  /* 0x000000020d027209 */ /* 0x000fe40007810000 */
[----:B------:R-:W-:Y:S02]  /*42b0*/  FSEL R17, R44, -INF , P1 ;  /* 0xff8000002c117808 */ /* 0x000fe40000800000 */
[----:B------:R-:W-:Y:S01]  /*42c0*/  ISETP.GT.AND P1, PT, R0, 0x28, PT ;  /* 0x000000280000780c */ /* 0x000fe20003f24270 */
[----:B------:R-:W-:Y:S01]  /*42d0*/  LDSM.16.MT88.4 R44, [R241] ;  /* 0x00000000f12c783b */ /* 0x000fe20000004200 */
[----:B------:R-:W-:-:S02]  /*42e0*/  FSEL R106, R20, -INF , P2 ;  /* 0xff800000146a7808 */ /* 0x000fc40001000000 */
[----:B------:R-:W-:Y:S02]  /*42f0*/  FMNMX.FTZ R2, R107, R2, !PT ;  /* 0x000000026b027209 */ /* 0x000fe40007810000 */
[----:B------:R-:W-:Y:S02]  /*4300*/  FSEL R16, R41, -INF , P0 ;  /* 0xff80000029107808 */ /* 0x000fe40000000000 */
[----:B------:R-:W-:Y:S02]  /*4310*/  ISETP.GT.AND P0, PT, R0, 0x29, PT ;  /* 0x000000290000780c */ /* 0x000fe40003f04270 */
[----:B------:R-:W-:Y:S02]  /*4320*/  FSEL R105, R12, -INF , P1 ;  /* 0xff8000000c697808 */ /* 0x000fe40000800000 */
[----:B------:R-:W-:Y:S02]  /*4330*/  FMNMX.FTZ R2, R106, R2, !PT ;  /* 0x000000026a027209 */ /* 0x000fe40007810000 */
[----:B------:R-:W-:-:S02]  /*4340*/  FSEL R104, R10, -INF , P0 ;  /* 0xff8000000a687808 */ /* 0x000fc40000000000 */
[----:B------:R-:W-:Y:S02]  /*4350*/  FMNMX.FTZ R2, R105, R2, !PT ;  /* 0x0000000269027209 */ /* 0x000fe40007810000 */
[----:B------:R-:W-:Y:S02]  /*4360*/  FMNMX.FTZ R3, R18, R17, !PT ;  /* 0x0000001112037209 */ /* 0x000fe40007810000 */
[----:B------:R-:W-:Y:S02]  /*4370*/  FMNMX.FTZ R2, R104, R2, !PT ;  /* 0x0000000268027209 */ /* 0x000fe40007810000 */
[----:B------:R-:W-:Y:S02]  /*4380*/  FSEL R15, R35, -INF , P4 ;  /* 0xff800000230f7808 */ /* 0x000fe40002000000 */
[----:B------:R-:W-:Y:S01]  /*4390*/  FMNMX.FTZ R3, R16, R3, !PT ;  /* 0x0000000310037209 */ /* 0x000fe20007810000 */
[----:B------:R-:W1:Y:S01]  /*43a0*/  SHFL.BFLY PT, R20, R2, 0x2, 0x1f ;  /* 0x0c401f0002147f89 */ /* 0x000e6200000e0000 */
[----:B------:R-:W-:-:S02]  /*43b0*/  FSEL R14, R32, -INF , P6 ;  /* 0xff800000200e7808 */ /* 0x000fc40003000000 */
[C---:B------:R-:W-:Y:S02]  /*43c0*/  ISETP.GT.AND P6, PT, R0.reuse, 0x11, PT ;  /* 0x000000110000780c */ /* 0x040fe40003fc4270 */
[----:B------:R-:W-:Y:S02]  /*43d0*/  ISETP.GT.AND P4, PT, R0, 0x18, PT ;  /* 0x000000180000780c */ /* 0x000fe40003f84270 */
[----:B------:R-:W-:Y:S02]  /*43e0*/  FMNMX.FTZ R0, R15, R3, !PT ;  /* 0x000000030f007209 */ /* 0x000fe40007810000 */
[----:B------:R-:W-:Y:S02]  /*43f0*/  FSEL R12, R33, -INF , P6 ;  /* 0xff800000210c7808 */ /* 0x000fe40003000000 */
[----:B------:R-:W-:Y:S01]  /*4400*/  FMNMX.FTZ R0, R14, R0, !PT ;  /* 0x000000000e007209 */ /* 0x000fe20007810000 */
[----:B------:R-:W-:Y:S01]  /*4410*/  LDSM.16.MT88.4 R32, [R236] ;  /* 0x00000000ec20783b */ /* 0x000fe20000004200 */
[----:B------:R-:W-:-:S02]  /*4420*/  FSEL R10, R30, -INF , P4 ;  /* 0xff8000001e0a7808 */ /* 0x000fc40002000000 */
[----:B------:R-:W-:Y:S02]  /*4430*/  FMNMX.FTZ R0, R12, R0, !PT ;  /* 0x000000000c007209 */ /* 0x000fe40007810000 */
[----:B------:R-:W-:Y:S02]  /*4440*/  FSEL R19, R31, -INF , P5 ;  /* 0xff8000001f137808 */ /* 0x000fe40002800000 */
[----:B------:R-:W-:Y:S01]  /*4450*/  FMNMX.FTZ R0, R10, R0, !PT ;  /* 0x000000000a007209 */ /* 0x000fe20007810000 */
[----:B------:R-:W-:Y:S01]  /*4460*/  LDSM.16.MT88.4 R28, [R236+0x800] ;  /* 0x00080000ec1c783b */ /* 0x000fe20000004200 */
[----:B------:R-:W-:Y:S02]  /*4470*/  FSEL R103, R25, -INF , P3 ;  /* 0xff80000019677808 */ /* 0x000fe40001800000 */
[----:B------:R-:W-:Y:S02]  /*4480*/  FMNMX.FTZ R0, R19, R0, !PT ;  /* 0x0000000013007209 */ /* 0x000fe40007810000 */
[----:B------:R-:W-:-:S02]  /*4490*/  FSEL R102, R24, -INF , P2 ;  /* 0xff80000018667808 */ /* 0x000fc40001000000 */
[----:B------:R-:W-:Y:S01]  /*44a0*/  FMNMX.FTZ R3, R103, R0, !PT ;  /* 0x0000000067037209 */ /* 0x000fe20007810000 */
[----:B------:R-:W-:Y:S01]  /*44b0*/  LDSM.16.MT88.4 R24, [R238] ;  /* 0x00000000ee18783b */ /* 0x000fe20000004200 */
[----:B-1----:R-:W-:Y:S02]  /*44c0*/  FMNMX.FTZ R0, R2, R20, !PT ;  /* 0x0000001402007209 */ /* 0x002fe40007810000 */
[----:B------:R-:W-:Y:S02]  /*44d0*/  FSEL R101, R22, -INF , P1 ;  /* 0xff80000016657808 */ /* 0x000fe40000800000 */
[----:B------:R-:W-:Y:S01]  /*44e0*/  FMNMX.FTZ R3, R102, R3, !PT ;  /* 0x0000000366037209 */ /* 0x000fe20007810000 */
[----:B------:R-:W1:Y:S01]  /*44f0*/  SHFL.BFLY PT, R2, R0, 0x1, 0x1f ;  /* 0x0c201f0000027f89 */ /* 0x000e6200000e0000 */
[----:B------:R-:W-:Y:S02]  /*4500*/  FSEL R100, R23, -INF , P0 ;  /* 0xff80000017647808 */ /* 0x000fe40000000000 */
[----:B------:R-:W-:-:S04]  /*4510*/  FMNMX.FTZ R3, R101, R3, !PT ;  /* 0x0000000365037209 */ /* 0x000fc80007810000 */
[----:B------:R-:W-:-:S05]  /*4520*/  FMNMX.FTZ R3, R100, R3, !PT ;  /* 0x0000000364037209 */ /* 0x000fca0007810000 */
[----:B------:R-:W2:Y:S01]  /*4530*/  SHFL.BFLY PT, R20, R3, 0x2, 0x1f ;  /* 0x0c401f0003147f89 */ /* 0x000ea200000e0000 */
[----:B-1----:R-:W-:-:S04]  /*4540*/  FMNMX.FTZ R133, R0, R2, !PT ;  /* 0x0000000200857209 */ /* 0x002fc80007810000 */
[C---:B------:R-:W-:Y:S01]  /*4550*/  FSETP.NEU.FTZ.AND P0, PT, R133.reuse, -INF , PT ;  /* 0xff8000008500780b */ /* 0x040fe20003f1d000 */
[----:B------:R-:W-:-:S05]  /*4560*/  FMUL.FTZ R2, R133, c[0x0][0x2d0] ;  /* 0x0000b40085027a20 */ /* 0x000fca0000410000 */
[----:B------:R-:W-:Y:S02]  /*4570*/  FSEL R2, R2, RZ, P0 ;  /* 0x000000ff02027208 */ /* 0x000fe40000000000 */
[----:B--2---:R-:W-:Y:S02]  /*4580*/  FMNMX.FTZ R0, R3, R20, !PT ;  /* 0x0000001403007209 */ /* 0x004fe40007810000 */
[----:B------:R-:W-:Y:S01]  /*4590*/  LDSM.16.MT88.4 R20, [R237] ;  /* 0x00000000ed14783b */ /* 0x000fe20000004200 */
[----:B------:R-:W-:-:S03]  /*45a0*/  FFMA.FTZ R3, R8, c[0x0][0x2d0], -R2 ;  /* 0x0000b40008037a23 */ /* 0x000fc60000010802 */
[----:B------:R-:W1:Y:S01]  /*45b0*/  SHFL.BFLY PT, R8, R0, 0x1, 0x1f ;  /* 0x0c201f0000087f89 */ /* 0x000e6200000e0000 */
[----:B------:R2:W-:Y:S02]  /*45c0*/  MUFU.EX2 R89, R3 ;  /* 0x0000000300597308 */ /* 0x0005e40000000800 */
[----:B--2---:R-:W-:-:S06]  /*45d0*/  FFMA.FTZ R3, R7, c[0x0][0x2d0], -R2 ;  /* 0x0000b40007037a23 */ /* 0x004fcc0000010802 */
[----:B------:R2:W3:Y:S01]  /*45e0*/  MUFU.EX2 R88, R3 ;  /* 0x0000000300587308 */ /* 0x0004e20000000800 */
[----:B-1----:R-:W-:Y:S01]  /*45f0*/  FMNMX.FTZ R132, R0, R8, !PT ;  /* 0x0000000800847209 */ /* 0x002fe20007810000 */
[----:B------:R-:W-:-:S03]  /*4600*/  FFMA.FTZ R0, R11, c[0x0][0x2d0], -R2 ;  /* 0x0000b4000b007a23 */ /* 0x000fc60000010802 */
[----:B------:R-:W-:-:S03]  /*4610*/  FSETP.NEU.FTZ.AND P0, PT, R132, -INF , PT ;  /* 0xff8000008400780b */ /* 0x000fc60003f1d000 */
[----:B------:R1:W-:Y:S01]  /*4620*/  MUFU.EX2 R96, R0 ;  /* 0x0000000000607308 */ /* 0x0003e20000000800 */
[----:B--2---:R-:W-:Y:S01]  /*4630*/  FFMA.FTZ R3, R6, c[0x0][0x2d0], -R2 ;  /* 0x0000b40006037a23 */ /* 0x004fe20000010802 */
[----:B---3--:R-:W-:-:S06]  /*4640*/  F2FP.BF16.PACK_AB R8, R88, R89 ;  /* 0x000000595808723e */ /* 0x008fcc00000010ff */
[----:B------:R2:W-:Y:S01]  /*4650*/  MUFU.EX2 R91, R3 ;  /* 0x00000003005b7308 */ /* 0x0005e20000000800 */
[----:B-1----:R-:W-:-:S07]  /*4660*/  FFMA.FTZ R0, R9, c[0x0][0x2d0], -R2 ;  /* 0x0000b40009007a23 */ /* 0x002fce0000010802 */
[----:B------:R-:W-:Y:S01]  /*4670*/  MUFU.EX2 R97, R0 ;  /* 0x0000000000617308 */ /* 0x000fe20000000800 */
[----:B--2---:R-:W-:-:S07]  /*4680*/  FFMA.FTZ R3, R5, c[0x0][0x2d0], -R2 ;  /* 0x0000b40005037a23 */ /* 0x004fce0000010802 */
[----:B------:R1:W-:Y:S02]  /*4690*/  MUFU.EX2 R90, R3 ;  /* 0x00000003005a7308 */ /* 0x0003e40000000800 */
[----:B-1----:R-:W-:-:S06]  /*46a0*/  FFMA.FTZ R3, R4, c[0x0][0x2d0], -R2 ;  /* 0x0000b40004037a23 */ /* 0x002fcc0000010802 */
[----:B------:R1:W2:Y:S02]  /*46b0*/  MUFU.EX2 R94, R3 ;  /* 0x00000003005e7308 */ /* 0x0002a40000000800 */
[----:B-1----:R-:W-:Y:S01]  /*46c0*/  FMUL.FTZ R3, R132, c[0x0][0x2d0] ;  /* 0x0000b40084037a20 */ /* 0x002fe20000410000 */
[----:B--2---:R-:W-:-:S04]  /*46d0*/  F2FP.BF16.PACK_AB R4, R96, R94 ;  /* 0x0000005e6004723e */ /* 0x004fc800000010ff */
[----:B------:R-:W-:Y:S01]  /*46e0*/  FSEL R0, R3, RZ, P0 ;  /* 0x000000ff03007208 */ /* 0x000fe20000000000 */
[----:B------:R-:W-:-:S04]  /*46f0*/  FFMA.FTZ R3, R13, c[0x0][0x2d0], -R2 ;  /* 0x0000b4000d037a23 */ /* 0x000fc80000010802 */
[----:B------:R1:W2:Y:S02]  /*4700*/  MUFU.EX2 R98, R3 ;  /* 0x0000000300627308 */ /* 0x0002a40000000800 */
[----:B-1----:R-:W-:Y:S01]  /*4710*/  FFMA.FTZ R3, R18, c[0x0][0x2d0], -R0 ;  /* 0x0000b40012037a23 */ /* 0x002fe20000010800 */
[----:B--2---:R-:W-:-:S05]  /*4720*/  F2FP.BF16.PACK_AB R6, R98, R97 ;  /* 0x000000616206723e */ /* 0x004fca00000010ff */
[----:B------:R1:W-:Y:S02]  /*4730*/  MUFU.EX2 R82, R3 ;  /* 0x0000000300527308 */ /* 0x0003e40000000800 */
[----:B-1----:R-:W-:-:S06]  /*4740*/  FFMA.FTZ R3, R17, c[0x0][0x2d0], -R0 ;  /* 0x0000b40011037a23 */ /* 0x002fcc0000010800 */
        /* <DEDUP_REMOVED lines=12> */
[----:B------:R-:W-:Y:S02]  /*4810*/  F2FP.BF16.PACK_AB R10, R90, R91 ;  /* 0x0000005b5a0a723e */ /* 0x000fe400000010ff */
[----:B--2---:R-:W-:-:S03]  /*4820*/  F2FP.BF16.PACK_AB R5, R93, R92 ;  /* 0x0000005c5d05723e */ /* 0x004fc600000010ff */
[----:B------:R1:W-:Y:S02]  /*4830*/  MUFU.EX2 R95, R3 ;  /* 0x00000003005f7308 */ /* 0x0003e40000000800 */
[C---:B------:R-:W-:Y:S08]  /*4840*/  HMMA.16816.F32.BF16 R12, R8.reuse, R34, RZ ;  /* 0x00000022080c723c */ /* 0x040ff000000418ff */
[----:B------:R-:W-:Y:S01]  /*4850*/  HMMA.16816.F32.BF16 R36, R8, R20, RZ ;  /* 0x000000140824723c */ /* 0x000fe200000418ff */
[----:B-1----:R-:W-:-:S04]  /*4860*/  FFMA.FTZ R3, R19, c[0x0][0x2d0], -R0 ;  /* 0x0000b40013037a23 */ /* 0x002fc80000010800 */
[----:B------:R-:W1:Y:S03]  /*4870*/  MUFU.EX2 R99, R3 ;  /* 0x0000000300637308 */ /* 0x000e660000000800 */
[C---:B------:R-:W-:Y:S08]  /*4880*/  HMMA.16816.F32.BF16 R16, R8.reuse, R32, RZ ;  /* 0x000000200810723c */ /* 0x040ff000000418ff */
[----:B------:R-:W-:Y:S01]  /*4890*/  HMMA.16816.F32.BF16 R32, R8, R22, RZ ;  /* 0x000000160820723c */ /* 0x000fe200000418ff */
[----:B-1----:R-:W-:-:S07]  /*48a0*/  F2FP.BF16.PACK_AB R7, R99, R95 ;  /* 0x0000005f6307723e */ /* 0x002fce00000010ff */
[----:B------:R-:W-:Y:S08]  /*48b0*/  HMMA.16816.F32.BF16 R20, R8, R48, RZ ;  /* 0x000000300814723c */ /* 0x000ff000000418ff */
[----:B------:R-:W-:Y:S08]  /*48c0*/  HMMA.16816.F32.BF16 R144, R4, R30, R12 ;  /* 0x0000001e0490723c */ /* 0x000ff0000004180c */
[----:B------:R-:W-:Y:S08]  /*48d0*/  HMMA.16816.F32.BF16 R12, R8, R76, RZ ;  /* 0x0000004c080c723c */ /* 0x000ff000000418ff */
[----:B------:R-:W-:Y:S08]  /*48e0*/  HMMA.16816.F32.BF16 R156, R4, R28, R16 ;  /* 0x0000001c049c723c */ /* 0x000ff00000041810 */
[C---:B------:R-:W-:Y:S08]  /*48f0*/  HMMA.16816.F32.BF16 R52, R8.reuse, R24, RZ ;  /* 0x000000180834723c */ /* 0x040ff000000418ff */
[----:B------:R-:W-:Y:S08]  /*4900*/  HMMA.16816.F32.BF16 R40, R8, R26, RZ ;  /* 0x0000001a0828723c */ /* 0x000ff000000418ff */
[----:B------:R-:W-:Y:S08]  /*4910*/  HMMA.16816.F32.BF16 R108, R4, R66, R32 ;  /* 0x00000042046c723c */ /* 0x000ff00000041820 */
[C---:B------:R-:W-:Y:S08]  /*4920*/  HMMA.16816.F32.BF16 R28, R8.reuse, R44, RZ ;  /* 0x0000002c081c723c */ /* 0x040ff000000418ff */
[----:B------:R-:W-:Y:S01]  /*4930*/  HMMA.16816.F32.BF16 R24, R8, R46, RZ ;  /* 0x0000002e0818723c */ /* 0x000fe200000418ff */
[----:B------:R-:W1:Y:S07]  /*4940*/  LDSM.16.MT88.4 R44, [R237+0x1800] ;  /* 0x00180000ed2c783b */ /* 0x000e6e0000004200 */
[----:B------:R-:W-:Y:S01]  /*4950*/  HMMA.16816.F32.BF16 R20, R4, R56, R20 ;  /* 0x000000380414723c */ /* 0x000fe20000041814 */
[----:B------:R-:W-:Y:S01]  /*4960*/  IMAD.MOV.U32 R130, RZ, RZ, R110 ;  /* 0x000000ffff827224 */ /* 0x000fe200078e006e */
[----:B------:R-:W-:Y:S01]  /*4970*/  MOV R3, R108 ;  /* 0x0000006c00037202 */ /* 0x000fe20000000f00 */
[----:B------:R-:W-:-:S02]  /*4980*/  IMAD.MOV.U32 R129, RZ, RZ, R111 ;  /* 0x000000ffff817224 */ /* 0x000fc400078e006f */
[----:B------:R-:W-:-:S03]  /*4990*/  IMAD.MOV.U32 R169, RZ, RZ, R109 ;  /* 0x000000ffffa97224 */ /* 0x000fc600078e006d */
[----:B------:R-:W-:Y:S01]  /*49a0*/  HMMA.16816.F32.BF16 R16, R8, R50, RZ ;  /* 0x000000320810723c */ /* 0x000fe200000418ff */
[----:B------:R-:W-:Y:S07]  /*49b0*/  LDSM.16.MT88.4 R48, [R238+0x3000] ;  /* 0x00300000ee30783b */ /* 0x000fee0000004200 */
[C---:B------:R-:W-:Y:S08]  /*49c0*/  HMMA.16816.F32.BF16 R12, R4.reuse, R84, R12 ;  /* 0x00000054040c723c */ /* 0x040ff0000004180c */
[----:B------:R-:W-:Y:S01]  /*49d0*/  IMAD.MOV.U32 R113, RZ, RZ, R22 ;  /* 0x000000ffff717224 */ /* 0x000fe200078e0016 */
[----:B------:R-:W-:Y:S01]  /*49e0*/  MOV R112, R23 ;  /* 0x0000001700707202 */ /* 0x000fe20000000f00 */
[----:B------:R-:W-:Y:S01]  /*49f0*/  IMAD.MOV.U32 R111, RZ, RZ, R20 ;  /* 0x000000ffff6f7224 */ /* 0x000fe200078e0014 */
[C---:B------:R-:W-:Y:S01]  /*4a00*/  HMMA.16816.F32.BF16 R136, R4.reuse, R74, R40 ;  /* 0x0000004a0488723c */ /* 0x040fe20000041828 */
[----:B------:R-:W-:Y:S01]  /*4a10*/  IMAD.MOV.U32 R110, RZ, RZ, R21 ;  /* 0x000000ffff6e7224 */ /* 0x000fe200078e0015 */
[----:B------:R-:W-:Y:S04]  /*4a20*/  LDSM.16.MT88.4 R40, [R236+0x3000] ;  /* 0x00300000ec28783b */ /* 0x000fe80000004200 */
[----:B------:R-:W2:Y:S02]  /*4a30*/  LDSM.16.MT88.4 R20, [R237+0x2000] ;  /* 0x00200000ed14783b */ /* 0x000ea40000004200 */
[C---:B------:R-:W-:Y:S02]  /*4a40*/  HMMA.16816.F32.BF16 R16, R4.reuse, R58, R16 ;  /* 0x0000003a0410723c */ /* 0x040fe40000041810 */
[----:B------:R-:W-:Y:S03]  /*4a50*/  LDSM.16.MT88.4 R56, [R237+0x3000] ;  /* 0x00300000ed38783b */ /* 0x000fe60000004200 */
[----:B------:R-:W-:Y:S01]  /*4a60*/  IMAD.MOV.U32 R109, RZ, RZ, R12 ;  /* 0x000000ffff6d7224 */ /* 0x000fe200078e000c */
[----:B------:R-:W-:Y:S01]  /*4a70*/  MOV R162, R14 ;  /* 0x0000000e00a27202 */ /* 0x000fe20000000f00 */
[----:B------:R-:W-:Y:S01]  /*4a80*/  IMAD.MOV.U32 R108, RZ, RZ, R13 ;  /* 0x000000ffff6c7224 */ /* 0x000fe200078e000d */
[----:B------:R-:W-:Y:S01]  /*4a90*/  HMMA.16816.F32.BF16 R148, R4, R72, R52 ;  /* 0x000000480494723c */ /* 0x000fe20000041834 */
[----:B------:R-:W-:Y:S01]  /*4aa0*/  IMAD.MOV.U32 R161, RZ, RZ, R15 ;  /* 0x000000ffffa17224 */ /* 0x000fe200078e000f */
[----:B------:R-:W3:Y:S06]  /*4ab0*/  LDSM.16.MT88.4 R52, [R236+0x3800] ;  /* 0x00380000ec34783b */ /* 0x000eec0000004200 */
[----:B-1----:R-:W-:Y:S08]  /*4ac0*/  HMMA.16816.F32.BF16 R12, R8, R44, RZ ;  /* 0x0000002c080c723c */ /* 0x002ff000000418ff */
[----:B------:R-:W-:Y:S01]  /*4ad0*/  HMMA.16816.F32.BF16 R24, R4, R62, R24 ;  /* 0x0000003e0418723c */ /* 0x000fe20000041818 */
[----:B------:R-:W-:Y:S01]  /*4ae0*/  MOV R121, R17 ;  /* 0x0000001100797202 */ /* 0x000fe20000000f00 */
[----:B------:R-:W-:Y:S01]  /*4af0*/  IMAD.MOV.U32 R120, RZ, RZ, R18 ;  /* 0x000000ffff787224 */ /* 0x000fe200078e0012 */
[----:B------:R-:W-:Y:S01]  /*4b00*/  MOV R118, R16 ;  /* 0x0000001000767202 */ /* 0x000fe20000000f00 */
[----:B------:R-:W-:-:S04]  /*4b10*/  IMAD.MOV.U32 R119, RZ, RZ, R19 ;  /* 0x000000ffff777224 */ /* 0x000fc800078e0013 */
[C---:B------:R-:W-:Y:S01]  /*4b20*/  HMMA.16816.F32.BF16 R140, R4.reuse, R64, R36 ;  /* 0x00000040048c723c */ /* 0x040fe20000041824 */
[----:B------:R-:W1:Y:S07]  /*4b30*/  LDSM.16.MT88.4 R36, [R239+0x2000] ;  /* 0x00200000ef24783b */ /* 0x000e6e0000004200 */
[----:B------:R-:W-:Y:S08]  /*4b40*/  HMMA.16816.F32.BF16 R28, R4, R60, R28 ;  /* 0x0000003c041c723c */ /* 0x000ff0000004181c */
[----:B------:R-:W-:Y:S01]  /*4b50*/  HMMA.16816.F32.BF16 R16, R8, R78, RZ ;  /* 0x0000004e0810723c */ /* 0x000fe200000418ff */
[----:B------:R-:W-:Y:S01]  /*4b60*/  IMAD.MOV.U32 R125, RZ, RZ, R25 ;  /* 0x000000ffff7d7224 */ /* 0x000fe200078e0019 */
[----:B------:R-:W-:Y:S01]  /*4b70*/  MOV R123, R27 ;  /* 0x0000001b007b7202 */ /* 0x000fe20000000f00 */
[----:B------:R-:W-:-:S02]  /*4b80*/  IMAD.MOV.U32 R124, RZ, RZ, R26 ;  /* 0x000000ffff7c7224 */ /* 0x000fc400078e001a */
[----:B------:R-:W-:-:S03]  /*4b90*/  IMAD.MOV.U32 R122, RZ, RZ, R24 ;  /* 0x000000ffff7a7224 */ /* 0x000fc600078e0018 */
[----:B--2---:R-:W-:Y:S08]  /*4ba0*/  HMMA.16816.F32.BF16 R60, R4, R20, R12 ;  /* 0x00000014043c723c */ /* 0x004ff0000004180c */
[----:B------:R-:W-:Y:S01]  /*4bb0*/  HMMA.16816.F32.BF16 R12, R8, R40, RZ ;  /* 0x00000028080c723c */ /* 0x000fe200000418ff */
[----:B------:R-:W-:Y:S01]  /*4bc0*/  MOV R168, R30 ;  /* 0x0000001e00a87202 */ /* 0x000fe20000000f00 */
[----:B------:R-:W-:Y:S01]  /*4bd0*/  IMAD.MOV.U32 R128, RZ, RZ, R31 ;  /* 0x000000ffff807224 */ /* 0x000fe200078e001f */
[----:B------:R-:W-:Y:S01]  /*4be0*/  MOV R126, R28 ;  /* 0x0000001c007e7202 */ /* 0x000fe20000000f00 */
[----:B------:R-:W-:-:S03]  /*4bf0*/  IMAD.MOV.U32 R127, RZ, RZ, R29 ;  /* 0x000000ffff7f7224 */ /* 0x000fc600078e001d */
[----:B------:R-:W-:Y:S01]  /*4c00*/  MOV R41, R125 ;  /* 0x0000007d00297202 */ /* 0x000fe20000000f00 */
[----:B------:R-:W-:Y:S01]  /*4c10*/  HMMA.16816.F32.BF16 R32, R8, R46, RZ ;  /* 0x0000002e0820723c */ /* 0x000fe200000418ff */
[----:B------:R-:W2:Y:S01]  /*4c20*/  LDSM.16.MT88.4 R44, [R238+0x3800] ;  /* 0x00380000ee2c783b */ /* 0x000ea20000004200 */
[----:B------:R-:W-:-:S06]  /*4c30*/  MOV R40, R122 ;  /* 0x0000007a00287202 */ /* 0x000fcc0000000f00 */
[----:B------:R-:W-:Y:S01]  /*4c40*/  HMMA.16816.F32.BF16 R24, R8, R70, RZ ;  /* 0x000000460818723c */ /* 0x000fe200000418ff */
[----:B------:R-:W-:Y:S01]  /*4c50*/  IMAD.MOV.U32 R117, RZ, RZ, R61 ;  /* 0x000000ffff757224 */ /* 0x000fe200078e003d */
[----:B------:R-:W-:Y:S01]  /*4c60*/  MOV R116, R62 ;  /* 0x0000003e00747202 */ /* 0x000fe20000000f00 */
[----:B------:R-:W-:Y:S02]  /*4c70*/  IMAD.MOV.U32 R115, RZ, RZ, R63 ;  /* 0x000000ffff737224 */ /* 0x000fe400078e003f */
[----:B------:R-:W-:-:S03]  /*4c80*/  IMAD.MOV.U32 R114, RZ, RZ, R60 ;  /* 0x000000ffff727224 */ /* 0x000fc600078e003c */
[C---:B------:R-:W-:Y:S08]  /*4c90*/  HMMA.16816.F32.BF16 R64, R4.reuse, R86, R16 ;  /* 0x000000560440723c */ /* 0x040ff00000041810 */
[C---:B---3--:R-:W-:Y:S07]  /*4ca0*/  HMMA.16816.F32.BF16 R16, R4.reuse, R52, R12 ;  /* 0x000000340410723c */ /* 0x048fee000004180c */
[----:B------:R-:W-:Y:S01]  /*4cb0*/  IMAD.MOV.U32 R52, RZ, RZ, R114 ;  /* 0x000000ffff347224 */ /* 0x000fe200078e0072 */
[----:B------:R-:W-:Y:S01]  /*4cc0*/  HMMA.16816.F32.BF16 R60, R4, R22, R32 ;  /* 0x00000016043c723c */ /* 0x000fe20000041820 */
[----:B------:R-:W3:Y:S01]  /*4cd0*/  LDSM.16.MT88.4 R32, [R237+0x3800] ;  /* 0x00380000ed20783b */ /* 0x000ee20000004200 */
[----:B------:R-:W-:-:S06]  /*4ce0*/  IMAD.MOV.U32 R53, RZ, RZ, R117 ;  /* 0x000000ffff357224 */ /* 0x000fcc00078e0075 */
[----:B------:R-:W-:Y:S08]  /*4cf0*/  HMMA.16816.F32.BF16 R28, R8, R68, RZ ;  /* 0x00000044081c723c */ /* 0x000ff000000418ff */
[----:B-1----:R-:W-:Y:S01]  /*4d00*/  HMMA.16816.F32.BF16 R68, R4, R38, R24 ;  /* 0x000000260444723c */ /* 0x002fe20000041818 */
[----:B------:R-:W-:Y:S01]  /*4d10*/  MOV R154, R16 ;  /* 0x00000010009a7202 */ /* 0x000fe20000000f00 */
[----:B------:R-:W-:Y:S01]  /*4d20*/  IMAD.MOV.U32 R153, RZ, RZ, R17 ;  /* 0x000000ffff997224 */ /* 0x000fe200078e0011 */
[----:B------:R-:W-:Y:S01]  /*4d30*/  MOV R131, R19 ;  /* 0x0000001300837202 */ /* 0x000fe20000000f00 */
[----:B------:R-:W-:-:S04]  /*4d40*/  IMAD.MOV.U32 R152, RZ, RZ, R18 ;  /* 0x000000ffff987224 */ /* 0x000fc800078e0012 */
[C---:B------:R-:W-:Y:S07]  /*4d50*/  HMMA.16816.F32.BF16 R24, R8.reuse, R48, RZ ;  /* 0x000000300818723c */ /* 0x040fee00000418ff */
[----:B------:R-:W-:Y:S01]  /*4d60*/  IMAD.MOV.U32 R49, RZ, RZ, R121 ;  /* 0x000000ffff317224 */ /* 0x000fe200078e0079 */
[----:B------:R-:W-:Y:S01]  /*4d70*/  HMMA.16816.F32.BF16 R16, R8, R56, RZ ;  /* 0x000000380810723c */ /* 0x000fe200000418ff */
[----:B------:R-:W-:-:S06]  /*4d80*/  IMAD.MOV.U32 R48, RZ, RZ, R118 ;  /* 0x000000ffff307224 */ /* 0x000fcc00078e0076 */
[----:B------:R-:W-:Y:S01]  /*4d90*/  IMAD.MOV.U32 R56, RZ, RZ, R109 ;  /* 0x000000ffff387224 */ /* 0x000fe200078e006d */
[----:B------:R-:W-:Y:S01]  /*4da0*/  HMMA.16816.F32.BF16 R72, R4, R36, R28 ;  /* 0x000000240448723c */ /* 0x000fe2000004181c */
[----:B------:R-:W1:Y:S01]  /*4db0*/  LDSM.16.MT88.4 R36, [R239+0x3000] ;  /* 0x00300000ef24783b */ /* 0x000e620000004200 */
[----:B------:R-:W-:-:S06]  /*4dc0*/  MOV R57, R108 ;  /* 0x0000006c00397202 */ /* 0x000fcc0000000f00 */
[----:B--2---:R-:W-:Y:S07]  /*4dd0*/  HMMA.16816.F32.BF16 R84, R4, R44, R24 ;  /* 0x0000002c0454723c */ /* 0x004fee0000041818 */
[----:B------:R-:W-:Y:S01]  /*4de0*/  MOV R44, R111 ;  /* 0x0000006f002c7202 */ /* 0x000fe20000000f00 */
[----:B------:R-:W-:Y:S01]  /*4df0*/  HMMA.16816.F32.BF16 R20, R8, R50, RZ ;  /* 0x000000320814723c */ /* 0x000fe200000418ff */
[----:B------:R-:W-:-:S06]  /*4e00*/  IMAD.MOV.U32 R45, RZ, RZ, R110 ;  /* 0x000000ffff2d7224 */ /* 0x000fcc00078e006e */
[----:B------:R-:W-:Y:S01]  /*4e10*/  IMAD.MOV.U32 R50, RZ, RZ, R120 ;  /* 0x000000ffff327224 */ /* 0x000fe200078e0078 */
[----:B---3--:R-:W-:Y:S01]  /*4e20*/  HMMA.16816.F32.BF16 R16, R4, R32, R16 ;  /* 0x000000200410723c */ /* 0x008fe20000041810 */
[----:B------:R-:W-:-:S06]  /*4e30*/  MOV R51, R119 ;  /* 0x0000007700337202 */ /* 0x000fcc0000000f00 */
[----:B------:R-:W-:Y:S01]  /*4e40*/  FFMA.FTZ R33, R101, c[0x0][0x2d0], -R0 ;  /* 0x0000b40065217a23 */ /* 0x000fe20000010800 */
[C---:B------:R-:W-:Y:S01]  /*4e50*/  HMMA.16816.F32.BF16 R28, R8.reuse, R42, RZ ;  /* 0x0000002a081c723c */ /* 0x040fe200000418ff */
[----:B------:R-:W-:Y:S01]  /*4e60*/  IMAD.MOV.U32 R160, RZ, RZ, R84 ;  /* 0x000000ffffa07224 */ /* 0x000fe200078e0054 */
[----:B------:R-:W-:Y:S01]  /*4e70*/  MOV R134, R86 ;  /* 0x0000005600867202 */ /* 0x000fe20000000f00 */
[----:B------:R-:W-:Y:S02]  /*4e80*/  IMAD.MOV.U32 R135, RZ, RZ, R85 ;  /* 0x000000ffff877224 */ /* 0x000fe400078e0055 */
[----:B------:R-:W-:Y:S02]  /*4e90*/  IMAD.MOV.U32 R155, RZ, RZ, R87 ;  /* 0x000000ffff9b7224 */ /* 0x000fe400078e0057 */
[----:B------:R-:W-:Y:S01]  /*4ea0*/  IMAD.MOV.U32 R42, RZ, RZ, R124 ;  /* 0x000000ffff2a7224 */ /* 0x000fe200078e007c */
[----:B------:R-:W-:Y:S01]  /*4eb0*/  HMMA.16816.F32.BF16 R12, R8, R58, RZ ;  /* 0x0000003a080c723c */ /* 0x000fe200000418ff */
[----:B------:R-:W-:-:S02]  /*4ec0*/  IMAD.MOV.U32 R43, RZ, RZ, R123 ;  /* 0x000000ffff2b7224 */ /* 0x000fc400078e007b */
[----:B------:R-:W-:-:S04]  /*4ed0*/  FFMA.FTZ R32, R100, c[0x0][0x2d0], -R0 ;  /* 0x0000b40064207a23 */ /* 0x000fc80000010800 */
[----:B------:R-:W-:Y:S01]  /*4ee0*/  IMAD.MOV.U32 R58, RZ, RZ, R113 ;  /* 0x000000ffff3a7224 */ /* 0x000fe200078e0071 */
[----:B------:R-:W-:Y:S01]  /*4ef0*/  HMMA.16816.F32.BF16 R84, R4, R46, R20 ;  /* 0x0000002e0454723c */ /* 0x000fe20000041814 */
[----:B------:R-:W2:Y:S01]  /*4f00*/  LDSM.16.MT88.4 R20, [R239+0x3800] ;  /* 0x00380000ef14783b */ /* 0x000ea20000004200 */
[----:B------:R-:W-:Y:S02]  /*4f10*/  IMAD.MOV.U32 R24, RZ, RZ, R18 ;  /* 0x000000ffff187224 */ /* 0x000fe400078e0012 */
[----:B------:R-:W-:-:S03]  /*4f20*/  IMAD.MOV.U32 R59, RZ, RZ, R112 ;  /* 0x000000ffff3b7224 */ /* 0x000fc600078e0070 */
[----:B------:R-:W-:Y:S01]  /*4f30*/  MOV R46, R3 ;  /* 0x00000003002e7202 */ /* 0x000fe20000000f00 */
[----:B------:R-:W-:Y:S01]  /*4f40*/  HMMA.16816.F32.BF16 R76, R4, R54, R28 ;  /* 0x00000036044c723c */ /* 0x000fe2000004181c */
[----:B------:R-:W-:Y:S02]  /*4f50*/  IMAD.MOV.U32 R3, RZ, RZ, R19 ;  /* 0x000000ffff037224 */ /* 0x000fe400078e0013 */
[----:B------:R-:W-:-:S04]  /*4f60*/  IMAD.MOV.U32 R47, RZ, RZ, R169 ;  /* 0x000000ffff2f7224 */ /* 0x000fc800078e00a9 */
[----:B------:R-:W-:Y:S01]  /*4f70*/  MOV R29, R17 ;  /* 0x00000011001d7202 */ /* 0x000fe20000000f00 */
[----:B------:R-:W-:Y:S01]  /*4f80*/  HMMA.16816.F32.BF16 R176, R4, R34, R12 ;  /* 0x0000002204b0723c */ /* 0x000fe2000004180c */
[----:B------:R-:W-:Y:S01]  /*4f90*/  IMAD.MOV.U32 R28, RZ, RZ, R16 ;  /* 0x000000ffff1c7224 */ /* 0x000fe200078e0010 */
[----:B------:R-:W-:Y:S01]  /*4fa0*/  MOV R54, R116 ;  /* 0x0000007400367202 */ /* 0x000fe20000000f00 */
[----:B------:R-:W-:Y:S02]  /*4fb0*/  IMAD.MOV.U32 R55, RZ, RZ, R115 ;  /* 0x000000ffff377224 */ /* 0x000fe400078e0073 */
[----:B------:R-:W-:Y:S02]  /*4fc0*/  FFMA.FTZ R31, R105, c[0x0][0x2d0], -R2 ;  /* 0x0000b400691f7a23 */ /* 0x000fe40000010802 */
[----:B------:R-:W-:Y:S01]  /*4fd0*/  IMAD.MOV.U32 R34, RZ, RZ, R168 ;  /* 0x000000ffff227224 */ /* 0x000fe200078e00a8 */
[----:B-1----:R-:W-:Y:S01]  /*4fe0*/  HMMA.16816.F32.BF16 R12, R8, R38, RZ ;  /* 0x00000026080c723c */ /* 0x002fe200000418ff */
[----:B------:R-:W-:Y:S01]  /*4ff0*/  FFMA.FTZ R30, R104, c[0x0][0x2d0], -R2 ;  /* 0x0000b400681e7a23 */ /* 0x000fe20000010802 */
[----:B------:R-:W-:-:S05]  /*5000*/  MOV R35, R128 ;  /* 0x0000008000237202 */ /* 0x000fca0000000f00 */
[----:B------:R-:W-:Y:S01]  /*5010*/  MOV R38, R24 ;  /* 0x0000001800267202 */ /* 0x000fe20000000f00 */
[----:B------:R-:W-:Y:S01]  /*5020*/  HMMA.16816.F32.BF16 R16, R8, R36, RZ ;  /* 0x000000240810723c */ /* 0x000fe200000418ff */
[----:B------:R-:W1:Y:S01]  /*5030*/  LDSM.16.MT88.4 R24, [R236+0x4800] ;  /* 0x00480000ec18783b */ /* 0x000e620000004200 */
[----:B------:R-:W-:Y:S02]  /*5040*/  IMAD.MOV.U32 R39, RZ, RZ, R3 ;  /* 0x000000ffff277224 */ /* 0x000fe400078e0003 */
[----:B------:R-:W-:Y:S01]  /*5050*/  FADD.FTZ R3, R89, R88 ;  /* 0x0000005859037221 */ /* 0x000fe20000010000 */
[----:B------:R-:W-:Y:S01]  /*5060*/  MOV R89, R28 ;  /* 0x0000001c00597202 */ /* 0x000fe20000000f00 */
[----:B------:R-:W-:Y:S02]  /*5070*/  IMAD.MOV.U32 R88, RZ, RZ, R29 ;  /* 0x000000ffff587224 */ /* 0x000fe400078e001d */
[----:B------:R-:W-:Y:S02]  /*5080*/  IMAD.MOV.U32 R37, RZ, RZ, R127 ;  /* 0x000000ffff257224 */ /* 0x000fe400078e007f */
[----:B------:R-:W-:-:S02]  /*5090*/  IMAD.MOV.U32 R36, RZ, RZ, R126 ;  /* 0x000000ffff247224 */ /* 0x000fc400078e007e */
[----:B------:R-:W-:Y:S02]  /*50a0*/  FADD.FTZ R3, R91, R3 ;  /* 0x000000035b037221 */ /* 0x000fe40000010000 */
[----:B------:R-:W-:Y:S02]  /*50b0*/  FFMA.FTZ R29, R106, c[0x0][0x2d0], -R2 ;  /* 0x0000b4006a1d7a23 */ /* 0x000fe40000010802 */
[----:B--2---:R-:W-:Y:S01]  /*50c0*/  HMMA.16816.F32.BF16 R168, R4, R22, R12 ;  /* 0x0000001604a8723c */ /* 0x004fe2000004180c */
[----:B------:R-:W-:Y:S02]  /*50d0*/  FADD.FTZ R3, R90, R3 ;  /* 0x000000035a037221 */ /* 0x000fe40000010000 */
[----:B------:R-:W-:-:S05]  /*50e0*/  FFMA.FTZ R28, R102, c[0x0][0x2d0], -R0 ;  /* 0x0000b400661c7a23 */ /* 0x000fca0000010800 */
[----:B------:R-:W-:Y:S01]  /*50f0*/  HMMA.16816.F32.BF16 R172, R4, R20, R16 ;  /* 0x0000001404ac723c */ /* 0x000fe20000041810 */
[----:B------:R-:W2:Y:S06]  /*5100*/  LDSM.16.MT88.4 R16, [R236+0x5000] ;  /* 0x00500000ec10783b */ /* 0x000eac0000004200 */
[----:B------:R-:W-:Y:S01]  /*5110*/  FADD.FTZ R20, R94, R3 ;  /* 0x000000035e147221 */ /* 0x000fe20000010000 */
[----:B-1----:R-:W-:Y:S11]  /*5120*/  HMMA.16816.F32.BF16 R12, R8, R24, RZ ;  /* 0x00000018080c723c */ /* 0x002ff600000418ff */
[----:B------:R-:W-:Y:S11]  /*5130*/  @!UPT UIADD3 URZ, URZ, URZ, URZ ;  /* 0x0000003f3f3ff290 */ /* 0x000ff6000fffe03f */
[----:B------:R-:W-:Y:S02]  /*5140*/  @!UPT UIADD3 URZ, URZ, URZ, URZ ;  /* 0x0000003f3f3ff290 */ /* 0x000fe4000fffe03f */
[----:B--2---:R-:W-:Y:S07]  /*5150*/  HMMA.16816.F32.BF16 R124, R4, R16, R12 ;  /* 0x00000010047c723c */ /* 0x004fee000004180c */
[----:B------:R-:W-:Y:S02]  /*5160*/  FADD.FTZ R12, R82, R81 ;  /* 0x00000051520c7221 */ /* 0x000fe40000010000 */
[----:B------:R-:W-:Y:S01]  /*5170*/  IMAD.MOV.U32 R82, RZ, RZ, R89 ;  /* 0x000000ffff527224 */ /* 0x000fe200078e0059 */
[----:B------:R-:W-:Y:S01]  /*5180*/  MOV R89, R38 ;  /* 0x0000002600597202 */ /* 0x000fe20000000f00 */
[----:B------:R-:W-:-:S02]  /*5190*/  FADD.FTZ R16, R80, R12 ;  /* 0x0000000c50107221 */ /* 0x000fc40000010000 */
[----:B------:R-:W-:Y:S01]  /*51a0*/  HMMA.16816.F32.BF16 R12, R8, R26, RZ ;  /* 0x0000001a080c723c */ /* 0x000fe200000418ff */
[----:B------:R-:W1:Y:S01]  /*51b0*/  LDSM.16.MT88.4 R24, [R238+0x4800] ;  /* 0x00480000ee18783b */ /* 0x000e620000004200 */
[----:B------:R-:W-:Y:S02]  /*51c0*/  FADD.FTZ R21, R83, R16 ;  /* 0x0000001053157221 */ /* 0x000fe40000010000 */
[----:B------:R-:W-:Y:S02]  /*51d0*/  IMAD.MOV.U32 R81, RZ, RZ, R88 ;  /* 0x000000ffff517224 */ /* 0x000fe400078e0058 */
[----:B------:R-:W-:Y:S02]  /*51e0*/  FADD.FTZ R3, R92, R21 ;  /* 0x000000155c037221 */ /* 0x000fe40000010000 */
[----:B------:R-:W-:Y:S01]  /*51f0*/  IMAD.MOV.U32 R88, RZ, RZ, R39 ;  /* 0x000000ffff587224 */ /* 0x000fe200078e0027 */
[----:B------:R-:W-:Y:S01]  /*5200*/  MOV R39, R35 ;  /* 0x0000002300277202 */ /* 0x000fe20000000f00 */
[----:B------:R-:W-:Y:S01]  /*5210*/  FADD.FTZ R3, R93, R3 ;  /* 0x000000035d037221 */ /* 0x000fe20000010000 */
[----:B------:R-:W-:Y:S01]  /*5220*/  MOV R105, R81 ;  /* 0x0000005100697202 */ /* 0x000fe20000000f00 */
[----:B------:R-:W-:-:S02]  /*5230*/  IMAD.MOV.U32 R38, RZ, RZ, R34 ;  /* 0x000000ffff267224 */ /* 0x000fc400078e0022 */
[----:B------:R-:W-:Y:S01]  /*5240*/  IMAD.MOV.U32 R34, RZ, RZ, R46 ;  /* 0x000000ffff227224 */ /* 0x000fe200078e002e */
[----:B------:R-:W-:Y:S01]  /*5250*/  MOV R46, R130 ;  /* 0x00000082002e7202 */ /* 0x000fe20000000f00 */
[----:B------:R-:W-:Y:S02]  /*5260*/  IMAD.MOV.U32 R35, RZ, RZ, R47 ;  /* 0x000000ffff237224 */ /* 0x000fe400078e002f */
[----:B------:R-:W-:Y:S01]  /*5270*/  IMAD.MOV.U32 R47, RZ, RZ, R129 ;  /* 0x000000ffff2f7224 */ /* 0x000fe200078e0081 */
[----:B------:R-:W-:Y:S01]  /*5280*/  MOV R100, R34 ;  /* 0x0000002200647202 */ /* 0x000fe20000000f00 */
[----:B------:R-:W-:Y:S02]  /*5290*/  IMAD.MOV.U32 R101, RZ, RZ, R35 ;  /* 0x000000ffff657224 */ /* 0x000fe400078e0023 */
[----:B------:R-:W-:Y:S02]  /*52a0*/  IMAD.MOV.U32 R106, RZ, RZ, R89 ;  /* 0x000000ffff6a7224 */ /* 0x000fe400078e0059 */
[----:B------:R-:W-:Y:S01]  /*52b0*/  HMMA.16816.F32.BF16 R112, R4, R18, R12 ;  /* 0x000000120470723c */ /* 0x000fe2000004180c */
[----:B------:R-:W2:Y:S01]  /*52c0*/  LDSM.16.MT88.4 R16, [R238+0x5000] ;  /* 0x00500000ee10783b */ /* 0x000ea20000004200 */
[----:B------:R-:W-:-:S02]  /*52d0*/  IMAD.MOV.U32 R83, RZ, RZ, R131 ;  /* 0x000000ffff537224 */ /* 0x000fc400078e0083 */
[----:B------:R-:W-:Y:S02]  /*52e0*/  IMAD.MOV.U32 R102, RZ, RZ, R46 ;  /* 0x000000ffff667224 */ /* 0x000fe400078e002e */
[----:B------:R-:W-:Y:S01]  /*52f0*/  IMAD.MOV.U32 R46, RZ, RZ, R58 ;  /* 0x000000ffff2e7224 */ /* 0x000fe200078e003a */
[----:B------:R-:W-:Y:S01]  /*5300*/  MOV R58, R162 ;  /* 0x000000a2003a7202 */ /* 0x000fe20000000f00 */
[----:B------:R-:W-:Y:S02]  /*5310*/  IMAD.MOV.U32 R90, RZ, RZ, R134 ;  /* 0x000000ffff5a7224 */ /* 0x000fe400078e0086 */
[----:B------:R-:W-:Y:S01]  /*5320*/  IMAD.MOV.U32 R104, RZ, RZ, R82 ;  /* 0x000000ffff687224 */ /* 0x000fe200078e0052 */
[----:B-1----:R-:W-:Y:S07]  /*5330*/  HMMA.16816.F32.BF16 R12, R8, R24, RZ ;  /* 0x00000018080c723c */ /* 0x002fee00000418ff */
[----:B------:R-:W-:Y:S01]  /*5340*/  FFMA.FTZ R25, R103, c[0x0][0x2d0], -R0 ;  /* 0x0000b40067197a23 */ /* 0x000fe20000010800 */
[----:B------:R-:W-:Y:S01]  /*5350*/  MOV R103, R47 ;  /* 0x0000002f00677202 */ /* 0x000fe20000000f00 */
[----:B------:R-:W-:Y:S01]  /*5360*/  MUFU.EX2 R0, R29 ;  /* 0x0000001d00007308 */ /* 0x000fe20000000800 */
[----:B------:R-:W-:Y:S11]  /*5370*/  IMAD.MOV.U32 R47, RZ, RZ, R59 ;  /* 0x000000ffff2f7224 */ /* 0x000ff600078e003b */
[----:B------:R-:W-:Y:S03]  /*5380*/  @!UPT UIADD3 URZ, URZ, URZ, URZ ;  /* 0x0000003f3f3ff290 */ /* 0x000fe6000fffe03f */
[----:B--2---:R-:W-:Y:S08]  /*5390*/  HMMA.16816.F32.BF16 R108, R4, R16, R12 ;  /* 0x00000010046c723c */ /* 0x004ff0000004180c */
[----:B------:R-:W-:Y:S07]  /*53a0*/  HMMA.16816.F32.BF16 R12, R8, R26, RZ ;  /* 0x0000001a080c723c */ /* 0x000fee00000418ff */
[----:B------:R-:W-:-:S02]  /*53b0*/  FFMA.FTZ R26, R107, c[0x0][0x2d0], -R2 ;  /* 0x0000b4006b1a7a23 */ /* 0x000fc40000010802 */
[----:B------:R-:W-:Y:S02]  /*53c0*/  FADD.FTZ R2, R96, R20 ;  /* 0x0000001460027221 */ /* 0x000fe40000010000 */
[----:B------:R-:W-:Y:S01]  /*53d0*/  LDSM.16.MT88.4 R20, [R237+0x5000] ;  /* 0x00500000ed14783b */ /* 0x000fe20000004200 */
[----:B------:R-:W-:Y:S02]  /*53e0*/  FADD.FTZ R27, R95, R3 ;  /* 0x000000035f1b7221 */ /* 0x000fe40000010000 */
[----:B------:R-:W-:Y:S01]  /*53f0*/  FADD.FTZ R2, R97, R2 ;  /* 0x0000000261027221 */ /* 0x000fe20000010000 */
[----:B------:R-:W-:Y:S01]  /*5400*/  MUFU.EX2 R3, R30 ;  /* 0x0000001e00037308 */ /* 0x000fe20000000800 */
[----:B------:R-:W-:Y:S02]  /*5410*/  IMAD.MOV.U32 R59, RZ, RZ, R161 ;  /* 0x000000ffff3b7224 */ /* 0x000fe400078e00a1 */
[----:B------:R-:W-:Y:S02]  /*5420*/  FADD.FTZ R24, R98, R2 ;  /* 0x0000000262187221 */ /* 0x000fe40000010000 */
[----:B------:R-:W-:-:S03]  /*5430*/  IMAD.MOV.U32 R107, RZ, RZ, R88 ;  /* 0x000000ffff6b7224 */ /* 0x000fc600078e0058 */
[----:B------:R-:W1:Y:S01]  /*5440*/  MUFU.EX2 R2, R26 ;  /* 0x0000001a00027308 */ /* 0x000e620000000800 */
[----:B------:R-:W-:Y:S01]  /*5450*/  HMMA.16816.F32.BF16 R120, R4, R18, R12 ;  /* 0x000000120478723c */ /* 0x000fe2000004180c */
[----:B------:R-:W2:Y:S01]  /*5460*/  LDSM.16.MT88.4 R16, [R237+0x4800] ;  /* 0x00480000ed10783b */ /* 0x000ea20000004200 */
[----:B-1----:R-:W-:-:S06]  /*5470*/  F2FP.BF16.PACK_AB R128, R0, R2 ;  /* 0x000000020080723e */ /* 0x002fcc00000010ff */
[C---:B--2---:R-:W-:Y:S08]  /*5480*/  HMMA.16816.F32.BF16 R12, R8.reuse, R16, RZ ;  /* 0x00000010080c723c */ /* 0x044ff000000418ff */
[----:B------:R-:W-:Y:S11]  /*5490*/  HMMA.16816.F32.BF16 R16, R8, R18, RZ ;  /* 0x000000120810723c */ /* 0x000ff600000418ff */
[----:B------:R-:W-:Y:S05]  /*54a0*/  @!UPT UIADD3 URZ, URZ, URZ, URZ ;  /* 0x0000003f3f3ff290 */ /* 0x000fea000fffe03f */
[C---:B------:R-:W-:Y:S01]  /*54b0*/  HMMA.16816.F32.BF16 R116, R4.reuse, R20, R12 ;  /* 0x000000140474723c */ /* 0x040fe2000004180c */
[----:B------:R-:W1:Y:S06]  /*54c0*/  MUFU.EX2 R12, R31 ;  /* 0x0000001f000c7308 */ /* 0x000e6c0000000800 */
[----:B------:R-:W-:Y:S01]  /*54d0*/  FADD.FTZ R15, R2, R24 ;  /* 0x00000018020f7221 */ /* 0x000fe20000010000 */
[----:B------:R-:W-:Y:S01]  /*54e0*/  HMMA.16816.F32.BF16 R20, R4, R22, R16 ;  /* 0x000000160414723c */ /* 0x000fe20000041810 */
[----:B------:R-:W2:Y:S02]  /*54f0*/  MUFU.EX2 R14, R25 ;  /* 0x00000019000e7308 */ /* 0x000ea40000000800 */
[----:B------:R-:W-:-:S04]  /*5500*/  FADD.FTZ R15, R0, R15 ;  /* 0x0000000f000f7221 */ /* 0x000fc80000010000 */
[----:B------:R-:W-:Y:S02]  /*5510*/  FADD.FTZ R16, R99, R27 ;  /* 0x0000001b63107221 */ /* 0x000fe40000010000 */
[----:B------:R-:W3:Y:S01]  /*5520*/  MUFU.EX2 R13, R28 ;  /* 0x0000001c000d7308 */ /* 0x000ee20000000800 */
[----:B-1----:R-:W-:Y:S01]  /*5530*/  FADD.FTZ R0, R12, R15 ;  /* 0x0000000f0c007221 */ /* 0x002fe20000010000 */
[C---:B------:R-:W-:Y:S01]  /*5540*/  F2FP.BF16.PACK_AB R130, R3.reuse, R12 ;  /* 0x0000000c0382723e */ /* 0x040fe200000010ff */
[----:B------:R-:W-:Y:S01]  /*5550*/  IMAD.MOV.U32 R88, RZ, RZ, R160 ;  /* 0x000000ffff587224 */ /* 0x000fe200078e00a0 */
[----:B------:R-:W-:Y:S01]  /*5560*/  MOV R89, R135 ;  /* 0x0000008700597202 */ /* 0x000fe20000000f00 */
[----:B------:R-:W-:Y:S01]  /*5570*/  FADD.FTZ R0, R3, R0 ;  /* 0x0000000003007221 */ /* 0x000fe20000010000 */
[----:B------:R-:W-:Y:S01]  /*5580*/  MOV R80, R154 ;  /* 0x0000009a00507202 */ /* 0x000fe20000000f00 */
[----:B------:R-:W-:Y:S01]  /*5590*/  IMAD.MOV.U32 R81, RZ, RZ, R153 ;  /* 0x000000ffff517224 */ /* 0x000fe200078e0099 */
[----:B------:R-:W-:Y:S01]  /*55a0*/  MOV R82, R152 ;  /* 0x0000009800527202 */ /* 0x000fe20000000f00 */
[----:B--2---:R-:W-:Y:S01]  /*55b0*/  FADD.FTZ R2, R14, R16 ;  /* 0x000000100e027221 */ /* 0x004fe20000010000 */
[----:B------:R1:W-:Y:S01]  /*55c0*/  STL [R1], R0 ;  /* 0x0000000001007387 */ /* 0x0003e20000100800 */
[----:B------:R-:W-:-:S03]  /*55d0*/  IMAD.MOV.U32 R91, RZ, RZ, R155 ;  /* 0x000000ffff5b7224 */ /* 0x000fc600078e009b */
[----:B------:R-:W2:Y:S01]  /*55e0*/  LDSM.16.MT88.4 R152, [R236+0x1000] ;  /* 0x00100000ec98783b */ /* 0x000ea20000004200 */
[C---:B---3--:R-:W-:Y:S01]  /*55f0*/  FADD.FTZ R3, R13.reuse, R2 ;  /* 0x000000020d037221 */ /* 0x048fe20000010000 */
[----:B------:R-:W-:Y:S01]  /*5600*/  F2FP.BF16.PACK_AB R129, R13, R14 ;  /* 0x0000000e0d81723e */ /* 0x000fe200000010ff */
[----:B------:R-:W3:Y:S01]  /*5610*/  MUFU.EX2 R2, R33 ;  /* 0x0000002100027308 */ /* 0x000ee20000000800 */
[----:B------:R-:W-:Y:S04]  /*5620*/  LDSM.16.MT88.4 R12, [R239+0x4800] ;  /* 0x00480000ef0c783b */ /* 0x000fe80000004200 */
[----:B------:R-:W-:Y:S01]  /*5630*/  LDSM.16.MT88.4 R96, [R239+0x4000] ;  /* 0x00400000ef60783b */ /* 0x000fe20000004200 */
[----:B---3--:R-:W-:Y:S02]  /*5640*/  FADD.FTZ R3, R2, R3 ;  /* 0x0000000302037221 */ /* 0x008fe40000010000 */
[----:B-1----:R1:W3:Y:S02]  /*5650*/  MUFU.EX2 R0, R32 ;  /* 0x0000002000007308 */ /* 0x0022e40000000800 */
[----:B-1----:R-:W1:Y:S01]  /*5660*/  LDSM.16.MT88.4 R32, [R239+0x1000] ;  /* 0x00100000ef20783b */ /* 0x002e620000004200 */
[C---:B---3--:R-:W-:Y:S01]  /*5670*/  F2FP.BF16.PACK_AB R131, R0.reuse, R2 ;  /* 0x000000020083723e */ /* 0x048fe200000010ff */
[----:B------:R-:W-:-:S05]  /*5680*/  FADD.FTZ R3, R0, R3 ;  /* 0x0000000300037221 */ /* 0x000fca0000010000 */
[----:B------:R-:W-:Y:S04]  /*5690*/  STL [R1+0x4], R3 ;  /* 0x0000040301007387 */ /* 0x000fe80000100800 */
[----:B------:R3:W5:Y:S04]  /*56a0*/  LDL.LU R162, [R1+0xb8] ;  /* 0x0000b80001a27983 */ /* 0x0007680000300800 */
[----:B------:R3:W5:Y:S04]  /*56b0*/  LDL.LU R161, [R1+0xb4] ;  /* 0x0000b40001a17983 */ /* 0x0007680000300800 */
[----:B------:R3:W5:Y:S04]  /*56c0*/  LDL.LU R160, [R1+0xb0] ;  /* 0x0000b00001a07983 */ /* 0x0007680000300800 */
[----:B------:R3:W5:Y:S04]  /*56d0*/  LDL.LU R135, [R1+0xac] ;  /* 0x0000ac0001877983 */ /* 0x0007680000300800 */
[----:B------:R3:W5:Y:S01]  /*56e0*/  LDL.LU R134, [R1+0xa8] ;  /* 0x0000a80001867983 */ /* 0x0007620000300800 */
[----:B--2---:R-:W-:Y:S01]  /*56f0*/  HMMA.16816.F32.BF16 R156, R128, R152, R156 ;  /* 0x00000098809c723c */ /* 0x004fe2000004189c */
[----:B------:R-:W-:-:S02]  /*5700*/  MOV R26, R249 ;  /* 0x000000f9001a7202 */ /* 0x000fc40000000f00 */
[----:B------:R-:W-:-:S04]  /*5710*/  IADD3 R249, R246, -0x2, RZ ;  /* 0xfffffffef6f97810 */ /* 0x000fc80007ffe0ff */
[----:B------:R-:W-:Y:S01]  /*5720*/  ISETP.GE.AND P0, PT, R249, R26, PT ;  /* 0x0000001af900720c */ /* 0x000fe20003f06270 */
[C---:B------:R-:W-:Y:S01]  /*5730*/  HMMA.16816.F32.BF16 R152, R128.reuse, R154, R144 ;  /* 0x0000009a8098723c */ /* 0x040fe20000041890 */
[----:B------:R-:W2:Y:S07]  /*5740*/  LDSM.16.MT88.4 R144, [R238+0x1000] ;  /* 0x00100000ee90783b */ /* 0x000eae0000004200 */
[C---:B-1----:R-:W-:Y:S08]  /*5750*/  HMMA.16816.F32.BF16 R28, R128.reuse, R32, R36 ;  /* 0x00000020801c723c */ /* 0x042ff00000041824 */
[----:B------:R-:W-:Y:S01]  /*5760*/  HMMA.16816.F32.BF16 R32, R128, R34, R40 ;  /* 0x000000228020723c */ /* 0x000fe20000041828 */
[----:B------:R-:W1:Y:S07]  /*5770*/  LDSM.16.MT88.4 R40, [R236+0x2800] ;  /* 0x00280000ec28783b */ /* 0x000e6e0000004200 */
[C---:B------:R-:W-:Y:S08]  /*5780*/  HMMA.16816.F32.BF16 R16, R8.reuse, R12, RZ ;  /* 0x0000000c0810723c */ /* 0x040ff000000418ff */
[----:B------:R-:W-:Y:S01]  /*5790*/  HMMA.16816.F32.BF16 R8, R8, R14, RZ ;  /* 0x0000000e0808723c */ /* 0x000fe200000418ff */
[----:B------:R-:W4:Y:S07]  /*57a0*/  LDSM.16.MT88.4 R12, [R239+0x5000] ;  /* 0x00500000ef0c783b */ /* 0x000f2e0000004200 */
[C---:B------:R-:W-:Y:S08]  /*57b0*/  HMMA.16816.F32.BF16 R92, R128.reuse, R96, R172 ;  /* 0x00000060805c723c */ /* 0x040ff000000418ac */
[C---:B--2---:R-:W-:Y:S08]  /*57c0*/  HMMA.16816.F32.BF16 R148, R128.reuse, R144, R148 ;  /* 0x000000908094723c */ /* 0x044ff00000041894 */
[C---:B------:R-:W-:Y:S01]  /*57d0*/  HMMA.16816.F32.BF16 R144, R128.reuse, R146, R136 ;  /* 0x000000928090723c */ /* 0x040fe20000041888 */
[----:B------:R-:W2:Y:S07]  /*57e0*/  LDSM.16.MT88.4 R136, [R237+0x1000] ;  /* 0x00100000ed88783b */ /* 0x000eae0000004200 */
[C---:B-1----:R-:W-:Y:S08]  /*57f0*/  HMMA.16816.F32.BF16 R36, R128.reuse, R40, R44 ;  /* 0x000000288024723c */ /* 0x042ff0000004182c */
[----:B------:R-:W-:Y:S01]  /*5800*/  HMMA.16816.F32.BF16 R40, R128, R42, R48 ;  /* 0x0000002a8028723c */ /* 0x000fe20000041830 */
[----:B------:R-:W1:Y:S07]  /*5810*/  LDSM.16.MT88.4 R48, [R238+0x2800] ;  /* 0x00280000ee30783b */ /* 0x000e6e0000004200 */
[C---:B----4-:R-:W-:Y:S08]  /*5820*/  HMMA.16816.F32.BF16 R16, R4.reuse, R12, R16 ;  /* 0x0000000c0410723c */ /* 0x050ff00000041810 */
[----:B------:R-:W-:Y:S01]  /*5830*/  HMMA.16816.F32.BF16 R8, R4, R14, R8 ;  /* 0x0000000e0408723c */ /* 0x000fe20000041808 */
[----:B------:R-:W-:Y:S07]  /*5840*/  LDSM.16.MT88.4 R4, [R239+0x5800] ;  /* 0x00580000ef04783b */ /* 0x000fee0000004200 */
[C---:B------:R-:W-:Y:S08]  /*5850*/  HMMA.16816.F32.BF16 R96, R128.reuse, R98, R168 ;  /* 0x000000628060723c */ /* 0x040ff000000418a8 */
[C---:B--2---:R-:W-:Y:S08]  /*5860*/  HMMA.16816.F32.BF16 R140, R128.reuse, R136, R140 ;  /* 0x00000088808c723c */ /* 0x044ff0000004188c */
[C---:B------:R-:W-:Y:S08]  /*5870*/  HMMA.16816.F32.BF16 R136, R128.reuse, R138, R100 ;  /* 0x0000008a8088723c */ /* 0x040ff00000041864 */
[C---:B-1----:R-:W-:Y:S01]  /*5880*/  HMMA.16816.F32.BF16 R44, R128.reuse, R48, R56 ;  /* 0x00000030802c723c */ /* 0x042fe20000041838 */
[----:B------:R-:W1:Y:S07]  /*5890*/  LDSM.16.MT88.4 R56, [R237+0x2800] ;  /* 0x00280000ed38783b */ /* 0x000e6e0000004200 */
[C---:B------:R-:W-:Y:S01]  /*58a0*/  HMMA.16816.F32.BF16 R48, R128.reuse, R50, R64 ;  /* 0x000000328030723c */ /* 0x040fe20000041840 */
[----:B------:R-:W2:Y:S07]  /*58b0*/  LDSM.16.MT88.4 R64, [R239+0x2800] ;  /* 0x00280000ef40783b */ /* 0x000eae0000004200 */
[C---:B-1----:R-:W-:Y:S08]  /*58c0*/  HMMA.16816.F32.BF16 R52, R128.reuse, R56, R52 ;  /* 0x000000388034723c */ /* 0x042ff00000041834 */
[C---:B------:R-:W-:Y:S08]  /*58d0*/  HMMA.16816.F32.BF16 R56, R128.reuse, R58, R60 ;  /* 0x0000003a8038723c */ /* 0x040ff0000004183c */
[C---:B--2---:R-:W-:Y:S01]  /*58e0*/  HMMA.16816.F32.BF16 R60, R128.reuse, R64, R72 ;  /* 0x00000040803c723c */ /* 0x044fe20000041848 */
[----:B------:R-:W1:Y:S07]  /*58f0*/  LDSM.16.MT88.4 R72, [R236+0x4000] ;  /* 0x00400000ec48783b */ /* 0x000e6e0000004200 */
[C---:B------:R-:W-:Y:S08]  /*5900*/  HMMA.16816.F32.BF16 R64, R128.reuse, R66, R68 ;  /* 0x000000428040723c */ /* 0x040ff00000041844 */
[C---:B-1----:R-:W-:Y:S01]  /*5910*/  HMMA.16816.F32.BF16 R68, R128.reuse, R72, R80 ;  /* 0x000000488044723c */ /* 0x042fe20000041850 */
        /* <DEDUP_REMOVED lines=8> */
[C---:B-1----:R-:W-:Y:S08]  /*59a0*/  HMMA.16816.F32.BF16 R100, R128.reuse, R104, R124 ;  /* 0x000000688064723c */ /* 0x042ff0000004187c */
[C---:B------:R-:W-:Y:S01]  /*59b0*/  HMMA.16816.F32.BF16 R104, R128.reuse, R106, R112 ;  /* 0x0000006a8068723c */ /* 0x040fe20000041870 */
[----:B------:R-:W1:Y:S07]  /*59c0*/  LDSM.16.MT88.4 R112, [R238+0x5800] ;  /* 0x00580000ee70783b */ /* 0x000e6e0000004200 */
[C---:B------:R-:W-:Y:S08]  /*59d0*/  HMMA.16816.F32.BF16 R124, R128.reuse, R4, R16 ;  /* 0x00000004807c723c */ /* 0x040ff00000041810 */
[C---:B-1----:R-:W-:Y:S08]  /*59e0*/  HMMA.16816.F32.BF16 R108, R128.reuse, R112, R108 ;  /* 0x00000070806c723c */ /* 0x042ff0000004186c */
[C---:B------:R-:W-:Y:S01]  /*59f0*/  HMMA.16816.F32.BF16 R112, R128.reuse, R114, R120 ;  /* 0x000000728070723c */ /* 0x040fe20000041878 */
[----:B------:R-:W1:Y:S07]  /*5a00*/  LDSM.16.MT88.4 R120, [R237+0x5800] ;  /* 0x00580000ed78783b */ /* 0x000e6e0000004200 */
[C---:B-1----:R-:W-:Y:S08]  /*5a10*/  HMMA.16816.F32.BF16 R116, R128.reuse, R120, R116 ;  /* 0x000000788074723c */ /* 0x042ff00000041874 */
[C---:B------:R-:W-:Y:S08]  /*5a20*/  HMMA.16816.F32.BF16 R120, R128.reuse, R122, R20 ;  /* 0x0000007a8078723c */ /* 0x040ff00000041814 */
[----:B------:R-:W-:Y:S01]  /*5a30*/  HMMA.16816.F32.BF16 R128, R128, R6, R8 ;  /* 0x000000068080723c */ /* 0x000fe20000041808 */
[----:B------:R-:W-:Y:S07]  /*5a40*/  @!UPT UIADD3 URZ, URZ, URZ, URZ ;  /* 0x0000003f3f3ff290 */ /* 0x000fee000fffe03f */
[----:B------:R-:W-:Y:S11]  /*5a50*/  @!P0 BRA `(.L_x_30) ;  /* 0x00002d7000008947 */ /* 0x000ff60003800000 */
[----:B---3--:R-:W2:Y:S04]  /*5a60*/  LDL R26, [R1+0x3c] ;  /* 0x00003c00011a7983 */ /* 0x008ea80000100800 */
[----:B------:R-:W3:Y:S04]  /*5a70*/  LDL R25, [R1+0x40] ;  /* 0x0000400001197983 */ /* 0x000ee80000100800 */
[----:B------:R-:W4:Y:S04]  /*5a80*/  LDL.LU R0, [R1+0x8] ;  /* 0x0000080001007983 */ /* 0x000f280000300800 */
[----:B------:R-:W1:Y:S01]  /*5a90*/  S2R R24, SR_TID.X ;  /* 0x0000000000187919 */ /* 0x000e620000002100 */
[----:B------:R-:W-:-:S02]  /*5aa0*/  LOP3.LUT P0, RZ, R247, 0x2, RZ, 0xc0, !PT ;  /* 0x00000002f7ff7812 */ /* 0x000fc4000780c0ff */
[----:B-1----:R-:W-:Y:S02]  /*5ab0*/  ISETP.GT.AND P2, PT, R24, 0x7f, PT ;  /* 0x0000007f1800780c */ /* 0x002fe40003f44270 */
[----:B------:R-:W-:Y:S02]  /*5ac0*/  ISETP.GE.AND P6, PT, R252, c[0x0][0x1d4], PT ;  /* 0x00007500fc007a0c */ /* 0x000fe40003fc6270 */
[----:B------:R-:W-:Y:S02]  /*5ad0*/  ISETP.GE.AND P5, PT, R250, c[0x0][0x1d4], PT ;  /* 0x00007500fa007a0c */ /* 0x000fe40003fa6270 */
[----:B----4-:R-:W-:-:S05]  /*5ae0*/  LOP3.LUT R0, R0, 0xffffffef, RZ, 0xc0, !PT ;  /* 0xffffffef00007812 */ /* 0x010fca00078ec0ff */
[----:B------:R-:W-:Y:S02]  /*5af0*/  @P0 LOP3.LUT R0, R0, 0x10, RZ, 0xfc, !PT ;  /* 0x0000001000000812 */ /* 0x000fe400078efcff */
[----:B---3--:R-:W-:Y:S02]  /*5b00*/  ISETP.GE.AND P1, PT, R25, c[0x0][0x1d4], PT ;  /* 0x0000750019007a0c */ /* 0x008fe40003f26270 */
[----:B------:R-:W-:-:S04]  /*5b10*/  LOP3.LUT R0, R0, 0xfffffffb, RZ, 0xc0, !PT ;  /* 0xfffffffb00007812 */ /* 0x000fc800078ec0ff */
[----:B------:R-:W-:Y:S02]  /*5b20*/  @P2 LOP3.LUT R0, R0, 0x4, RZ, 0xfc, !PT ;  /* 0x0000000400002812 */ /* 0x000fe400078efcff */
[----:B--2---:R-:W-:Y:S02]  /*5b30*/  ISETP.GE.AND P0, PT, R26, c[0x0][0x1d4], PT ;  /* 0x000075001a007a0c */ /* 0x004fe40003f06270 */
[----:B------:R-:W-:-:S04]  /*5b40*/  LOP3.LUT R0, R0, 0xfffffffd, RZ, 0xc0, !PT ;  /* 0xfffffffd00007812 */ /* 0x000fc800078ec0ff */
[----:B------:R-:W-:-:S04]  /*5b50*/  @P1 LOP3.LUT R0, R0, 0x2, RZ, 0xfc, !PT ;  /* 0x0000000200001812 */ /* 0x000fc800078efcff */
[----:B------:R-:W-:-:S04]  /*5b60*/  LOP3.LUT R0, R0, 0xfffffffe, RZ, 0xc0, !PT ;  /* 0xfffffffe00007812 */ /* 0x000fc800078ec0ff */
[----:B------:R-:W-:Y:S02]  /*5b70*/  @P0 LOP3.LUT R0, R0, 0x1, RZ, 0xfc, !PT ;  /* 0x0000000100000812 */ /* 0x000fe400078efcff */
[----:B------:R-:W-:Y:S02]  /*5b80*/  LOP3.LUT P0, RZ, R247, 0x4, RZ, 0xc0, !PT ;  /* 0x00000004f7ff7812 */ /* 0x000fe4000780c0ff */
[----:B------:R-:W-:-:S11]  /*5b90*/  LOP3.LUT R0, R0, 0xfffffff7, RZ, 0xc0, !PT ;  /* 0xfffffff700007812 */ /* 0x000fd600078ec0ff */
[----:B------:R-:W-:-:S05]  /*5ba0*/  @P0 LOP3.LUT R0, R0, 0x8, RZ, 0xfc, !PT ;  /* 0x0000000800000812 */ /* 0x000fca00078efcff */
[----:B------:R1:W-:Y:S02]  /*5bb0*/  STL [R1+0x8], R0 ;  /* 0x0000080001007387 */ /* 0x0003e40000100800 */
.L_x_33:
[----:B------:R-:W2:Y:S01]  /*5bc0*/  LDL.64 R10, [R1+0x28] ;  /* 0x00002800010a7983 */ /* 0x000ea20000100a00 */
[----:B-1----:R-:W-:Y:S01]  /*5bd0*/  SHF.R.S32.HI R0, RZ, 0x1f, R249 ;  /* 0x0000001fff007819 */ /* 0x002fe200000114f9 */
[C---:B------:R-:W-:Y:S01]  /*5be0*/  IMAD.WIDE.U32 R2, R249.reuse, c[0x0][0x208], RZ ;  /* 0x00008200f9027a25 */ /* 0x040fe200078e00ff */
[----:B------:R-:W-:Y:S04]  /*5bf0*/  DEPBAR.LE SB0, 0x0 ;  /* 0x000080000000791a */ /* 0x000fe80000000000 */
[----:B------:R-:W3:Y:S01]  /*5c00*/  LDL.64 R8, [R1+0x18] ;  /* 0x0000180001087983 */ /* 0x000ee20000100a00 */
[----:B------:R-:W-:Y:S01]  /*5c10*/  IMAD R0, R0, c[0x0][0x208], RZ ;  /* 0x0000820000007a24 */ /* 0x000fe200078e02ff */
[----:B------:R-:W-:Y:S01]  /*5c20*/  WARPSYNC 0xffffffff ;  /* 0xffffffff00007948 */ /* 0x000fe20003800000 */
[----:B------:R-:W-:Y:S01]  /*5c30*/  MOV R4, c[0x0][0x208] ;  /* 0x0000820000047a02 */ /* 0x000fe20000000f00 */
[----:B------:R-:W-:Y:S01]  /*5c40*/  BSSY B0, `(.L_x_31) ;  /* 0x000011f000007945 */ /* 0x000fe20003800000 */
[----:B------:R-:W-:Y:S01]  /*5c50*/  IMAD R0, R249, c[0x0][0x20c], R0 ;  /* 0x00008300f9007a24 */ /* 0x000fe200078e0200 */
[----:B------:R-:W4:Y:S01]  /*5c60*/  LDL R250, [R1+0x8] ;  /* 0x0000080001fa7983 */ /* 0x000f220000100800 */
[----:B------:R-:W-:Y:S03]  /*5c70*/  MOV R12, c[0x0][0x20c] ;  /* 0x00008300000c7a02 */ /* 0x000fe60000000f00 */
[----:B------:R-:W-:Y:S01]  /*5c80*/  IADD3 R0, R3, R0, RZ ;  /* 0x0000000003007210 */ /* 0x000fe20007ffe0ff */
[----:B------:R-:W-:Y:S01]  /*5c90*/  IMAD.WIDE.U32 R2, R2, 0x30, RZ ;  /* 0x0000003002027825 */ /* 0x000fe200078e00ff */
[----:B------:R-:W1:Y:S03]  /*5ca0*/  S2R R7, SR_TID.X ;  /* 0x0000000000077919 */ /* 0x000e660000002100 */
[----:B------:R-:W-:Y:S03]  /*5cb0*/  IMAD R0, R0, 0x30, RZ ;  /* 0x0000003000007824 */ /* 0x000fe600078e02ff */
[----:B------:R-:W-:Y:S02]  /*5cc0*/  BAR.SYNC.DEFER_BLOCKING 0x0 ;  /* 0x0000000000007b1d */ /* 0x000fe40000010000 */
[----:B------:R-:W-:Y:S04]  /*5cd0*/  IADD3 R0, R3, R0, RZ ;  /* 0x0000000003007210 */ /* 0x000fe80007ffe0ff */
[----:B-----5:R-:W-:Y:S06]  /*5ce0*/  LDSM.16.M88.4 R16, [R134+0x800] ;  /* 0x000800008610783b */ /* 0x020fec0000000200 */
[----:B------:R-:W-:Y:S01]  /*5cf0*/  LDSM.16.M88.4 R24, [R134+0x1000] ;  /* 0x001000008618783b */ /* 0x000fe20000000200 */
[----:B----4-:R-:W-:Y:S02]  /*5d00*/  LOP3.LUT P3, RZ, R250, 0x1, RZ, 0xc0, !PT ;  /* 0x00000001faff7812 */ /* 0x010fe4000786c0ff */
[----:B-1----:R-:W-:Y:S02]  /*5d10*/  ISETP.GT.AND P2, PT, R7, 0x7f, PT ;  /* 0x0000007f0700780c */ /* 0x002fe40003f44270 */
[-C--:B--2---:R-:W-:Y:S02]  /*5d20*/  IADD3 R3, P0, R10, R2.reuse, RZ ;  /* 0x000000020a037210 */ /* 0x084fe40007f1e0ff */
[----:B------:R-:W-:Y:S02]  /*5d30*/  SHF.R.S32.HI R251, RZ, 0x1f, R7 ;  /* 0x0000001ffffb7819 */ /* 0x000fe40000011407 */
[----:B---3--:R-:W-:Y:S02]  /*5d40*/  IADD3.X R6, R0, R9, RZ, P0, !PT ;  /* 0x0000000900067210 */ /* 0x008fe400007fe4ff */
[-C--:B------:R-:W-:Y:S02]  /*5d50*/  LEA.HI R251, R251, R7.reuse, RZ, 0x3 ;  /* 0x00000007fbfb7211 */ /* 0x080fe400078f18ff */
[----:B------:R-:W-:Y:S02]  /*5d60*/  LOP3.LUT P1, RZ, R250, 0x2, RZ, 0xc0, !PT ;  /* 0x00000002faff7812 */ /* 0x000fe4000782c0ff */
[----:B------:R-:W-:Y:S02]  /*5d70*/  LOP3.LUT R251, R251, 0xfffffff8, RZ, 0xc0, !PT ;  /* 0xfffffff8fbfb7812 */ /* 0x000fe400078ec0ff */
[C---:B------:R-:W-:Y:S02]  /*5d80*/  @!P2 LEA R5, P0, R4.reuse, R2, 0x5 ;  /* 0x000000020405a211 */ /* 0x040fe400078028ff */
[----:B------:R-:W-:Y:S02]  /*5d90*/  IADD3 R251, -R251, R7, RZ ;  /* 0x00000007fbfb7210 */ /* 0x000fe40007ffe1ff */
[----:B------:R-:W-:Y:S02]  /*5da0*/  @!P2 LEA.HI.X R4, R4, R0, R12, 0x5, P0 ;  /* 0x000000000404a211 */ /* 0x000fe400000f2c0c */
[----:B------:R-:W-:Y:S02]  /*5db0*/  LEA R2, P0, R3, c[0x0][0x1f8], 0x1 ;  /* 0x00007e0003027a11 */ /* 0x000fe400078008ff */
[----:B------:R-:W-:Y:S02]  /*5dc0*/  LOP3.LUT P4, RZ, R251, 0x2, RZ, 0xc0, !PT ;  /* 0x00000002fbff7812 */ /* 0x000fe4000788c0ff */
[----:B------:R-:W-:Y:S02]  /*5dd0*/  LEA.HI.X R3, R3, c[0x0][0x1fc], R6, 0x1, P0 ;  /* 0x00007f0003037a11 */ /* 0x000fe400000f0c06 */
[----:B------:R-:W-:Y:S04]  /*5de0*/  @!P2 IADD3 R0, P0, R5, R10, RZ ;  /* 0x0000000a0500a210 */ /* 0x000fe80007f1e0ff */
[----:B------:R-:W-:Y:S02]  /*5df0*/  @!P2 IADD3.X R4, R4, R9, RZ, P0, !PT ;  /* 0x000000090404a210 */ /* 0x000fe400007fe4ff */
[----:B------:R-:W1:Y:S01]  /*5e00*/  LDSM.16.M88.4 R8, [R134] ;  /* 0x000000008608783b */ /* 0x000e620000000200 */
[C---:B------:R-:W-:Y:S04]  /*5e10*/  @!P2 LEA R246, P0, R0.reuse, c[0x0][0x1f8], 0x1 ;  /* 0x00007e0000f6aa11 */ /* 0x040fe800078008ff */
[----:B------:R-:W-:Y:S02]  /*5e20*/  @!P2 LEA.HI.X R247, R0, c[0x0][0x1fc], R4, 0x1, P0 ;  /* 0x00007f0000f7aa11 */ /* 0x000fe400000f0c04 */
[C---:B------:R-:W-:Y:S02]  /*5e30*/  IADD3 R0, R134.reuse, 0x20, RZ ;  /* 0x0000002086007810 */ /* 0x040fe40007ffe0ff */
[C---:B------:R-:W-:Y:S05]  /*5e40*/  @P4 IADD3 R0, R134.reuse, -0x20, RZ ;  /* 0xffffffe086004810 */ /* 0x040fea0007ffe0ff */
[----:B------:R-:W2:Y:S06]  /*5e50*/  LDSM.16.M88.4 R168, [R0] ;  /* 0x0000000000a8783b */ /* 0x000eac0000000200 */
[----:B------:R-:W3:Y:S06]  /*5e60*/  LDSM.16.M88.4 R172, [R0+0x800] ;  /* 0x0008000000ac783b */ /* 0x000eec0000000200 */
[----:B------:R4:W2:Y:S06]  /*5e70*/  LDSM.16.M88.4 R176, [R0+0x1000] ;  /* 0x0010000000b0783b */ /* 0x0008ac0000000200 */
[----:B------:R-:W-:Y:S01]  /*5e80*/  @!PT LDS RZ, [RZ] ;  /* 0x00000000fffff984 */ /* 0x000fe20000000800 */
[----:B------:R-:W-:Y:S01]  /*5e90*/  @!PT LDS RZ, [RZ] ;  /* 0x00000000fffff984 */ /* 0x000fe20000000800 */
[----:B------:R-:W-:Y:S01]  /*5ea0*/  @!PT LDS RZ, [RZ] ;  /* 0x00000000fffff984 */ /* 0x000fe20000000800 */
[----:B------:R2:W-:Y:S06]  /*5eb0*/  LDGSTS.E.BYPASS.LTC128B.128 [R248+0x4080], [R2.64], !P5 ;  /* 0x0408000002f87fae */ /* 0x0005ec000e901d46 */
[----:B------:R2:W-:Y:S01]  /*5ec0*/  LDGSTS.E.BYPASS.LTC128B.128 [R248+0x5880], [R2.64+0x80], !P6 ;  /* 0x0588008002f87fae */ /* 0x0005e2000f101d46 */
[C---:B-1----:R-:W-:Y:S05]  /*5ed0*/  HMMA.16816.F32.BF16 R4, R160.reuse, R8, RZ ;  /* 0x00000008a004723c */ /* 0x042fea00000418ff */
[----:B------:R1:W-:Y:S03]  /*5ee0*/  LDGSTS.E.BYPASS.LTC128B.128 [R248+0x7080], [R2.64+0x100], !P3 ;  /* 0x0708010002f87fae */ /* 0x0003e6000d901d46 */
[C---:B------:R-:W-:Y:S01]  /*5ef0*/  HMMA.16816.F32.BF16 R8, R160.reuse, R10, RZ ;  /* 0x0000000aa008723c */ /* 0x040fe200000418ff */
[C---:B----4-:R-:W-:Y:S02]  /*5f00*/  IADD3 R0, R134.reuse, 0x40, RZ ;  /* 0x0000004086007810 */ /* 0x050fe40007ffe0ff */
[----:B------:R1:W-:Y:S05]  /*5f10*/  LDGSTS.E.BYPASS.LTC128B.128 [R248+0x8880], [R2.64+0x180], !P1 ;  /* 0x0888018002f87fae */ /* 0x0003ea000c901d46 */
[C---:B------:R-:W-:Y:S01]  /*5f20*/  HMMA.16816.F32.BF16 R12, R160.reuse, R16, RZ ;  /* 0x00000010a00c723c */ /* 0x040fe200000418ff */
[----:B------:R4:W-:Y:S06]  /*5f30*/  @!P2 LDGSTS.E.BYPASS.LTC128B.128 [R248+0x5080], [R246.64], !P5 ;  /* 0x05080000f6f8afae */ /* 0x0009ec000e901d46 */
[----:B------:R4:W-:Y:S01]  /*5f40*/  @!P2 LDGSTS.E.BYPASS.LTC128B.128 [R248+0x6880], [R246.64+0x80], !P6 ;  /* 0x06880080f6f8afae */ /* 0x0009e2000f101d46 */
[C---:B------:R-:W-:Y:S05]  /*5f50*/  HMMA.16816.F32.BF16 R16, R160.reuse, R18, RZ ;  /* 0x00000012a010723c */ /* 0x040fea00000418ff */
[----:B------:R4:W-:Y:S03]  /*5f60*/  @!P2 LDGSTS.E.BYPASS.LTC128B.128 [R248+0x8080], [R246.64+0x100], !P3 ;  /* 0x08080100f6f8afae */ /* 0x0009e6000d901d46 */
[C---:B------:R-:W-:Y:S03]  /*5f70*/  HMMA.16816.F32.BF16 R20, R160.reuse, R24, RZ ;  /* 0x00000018a014723c */ /* 0x040fe600000418ff */
[----:B------:R4:W-:Y:S01]  /*5f80*/  @!P2 LDGSTS.E.BYPASS.LTC128B.128 [R248+0x9880], [R246.64+0x180], !P1 ;  /* 0x09880180f6f8afae */ /* 0x0009e2000c901d46 */
[----:B------:R-:W-:Y:S04]  /*5f90*/  LOP3.LUT P1, RZ, R251, 0x4, RZ, 0xc0, !PT ;  /* 0x00000004fbff7812 */ /* 0x000fe8000782c0ff */
[----:B------:R-:W-:Y:S01]  /*5fa0*/  HMMA.16816.F32.BF16 R24, R160, R26, RZ ;  /* 0x0000001aa018723c */ /* 0x000fe200000418ff */
[----:B------:R-:W4:Y:S06]  /*5fb0*/  LDL R251, [R1+0x58] ;  /* 0x0000580001fb7983 */ /* 0x000f2c0000100800 */
[----:B------:R-:W0:Y:S01]  /*5fc0*/  LDGDEPBAR ;  /* 0x00000000000079af */ /* 0x000e220000000000 */
[C---:B--2---:R-:W-:Y:S05]  /*5fd0*/  HMMA.16816.F32.BF16 R4, R164.reuse, R168, R4 ;  /* 0x000000a8a404723c */ /* 0x044fea0000041804 */
[----:B------:R-:W-:Y:S03]  /*5fe0*/  @P1 IADD3 R0, R134, -0x40, RZ ;  /* 0xffffffc086001810 */ /* 0x000fe60007ffe0ff */
[C---:B------:R-:W-:Y:S02]  /*5ff0*/  HMMA.16816.F32.BF16 R8, R164.reuse, R170, R8 ;  /* 0x000000aaa408723c */ /* 0x040fe40000041808 */
[----:B------:R-:W2:Y:S06]  /*6000*/  LDSM.16.M88.4 R168, [R0] ;  /* 0x0000000000a8783b */ /* 0x000eac0000000200 */
[C---:B---3--:R-:W-:Y:S08]  /*6010*/  HMMA.16816.F32.BF16 R12, R164.reuse, R172, R12 ;  /* 0x000000aca40c723c */ /* 0x048ff0000004180c */
[C---:B------:R-:W-:Y:S01]  /*6020*/  HMMA.16816.F32.BF16 R16, R164.reuse, R174, R16 ;  /* 0x000000aea410723c */ /* 0x040fe20000041810 */
[----:B------:R-:W3:Y:S07]  /*6030*/  LDSM.16.M88.4 R172, [R0+0x800] ;  /* 0x0008000000ac783b */ /* 0x000eee0000000200 */
[C---:B------:R-:W-:Y:S08]  /*6040*/  HMMA.16816.F32.BF16 R20, R164.reuse, R176, R20 ;  /* 0x000000b0a414723c */ /* 0x040ff00000041814 */
[----:B------:R-:W-:Y:S08]  /*6050*/  HMMA.16816.F32.BF16 R24, R164, R178, R24 ;  /* 0x000000b2a418723c */ /* 0x000ff00000041818 */
[C---:B--2---:R-:W-:Y:S08]  /*6060*/  HMMA.16816.F32.BF16 R4, R180.reuse, R168, R4 ;  /* 0x000000a8b404723c */ /* 0x044ff00000041804 */
[C---:B------:R-:W-:Y:S01]  /*6070*/  HMMA.16816.F32.BF16 R8, R180.reuse, R170, R8 ;  /* 0x000000aab408723c */ /* 0x040fe20000041808 */
[----:B------:R-:W2:Y:S07]  /*6080*/  LDSM.16.M88.4 R168, [R0+0x1000] ;  /* 0x0010000000a8783b */ /* 0x000eae0000000200 */
[C---:B---3--:R-:W-:Y:S08]  /*6090*/  HMMA.16816.F32.BF16 R12, R180.reuse, R172, R12 ;  /* 0x000000acb40c723c */ /* 0x048ff0000004180c */
[C---:B------:R-:W-:Y:S01]  /*60a0*/  HMMA.16816.F32.BF16 R16, R180.reuse, R174, R16 ;  /* 0x000000aeb410723c */ /* 0x040fe20000041810 */
[----:B------:R-:W3:Y:S07]  /*60b0*/  LDSM.16.M88.4 R172, [R135] ;  /* 0x0000000087ac783b */ /* 0x000eee0000000200 */
[C---:B--2---:R-:W-:Y:S08]  /*60c0*/  HMMA.16816.F32.BF16 R20, R180.reuse, R168, R20 ;  /* 0x000000a8b414723c */ /* 0x044ff00000041814 */
[----:B------:R-:W-:Y:S01]  /*60d0*/  HMMA.16816.F32.BF16 R24, R180, R170, R24 ;  /* 0x000000aab418723c */ /* 0x000fe20000041818 */
[----:B------:R-:W2:Y:S07]  /*60e0*/  LDSM.16.M88.4 R168, [R135+0x800] ;  /* 0x0008000087a8783b */ /* 0x000eae0000000200 */
[C---:B---3--:R-:W-:Y:S08]  /*60f0*/  HMMA.16816.F32.BF16 R4, R184.reuse, R172, R4 ;  /* 0x000000acb804723c */ /* 0x048ff00000041804 */
[C---:B------:R-:W-:Y:S01]  /*6100*/  HMMA.16816.F32.BF16 R8, R184.reuse, R174, R8 ;  /* 0x000000aeb808723c */ /* 0x040fe20000041808 */
[----:B------:R-:W3:Y:S07]  /*6110*/  LDSM.16.M88.4 R172, [R135+0x1000] ;  /* 0x0010000087ac783b */ /* 0x000eee0000000200 */
[C---:B--2---:R-:W-:Y:S08]  /*6120*/  HMMA.16816.F32.BF16 R12, R184.reuse, R168, R12 ;  /* 0x000000a8b80c723c */ /* 0x044ff0000004180c */
[C---:B------:R-:W-:Y:S01]  /*6130*/  HMMA.16816.F32.BF16 R16, R184.reuse, R170, R16 ;  /* 0x000000aab810723c */ /* 0x040fe20000041810 */
[----:B------:R-:W2:Y:S07]  /*6140*/  LDSM.16.M88.4 R168, [R134+0x1800] ;  /* 0x0018000086a8783b */ /* 0x000eae0000000200 */
[C---:B---3--:R-:W-:Y:S08]  /*6150*/  HMMA.16816.F32.BF16 R20, R184.reuse, R172, R20 ;  /* 0x000000acb814723c */ /* 0x048ff00000041814 */
[----:B------:R-:W-:Y:S01]  /*6160*/  HMMA.16816.F32.BF16 R24, R184, R174, R24 ;  /* 0x000000aeb818723c */ /* 0x000fe20000041818 */
[----:B------:R-:W3:Y:S07]  /*6170*/  LDSM.16.M88.4 R172, [R134+0x2000] ;  /* 0x0020000086ac783b */ /* 0x000eee0000000200 */
[C---:B--2---:R-:W-:Y:S08]  /*6180*/  HMMA.16816.F32.BF16 R4, R188.reuse, R168, R4 ;  /* 0x000000a8bc04723c */ /* 0x044ff00000041804 */
[C---:B------:R-:W-:Y:S01]  /*6190*/  HMMA.16816.F32.BF16 R8, R188.reuse, R170, R8 ;  /* 0x000000aabc08723c */ /* 0x040fe20000041808 */
[----:B------:R-:W2:Y:S07]  /*61a0*/  LDSM.16.M88.4 R168, [R134+0x2800] ;  /* 0x0028000086a8783b */ /* 0x000eae0000000200 */
[C---:B---3--:R-:W-:Y:S08]  /*61b0*/  HMMA.16816.F32.BF16 R12, R188.reuse, R172, R12 ;  /* 0x000000acbc0c723c */ /* 0x048ff0000004180c */
[C---:B------:R-:W-:Y:S01]  /*61c0*/  HMMA.16816.F32.BF16 R16, R188.reuse, R174, R16 ;  /* 0x000000aebc10723c */ /* 0x040fe20000041810 */
[----:B------:R-:W3:Y:S07]  /*61d0*/  LDSM.16.M88.4 R172, [R240+0x1800] ;  /* 0x00180000f0ac783b */ /* 0x000eee0000000200 */
[C---:B--2---:R-:W-:Y:S08]  /*61e0*/  HMMA.16816.F32.BF16 R20, R188.reuse, R168, R20 ;  /* 0x000000a8bc14723c */ /* 0x044ff00000041814 */
[----:B------:R-:W-:Y:S01]  /*61f0*/  HMMA.16816.F32.BF16 R24, R188, R170, R24 ;  /* 0x000000aabc18723c */ /* 0x000fe20000041818 */
[----:B------:R-:W2:Y:S07]  /*6200*/  LDSM.16.M88.4 R168, [R240+0x2000] ;  /* 0x00200000f0a8783b */ /* 0x000eae0000000200 */
[C---:B---3--:R-:W-:Y:S08]  /*6210*/  HMMA.16816.F32.BF16 R4, R192.reuse, R172, R4 ;  /* 0x000000acc004723c */ /* 0x048ff00000041804 */
[C---:B------:R-:W-:Y:S01]  /*6220*/  HMMA.16816.F32.BF16 R8, R192.reuse, R174, R8 ;  /* 0x000000aec008723c */ /* 0x040fe20000041808 */
[----:B------:R-:W3:Y:S02]  /*6230*/  LDSM.16.M88.4 R172, [R240+0x2800] ;  /* 0x00280000f0ac783b */ /* 0x000ee40000000200 */
[----:B----4-:R-:W-:Y:S05]  /*6240*/  ISETP.GT.AND P4, PT, R249, R251, PT ;  /* 0x000000fbf900720c */ /* 0x010fea0003f84270 */
        /* <DEDUP_REMOVED lines=88> */
[C---:B------:R-:W-:Y:S11]  /*67d0*/  HMMA.16816.F32.BF16 R8, R232.reuse, R174, R8 ;  /* 0x000000aee808723c */ /* 0x040ff60000041808 */
[----:B------:R-:W-:Y:S05]  /*67e0*/  @!UPT UIADD3 URZ, URZ, URZ, URZ ;  /* 0x0000003f3f3ff290 */ /* 0x000fea000fffe03f */
[----:B------:R-:W-:Y:S02]  /*67f0*/  FMUL.FTZ R0, R5, c[0x0][0x320] ;  /* 0x0000c80005007a20 */ /* 0x000fe40000410000 */
[----:B-1----:R-:W-:Y:S02]  /*6800*/  FMUL.FTZ R2, R4, c[0x0][0x320] ;  /* 0x0000c80004027a20 */ /* 0x002fe40000410000 */
[----:B------:R1:W3:Y:S04]  /*6810*/  MUFU.TANH R176, R0 ;  /* 0x0000000000b07308 */ /* 0x0002e80000002400 */
[----:B------:R-:W-:Y:S01]  /*6820*/  FMUL.FTZ R3, R11, c[0x0][0x320] ;  /* 0x0000c8000b037a20 */ /* 0x000fe20000410000 */
[C---:B--2---:R-:W-:Y:S03]  /*6830*/  HMMA.16816.F32.BF16 R12, R232.reuse, R168, R12 ;  /* 0x000000a8e80c723c */ /* 0x044fe6000004180c */
[----:B------:R-:W-:Y:S02]  /*6840*/  FMUL.FTZ R10, R10, c[0x0][0x320] ;  /* 0x0000c8000a0a7a20 */ /* 0x000fe40000410000 */
[----:B------:R2:W4:Y:S03]  /*6850*/  MUFU.TANH R177, R2 ;  /* 0x0000000200b17308 */ /* 0x0005260000002400 */
[C---:B------:R-:W-:Y:S07]  /*6860*/  HMMA.16816.F32.BF16 R16, R232.reuse, R170, R16 ;  /* 0x000000aae810723c */ /* 0x040fee0000041810 */
[----:B------:R-:W3:Y:S01]  /*6870*/  MUFU.TANH R179, R10 ;  /* 0x0000000a00b37308 */ /* 0x000ee20000002400 */
[----:B-1----:R-:W-:Y:S09]  /*6880*/  FMUL.FTZ R0, R6, c[0x0][0x320] ;  /* 0x0000c80006007a20 */ /* 0x002ff20000410000 */
[----:B------:R1:W1:Y:S01]  /*6890*/  MUFU.TANH R246, R0 ;  /* 0x0000000000f67308 */ /* 0x0002620000002400 */
[----:B--2---:R-:W-:Y:S09]  /*68a0*/  FMUL.FTZ R2, R13, c[0x0][0x320] ;  /* 0x0000c8000d027a20 */ /* 0x004ff20000410000 */
[----:B------:R-:W2:Y:S10]  /*68b0*/  MUFU.TANH R178, R3 ;  /* 0x0000000300b27308 */ /* 0x000eb40000002400 */
[----:B------:R-:W2:Y:S01]  /*68c0*/  MUFU.TANH R168, R2 ;  /* 0x0000000200a87308 */ /* 0x000ea20000002400 */
[----:B-1----:R-:W-:Y:S02]  /*68d0*/  FMUL.FTZ R0, R7, c[0x0][0x320] ;  /* 0x0000c80007007a20 */ /* 0x002fe40000410000 */
[----:B------:R-:W1:Y:S01]  /*68e0*/  LDSM.16.M88.4 R4, [R135+0x5800] ;  /* 0x005800008704783b */ /* 0x000e620000000200 */
[----:B------:R-:W-:Y:S06]  /*68f0*/  DEPBAR.LE SB0, 0x0 ;  /* 0x000080000000791a */ /* 0x000fec0000000000 */
[----:B------:R2:W1:Y:S01]  /*6900*/  MUFU.TANH R247, R0 ;  /* 0x0000000000f77308 */ /* 0x0004620000002400 */
[----:B------:R-:W-:Y:S01]  /*6910*/  BAR.SYNC.DEFER_BLOCKING 0x0 ;  /* 0x0000000000007b1d */ /* 0x000fe20000010000 */
[----:B--2---:R-:W-:Y:S08]  /*6920*/  FMUL.FTZ R0, R8, c[0x0][0x320] ;  /* 0x0000c80008007a20 */ /* 0x004ff00000410000 */
[----:B------:R2:W2:Y:S01]  /*6930*/  MUFU.TANH R175, R0 ;  /* 0x0000000000af7308 */ /* 0x0004a20000002400 */
[C---:B-1----:R-:W-:Y:S08]  /*6940*/  HMMA.16816.F32.BF16 R20, R232.reuse, R4, R20 ;  /* 0x00000004e814723c */ /* 0x042ff00000041814 */
[----:B------:R-:W-:Y:S04]  /*6950*/  HMMA.16816.F32.BF16 R24, R232, R6, R24 ;  /* 0x00000006e818723c */ /* 0x000fe80000041818 */
[----:B--2---:R-:W-:Y:S04]  /*6960*/  FMUL.FTZ R0, R9, c[0x0][0x320] ;  /* 0x0000c80009007a20 */ /* 0x004fe80000410000 */
[----:B------:R1:W2:Y:S04]  /*6970*/  MUFU.TANH R173, R0 ;  /* 0x0000000000ad7308 */ /* 0x0002a80000002400 */
[----:B-1----:R-:W-:Y:S06]  /*6980*/  FMUL.FTZ R0, R12, c[0x0][0x320] ;  /* 0x0000c8000c007a20 */ /* 0x002fec0000410000 */
[----:B------:R1:W1:Y:S02]  /*6990*/  MUFU.TANH R172, R0 ;  /* 0x0000000000ac7308 */ /* 0x0002640000002400 */
[----:B-1----:R-:W-:Y:S08]  /*69a0*/  FMUL.FTZ R0, R14, c[0x0][0x320] ;  /* 0x0000c8000e007a20 */ /* 0x002ff00000410000 */
        /* <DEDUP_REMOVED lines=27> */
[----:B-1----:R-:W-:Y:S01]  /*6b60*/  MOV R0, R133 ;  /* 0x0000008500007202 */ /* 0x002fe20000000f00 */
[----:B------:R-:W-:-:S06]  /*6b70*/  @!P4 BRA `(.L_x_32) ;  /* 0x000002b00000c947 */ /* 0x000fcc0003800000 */
[----:B--234-:R-:W2:Y:S01]  /*6b80*/  LDL.64 R22, [R1+0x20] ;  /* 0x0000200001167983 */ /* 0x01cea20000100a00 */
[----:B------:R-:W-:Y:S03]  /*6b90*/  IADD3 R2, R249, -0x1, RZ ;  /* 0xfffffffff9027810 */ /* 0x000fe60007ffe0ff */
[----:B------:R-:W3:Y:S01]  /*6ba0*/  LDL.64 R20, [R1+0x10] ;  /* 0x0000100001147983 */ /* 0x000ee20000100a00 */
[----:B------:R-:W-:Y:S03]  /*6bb0*/  SHF.R.S32.HI R5, RZ, 0x1f, R2 ;  /* 0x0000001fff057819 */ /* 0x000fe60000011402 */
[----:B------:R-:W1:Y:S02]  /*6bc0*/  S2R R252, SR_TID.X ;  /* 0x0000000000fc7919 */ /* 0x000e640000002100 */
[----:B------:R-:W-:Y:S04]  /*6bd0*/  IMAD R5, R5, c[0x0][0x1e0], RZ ;  /* 0x0000780005057a24 */ /* 0x000fe800078e02ff */
[----:B------:R-:W-:Y:S01]  /*6be0*/  IMAD R5, R2, c[0x0][0x1e4], R5 ;  /* 0x0000790002057a24 */ /* 0x000fe200078e0205 */
[----:B-1----:R-:W-:Y:S04]  /*6bf0*/  SHF.R.S32.HI R251, RZ, 0x1f, R252 ;  /* 0x0000001ffffb7819 */ /* 0x002fe800000114fc */
[----:B------:R-:W-:Y:S04]  /*6c00*/  LEA.HI R251, R251, R252, RZ, 0x3 ;  /* 0x000000fcfbfb7211 */ /* 0x000fe800078f18ff */
[----:B------:R-:W-:Y:S04]  /*6c10*/  SHF.R.S32.HI R251, RZ, 0x3, R251 ;  /* 0x00000003fffb7819 */ /* 0x000fe800000114fb */
[----:B------:R-:W-:Y:S04]  /*6c20*/  IADD3 R6, -R251, 0x30, RZ ;  /* 0x00000030fb067810 */ /* 0x000fe80007ffe1ff */
[C---:B------:R-:W-:Y:S02]  /*6c30*/  ISETP.GE.AND P0, PT, R6.reuse, 0x21, PT ;  /* 0x000000210600780c */ /* 0x040fe40003f06270 */
[----:B------:R-:W-:Y:S01]  /*6c40*/  ISETP.GE.AND P1, PT, R6, 0x1, PT ;  /* 0x000000010600780c */ /* 0x000fe20003f26270 */
[----:B------:R-:W-:Y:S04]  /*6c50*/  IMAD.WIDE.U32 R6, R2, c[0x0][0x1e0], RZ ;  /* 0x0000780002067a25 */ /* 0x000fe800078e00ff */
[----:B------:R-:W-:Y:S02]  /*6c60*/  IMAD.IADD R2, R7, 0x1, R5 ;  /* 0x0000000107027824 */ /* 0x000fe400078e0205 */
[----:B------:R-:W-:Y:S04]  /*6c70*/  IMAD.WIDE.U32 R6, R6, 0x30, RZ ;  /* 0x0000003006067825 */ /* 0x000fe800078e00ff */
[----:B------:R-:W-:Y:S02]  /*6c80*/  @P0 IMAD.MOV.U32 R8, RZ, RZ, c[0x0][0x1e0] ;  /* 0x00007800ff080624 */ /* 0x000fe400078e00ff */
[----:B------:R-:W-:Y:S04]  /*6c90*/  IMAD R2, R2, 0x30, RZ ;  /* 0x0000003002027824 */ /* 0x000fe800078e02ff */
[----:B------:R-:W-:Y:S02]  /*6ca0*/  IMAD.IADD R2, R7, 0x1, R2 ;  /* 0x0000000107027824 */ /* 0x000fe400078e0202 */
[----:B------:R-:W-:Y:S01]  /*6cb0*/  @P0 IMAD.MOV.U32 R7, RZ, RZ, c[0x0][0x1e4] ;  /* 0x00007900ff070624 */ /* 0x000fe200078e00ff */
[-C--:B--2---:R-:W-:Y:S02]  /*6cc0*/  @P1 IADD3 R5, P3, R22, R6.reuse, RZ ;  /* 0x0000000616051210 */ /* 0x084fe40007f7e0ff */
[----:B------:R-:W-:Y:S03]  /*6cd0*/  @P0 LEA R6, P2, R8, R6, 0x5 ;  /* 0x0000000608060211 */ /* 0x000fe600078428ff */
[----:B---3--:R-:W-:Y:S01]  /*6ce0*/  @P1 IMAD.X R9, R2, 0x1, R21, P3 ;  /* 0x0000000102091824 */ /* 0x008fe200018e0615 */
[----:B------:R-:W-:Y:S02]  /*6cf0*/  @P0 LEA.HI.X R7, R8, R2, R7, 0x5, P2 ;  /* 0x0000000208070211 */ /* 0x000fe400010f2c07 */
[----:B------:R-:W-:Y:S02]  /*6d00*/  @P0 IADD3 R2, P2, R6, R22, RZ ;  /* 0x0000001606020210 */ /* 0x000fe40007f5e0ff */
[----:B------:R-:W-:Y:S03]  /*6d10*/  LOP3.LUT P3, RZ, R250, 0x2, RZ, 0xc0, !PT ;  /* 0x00000002faff7812 */ /* 0x000fe6000786c0ff */
[----:B------:R-:W-:Y:S01]  /*6d20*/  @P0 IMAD.X R7, R7, 0x1, R21, P2 ;  /* 0x0000000107070824 */ /* 0x000fe200010e0615 */
[C---:B------:R-:W-:Y:S04]  /*6d30*/  @P0 LEA R6, P2, R2.reuse, c[0x0][0x1c8], 0x1 ;  /* 0x0000720002060a11 */ /* 0x040fe800078408ff */
[----:B------:R-:W-:Y:S02]  /*6d40*/  @P0 LEA.HI.X R7, R2, c[0x0][0x1cc], R7, 0x1, P2 ;  /* 0x0000730002070a11 */ /* 0x000fe400010f0c07 */
[C---:B------:R-:W-:Y:S04]  /*6d50*/  @P1 LEA R8, P2, R5.reuse, c[0x0][0x1c8], 0x1 ;  /* 0x0000720005081a11 */ /* 0x040fe800078408ff */
[----:B------:R-:W-:Y:S02]  /*6d60*/  @P1 LEA.HI.X R9, R5, c[0x0][0x1cc], R9, 0x1, P2 ;  /* 0x0000730005091a11 */ /* 0x000fe400010f0c09 */
[----:B------:R-:W-:Y:S03]  /*6d70*/  LOP3.LUT P2, RZ, R250, 0x1, RZ, 0xc0, !PT ;  /* 0x00000001faff7812 */ /* 0x000fe6000784c0ff */
[----:B------:R-:W-:Y:S01]  /*6d80*/  @!PT LDS RZ, [RZ] ;  /* 0x00000000fffff984 */ /* 0x000fe20000000800 */
[----:B------:R-:W-:Y:S01]  /*6d90*/  @!PT LDS RZ, [RZ] ;  /* 0x00000000fffff984 */ /* 0x000fe20000000800 */
[----:B------:R-:W-:Y:S01]  /*6da0*/  @!PT LDS RZ, [RZ] ;  /* 0x00000000fffff984 */ /* 0x000fe20000000800 */
[----:B------:R1:W-:Y:S04]  /*6db0*/  @P1 LDGSTS.E.BYPASS.LTC128B.128 [R248+0x14080], [R8.64], !P5 ;  /* 0x1408000008f81fae */ /* 0x0003e8000e901d46 */
[----:B------:R1:W-:Y:S06]  /*6dc0*/  @P1 LDGSTS.E.BYPASS.LTC128B.128 [R248+0x15880], [R8.64+0x80], !P6 ;  /* 0x1588008008f81fae */ /* 0x0003ec000f101d46 */
[----:B------:R1:W-:Y:S04]  /*6dd0*/  @P1 LDGSTS.E.BYPASS.LTC128B.128 [R248+0x17080], [R8.64+0x100], !P2 ;  /* 0x1708010008f81fae */ /* 0x0003e8000d101d46 */
[----:B------:R1:W-:Y:S04]  /*6de0*/  @P1 LDGSTS.E.BYPASS.LTC128B.128 [R248+0x18880], [R8.64+0x180], !P3 ;  /* 0x1888018008f81fae */ /* 0x0003e8000d901d46 */
[----:B------:R1:W-:Y:S04]  /*6df0*/  @P0 LDGSTS.E.BYPASS.LTC128B.128 [R248+0x15080], [R6.64], !P5 ;  /* 0x1508000006f80fae */ /* 0x0003e8000e901d46 */
[----:B------:R1:W-:Y:S04]  /*6e00*/  @P0 LDGSTS.E.BYPASS.LTC128B.128 [R248+0x16880], [R6.64+0x80], !P6 ;  /* 0x1688008006f80fae */ /* 0x0003e8000f101d46 */
[----:B------:R1:W-:Y:S04]  /*6e10*/  @P0 LDGSTS.E.BYPASS.LTC128B.128 [R248+0x18080], [R6.64+0x100], !P2 ;  /* 0x1808010006f80fae */ /* 0x0003e8000d101d46 */
[----:B------:R1:W-:Y:S02]  /*6e20*/  @P0 LDGSTS.E.BYPASS.LTC128B.128 [R248+0x19880], [R6.64+0x180], !P3 ;  /* 0x1988018006f80fae */ /* 0x0003e4000d901d46 */
.L_x_32:
[----:B--234-:R-:W-:Y:S05]  /*6e30*/  BSYNC B0 ;  /* 0x0000000000007941 */ /* 0x01cfea0003800000 */
.L_x_31:
[----:B-1----:R-:W2:Y:S01]  /*6e40*/  LDL.LU R9, [R1] ;  /* 0x0000000001097983 */ /* 0x002ea20000300800 */
[----:B------:R-:W-:Y:S02]  /*6e50*/  FMNMX.FTZ R2, R177, R133, !PT ;  /* 0x00000085b1027209 */ /* 0x000fe40007810000 */
[----:B------:R-:W-:Y:S01]  /*6e60*/  IADD3 R249, R249, -0x1, RZ ;  /* 0xfffffffff9f97810 */ /* 0x000fe20007ffe0ff */
[----:B------:R-:W0:Y:S01]  /*6e70*/  LDGDEPBAR ;  /* 0x00000000000079af */ /* 0x000e220000000000 */
[----:B------:R-:W-:Y:S04]  /*6e80*/  FMNMX.FTZ R2, R176, R2, !PT ;  /* 0x00000002b0027209 */ /* 0x000fe80007810000 */
        /* <DEDUP_REMOVED lines=9> */
[----:B------:R-:W-:Y:S05]  /*6f20*/  FMNMX.FTZ R2, R10, R2, !PT ;  /* 0x000000020a027209 */ /* 0x000fea0007810000 */
[----:B------:R-:W1:Y:S02]  /*6f30*/  SHFL.BFLY PT, R5, R2, 0x2, 0x1f ;  /* 0x0c401f0002057f89 */ /* 0x000e6400000e0000 */
[----:B-1----:R-:W-:Y:S06]  /*6f40*/  FMNMX.FTZ R2, R2, R5, !PT ;  /* 0x0000000502027209 */ /* 0x002fec0007810000 */
[----:B------:R-:W1:Y:S02]  /*6f50*/  SHFL.BFLY PT, R5, R2, 0x1, 0x1f ;  /* 0x0c201f0002057f89 */ /* 0x000e6400000e0000 */
[----:B-1----:R-:W-:Y:S05]  /*6f60*/  FMNMX.FTZ R133, R2, R5, !PT ;  /* 0x0000000502857209 */ /* 0x002fea0007810000 */
[C---:B------:R-:W-:Y:S02]  /*6f70*/  FADD.FTZ R0, -R133.reuse, R0 ;  /* 0x0000000085007221 */ /* 0x040fe40000010100 */
[----:B------:R-:W-:Y:S02]  /*6f80*/  FMUL.FTZ R2, R133, c[0x0][0x2d0] ;  /* 0x0000b40085027a20 */ /* 0x000fe40000410000 */
[----:B------:R-:W-:Y:S02]  /*6f90*/  FMUL.FTZ R0, R0, c[0x0][0x2d0] ;  /* 0x0000b40000007a20 */ /* 0x000fe40000410000 */
[--C-:B------:R-:W-:Y:S02]  /*6fa0*/  FFMA.FTZ R8, R177, c[0x0][0x2d0], -R2.reuse ;  /* 0x0000b400b1087a23 */ /* 0x100fe40000010802 */
[----:B------:R1:W3:Y:S01]  /*6fb0*/  MUFU.EX2 R6, R0 ;  /* 0x0000000000067308 */ /* 0x0002e20000000800 */
[--C-:B------:R-:W-:Y:S02]  /*6fc0*/  FFMA.FTZ R250, R16, c[0x0][0x2d0], -R2.reuse ;  /* 0x0000b40010fa7a23 */ /* 0x100fe40000010802 */
[--C-:B------:R-:W-:Y:S02]  /*6fd0*/  FFMA.FTZ R177, R14, c[0x0][0x2d0], -R2.reuse ;  /* 0x0000b4000eb17a23 */ /* 0x100fe40000010802 */
[--C-:B------:R-:W-:Y:S02]  /*6fe0*/  FFMA.FTZ R22, R13, c[0x0][0x2d0], -R2.reuse ;  /* 0x0000b4000d167a23 */ /* 0x100fe40000010802 */
[--C-:B------:R-:W-:Y:S02]  /*6ff0*/  FFMA.FTZ R21, R12, c[0x0][0x2d0], -R2.reuse ;  /* 0x0000b4000c157a23 */ /* 0x100fe40000010802 */
[--C-:B------:R-:W-:Y:S01]  /*7000*/  FFMA.FTZ R20, R11, c[0x0][0x2d0], -R2.reuse ;  /* 0x0000b4000b147a23 */ /* 0x100fe20000010802 */
[----:B------:R-:W-:Y:S01]  /*7010*/  MUFU.EX2 R8, R8 ;  /* 0x0000000800087308 */ /* 0x000fe20000000800 */
[--C-:B------:R-:W-:Y:S02]  /*7020*/  FFMA.FTZ R19, R10, c[0x0][0x2d0], -R2.reuse ;  /* 0x0000b4000a137a23 */ /* 0x100fe40000010802 */
[--C-:B------:R-:W-:Y:S02]  /*7030*/  FFMA.FTZ R7, R176, c[0x0][0x2d0], -R2.reuse ;  /* 0x0000b400b0077a23 */ /* 0x100fe40000010802 */
[--C-:B------:R-:W-:Y:S02]  /*7040*/  FFMA.FTZ R5, R175, c[0x0][0x2d0], -R2.reuse ;  /* 0x0000b400af057a23 */ /* 0x100fe40000010802 */
[--C-:B------:R-:W-:Y:S02]  /*7050*/  FFMA.FTZ R252, R172, c[0x0][0x2d0], -R2.reuse ;  /* 0x0000b400acfc7a23 */ /* 0x100fe40000010802 */
[--C-:B------:R-:W-:Y:S01]  /*7060*/  FFMA.FTZ R251, R168, c[0x0][0x2d0], -R2.reuse ;  /* 0x0000b400a8fb7a23 */ /* 0x100fe20000010802 */
[----:B------:R-:W4:Y:S01]  /*7070*/  MUFU.EX2 R7, R7 ;  /* 0x0000000700077308 */ /* 0x000f220000000800 */
[----:B-1----:R-:W-:Y:S02]  /*7080*/  FFMA.FTZ R0, R173, c[0x0][0x2d0], -R2 ;  /* 0x0000b400ad007a23 */ /* 0x002fe40000010802 */
[C---:B---3--:R-:W-:Y:S02]  /*7090*/  FMUL.FTZ R24, R6.reuse, R136 ;  /* 0x0000008806187220 */ /* 0x048fe40000410000 */
[C---:B------:R-:W-:Y:S05]  /*70a0*/  FMUL.FTZ R25, R6.reuse, R137 ;  /* 0x0000008906197220 */ /* 0x040fea0000410000 */
        /* <DEDUP_REMOVED lines=8> */
[C---:B------:R-:W-:Y:S01]  /*7130*/  FMUL.FTZ R33, R6.reuse, R33 ;  /* 0x0000002106217220 */ /* 0x040fe20000410000 */
[C---:B----4-:R-:W-:Y:S01]  /*7140*/  F2FP.BF16.PACK_AB R168, R7.reuse, R8 ;  /* 0x0000000807a8723e */ /* 0x050fe200000010ff */
        /* <DEDUP_REMOVED lines=10> */
[----:B------:R-:W-:Y:S01]  /*71f0*/  FMUL.FTZ R53, R6, R53 ;  /* 0x0000003506357220 */ /* 0x000fe20000410000 */
[----:B-1----:R-:W-:Y:S01]  /*7200*/  F2FP.BF16.PACK_AB R170, R2, R5 ;  /* 0x0000000502aa723e */ /* 0x002fe200000010ff */
        /* <DEDUP_REMOVED lines=38> */
[----:B--2---:R-:W-:Y:S02]  /*7470*/  FFMA.FTZ R0, R6, R9, R8 ;  /* 0x0000000906007223 */ /* 0x004fe40000010008 */
[----:B------:R-:W2:Y:S02]  /*7480*/  LDL.LU R9, [R1+0x4] ;  /* 0x0000040001097983 */ /* 0x000ea40000300800 */
[----:B------:R-:W-:Y:S04]  /*7490*/  FADD.FTZ R0, R7, R0 ;  /* 0x0000000007007221 */ /* 0x000fe80000010000 */
[----:B------:R-:W-:Y:S04]  /*74a0*/  FADD.FTZ R0, R5, R0 ;  /* 0x0000000005007221 */ /* 0x000fe80000010000 */
[----:B------:R-:W-:Y:S01]  /*74b0*/  FADD.FTZ R10, R2, R0 ;  /* 0x00000000020a7221 */ /* 0x000fe20000010000 */
[----:B------:R-:W-:Y:S04]  /*74c0*/  FMNMX.FTZ R0, R246, R132, !PT ;  /* 0x00000084f6007209 */ /* 0x000fe80007810000 */
[----:B------:R-:W-:Y:S02]  /*74d0*/  FMNMX.FTZ R0, R247, R0, !PT ;  /* 0x00000000f7007209 */ /* 0x000fe40007810000 */
[----:B------:R-:W-:Y:S02]  /*74e0*/  MOV R148, R10 ;  /* 0x0000000a00947202 */ /* 0x000fe40000000f00 */
        /* <DEDUP_REMOVED lines=25> */
[----:B------:R3:W-:Y:S01]  /*7680*/  MUFU.EX2 R4, R8 ;  /* 0x0000000800047308 */ /* 0x0007e20000000800 */
[--C-:B------:R-:W-:Y:S02]  /*7690*/  FFMA.FTZ R174, R174, c[0x0][0x2d0], -R5.reuse ;  /* 0x0000b400aeae7a23 */ /* 0x100fe40000010805 */
[--C-:B------:R-:W-:Y:S02]  /*76a0*/  FFMA.FTZ R173, R171, c[0x0][0x2d0], -R5.reuse ;  /* 0x0000b400abad7a23 */ /* 0x100fe40000010805 */
[--C-:B------:R-:W-:Y:S02]  /*76b0*/  FFMA.FTZ R175, R169, c[0x0][0x2d0], -R5.reuse ;  /* 0x0000b400a9af7a23 */ /* 0x100fe40000010805 */
[--C-:B------:R-:W-:Y:S02]  /*76c0*/  FFMA.FTZ R179, R17, c[0x0][0x2d0], -R5.reuse ;  /* 0x0000b40011b37a23 */ /* 0x100fe40000010805 */
[C---:B------:R-:W-:Y:S01]  /*76d0*/  FMUL.FTZ R17, R6.reuse, R145 ;  /* 0x0000009106117220 */ /* 0x040fe20000410000 */
[----:B------:R-:W4:Y:S01]  /*76e0*/  MUFU.EX2 R7, R7 ;  /* 0x0000000700077308 */ /* 0x000f220000000800 */
[----:B------:R-:W-:Y:S02]  /*76f0*/  FFMA.FTZ R178, R15, c[0x0][0x2d0], -R5 ;  /* 0x0000b4000fb27a23 */ /* 0x000fe40000010805 */
[----:B------:R-:W-:Y:S01]  /*7700*/  FMUL.FTZ R5, R6, R157 ;  /* 0x0000009d06057220 */ /* 0x000fe20000410000 */
[----:B------:R-:W-:Y:S01]  /*7710*/  MOV R157, R20 ;  /* 0x00000014009d7202 */ /* 0x000fe20000000f00 */
[C---:B-1----:R-:W-:Y:S02]  /*7720*/  FMUL.FTZ R26, R0.reuse, R138 ;  /* 0x0000008a001a7220 */ /* 0x042fe40000410000 */
[----:B------:R-:W-:Y:S02]  /*7730*/  FMUL.FTZ R27, R0, R139 ;  /* 0x0000008b001b7220 */ /* 0x000fe40000410000 */
[----:B------:R-:W1:Y:S01]  /*7740*/  LDSM.16.MT88.4 R136, [R236] ;  /* 0x00000000ec88783b */ /* 0x000e620000004200 */
[----:B------:R-:W-:Y:S01]  /*7750*/  FMUL.FTZ R20, R6, R140 ;  /* 0x0000008c06147220 */ /* 0x000fe20000410000 */
[----:B------:R-:W-:Y:S01]  /*7760*/  MUFU.EX2 R145, R250 ;  /* 0x000000fa00917308 */ /* 0x000fe20000000800 */
[C---:B------:R-:W-:Y:S02]  /*7770*/  FMUL.FTZ R10, R0.reuse, R154 ;  /* 0x0000009a000a7220 */ /* 0x040fe40000410000 */
[C---:B------:R-:W-:Y:S02]  /*7780*/  FMUL.FTZ R11, R0.reuse, R155 ;  /* 0x0000009b000b7220 */ /* 0x040fe40000410000 */
[C---:B------:R-:W-:Y:S02]  /*7790*/  FMUL.FTZ R18, R0.reuse, R146 ;  /* 0x0000009200127220 */ /* 0x040fe40000410000 */
[----:B------:R-:W-:Y:S02]  /*77a0*/  FMUL.FTZ R23, R0, R143 ;  /* 0x0000008f00177220 */ /* 0x000fe40000410000 */
[C---:B---3--:R-:W-:Y:S01]  /*77b0*/  FMUL.FTZ R8, R6.reuse, R152 ;  /* 0x0000009806087220 */ /* 0x048fe20000410000 */
[----:B------:R-:W-:Y:S01]  /*77c0*/  MOV R152, R21 ;  /* 0x0000001500987202 */ /* 0x000fe20000000f00 */
[----:B------:R-:W-:Y:S01]  /*77d0*/  FMUL.FTZ R21, R6, R141 ;  /* 0x0000008d06157220 */ /* 0x000fe20000410000 */
[----:B------:R-:W-:Y:S01]  /*77e0*/  MUFU.EX2 R250, R173 ;  /* 0x000000ad00fa7308 */ /* 0x000fe20000000800 */
[C---:B----4-:R-:W-:Y:S01]  /*77f0*/  F2FP.BF16.PACK_AB R169, R7.reuse, R4 ;  /* 0x0000000407a9723e */ /* 0x050fe200000010ff */
        /* <DEDUP_REMOVED lines=63> */
[----:B------:R-:W-:Y:S01]  /*7bf0*/  FMUL.FTZ R4, R6, R156 ;  /* 0x0000009c06047220 */ /* 0x000fe20000410000 */
[----:B------:R-:W-:Y:S01]  /*7c00*/  MOV R156, R19 ;  /* 0x00000013009c7202 */ /* 0x000fe20000000f00 */
[----:B------:R-:W-:Y:S02]  /*7c10*/  FMUL.FTZ R19, R0, R147 ;  /* 0x0000009300137220 */ /* 0x000fe40000410000 */
[----:B------:R-:W-:Y:S01]  /*7c20*/  FMUL.FTZ R9, R6, R153 ;  /* 0x0000009906097220 */ /* 0x000fe20000410000 */
[----:B------:R-:W-:Y:S01]  /*7c30*/  MOV R153, R22 ;  /* 0x0000001600997202 */ /* 0x000fe20000000f00 */
[C---:B------:R-:W-:Y:S02]  /*7c40*/  FMUL.FTZ R22, R0.reuse, R142 ;  /* 0x0000008e00167220 */ /* 0x040fe40000410000 */
[C---:B------:R-:W-:Y:S01]  /*7c50*/  FMUL.FTZ R6, R0.reuse, R158 ;  /* 0x0000009e00067220 */ /* 0x040fe20000410000 */
[----:B------:R-:W-:Y:S01]  /*7c60*/  LDSM.16.MT88.4 R140, [R236+0x800] ;  /* 0x00080000ec8c783b */ /* 0x000fe20000004200 */
[----:B------:R-:W-:Y:S02]  /*7c70*/  FADD.FTZ R3, R7, R3 ;  /* 0x0000000307037221 */ /* 0x000fe40000010000 */
[----:B------:R-:W-:Y:S02]  /*7c80*/  FMUL.FTZ R7, R0, R159 ;  /* 0x0000009f00077220 */ /* 0x000fe40000410000 */
[----:B------:R-:W2:Y:S10]  /*7c90*/  MUFU.EX2 R0, R132 ;  /* 0x0000008400007308 */ /* 0x000eb40000000800 */
[----:B------:R-:W3:Y:S01]  /*7ca0*/  MUFU.EX2 R132, R252 ;  /* 0x000000fc00847308 */ /* 0x000ee20000000800 */
[----:B--2---:R-:W-:Y:S01]  /*7cb0*/  F2FP.BF16.PACK_AB R171, R151, R0 ;  /* 0x0000000097ab723e */ /* 0x004fe200000010ff */
[----:B------:R-:W-:Y:S08]  /*7cc0*/  FADD.FTZ R149, R0, R3 ;  /* 0x0000000300957221 */ /* 0x000ff00000010000 */
[----:B------:R-:W2:Y:S01]  /*7cd0*/  MUFU.EX2 R3, R251 ;  /* 0x000000fb00037308 */ /* 0x000ea20000000800 */
[C---:B-1----:R-:W-:Y:S05]  /*7ce0*/  HMMA.16816.F32.BF16 R4, R168.reuse, R136, R4 ;  /* 0x00000088a804723c */ /* 0x042fea0000041804 */
[----:B---3--:R-:W-:Y:S04]  /*7cf0*/  FADD.FTZ R0, R132, R148 ;  /* 0x0000009484007221 */ /* 0x008fe80000010000 */
[----:B------:R-:W-:Y:S01]  /*7d00*/  MUFU.EX2 R148, R157 ;  /* 0x0000009d00947308 */ /* 0x000fe20000000800 */
[C---:B------:R-:W-:Y:S01]  /*7d10*/  HMMA.16816.F32.BF16 R8, R168.reuse, R138, R8 ;  /* 0x0000008aa808723c */ /* 0x040fe20000041808 */
[----:B------:R-:W1:Y:S02]  /*7d20*/  LDSM.16.MT88.4 R136, [R238] ;  /* 0x00000000ee88783b */ /* 0x000e640000004200 */
[----:B--2---:R-:W-:Y:S04]  /*7d30*/  FADD.FTZ R0, R3, R0 ;  /* 0x0000000003007221 */ /* 0x004fe80000010000 */
[----:B------:R-:W-:Y:S05]  /*7d40*/  FADD.FTZ R0, R145, R0 ;  /* 0x0000000091007221 */ /* 0x000fea0000010000 */
[----:B------:R-:W-:Y:S01]  /*7d50*/  FADD.FTZ R0, R144, R0 ;  /* 0x0000000090007221 */ /* 0x000fe20000010000 */
[C---:B-1----:R-:W-:Y:S08]  /*7d60*/  HMMA.16816.F32.BF16 R12, R168.reuse, R136, R12 ;  /* 0x00000088a80c723c */ /* 0x042ff0000004180c */
[C---:B------:R-:W-:Y:S01]  /*7d70*/  HMMA.16816.F32.BF16 R16, R168.reuse, R138, R16 ;  /* 0x0000008aa810723c */ /* 0x040fe20000041810 */
[----:B------:R-:W1:Y:S07]  /*7d80*/  LDSM.16.MT88.4 R136, [R237] ;  /* 0x00000000ed88783b */ /* 0x000e6e0000004200 */
[C---:B-1----:R-:W-:Y:S08]  /*7d90*/  HMMA.16816.F32.BF16 R20, R168.reuse, R136, R20 ;  /* 0x00000088a814723c */ /* 0x042ff00000041814 */
[C---:B------:R-:W-:Y:S01]  /*7da0*/  HMMA.16816.F32.BF16 R24, R168.reuse, R138, R24 ;  /* 0x0000008aa818723c */ /* 0x040fe20000041818 */
[----:B------:R-:W1:Y:S07]  /*7db0*/  LDSM.16.MT88.4 R136, [R241] ;  /* 0x00000000f188783b */ /* 0x000e6e0000004200 */
        /* <DEDUP_REMOVED lines=36> */
[C---:B-1----:R-:W-:Y:S07]  /*8000*/  HMMA.16816.F32.BF16 R124, R168.reuse, R136, R124 ;  /* 0x00000088a87c723c */ /* 0x042fee000004187c */
[----:B------:R-:W-:Y:S01]  /*8010*/  F2FP.BF16.PACK_AB R136, R3, R132 ;  /* 0x000000840388723e */ /* 0x000fe200000010ff */
[----:B------:R-:W-:Y:S01]  /*8020*/  HMMA.16816.F32.BF16 R128, R168, R138, R128 ;  /* 0x0000008aa880723c */ /* 0x000fe20000041880 */
[----:B------:R-:W-:Y:S03]  /*8030*/  MUFU.EX2 R132, R152 ;  /* 0x0000009800847308 */ /* 0x000fe60000000800 */
[----:B------:R-:W-:Y:S01]  /*8040*/  F2FP.BF16.PACK_AB R137, R250, R150 ;  /* 0x00000096fa89723e */ /* 0x000fe200000010ff */
[----:B------:R-:W-:Y:S02]  /*8050*/  FADD.FTZ R3, R151, R149 ;  /* 0x0000009597037221 */ /* 0x000fe40000010000 */
[----:B------:R-:W-:Y:S02]  /*8060*/  F2FP.BF16.PACK_AB R138, R144, R145 ;  /* 0x00000091908a723e */ /* 0x000fe400000010ff */
[----:B------:R-:W1:Y:S03]  /*8070*/  LDSM.16.MT88.4 R144, [R238+0x800] ;  /* 0x00080000ee90783b */ /* 0x000e660000004200 */
[----:B------:R-:W-:Y:S02]  /*8080*/  F2FP.BF16.PACK_AB R139, R176, R177 ;  /* 0x000000b1b08b723e */ /* 0x000fe400000010ff */
[----:B------:R-:W-:Y:S02]  /*8090*/  F2FP.BF16.PACK_AB R169, R175, R174 ;  /* 0x000000aeafa9723e */ /* 0x000fe400000010ff */
[----:B------:R-:W-:Y:S03]  /*80a0*/  F2FP.BF16.PACK_AB R171, R173, R172 ;  /* 0x000000acadab723e */ /* 0x000fe600000010ff */
[C---:B------:R-:W-:Y:S08]  /*80b0*/  HMMA.16816.F32.BF16 R4, R136.reuse, R140, R4 ;  /* 0x0000008c8804723c */ /* 0x040ff00000041804 */
[C---:B------:R-:W-:Y:S01]  /*80c0*/  HMMA.16816.F32.BF16 R8, R136.reuse, R142, R8 ;  /* 0x0000008e8808723c */ /* 0x040fe20000041808 */
[----:B------:R-:W2:Y:S07]  /*80d0*/  LDSM.16.MT88.4 R140, [R237+0x800] ;  /* 0x00080000ed8c783b */ /* 0x000eae0000004200 */
[C---:B-1----:R-:W-:Y:S08]  /*80e0*/  HMMA.16816.F32.BF16 R12, R136.reuse, R144, R12 ;  /* 0x00000090880c723c */ /* 0x042ff0000004180c */
[C---:B------:R-:W-:Y:S01]  /*80f0*/  HMMA.16816.F32.BF16 R16, R136.reuse, R146, R16 ;  /* 0x000000928810723c */ /* 0x040fe20000041810 */
[----:B------:R-:W1:Y:S07]  /*8100*/  LDSM.16.MT88.4 R144, [R239+0x800] ;  /* 0x00080000ef90783b */ /* 0x000e6e0000004200 */
[C---:B--2---:R-:W-:Y:S08]  /*8110*/  HMMA.16816.F32.BF16 R20, R136.reuse, R140, R20 ;  /* 0x0000008c8814723c */ /* 0x044ff00000041814 */
        /* <DEDUP_REMOVED lines=35> */
[C---:B--2---:R-:W-:Y:S01]  /*8350*/  HMMA.16816.F32.BF16 R116, R136.reuse, R140, R116 ;  /* 0x0000008c8874723c */ /* 0x044fe20000041874 */
[----:B------:R2:W3:Y:S07]  /*8360*/  MUFU.EX2 R140, R153 ;  /* 0x00000099008c7308 */ /* 0x0004ee0000000800 */
[C---:B------:R-:W-:Y:S03]  /*8370*/  HMMA.16816.F32.BF16 R120, R136.reuse, R142, R120 ;  /* 0x0000008e8878723c */ /* 0x040fe60000041878 */
[----:B------:R-:W4:Y:S01]  /*8380*/  MUFU.EX2 R141, R156 ;  /* 0x0000009c008d7308 */ /* 0x000f220000000800 */
[----:B--2---:R-:W2:Y:S01]  /*8390*/  LDSM.16.MT88.4 R152, [R236+0x1000] ;  /* 0x00100000ec98783b */ /* 0x004ea20000004200 */
[----:B---3--:R-:W-:Y:S01]  /*83a0*/  F2FP.BF16.PACK_AB R168, R132, R140 ;  /* 0x0000008c84a8723e */ /* 0x008fe200000010ff */
[----:B------:R-:W-:Y:S02]  /*83b0*/  FADD.FTZ R0, R140, R0 ;  /* 0x000000008c007221 */ /* 0x000fe40000010000 */
[C---:B-1----:R-:W-:Y:S04]  /*83c0*/  HMMA.16816.F32.BF16 R124, R136.reuse, R144, R124 ;  /* 0x00000090887c723c */ /* 0x042fe8000004187c */
[----:B------:R-:W-:Y:S01]  /*83d0*/  FADD.FTZ R0, R132, R0 ;  /* 0x0000000084007221 */ /* 0x000fe20000010000 */
[C---:B----4-:R-:W-:Y:S03]  /*83e0*/  F2FP.BF16.PACK_AB R170, R141.reuse, R148 ;  /* 0x000000948daa723e */ /* 0x050fe600000010ff */
[----:B------:R-:W-:Y:S01]  /*83f0*/  FADD.FTZ R0, R148, R0 ;  /* 0x0000000094007221 */ /* 0x000fe20000010000 */
[----:B------:R-:W-:Y:S01]  /*8400*/  HMMA.16816.F32.BF16 R128, R136, R146, R128 ;  /* 0x000000928880723c */ /* 0x000fe20000041880 */
[----:B------:R-:W1:Y:S02]  /*8410*/  LDSM.16.MT88.4 R144, [R238+0x1000] ;  /* 0x00100000ee90783b */ /* 0x000e640000004200 */
[----:B------:R-:W-:Y:S02]  /*8420*/  FADD.FTZ R132, R141, R0 ;  /* 0x000000008d847221 */ /* 0x000fe40000010000 */
[----:B------:R-:W-:Y:S04]  /*8430*/  FADD.FTZ R0, R150, R3 ;  /* 0x0000000396007221 */ /* 0x000fe80000010000 */
[----:B------:R-:W3:Y:S03]  /*8440*/  LDSM.16.MT88.4 R136, [R237+0x1000] ;  /* 0x00100000ed88783b */ /* 0x000ee60000004200 */
[----:B------:R-:W-:Y:S04]  /*8450*/  FADD.FTZ R0, R250, R0 ;  /* 0x00000000fa007221 */ /* 0x000fe80000010000 */
[----:B------:R-:W-:Y:S01]  /*8460*/  FADD.FTZ R0, R177, R0 ;  /* 0x00000000b1007221 */ /* 0x000fe20000010000 */
[----:B------:R4:W-:Y:S03]  /*8470*/  STL [R1], R132 ;  /* 0x0000008401007387 */ /* 0x0009e60000100800 */
[----:B------:R-:W-:Y:S04]  /*8480*/  FADD.FTZ R0, R176, R0 ;  /* 0x00000000b0007221 */ /* 0x000fe80000010000 */
[----:B------:R-:W-:Y:S01]  /*8490*/  FADD.FTZ R0, R174, R0 ;  /* 0x00000000ae007221 */ /* 0x000fe20000010000 */
[C---:B--2---:R-:W-:Y:S01]  /*84a0*/  HMMA.16816.F32.BF16 R156, R168.reuse, R152, R4 ;  /* 0x00000098a89c723c */ /* 0x044fe20000041804 */
[----:B------:R-:W2:Y:S04]  /*84b0*/  LDSM.16.MT88.4 R4, [R239+0x1000] ;  /* 0x00100000ef04783b */ /* 0x000ea80000004200 */
[----:B------:R-:W-:Y:S03]  /*84c0*/  FADD.FTZ R0, R175, R0 ;  /* 0x00000000af007221 */ /* 0x000fe60000010000 */
[C---:B------:R-:W-:Y:S01]  /*84d0*/  HMMA.16816.F32.BF16 R152, R168.reuse, R154, R8 ;  /* 0x0000009aa898723c */ /* 0x040fe20000041808 */
[----:B------:R-:W5:Y:S03]  /*84e0*/  LDSM.16.MT88.4 R8, [R236+0x2800] ;  /* 0x00280000ec08783b */ /* 0x000f660000004200 */
[----:B------:R-:W-:Y:S01]  /*84f0*/  FADD.FTZ R0, R172, R0 ;  /* 0x00000000ac007221 */ /* 0x000fe20000010000 */
[----:B----4-:R-:W-:Y:S03]  /*8500*/  MOV R132, R2 ;  /* 0x0000000200847202 */ /* 0x010fe60000000f00 */
[C---:B-1----:R-:W-:Y:S01]  /*8510*/  HMMA.16816.F32.BF16 R148, R168.reuse, R144, R12 ;  /* 0x00000090a894723c */ /* 0x042fe2000004180c */
[----:B------:R-:W1:Y:S03]  /*8520*/  LDSM.16.MT88.4 R12, [R238+0x2800] ;  /* 0x00280000ee0c783b */ /* 0x000e660000004200 */
[----:B------:R-:W-:Y:S04]  /*8530*/  FADD.FTZ R0, R173, R0 ;  /* 0x00000000ad007221 */ /* 0x000fe80000010000 */
[C---:B------:R-:W-:Y:S01]  /*8540*/  HMMA.16816.F32.BF16 R144, R168.reuse, R146, R16 ;  /* 0x00000092a890723c */ /* 0x040fe20000041810 */
[----:B------:R-:W-:Y:S07]  /*8550*/  STL [R1+0x4], R0 ;  /* 0x0000040001007387 */ /* 0x000fee0000100800 */
[C---:B---3--:R-:W-:Y:S08]  /*8560*/  HMMA.16816.F32.BF16 R140, R168.reuse, R136, R20 ;  /* 0x00000088a88c723c */ /* 0x048ff00000041814 */
[C---:B------:R-:W-:Y:S08]  /*8570*/  HMMA.16816.F32.BF16 R136, R168.reuse, R138, R24 ;  /* 0x0000008aa888723c */ /* 0x040ff00000041818 */
[C---:B--2---:R-:W-:Y:S08]  /*8580*/  HMMA.16816.F32.BF16 R28, R168.reuse, R4, R28 ;  /* 0x00000004a81c723c */ /* 0x044ff0000004181c */
[C---:B------:R-:W-:Y:S01]  /*8590*/  HMMA.16816.F32.BF16 R32, R168.reuse, R6, R32 ;  /* 0x00000006a820723c */ /* 0x040fe20000041820 */
[----:B------:R-:W2:Y:S07]  /*85a0*/  LDSM.16.MT88.4 R4, [R237+0x2800] ;  /* 0x00280000ed04783b */ /* 0x000eae0000004200 */
[C---:B-----5:R-:W-:Y:S08]  /*85b0*/  HMMA.16816.F32.BF16 R36, R168.reuse, R8, R36 ;  /* 0x00000008a824723c */ /* 0x060ff00000041824 */
[C---:B------:R-:W-:Y:S01]  /*85c0*/  HMMA.16816.F32.BF16 R40, R168.reuse, R10, R40 ;  /* 0x0000000aa828723c */ /* 0x040fe20000041828 */
[----:B------:R-:W3:Y:S07]  /*85d0*/  LDSM.16.MT88.4 R8, [R239+0x2800] ;  /* 0x00280000ef08783b */ /* 0x000eee0000004200 */
[C---:B-1----:R-:W-:Y:S08]  /*85e0*/  HMMA.16816.F32.BF16 R44, R168.reuse, R12, R44 ;  /* 0x0000000ca82c723c */ /* 0x042ff0000004182c */
[C---:B------:R-:W-:Y:S01]  /*85f0*/  HMMA.16816.F32.BF16 R48, R168.reuse, R14, R48 ;  /* 0x0000000ea830723c */ /* 0x040fe20000041830 */
[----:B------:R-:W1:Y:S07]  /*8600*/  LDSM.16.MT88.4 R12, [R236+0x4000] ;  /* 0x00400000ec0c783b */ /* 0x000e6e0000004200 */
[C---:B--2---:R-:W-:Y:S08]  /*8610*/  HMMA.16816.F32.BF16 R52, R168.reuse, R4, R52 ;  /* 0x00000004a834723c */ /* 0x044ff00000041834 */
[C---:B------:R-:W-:Y:S01]  /*8620*/  HMMA.16816.F32.BF16 R56, R168.reuse, R6, R56 ;  /* 0x00000006a838723c */ /* 0x040fe20000041838 */
[----:B------:R-:W2:Y:S07]  /*8630*/  LDSM.16.MT88.4 R4, [R238+0x4000] ;  /* 0x00400000ee04783b */ /* 0x000eae0000004200 */
[C---:B---3--:R-:W-:Y:S08]  /*8640*/  HMMA.16816.F32.BF16 R60, R168.reuse, R8, R60 ;  /* 0x00000008a83c723c */ /* 0x048ff0000004183c */
        /* <DEDUP_REMOVED lines=18> */
[C---:B------:R-:W-:Y:S08]  /*8770*/  HMMA.16816.F32.BF16 R112, R168.reuse, R10, R112 ;  /* 0x0000000aa870723c */ /* 0x040ff00000041870 */
[C---:B-1----:R-:W-:Y:S08]  /*8780*/  HMMA.16816.F32.BF16 R116, R168.reuse, R12, R116 ;  /* 0x0000000ca874723c */ /* 0x042ff00000041874 */
[C---:B------:R-:W-:Y:S08]  /*8790*/  HMMA.16816.F32.BF16 R120, R168.reuse, R14, R120 ;  /* 0x0000000ea878723c */ /* 0x040ff00000041878 */
[C---:B--2---:R-:W-:Y:S08]  /*87a0*/  HMMA.16816.F32.BF16 R124, R168.reuse, R4, R124 ;  /* 0x00000004a87c723c */ /* 0x044ff0000004187c */
[----:B------:R-:W-:Y:S01]  /*87b0*/  HMMA.16816.F32.BF16 R128, R168, R6, R128 ;  /* 0x00000006a880723c */ /* 0x000fe20000041880 */
[----:B------:R-:W-:-:S07]  /*87c0*/  @P4 BRA `(.L_x_33) ;  /* 0xffffd3f000004947 */ /* 0x000fce000383ffff */
.L_x_30:
[----:B------:R-:W-:Y:S11]  /*87d0*/  @!UPT UIADD3 URZ, URZ, URZ, URZ ;  /* 0x0000003f3f3ff290 */ /* 0x000ff6000fffe03f */
[----:B---3--:R-:W-:Y:S05]  /*87e0*/  BRA.DIV ~URZ, `(.L_x_34) ;  /* 0x00005c227f007947 */ /* 0x008fea000b800000 */
[----:B------:R-:W2:Y:S04]  /*87f0*/  LDL.LU R5, [R1] ;  /* 0x0000000001057983 */ /* 0x000ea80000300800 */
[----:B------:R-:W3:Y:S04]  /*8800*/  LDL.LU R6, [R1+0x4] ;  /* 0x0000040001067983 */ /* 0x000ee80000300800 */
[----:B--2---:R-:W1:Y:S04]  /*8810*/  SHFL.BFLY PT, R0, R5, 0x2, 0x1f ;  /* 0x0c401f0005007f89 */ /* 0x004e6800000e0000 */
[----:B---3--:R-:W2:Y:S01]  /*8820*/  SHFL.BFLY PT, R2, R6, 0x2, 0x1f ;  /* 0x0c401f0006027f89 */ /* 0x008ea200000e0000 */
[----:B-1----:R-:W-:-:S02]  /*8830*/  FADD.FTZ R0, R0, R5 ;  /* 0x0000000500007221 */ /* 0x002fc40000010000 */
[----:B--2---:R-:W-:-:S03]  /*8840*/  FADD.FTZ R4, R2, R6 ;  /* 0x0000000602047221 */ /* 0x004fc60000010000 */
[----:B------:R-:W1:Y:S04]  /*8850*/  SHFL.BFLY PT, R5, R0, 0x1, 0x1f ;  /* 0x0c201f0000057f89 */ /* 0x000e6800000e0000 */
[----:B------:R2:W3:Y:S01]  /*8860*/  SHFL.BFLY PT, R3, R4, 0x1, 0x1f ;  /* 0x0c201f0004037f89 */ /* 0x0004e200000e0000 */
[----:B-1----:R-:W-:-:S05]  /*8870*/  FADD.FTZ R0, R0, R5 ;  /* 0x0000000500007221 */ /* 0x002fca0000010000 */
.L_x_97:
[----:B------:R-:W-:Y:S01]  /*8880*/  FSETP.NE.FTZ.AND P1, PT, R0, RZ, PT ;  /* 0x000000ff0000720b */ /* 0x000fe20003f35000 */
[----:B---3--:R-:W-:Y:S01]  /*8890*/  FADD.FTZ R3, R3, R4 ;  /* 0x0000000403037221 */ /* 0x008fe20000010000 */
[----:B------:R-:W-:Y:S02]  /*88a0*/  MOV R2, RZ ;  /* 0x000000ff00027202 */ /* 0x000fe40000000f00 */
[----:B------:R-:W-:Y:S02]  /*88b0*/  MOV R20, 0xff800000 ;  /* 0xff80000000147802 */ /* 0x000fe40000000f00 */
[----:B------:R-:W-:-:S02]  /*88c0*/  FSETP.NE.FTZ.AND P0, PT, R3, RZ, PT ;  /* 0x000000ff0300720b */ /* 0x000fc40003f15000 */
[----:B------:R-:W-:-:S05]  /*88d0*/  MOV R15, 0xff800000 ;  /* 0xff800000000f7802 */ /* 0x000fca0000000f00 */
[----:B------:R-:W1:Y:S01]  /*88e0*/  @P1 MUFU.RCP R2, R0 ;  /* 0x0000000000021308 */ /* 0x000e620000001000 */
[----:B--2---:R-:W-:-:S05]  /*88f0*/  @P1 MOV R4, 0x3f317218 ;  /* 0x3f31721800041802 */ /* 0x004fca0000000f00 */
[----:B------:R-:W-:Y:S02]  /*8900*/  @P1 FMUL.FTZ R4, R4, c[0x0][0x2d0] ;  /* 0x0000b40004041a20 */ /* 0x000fe40000410000 */
[----:B------:R2:W3:Y:S01]  /*8910*/  @P1 MUFU.LG2 R5, R0 ;  /* 0x0000000000051308 */ /* 0x0004e20000000c00 */
[C---:B-1----:R-:W-:Y:S02]  /*8920*/  FMUL.FTZ R186, R2.reuse, R100 ;  /* 0x0000006402ba7220 */ /* 0x042fe40000410000 */
[C---:B------:R-:W-:Y:S02]  /*8930*/  FMUL.FTZ R187, R2.reuse, R101 ;  /* 0x0000006502bb7220 */ /* 0x040fe40000410000 */
[C---:B------:R-:W-:Y:S02]  /*8940*/  FMUL.FTZ R100, R2.reuse, R104 ;  /* 0x0000006802647220 */ /* 0x040fe40000410000 */
[C---:B------:R-:W-:Y:S01]  /*8950*/  FMUL.FTZ R101, R2.reuse, R105 ;  /* 0x0000006902657220 */ /* 0x040fe20000410000 */
[----:B--2---:R-:W-:Y:S01]  /*8960*/  MOV R0, RZ ;  /* 0x000000ff00007202 */ /* 0x004fe20000000f00 */
[----:B------:R-:W-:-:S02]  /*8970*/  FMUL.FTZ R104, R2, R108 ;  /* 0x0000006c02687220 */ /* 0x000fc40000410000 */
[C---:B------:R-:W-:Y:S02]  /*8980*/  FMUL.FTZ R105, R2.reuse, R109 ;  /* 0x0000006d02697220 */ /* 0x040fe40000410000 */
[C---:B------:R-:W-:Y:S01]  /*8990*/  FMUL.FTZ R184, R2.reuse, R76 ;  /* 0x0000004c02b87220 */ /* 0x040fe20000410000 */
[----:B------:R-:W1:Y:S01]  /*89a0*/  @P0 MUFU.RCP R0, R3 ;  /* 0x0000000300000308 */ /* 0x000e620000001000 */
        /* <DEDUP_REMOVED lines=15> */
[----:B-----5:R-:W-:-:S02]  /*8aa0*/  FMUL.FTZ R160, R2, R28 ;  /* 0x0000001c02a07220 */ /* 0x020fc40000410000 */
        /* <DEDUP_REMOVED lines=40> */
[----:B------:R-:W-:Y:S02]  /*8d30*/  FMUL.FTZ R77, R2, R129 ;  /* 0x00000081024d7220 */ /* 0x000fe40000410000 */
[----:B------:R2:W4:Y:S01]  /*8d40*/  @P0 MUFU.LG2 R2, R3 ;  /* 0x0000000300020308 */ /* 0x0005220000000c00 */
[----:B---3--:R-:W-:-:S02]  /*8d50*/  @P1 FMUL.FTZ R5, R5, 0.69314718246459960938 ;  /* 0x3f31721805051820 */ /* 0x008fc40000410000 */
[----:B-1----:R-:W-:Y:S02]  /*8d60*/  FMUL.FTZ R192, R0, R146 ;  /* 0x0000009200c07220 */ /* 0x002fe40000410000 */
[----:B------:R-:W-:Y:S01]  /*8d70*/  @P1 FFMA.FTZ R20, R4, R133, R5 ;  /* 0x0000008504141223 */ /* 0x000fe20000010005 */
[----:B------:R-:W-:Y:S01]  /*8d80*/  MOV R4, 0x1 ;  /* 0x0000000100047802 */ /* 0x000fe20000000f00 */
[C---:B------:R-:W-:Y:S02]  /*8d90*/  FMUL.FTZ R193, R0.reuse, R147 ;  /* 0x0000009300c17220 */ /* 0x040fe40000410000 */
[C---:B------:R-:W-:Y:S02]  /*8da0*/  FMUL.FTZ R204, R0.reuse, R154 ;  /* 0x0000009a00cc7220 */ /* 0x040fe40000410000 */
[C---:B------:R-:W-:Y:S02]  /*8db0*/  FMUL.FTZ R205, R0.reuse, R155 ;  /* 0x0000009b00cd7220 */ /* 0x040fe40000410000 */
[----:B------:R-:W-:-:S02]  /*8dc0*/  FMUL.FTZ R198, R0, R150 ;  /* 0x0000009600c67220 */ /* 0x000fc40000410000 */
[----:B------:R-:W-:Y:S01]  /*8dd0*/  FMUL.FTZ R199, R0, R151 ;  /* 0x0000009700c77220 */ /* 0x000fe20000410000 */
[----:B--2---:R-:W-:Y:S01]  /*8de0*/  @P0 MOV R3, 0x3f317218 ;  /* 0x3f31721800030802 */ /* 0x004fe20000000f00 */
[----:B----4-:R-:W-:Y:S02]  /*8df0*/  @P0 FMUL.FTZ R2, R2, 0.69314718246459960938 ;  /* 0x3f31721802020820 */ /* 0x010fe40000410000 */
[C---:B------:R-:W-:Y:S02]  /*8e00*/  FMUL.FTZ R146, R0.reuse, R142 ;  /* 0x0000008e00927220 */ /* 0x040fe40000410000 */
[----:B------:R-:W-:Y:S02]  /*8e10*/  @P0 FMUL.FTZ R3, R3, c[0x0][0x2d0] ;  /* 0x0000b40003030a20 */ /* 0x000fe40000410000 */
        /* <DEDUP_REMOVED lines=56> */
[----:B------:R-:W-:Y:S01]  /*91a0*/  FMUL.FTZ R79, R0, R131 ;  /* 0x00000083004f7220 */ /* 0x000fe20000410000 */
[----:B------:R-:W-:Y:S01]  /*91b0*/  PRMT R0, R4, 0x7610, R0 ;  /* 0x0000761004007816 */ /* 0x000fe20000000000 */
[----:B------:R-:W-:Y:S02]  /*91c0*/  @P0 FFMA.FTZ R15, R3, R132, R2 ;  /* 0x00000084030f0223 */ /* 0x000fe40000010002 */
.L_x_27:
[----:B--2---:R2:W5:Y:S04]  /*91d0*/  LDL R6, [R1+0x50] ;  /* 0x0000500001067983 */ /* 0x0045680000100800 */
[----:B------:R-:W3:Y:S01]  /*91e0*/  S2R R2, SR_TID.X ;  /* 0x0000000000027919 */ /* 0x000ee20000002100 */
[----:B------:R-:W-:Y:S01]  /*91f0*/  BSSY B0, `(.L_x_35) ;  /* 0x0000011000007945 */ /* 0x000fe20003800000 */
[----:B---3--:R-:W-:-:S13]  /*9200*/  LOP3.LUT P0, RZ, R2, 0xff, RZ, 0xc0, !PT ;  /* 0x000000ff02ff7812 */ /* 0x008fda000780c0ff */
[----:B------:R-:W-:Y:S05]  /*9210*/  @P0 BRA `(.L_x_36) ;  /* 0x000000e000000947 */ /* 0x000fea0003800000 */
[----:B--2---:R-:W2:Y:S01]  /*9220*/  S2R R4, SR_LANEID ;  /* 0x0000000000047919 */ /* 0x004ea20000000000 */
[----:B------:R-:W-:Y:S01]  /*9230*/  VOTEU.ANY UR4, UPT, PT ;  /* 0x0000000000047886 */ /* 0x000fe200038e0100 */
[----:B-1----:R-:W-:Y:S01]  /*9240*/  IMAD.MOV.U32 R5, RZ, RZ, c[0x0][0x564] ;  /* 0x00015900ff057624 */ /* 0x002fe200078e00ff */
[----:B------:R-:W2:Y:S08]  /*9250*/  FLO.U32 R3, UR4 ;  /* 0x0000000400037d00 */ /* 0x000eb000080e0000 */
[----:B------:R-:W1:Y:S01]  /*9260*/  POPC R2, UR4 ;  /* 0x0000000400027d09 */ /* 0x000e620008000000 */
[----:B--2---:R-:W-:Y:S01]  /*9270*/  ISETP.EQ.U32.AND P0, PT, R3, R4, PT ;  /* 0x000000040300720c */ /* 0x004fe20003f02070 */
[----:B------:R-:W-:-:S12]  /*9280*/  IMAD.MOV.U32 R4, RZ, RZ, c[0x0][0x560] ;  /* 0x00015800ff047624 */ /* 0x000fd800078e00ff */
[----:B-1----:R1:W2:Y:S04]  /*9290*/  @P0 ATOMG.E.ADD.STRONG.GPU PT, R2, [R4.64], R2 ;  /* 0x00000002040209a8 */ /* 0x0022a800081ee1c6 */
[----:B-1----:R-:W1:Y:S04]  /*92a0*/  S2R R4, SR_LTMASK ;  /* 0x0000000000047919 */ /* 0x002e680000003900 */
[----:B--2---:R1:W2:Y:S02]  /*92b0*/  SHFL.IDX PT, R3, R2, R3, 0x1f ;  /* 0x00001f0302037589 */ /* 0x0042a400000e0000 */
[----:B-1----:R-:W-:-:S06]  /*92c0*/  LOP3.LUT R2, R4, UR4, RZ, 0xc0, !PT ;  /* 0x0000000404027c12 */ /* 0x002fcc000f8ec0ff */
[----:B------:R-:W2:Y:S02]  /*92d0*/  POPC R2, R2 ;  /* 0x0000000200027309 */ /* 0x000ea40000000000 */
[----:B--2--5:R-:W-:-:S05]  /*92e0*/  IADD3 R6, R3, c[0x0][0xc], R2 ;  /* 0x0000030003067a10 */ /* 0x024fca0007ffe002 */
[----:B------:R1:W-:Y:S02]  /*92f0*/  STL [R1+0x50], R6 ;  /* 0x0000500601007387 */ /* 0x0003e40000100800 */
.L_x_36:
[----:B--2---:R-:W-:Y:S05]  /*9300*/  BSYNC B0 ;  /* 0x0000000000007941 */ /* 0x004fea0003800000 */
.L_x_35:
[----:B------:R-:W-:Y:S01]  /*9310*/  PRMT R0, R0, 0x9910, RZ ;  /* 0x0000991000007816 */ /* 0x000fe200000000ff */
[----:B------:R-:W-:Y:S01]  /*9320*/  BSSY B1, `(.L_x_37) ;  /* 0x000040d000017945 */ /* 0x000fe20003800000 */
[----:B-----5:R-:W-:Y:S02]  /*9330*/  IMAD.MOV.U32 R131, RZ, RZ, R6 ;  /* 0x000000ffff837224 */ /* 0x020fe400078e0006 */
[----:B------:R-:W-:-:S13]  /*9340*/  ISETP.NE.AND P0, PT, R0, RZ, PT ;  /* 0x000000ff0000720c */ /* 0x000fda0003f05270 */
[----:B------:R-:W-:Y:S05]  /*9350*/  @!P0 BRA `(.L_x_38) ;  /* 0x0000310000008947 */ /* 0x000fea0003800000 */
[----:B------:R-:W2:Y:S04]  /*9360*/  LDL R7, [R1+0x78] ;  /* 0x0000780001077983 */ /* 0x000ea80000100800 */
[----:B-1----:R-:W3:Y:S04]  /*9370*/  LDL R13, [R1+0x7c] ;  /* 0x00007c00010d7983 */ /* 0x002ee80000100800 */
[----:B------:R-:W4:Y:S04]  /*9380*/  LDL R9, [R1+0x84] ;  /* 0x0000840001097983 */ /* 0x000f280000100800 */
[----:B------:R-:W4:Y:S04]  /*9390*/  LDL R12, [R1+0x80] ;  /* 0x00008000010c7983 */ /* 0x000f280000100800 */
[----:B------:R-:W4:Y:S04]  /*93a0*/  LDL R11, [R1+0x94] ;  /* 0x00009400010b7983 */ /* 0x000f280000100800 */
[----:B------:R-:W4:Y:S04]  /*93b0*/  LDL R6, [R1+0x8c] ;  /* 0x00008c0001067983 */ /* 0x000f280000100800 */
[----:B------:R-:W4:Y:S04]  /*93c0*/  LDL R5, [R1+0x90] ;  /* 0x0000900001057983 */ /* 0x000f280000100800 */
[----:B------:R-:W4:Y:S04]  /*93d0*/  LDL R10, [R1+0x88] ;  /* 0x00008800010a7983 */ /* 0x000f280000100800 */
[----:B------:R-:W4:Y:S01]  /*93e0*/  LDL R8, [R1+0x48] ;  /* 0x0000480001087983 */ /* 0x000f220000100800 */
[----:B------:R-:W-:Y:S01]  /*93f0*/  WARPSYNC 0xffffffff ;  /* 0xffffffff00007948 */ /* 0x000fe20003800000 */
[----:B------:R-:W-:-:S02]  /*9400*/  F2FP.BF16.PACK_AB R0, R157, R156 ;  /* 0x0000009c9d00723e */ /* 0x000fc400000010ff */
[----:B------:R-:W-:Y:S01]  /*9410*/  BAR.SYNC.DEFER_BLOCKING 0x1, 0x100 ;  /* 0x0044000000007b1d */ /* 0x000fe20000010000 */
[----:B------:R-:W-:Y:S02]  /*9420*/  F2FP.BF16.PACK_AB R2, R159, R158 ;  /* 0x0000009e9f02723e */ /* 0x000fe400000010ff */
[----:B------:R-:W-:Y:S02]  /*9430*/  F2FP.BF16.PACK_AB R3, R153, R152 ;  /* 0x000000989903723e */ /* 0x000fe400000010ff */
[----:B------:R-:W-:Y:S02]  /*9440*/  F2FP.BF16.PACK_AB R4, R101, R100 ;  /* 0x000000646504723e */ /* 0x000fe400000010ff */
[----:B------:R-:W-:-:S04]  /*9450*/  ISETP.NE.U32.AND P2, PT, RZ, c[0x0][0x500], PT ;  /* 0x00014000ff007a0c */ /* 0x000fc80003f45070 */
[----:B------:R-:W-:Y:S01]  /*9460*/  ISETP.NE.AND.EX P2, PT, RZ, c[0x0][0x504], PT, P2 ;  /* 0x00014100ff007a0c */ /* 0x000fe20003f45320 */
[----:B--2---:R1:W-:Y:S04]  /*9470*/  STS [R7], R0 ;  /* 0x0000000007007388 */ /* 0x0043e80000000800 */
[----:B------:R2:W-:Y:S04]  /*9480*/  STS [R7+0x400], R2 ;  /* 0x0004000207007388 */ /* 0x0005e80000000800 */
[----:B---3--:R3:W-:Y:S01]  /*9490*/  STS [R13], R3 ;  /* 0x000000030d007388 */ /* 0x0087e20000000800 */
[----:B-1----:R-:W-:-:S02]  /*94a0*/  F2FP.BF16.PACK_AB R0, R205, R204 ;  /* 0x000000cccd00723e */ /* 0x002fc400000010ff */
[----:B--2---:R-:W-:-:S03]  /*94b0*/  F2FP.BF16.PACK_AB R2, R149, R148 ;  /* 0x000000949502723e */ /* 0x004fc600000010ff */
[----:B------:R1:W-:Y:S01]  /*94c0*/  STS [R13+0x400], R0 ;  /* 0x000400000d007388 */ /* 0x0003e20000000800 */
[----:B---3--:R-:W-:-:S03]  /*94d0*/  F2FP.BF16.PACK_AB R3, R199, R198 ;  /* 0x000000c6c703723e */ /* 0x008fc600000010ff */
[----:B----4-:R2:W-:Y:S04]  /*94e0*/  STS [R9], R2 ;  /* 0x0000000209007388 */ /* 0x0105e80000000800 */
[----:B------:R3:W-:Y:S01]  /*94f0*/  STS [R9+0x400], R3 ;  /* 0x0004000309007388 */ /* 0x0007e20000000800 */
[----:B-1----:R-:W-:Y:S02]  /*9500*/  F2FP.BF16.PACK_AB R0, R145, R144 ;  /* 0x000000909100723e */ /* 0x002fe400000010ff */
[----:B--2---:R-:W-:-:S03]  /*9510*/  F2FP.BF16.PACK_AB R2, R193, R192 ;  /* 0x000000c0c102723e */ /* 0x004fc600000010ff */
[----:B------:R1:W-:Y:S01]  /*9520*/  STS [R12], R0 ;  /* 0x000000000c007388 */ /* 0x0003e20000000800 */
[----:B---3--:R-:W-:-:S03]  /*9530*/  F2FP.BF16.PACK_AB R3, R141, R140 ;  /* 0x0000008c8d03723e */ /* 0x008fc600000010ff */
[----:B------:R2:W-:Y:S04]  /*9540*/  STS [R12+0x400], R2 ;  /* 0x000400020c007388 */ /* 0x0005e80000000800 */
[----:B------:R3:W-:Y:S01]  /*9550*/  STS [R11], R3 ;  /* 0x000000030b007388 */ /* 0x0007e20000000800 */
[----:B-1----:R-:W-:Y:S02]  /*9560*/  F2FP.BF16.PACK_AB R0, R147, R146 ;  /* 0x000000929300723e */ /* 0x002fe400000010ff */
[----:B--2---:R-:W-:-:S03]  /*9570*/  F2FP.BF16.PACK_AB R2, R137, R136 ;  /* 0x000000888902723e */ /* 0x004fc600000010ff */
[----:B------:R1:W-:Y:S01]  /*9580*/  STS [R11+0x400], R0 ;  /* 0x000400000b007388 */ /* 0x0003e20000000800 */
[----:B---3--:R-:W-:-:S03]  /*9590*/  F2FP.BF16.PACK_AB R3, R139, R138 ;  /* 0x0000008a8b03723e */ /* 0x008fc600000010ff */
[----:B------:R2:W-:Y:S04]  /*95a0*/  STS [R6], R2 ;  /* 0x0000000206007388 */ /* 0x0005e80000000800 */
        /* <DEDUP_REMOVED lines=11> */
[----:B------:R2:W-:Y:S04]  /*9660*/  STS [R7+0x4000], R2 ;  /* 0x0040000207007388 */ /* 0x0005e80000000800 */
[----:B------:R3:W-:Y:S01]  /*9670*/  STS [R7+0x4400], R3 ;  /* 0x0044000307007388 */ /* 0x0007e20000000800 */
        /* <DEDUP_REMOVED lines=71> */
[----:B------:R-:W-:Y:S04]  /*9af0*/  STS [R9+0xc400], R4 ;  /* 0x00c4000409007388 */ /* 0x000fe80000000800 */
[----:B------:R3:W-:Y:S04]  /*9b00*/  STS [R12+0xc000], R2 ;  /* 0x00c000020c007388 */ /* 0x0007e80000000800 */
[----:B------:R-:W4:Y:S01]  /*9b10*/  LDL R7, [R1+0x64] ;  /* 0x0000640001077983 */ /* 0x000f220000100800 */
[----:B-1----:R-:W-:-:S02]  /*9b20*/  F2FP.BF16.PACK_AB R0, R115, R114 ;  /* 0x000000727300723e */ /* 0x002fc400000010ff */
[----:B--2---:R-:W-:-:S03]  /*9b30*/  F2FP.BF16.PACK_AB R3, R191, R190 ;  /* 0x000000bebf03723e */ /* 0x004fc600000010ff */
[----:B------:R1:W-:Y:S04]  /*9b40*/  STS [R12+0xc400], R0 ;  /* 0x00c400000c007388 */ /* 0x0003e80000000800 */
[----:B------:R2:W-:Y:S01]  /*9b50*/  STS [R11+0xc000], R3 ;  /* 0x00c000030b007388 */ /* 0x0005e20000000800 */
[----:B---3--:R-:W-:Y:S01]  /*9b60*/  F2FP.BF16.PACK_AB R2, R119, R118 ;  /* 0x000000767702723e */ /* 0x008fe200000010ff */
[----:B------:R-:W-:Y:S02]  /*9b70*/  IMAD.MOV.U32 R4, RZ, RZ, 0x4 ;  /* 0x00000004ff047424 */ /* 0x000fe400078e00ff */
[----:B------:R-:W3:Y:S01]  /*9b80*/  LDL.LU R9, [R1+0x74] ;  /* 0x0000740001097983 */ /* 0x000ee20000300800 */
[----:B------:R-:W-:Y:S01]  /*9b90*/  ISETP.NE.U32.AND P0, PT, RZ, c[0x0][0x508], PT ;  /* 0x00014200ff007a0c */ /* 0x000fe20003f05070 */
[----:B------:R-:W-:-:S02]  /*9ba0*/  IMAD.MOV.U32 R14, RZ, RZ, c[0x0][0x388] ;  /* 0x0000e200ff0e7624 */ /* 0x000fc400078e00ff */
[----:B------:R2:W-:Y:S01]  /*9bb0*/  STS [R11+0xc400], R2 ;  /* 0x00c400020b007388 */ /* 0x0005e20000000800 */
[----:B------:R-:W-:Y:S02]  /*9bc0*/  ISETP.NE.AND.EX P1, PT, RZ, c[0x0][0x50c], PT, P0 ;  /* 0x00014300ff007a0c */ /* 0x000fe40003f25300 */
[----:B-1----:R-:W-:Y:S02]  /*9bd0*/  F2FP.BF16.PACK_AB R0, R189, R188 ;  /* 0x000000bcbd00723e */ /* 0x002fe400000010ff */
[----:B--2---:R-:W-:-:S03]  /*9be0*/  F2FP.BF16.PACK_AB R3, R123, R122 ;  /* 0x0000007a7b03723e */ /* 0x004fc600000010ff */
[----:B------:R1:W-:Y:S04]  /*9bf0*/  STS [R6+0xc000], R0 ;  /* 0x00c0000006007388 */ /* 0x0003e80000000800 */
[----:B------:R2:W-:Y:S01]  /*9c00*/  STS [R6+0xc400], R3 ;  /* 0x00c4000306007388 */ /* 0x0005e20000000800 */
[----:B------:R-:W-:-:S05]  /*9c10*/  F2FP.BF16.PACK_AB R2, R113, R112 ;  /* 0x000000707102723e */ /* 0x000fca00000010ff */
[----:B------:R2:W-:Y:S01]  /*9c20*/  STS [R5+0xc000], R2 ;  /* 0x00c0000205007388 */ /* 0x0005e20000000800 */
[----:B-1----:R-:W-:Y:S02]  /*9c30*/  F2FP.BF16.PACK_AB R0, R127, R126 ;  /* 0x0000007e7f00723e */ /* 0x002fe400000010ff */
[----:B--2---:R-:W-:-:S03]  /*9c40*/  F2FP.BF16.PACK_AB R3, R77, R76 ;  /* 0x0000004c4d03723e */ /* 0x004fc600000010ff */
[----:B------:R1:W-:Y:S01]  /*9c50*/  STS [R5+0xc400], R0 ;  /* 0x00c4000005007388 */ /* 0x0003e20000000800 */
[----:B------:R-:W-:-:S03]  /*9c60*/  F2FP.BF16.PACK_AB R6, R79, R78 ;  /* 0x0000004e4f06723e */ /* 0x000fc600000010ff */
[----:B------:R4:W-:Y:S04]  /*9c70*/  STS [R10+0xc000], R3 ;  /* 0x00c000030a007388 */ /* 0x0009e80000000800 */
[----:B------:R2:W-:Y:S04]  /*9c80*/  STS [R10+0xc400], R6 ;  /* 0x00c400060a007388 */ /* 0x0005e80000000800 */
[----:B------:R-:W-:Y:S01]  /*9c90*/  BAR.SYNC.DEFER_BLOCKING 0x1, 0x100 ;  /* 0x0044000000007b1d */ /* 0x000fe20000010000 */
[----:B------:R-:W-:Y:S01]  /*9ca0*/  @P1 LEA R2, P0, R8, c[0x0][0x508], 0x2 ;  /* 0x0001420008021a11 */ /* 0x000fe200078010ff */
[----:B-1----:R-:W-:-:S02]  /*9cb0*/  IMAD.MOV.U32 R0, RZ, RZ, RZ ;  /* 0x000000ffff007224 */ /* 0x002fc400078e00ff */
[----:B------:R-:W-:-:S05]  /*9cc0*/  IMAD.WIDE R4, R8, R4, c[0x0][0x500] ;  /* 0x0001400008047625 */ /* 0x000fca00078e0204 */
[----:B------:R2:W5:Y:S01]  /*9cd0*/  @P2 LDG.E R0, [R4.64] ;  /* 0x0000000604002981 */ /* 0x000562000c1e1900 */
[----:B----4-:R-:W-:-:S05]  /*9ce0*/  @P1 LEA.HI.X R3, R8, c[0x0][0x50c], R7, 0x2, P0 ;  /* 0x0001430008031a11 */ /* 0x010fca00000f1407 */
[----:B------:R1:W5:Y:S01]  /*9cf0*/  @P1 LDG.E R14, [R2.64] ;  /* 0x00000006020e1981 */ /* 0x000362000c1e1900 */
[----:B---3--:R-:W-:-:S04]  /*9d00*/  ISETP.NE.AND P0, PT, R9, RZ, PT ;  /* 0x000000ff0900720c */ /* 0x008fc80003f05270 */
[----:B-1----:R-:W-:Y:S01]  /*9d10*/  SEL R3, R9, c[0x0][0x3d4], P0 ;  /* 0x0000f50009037a07 */ /* 0x002fe20000000000 */
[----:B------:R-:W-:Y:S05]  /*9d20*/  @P1 BRA `(.L_x_39) ;  /* 0x0000004000001947 */ /* 0x000fea0003800000 */
[----:B--2---:R-:W-:Y:S05]  /*9d30*/  @!P2 BRA `(.L_x_39) ;  /* 0x000000300000a947 */ /* 0x004fea0003800000 */
[----:B------:R1:W2:Y:S04]  /*9d40*/  LDG.E R2, [R4.64] ;  /* 0x0000000604027981 */ /* 0x0002a8000c1e1900 */
[----:B-1----:R-:W2:Y:S02]  /*9d50*/  LDG.E R4, [R4.64+0x4] ;  /* 0x0000040604047981 */ /* 0x002ea4000c1e1900 */
[----:B--2--5:R-:W-:Y:S02]  /*9d60*/  IADD3 R14, -R2, R4, RZ ;  /* 0x00000004020e7210 */ /* 0x024fe40007ffe1ff */
.L_x_39:
[----:B--2---:R-:W2:Y:S04]  /*9d70*/  LDL R6, [R1+0xa4] ;  /* 0x0000a40001067983 */ /* 0x004ea80000100800 */
[----:B------:R-:W2:Y:S04]  /*9d80*/  LDL R132, [R1+0x54] ;  /* 0x0000540001847983 */ /* 0x000ea80000100800 */
[----:B------:R-:W3:Y:S04]  /*9d90*/  LDL R21, [R1+0x60] ;  /* 0x0000600001157983 */ /* 0x000ee80000100800 */
[----:B------:R-:W4:Y:S04]  /*9da0*/  LDL R22, [R1+0x98] ;  /* 0x0000980001167983 */ /* 0x000f280000100800 */
[----:B------:R-:W4:Y:S01]  /*9db0*/  LDL R23, [R1+0xa0] ;  /* 0x0000a00001177983 */ /* 0x000f220000100800 */
[----:B------:R-:W-:Y:S01]  /*9dc0*/  IMAD.MOV.U32 R2, RZ, RZ, 0x368 ;  /* 0x00000368ff027424 */ /* 0x000fe200078e00ff */
[----:B------:R-:W-:-:S04]  /*9dd0*/  ISETP.GT.AND P2, PT, R3, 0x1, PT ;  /* 0x000000010300780c */ /* 0x000fc80003f44270 */
[----:B------:R-:W-:-:S04]  /*9de0*/  SEL R2, R2, 0x328, P2 ;  /* 0x0000032802027807 */ /* 0x000fc80001000000 */
[----:B------:R1:W1:Y:S08]  /*9df0*/  LDC.64 R4, c[0x0][R2+0x170] ;  /* 0x00005c0002047b82 */ /* 0x0002700000000a00 */
[----:B------:R1:W3:Y:S08]  /*9e00*/  LDC.64 R12, c[0x0][R2+0x168] ;  /* 0x00005a00020c7b82 */ /* 0x0002f00000000a00 */
[----:B------:R1:W2:Y:S08]  /*9e10*/  LDC.64 R16, c[0x0][R2+0x178] ;  /* 0x00005e0002107b82 */ /* 0x0002b00000000a00 */
[----:B------:R1:W2:Y:S01]  /*9e20*/  LDC.64 R18, c[0x0][R2+0x160] ;  /* 0x0000580002127b82 */ /* 0x0002a20000000a00 */
[----:B------:R-:W-:-:S04]  /*9e30*/  ISETP.NE.U32.AND P0, PT, RZ, c[0x0][0x500], PT ;  /* 0x00014000ff007a0c */ /* 0x000fc80003f05070 */
[----:B------:R-:W-:-:S04]  /*9e40*/  ISETP.NE.AND.EX P0, PT, RZ, c[0x0][0x504], PT, P0 ;  /* 0x00014100ff007a0c */ /* 0x000fc80003f05300 */
[----:B------:R-:W-:Y:S02]  /*9e50*/  SEL R8, R8, RZ, !P0 ;  /* 0x000000ff08087207 */ /* 0x000fe40004000000 */
[----:B------:R-:W-:Y:S01]  /*9e60*/  SEL R3, R7, RZ, !P0 ;  /* 0x000000ff07037207 */ /* 0x000fe20004000000 */
[----:B-1----:R-:W-:-:S05]  /*9e70*/  IMAD.MOV.U32 R2, RZ, RZ, c[0x0][0x4e8] ;  /* 0x00013a00ff027624 */ /* 0x002fca00078e00ff */
[----:B------:R-:W-:Y:S01]  /*9e80*/  ISETP.NE.AND P3, PT, R2, 0x1, PT ;  /* 0x000000010200780c */ /* 0x000fe20003f65270 */
[----:B------:R-:W-:-:S04]  /*9e90*/  IMAD R2, R5, R8, RZ ;  /* 0x0000000805027224 */ /* 0x000fc800078e02ff */
[C---:B------:R-:W-:Y:S02]  /*9ea0*/  IMAD R11, R4.reuse, R3, R2 ;  /* 0x00000003040b7224 */ /* 0x040fe400078e0202 */
[----:B------:R-:W-:Y:S01]  /*9eb0*/  IMAD.WIDE.U32 R4, R4, R8, RZ ;  /* 0x0000000804047225 */ /* 0x000fe200078e00ff */
[----:B------:R-:W1:Y:S03]  /*9ec0*/  S2R R24, SR_TID.X ;  /* 0x0000000000187919 */ /* 0x000e660000002100 */
[----:B--2---:R-:W-:-:S04]  /*9ed0*/  IMAD R9, R132, 0x80, R6 ;  /* 0x0000008084097824 */ /* 0x004fc800078e0206 */
[----:B------:R-:W-:-:S04]  /*9ee0*/  @P3 IMAD.HI.U32 R3, R9, c[0x0][0x4ec], RZ ;  /* 0x00013b0009033a27 */ /* 0x000fc800078e00ff */
[----:B---3--:R-:W-:-:S04]  /*9ef0*/  IMAD.WIDE.U32 R6, R12, R21, RZ ;  /* 0x000000150c067225 */ /* 0x008fc800078e00ff */
[----:B------:R-:W-:Y:S01]  /*9f00*/  IMAD.MOV.U32 R2, RZ, RZ, R9 ;  /* 0x000000ffff027224 */ /* 0x000fe200078e0009 */
[----:B------:R-:W-:Y:S01]  /*9f10*/  @P3 SHF.R.U32.HI R2, RZ, c[0x0][0x4f0], R3 ;  /* 0x00013c00ff023a19 */ /* 0x000fe20000011603 */
[----:B------:R-:W-:Y:S01]  /*9f20*/  IMAD R10, R13, R21, RZ ;  /* 0x000000150d0a7224 */ /* 0x000fe200078e02ff */
[----:B----4-:R-:W-:Y:S02]  /*9f30*/  SEL R3, R22, RZ, P2 ;  /* 0x000000ff16037207 */ /* 0x010fe40001000000 */
[----:B-----5:R-:W-:Y:S01]  /*9f40*/  IADD3 R13, P1, P0, R4, R6, R0 ;  /* 0x00000006040d7210 */ /* 0x020fe2000783e000 */
[----:B------:R-:W-:Y:S01]  /*9f50*/  IMAD.IADD R6, R7, 0x1, R10 ;  /* 0x0000000107067824 */ /* 0x000fe200078e020a */
[----:B------:R-:W-:Y:S01]  /*9f60*/  SHF.R.S32.HI R10, RZ, 0x1f, R0 ;  /* 0x0000001fff0a7819 */ /* 0x000fe20000011400 */
[----:B------:R-:W-:Y:S02]  /*9f70*/  IMAD.IADD R12, R5, 0x1, R11 ;  /* 0x00000001050c7824 */ /* 0x000fe400078e020b */
[----:B------:R-:W-:-:S02]  /*9f80*/  IMAD.MOV R7, RZ, RZ, -R2 ;  /* 0x000000ffff077224 */ /* 0x000fc400078e0a02 */
[-C--:B------:R-:W-:Y:S02]  /*9f90*/  IMAD R11, R17, R3.reuse, RZ ;  /* 0x00000003110b7224 */ /* 0x080fe400078e02ff */
[----:B------:R-:W-:Y:S01]  /*9fa0*/  IMAD.WIDE.U32 R4, R16, R3, RZ ;  /* 0x0000000310047225 */ /* 0x000fe200078e00ff */
[----:B------:R-:W-:-:S03]  /*9fb0*/  IADD3.X R12, R12, R6, R10, P1, P0 ;  /* 0x000000060c0c7210 */ /* 0x000fc60000fe040a */
[----:B------:R-:W-:Y:S01]  /*9fc0*/  IMAD R3, R7, c[0x0][0x4e8], R9 ;  /* 0x00013a0007037a24 */ /* 0x000fe200078e0209 */
[----:B------:R-:W-:Y:S01]  /*9fd0*/  IADD3 R4, P1, P0, R2, R13, R4 ;  /* 0x0000000d02047210 */ /* 0x000fe2000783e004 */
[----:B------:R-:W-:Y:S01]  /*9fe0*/  IMAD.IADD R11, R5, 0x1, R11 ;  /* 0x00000001050b7824 */ /* 0x000fe200078e020b */
[----:B------:R-:W-:Y:S01]  /*9ff0*/  SHF.R.S32.HI R5, RZ, 0x1f, R2 ;  /* 0x0000001fff057819 */ /* 0x000fe20000011402 */
[----:B------:R-:W-:Y:S01]  /*a000*/  IMAD R2, R19, R3, RZ ;  /* 0x0000000313027224 */ /* 0x000fe200078e02ff */
[----:B------:R-:W-:Y:S02]  /*a010*/  SHF.R.S32.HI R6, RZ, 0x1f, R3 ;  /* 0x0000001fff067819 */ /* 0x000fe40000011403 */
[----:B------:R-:W-:Y:S01]  /*a020*/  IADD3.X R5, R5, R12, R11, P1, P0 ;  /* 0x0000000c05057210 */ /* 0x000fe20000fe040b */
[----:B------:R-:W-:Y:S02]  /*a030*/  IMAD.MOV.U32 R7, RZ, RZ, c[0x0][0x4a8] ;  /* 0x00012a00ff077624 */ /* 0x000fe400078e00ff */
[----:B------:R-:W-:-:S02]  /*a040*/  IMAD R6, R18, R6, R2 ;  /* 0x0000000612067224 */ /* 0x000fc400078e0202 */
[----:B------:R-:W-:Y:S01]  /*a050*/  IMAD.WIDE.U32 R2, R18, R3, R4 ;  /* 0x0000000312027225 */ /* 0x000fe200078e0004 */
[----:B------:R-:W-:-:S03]  /*a060*/  SEL R4, R7, c[0x0][0x450], P2 ;  /* 0x0001140007047a07 */ /* 0x000fc60001000000 */
[----:B------:R-:W-:Y:S01]  /*a070*/  IMAD.MOV.U32 R5, RZ, RZ, c[0x0][0x4ac] ;  /* 0x00012b00ff057624 */ /* 0x000fe200078e00ff */
[----:B-1----:R-:W-:Y:S01]  /*a080*/  SHF.R.S32.HI R22, RZ, 0x1f, R24 ;  /* 0x0000001fff167819 */ /* 0x002fe20000011418 */
[----:B------:R-:W-:Y:S01]  /*a090*/  IMAD.IADD R3, R3, 0x1, R6 ;  /* 0x0000000103037824 */ /* 0x000fe200078e0206 */
[----:B------:R-:W-:Y:S02]  /*a0a0*/  LEA R4, P0, R2, R4, 0x2 ;  /* 0x0000000402047211 */ /* 0x000fe400078010ff */
[----:B------:R-:W-:Y:S02]  /*a0b0*/  SEL R5, R5, c[0x0][0x454], P2 ;  /* 0x0001150005057a07 */ /* 0x000fe40001000000 */
[----:B------:R-:W-:Y:S02]  /*a0c0*/  LEA.HI R22, R22, R24, RZ, 0x5 ;  /* 0x0000001816167211 */ /* 0x000fe400078f28ff */
[----:B------:R-:W-:Y:S02]  /*a0d0*/  LEA.HI.X R2, R2, R5, R3, 0x2, P0 ;  /* 0x0000000502027211 */ /* 0x000fe400000f1403 */
[----:B------:R-:W-:Y:S01]  /*a0e0*/  LOP3.LUT R22, R22, 0xffffffe0, RZ, 0xc0, !PT ;  /* 0xffffffe016167812 */ /* 0x000fe200078ec0ff */
[----:B------:R-:W-:Y:S04]  /*a0f0*/  SHFL.IDX PT, R6, R4, RZ, 0x1c1f ;  /* 0x001c1fff04067589 */ /* 0x000fe800000e0000 */
[----:B------:R-:W1:Y:S01]  /*a100*/  SHFL.IDX PT, R7, R2, RZ, 0x1c1f ;  /* 0x001c1fff02077589 */ /* 0x000e6200000e0000 */
[----:B------:R-:W-:-:S03]  /*a110*/  IMAD.IADD R22, R24, 0x1, -R22 ;  /* 0x0000000118167824 */ /* 0x000fc600078e0a16 */
[----:B------:R-:W-:Y:S01]  /*a120*/  SHFL.IDX PT, R4, R4, 0x1, 0x1c1f ;  /* 0x003c1f0004047f89 */ /* 0x000fe200000e0000 */
[----:B------:R-:W-:-:S03]  /*a130*/  IMAD R13, R14, c[0x0][0x4e8], RZ ;  /* 0x00013a000e0d7a24 */ /* 0x000fc600078e02ff */
[----:B------:R2:W3:Y:S01]  /*a140*/  SHFL.IDX PT, R5, R2, 0x1, 0x1c1f ;  /* 0x003c1f0002057f89 */ /* 0x0004e200000e0000 */
[----:B------:R-:W-:Y:S01]  /*a150*/  LOP3.LUT P0, RZ, R22, 0x3, RZ, 0xc0, !PT ;  /* 0x0000000316ff7812 */ /* 0x000fe2000780c0ff */
[----:B--2---:R-:W-:-:S05]  /*a160*/  IMAD R2, R132, 0x80, R23 ;  /* 0x0000008084027824 */ /* 0x004fca00078e0217 */
[C---:B------:R-:W-:Y:S02]  /*a170*/  IADD3 R3, R2.reuse, 0x8, RZ ;  /* 0x0000000802037810 */ /* 0x040fe40007ffe0ff */
[-C--:B------:R-:W-:Y:S02]  /*a180*/  ISETP.GE.OR P1, PT, R2, R13.reuse, P0 ;  /* 0x0000000d0200720c */ /* 0x080fe40000726670 */
[----:B------:R-:W-:-:S11]  /*a190*/  ISETP.GE.OR P0, PT, R3, R13, P0 ;  /* 0x0000000d0300720c */ /* 0x000fd60000706670 */
[----:B-1----:R1:W-:Y:S01]  /*a1a0*/  @!P1 ST.E [R6.64], R20 ;  /* 0x0000001406009985 */ /* 0x0023e2000c101906 */
[----:B------:R-:W-:-:S03]  /*a1b0*/  ISETP.GE.AND P1, PT, R3, R13, PT ;  /* 0x0000000d0300720c */ /* 0x000fc60003f26270 */
[----:B---3--:R1:W-:Y:S01]  /*a1c0*/  @!P0 ST.E [R4.64], R15 ;  /* 0x0000000f04008985 */ /* 0x0083e2000c101906 */
[----:B------:R-:W-:Y:S02]  /*a1d0*/  ISETP.GE.AND P0, PT, R2, R13, PT ;  /* 0x0000000d0200720c */ /* 0x000fe40003f06270 */
[----:B------:R-:W-:Y:S01]  /*a1e0*/  P2R R130, PR, RZ, 0x2 ;  /* 0x00000002ff827803 */ /* 0x000fe20000000000 */
[----:B------:R-:W-:Y:S05]  /*a1f0*/  @P2 BRA `(.L_x_40) ;  /* 0x00000b4000002947 */ /* 0x000fea0003800000 */
[----:B------:R-:W2:Y:S01]  /*a200*/  S2R R23, SR_TID.X ;  /* 0x0000000000177919 */ /* 0x000ea20000002100 */
[----:B------:R-:W-:Y:S01]  /*a210*/  IMAD R10, R10, c[0x0][0x3a0], RZ ;  /* 0x0000e8000a0a7a24 */ /* 0x000fe200078e02ff */
[----:B-1----:R-:W-:Y:S01]  /*a220*/  SHF.R.S32.HI R5, RZ, 0x1f, R8 ;  /* 0x0000001fff057819 */ /* 0x002fe20000011408 */
[C---:B------:R-:W-:Y:S01]  /*a230*/  IMAD.WIDE.U32 R2, R0.reuse, c[0x0][0x3a0], RZ ;  /* 0x0000e80000027a25 */ /* 0x040fe200078e00ff */
[----:B------:R1:W3:Y:S03]  /*a240*/  LDS.128 R28, [R248+0x80] ;  /* 0x00008000f81c7984 */ /* 0x0002e60000000c00 */
[----:B------:R-:W-:Y:S01]  /*a250*/  IMAD R0, R0, c[0x0][0x3a4], R10 ;  /* 0x0000e90000007a24 */ /* 0x000fe200078e020a */
[----:B------:R1:W4:Y:S01]  /*a260*/  LDS.128 R44, [R248+0x1080] ;  /* 0x00108000f82c7984 */ /* 0x0003220000000c00 */
[----:B------:R-:W-:-:S02]  /*a270*/  IMAD R5, R5, c[0x0][0x3f0], RZ ;  /* 0x0000fc0005057a24 */ /* 0x000fc400078e02ff */
[----:B------:R-:W-:Y:S01]  /*a280*/  IMAD.IADD R3, R3, 0x1, R0 ;  /* 0x0000000103037824 */ /* 0x000fe200078e0200 */
[----:B------:R1:W1:Y:S01]  /*a290*/  LDS.128 R60, [R248+0x2080] ;  /* 0x00208000f83c7984 */ /* 0x0002620000000c00 */
[C---:B------:R-:W-:Y:S02]  /*a2a0*/  IMAD R7, R8.reuse, c[0x0][0x3f4], R5 ;  /* 0x0000fd0008077a24 */ /* 0x040fe400078e0205 */
[C---:B------:R-:W-:Y:S01]  /*a2b0*/  IMAD.WIDE.U32 R2, R21.reuse, c[0x0][0x3e8], R2 ;  /* 0x0000fa0015027a25 */ /* 0x040fe200078e0002 */
[----:B------:R1:W1:Y:S03]  /*a2c0*/  LDS.128 R72, [R248+0x3080] ;  /* 0x00308000f8487984 */ /* 0x0002660000000c00 */
[----:B------:R-:W-:Y:S01]  /*a2d0*/  IMAD R3, R21, c[0x0][0x3ec], R3 ;  /* 0x0000fb0015037a24 */ /* 0x000fe200078e0203 */
[----:B------:R1:W1:Y:S03]  /*a2e0*/  LDS.128 R24, [R248+0x4080] ;  /* 0x00408000f8187984 */ /* 0x0002660000000c00 */
[----:B------:R-:W-:Y:S01]  /*a2f0*/  IMAD.WIDE.U32 R2, R8, c[0x0][0x3f0], R2 ;  /* 0x0000fc0008027a25 */ /* 0x000fe200078e0002 */
[--C-:B--2---:R-:W-:Y:S01]  /*a300*/  SHF.R.S32.HI R22, RZ, 0x1f, R23.reuse ;  /* 0x0000001fff167819 */ /* 0x104fe20000011417 */
[----:B------:R2:W1:Y:S01]  /*a310*/  LDS.128 R40, [R248+0x5080] ;  /* 0x00508000f8287984 */ /* 0x0004620000000c00 */
[----:B------:R-:W-:-:S02]  /*a320*/  SHF.R.S32.HI R133, RZ, 0x1f, R23 ;  /* 0x0000001fff857819 */ /* 0x000fc40000011417 */
[-C--:B------:R-:W-:Y:S01]  /*a330*/  LEA.HI R22, R22, R23.reuse, RZ, 0x3 ;  /* 0x0000001716167211 */ /* 0x080fe200078f18ff */
[----:B------:R2:W1:Y:S01]  /*a340*/  LDS.128 R56, [R248+0x6080] ;  /* 0x00608000f8387984 */ /* 0x0004620000000c00 */
[-C--:B------:R-:W-:Y:S02]  /*a350*/  LEA.HI R133, R133, R23.reuse, RZ, 0x3 ;  /* 0x0000001785857211 */ /* 0x080fe400078f18ff */
[----:B------:R-:W-:Y:S01]  /*a360*/  LOP3.LUT R22, R22, 0xfffffff8, RZ, 0xc0, !PT ;  /* 0xfffffff816167812 */ /* 0x000fe200078ec0ff */
[----:B------:R2:W1:Y:S01]  /*a370*/  LDS.128 R68, [R248+0x7080] ;  /* 0x00708000f8447984 */ /* 0x0004620000000c00 */
[----:B------:R-:W-:Y:S02]  /*a380*/  SHF.R.S32.HI R133, RZ, 0x3, R133 ;  /* 0x00000003ff857819 */ /* 0x000fe40000011485 */
[----:B------:R-:W-:Y:S01]  /*a390*/  IADD3 R22, -R22, R23, RZ ;  /* 0x0000001716167210 */ /* 0x000fe20007ffe1ff */
[----:B------:R2:W1:Y:S01]  /*a3a0*/  LDS.128 R36, [R248+0x9080] ;  /* 0x00908000f8247984 */ /* 0x0004620000000c00 */
[----:B------:R-:W-:-:S02]  /*a3b0*/  IADD3 R3, R3, R7, RZ ;  /* 0x0000000703037210 */ /* 0x000fc40007ffe0ff */
[-C--:B------:R-:W-:Y:S01]  /*a3c0*/  LEA R4, R22, R133.reuse, 0x5 ;  /* 0x0000008516047211 */ /* 0x080fe200078e28ff */
[----:B------:R2:W1:Y:S01]  /*a3d0*/  LDS.128 R52, [R248+0xa080] ;  /* 0x00a08000f8347984 */ /* 0x0004620000000c00 */
[C---:B------:R-:W-:Y:S02]  /*a3e0*/  LEA R11, R132.reuse, R133, 0x7 ;  /* 0x00000085840b7211 */ /* 0x040fe400078e38ff */
[----:B------:R-:W-:Y:S01]  /*a3f0*/  LEA R4, R132, R4, 0x7 ;  /* 0x0000000484047211 */ /* 0x000fe200078e38ff */
[----:B------:R2:W1:Y:S04]  /*a400*/  LDS.128 R20, [R248+0x8080] ;  /* 0x00808000f8147984 */ /* 0x0004680000000c00 */
[----:B------:R-:W-:Y:S01]  /*a410*/  @P3 IMAD.HI.U32 R6, R4, c[0x0][0x4ec], RZ ;  /* 0x00013b0004063a27 */ /* 0x000fe200078e00ff */
[----:B------:R2:W1:Y:S03]  /*a420*/  LDS.128 R64, [R248+0xb080] ;  /* 0x00b08000f8407984 */ /* 0x0004660000000c00 */
[----:B------:R-:W-:Y:S01]  /*a430*/  IMAD.MOV.U32 R0, RZ, RZ, R4 ;  /* 0x000000ffff007224 */ /* 0x000fe200078e0004 */
[----:B------:R2:W1:Y:S01]  /*a440*/  LDS.128 R16, [R248+0xc080] ;  /* 0x00c08000f8107984 */ /* 0x0004620000000c00 */
[----:B------:R-:W-:-:S03]  /*a450*/  @P3 SHF.R.U32.HI R0, RZ, c[0x0][0x4f0], R6 ;  /* 0x00013c00ff003a19 */ /* 0x000fc60000011606 */
[----:B------:R2:W1:Y:S01]  /*a460*/  LDS.128 R32, [R248+0xd080] ;  /* 0x00d08000f8207984 */ /* 0x0004620000000c00 */
[----:B------:R-:W-:Y:S01]  /*a470*/  SHF.R.S32.HI R6, RZ, 0x1f, R0 ;  /* 0x0000001fff067819 */ /* 0x000fe20000011400 */
[C---:B------:R-:W-:Y:S01]  /*a480*/  IMAD.WIDE.U32 R2, R0.reuse, c[0x0][0x3e0], R2 ;  /* 0x0000f80000027a25 */ /* 0x040fe200078e0002 */
[----:B------:R-:W-:Y:S01]  /*a490*/  IADD3 R5, -R0, RZ, RZ ;  /* 0x000000ff00057210 */ /* 0x000fe20007ffe1ff */
[----:B------:R2:W1:Y:S02]  /*a4a0*/  LDS.128 R48, [R248+0xe080] ;  /* 0x00e08000f8307984 */ /* 0x0004640000000c00 */
[----:B------:R-:W-:Y:S02]  /*a4b0*/  IMAD R6, R6, c[0x0][0x3e0], RZ ;  /* 0x0000f80006067a24 */ /* 0x000fe400078e02ff */
[----:B------:R2:W1:Y:S01]  /*a4c0*/  LDS.128 R76, [R248+0xf080] ;  /* 0x00f08000f84c7984 */ /* 0x0004620000000c00 */
[----:B------:R-:W-:Y:S02]  /*a4d0*/  IMAD R4, R5, c[0x0][0x4e8], R4 ;  /* 0x00013a0005047a24 */ /* 0x000fe400078e0204 */
[----:B------:R-:W-:-:S03]  /*a4e0*/  IMAD R5, R0, c[0x0][0x3e4], R6 ;  /* 0x0000f90000057a24 */ /* 0x000fc600078e0206 */
[----:B------:R-:W-:Y:S01]  /*a4f0*/  SHF.R.S32.HI R0, RZ, 0x1f, R4 ;  /* 0x0000001fff007819 */ /* 0x000fe20000011404 */
[----:B------:R-:W-:-:S04]  /*a500*/  IMAD.IADD R3, R3, 0x1, R5 ;  /* 0x0000000103037824 */ /* 0x000fc800078e0205 */
[----:B------:R-:W-:Y:S02]  /*a510*/  IMAD R0, R0, c[0x0][0x3d8], RZ ;  /* 0x0000f60000007a24 */ /* 0x000fe400078e02ff */
[----:B------:R-:W-:-:S04]  /*a520*/  IMAD.WIDE.U32 R2, R4, c[0x0][0x3d8], R2 ;  /* 0x0000f60004027a25 */ /* 0x000fc800078e0002 */
[----:B------:R-:W-:Y:S01]  /*a530*/  IMAD R0, R4, c[0x0][0x3dc], R0 ;  /* 0x0000f70004007a24 */ /* 0x000fe200078e0200 */
[----:B------:R-:W-:-:S04]  /*a540*/  LEA R14, P0, R2, c[0x0][0x380], 0x1 ;  /* 0x0000e000020e7a11 */ /* 0x000fc800078008ff */
[----:B------:R-:W-:-:S04]  /*a550*/  IADD3 R0, R3, R0, RZ ;  /* 0x0000000003007210 */ /* 0x000fc80007ffe0ff */
[----:B------:R-:W-:Y:S01]  /*a560*/  LEA.HI.X R12, R2, c[0x0][0x384], R0, 0x1, P0 ;  /* 0x0000e100020c7a11 */ /* 0x000fe200000f0c00 */
[----:B------:R-:W-:Y:S05]  /*a570*/  BRA.DIV ~URZ, `(.L_x_41) ;  /* 0x000040227f007947 */ /* 0x000fea000b800000 */
[----:B--234-:R2:W3:Y:S02]  /*a580*/  SHFL.IDX PT, R10, R12, RZ, 0x181f ;  /* 0x00181fff0c0a7589 */ /* 0x01c4e400000e0000 */
.L_x_98:
[----:B------:R-:W-:Y:S05]  /*a590*/  BRA.DIV ~URZ, `(.L_x_42) ;  /* 0x000040727f007947 */ /* 0x000fea000b800000 */
[----:B------:R4:W2:Y:S02]  /*a5a0*/  SHFL.IDX PT, R0, R14, RZ, 0x181f ;  /* 0x00181fff0e007589 */ /* 0x0008a400000e0000 */
.L_x_99:
[----:B------:R-:W-:Y:S01]  /*a5b0*/  ISETP.GE.AND P0, PT, R11, R13, PT ;  /* 0x0000000d0b00720c */ /* 0x000fe20003f06270 */
[----:B------:R-:W-:-:S12]  /*a5c0*/  BSSY B0, `(.L_x_43) ;  /* 0x0000019000007945 */ /* 0x000fd80003800000 */
[----:B------:R-:W-:Y:S05]  /*a5d0*/  @P0 BRA `(.L_x_44) ;  /* 0x0000017000000947 */ /* 0x000fea0003800000 */
[----:B------:R-:W5:Y:S04]  /*a5e0*/  LDL.64 R2, [R1+0x30] ;  /* 0x0000300001027983 */ /* 0x000f680000100a00 */
[----:B----4-:R-:W4:Y:S04]  /*a5f0*/  LDL R83, [R1+0x38] ;  /* 0x0000380001537983 */ /* 0x010f280000100800 */
[----:B---3--:R-:W3:Y:S04]  /*a600*/  LDL R81, [R1+0x3c] ;  /* 0x00003c0001517983 */ /* 0x008ee80000100800 */
[----:B--2---:R-:W2:Y:S04]  /*a610*/  LDL R15, [R1+0x40] ;  /* 0x00004000010f7983 */ /* 0x004ea80000100800 */
[----:B------:R-:W2:Y:S04]  /*a620*/  LDL R84, [R1+0x70] ;  /* 0x0000700001547983 */ /* 0x000ea80000100800 */
[----:B------:R-:W2:Y:S04]  /*a630*/  LDL R82, [R1+0x6c] ;  /* 0x00006c0001527983 */ /* 0x000ea80000100800 */
[----:B------:R-:W2:Y:S01]  /*a640*/  LDL R80, [R1+0x68] ;  /* 0x0000680001507983 */ /* 0x000ea20000100800 */
[----:B-----5:R-:W-:-:S02]  /*a650*/  ISETP.GE.AND P3, PT, R2, c[0x0][0x3c8], PT ;  /* 0x0000f20002007a0c */ /* 0x020fc40003f66270 */
[----:B----4-:R-:W-:Y:S02]  /*a660*/  ISETP.GE.AND P2, PT, R83, c[0x0][0x3c8], PT ;  /* 0x0000f20053007a0c */ /* 0x010fe40003f46270 */
[----:B---3--:R-:W-:Y:S02]  /*a670*/  ISETP.GE.AND P1, PT, R81, c[0x0][0x3c8], PT ;  /* 0x0000f20051007a0c */ /* 0x008fe40003f26270 */
[----:B--2---:R-:W-:-:S07]  /*a680*/  ISETP.GE.AND P0, PT, R15, c[0x0][0x3c8], PT ;  /* 0x0000f2000f007a0c */ /* 0x004fce0003f06270 */
[CC--:B------:R-:W-:Y:S02]  /*a690*/  @!P3 LEA R8, P4, R2.reuse, R0.reuse, 0x1 ;  /* 0x000000000208b211 */ /* 0x0c0fe400078808ff */
[----:B------:R-:W-:Y:S02]  /*a6a0*/  @!P2 LEA R6, P6, R83, R0, 0x1 ;  /* 0x000000005306a211 */ /* 0x000fe400078c08ff */
[----:B------:R-:W-:Y:S02]  /*a6b0*/  @!P3 LEA.HI.X R9, R2, R10, R3, 0x1, P4 ;  /* 0x0000000a0209b211 */ /* 0x000fe400020f0c03 */
[----:B------:R-:W-:Y:S02]  /*a6c0*/  @!P1 LEA R4, P5, R81, R0, 0x1 ;  /* 0x0000000051049211 */ /* 0x000fe400078a08ff */
[----:B------:R-:W-:Y:S02]  /*a6d0*/  @!P2 LEA.HI.X R7, R83, R10, R84, 0x1, P6 ;  /* 0x0000000a5307a211 */ /* 0x000fe400030f0c54 */
[----:B------:R-:W-:-:S02]  /*a6e0*/  @!P0 LEA R2, P4, R15, R0, 0x1 ;  /* 0x000000000f028211 */ /* 0x000fc400078808ff */
[-C--:B------:R-:W-:Y:S02]  /*a6f0*/  @!P1 LEA.HI.X R5, R81, R10.reuse, R82, 0x1, P5 ;  /* 0x0000000a51059211 */ /* 0x080fe400028f0c52 */
[----:B------:R-:W-:Y:S01]  /*a700*/  @!P0 LEA.HI.X R3, R15, R10, R80, 0x1, P4 ;  /* 0x0000000a0f038211 */ /* 0x000fe200020f0c50 */
[----:B------:R2:W-:Y:S04]  /*a710*/  @!P3 ST.E.128 [R8.64], R28 ;  /* 0x0000001c0800b985 */ /* 0x0005e8000c101d06 */
[----:B-1----:R2:W-:Y:S04]  /*a720*/  @!P2 ST.E.128 [R6.64], R24 ;  /* 0x000000180600a985 */ /* 0x0025e8000c101d06 */
[----:B------:R2:W-:Y:S04]  /*a730*/  @!P1 ST.E.128 [R4.64], R20 ;  /* 0x0000001404009985 */ /* 0x0005e8000c101d06 */
[----:B------:R2:W-:Y:S02]  /*a740*/  @!P0 ST.E.128 [R2.64], R16 ;  /* 0x0000001002008985 */ /* 0x0005e4000c101d06 */
.L_x_44:
[----:B------:R-:W-:Y:S05]  /*a750*/  BSYNC B0 ;  /* 0x0000000000007941 */ /* 0x000fea0003800000 */
.L_x_43:
[----:B------:R-:W-:Y:S05]  /*a760*/  BRA.DIV ~URZ, `(.L_x_45) ;  /* 0x00003f027f007947 */ /* 0x000fea000b800000 */
[----:B---3--:R3:W4:Y:S04]  /*a770*/  SHFL.IDX PT, R10, R12, 0x1, 0x181f ;  /* 0x00381f000c0a7f89 */ /* 0x00872800000e0000 */
[----:B--2---:R3:W2:Y:S02]  /*a780*/  SHFL.IDX PT, R0, R14, 0x1, 0x181f ;  /* 0x00381f000e007f89 */ /* 0x0046a400000e0000 */
.L_x_100:
[----:B------:R-:W-:Y:S01]  /*a790*/  IADD3 R2, R11, 0x20, RZ ;  /* 0x000000200b027810 */ /* 0x000fe20007ffe0ff */
[----:B------:R-:W-:Y:S03]  /*a7a0*/  BSSY B0, `(.L_x_46) ;  /* 0x000001a000007945 */ /* 0x000fe60003800000 */
[----:B------:R-:W-:-:S13]  /*a7b0*/  ISETP.GE.AND P0, PT, R2, R13, PT ;  /* 0x0000000d0200720c */ /* 0x000fda0003f06270 */
[----:B------:R-:W-:Y:S05]  /*a7c0*/  @P0 BRA `(.L_x_47) ;  /* 0x0000017000000947 */ /* 0x000fea0003800000 */
[----:B-1----:R-:W5:Y:S04]  /*a7d0*/  LDL.64 R22, [R1+0x30] ;  /* 0x0000300001167983 */ /* 0x002f680000100a00 */
[----:B---3--:R-:W3:Y:S04]  /*a7e0*/  LDL R19, [R1+0x38] ;  /* 0x0000380001137983 */ /* 0x008ee80000100800 */
[----:B----4-:R-:W4:Y:S04]  /*a7f0*/  LDL R17, [R1+0x3c] ;  /* 0x00003c0001117983 */ /* 0x010f280000100800 */
[----:B--2---:R-:W2:Y:S04]  /*a800*/  LDL R15, [R1+0x40] ;  /* 0x00004000010f7983 */ /* 0x004ea80000100800 */
[----:B------:R-:W2:Y:S04]  /*a810*/  LDL R20, [R1+0x70] ;  /* 0x0000700001147983 */ /* 0x000ea80000100800 */
[----:B------:R-:W2:Y:S04]  /*a820*/  LDL R18, [R1+0x6c] ;  /* 0x00006c0001127983 */ /* 0x000ea80000100800 */
[----:B------:R-:W2:Y:S01]  /*a830*/  LDL R16, [R1+0x68] ;  /* 0x0000680001107983 */ /* 0x000ea20000100800 */
[----:B-----5:R-:W-:-:S02]  /*a840*/  ISETP.GE.AND P3, PT, R22, c[0x0][0x3c8], PT ;  /* 0x0000f20016007a0c */ /* 0x020fc40003f66270 */
[----:B---3--:R-:W-:Y:S02]  /*a850*/  ISETP.GE.AND P2, PT, R19, c[0x0][0x3c8], PT ;  /* 0x0000f20013007a0c */ /* 0x008fe40003f46270 */
[----:B----4-:R-:W-:Y:S02]  /*a860*/  ISETP.GE.AND P1, PT, R17, c[0x0][0x3c8], PT ;  /* 0x0000f20011007a0c */ /* 0x010fe40003f26270 */
        /* <DEDUP_REMOVED lines=10> */
[----:B------:R1:W-:Y:S04]  /*a910*/  @!P2 ST.E.128 [R6.64], R40 ;  /* 0x000000280600a985 */ /* 0x0003e8000c101d06 */
[----:B------:R1:W-:Y:S04]  /*a920*/  @!P1 ST.E.128 [R4.64], R36 ;  /* 0x0000002404009985 */ /* 0x0003e8000c101d06 */
[----:B------:R1:W-:Y:S02]  /*a930*/  @!P0 ST.E.128 [R2.64], R32 ;  /* 0x0000002002008985 */ /* 0x0003e4000c101d06 */
.L_x_47:
[----:B------:R-:W-:Y:S05]  /*a940*/  BSYNC B0 ;  /* 0x0000000000007941 */ /* 0x000fea0003800000 */
.L_x_46:
[----:B------:R-:W-:Y:S05]  /*a950*/  BRA.DIV ~URZ, `(.L_x_48) ;  /* 0x00003dd27f007947 */ /* 0x000fea000b800000 */
[----:B----4-:R4:W3:Y:S02]  /*a960*/  SHFL.IDX PT, R10, R12, 0x2, 0x181f ;  /* 0x00581f000c0a7f89 */ /* 0x0108e400000e0000 */
.L_x_101:
[----:B------:R-:W-:Y:S05]  /*a970*/  BRA.DIV ~URZ, `(.L_x_49) ;  /* 0x00003e227f007947 */ /* 0x000fea000b800000 */
[----:B--2---:R2:W4:Y:S02]  /*a980*/  SHFL.IDX PT, R0, R14, 0x2, 0x181f ;  /* 0x00581f000e007f89 */ /* 0x00452400000e0000 */
.L_x_102:
[----:B-1----:R-:W-:Y:S01]  /*a990*/  IADD3 R2, R11, 0x40, RZ ;  /* 0x000000400b027810 */ /* 0x002fe20007ffe0ff */
[----:B------:R-:W-:Y:S03]  /*a9a0*/  BSSY B0, `(.L_x_50) ;  /* 0x000001a000007945 */ /* 0x000fe60003800000 */
[----:B------:R-:W-:-:S13]  /*a9b0*/  ISETP.GE.AND P0, PT, R2, R13, PT ;  /* 0x0000000d0200720c */ /* 0x000fda0003f06270 */
[----:B------:R-:W-:Y:S05]  /*a9c0*/  @P0 BRA `(.L_x_51) ;  /* 0x0000017000000947 */ /* 0x000fea0003800000 */
[----:B------:R-:W5:Y:S04]  /*a9d0*/  LDL.64 R22, [R1+0x30] ;  /* 0x0000300001167983 */ /* 0x000f680000100a00 */
[----:B--2---:R-:W2:Y:S04]  /*a9e0*/  LDL R19, [R1+0x38] ;  /* 0x0000380001137983 */ /* 0x004ea80000100800 */
[----:B----4-:R-:W4:Y:S04]  /*a9f0*/  LDL R17, [R1+0x3c] ;  /* 0x00003c0001117983 */ /* 0x010f280000100800 */
[----:B---3--:R-:W3:Y:S04]  /*aa00*/  LDL R15, [R1+0x40] ;  /* 0x00004000010f7983 */ /* 0x008ee80000100800 */
[----:B------:R-:W3:Y:S04]  /*aa10*/  LDL R20, [R1+0x70] ;  /* 0x0000700001147983 */ /* 0x000ee80000100800 */
[----:B------:R-:W3:Y:S04]  /*aa20*/  LDL R18, [R1+0x6c] ;  /* 0x00006c0001127983 */ /* 0x000ee80000100800 */
[----:B------:R-:W3:Y:S01]  /*aa30*/  LDL R16, [R1+0x68] ;  /* 0x0000680001107983 */ /* 0x000ee20000100800 */
[----:B-----5:R-:W-:-:S02]  /*aa40*/  ISETP.GE.AND P3, PT, R22, c[0x0][0x3c8], PT ;  /* 0x0000f20016007a0c */ /* 0x020fc40003f66270 */
[----:B--2---:R-:W-:Y:S02]  /*aa50*/  ISETP.GE.AND P2, PT, R19, c[0x0][0x3c8], PT ;  /* 0x0000f20013007a0c */ /* 0x004fe40003f46270 */
[----:B----4-:R-:W-:Y:S02]  /*aa60*/  ISETP.GE.AND P1, PT, R17, c[0x0][0x3c8], PT ;  /* 0x0000f20011007a0c */ /* 0x010fe40003f26270 */
[----:B---3--:R-:W-:-:S07]  /*aa70*/  ISETP.GE.AND P0, PT, R15, c[0x0][0x3c8], PT ;  /* 0x0000f2000f007a0c */ /* 0x008fce0003f06270 */
        /* <DEDUP_REMOVED lines=12> */
.L_x_51:
[----:B------:R-:W-:Y:S05]  /*ab40*/  BSYNC B0 ;  /* 0x0000000000007941 */ /* 0x000fea0003800000 */
.L_x_50:
[----:B------:R-:W-:Y:S05]  /*ab50*/  BRA.DIV ~URZ, `(.L_x_52) ;  /* 0x00003ca27f007947 */ /* 0x000fea000b800000 */
[----:B-1----:R1:W2:Y:S04]  /*ab60*/  SHFL.IDX PT, R8, R12, 0x3, 0x181f ;  /* 0x00781f000c087f89 */ /* 0x0022a800000e0000 */
[----:B----4-:R1:W4:Y:S02]  /*ab70*/  SHFL.IDX PT, R0, R14, 0x3, 0x181f ;  /* 0x00781f000e007f89 */ /* 0x01032400000e0000 */
.L_x_103:
[----:B------:R-:W-:-:S04]  /*ab80*/  IADD3 R2, R11, 0x60, RZ ;  /* 0x000000600b027810 */ /* 0x000fc80007ffe0ff */
[----:B------:R-:W-:-:S13]  /*ab90*/  ISETP.GE.AND P0, PT, R2, R13, PT ;  /* 0x0000000d0200720c */ /* 0x000fda0003f06270 */
[----:B------:R-:W-:Y:S05]  /*aba0*/  @P0 BRA `(.L_x_53) ;  /* 0x0000284000000947 */ /* 0x000fea0003800000 */
[----:B------:R-:W5:Y:S04]  /*abb0*/  LDL.64 R16, [R1+0x30] ;  /* 0x0000300001107983 */ /* 0x000f680000100a00 */
[----:B-123--:R-:W2:Y:S04]  /*abc0*/  LDL R14, [R1+0x38] ;  /* 0x00003800010e7983 */ /* 0x00eea80000100800 */
[----:B------:R-:W3:Y:S04]  /*abd0*/  LDL R10, [R1+0x3c] ;  /* 0x00003c00010a7983 */ /* 0x000ee80000100800 */
[----:B----4-:R-:W4:Y:S04]  /*abe0*/  LDL R15, [R1+0x70] ;  /* 0x00007000010f7983 */ /* 0x010f280000100800 */
[----:B------:R-:W4:Y:S04]  /*abf0*/  LDL R12, [R1+0x6c] ;  /* 0x00006c00010c7983 */ /* 0x000f280000100800 */
[----:B------:R-:W4:Y:S01]  /*ac00*/  LDL R9, [R1+0x40] ;  /* 0x0000400001097983 */ /* 0x000f220000100800 */
[----:B-----5:R-:W-:-:S02]  /*ac10*/  ISETP.GE.AND P2, PT, R16, c[0x0][0x3c8], PT ;  /* 0x0000f20010007a0c */ /* 0x020fc40003f46270 */
[----:B--2---:R-:W-:Y:S02]  /*ac20*/  ISETP.GE.AND P1, PT, R14, c[0x0][0x3c8], PT ;  /* 0x0000f2000e007a0c */ /* 0x004fe40003f26270 */
[----:B---3--:R-:W-:-:S09]  /*ac30*/  ISETP.GE.AND P0, PT, R10, c[0x0][0x3c8], PT ;  /* 0x0000f2000a007a0c */ /* 0x008fd20003f06270 */
[-C--:B------:R-:W-:Y:S02]  /*ac40*/  @!P2 LEA R6, P5, R16, R0.reuse, 0x1 ;  /* 0x000000001006a211 */ /* 0x080fe400078a08ff */
[----:B------:R-:W-:Y:S02]  /*ac50*/  @!P1 LEA R4, P4, R14, R0, 0x1 ;  /* 0x000000000e049211 */ /* 0x000fe400078808ff */
[----:B------:R-:W-:Y:S02]  /*ac60*/  @!P2 LEA.HI.X R7, R16, R8, R17, 0x1, P5 ;  /* 0x000000081007a211 */ /* 0x000fe400028f0c11 */
[----:B------:R-:W-:Y:S02]  /*ac70*/  @!P0 LEA R2, P3, R10, R0, 0x1 ;  /* 0x000000000a028211 */ /* 0x000fe400078608ff */
[-C--:B----4-:R-:W-:Y:S02]  /*ac80*/  @!P1 LEA.HI.X R5, R14, R8.reuse, R15, 0x1, P4 ;  /* 0x000000080e059211 */ /* 0x090fe400020f0c0f */
[----:B------:R-:W-:Y:S01]  /*ac90*/  @!P0 LEA.HI.X R3, R10, R8, R12, 0x1, P3 ;  /* 0x000000080a038211 */ /* 0x000fe200018f0c0c */
[----:B------:R1:W-:Y:S04]  /*aca0*/  @!P2 ST.E.128 [R6.64], R72 ;  /* 0x000000480600a985 */ /* 0x0003e8000c101d06 */
[----:B------:R1:W-:Y:S04]  /*acb0*/  @!P1 ST.E.128 [R4.64], R68 ;  /* 0x0000004404009985 */ /* 0x0003e8000c101d06 */
[----:B------:R1:W-:Y:S01]  /*acc0*/  @!P0 ST.E.128 [R2.64], R64 ;  /* 0x0000004002008985 */ /* 0x0003e2000c101d06 */
[----:B------:R-:W-:-:S13]  /*acd0*/  ISETP.GE.AND P0, PT, R9, c[0x0][0x3c8], PT ;  /* 0x0000f20009007a0c */ /* 0x000fda0003f06270 */
[----:B------:R-:W-:Y:S05]  /*ace0*/  @P0 BRA `(.L_x_53) ;  /* 0x0000270000000947 */ /* 0x000fea0003800000 */
[----:B------:R-:W2:Y:S01]  /*acf0*/  LDL R10, [R1+0x68] ;  /* 0x00006800010a7983 */ /* 0x000ea20000100800 */
[----:B-1----:R-:W-:-:S04]  /*ad00*/  LEA R2, P0, R9, R0, 0x1 ;  /* 0x0000000009027211 */ /* 0x002fc800078008ff */
[----:B--2---:R-:W-:-:S05]  /*ad10*/  LEA.HI.X R3, R9, R8, R10, 0x1, P0 ;  /* 0x0000000809037211 */ /* 0x004fca00000f0c0a */
[----:B------:R1:W-:Y:S01]  /*ad20*/  ST.E.128 [R2.64], R76 ;  /* 0x0000004c02007985 */ /* 0x0003e2000c101d06 */
[----:B------:R-:W-:Y:S05]  /*ad30*/  BRA `(.L_x_53) ;  /* 0x000026b000007947 */ /* 0x000fea0003800000 */
.L_x_40:
[----:B-1----:R-:W2:Y:S04]  /*ad40*/  LDL.LU R4, [R1+0x60] ;  /* 0x0000600001047983 */ /* 0x002ea80000300800 */
[----:B------:R-:W3:Y:S01]  /*ad50*/  LDL.LU R6, [R1+0x98] ;  /* 0x0000980001067983 */ /* 0x000ee20000300800 */
[----:B------:R-:W-:Y:S02]  /*ad60*/  IMAD R10, R10, c[0x0][0x408], RZ ;  /* 0x000102000a0a7a24 */ /* 0x000fe400078e02ff */
[----:B------:R-:W-:-:S04]  /*ad70*/  IMAD.WIDE.U32 R2, R0, c[0x0][0x408], RZ ;  /* 0x0001020000027a25 */ /* 0x000fc800078e00ff */
[----:B------:R-:W-:Y:S02]  /*ad80*/  IMAD R0, R0, c[0x0][0x40c], R10 ;  /* 0x0001030000007a24 */ /* 0x000fe400078e020a */
[----:B------:R-:W-:-:S03]  /*ad90*/  @P3 IMAD.HI.U32 R5, R9, c[0x0][0x4ec], RZ ;  /* 0x00013b0009053a27 */ /* 0x000fc600078e00ff */
[----:B------:R-:W-:Y:S02]  /*ada0*/  IADD3 R3, R3, R0, RZ ;  /* 0x0000000003037210 */ /* 0x000fe40007ffe0ff */
[----:B------:R-:W-:-:S05]  /*adb0*/  SHF.R.S32.HI R0, RZ, 0x1f, R8 ;  /* 0x0000001fff007819 */ /* 0x000fca0000011408 */
[----:B------:R-:W-:Y:S02]  /*adc0*/  IMAD R0, R0, c[0x0][0x440], RZ ;  /* 0x0001100000007a24 */ /* 0x000fe400078e02ff */
[----:B--2---:R-:W-:-:S04]  /*add0*/  IMAD.WIDE.U32 R2, R4, c[0x0][0x438], R2 ;  /* 0x00010e0004027a25 */ /* 0x004fc800078e0002 */
[----:B------:R-:W-:Y:S02]  /*ade0*/  IMAD R3, R4, c[0x0][0x43c], R3 ;  /* 0x00010f0004037a24 */ /* 0x000fe400078e0203 */
[C---:B------:R-:W-:Y:S01]  /*adf0*/  IMAD R4, R8.reuse, c[0x0][0x444], R0 ;  /* 0x0001110008047a24 */ /* 0x040fe200078e0200 */
[----:B------:R-:W-:Y:S01]  /*ae00*/  MOV R0, R9 ;  /* 0x0000000900007202 */ /* 0x000fe20000000f00 */
[----:B------:R-:W-:Y:S01]  /*ae10*/  IMAD.WIDE.U32 R2, R8, c[0x0][0x440], R2 ;  /* 0x0001100008027a25 */ /* 0x000fe200078e0002 */
[----:B------:R-:W-:-:S04]  /*ae20*/  @P3 SHF.R.U32.HI R0, RZ, c[0x0][0x4f0], R5 ;  /* 0x00013c00ff003a19 */ /* 0x000fc80000011605 */
[----:B------:R-:W-:Y:S02]  /*ae30*/  IADD3 R3, R3, R4, RZ ;  /* 0x0000000403037210 */ /* 0x000fe40007ffe0ff */
[----:B------:R-:W-:Y:S02]  /*ae40*/  SHF.R.S32.HI R5, RZ, 0x1f, R0 ;  /* 0x0000001fff057819 */ /* 0x000fe40000011400 */
[----:B------:R-:W-:Y:S01]  /*ae50*/  IADD3 R4, -R0, RZ, RZ ;  /* 0x000000ff00047210 */ /* 0x000fe20007ffe1ff */
[----:B---3--:R-:W-:-:S04]  /*ae60*/  IMAD.WIDE.U32 R2, R6, c[0x0][0x448], R2 ;  /* 0x0001120006027a25 */ /* 0x008fc800078e0002 */
[----:B------:R-:W-:Y:S02]  /*ae70*/  IMAD R5, R5, c[0x0][0x430], RZ ;  /* 0x00010c0005057a24 */ /* 0x000fe400078e02ff */
[----:B------:R-:W-:Y:S02]  /*ae80*/  IMAD R3, R6, c[0x0][0x44c], R3 ;  /* 0x0001130006037a24 */ /* 0x000fe400078e0203 */
[----:B------:R-:W-:Y:S02]  /*ae90*/  IMAD R4, R4, c[0x0][0x4e8], R9 ;  /* 0x00013a0004047a24 */ /* 0x000fe400078e0209 */
[C---:B------:R-:W-:Y:S02]  /*aea0*/  IMAD R5, R0.reuse, c[0x0][0x434], R5 ;  /* 0x00010d0000057a24 */ /* 0x040fe400078e0205 */
[----:B------:R-:W-:Y:S01]  /*aeb0*/  IMAD.WIDE.U32 R2, R0, c[0x0][0x430], R2 ;  /* 0x00010c0000027a25 */ /* 0x000fe200078e0002 */
[----:B------:R-:W-:-:S04]  /*aec0*/  SHF.R.S32.HI R0, RZ, 0x1f, R4 ;  /* 0x0000001fff007819 */ /* 0x000fc80000011404 */
[----:B------:R-:W-:Y:S01]  /*aed0*/  IADD3 R3, R3, R5, RZ ;  /* 0x0000000503037210 */ /* 0x000fe20007ffe0ff */
[----:B------:R-:W-:-:S04]  /*aee0*/  IMAD R0, R0, c[0x0][0x428], RZ ;  /* 0x00010a0000007a24 */ /* 0x000fc800078e02ff */
[----:B------:R-:W-:-:S04]  /*aef0*/  IMAD.WIDE.U32 R2, R4, c[0x0][0x428], R2 ;  /* 0x00010a0004027a25 */ /* 0x000fc800078e0002 */
[----:B------:R-:W-:Y:S01]  /*af00*/  IMAD R4, R4, c[0x0][0x42c], R0 ;  /* 0x00010b0004047a24 */ /* 0x000fe200078e0200 */
[----:B------:R-:W-:-:S04]  /*af10*/  LEA R14, P1, R2, c[0x0][0x400], 0x2 ;  /* 0x00010000020e7a11 */ /* 0x000fc800078210ff */
[----:B------:R-:W-:-:S04]  /*af20*/  IADD3 R4, R3, R4, RZ ;  /* 0x0000000403047210 */ /* 0x000fc80007ffe0ff */
[----:B------:R-:W-:Y:S01]  /*af30*/  LEA.HI.X R12, R2, c[0x0][0x404], R4, 0x2, P1 ;  /* 0x00010100020c7a11 */ /* 0x000fe200008f1404 */
[----:B------:R-:W-:Y:S05]  /*af40*/  BRA.DIV ~URZ, `(.L_x_54) ;  /* 0x000039727f007947 */ /* 0x000fea000b800000 */
[----:B------:R1:W2:Y:S02]  /*af50*/  SHFL.IDX PT, R4, R12, RZ, 0x1c1f ;  /* 0x001c1fff0c047589 */ /* 0x0002a400000e0000 */
.L_x_104:
[----:B------:R-:W-:Y:S05]  /*af60*/  BRA.DIV ~URZ, `(.L_x_55) ;  /* 0x000039c27f007947 */ /* 0x000fea000b800000 */
[----:B------:R3:W4:Y:S02]  /*af70*/  SHFL.IDX PT, R0, R14, RZ, 0x1c1f ;  /* 0x001c1fff0e007589 */ /* 0x00072400000e0000 */
.L_x_105:
[----:B------:R-:W5:Y:S01]  /*af80*/  LDL R5, [R1+0x44] ;  /* 0x0000440001057983 */ /* 0x000f620000100800 */
[----:B------:R-:W-:Y:S01]  /*af90*/  BSSY B0, `(.L_x_56) ;  /* 0x00000c1000007945 */ /* 0x000fe20003800000 */
[C---:B-----5:R-:W-:Y:S02]  /*afa0*/  IADD3 R13, R5.reuse, 0x8, RZ ;  /* 0x00000008050d7810 */ /* 0x060fe40007ffe0ff */
[C---:B------:R-:W-:Y:S02]  /*afb0*/  IADD3 R17, R5.reuse, 0x10, RZ ;  /* 0x0000001005117810 */ /* 0x040fe40007ffe0ff */
[C---:B------:R-:W-:Y:S02]  /*afc0*/  IADD3 R16, R5.reuse, 0x18, RZ ;  /* 0x0000001805107810 */ /* 0x040fe40007ffe0ff */
[C---:B------:R-:W-:Y:S02]  /*afd0*/  IADD3 R18, R5.reuse, 0x20, RZ ;  /* 0x0000002005127810 */ /* 0x040fe40007ffe0ff */
[----:B------:R-:W-:-:S02]  /*afe0*/  IADD3 R19, R5, 0x28, RZ ;  /* 0x0000002805137810 */ /* 0x000fc40007ffe0ff */
[C---:B------:R-:W-:Y:S02]  /*aff0*/  IADD3 R20, R5.reuse, 0x30, RZ ;  /* 0x0000003005147810 */ /* 0x040fe40007ffe0ff */
[C---:B------:R-:W-:Y:S02]  /*b000*/  IADD3 R21, R5.reuse, 0x38, RZ ;  /* 0x0000003805157810 */ /* 0x040fe40007ffe0ff */
        /* <DEDUP_REMOVED lines=23> */
[----:B------:R-:W-:Y:S02]  /*b180*/  IADD3 R45, R5, 0xf8, RZ ;  /* 0x000000f8052d7810 */ /* 0x000fe40007ffe0ff */
[----:B------:R-:W-:Y:S02]  /*b190*/  SHF.R.S32.HI R15, RZ, 0x1f, R13 ;  /* 0x0000001fff0f7819 */ /* 0x000fe4000001140d */
[----:B------:R-:W-:Y:S02]  /*b1a0*/  SHF.R.S32.HI R47, RZ, 0x1f, R17 ;  /* 0x0000001fff2f7819 */ /* 0x000fe40000011411 */
[----:B------:R-:W-:Y:S02]  /*b1b0*/  SHF.R.S32.HI R46, RZ, 0x1f, R16 ;  /* 0x0000001fff2e7819 */ /* 0x000fe40000011410 */
[----:B------:R-:W-:-:S02]  /*b1c0*/  SHF.R.S32.HI R48, RZ, 0x1f, R18 ;  /* 0x0000001fff307819 */ /* 0x000fc40000011412 */
[----:B------:R-:W-:Y:S02]  /*b1d0*/  SHF.R.S32.HI R49, RZ, 0x1f, R19 ;  /* 0x0000001fff317819 */ /* 0x000fe40000011413 */
[----:B------:R-:W-:Y:S02]  /*b1e0*/  SHF.R.S32.HI R50, RZ, 0x1f, R20 ;  /* 0x0000001fff327819 */ /* 0x000fe40000011414 */
        /* <DEDUP_REMOVED lines=24> */
[----:B------:R-:W-:Y:S01]  /*b370*/  SHF.R.S32.HI R75, RZ, 0x1f, R45 ;  /* 0x0000001fff4b7819 */ /* 0x000fe2000001142d */
[----:B------:R-:W-:Y:S05]  /*b380*/  @P0 BRA `(.L_x_57) ;  /* 0x0000081000000947 */ /* 0x000fea0003800000 */
[----:B------:R-:W-:Y:S02]  /*b390*/  ISETP.GE.AND P0, PT, R5, c[0x0][0x3c8], PT ;  /* 0x0000f20005007a0c */ /* 0x000fe40003f06270 */
[----:B------:R-:W-:Y:S02]  /*b3a0*/  ISETP.GE.AND P1, PT, R13, c[0x0][0x3c8], PT ;  /* 0x0000f2000d007a0c */ /* 0x000fe40003f26270 */
[----:B------:R-:W-:Y:S02]  /*b3b0*/  ISETP.GE.AND P3, PT, R17, c[0x0][0x3c8], PT ;  /* 0x0000f20011007a0c */ /* 0x000fe40003f66270 */
[----:B------:R-:W-:-:S02]  /*b3c0*/  ISETP.GE.AND P4, PT, R16, c[0x0][0x3c8], PT ;  /* 0x0000f20010007a0c */ /* 0x000fc40003f86270 */
[----:B------:R-:W-:Y:S02]  /*b3d0*/  ISETP.GE.AND P2, PT, R18, c[0x0][0x3c8], PT ;  /* 0x0000f20012007a0c */ /* 0x000fe40003f46270 */
[----:B------:R-:W-:-:S03]  /*b3e0*/  ISETP.GE.AND P6, PT, R41, c[0x0][0x3c8], PT ;  /* 0x0000f20029007a0c */ /* 0x000fc60003fc6270 */
[----:B----4-:R-:W-:Y:S02]  /*b3f0*/  @!P0 IMAD.MOV.U32 R2, RZ, RZ, R0 ;  /* 0x000000ffff028224 */ /* 0x010fe400078e0000 */
[----:B--2---:R-:W-:-:S04]  /*b400*/  @!P0 IMAD.MOV.U32 R3, RZ, RZ, R4 ;  /* 0x000000ffff038224 */ /* 0x004fc800078e0004 */
[----:B------:R-:W-:-:S05]  /*b410*/  @!P0 IMAD.WIDE R2, R5, 0x4, R2 ;  /* 0x0000000405028825 */ /* 0x000fca00078e0202 */
[----:B------:R2:W-:Y:S02]  /*b420*/  @!P0 ST.E.64 [R2.64], R156 ;  /* 0x0000009c02008985 */ /* 0x0005e4000c101b06 */
[----:B--2---:R-:W-:-:S04]  /*b430*/  @!P1 LEA R2, P0, R13, R0, 0x2 ;  /* 0x000000000d029211 */ /* 0x004fc800078010ff */
[----:B------:R-:W-:-:S05]  /*b440*/  @!P1 LEA.HI.X R3, R13, R4, R15, 0x2, P0 ;  /* 0x000000040d039211 */ /* 0x000fca00000f140f */
[----:B------:R2:W-:Y:S01]  /*b450*/  @!P1 ST.E.64 [R2.64], R152 ;  /* 0x0000009802009985 */ /* 0x0005e2000c101b06 */
[----:B------:R-:W-:Y:S02]  /*b460*/  ISETP.GE.AND P1, PT, R19, c[0x0][0x3c8], PT ;  /* 0x0000f20013007a0c */ /* 0x000fe40003f26270 */
[----:B--2---:R-:W-:-:S04]  /*b470*/  @!P3 LEA R2, P0, R17, R0, 0x2 ;  /* 0x000000001102b211 */ /* 0x004fc800078010ff */
[----:B------:R-:W-:Y:S02]  /*b480*/  @!P3 LEA.HI.X R3, R17, R4, R47, 0x2, P0 ;  /* 0x000000041103b211 */ /* 0x000fe400000f142f */
[----:B------:R-:W-:-:S03]  /*b490*/  @!P4 LEA R6, P0, R16, R0, 0x2 ;  /* 0x000000001006c211 */ /* 0x000fc600078010ff */
[----:B------:R2:W-:Y:S01]  /*b4a0*/  @!P3 ST.E.64 [R2.64], R148 ;  /* 0x000000940200b985 */ /* 0x0005e2000c101b06 */
[----:B------:R-:W-:Y:S02]  /*b4b0*/  @!P4 LEA.HI.X R7, R16, R4, R46, 0x2, P0 ;  /* 0x000000041007c211 */ /* 0x000fe400000f142e */
[----:B------:R-:W-:-:S03]  /*b4c0*/  ISETP.GE.AND P3, PT, R20, c[0x0][0x3c8], PT ;  /* 0x0000f20014007a0c */ /* 0x000fc60003f66270 */
[----:B------:R4:W-:Y:S01]  /*b4d0*/  @!P4 ST.E.64 [R6.64], R144 ;  /* 0x000000900600c985 */ /* 0x0009e2000c101b06 */
[----:B------:R-:W-:Y:S02]  /*b4e0*/  ISETP.GE.AND P4, PT, R21, c[0x0][0x3c8], PT ;  /* 0x0000f20015007a0c */ /* 0x000fe40003f86270 */
[----:B--2---:R-:W-:-:S04]  /*b4f0*/  @!P2 LEA R2, P5, R18, R0, 0x2 ;  /* 0x000000001202a211 */ /* 0x004fc800078a10ff */
[----:B------:R-:W-:Y:S02]  /*b500*/  @!P2 LEA.HI.X R3, R18, R4, R48, 0x2, P5 ;  /* 0x000000041203a211 */ /* 0x000fe400028f1430 */
[----:B----4-:R-:W-:-:S03]  /*b510*/  @!P1 LEA R6, P0, R19, R0, 0x2 ;  /* 0x0000000013069211 */ /* 0x010fc600078010ff */
        /* <DEDUP_REMOVED lines=58> */
[----:B------:R-:W-:Y:S02]  /*b8c0*/  ISETP.GE.AND P3, PT, R36, c[0x0][0x3c8], PT ;  /* 0x0000f20024007a0c */ /* 0x000fe40003f66270 */
[C---:B------:R-:W-:Y:S01]  /*b8d0*/  @!P1 LEA R8, P0, R34.reuse, R0, 0x2 ;  /* 0x0000000022089211 */ /* 0x040fe200078010ff */
[----:B------:R4:W-:Y:S01]  /*b8e0*/  @!P4 ST.E.64 [R6.64], R80 ;  /* 0x000000500600c985 */ /* 0x0009e2000c101b06 */
[----:B------:R-:W-:Y:S02]  /*b8f0*/  ISETP.GE.AND P4, PT, R37, c[0x0][0x3c8], PT ;  /* 0x0000f20025007a0c */ /* 0x000fe40003f86270 */
[----:B------:R-:W-:Y:S02]  /*b900*/  @!P1 LEA.HI.X R9, R34, R4, R64, 0x2, P0 ;  /* 0x0000000422099211 */ /* 0x000fe400000f1440 */
[----:B--2---:R-:W-:-:S04]  /*b910*/  @!P2 LEA R2, P5, R35, R0, 0x2 ;  /* 0x000000002302a211 */ /* 0x004fc800078a10ff */
[----:B------:R-:W-:Y:S02]  /*b920*/  @!P2 LEA.HI.X R3, R35, R4, R65, 0x2, P5 ;  /* 0x000000042303a211 */ /* 0x000fe400028f1441 */
[----:B----4-:R-:W-:-:S03]  /*b930*/  @!P3 LEA R6, P5, R36, R0, 0x2 ;  /* 0x000000002406b211 */ /* 0x010fc600078a10ff */
[----:B------:R2:W-:Y:S01]  /*b940*/  @!P2 ST.E.64 [R2.64], R84 ;  /* 0x000000540200a985 */ /* 0x0005e2000c101b06 */
[----:B------:R-:W-:Y:S02]  /*b950*/  ISETP.GE.AND P2, PT, R38, c[0x0][0x3c8], PT ;  /* 0x0000f20026007a0c */ /* 0x000fe40003f46270 */
[----:B------:R-:W-:Y:S01]  /*b960*/  @!P3 LEA.HI.X R7, R36, R4, R66, 0x2, P5 ;  /* 0x000000042407b211 */ /* 0x000fe200028f1442 */
[----:B------:R4:W-:Y:S01]  /*b970*/  @!P1 ST.E.64 [R8.64], R88 ;  /* 0x0000005808009985 */ /* 0x0009e2000c101b06 */
[----:B------:R-:W-:Y:S02]  /*b980*/  ISETP.GE.AND P1, PT, R39, c[0x0][0x3c8], PT ;  /* 0x0000f20027007a0c */ /* 0x000fe40003f26270 */
[----:B------:R-:W-:Y:S01]  /*b990*/  ISETP.GE.AND P5, PT, R40, c[0x0][0x3c8], PT ;  /* 0x0000f20028007a0c */ /* 0x000fe20003fa6270 */
[----:B------:R5:W-:Y:S01]  /*b9a0*/  @!P3 ST.E.64 [R6.64], R92 ;  /* 0x0000005c0600b985 */ /* 0x000be2000c101b06 */
[----:B--2---:R-:W-:-:S04]  /*b9b0*/  @!P4 LEA R2, P0, R37, R0, 0x2 ;  /* 0x000000002502c211 */ /* 0x004fc800078010ff */
[----:B------:R-:W-:Y:S02]  /*b9c0*/  @!P4 LEA.HI.X R3, R37, R4, R67, 0x2, P0 ;  /* 0x000000042503c211 */ /* 0x000fe400000f1443 */
[----:B----4-:R-:W-:-:S03]  /*b9d0*/  @!P2 LEA R8, P0, R38, R0, 0x2 ;  /* 0x000000002608a211 */ /* 0x010fc600078010ff */
[----:B------:R2:W-:Y:S01]  /*b9e0*/  @!P4 ST.E.64 [R2.64], R96 ;  /* 0x000000600200c985 */ /* 0x0005e2000c101b06 */
[----:B------:R-:W-:Y:S02]  /*b9f0*/  @!P2 LEA.HI.X R9, R38, R4, R68, 0x2, P0 ;  /* 0x000000042609a211 */ /* 0x000fe400000f1444 */
[----:B-----5:R-:W-:Y:S02]  /*ba00*/  @!P6 LEA R6, P0, R41, R0, 0x2 ;  /* 0x000000002906e211 */ /* 0x020fe400078010ff */
[----:B------:R-:W-:Y:S01]  /*ba10*/  ISETP.GE.AND P4, PT, R42, c[0x0][0x3c8], PT ;  /* 0x0000f2002a007a0c */ /* 0x000fe20003f86270 */
[----:B------:R-:W-:Y:S01]  /*ba20*/  @!P2 ST.E.64 [R8.64], R186 ;  /* 0x000000ba0800a985 */ /* 0x000fe2000c101b06 */
[----:B------:R-:W-:Y:S02]  /*ba30*/  ISETP.GE.AND P2, PT, R43, c[0x0][0x3c8], PT ;  /* 0x0000f2002b007a0c */ /* 0x000fe40003f46270 */
[----:B------:R-:W-:Y:S02]  /*ba40*/  @!P6 LEA.HI.X R7, R41, R4, R71, 0x2, P0 ;  /* 0x000000042907e211 */ /* 0x000fe400000f1447 */
[----:B------:R-:W-:-:S02]  /*ba50*/  ISETP.GE.AND P0, PT, R45, c[0x0][0x3c8], PT ;  /* 0x0000f2002d007a0c */ /* 0x000fc40003f06270 */
[----:B--2---:R-:W-:-:S04]  /*ba60*/  @!P1 LEA R2, P3, R39, R0, 0x2 ;  /* 0x0000000027029211 */ /* 0x004fc800078610ff */
[----:B------:R-:W-:-:S05]  /*ba70*/  @!P1 LEA.HI.X R3, R39, R4, R69, 0x2, P3 ;  /* 0x0000000427039211 */ /* 0x000fca00018f1445 */
[----:B------:R2:W-:Y:S01]  /*ba80*/  @!P1 ST.E.64 [R2.64], R100 ;  /* 0x0000006402009985 */ /* 0x0005e2000c101b06 */
[----:B------:R-:W-:-:S03]  /*ba90*/  ISETP.GE.AND P1, PT, R44, c[0x0][0x3c8], PT ;  /* 0x0000f2002c007a0c */ /* 0x000fc60003f26270 */
[----:B------:R4:W-:Y:S01]  /*baa0*/  @!P6 ST.E.64 [R6.64], R104 ;  /* 0x000000680600e985 */ /* 0x0009e2000c101b06 */
[----:B------:R-:W-:-:S04]  /*bab0*/  @!P4 LEA R10, P6, R42, R0, 0x2 ;  /* 0x000000002a0ac211 */ /* 0x000fc800078c10ff */
[----:B------:R-:W-:Y:S02]  /*bac0*/  @!P4 LEA.HI.X R11, R42, R4, R72, 0x2, P6 ;  /* 0x000000042a0bc211 */ /* 0x000fe400030f1448 */
[----:B--2---:R-:W-:-:S04]  /*bad0*/  @!P5 LEA R2, P3, R40, R0, 0x2 ;  /* 0x000000002802d211 */ /* 0x004fc800078610ff */
[----:B------:R-:W-:Y:S02]  /*bae0*/  @!P5 LEA.HI.X R3, R40, R4, R70, 0x2, P3 ;  /* 0x000000042803d211 */ /* 0x000fe400018f1446 */
[----:B------:R-:W-:-:S03]  /*baf0*/  @!P2 LEA R8, P3, R43, R0, 0x2 ;  /* 0x000000002b08a211 */ /* 0x000fc600078610ff */
[----:B------:R2:W-:Y:S01]  /*bb00*/  @!P5 ST.E.64 [R2.64], R108 ;  /* 0x0000006c0200d985 */ /* 0x0005e2000c101b06 */
[C---:B----4-:R-:W-:Y:S02]  /*bb10*/  @!P1 LEA R6, P5, R44.reuse, R0, 0x2 ;  /* 0x000000002c069211 */ /* 0x050fe400078a10ff */
[-C--:B------:R-:W-:Y:S01]  /*bb20*/  @!P2 LEA.HI.X R9, R43, R4.reuse, R73, 0x2, P3 ;  /* 0x000000042b09a211 */ /* 0x080fe200018f1449 */
[----:B------:R4:W-:Y:S01]  /*bb30*/  @!P4 ST.E.64 [R10.64], R190 ;  /* 0x000000be0a00c985 */ /* 0x0009e2000c101b06 */
[----:B------:R-:W-:-:S03]  /*bb40*/  @!P1 LEA.HI.X R7, R44, R4, R74, 0x2, P5 ;  /* 0x000000042c079211 */ /* 0x000fc600028f144a */
[----:B------:R4:W-:Y:S04]  /*bb50*/  @!P2 ST.E.64 [R8.64], R188 ;  /* 0x000000bc0800a985 */ /* 0x0009e8000c101b06 */
[----:B------:R4:W-:Y:S01]  /*bb60*/  @!P1 ST.E.64 [R6.64], R112 ;  /* 0x0000007006009985 */ /* 0x0009e2000c101b06 */
[----:B--2---:R-:W-:-:S04]  /*bb70*/  @!P0 LEA R2, P3, R45, R0, 0x2 ;  /* 0x000000002d028211 */ /* 0x004fc800078610ff */
[----:B------:R-:W-:-:S05]  /*bb80*/  @!P0 LEA.HI.X R3, R45, R4, R75, 0x2, P3 ;  /* 0x000000042d038211 */ /* 0x000fca00018f144b */
[----:B------:R4:W-:Y:S04]  /*bb90*/  @!P0 ST.E.64 [R2.64], R76 ;  /* 0x0000004c02008985 */ /* 0x0009e8000c101b06 */
.L_x_57:
[----:B------:R-:W-:Y:S05]  /*bba0*/  BSYNC B0 ;  /* 0x0000000000007941 */ /* 0x000fea0003800000 */
.L_x_56:
[----:B------:R-:W-:Y:S05]  /*bbb0*/  BRA.DIV ~URZ, `(.L_x_58) ;  /* 0x00002dd27f007947 */ /* 0x000fea000b800000 */
[----:B--2---:R2:W1:Y:S04]  /*bbc0*/  SHFL.IDX PT, R4, R12, 0x1, 0x1c1f ;  /* 0x003c1f000c047f89 */ /* 0x00446800000e0000 */
[----:B----4-:R2:W4:Y:S02]  /*bbd0*/  SHFL.IDX PT, R0, R14, 0x1, 0x1c1f ;  /* 0x003c1f000e007f89 */ /* 0x01052400000e0000 */
.L_x_106:
[----:B------:R-:W-:-:S13]  /*bbe0*/  ISETP.NE.AND P0, PT, R130, RZ, PT ;  /* 0x000000ff8200720c */ /* 0x000fda0003f05270 */
[----:B------:R-:W-:Y:S05]  /*bbf0*/  @P0 BRA `(.L_x_53) ;  /* 0x000017f000000947 */ /* 0x000fea0003800000 */
[----:B------:R-:W5:Y:S01]  /*bc00*/  LDL R5, [R1+0x44] ;  /* 0x0000440001057983 */ /* 0x000f620000100800 */
[----:B------:R-:W-:Y:S02]  /*bc10*/  ISETP.GE.AND P4, PT, R17, c[0x0][0x3c8], PT ;  /* 0x0000f20011007a0c */ /* 0x000fe40003f86270 */
[----:B------:R-:W-:Y:S02]  /*bc20*/  ISETP.GE.AND P5, PT, R13, c[0x0][0x3c8], PT ;  /* 0x0000f2000d007a0c */ /* 0x000fe40003fa6270 */
[----:B------:R-:W-:Y:S02]  /*bc30*/  ISETP.GE.AND P3, PT, R16, c[0x0][0x3c8], PT ;  /* 0x0000f20010007a0c */ /* 0x000fe40003f66270 */
[----:B------:R-:W-:Y:S02]  /*bc40*/  ISETP.GE.AND P2, PT, R18, c[0x0][0x3c8], PT ;  /* 0x0000f20012007a0c */ /* 0x000fe40003f46270 */
[----:B------:R-:W-:-:S05]  /*bc50*/  ISETP.GE.AND P1, PT, R19, c[0x0][0x3c8], PT ;  /* 0x0000f20013007a0c */ /* 0x000fca0003f26270 */
[----:B-12-4-:R-:W-:Y:S02]  /*bc60*/  @!P4 LEA R12, P6, R17, R0, 0x2 ;  /* 0x00000000110cc211 */ /* 0x016fe400078c10ff */
[----:B-----5:R-:W-:-:S13]  /*bc70*/  ISETP.GE.AND P0, PT, R5, c[0x0][0x3c8], PT ;  /* 0x0000f20005007a0c */ /* 0x020fda0003f06270 */
[----:B------:R-:W-:Y:S02]  /*bc80*/  @!P0 IMAD.MOV.U32 R2, RZ, RZ, R0 ;  /* 0x000000ffff028224 */ /* 0x000fe400078e0000 */
[----:B------:R-:W-:-:S04]  /*bc90*/  @!P0 IMAD.MOV.U32 R3, RZ, RZ, R4 ;  /* 0x000000ffff038224 */ /* 0x000fc800078e0004 */
[----:B------:R-:W-:-:S05]  /*bca0*/  @!P0 IMAD.WIDE R2, R5, 0x4, R2 ;  /* 0x0000000405028825 */ /* 0x000fca00078e0202 */
[----:B------:R1:W-:Y:S01]  /*bcb0*/  @!P0 ST.E.64 [R2.64], R158 ;  /* 0x0000009e02008985 */ /* 0x0003e2000c101b06 */
[----:B---3--:R-:W-:-:S04]  /*bcc0*/  @!P5 LEA R14, P0, R13, R0, 0x2 ;  /* 0x000000000d0ed211 */ /* 0x008fc800078010ff */
[----:B------:R-:W-:-:S05]  /*bcd0*/  @!P5 LEA.HI.X R15, R13, R4, R15, 0x2, P0 ;  /* 0x000000040d0fd211 */ /* 0x000fca00000f140f */
[----:B------:R-:W-:Y:S01]  /*bce0*/  @!P5 ST.E.64 [R14.64], R204 ;  /* 0x000000cc0e00d985 */ /* 0x000fe2000c101b06 */
[----:B------:R-:W-:Y:S02]  /*bcf0*/  ISETP.GE.AND P5, PT, R23, c[0x0][0x3c8], PT ;  /* 0x0000f20017007a0c */ /* 0x000fe40003fa6270 */
[----:B-1----:R-:W-:Y:S02]  /*bd00*/  P2R R2, PR, RZ, 0x40 ;  /* 0x00000040ff027803 */ /* 0x002fe40000000000 */
[----:B------:R-:W-:Y:S02]  /*bd10*/  @!P3 LEA R10, P6, R16, R0, 0x2 ;  /* 0x00000000100ab211 */ /* 0x000fe400078c10ff */
[----:B------:R-:W-:Y:S02]  /*bd20*/  ISETP.NE.AND P0, PT, R2, RZ, PT ;  /* 0x000000ff0200720c */ /* 0x000fe40003f05270 */
[-C--:B------:R-:W-:Y:S02]  /*bd30*/  @!P3 LEA.HI.X R11, R16, R4.reuse, R46, 0x2, P6 ;  /* 0x00000004100bb211 */ /* 0x080fe400030f142e */
[----:B------:R-:W-:-:S02]  /*bd40*/  @!P4 LEA.HI.X R13, R17, R4, R47, 0x2, P0 ;  /* 0x00000004110dc211 */ /* 0x000fc400000f142f */
[----:B------:R-:W-:Y:S02]  /*bd50*/  ISETP.GE.AND P0, PT, R20, c[0x0][0x3c8], PT ;  /* 0x0000f20014007a0c */ /* 0x000fe40003f06270 */
[----:B------:R-:W-:Y:S01]  /*bd60*/  @!P2 LEA R8, P6, R18, R0, 0x2 ;  /* 0x000000001208a211 */ /* 0x000fe200078c10ff */
[----:B------:R1:W-:Y:S01]  /*bd70*/  @!P4 ST.E.64 [R12.64], R198 ;  /* 0x000000c60c00c985 */ /* 0x0003e2000c101b06 */
[----:B------:R-:W-:Y:S02]  /*bd80*/  ISETP.GE.AND P4, PT, R22, c[0x0][0x3c8], PT ;  /* 0x0000f20016007a0c */ /* 0x000fe40003f86270 */
[----:B------:R-:W-:Y:S01]  /*bd90*/  @!P2 LEA.HI.X R9, R18, R4, R48, 0x2, P6 ;  /* 0x000000041209a211 */ /* 0x000fe200030f1430 */
[----:B------:R2:W-:Y:S01]  /*bda0*/  @!P3 ST.E.64 [R10.64], R192 ;  /* 0x000000c00a00b985 */ /* 0x0005e2000c101b06 */
[C---:B------:R-:W-:Y:S02]  /*bdb0*/  @!P1 LEA R6, P6, R19.reuse, R0, 0x2 ;  /* 0x0000000013069211 */ /* 0x040fe400078c10ff */
[----:B------:R-:W-:Y:S01]  /*bdc0*/  ISETP.GE.AND P3, PT, R24, c[0x0][0x3c8], PT ;  /* 0x0000f20018007a0c */ /* 0x000fe20003f66270 */
[----:B------:R3:W-:Y:S01]  /*bdd0*/  @!P2 ST.E.64 [R8.64], R146 ;  /* 0x000000920800a985 */ /* 0x0007e2000c101b06 */
[----:B------:R-:W-:-:S02]  /*bde0*/  @!P1 LEA.HI.X R7, R19, R4, R49, 0x2, P6 ;  /* 0x0000000413079211 */ /* 0x000fc400030f1431 */
[C---:B------:R-:W-:Y:S02]  /*bdf0*/  @!P0 LEA R2, P6, R20.reuse, R0, 0x2 ;  /* 0x0000000014028211 */ /* 0x040fe400078c10ff */
[----:B------:R-:W-:Y:S01]  /*be00*/  ISETP.GE.AND P2, PT, R25, c[0x0][0x3c8], PT ;  /* 0x0000f20019007a0c */ /* 0x000fe20003f46270 */
[----:B------:R4:W-:Y:S01]  /*be10*/  @!P1 ST.E.64 [R6.64], R138 ;  /* 0x0000008a06009985 */ /* 0x0009e2000c101b06 */
[----:B------:R-:W-:Y:S02]  /*be20*/  @!P0 LEA.HI.X R3, R20, R4, R50, 0x2, P6 ;  /* 0x0000000414038211 */ /* 0x000fe400030f1432 */
[----:B------:R-:W-:-:S03]  /*be30*/  ISETP.GE.AND P6, PT, R21, c[0x0][0x3c8], PT ;  /* 0x0000f20015007a0c */ /* 0x000fc60003fc6270 */
[----:B------:R5:W-:Y:S01]  /*be40*/  @!P0 ST.E.64 [R2.64], R116 ;  /* 0x0000007402008985 */ /* 0x000be2000c101b06 */
[----:B-1----:R-:W-:-:S09]  /*be50*/  @!P5 LEA R12, P1, R23, R0, 0x2 ;  /* 0x00000000170cd211 */ /* 0x002fd200078210ff */
[----:B------:R-:W-:Y:S02]  /*be60*/  @!P6 LEA R14, P0, R21, R0, 0x2 ;  /* 0x00000000150ee211 */ /* 0x000fe400078010ff */
[-C--:B------:R-:W-:Y:S02]  /*be70*/  @!P5 LEA.HI.X R13, R23, R4.reuse, R53, 0x2, P1 ;  /* 0x00000004170dd211 */ /* 0x080fe400008f1435 */
[----:B------:R-:W-:Y:S02]  /*be80*/  @!P6 LEA.HI.X R15, R21, R4, R51, 0x2, P0 ;  /* 0x00000004150fe211 */ /* 0x000fe400000f1433 */
[----:B--2---:R-:W-:Y:S02]  /*be90*/  @!P4 LEA R10, P0, R22, R0, 0x2 ;  /* 0x00000000160ac211 */ /* 0x004fe400078010ff */
[----:B------:R-:W-:Y:S01]  /*bea0*/  ISETP.GE.AND P1, PT, R26, c[0x0][0x3c8], PT ;  /* 0x0000f2001a007a0c */ /* 0x000fe20003f26270 */
[----:B------:R1:W-:Y:S01]  /*beb0*/  @!P6 ST.E.64 [R14.64], R206 ;  /* 0x000000ce0e00e985 */ /* 0x0003e2000c101b06 */
[----:B------:R-:W-:-:S02]  /*bec0*/  @!P4 LEA.HI.X R11, R22, R4, R52, 0x2, P0 ;  /* 0x00000004160bc211 */ /* 0x000fc400000f1434 */
[C---:B---3--:R-:W-:Y:S01]  /*bed0*/  @!P3 LEA R8, P0, R24.reuse, R0, 0x2 ;  /* 0x000000001808b211 */ /* 0x048fe200078010ff */
[----:B------:R2:W-:Y:S01]  /*bee0*/  @!P5 ST.E.64 [R12.64], R200 ;  /* 0x000000c80c00d985 */ /* 0x0005e2000c101b06 */
[----:B------:R-:W-:Y:S02]  /*bef0*/  ISETP.GE.AND P6, PT, R27, c[0x0][0x3c8], PT ;  /* 0x0000f2001b007a0c */ /* 0x000fe40003fc6270 */
[----:B------:R-:W-:Y:S01]  /*bf00*/  @!P3 LEA.HI.X R9, R24, R4, R54, 0x2, P0 ;  /* 0x000000041809b211 */ /* 0x000fe200000f1436 */
[----:B------:R3:W-:Y:S01]  /*bf10*/  @!P4 ST.E.64 [R10.64], R194 ;  /* 0x000000c20a00c985 */ /* 0x0007e2000c101b06 */
[----:B----4-:R-:W-:Y:S02]  /*bf20*/  @!P2 LEA R6, P0, R25, R0, 0x2 ;  /* 0x000000001906a211 */ /* 0x010fe400078010ff */
[----:B------:R-:W-:Y:S01]  /*bf30*/  ISETP.GE.AND P5, PT, R29, c[0x0][0x3c8], PT ;  /* 0x0000f2001d007a0c */ /* 0x000fe20003fa6270 */
[----:B------:R4:W-:Y:S01]  /*bf40*/  @!P3 ST.E.64 [R8.64], R150 ;  /* 0x000000960800b985 */ /* 0x0009e2000c101b06 */
[----:B------:R-:W-:-:S02]  /*bf50*/  @!P2 LEA.HI.X R7, R25, R4, R55, 0x2, P0 ;  /* 0x000000041907a211 */ /* 0x000fc400000f1437 */
[----:B-----5:R-:W-:Y:S02]  /*bf60*/  @!P1 LEA R2, P0, R26, R0, 0x2 ;  /* 0x000000001a029211 */ /* 0x020fe400078010ff */
[----:B------:R-:W-:Y:S01]  /*bf70*/  ISETP.GE.AND P4, PT, R28, c[0x0][0x3c8], PT ;  /* 0x0000f2001c007a0c */ /* 0x000fe20003f86270 */
[----:B------:R5:W-:Y:S01]  /*bf80*/  @!P2 ST.E.64 [R6.64], R128 ;  /* 0x000000800600a985 */ /* 0x000be2000c101b06 */
[----:B------:R-:W-:Y:S02]  /*bf90*/  @!P1 LEA.HI.X R3, R26, R4, R56, 0x2, P0 ;  /* 0x000000041a039211 */ /* 0x000fe400000f1438 */
[----:B------:R-:W-:Y:S02]  /*bfa0*/  ISETP.GE.AND P3, PT, R30, c[0x0][0x3c8], PT ;  /* 0x0000f2001e007a0c */ /* 0x000fe40003f66270 */
[----:B------:R-:W-:Y:S01]  /*bfb0*/  ISETP.GE.AND P2, PT, R31, c[0x0][0x3c8], PT ;  /* 0x0000f2001f007a0c */ /* 0x000fe20003f46270 */
[----:B------:R5:W-:Y:S01]  /*bfc0*/  @!P1 ST.E.64 [R2.64], R120 ;  /* 0x0000007802009985 */ /* 0x000be2000c101b06 */
[----:B-1----:R-:W-:-:S02]  /*bfd0*/  @!P6 LEA R14, P0, R27, R0, 0x2 ;  /* 0x000000001b0ee211 */ /* 0x002fc400078010ff */
[----:B--2---:R-:W-:Y:S02]  /*bfe0*/  @!P5 LEA R12, P1, R29, R0, 0x2 ;  /* 0x000000001d0cd211 */ /* 0x004fe400078210ff */
[----:B------:R-:W-:Y:S02]  /*bff0*/  @!P6 LEA.HI.X R15, R27, R4, R57, 0x2, P0 ;  /* 0x000000041b0fe211 */ /* 0x000fe400000f1439 */
[----:B---3--:R-:W-:Y:S02]  /*c000*/  @!P4 LEA R10, P0, R28, R0, 0x2 ;  /* 0x000000001c0ac211 */ /* 0x008fe400078010ff */
[-C--:B------:R-:W-:Y:S01]  /*c010*/  @!P5 LEA.HI.X R13, R29, R4.reuse, R59, 0x2, P1 ;  /* 0x000000041d0dd211 */ /* 0x080fe200008f143b */
[----:B------:R1:W-:Y:S01]  /*c020*/  @!P6 ST.E.64 [R14.64], R208 ;  /* 0x000000d00e00e985 */ /* 0x0003e2000c101b06 */
[----:B------:R-:W-:Y:S02]  /*c030*/  ISETP.GE.AND P1, PT, R32, c[0x0][0x3c8], PT ;  /* 0x0000f20020007a0c */ /* 0x000fe40003f26270 */
[----:B------:R-:W-:Y:S01]  /*c040*/  @!P4 LEA.HI.X R11, R28, R4, R58, 0x2, P0 ;  /* 0x000000041c0bc211 */ /* 0x000fe200000f143a */
[----:B------:R2:W-:Y:S01]  /*c050*/  @!P5 ST.E.64 [R12.64], R202 ;  /* 0x000000ca0c00d985 */ /* 0x0005e2000c101b06 */
[----:B----4-:R-:W-:-:S02]  /*c060*/  @!P3 LEA R8, P0, R30, R0, 0x2 ;  /* 0x000000001e08b211 */ /* 0x010fc400078010ff */
[----:B------:R-:W-:Y:S01]  /*c070*/  ISETP.GE.AND P6, PT, R33, c[0x0][0x3c8], PT ;  /* 0x0000f20021007a0c */ /* 0x000fe20003fc6270 */
[----:B------:R3:W-:Y:S01]  /*c080*/  @!P4 ST.E.64 [R10.64], R196 ;  /* 0x000000c40a00c985 */ /* 0x0007e2000c101b06 */
[----:B------:R-:W-:Y:S02]  /*c090*/  @!P3 LEA.HI.X R9, R30, R4, R60, 0x2, P0 ;  /* 0x000000041e09b211 */ /* 0x000fe400000f143c */
[----:B-----5:R-:W-:Y:S02]  /*c0a0*/  @!P2 LEA R6, P0, R31, R0, 0x2 ;  /* 0x000000001f06a211 */ /* 0x020fe400078010ff */
[----:B------:R-:W-:Y:S01]  /*c0b0*/  ISETP.GE.AND P5, PT, R35, c[0x0][0x3c8], PT ;  /* 0x0000f20023007a0c */ /* 0x000fe20003fa6270 */
[----:B------:R4:W-:Y:S01]  /*c0c0*/  @!P3 ST.E.64 [R8.64], R154 ;  /* 0x0000009a0800b985 */ /* 0x0009e2000c101b06 */
[----:B------:R-:W-:Y:S02]  /*c0d0*/  @!P2 LEA.HI.X R7, R31, R4, R61, 0x2, P0 ;  /* 0x000000041f07a211 */ /* 0x000fe400000f143d */
[----:B------:R-:W-:-:S02]  /*c0e0*/  @!P1 LEA R2, P0, R32, R0, 0x2 ;  /* 0x0000000020029211 */ /* 0x000fc400078010ff */
[----:B------:R-:W-:Y:S01]  /*c0f0*/  ISETP.GE.AND P4, PT, R34, c[0x0][0x3c8], PT ;  /* 0x0000f20022007a0c */ /* 0x000fe20003f86270 */
[----:B------:R5:W-:Y:S01]  /*c100*/  @!P2 ST.E.64 [R6.64], R142 ;  /* 0x0000008e0600a985 */ /* 0x000be2000c101b06 */
[----:B------:R-:W-:Y:S02]  /*c110*/  @!P1 LEA.HI.X R3, R32, R4, R62, 0x2, P0 ;  /* 0x0000000420039211 */ /* 0x000fe400000f143e */
[----:B------:R-:W-:Y:S02]  /*c120*/  ISETP.GE.AND P3, PT, R36, c[0x0][0x3c8], PT ;  /* 0x0000f20024007a0c */ /* 0x000fe40003f66270 */
[----:B------:R-:W-:Y:S01]  /*c130*/  ISETP.GE.AND P2, PT, R37, c[0x0][0x3c8], PT ;  /* 0x0000f20025007a0c */ /* 0x000fe20003f46270 */
[----:B------:R5:W-:Y:S01]  /*c140*/  @!P1 ST.E.64 [R2.64], R124 ;  /* 0x0000007c02009985 */ /* 0x000be2000c101b06 */
[-C--:B-1----:R-:W-:Y:S02]  /*c150*/  @!P6 LEA R14, P0, R33, R0.reuse, 0x2 ;  /* 0x00000000210ee211 */ /* 0x082fe400078010ff */
[----:B--2---:R-:W-:-:S02]  /*c160*/  @!P5 LEA R12, P1, R35, R0, 0x2 ;  /* 0x00000000230cd211 */ /* 0x004fc400078210ff */
        /* <DEDUP_REMOVED lines=31> */
[----:B----4-:R-:W-:-:S03]  /*c360*/  @!P3 LEA R8, P0, R42, R0, 0x2 ;  /* 0x000000002a08b211 */ /* 0x010fc600078010ff */
[----:B------:R1:W-:Y:S01]  /*c370*/  @!P4 ST.E.64 [R10.64], R114 ;  /* 0x000000720a00c985 */ /* 0x0003e2000c101b06 */
[----:B------:R-:W-:Y:S02]  /*c380*/  @!P3 LEA.HI.X R9, R42, R4, R72, 0x2, P0 ;  /* 0x000000042a09b211 */ /* 0x000fe400000f1448 */
[----:B-----5:R-:W-:-:S03]  /*c390*/  @!P2 LEA R6, P0, R43, R0, 0x2 ;  /* 0x000000002b06a211 */ /* 0x020fc600078010ff */
[----:B------:R1:W-:Y:S01]  /*c3a0*/  @!P3 ST.E.64 [R8.64], R118 ;  /* 0x000000760800b985 */ /* 0x0003e2000c101b06 */
[----:B------:R-:W-:Y:S02]  /*c3b0*/  @!P2 LEA.HI.X R7, R43, R4, R73, 0x2, P0 ;  /* 0x000000042b07a211 */ /* 0x000fe400000f1449 */
[----:B------:R-:W-:-:S03]  /*c3c0*/  @!P1 LEA R2, P0, R44, R0, 0x2 ;  /* 0x000000002c029211 */ /* 0x000fc600078010ff */
[----:B------:R1:W-:Y:S01]  /*c3d0*/  @!P2 ST.E.64 [R6.64], R122 ;  /* 0x0000007a0600a985 */ /* 0x0003e2000c101b06 */
[----:B------:R-:W-:Y:S02]  /*c3e0*/  @!P1 LEA.HI.X R3, R44, R4, R74, 0x2, P0 ;  /* 0x000000042c039211 */ /* 0x000fe400000f144a */
[----:B------:R-:W-:-:S03]  /*c3f0*/  ISETP.GE.AND P0, PT, R45, c[0x0][0x3c8], PT ;  /* 0x0000f2002d007a0c */ /* 0x000fc60003f06270 */
[----:B------:R1:W-:Y:S10]  /*c400*/  @!P1 ST.E.64 [R2.64], R126 ;  /* 0x0000007e02009985 */ /* 0x0003f4000c101b06 */
[----:B------:R-:W-:Y:S05]  /*c410*/  @P0 BRA `(.L_x_53) ;  /* 0x00000fd000000947 */ /* 0x000fea0003800000 */
[----:B-1----:R-:W-:-:S04]  /*c420*/  LEA R2, P0, R45, R0, 0x2 ;  /* 0x000000002d027211 */ /* 0x002fc800078010ff */
[----:B------:R-:W-:-:S05]  /*c430*/  LEA.HI.X R3, R45, R4, R75, 0x2, P0 ;  /* 0x000000042d037211 */ /* 0x000fca00000f144b */
[----:B------:R1:W-:Y:S01]  /*c440*/  ST.E.64 [R2.64], R78 ;  /* 0x0000004e02007985 */ /* 0x0003e2000c101b06 */
[----:B------:R-:W-:Y:S05]  /*c450*/  BRA `(.L_x_53) ;  /* 0x00000f9000007947 */ /* 0x000fea0003800000 */
.L_x_38:
[----:B------:R-:W2:Y:S04]  /*c460*/  LDL.LU R0, [R1+0x74] ;  /* 0x0000740001007983 */ /* 0x000ea80000300800 */
[----:B------:R-:W3:Y:S04]  /*c470*/  LDL R7, [R1+0x48] ;  /* 0x0000480001077983 */ /* 0x000ee80000100800 */
[----:B-1----:R-:W4:Y:S01]  /*c480*/  LDL R6, [R1+0x64] ;  /* 0x0000640001067983 */ /* 0x002f220000100800 */
[----:B------:R-:W-:Y:S01]  /*c490*/  ISETP.NE.U32.AND P0, PT, RZ, c[0x0][0x508], PT ;  /* 0x00014200ff007a0c */ /* 0x000fe20003f05070 */
[----:B------:R-:W-:Y:S01]  /*c4a0*/  IMAD.MOV.U32 R4, RZ, RZ, 0x4 ;  /* 0x00000004ff047424 */ /* 0x000fe200078e00ff */
[----:B------:R-:W-:Y:S01]  /*c4b0*/  ISETP.NE.U32.AND P2, PT, RZ, c[0x0][0x500], PT ;  /* 0x00014000ff007a0c */ /* 0x000fe20003f45070 */
[----:B------:R-:W-:Y:S01]  /*c4c0*/  IMAD.MOV.U32 R8, RZ, RZ, RZ ;  /* 0x000000ffff087224 */ /* 0x000fe200078e00ff */
[----:B------:R-:W-:Y:S01]  /*c4d0*/  ISETP.NE.AND.EX P1, PT, RZ, c[0x0][0x50c], PT, P0 ;  /* 0x00014300ff007a0c */ /* 0x000fe20003f25300 */
[----:B------:R-:W-:Y:S01]  /*c4e0*/  IMAD.MOV.U32 R19, RZ, RZ, c[0x0][0x388] ;  /* 0x0000e200ff137624 */ /* 0x000fe200078e00ff */
[----:B------:R-:W-:-:S11]  /*c4f0*/  ISETP.NE.AND.EX P2, PT, RZ, c[0x0][0x504], PT, P2 ;  /* 0x00014100ff007a0c */ /* 0x000fd60003f45320 */
[C---:B---3--:R-:W-:Y:S01]  /*c500*/  @P1 LEA R2, P0, R7.reuse, c[0x0][0x508], 0x2 ;  /* 0x0001420007021a11 */ /* 0x048fe200078010ff */
[----:B------:R-:W-:-:S03]  /*c510*/  IMAD.WIDE R4, R7, R4, c[0x0][0x500] ;  /* 0x0001400007047625 */ /* 0x000fc600078e0204 */
[----:B----4-:R-:W-:Y:S02]  /*c520*/  @P1 LEA.HI.X R3, R7, c[0x0][0x50c], R6, 0x2, P0 ;  /* 0x0001430007031a11 */ /* 0x010fe400000f1406 */
[----:B------:R1:W5:Y:S04]  /*c530*/  @P2 LDG.E R8, [R4.64] ;  /* 0x0000000604082981 */ /* 0x000368000c1e1900 */
[----:B------:R1:W5:Y:S01]  /*c540*/  @P1 LDG.E R19, [R2.64] ;  /* 0x0000000602131981 */ /* 0x000362000c1e1900 */
[----:B--2---:R-:W-:-:S04]  /*c550*/  ISETP.NE.AND P0, PT, R0, RZ, PT ;  /* 0x000000ff0000720c */ /* 0x004fc80003f05270 */
[----:B------:R-:W-:Y:S01]  /*c560*/  SEL R18, R0, c[0x0][0x3d4], P0 ;  /* 0x0000f50000127a07 */ /* 0x000fe20000000000 */
[----:B------:R-:W-:Y:S05]  /*c570*/  @P1 BRA `(.L_x_59) ;  /* 0x0000004000001947 */ /* 0x000fea0003800000 */
[----:B------:R-:W-:Y:S05]  /*c580*/  @!P2 BRA `(.L_x_59) ;  /* 0x000000300000a947 */ /* 0x000fea0003800000 */
[----:B------:R2:W3:Y:S04]  /*c590*/  LDG.E R0, [R4.64] ;  /* 0x0000000604007981 */ /* 0x0004e8000c1e1900 */
[----:B-12---:R-:W3:Y:S02]  /*c5a0*/  LDG.E R4, [R4.64+0x4] ;  /* 0x0000040604047981 */ /* 0x006ee4000c1e1900 */
[----:B---3-5:R-:W-:Y:S02]  /*c5b0*/  IADD3 R19, -R0, R4, RZ ;  /* 0x0000000400137210 */ /* 0x028fe40007ffe1ff */
.L_x_59:
[----:B-1----:R-:W1:Y:S01]  /*c5c0*/  S2R R3, SR_TID.X ;  /* 0x0000000000037919 */ /* 0x002e620000002100 */
[----:B------:R-:W-:Y:S01]  /*c5d0*/  BSSY B0, `(.L_x_60) ;  /* 0x0000038000007945 */ /* 0x000fe20003800000 */
[----:B------:R-:W-:Y:S02]  /*c5e0*/  SEL R14, R7, RZ, !P2 ;  /* 0x000000ff070e7207 */ /* 0x000fe40005000000 */
[----:B------:R-:W-:-:S02]  /*c5f0*/  SEL R20, R6, RZ, !P2 ;  /* 0x000000ff06147207 */ /* 0x000fc40005000000 */
[----:B-----5:R-:W-:Y:S02]  /*c600*/  SHF.R.S32.HI R17, RZ, 0x1f, R8 ;  /* 0x0000001fff117819 */ /* 0x020fe40000011408 */
[----:B-1----:R-:W-:-:S13]  /*c610*/  ISETP.GT.AND P0, PT, R3, 0x7f, PT ;  /* 0x0000007f0300780c */ /* 0x002fda0003f04270 */
[----:B------:R-:W-:Y:S05]  /*c620*/  @P0 BRA `(.L_x_61) ;  /* 0x0000032000000947 */ /* 0x000fea0003800000 */
[----:B------:R-:W2:Y:S01]  /*c630*/  LDL R2, [R1+0x54] ;  /* 0x0000540001027983 */ /* 0x000ea20000100800 */
[----:B------:R-:W-:Y:S01]  /*c640*/  IMAD R0, R19, c[0x0][0x4e8], RZ ;  /* 0x00013a0013007a24 */ /* 0x000fe200078e02ff */
[----:B--2---:R-:W-:-:S04]  /*c650*/  LEA R9, R2, R3, 0x7 ;  /* 0x0000000302097211 */ /* 0x004fc800078e38ff */
[----:B------:R-:W-:-:S13]  /*c660*/  ISETP.GE.AND P0, PT, R9, R0, PT ;  /* 0x000000000900720c */ /* 0x000fda0003f06270 */
[----:B------:R-:W-:Y:S05]  /*c670*/  @P0 BRA `(.L_x_61) ;  /* 0x000002d000000947 */ /* 0x000fea0003800000 */
[----:B------:R-:W2:Y:S04]  /*c680*/  LDL R2, [R1+0x60] ;  /* 0x0000600001027983 */ /* 0x000ea80000100800 */
[----:B------:R-:W3:Y:S01]  /*c690*/  LDL.LU R21, [R1+0x98] ;  /* 0x0000980001157983 */ /* 0x000ee20000300800 */
[----:B------:R-:W-:Y:S01]  /*c6a0*/  IMAD.MOV.U32 R0, RZ, RZ, 0x368 ;  /* 0x00000368ff007424 */ /* 0x000fe200078e00ff */
[----:B------:R-:W-:-:S04]  /*c6b0*/  ISETP.GT.AND P2, PT, R18, 0x1, PT ;  /* 0x000000011200780c */ /* 0x000fc80003f44270 */
[----:B------:R-:W-:-:S04]  /*c6c0*/  SEL R0, R0, 0x328, P2 ;  /* 0x0000032800007807 */ /* 0x000fc80001000000 */
[----:B------:R1:W4:Y:S08]  /*c6d0*/  LDC.64 R6, c[0x0][R0+0x170] ;  /* 0x00005c0000067b82 */ /* 0x0003300000000a00 */
[----:B------:R1:W2:Y:S08]  /*c6e0*/  LDC.64 R4, c[0x0][R0+0x168] ;  /* 0x00005a0000047b82 */ /* 0x0002b00000000a00 */
[----:B------:R1:W5:Y:S08]  /*c6f0*/  LDC.64 R12, c[0x0][R0+0x178] ;  /* 0x00005e00000c7b82 */ /* 0x0003700000000a00 */
[----:B------:R1:W2:Y:S02]  /*c700*/  LDC.64 R10, c[0x0][R0+0x160] ;  /* 0x00005800000a7b82 */ /* 0x0002a40000000a00 */
[----:B-1----:R-:W-:-:S02]  /*c710*/  IMAD.MOV.U32 R0, RZ, RZ, c[0x0][0x4e8] ;  /* 0x00013a00ff007624 */ /* 0x002fc400078e00ff */
[----:B----4-:R-:W-:-:S03]  /*c720*/  IMAD R7, R7, R14, RZ ;  /* 0x0000000e07077224 */ /* 0x010fc600078e02ff */
[----:B------:R-:W-:Y:S01]  /*c730*/  ISETP.NE.AND P0, PT, R0, 0x1, PT ;  /* 0x000000010000780c */ /* 0x000fe20003f05270 */
[----:B------:R-:W-:Y:S01]  /*c740*/  IMAD R7, R6, R20, R7 ;  /* 0x0000001406077224 */ /* 0x000fe200078e0207 */
[----:B------:R-:W-:-:S11]  /*c750*/  MOV R0, R9 ;  /* 0x0000000900007202 */ /* 0x000fd60000000f00 */
[----:B------:R-:W-:-:S05]  /*c760*/  @P0 IMAD.HI.U32 R16, R9, c[0x0][0x4ec], RZ ;  /* 0x00013b0009100a27 */ /* 0x000fca00078e00ff */
[----:B------:R-:W-:Y:S01]  /*c770*/  @P0 SHF.R.U32.HI R0, RZ, c[0x0][0x4f0], R16 ;  /* 0x00013c00ff000a19 */ /* 0x000fe20000011610 */
[-C--:B--2---:R-:W-:Y:S02]  /*c780*/  IMAD R15, R5, R2.reuse, RZ ;  /* 0x00000002050f7224 */ /* 0x084fe400078e02ff */
[----:B------:R-:W-:-:S04]  /*c790*/  IMAD.WIDE.U32 R4, R4, R2, RZ ;  /* 0x0000000204047225 */ /* 0x000fc800078e00ff */
[----:B------:R-:W-:Y:S01]  /*c7a0*/  IMAD.WIDE.U32 R2, R6, R14, RZ ;  /* 0x0000000e06027225 */ /* 0x000fe200078e00ff */
[----:B---3--:R-:W-:-:S03]  /*c7b0*/  SEL R6, R21, RZ, P2 ;  /* 0x000000ff15067207 */ /* 0x008fc60001000000 */
[----:B------:R-:W-:Y:S01]  /*c7c0*/  IMAD.IADD R15, R5, 0x1, R15 ;  /* 0x00000001050f7824 */ /* 0x000fe200078e020f */
[----:B------:R-:W-:Y:S01]  /*c7d0*/  IADD3 R16, P1, P0, R2, R4, R8 ;  /* 0x0000000402107210 */ /* 0x000fe2000783e008 */
[----:B------:R-:W-:Y:S01]  /*c7e0*/  IMAD.MOV R2, RZ, RZ, -R0 ;  /* 0x000000ffff027224 */ /* 0x000fe200078e0a00 */
[----:B------:R-:W-:Y:S01]  /*c7f0*/  IADD3 R3, R3, R7, RZ ;  /* 0x0000000703037210 */ /* 0x000fe20007ffe0ff */
[-C--:B-----5:R-:W-:Y:S02]  /*c800*/  IMAD R7, R13, R6.reuse, RZ ;  /* 0x000000060d077224 */ /* 0x0a0fe400078e02ff */
[----:B------:R-:W-:-:S04]  /*c810*/  IMAD.WIDE.U32 R4, R12, R6, RZ ;  /* 0x000000060c047225 */ /* 0x000fc800078e00ff */
[----:B------:R-:W-:Y:S01]  /*c820*/  IMAD R2, R2, c[0x0][0x4e8], R9 ;  /* 0x00013a0002027a24 */ /* 0x000fe200078e0209 */
[----:B------:R-:W-:Y:S02]  /*c830*/  IADD3.X R9, R3, R15, R17, P1, P0 ;  /* 0x0000000f03097210 */ /* 0x000fe40000fe0411 */
[----:B------:R-:W-:Y:S01]  /*c840*/  IADD3 R5, R5, R7, RZ ;  /* 0x0000000705057210 */ /* 0x000fe20007ffe0ff */
[----:B------:R-:W-:Y:S01]  /*c850*/  IMAD.MOV.U32 R7, RZ, RZ, c[0x0][0x4a8] ;  /* 0x00012a00ff077624 */ /* 0x000fe200078e00ff */
[----:B------:R-:W-:Y:S02]  /*c860*/  IADD3 R4, P1, P0, R0, R16, R4 ;  /* 0x0000001000047210 */ /* 0x000fe4000783e004 */
[----:B------:R-:W-:Y:S01]  /*c870*/  SHF.R.S32.HI R3, RZ, 0x1f, R0 ;  /* 0x0000001fff037819 */ /* 0x000fe20000011400 */
[----:B------:R-:W-:Y:S01]  /*c880*/  IMAD R0, R11, R2, RZ ;  /* 0x000000020b007224 */ /* 0x000fe200078e02ff */
[----:B------:R-:W-:Y:S02]  /*c890*/  SHF.R.S32.HI R6, RZ, 0x1f, R2 ;  /* 0x0000001fff067819 */ /* 0x000fe40000011402 */
[----:B------:R-:W-:-:S03]  /*c8a0*/  IADD3.X R5, R3, R9, R5, P1, P0 ;  /* 0x0000000903057210 */ /* 0x000fc60000fe0405 */
[C---:B------:R-:W-:Y:S02]  /*c8b0*/  IMAD R0, R10.reuse, R6, R0 ;  /* 0x000000060a007224 */ /* 0x040fe400078e0200 */
[----:B------:R-:W-:Y:S01]  /*c8c0*/  IMAD.WIDE.U32 R2, R10, R2, R4 ;  /* 0x000000020a027225 */ /* 0x000fe200078e0004 */
[----:B------:R-:W-:Y:S02]  /*c8d0*/  MOV R5, c[0x0][0x4ac] ;  /* 0x00012b0000057a02 */ /* 0x000fe40000000f00 */
[----:B------:R-:W-:Y:S01]  /*c8e0*/  SEL R4, R7, c[0x0][0x450], P2 ;  /* 0x0001140007047a07 */ /* 0x000fe20001000000 */
[----:B------:R-:W-:Y:S01]  /*c8f0*/  IMAD.IADD R0, R3, 0x1, R0 ;  /* 0x0000000103007824 */ /* 0x000fe200078e0200 */
[----:B------:R-:W-:Y:S02]  /*c900*/  SEL R5, R5, c[0x0][0x454], P2 ;  /* 0x0001150005057a07 */ /* 0x000fe40001000000 */
[----:B------:R-:W-:-:S04]  /*c910*/  LEA R4, P0, R2, R4, 0x2 ;  /* 0x0000000402047211 */ /* 0x000fc800078010ff */
[----:B------:R-:W-:Y:S02]  /*c920*/  LEA.HI.X R5, R2, R5, R0, 0x2, P0 ;  /* 0x0000000502057211 */ /* 0x000fe400000f1400 */
[----:B------:R-:W-:-:S05]  /*c930*/  MOV R0, 0xff800000 ;  /* 0xff80000000007802 */ /* 0x000fca0000000f00 */
[----:B------:R1:W-:Y:S02]  /*c940*/  STG.E [R4.64], R0 ;  /* 0x0000000004007986 */ /* 0x0003e4000c101906 */
.L_x_61:
[----:B------:R-:W-:Y:S05]  /*c950*/  BSYNC B0 ;  /* 0x0000000000007941 */ /* 0x000fea0003800000 */
.L_x_60:
[----:B------:R-:W-:-:S13]  /*c960*/  ISETP.GT.AND P0, PT, R18, 0x1, PT ;  /* 0x000000011200780c */ /* 0x000fda0003f04270 */
[----:B------:R-:W-:Y:S05]  /*c970*/  @P0 BRA `(.L_x_53) ;  /* 0x00000a7000000947 */ /* 0x000fea0003800000 */
[----:B-1----:R-:W2:Y:S04]  /*c980*/  LDL.LU R0, [R1+0x54] ;  /* 0x0000540001007983 */ /* 0x002ea80000300800 */
[----:B------:R-:W3:Y:S01]  /*c990*/  LDL.LU R7, [R1+0x60] ;  /* 0x0000600001077983 */ /* 0x000ee20000300800 */
[----:B------:R-:W-:Y:S01]  /*c9a0*/  MOV R2, c[0x0][0x4e8] ;  /* 0x00013a0000027a02 */ /* 0x000fe20000000f00 */
[----:B------:R-:W-:Y:S02]  /*c9b0*/  IMAD R5, R20, c[0x0][0x3f0], RZ ;  /* 0x0000fc0014057a24 */ /* 0x000fe400078e02ff */
[----:B------:R-:W1:Y:S01]  /*c9c0*/  S2R R3, SR_TID.X ;  /* 0x0000000000037919 */ /* 0x000e620000002100 */
[----:B------:R-:W-:Y:S02]  /*c9d0*/  ISETP.NE.AND P0, PT, R2, 0x1, PT ;  /* 0x000000010200780c */ /* 0x000fe40003f05270 */
[----:B-1----:R-:W-:-:S02]  /*c9e0*/  SHF.R.S32.HI R4, RZ, 0x1f, R3 ;  /* 0x0000001fff047819 */ /* 0x002fc40000011403 */
[----:B------:R-:W-:Y:S02]  /*c9f0*/  SHF.R.S32.HI R10, RZ, 0x1f, R3 ;  /* 0x0000001fff0a7819 */ /* 0x000fe40000011403 */
[-C--:B------:R-:W-:Y:S02]  /*ca00*/  LEA.HI R4, R4, R3.reuse, RZ, 0x3 ;  /* 0x0000000304047211 */ /* 0x080fe400078f18ff */
[----:B------:R-:W-:Y:S02]  /*ca10*/  LEA.HI R10, R10, R3, RZ, 0x3 ;  /* 0x000000030a0a7211 */ /* 0x000fe400078f18ff */
[----:B------:R-:W-:Y:S02]  /*ca20*/  LOP3.LUT R4, R4, 0xfffffff8, RZ, 0xc0, !PT ;  /* 0xfffffff804047812 */ /* 0x000fe400078ec0ff */
[----:B------:R-:W-:-:S03]  /*ca30*/  SHF.R.S32.HI R10, RZ, 0x3, R10 ;  /* 0x00000003ff0a7819 */ /* 0x000fc6000001140a */
[----:B------:R-:W-:Y:S02]  /*ca40*/  IMAD.IADD R4, R3, 0x1, -R4 ;  /* 0x0000000103047824 */ /* 0x000fe400078e0a04 */
[----:B------:R-:W-:-:S03]  /*ca50*/  IMAD.WIDE.U32 R2, R8, c[0x0][0x3a0], RZ ;  /* 0x0000e80008027a25 */ /* 0x000fc600078e00ff */
[----:B------:R-:W-:Y:S02]  /*ca60*/  LEA R4, R4, R10, 0x5 ;  /* 0x0000000a04047211 */ /* 0x000fe400078e28ff */
[----:B--2---:R-:W-:Y:S01]  /*ca70*/  MOV R9, R0 ;  /* 0x0000000000097202 */ /* 0x004fe20000000f00 */
[----:B------:R-:W-:-:S03]  /*ca80*/  IMAD R0, R17, c[0x0][0x3a0], RZ ;  /* 0x0000e80011007a24 */ /* 0x000fc600078e02ff */
[C---:B------:R-:W-:Y:S01]  /*ca90*/  LEA R13, R9.reuse, R10, 0x7 ;  /* 0x0000000a090d7211 */ /* 0x040fe200078e38ff */
[----:B------:R-:W-:Y:S02]  /*caa0*/  IMAD R8, R8, c[0x0][0x3a4], R0 ;  /* 0x0000e90008087a24 */ /* 0x000fe400078e0200 */
[----:B------:R-:W-:-:S03]  /*cab0*/  IMAD R4, R9, 0x80, R4 ;  /* 0x0000008009047824 */ /* 0x000fc600078e0204 */
[----:B------:R-:W-:Y:S01]  /*cac0*/  IADD3 R3, R3, R8, RZ ;  /* 0x0000000803037210 */ /* 0x000fe20007ffe0ff */
[----:B------:R-:W-:-:S04]  /*cad0*/  @P0 IMAD.HI.U32 R6, R4, c[0x0][0x4ec], RZ ;  /* 0x00013b0004060a27 */ /* 0x000fc800078e00ff */
[----:B---3--:R-:W-:-:S04]  /*cae0*/  IMAD.WIDE.U32 R2, R7, c[0x0][0x3e8], R2 ;  /* 0x0000fa0007027a25 */ /* 0x008fc800078e0002 */
[----:B------:R-:W-:Y:S01]  /*caf0*/  IMAD.MOV.U32 R0, RZ, RZ, R4 ;  /* 0x000000ffff007224 */ /* 0x000fe200078e0004 */
[----:B------:R-:W-:Y:S01]  /*cb00*/  @P0 SHF.R.U32.HI R0, RZ, c[0x0][0x4f0], R6 ;  /* 0x00013c00ff000a19 */ /* 0x000fe20000011606 */
[----:B------:R-:W-:Y:S02]  /*cb10*/  IMAD R3, R7, c[0x0][0x3ec], R3 ;  /* 0x0000fb0007037a24 */ /* 0x000fe400078e0203 */
[C---:B------:R-:W-:Y:S01]  /*cb20*/  IMAD R7, R14.reuse, c[0x0][0x3f4], R5 ;  /* 0x0000fd000e077a24 */ /* 0x040fe200078e0205 */
[----:B------:R-:W-:Y:S01]  /*cb30*/  SHF.R.S32.HI R6, RZ, 0x1f, R0 ;  /* 0x0000001fff067819 */ /* 0x000fe20000011400 */
[----:B------:R-:W-:Y:S01]  /*cb40*/  IMAD.WIDE.U32 R2, R14, c[0x0][0x3f0], R2 ;  /* 0x0000fc000e027a25 */ /* 0x000fe200078e0002 */
[----:B------:R-:W-:-:S03]  /*cb50*/  IADD3 R5, -R0, RZ, RZ ;  /* 0x000000ff00057210 */ /* 0x000fc60007ffe1ff */
[----:B------:R-:W-:Y:S01]  /*cb60*/  IMAD R6, R6, c[0x0][0x3e0], RZ ;  /* 0x0000f80006067a24 */ /* 0x000fe200078e02ff */
[----:B------:R-:W-:Y:S01]  /*cb70*/  IADD3 R3, R3, R7, RZ ;  /* 0x0000000703037210 */ /* 0x000fe20007ffe0ff */
[----:B------:R-:W-:Y:S02]  /*cb80*/  IMAD R4, R5, c[0x0][0x4e8], R4 ;  /* 0x00013a0005047a24 */ /* 0x000fe400078e0204 */
[C---:B------:R-:W-:Y:S02]  /*cb90*/  IMAD R6, R0.reuse, c[0x0][0x3e4], R6 ;  /* 0x0000f90000067a24 */ /* 0x040fe400078e0206 */
[----:B------:R-:W-:Y:S01]  /*cba0*/  IMAD.WIDE.U32 R2, R0, c[0x0][0x3e0], R2 ;  /* 0x0000f80000027a25 */ /* 0x000fe200078e0002 */
[----:B------:R-:W-:-:S03]  /*cbb0*/  SHF.R.S32.HI R0, RZ, 0x1f, R4 ;  /* 0x0000001fff007819 */ /* 0x000fc60000011404 */
[----:B------:R-:W-:Y:S02]  /*cbc0*/  IMAD.IADD R3, R3, 0x1, R6 ;  /* 0x0000000103037824 */ /* 0x000fe400078e0206 */
[----:B------:R-:W-:Y:S02]  /*cbd0*/  IMAD R0, R0, c[0x0][0x3d8], RZ ;  /* 0x0000f60000007a24 */ /* 0x000fe400078e02ff */
[----:B------:R-:W-:-:S04]  /*cbe0*/  IMAD.WIDE.U32 R2, R4, c[0x0][0x3d8], R2 ;  /* 0x0000f60004027a25 */ /* 0x000fc800078e0002 */
[----:B------:R-:W-:Y:S01]  /*cbf0*/  IMAD R4, R4, c[0x0][0x3dc], R0 ;  /* 0x0000f70004047a24 */ /* 0x000fe200078e0200 */
[----:B------:R-:W-:-:S04]  /*cc00*/  LEA R14, P0, R2, c[0x0][0x380], 0x1 ;  /* 0x0000e000020e7a11 */ /* 0x000fc800078008ff */
[----:B------:R-:W-:-:S04]  /*cc10*/  IADD3 R4, R3, R4, RZ ;  /* 0x0000000403047210 */ /* 0x000fc80007ffe0ff */
[----:B------:R-:W-:Y:S01]  /*cc20*/  LEA.HI.X R11, R2, c[0x0][0x384], R4, 0x1, P0 ;  /* 0x0000e100020b7a11 */ /* 0x000fe200000f0c04 */
[----:B------:R-:W-:Y:S05]  /*cc30*/  BRA.DIV ~URZ, `(.L_x_62) ;  /* 0x00001e127f007947 */ /* 0x000fea000b800000 */
[----:B------:R1:W2:Y:S02]  /*cc40*/  SHFL.IDX PT, R10, R11, RZ, 0x181f ;  /* 0x00181fff0b0a7589 */ /* 0x0002a400000e0000 */
.L_x_107:
[----:B------:R-:W-:Y:S05]  /*cc50*/  BRA.DIV ~URZ, `(.L_x_63) ;  /* 0x00001e627f007947 */ /* 0x000fea000b800000 */
[----:B------:R3:W4:Y:S02]  /*cc60*/  SHFL.IDX PT, R0, R14, RZ, 0x181f ;  /* 0x00181fff0e007589 */ /* 0x00072400000e0000 */
.L_x_108:
[----:B------:R-:W-:Y:S01]  /*cc70*/  IMAD R12, R19, c[0x0][0x4e8], RZ ;  /* 0x00013a00130c7a24 */ /* 0x000fe200078e02ff */
[----:B------:R-:W-:Y:S04]  /*cc80*/  BSSY B0, `(.L_x_64) ;  /* 0x000001a000007945 */ /* 0x000fe80003800000 */
[----:B------:R-:W-:-:S13]  /*cc90*/  ISETP.GE.AND P0, PT, R13, R12, PT ;  /* 0x0000000c0d00720c */ /* 0x000fda0003f06270 */
[----:B------:R-:W-:Y:S05]  /*cca0*/  @P0 BRA `(.L_x_65) ;  /* 0x0000017000000947 */ /* 0x000fea0003800000 */
[----:B------:R-:W5:Y:S04]  /*ccb0*/  LDL.64 R2, [R1+0x30] ;  /* 0x0000300001027983 */ /* 0x000f680000100a00 */
        /* <DEDUP_REMOVED lines=10> */
[-C--:B------:R-:W-:Y:S02]  /*cd60*/  @!P3 LEA R8, P4, R2, R0.reuse, 0x1 ;  /* 0x000000000208b211 */ /* 0x080fe400078808ff */
[----:B------:R-:W-:Y:S02]  /*cd70*/  @!P2 LEA R6, P6, R20, R0, 0x1 ;  /* 0x000000001406a211 */ /* 0x000fe400078c08ff */
[----:B------:R-:W-:Y:S02]  /*cd80*/  @!P3 LEA.HI.X R9, R2, R10, R3, 0x1, P4 ;  /* 0x0000000a0209b211 */ /* 0x000fe400020f0c03 */
[----:B------:R-:W-:Y:S02]  /*cd90*/  @!P1 LEA R4, P5, R17, R0, 0x1 ;  /* 0x0000000011049211 */ /* 0x000fe400078a08ff */
[----:B------:R-:W-:Y:S02]  /*cda0*/  @!P2 LEA.HI.X R7, R20, R10, R21, 0x1, P6 ;  /* 0x0000000a1407a211 */ /* 0x000fe400030f0c15 */
[----:B------:R-:W-:-:S02]  /*cdb0*/  @!P0 LEA R2, P4, R15, R0, 0x1 ;  /* 0x000000000f028211 */ /* 0x000fc400078808ff */
[-C--:B------:R-:W-:Y:S02]  /*cdc0*/  @!P1 LEA.HI.X R5, R17, R10.reuse, R18, 0x1, P5 ;  /* 0x0000000a11059211 */ /* 0x080fe400028f0c12 */
[----:B------:R-:W-:Y:S01]  /*cdd0*/  @!P0 LEA.HI.X R3, R15, R10, R16, 0x1, P4 ;  /* 0x0000000a0f038211 */ /* 0x000fe200020f0c10 */
[----:B------:R2:W-:Y:S04]  /*cde0*/  @!P3 ST.E.128 [R8.64], RZ ;  /* 0x000000ff0800b985 */ /* 0x0005e8000c101d06 */
[----:B------:R2:W-:Y:S04]  /*cdf0*/  @!P2 ST.E.128 [R6.64], RZ ;  /* 0x000000ff0600a985 */ /* 0x0005e8000c101d06 */
[----:B------:R2:W-:Y:S04]  /*ce00*/  @!P1 ST.E.128 [R4.64], RZ ;  /* 0x000000ff04009985 */ /* 0x0005e8000c101d06 */
[----:B------:R2:W-:Y:S02]  /*ce10*/  @!P0 ST.E.128 [R2.64], RZ ;  /* 0x000000ff02008985 */ /* 0x0005e4000c101d06 */
.L_x_65:
[----:B------:R-:W-:Y:S05]  /*ce20*/  BSYNC B0 ;  /* 0x0000000000007941 */ /* 0x000fea0003800000 */
.L_x_64:
[----:B------:R-:W-:Y:S05]  /*ce30*/  BRA.DIV ~URZ, `(.L_x_66) ;  /* 0x00001ce27f007947 */ /* 0x000fea000b800000 */
[----:B--2---:R2:W1:Y:S04]  /*ce40*/  SHFL.IDX PT, R10, R11, 0x1, 0x181f ;  /* 0x00381f000b0a7f89 */ /* 0x00446800000e0000 */
[----:B----4-:R2:W4:Y:S02]  /*ce50*/  SHFL.IDX PT, R0, R14, 0x1, 0x181f ;  /* 0x00381f000e007f89 */ /* 0x01052400000e0000 */
.L_x_109:
[----:B------:R-:W-:Y:S01]  /*ce60*/  IADD3 R2, R13, 0x20, RZ ;  /* 0x000000200d027810 */ /* 0x000fe20007ffe0ff */
[----:B------:R-:W-:Y:S03]  /*ce70*/  BSSY B0, `(.L_x_67) ;  /* 0x000001a000007945 */ /* 0x000fe60003800000 */
[----:B------:R-:W-:-:S13]  /*ce80*/  ISETP.GE.AND P0, PT, R2, R12, PT ;  /* 0x0000000c0200720c */ /* 0x000fda0003f06270 */
[----:B------:R-:W-:Y:S05]  /*ce90*/  @P0 BRA `(.L_x_68) ;  /* 0x0000017000000947 */ /* 0x000fea0003800000 */
[----:B------:R-:W5:Y:S04]  /*cea0*/  LDL.64 R22, [R1+0x30] ;  /* 0x0000300001167983 */ /* 0x000f680000100a00 */
[----:B--2---:R-:W2:Y:S04]  /*ceb0*/  LDL R19, [R1+0x38] ;  /* 0x0000380001137983 */ /* 0x004ea80000100800 */
[----:B---3--:R-:W3:Y:S04]  /*cec0*/  LDL R17, [R1+0x3c] ;  /* 0x00003c0001117983 */ /* 0x008ee80000100800 */
[----:B----4-:R-:W4:Y:S04]  /*ced0*/  LDL R15, [R1+0x40] ;  /* 0x00004000010f7983 */ /* 0x010f280000100800 */
[----:B------:R-:W4:Y:S04]  /*cee0*/  LDL R20, [R1+0x70] ;  /* 0x0000700001147983 */ /* 0x000f280000100800 */
[----:B------:R-:W4:Y:S04]  /*cef0*/  LDL R18, [R1+0x6c] ;  /* 0x00006c0001127983 */ /* 0x000f280000100800 */
[----:B------:R-:W4:Y:S01]  /*cf00*/  LDL R16, [R1+0x68] ;  /* 0x0000680001107983 */ /* 0x000f220000100800 */
[----:B-----5:R-:W-:-:S02]  /*cf10*/  ISETP.GE.AND P3, PT, R22, c[0x0][0x3c8], PT ;  /* 0x0000f20016007a0c */ /* 0x020fc40003f66270 */
[----:B--2---:R-:W-:Y:S02]  /*cf20*/  ISETP.GE.AND P2, PT, R19, c[0x0][0x3c8], PT ;  /* 0x0000f20013007a0c */ /* 0x004fe40003f46270 */
[----:B---3--:R-:W-:Y:S02]  /*cf30*/  ISETP.GE.AND P1, PT, R17, c[0x0][0x3c8], PT ;  /* 0x0000f20011007a0c */ /* 0x008fe40003f26270 */
[----:B----4-:R-:W-:-:S07]  /*cf40*/  ISETP.GE.AND P0, PT, R15, c[0x0][0x3c8], PT ;  /* 0x0000f2000f007a0c */ /* 0x010fce0003f06270 */
[CC--:B------:R-:W-:Y:S02]  /*cf50*/  @!P3 LEA R8, P4, R22.reuse, R0.reuse, 0x1 ;  /* 0x000000001608b211 */ /* 0x0c0fe400078808ff */
[----:B------:R-:W-:Y:S02]  /*cf60*/  @!P2 LEA R6, P6, R19, R0, 0x1 ;  /* 0x000000001306a211 */ /* 0x000fe400078c08ff */
[----:B-1----:R-:W-:Y:S02]  /*cf70*/  @!P3 LEA.HI.X R9, R22, R10, R23, 0x1, P4 ;  /* 0x0000000a1609b211 */ /* 0x002fe400020f0c17 */
        /* <DEDUP_REMOVED lines=9> */
.L_x_68:
[----:B------:R-:W-:Y:S05]  /*d010*/  BSYNC B0 ;  /* 0x0000000000007941 */ /* 0x000fea0003800000 */
.L_x_67:
[----:B------:R-:W-:Y:S05]  /*d020*/  BRA.DIV ~URZ, `(.L_x_69) ;  /* 0x00001bb27f007947 */ /* 0x000fea000b800000 */
[----:B-1----:R1:W2:Y:S02]  /*d030*/  SHFL.IDX PT, R10, R11, 0x2, 0x181f ;  /* 0x00581f000b0a7f89 */ /* 0x0022a400000e0000 */
.L_x_110:
[----:B------:R-:W-:Y:S05]  /*d040*/  BRA.DIV ~URZ, `(.L_x_70) ;  /* 0x00001c027f007947 */ /* 0x000fea000b800000 */
[----:B----4-:R4:W1:Y:S02]  /*d050*/  SHFL.IDX PT, R0, R14, 0x2, 0x181f ;  /* 0x00581f000e007f89 */ /* 0x01086400000e0000 */
.L_x_111:
[----:B------:R-:W-:Y:S01]  /*d060*/  IADD3 R2, R13, 0x40, RZ ;  /* 0x000000400d027810 */ /* 0x000fe20007ffe0ff */
[----:B------:R-:W-:Y:S03]  /*d070*/  BSSY B0, `(.L_x_71) ;  /* 0x000001a000007945 */ /* 0x000fe60003800000 */
        /* <DEDUP_REMOVED lines=13> */
[CC--:B-1----:R-:W-:Y:S02]  /*d150*/  @!P3 LEA R8, P4, R22.reuse, R0.reuse, 0x1 ;  /* 0x000000001608b211 */ /* 0x0c2fe400078808ff */
        /* <DEDUP_REMOVED lines=11> */
.L_x_72:
[----:B------:R-:W-:Y:S05]  /*d210*/  BSYNC B0 ;  /* 0x0000000000007941 */ /* 0x000fea0003800000 */
.L_x_71:
[----:B------:R-:W-:Y:S05]  /*d220*/  BRA.DIV ~URZ, `(.L_x_73) ;  /* 0x00001a827f007947 */ /* 0x000fea000b800000 */
[----:B--2---:R2:W3:Y:S04]  /*d230*/  SHFL.IDX PT, R10, R11, 0x3, 0x181f ;  /* 0x00781f000b0a7f89 */ /* 0x0044e800000e0000 */
[----:B-1----:R2:W1:Y:S02]  /*d240*/  SHFL.IDX PT, R0, R14, 0x3, 0x181f ;  /* 0x00781f000e007f89 */ /* 0x00246400000e0000 */
.L_x_112:
[----:B------:R-:W-:-:S04]  /*d250*/  IADD3 R2, R13, 0x60, RZ ;  /* 0x000000600d027810 */ /* 0x000fc80007ffe0ff */
        /* <DEDUP_REMOVED lines=25> */
.L_x_53:
[----:B------:R-:W-:Y:S05]  /*d3f0*/  BSYNC B1 ;  /* 0x0000000000017941 */ /* 0x000fea0003800000 */
.L_x_37:
[----:B-1--4-:R-:W4:Y:S02]  /*d400*/  LDL R0, [R1+0x9c] ;  /* 0x00009c0001007983 */ /* 0x012f240000100800 */
[----:B----4-:R-:W-:-:S13]  /*d410*/  ISETP.NE.AND P0, PT, R0, RZ, PT ;  /* 0x000000ff0000720c */ /* 0x010fda0003f05270 */
[----:B------:R-:W-:Y:S01]  /*d420*/  @P0 WARPSYNC 0xffffffff ;  /* 0xffffffff00000948 */ /* 0x000fe20003800000 */
[----:B------:R-:W-:Y:S06]  /*d430*/  @P0 BAR.SYNC.DEFER_BLOCKING 0x5, 0x100 ;  /* 0x0144000000000b1d */ /* 0x000fec0000010000 */
[----:B------:R-:W1:Y:S04]  /*d440*/  @P0 LDS.128 R4, [0x1a080] ;  /* 0x01a08000ff040984 */ /* 0x000e680000000c00 */
[----:B-1----:R1:W-:Y:S04]  /*d450*/  @P0 STL.64 [R1+0x50], R4 ;  /* 0x0000500401000387 */ /* 0x0023e80000100a00 */
[----:B------:R1:W-:Y:S04]  /*d460*/  @P0 STL.64 [R1+0x58], R6 ;  /* 0x0000580601000387 */ /* 0x0003e80000100a00 */
[----:B------:R-:W-:Y:S06]  /*d470*/  @P0 BAR.ARV 0x4, 0x100 ;  /* 0x0104000000000b1d */ /* 0x000fec0000002000 */
[----:B------:R-:W-:Y:S05]  /*d480*/  @P0 BRA `(.L_x_74) ;  /* 0x00000b9000000947 */ /* 0x000fea0003800000 */
[----:B------:R-:W4:Y:S01]  /*d490*/  S2R R0, SR_TID.X ;  /* 0x0000000000007919 */ /* 0x000f220000002100 */
[----:B-1----:R-:W-:Y:S01]  /*d4a0*/  IMAD.MOV.U32 R7, RZ, RZ, RZ ;  /* 0x000000ffff077224 */ /* 0x002fe200078e00ff */
[----:B----4-:R-:W-:-:S04]  /*d4b0*/  LOP3.LUT R13, R0, 0x1f, RZ, 0xc0, !PT ;  /* 0x0000001f000d7812 */ /* 0x010fc800078ec0ff */
[----:B------:R-:W-:Y:S01]  /*d4c0*/  ISETP.NE.AND P6, PT, R13, 0x1f, PT ;  /* 0x0000001f0d00780c */ /* 0x000fe20003fc5270 */
[----:B------:R-:W-:Y:S10]  /*d4d0*/  BRA.DIV ~URZ, `(.L_x_75) ;  /* 0x000018927f007947 */ /* 0x000ff4000b800000 */
[----:B------:R1:W4:Y:S02]  /*d4e0*/  SHFL.IDX PT, R9, R131, RZ, 0x1f ;  /* 0x00001fff83097589 */ /* 0x00032400000e0000 */
.L_x_113:
[----:B------:R-:W-:Y:S05]  /*d4f0*/  BRA.DIV ~URZ, `(.L_x_76) ;  /* 0x000018e27f007947 */ /* 0x000fea000b800000 */
[----:B--2---:R2:W1:Y:S02]  /*d500*/  SHFL.IDX PT, R8, R131, 0x1, 0x1f ;  /* 0x00201f0083087f89 */ /* 0x00446400000e0000 */
.L_x_114:
[----:B------:R-:W5:Y:S01]  /*d510*/  LDL R0, [R1+0x5c] ;  /* 0x00005c0001007983 */ /* 0x000f620000100800 */
[----:B------:R-:W-:Y:S02]  /*d520*/  IMAD.MOV.U32 R6, RZ, RZ, RZ ;  /* 0x000000ffff067224 */ /* 0x000fe400078e00ff */
[----:B-----5:R-:W-:-:S05]  /*d530*/  IMAD.IADD R0, R0, 0x1, R13 ;  /* 0x0000000100007824 */ /* 0x020fca00078e020d */
[----:B------:R-:W-:-:S13]  /*d540*/  ISETP.GE.OR P0, PT, R0, c[0x0][0x53c], !P6 ;  /* 0x00014f0000007a0c */ /* 0x000fda0007706670 */
[----:B------:R-:W-:Y:S01]  /*d550*/  @!P0 IMAD.MOV.U32 R2, RZ, RZ, 0x4 ;  /* 0x00000004ff028424 */ /* 0x000fe200078e00ff */
[----:B------:R-:W-:-:S03]  /*d560*/  @!P0 MOV R3, 0x4 ;  /* 0x0000000400038802 */ /* 0x000fc60000000f00 */
[----:B------:R-:W-:-:S04]  /*d570*/  @!P0 IMAD.WIDE R4, R0, R2, c[0x0][0x580] ;  /* 0x0001600000048625 */ /* 0x000fc800078e0202 */
[----:B------:R-:W-:Y:S01]  /*d580*/  @!P0 IMAD.WIDE R2, R0, R3, c[0x0][0x578] ;  /* 0x00015e0000028625 */ /* 0x000fe200078e0203 */
[----:B------:R-:W5:Y:S04]  /*d590*/  @!P0 LDG.E R6, [R4.64] ;  /* 0x0000000604068981 */ /* 0x000f68000c1e1900 */
[----:B------:R-:W5:Y:S01]  /*d5a0*/  @!P0 LDG.E R7, [R2.64] ;  /* 0x0000000602078981 */ /* 0x000f62000c1e1900 */
[C---:B------:R-:W-:Y:S02]  /*d5b0*/  ISETP.GE.U32.AND P4, PT, R13.reuse, 0x10, PT ;  /* 0x000000100d00780c */ /* 0x040fe40003f86070 */
[C---:B------:R-:W-:Y:S02]  /*d5c0*/  ISETP.GE.U32.AND P3, PT, R13.reuse, 0x8, PT ;  /* 0x000000080d00780c */ /* 0x040fe40003f66070 */
[----:B------:R-:W-:-:S02]  /*d5d0*/  ISETP.GE.U32.AND P2, PT, R13, 0x4, PT ;  /* 0x000000040d00780c */ /* 0x000fc40003f46070 */
[C---:B------:R-:W-:Y:S02]  /*d5e0*/  ISETP.GE.U32.AND P1, PT, R13.reuse, 0x2, PT ;  /* 0x000000020d00780c */ /* 0x040fe40003f26070 */
[----:B------:R-:W-:Y:S02]  /*d5f0*/  ISETP.NE.AND P5, PT, R13, RZ, PT ;  /* 0x000000ff0d00720c */ /* 0x000fe40003fa5270 */
[----:B------:R-:W-:Y:S01]  /*d600*/  MOV R11, RZ ;  /* 0x000000ff000b7202 */ /* 0x000fe20000000f00 */
[----:B-----5:R-:W-:Y:S01]  /*d610*/  IMAD R0, R7, R6, RZ ;  /* 0x0000000607007224 */ /* 0x020fe200078e02ff */
[----:B------:R-:W-:Y:S07]  /*d620*/  BRA.DIV ~URZ, `(.L_x_77) ;  /* 0x000018227f007947 */ /* 0x000fee000b800000 */
[----:B------:R2:W4:Y:S02]  /*d630*/  SHFL.UP PT, R4, R0, 0x1, RZ ;  /* 0x0420000000047989 */ /* 0x00052400000e00ff */
.L_x_115:
[----:B----4-:R-:W-:-:S04]  /*d640*/  SEL R4, R4, RZ, P5 ;  /* 0x000000ff04047207 */ /* 0x010fc80002800000 */
[----:B--2---:R-:W-:Y:S01]  /*d650*/  IADD3 R0, R0, R4, RZ ;  /* 0x0000000400007210 */ /* 0x004fe20007ffe0ff */
[----:B------:R-:W-:Y:S05]  /*d660*/  BRA.DIV ~URZ, `(.L_x_78) ;  /* 0x000018227f007947 */ /* 0x000fea000b800000 */
        /* <DEDUP_REMOVED lines=12> */
[----:B------:R2:W4:Y:S02]  /*d730*/  SHFL.IDX PT, R0, R4, 0x1f, 0x1f ;  /* 0x03e01f0004007f89 */ /* 0x00052400000e0000 */
.L_x_116:
[----:B----4-:R-:W-:Y:S01]  /*d740*/  IMAD R0, R0, c[0x0][0x538], RZ ;  /* 0x00014e0000007a24 */ /* 0x010fe200078e02ff */
[----:B------:R-:W-:Y:S04]  /*d750*/  BSSY B1, `(.L_x_79) ;  /* 0x0000083000017945 */ /* 0x000fe80003800000 */
[----:B-1----:R-:W-:-:S04]  /*d760*/  IADD3 R8, R0, R8, RZ ;  /* 0x0000000800087210 */ /* 0x002fc80007ffe0ff */
[----:B------:R-:W-:-:S13]  /*d770*/  ISETP.GT.AND P0, PT, R8, R9, PT ;  /* 0x000000090800720c */ /* 0x000fda0003f04270 */
[----:B------:R-:W-:Y:S05]  /*d780*/  @P0 BRA `(.L_x_80) ;  /* 0x0000025000000947 */ /* 0x000fea0003800000 */
.L_x_84:
[----:B------:R-:W4:Y:S02]  /*d790*/  LDL.LU R0, [R1+0x5c] ;  /* 0x00005c0001007983 */ /* 0x000f240000300800 */
[----:B----4-:R-:W-:-:S04]  /*d7a0*/  IADD3 R0, R0, 0x1f, RZ ;  /* 0x0000001f00007810 */ /* 0x010fc80007ffe0ff */
[----:B------:R-:W-:-:S13]  /*d7b0*/  ISETP.GE.AND P0, PT, R0, c[0x0][0x53c], PT ;  /* 0x00014f0000007a0c */ /* 0x000fda0003f06270 */
[----:B------:R-:W-:Y:S05]  /*d7c0*/  @P0 BRA `(.L_x_81) ;  /* 0x0000076000000947 */ /* 0x000fea0003800000 */
[----:B------:R1:W-:Y:S01]  /*d7d0*/  STL [R1+0x5c], R0 ;  /* 0x00005c0001007387 */ /* 0x0003e20000100800 */
[----:B------:R-:W-:Y:S01]  /*d7e0*/  CS2R R6, SRZ ;  /* 0x0000000000067805 */ /* 0x000fe2000001ff00 */
[----:B-1----:R-:W-:-:S04]  /*d7f0*/  IADD3 R0, R0, R13, RZ ;  /* 0x0000000d00007210 */ /* 0x002fc80007ffe0ff */
[----:B------:R-:W-:-:S13]  /*d800*/  ISETP.GE.OR P0, PT, R0, c[0x0][0x53c], !P6 ;  /* 0x00014f0000007a0c */ /* 0x000fda0007706670 */
[----:B------:R-:W-:Y:S02]  /*d810*/  @!P0 MOV R2, 0x4 ;  /* 0x0000000400028802 */ /* 0x000fe40000000f00 */
[----:B------:R-:W-:-:S03]  /*d820*/  @!P0 MOV R3, 0x4 ;  /* 0x0000000400038802 */ /* 0x000fc60000000f00 */
[----:B--2---:R-:W-:-:S04]  /*d830*/  @!P0 IMAD.WIDE R4, R0, R2, c[0x0][0x580] ;  /* 0x0001600000048625 */ /* 0x004fc800078e0202 */
[----:B------:R-:W-:Y:S01]  /*d840*/  @!P0 IMAD.WIDE R2, R0, R3, c[0x0][0x578] ;  /* 0x00015e0000028625 */ /* 0x000fe200078e0203 */
[----:B------:R-:W2:Y:S04]  /*d850*/  @!P0 LDG.E R6, [R4.64] ;  /* 0x0000000604068981 */ /* 0x000ea8000c1e1900 */
[----:B------:R-:W2:Y:S02]  /*d860*/  @!P0 LDG.E R7, [R2.64] ;  /* 0x0000000602078981 */ /* 0x000ea4000c1e1900 */
[----:B--2---:R-:W-:Y:S01]  /*d870*/  IMAD R0, R7, R6, RZ ;  /* 0x0000000607007224 */ /* 0x004fe200078e02ff */
[----:B------:R-:W-:Y:S05]  /*d880*/  BRA.DIV ~URZ, `(.L_x_82) ;  /* 0x000017a27f007947 */ /* 0x000fea000b800000 */
[----:B------:R1:W2:Y:S02]  /*d890*/  SHFL.UP PT, R2, R0, 0x1, RZ ;  /* 0x0420000000027989 */ /* 0x0002a400000e00ff */
.L_x_117:
        /* <DEDUP_REMOVED lines=16> */
.L_x_118:
[----:B--2---:R-:W-:-:S05]  /*d9a0*/  IMAD R0, R0, c[0x0][0x538], RZ ;  /* 0x00014e0000007a24 */ /* 0x004fca00078e02ff */
[----:B------:R-:W-:-:S04]  /*d9b0*/  IADD3 R8, R0, R8, RZ ;  /* 0x0000000800087210 */ /* 0x000fc80007ffe0ff */
[----:B------:R-:W-:-:S13]  /*d9c0*/  ISETP.GT.AND P0, PT, R8, R9, PT ;  /* 0x000000090800720c */ /* 0x000fda0003f04270 */
[----:B-1-3--:R-:W-:Y:S05]  /*d9d0*/  @!P0 BRA `(.L_x_84) ;  /* 0xfffffdb000008947 */ /* 0x00afea000383ffff */
.L_x_80:
[----:B---3--:R-:W-:-:S05]  /*d9e0*/  IADD3 R10, -R0, R8, RZ ;  /* 0x00000008000a7210 */ /* 0x008fca0007ffe1ff */
[----:B------:R-:W-:-:S05]  /*d9f0*/  IMAD R0, R4, c[0x0][0x538], R10 ;  /* 0x00014e0004007a24 */ /* 0x000fca00078e020a */
[----:B------:R-:W-:Y:S01]  /*da00*/  ISETP.GT.AND P0, PT, R0, R9, PT ;  /* 0x000000090000720c */ /* 0x000fe20003f04270 */
[----:B------:R-:W-:-:S12]  /*da10*/  BRA.DIV ~URZ, `(.L_x_85) ;  /* 0x000018027f007947 */ /* 0x000fd8000b800000 */
[----:B------:R-:W-:-:S04]  /*da20*/  VOTE.ANY R8, PT, !P0 ;  /* 0x0000000000087806 */ /* 0x000fc800040e0100 */
.L_x_119:
[----:B------:R1:W3:Y:S01]  /*da30*/  POPC R12, R8 ;  /* 0x00000008000c7309 */ /* 0x0002e20000000000 */
[----:B------:R-:W-:Y:S05]  /*da40*/  BRA.DIV ~URZ, `(.L_x_86) ;  /* 0x000018227f007947 */ /* 0x000fea000b800000 */
[----:B---3--:R3:W4:Y:S04]  /*da50*/  SHFL.IDX PT, R6, R6, R12, 0x1f ;  /* 0x00001f0c06067589 */ /* 0x00872800000e0000 */
[----:B------:R3:W1:Y:S02]  /*da60*/  SHFL.IDX PT, R7, R7, R12, 0x1f ;  /* 0x00001f0c07077589 */ /* 0x00066400000e0000 */
.L_x_120:
[----:B------:R-:W-:Y:S01]  /*da70*/  ISETP.NE.AND P0, PT, R8, RZ, PT ;  /* 0x000000ff0800720c */ /* 0x000fe20003f05270 */
[----:B------:R-:W-:-:S12]  /*da80*/  BSSY B0, `(.L_x_87) ;  /* 0x0000005000007945 */ /* 0x000fd80003800000 */
[----:B------:R-:W-:Y:S05]  /*da90*/  @!P0 BRA `(.L_x_88) ;  /* 0x0000003000008947 */ /* 0x000fea0003800000 */
[----:B------:R-:W-:Y:S01]  /*daa0*/  IADD3 R3, R12, -0x1, RZ ;  /* 0xffffffff0c037810 */ /* 0x000fe20007ffe0ff */
[----:B------:R-:W-:Y:S05]  /*dab0*/  BRA.DIV ~URZ, `(.L_x_89) ;  /* 0x000018827f007947 */ /* 0x000fea000b800000 */
[----:B------:R2:W3:Y:S02]  /*dac0*/  SHFL.IDX PT, R11, R4, R3, 0x1f ;  /* 0x00001f03040b7589 */ /* 0x0004e400000e0000 */
.L_x_88:
[----:B------:R-:W-:Y:S05]  /*dad0*/  BSYNC B0 ;  /* 0x0000000000007941 */ /* 0x000fea0003800000 */
.L_x_87:
[----:B---3--:R-:W-:Y:S01]  /*dae0*/  IMAD R5, R11, c[0x0][0x538], R10 ;  /* 0x00014e000b057a24 */ /* 0x008fe200078e020a */
[----:B--2-4-:R-:W-:Y:S02]  /*daf0*/  IABS R4, R6 ;  /* 0x0000000600047213 */ /* 0x014fe40000000000 */
[----:B-1----:R-:W-:Y:S01]  /*db00*/  IABS R0, R7 ;  /* 0x0000000700007213 */ /* 0x002fe20000000000 */
[----:B------:R-:W-:Y:S01]  /*db10*/  IMAD.IADD R10, R9, 0x1, -R5 ;  /* 0x00000001090a7824 */ /* 0x000fe200078e0a05 */
[----:B------:R1:W-:Y:S01]  /*db20*/  STL [R1+0x50], R5 ;  /* 0x0000500501007387 */ /* 0x0003e20000100800 */
[----:B------:R-:W2:Y:S03]  /*db30*/  I2F.RP R2, R4 ;  /* 0x0000000400027306 */ /* 0x000ea60000209400 */
[----:B------:R-:W3:Y:S05]  /*db40*/  LDL.LU R14, [R1+0x5c] ;  /* 0x00005c00010e7983 */ /* 0x000eea0000300800 */
[----:B--2---:R-:W2:Y:S02]  /*db50*/  MUFU.RCP R2, R2 ;  /* 0x0000000200027308 */ /* 0x004ea40000001000 */
[----:B--2---:R-:W-:-:S06]  /*db60*/  IADD3 R2, R2, 0xffffffe, RZ ;  /* 0x0ffffffe02027810 */ /* 0x004fcc0007ffe0ff */
[----:B------:R-:W2:Y:S01]  /*db70*/  F2I.FTZ.U32.TRUNC.NTZ R3, R2 ;  /* 0x0000000200037305 */ /* 0x000ea2000021f000 */
[----:B-1----:R-:W-:Y:S01]  /*db80*/  IMAD.MOV.U32 R5, RZ, RZ, R0 ;  /* 0x000000ffff057224 */ /* 0x002fe200078e0000 */
[----:B------:R-:W-:Y:S02]  /*db90*/  IABS R0, R6 ;  /* 0x0000000600007213 */ /* 0x000fe40000000000 */
[----:B------:R-:W-:-:S04]  /*dba0*/  IABS R9, R10 ;  /* 0x0000000a00097213 */ /* 0x000fc80000000000 */
[----:B------:R-:W1:Y:S01]  /*dbb0*/  I2F.RP R11, R5 ;  /* 0x00000005000b7306 */ /* 0x000e620000209400 */
[----:B--2---:R-:W-:-:S04]  /*dbc0*/  IMAD.MOV R2, RZ, RZ, -R3 ;  /* 0x000000ffff027224 */ /* 0x004fc800078e0a03 */
[----:B------:R-:W-:Y:S01]  /*dbd0*/  IMAD R8, R2, R4, RZ ;  /* 0x0000000402087224 */ /* 0x000fe200078e02ff */
[----:B------:R-:W-:Y:S01]  /*dbe0*/  MOV R2, RZ ;  /* 0x000000ff00027202 */ /* 0x000fe20000000f00 */
[----:B------:R-:W-:-:S04]  /*dbf0*/  IMAD.MOV R0, RZ, RZ, -R0 ;  /* 0x000000ffff007224 */ /* 0x000fc800078e0a00 */
[----:B------:R-:W-:-:S04]  /*dc00*/  IMAD.HI.U32 R8, R3, R8, R2 ;  /* 0x0000000803087227 */ /* 0x000fc800078e0002 */
[----:B------:R-:W-:Y:S02]  /*dc10*/  IMAD.MOV.U32 R2, RZ, RZ, R9 ;  /* 0x000000ffff027224 */ /* 0x000fe400078e0009 */
[----:B------:R-:W-:Y:S02]  /*dc20*/  IMAD.MOV.U32 R3, RZ, RZ, R0 ;  /* 0x000000ffff037224 */ /* 0x000fe400078e0000 */
[----:B------:R-:W-:-:S04]  /*dc30*/  IMAD.HI.U32 R0, R8, R2, RZ ;  /* 0x0000000208007227 */ /* 0x000fc800078e00ff */
[----:B------:R-:W-:Y:S02]  /*dc40*/  IMAD R2, R0, R3, R2 ;  /* 0x0000000300027224 */ /* 0x000fe400078e0202 */
[----:B-1----:R-:W1:Y:S03]  /*dc50*/  MUFU.RCP R3, R11 ;  /* 0x0000000b00037308 */ /* 0x002e660000001000 */
[----:B------:R-:W-:Y:S02]  /*dc60*/  ISETP.GT.U32.AND P0, PT, R4, R2, PT ;  /* 0x000000020400720c */ /* 0x000fe40003f04070 */
[----:B-1----:R-:W-:-:S11]  /*dc70*/  IADD3 R3, R3, 0xffffffe, RZ ;  /* 0x0ffffffe03037810 */ /* 0x002fd60007ffe0ff */
[-C--:B------:R-:W-:Y:S01]  /*dc80*/  @!P0 IADD3 R2, R2, -R4.reuse, RZ ;  /* 0x8000000402028210 */ /* 0x080fe20007ffe0ff */
[----:B------:R-:W1:Y:S03]  /*dc90*/  F2I.FTZ.U32.TRUNC.NTZ R3, R3 ;  /* 0x0000000300037305 */ /* 0x000e66000021f000 */
[----:B------:R-:W-:Y:S02]  /*dca0*/  ISETP.GE.U32.AND P2, PT, R2, R4, PT ;  /* 0x000000040200720c */ /* 0x000fe40003f46070 */
[----:B------:R-:W-:Y:S02]  /*dcb0*/  LOP3.LUT R2, R10, R6, RZ, 0x3c, !PT ;  /* 0x000000060a027212 */ /* 0x000fe400078e3cff */
[----:B------:R-:W-:Y:S02]  /*dcc0*/  @!P0 IADD3 R0, R0, 0x1, RZ ;  /* 0x0000000100008810 */ /* 0x000fe40007ffe0ff */
[----:B------:R-:W-:-:S02]  /*dcd0*/  ISETP.GE.AND P1, PT, R2, RZ, PT ;  /* 0x000000ff0200720c */ /* 0x000fc40003f26270 */
[----:B------:R-:W-:-:S05]  /*dce0*/  ISETP.NE.AND P0, PT, R6, RZ, PT ;  /* 0x000000ff0600720c */ /* 0x000fca0003f05270 */
[----:B------:R-:W-:Y:S01]  /*dcf0*/  @P2 IADD3 R0, R0, 0x1, RZ ;  /* 0x0000000100002810 */ /* 0x000fe20007ffe0ff */
[----:B-1----:R-:W-:-:S04]  /*dd00*/  IMAD.MOV R2, RZ, RZ, -R3 ;  /* 0x000000ffff027224 */ /* 0x002fc800078e0a03 */
[----:B------:R-:W-:Y:S01]  /*dd10*/  IMAD.MOV.U32 R4, RZ, RZ, R2 ;  /* 0x000000ffff047224 */ /* 0x000fe200078e0002 */
[----:B------:R-:W-:Y:S01]  /*dd20*/  IABS R2, R7 ;  /* 0x0000000700027213 */ /* 0x000fe20000000000 */
[----:B------:R-:W-:Y:S01]  /*dd30*/  @!P1 IMAD.MOV R0, RZ, RZ, -R0 ;  /* 0x000000ffff009224 */ /* 0x000fe200078e0a00 */
[----:B------:R-:W-:Y:S01]  /*dd40*/  @!P0 LOP3.LUT R0, RZ, R6, RZ, 0x33, !PT ;  /* 0x00000006ff008212 */ /* 0x000fe200078e33ff */
[----:B------:R-:W-:Y:S01]  /*dd50*/  IMAD R4, R4, R5, RZ ;  /* 0x0000000504047224 */ /* 0x000fe200078e02ff */
[----:B------:R-:W-:Y:S01]  /*dd60*/  IADD3 R8, RZ, -R2, RZ ;  /* 0x80000002ff087210 */ /* 0x000fe20007ffe0ff */
[----:B------:R-:W-:Y:S01]  /*dd70*/  IMAD.MOV.U32 R2, RZ, RZ, RZ ;  /* 0x000000ffff027224 */ /* 0x000fe200078e00ff */
[----:B------:R-:W-:-:S03]  /*dd80*/  IABS R9, R0 ;  /* 0x0000000000097213 */ /* 0x000fc60000000000 */
[----:B------:R-:W-:Y:S01]  /*dd90*/  IMAD.HI.U32 R2, R3, R4, R2 ;  /* 0x0000000403027227 */ /* 0x000fe200078e0002 */
[----:B------:R-:W-:-:S03]  /*dda0*/  MOV R4, R8 ;  /* 0x0000000800047202 */ /* 0x000fc60000000f00 */
[----:B------:R-:W-:-:S04]  /*ddb0*/  IMAD.MOV.U32 R3, RZ, RZ, R9 ;  /* 0x000000ffff037224 */ /* 0x000fc800078e0009 */
[----:B------:R-:W-:-:S04]  /*ddc0*/  IMAD.HI.U32 R2, R2, R3, RZ ;  /* 0x0000000302027227 */ /* 0x000fc800078e00ff */
[----:B------:R-:W-:-:S05]  /*ddd0*/  IMAD R3, R2, R4, R3 ;  /* 0x0000000402037224 */ /* 0x000fca00078e0203 */
[----:B------:R-:W-:-:S13]  /*dde0*/  ISETP.GT.U32.AND P0, PT, R5, R3, PT ;  /* 0x000000030500720c */ /* 0x000fda0003f04070 */
[----:B------:R-:W-:-:S05]  /*ddf0*/  @!P0 IMAD.IADD R3, R3, 0x1, -R5 ;  /* 0x0000000103038824 */ /* 0x000fca00078e0a05 */
[----:B------:R-:W-:Y:S02]  /*de00*/  ISETP.GE.U32.AND P2, PT, R3, R5, PT ;  /* 0x000000050300720c */ /* 0x000fe40003f46070 */
[----:B------:R-:W-:Y:S02]  /*de10*/  LOP3.LUT R3, R0, R7, RZ, 0x3c, !PT ;  /* 0x0000000700037212 */ /* 0x000fe400078e3cff */
[----:B------:R-:W-:Y:S02]  /*de20*/  @!P0 IADD3 R2, R2, 0x1, RZ ;  /* 0x0000000102028810 */ /* 0x000fe40007ffe0ff */
[----:B------:R-:W-:Y:S02]  /*de30*/  ISETP.GE.AND P1, PT, R3, RZ, PT ;  /* 0x000000ff0300720c */ /* 0x000fe40003f26270 */
[----:B------:R-:W-:-:S05]  /*de40*/  ISETP.NE.AND P0, PT, R7, RZ, PT ;  /* 0x000000ff0700720c */ /* 0x000fca0003f05270 */
[----:B------:R-:W-:-:S06]  /*de50*/  @P2 IADD3 R2, R2, 0x1, RZ ;  /* 0x0000000102022810 */ /* 0x000fcc0007ffe0ff */
[----:B------:R-:W-:Y:S02]  /*de60*/  @!P1 IMAD.MOV R2, RZ, RZ, -R2 ;  /* 0x000000ffff029224 */ /* 0x000fe400078e0a02 */
[----:B------:R-:W-:-:S04]  /*de70*/  @!P0 LOP3.LUT R2, RZ, R7, RZ, 0x33, !PT ;  /* 0x00000007ff028212 */ /* 0x000fc800078e33ff */
[----:B------:R-:W-:Y:S01]  /*de80*/  IADD3 R3, -R2, RZ, RZ ;  /* 0x000000ff02037210 */ /* 0x000fe20007ffe1ff */
[----:B------:R-:W-:Y:S02]  /*de90*/  IMAD R6, R0, R6, RZ ;  /* 0x0000000600067224 */ /* 0x000fe400078e02ff */
[C---:B------:R-:W-:Y:S02]  /*dea0*/  IMAD R2, R7.reuse, 0x1000000, R2 ;  /* 0x0100000007027824 */ /* 0x040fe400078e0202 */
[----:B------:R-:W-:Y:S01]  /*deb0*/  IMAD R0, R7, R3, R0 ;  /* 0x0000000307007224 */ /* 0x000fe200078e0200 */
[----:B------:R-:W-:-:S03]  /*dec0*/  IADD3 R3, R10, -R6, RZ ;  /* 0x800000060a037210 */ /* 0x000fc60007ffe0ff */
[----:B------:R-:W-:-:S05]  /*ded0*/  IMAD R0, R0, 0x10000, R2 ;  /* 0x0001000000007824 */ /* 0x000fca00078e0202 */
[----:B------:R1:W-:Y:S01]  /*dee0*/  STL [R1+0x58], R0 ;  /* 0x0000580001007387 */ /* 0x0003e20000100800 */
[----:B---3--:R-:W-:-:S05]  /*def0*/  IMAD.IADD R14, R12, 0x1, R14 ;  /* 0x000000010c0e7824 */ /* 0x008fca00078e020e */
[----:B------:R1:W-:Y:S04]  /*df00*/  STL [R1+0x5c], R14 ;  /* 0x00005c0e01007387 */ /* 0x0003e80000100800 */
[----:B------:R1:W-:Y:S01]  /*df10*/  STL [R1+0x54], R3 ;  /* 0x0000540301007387 */ /* 0x0003e20000100800 */
[----:B------:R-:W-:Y:S05]  /*df20*/  BRA `(.L_x_90) ;  /* 0x0000005000007947 */ /* 0x000fea0003800000 */
.L_x_81:
[----:B------:R-:W-:Y:S01]  /*df30*/  MOV R0, c[0x0][0x53c] ;  /* 0x00014f0000007a02 */ /* 0x000fe20000000f00 */
[----:B------:R1:W-:Y:S04]  /*df40*/  STL [R1+0x50], R9 ;  /* 0x0000500901007387 */ /* 0x0003e80000100800 */
[----:B------:R1:W-:Y:S04]  /*df50*/  STL [R1+0x54], RZ ;  /* 0x000054ff01007387 */ /* 0x0003e80000100800 */
[----:B------:R1:W-:Y:S04]  /*df60*/  STL [R1+0x58], RZ ;  /* 0x000058ff01007387 */ /* 0x0003e80000100800 */
[----:B------:R1:W-:Y:S02]  /*df70*/  STL [R1+0x5c], R0 ;  /* 0x00005c0001007387 */ /* 0x0003e40000100800 */
.L_x_90:
[----:B------:R-:W-:Y:S05]  /*df80*/  BSYNC B1 ;  /* 0x0000000000017941 */ /* 0x000fea0003800000 */
.L_x_79:
[----:B--2---:R-:W2:Y:S04]  /*df90*/  LDL R4, [R1+0x50] ;  /* 0x0000500001047983 */ /* 0x004ea80000100800 */
[----:B------:R-:W2:Y:S04]  /*dfa0*/  LDL R5, [R1+0x54] ;  /* 0x0000540001057983 */ /* 0x000ea80000100800 */
[----:B------:R-:W2:Y:S04]  /*dfb0*/  LDL R6, [R1+0x58] ;  /* 0x0000580001067983 */ /* 0x000ea80000100800 */
[----:B------:R-:W2:Y:S01]  /*dfc0*/  LDL R7, [R1+0x5c] ;  /* 0x00005c0001077983 */ /* 0x000ea20000100800 */
[----:B------:R-:W-:Y:S03]  /*dfd0*/  WARPSYNC 0xffffffff ;  /* 0xffffffff00007948 */ /* 0x000fe60003800000 */
[----:B------:R-:W-:Y:S01]  /*dfe0*/  BAR.SYNC.DEFER_BLOCKING 0x4, 0x100 ;  /* 0x0104000000007b1d */ /* 0x000fe20000010000 */
[----:B------:R-:W-:-:S13]  /*dff0*/  ISETP.NE.AND P0, PT, R13, RZ, PT ;  /* 0x000000ff0d00720c */ /* 0x000fda0003f05270 */
[----:B--2---:R2:W-:Y:S04]  /*e000*/  @!P0 STS.128 [0x1a080], R4 ;  /* 0x01a08004ff008388 */ /* 0x0045e80000000c00 */
[----:B------:R-:W-:Y:S06]  /*e010*/  BAR.ARV 0x5, 0x100 ;  /* 0x0144000000007b1d */ /* 0x000fec0000002000 */
.L_x_74:
[----:B-1----:R-:W4:Y:S02]  /*e020*/  LDL R0, [R1+0x5c] ;  /* 0x00005c0001007983 */ /* 0x002f240000100800 */
[----:B----4-:R-:W-:-:S13]  /*e030*/  ISETP.GE.AND P0, PT, R0, c[0x0][0x53c], PT ;  /* 0x00014f0000007a0c */ /* 0x010fda0003f06270 */
[----:B--23--:R-:W-:Y:S01]  /*e040*/  @P0 CALL.REL.NOINC `(.L_x_91) ;  /* 0x0000001000000944 */ /* 0x00cfe20003c00000 */
[----:B------:R-:W-:Y:S05]  /*e050*/  BRA `(.L_x_92) ;  /* 0xffff340000007947 */ /* 0x000fea000383ffff */
.L_x_91:
[----:B------:R-:W-:Y:S05]  /*e060*/  EXIT ;  /* 0x000000000000794d */ /* 0x000fea0003800000 */
.L_x_13:
[----:B------:R-:W-:Y:S01]  /*e070*/  IMAD.MOV.U32 R0, RZ, RZ, R5 ;  /* 0x000000ffff007224 */ /* 0x000fe200078e0005 */
[----:B------:R-:W-:Y:S02]  /*e080*/  MOV R2, 0x1 ;  /* 0x0000000100027802 */ /* 0x000fe40000000f00 */
[----:B------:R-:W-:Y:S02]  /*e090*/  MOV R3, 0xe0b0 ;  /* 0x0000e0b000037802 */ /* 0x000fe40000000f00 */
[----:B------:R-:W-:Y:S05]  /*e0a0*/  CALL.REL.NOINC `($__internal_2_$__cuda_sm70_shflsync_up_p) ;  /* 0x0000139000007944 */ /* 0x000fea0003c00000 */
[----:B------:R-:W-:Y:S01]  /*e0b0*/  MOV R0, R4 ;  /* 0x0000000400007202 */ /* 0x000fe20000000f00 */
[----:B------:R-:W-:Y:S05]  /*e0c0*/  BRA `(.L_x_93) ;  /* 0xffff23a000007947 */ /* 0x000fea000383ffff */
.L_x_14:
[----:B------:R-:W-:Y:S01]  /*e0d0*/  IMAD.MOV.U32 R0, RZ, RZ, R5 ;  /* 0x000000ffff007224 */ /* 0x000fe200078e0005 */
[----:B------:R-:W-:Y:S02]  /*e0e0*/  MOV R2, 0x2 ;  /* 0x0000000200027802 */ /* 0x000fe40000000f00 */
[----:B------:R-:W-:Y:S02]  /*e0f0*/  MOV R3, 0xe110 ;  /* 0x0000e11000037802 */ /* 0x000fe40000000f00 */
[----:B------:R-:W-:Y:S05]  /*e100*/  CALL.REL.NOINC `($__internal_2_$__cuda_sm70_shflsync_up_p) ;  /* 0x0000133000007944 */ /* 0x000fea0003c00000 */
[----:B------:R-:W-:Y:S01]  /*e110*/  SEL R0, R4, RZ, P4 ;  /* 0x000000ff04007207 */ /* 0x000fe20002000000 */
[----:B------:R-:W-:Y:S01]  /*e120*/  IMAD.MOV.U32 R2, RZ, RZ, 0x4 ;  /* 0x00000004ff027424 */ /* 0x000fe200078e00ff */
[----:B------:R-:W-:-:S03]  /*e130*/  MOV R3, 0xe160 ;  /* 0x0000e16000037802 */ /* 0x000fc60000000f00 */
[----:B------:R-:W-:Y:S02]  /*e140*/  IMAD.IADD R0, R5, 0x1, R0 ;  /* 0x0000000105007824 */ /* 0x000fe400078e0200 */
        /* <DEDUP_REMOVED lines=14> */
[----:B------:R-:W-:Y:S01]  /*e230*/  IMAD.IADD R4, R0, 0x1, R4 ;  /* 0x0000000100047824 */ /* 0x000fe200078e0204 */
[----:B------:R-:W-:-:S03]  /*e240*/  MOV R0, 0x1f ;  /* 0x0000001f00007802 */ /* 0x000fc60000000f00 */
[----:B------:R-:W-:Y:S02]  /*e250*/  IMAD.MOV.U32 R5, RZ, RZ, R4 ;  /* 0x000000ffff057224 */ /* 0x000fe400078e0004 */
[----:B------:R-:W-:Y:S05]  /*e260*/  CALL.REL.NOINC `($__internal_1_$__cuda_sm70_shflsync_idx_p) ;  /* 0x0000118000007944 */ /* 0x000fea0003c00000 */
[----:B------:R-:W-:Y:S05]  /*e270*/  BRA `(.L_x_94) ;  /* 0xffff22f000007947 */ /* 0x000fea000383ffff */
.L_x_16:
[----:B------:R-:W-:Y:S02]  /*e280*/  SEL R0, RZ, 0x1, P0 ;  /* 0x00000001ff007807 */ /* 0x000fe40000000000 */
[----:B------:R-:W-:Y:S02]  /*e290*/  MOV R2, 0xe2b0 ;  /* 0x0000e2b000027802 */ /* 0x000fe40000000f00 */
[----:B------:R-:W-:Y:S05]  /*e2a0*/  CALL.REL.NOINC `($__internal_3_$__cuda_sm70_votesync_ballot) ;  /* 0x0000120000007944 */ /* 0x000fea0003c00000 */
[----:B------:R-:W-:Y:S01]  /*e2b0*/  MOV R6, R0 ;  /* 0x0000000000067202 */ /* 0x000fe20000000f00 */
[----:B------:R-:W-:Y:S05]  /*e2c0*/  BRA `(.L_x_95) ;  /* 0xffff233000007947 */ /* 0x000fea000383ffff */
.L_x_17:
[----:B------:R-:W-:Y:S01]  /*e2d0*/  IMAD.MOV.U32 R5, RZ, RZ, R8 ;  /* 0x000000ffff057224 */ /* 0x000fe200078e0008 */
[----:B--2---:R-:W-:Y:S01]  /*e2e0*/  MOV R3, R13 ;  /* 0x0000000d00037202 */ /* 0x004fe20000000f00 */
[----:B------:R-:W-:Y:S01]  /*e2f0*/  IMAD.MOV.U32 R0, RZ, RZ, 0x1f ;  /* 0x0000001fff007424 */ /* 0x000fe200078e00ff */
[----:B------:R-:W-:Y:S02]  /*e300*/  MOV R2, 0xe320 ;  /* 0x0000e32000027802 */ /* 0x000fe40000000f00 */
[----:B-1----:R-:W-:Y:S05]  /*e310*/  CALL.REL.NOINC `($__internal_1_$__cuda_sm70_shflsync_idx_p) ;  /* 0x000010d000007944 */ /* 0x002fea0003c00000 */
[----:B------:R-:W-:Y:S01]  /*e320*/  IMAD.MOV.U32 R11, RZ, RZ, R0 ;  /* 0x000000ffff0b7224 */ /* 0x000fe200078e0000 */
[----:B------:R-:W-:Y:S01]  /*e330*/  MOV R5, R7 ;  /* 0x0000000700057202 */ /* 0x000fe20000000f00 */
[----:B------:R-:W-:Y:S01]  /*e340*/  IMAD.MOV.U32 R7, RZ, RZ, RZ ;  /* 0x000000ffff077224 */ /* 0x000fe200078e00ff */
[----:B------:R-:W-:Y:S01]  /*e350*/  MOV R3, R13 ;  /* 0x0000000d00037202 */ /* 0x000fe20000000f00 */
[----:B------:R-:W-:Y:S01]  /*e360*/  IMAD.MOV.U32 R0, RZ, RZ, 0x1f ;  /* 0x0000001fff007424 */ /* 0x000fe200078e00ff */
[----:B------:R-:W-:-:S02]  /*e370*/  MOV R2, 0xe390 ;  /* 0x0000e39000027802 */ /* 0x000fc40000000f00 */
[----:B------:R-:W-:Y:S05]  /*e380*/  CALL.REL.NOINC `($__internal_1_$__cuda_sm70_shflsync_idx_p) ;  /* 0x0000106000007944 */ /* 0x000fea0003c00000 */
[----:B------:R-:W-:Y:S01]  /*e390*/  MOV R10, R0 ;  /* 0x00000000000a7202 */ /* 0x000fe20000000f00 */
[----:B------:R-:W-:Y:S05]  /*e3a0*/  BRA `(.L_x_96) ;  /* 0xffff22a000007947 */ /* 0x000fea000383ffff */
.L_x_20:
[----:B------:R-:W-:Y:S01]  /*e3b0*/  IMAD.MOV.U32 R5, RZ, RZ, R4 ;  /* 0x000000ffff057224 */ /* 0x000fe200078e0004 */
[----:B------:R-:W-:-:S02]  /*e3c0*/  MOV R0, 0x1f ;  /* 0x0000001f00007802 */ /* 0x000fc40000000f00 */
[----:B------:R-:W-:Y:S02]  /*e3d0*/  MOV R2, 0xe3f0 ;  /* 0x0000e3f000027802 */ /* 0x000fe40000000f00 */
[----:B-1----:R-:W-:Y:S05]  /*e3e0*/  CALL.REL.NOINC `($__internal_1_$__cuda_sm70_shflsync_idx_p) ;  /* 0x0000100000007944 */ /* 0x002fea0003c00000 */
[----:B------:R-:W-:Y:S01]  /*e3f0*/  MOV R7, R0 ;  /* 0x0000000000077202 */ /* 0x000fe20000000f00 */
[----:B------:R-:W-:Y:S05]  /*e400*/  BRA `(.L_x_19) ;  /* 0xffff22a000007947 */ /* 0x000fea000383ffff */
.L_x_34:
[----:B------:R1:W5:Y:S01]  /*e410*/  LDL R2, [R1] ;  /* 0x0000000001027983 */ /* 0x0003620000100800 */
[----:B------:R-:W-:Y:S01]  /*e420*/  IMAD.MOV.U32 R5, RZ, RZ, 0x2 ;  /* 0x00000002ff057424 */ /* 0x000fe200078e00ff */
[----:B------:R-:W-:Y:S01]  /*e430*/  MOV R7, 0x1f ;  /* 0x0000001f00077802 */ /* 0x000fe20000000f00 */
[----:B------:R-:W-:Y:S01]  /*e440*/  IMAD.MOV.U32 R6, RZ, RZ, -0x1 ;  /* 0xffffffffff067424 */ /* 0x000fe200078e00ff */
[----:B------:R-:W-:Y:S02]  /*e450*/  MOV R3, 0xe470 ;  /* 0x0000e47000037802 */ /* 0x000fe40000000f00 */
[----:B-1---5:R-:W-:Y:S05]  /*e460*/  CALL.REL.NOINC `($__internal_0_$__cuda_sm70_shflsync_bfly_p) ;  /* 0x00000f3000007944 */ /* 0x022fea0003c00000 */
[----:B------:R-:W2:Y:S01]  /*e470*/  LDL.LU R0, [R1] ;  /* 0x0000000001007983 */ /* 0x000ea20000300800 */
[----:B------:R-:W-:Y:S01]  /*e480*/  MOV R3, 0xe4d0 ;  /* 0x0000e4d000037802 */ /* 0x000fe20000000f00 */
[----:B--2---:R-:W-:Y:S01]  /*e490*/  FADD.FTZ R0, R0, R5 ;  /* 0x0000000500007221 */ /* 0x004fe20000010000 */
[----:B------:R-:W-:-:S04]  /*e4a0*/  MOV R5, 0x1 ;  /* 0x0000000100057802 */ /* 0x000fc80000000f00 */
[----:B------:R-:W-:Y:S02]  /*e4b0*/  MOV R2, R0 ;  /* 0x0000000000027202 */ /* 0x000fe40000000f00 */
[----:B------:R-:W-:Y:S05]  /*e4c0*/  CALL.REL.NOINC `($__internal_0_$__cuda_sm70_shflsync_bfly_p) ;  /* 0x00000ed000007944 */ /* 0x000fea0003c00000 */
[----:B------:R1:W5:Y:S01]  /*e4d0*/  LDL R2, [R1+0x4] ;  /* 0x0000040001027983 */ /* 0x0003620000100800 */
[----:B------:R-:W-:Y:S01]  /*e4e0*/  FADD.FTZ R0, R0, R5 ;  /* 0x0000000500007221 */ /* 0x000fe20000010000 */
[----:B------:R-:W-:Y:S02]  /*e4f0*/  MOV R5, 0x2 ;  /* 0x0000000200057802 */ /* 0x000fe40000000f00 */
[----:B------:R-:W-:Y:S02]  /*e500*/  MOV R3, 0xe520 ;  /* 0x0000e52000037802 */ /* 0x000fe40000000f00 */
[----:B-1---5:R-:W-:Y:S05]  /*e510*/  CALL.REL.NOINC `($__internal_0_$__cuda_sm70_shflsync_bfly_p) ;  /* 0x00000e8000007944 */ /* 0x022fea0003c00000 */
[----:B------:R-:W2:Y:S01]  /*e520*/  LDL.LU R2, [R1+0x4] ;  /* 0x0000040001027983 */ /* 0x000ea20000300800 */
[----:B------:R-:W-:Y:S01]  /*e530*/  MOV R3, 0xe580 ;  /* 0x0000e58000037802 */ /* 0x000fe20000000f00 */
[----:B--2---:R-:W-:Y:S01]  /*e540*/  FADD.FTZ R4, R2, R5 ;  /* 0x0000000502047221 */ /* 0x004fe20000010000 */
[----:B------:R-:W-:-:S04]  /*e550*/  MOV R5, 0x1 ;  /* 0x0000000100057802 */ /* 0x000fc80000000f00 */
[----:B------:R-:W-:Y:S02]  /*e560*/  MOV R2, R4 ;  /* 0x0000000400027202 */ /* 0x000fe40000000f00 */
[----:B------:R-:W-:Y:S05]  /*e570*/  CALL.REL.NOINC `($__internal_0_$__cuda_sm70_shflsync_bfly_p) ;  /* 0x00000e2000007944 */ /* 0x000fea0003c00000 */
[----:B------:R-:W-:Y:S01]  /*e580*/  MOV R3, R5 ;  /* 0x0000000500037202 */ /* 0x000fe20000000f00 */
[----:B------:R-:W-:Y:S05]  /*e590*/  BRA `(.L_x_97) ;  /* 0xffffa2e000007947 */ /* 0x000fea000383ffff */
.L_x_41:
[----:B--234-:R-:W-:Y:S01]  /*e5a0*/  IMAD.MOV.U32 R5, RZ, RZ, R12 ;  /* 0x000000ffff057224 */ /* 0x01cfe200078e000c */
[----:B------:R-:W-:Y:S01]  /*e5b0*/  MOV R3, RZ ;  /* 0x000000ff00037202 */ /* 0x000fe20000000f00 */
[----:B------:R-:W-:Y:S01]  /*e5c0*/  IMAD.MOV.U32 R0, RZ, RZ, 0x181f ;  /* 0x0000181fff007424 */ /* 0x000fe200078e00ff */
[----:B------:R-:W-:Y:S02]  /*e5d0*/  MOV R2, 0xe5f0 ;  /* 0x0000e5f000027802 */ /* 0x000fe40000000f00 */
[----:B-1----:R-:W-:Y:S05]  /*e5e0*/  CALL.REL.NOINC `($__internal_1_$__cuda_sm70_shflsync_idx_p) ;  /* 0x00000e0000007944 */ /* 0x002fea0003c00000 */
[----:B------:R-:W-:Y:S01]  /*e5f0*/  MOV R10, R0 ;  /* 0x00000000000a7202 */ /* 0x000fe20000000f00 */
[----:B------:R-:W-:Y:S05]  /*e600*/  BRA `(.L_x_98) ;  /* 0xffffbf8000007947 */ /* 0x000fea000383ffff */
.L_x_42:
[----:B------:R-:W-:Y:S01]  /*e610*/  IMAD.MOV.U32 R5, RZ, RZ, R14 ;  /* 0x000000ffff057224 */ /* 0x000fe200078e000e */
[----:B------:R-:W-:Y:S01]  /*e620*/  MOV R3, RZ ;  /* 0x000000ff00037202 */ /* 0x000fe20000000f00 */
[----:B------:R-:W-:Y:S01]  /*e630*/  IMAD.MOV.U32 R0, RZ, RZ, 0x181f ;  /* 0x0000181fff007424 */ /* 0x000fe200078e00ff */
[----:B------:R-:W-:Y:S02]  /*e640*/  MOV R2, 0xe660 ;  /* 0x0000e66000027802 */ /* 0x000fe40000000f00 */
[----:B-123--:R-:W-:Y:S05]  /*e650*/  CALL.REL.NOINC `($__internal_1_$__cuda_sm70_shflsync_idx_p) ;  /* 0x00000d9000007944 */ /* 0x00efea0003c00000 */
[----:B------:R-:W-:Y:S05]  /*e660*/  BRA `(.L_x_99) ;  /* 0xffffbf4000007947 */ /* 0x000fea000383ffff */
.L_x_45:
[----:B--2---:R-:W-:Y:S01]  /*e670*/  IMAD.MOV.U32 R5, RZ, RZ, R12 ;  /* 0x000000ffff057224 */ /* 0x004fe200078e000c */
[----:B------:R-:W-:Y:S01]  /*e680*/  MOV R3, 0x1 ;  /* 0x0000000100037802 */ /* 0x000fe20000000f00 */
[----:B------:R-:W-:Y:S01]  /*e690*/  IMAD.MOV.U32 R0, RZ, RZ, 0x181f ;  /* 0x0000181fff007424 */ /* 0x000fe200078e00ff */
[----:B------:R-:W-:-:S02]  /*e6a0*/  MOV R2, 0xe6c0 ;  /* 0x0000e6c000027802 */ /* 0x000fc40000000f00 */
[----:B-1-34-:R-:W-:Y:S05]  /*e6b0*/  CALL.REL.NOINC `($__internal_1_$__cuda_sm70_shflsync_idx_p) ;  /* 0x00000d3000007944 */ /* 0x01afea0003c00000 */
[----:B------:R-:W-:Y:S01]  /*e6c0*/  IMAD.MOV.U32 R10, RZ, RZ, R0 ;  /* 0x000000ffff0a7224 */ /* 0x000fe200078e0000 */
[----:B------:R-:W-:Y:S01]  /*e6d0*/  MOV R3, 0x1 ;  /* 0x0000000100037802 */ /* 0x000fe20000000f00 */
[----:B------:R-:W-:Y:S01]  /*e6e0*/  IMAD.MOV.U32 R5, RZ, RZ, R14 ;  /* 0x000000ffff057224 */ /* 0x000fe200078e000e */
[----:B------:R-:W-:-:S02]  /*e6f0*/  MOV R0, 0x181f ;  /* 0x0000181f00007802 */ /* 0x000fc40000000f00 */
[----:B------:R-:W-:Y:S02]  /*e700*/  MOV R2, 0xe720 ;  /* 0x0000e72000027802 */ /* 0x000fe40000000f00 */
[----:B------:R-:W-:Y:S05]  /*e710*/  CALL.REL.NOINC `($__internal_1_$__cuda_sm70_shflsync_idx_p) ;  /* 0x00000cd000007944 */ /* 0x000fea0003c00000 */
[----:B------:R-:W-:Y:S05]  /*e720*/  BRA `(.L_x_100) ;  /* 0xffffc06000007947 */ /* 0x000fea000383ffff */
.L_x_48:
[----:B-1----:R-:W-:Y:S01]  /*e730*/  IMAD.MOV.U32 R5, RZ, RZ, R12 ;  /* 0x000000ffff057224 */ /* 0x002fe200078e000c */
[----:B------:R-:W-:Y:S01]  /*e740*/  MOV R3, 0x2 ;  /* 0x0000000200037802 */ /* 0x000fe20000000f00 */
[----:B--2---:R-:W-:Y:S01]  /*e750*/  IMAD.MOV.U32 R0, RZ, RZ, 0x181f ;  /* 0x0000181fff007424 */ /* 0x004fe200078e00ff */
[----:B------:R-:W-:Y:S02]  /*e760*/  MOV R2, 0xe780 ;  /* 0x0000e78000027802 */ /* 0x000fe40000000f00 */
[----:B---34-:R-:W-:Y:S05]  /*e770*/  CALL.REL.NOINC `($__internal_1_$__cuda_sm70_shflsync_idx_p) ;  /* 0x00000c7000007944 */ /* 0x018fea0003c00000 */
[----:B------:R-:W-:Y:S01]  /*e780*/  MOV R10, R0 ;  /* 0x00000000000a7202 */ /* 0x000fe20000000f00 */
[----:B------:R-:W-:Y:S05]  /*e790*/  BRA `(.L_x_101) ;  /* 0xffffc1d000007947 */ /* 0x000fea000383ffff */
.L_x_49:
[----:B-1----:R-:W-:Y:S01]  /*e7a0*/  IMAD.MOV.U32 R5, RZ, RZ, R14 ;  /* 0x000000ffff057224 */ /* 0x002fe200078e000e */
[----:B------:R-:W-:Y:S01]  /*e7b0*/  MOV R3, 0x2 ;  /* 0x0000000200037802 */ /* 0x000fe20000000f00 */
[----:B--2---:R-:W-:Y:S01]  /*e7c0*/  IMAD.MOV.U32 R0, RZ, RZ, 0x181f ;  /* 0x0000181fff007424 */ /* 0x004fe200078e00ff */
[----:B------:R-:W-:Y:S02]  /*e7d0*/  MOV R2, 0xe7f0 ;  /* 0x0000e7f000027802 */ /* 0x000fe40000000f00 */
[----:B---34-:R-:W-:Y:S05]  /*e7e0*/  CALL.REL.NOINC `($__internal_1_$__cuda_sm70_shflsync_idx_p) ;  /* 0x00000c0000007944 */ /* 0x018fea0003c00000 */
[----:B------:R-:W-:Y:S05]  /*e7f0*/  BRA `(.L_x_102) ;  /* 0xffffc19000007947 */ /* 0x000fea000383ffff */
.L_x_52:
[----:B-1----:R-:W-:Y:S01]  /*e800*/  IMAD.MOV.U32 R5, RZ, RZ, R12 ;  /* 0x000000ffff057224 */ /* 0x002fe200078e000c */
[----:B------:R-:W-:Y:S01]  /*e810*/  MOV R3, 0x3 ;  /* 0x0000000300037802 */ /* 0x000fe20000000f00 */
[----:B----4-:R-:W-:Y:S01]  /*e820*/  IMAD.MOV.U32 R0, RZ, RZ, 0x181f ;  /* 0x0000181fff007424 */ /* 0x010fe200078e00ff */
[----:B------:R-:W-:-:S02]  /*e830*/  MOV R2, 0xe850 ;  /* 0x0000e85000027802 */ /* 0x000fc40000000f00 */
[----:B--23--:R-:W-:Y:S05]  /*e840*/  CALL.REL.NOINC `($__internal_1_$__cuda_sm70_shflsync_idx_p) ;  /* 0x00000ba000007944 */ /* 0x00cfea0003c00000 */
[----:B------:R-:W-:Y:S01]  /*e850*/  IMAD.MOV.U32 R8, RZ, RZ, R0 ;  /* 0x000000ffff087224 */ /* 0x000fe200078e0000 */
[----:B------:R-:W-:Y:S01]  /*e860*/  MOV R3, 0x3 ;  /* 0x0000000300037802 */ /* 0x000fe20000000f00 */
[----:B------:R-:W-:Y:S01]  /*e870*/  IMAD.MOV.U32 R5, RZ, RZ, R14 ;  /* 0x000000ffff057224 */ /* 0x000fe200078e000e */
[----:B------:R-:W-:-:S02]  /*e880*/  MOV R0, 0x181f ;  /* 0x0000181f00007802 */ /* 0x000fc40000000f00 */
[----:B------:R-:W-:Y:S02]  /*e890*/  MOV R2, 0xe8b0 ;  /* 0x0000e8b000027802 */ /* 0x000fe40000000f00 */
[----:B------:R-:W-:Y:S05]  /*e8a0*/  CALL.REL.NOINC `($__internal_1_$__cuda_sm70_shflsync_idx_p) ;  /* 0x00000b4000007944 */ /* 0x000fea0003c00000 */
[----:B------:R-:W-:Y:S05]  /*e8b0*/  BRA `(.L_x_103) ;  /* 0xffffc2c000007947 */ /* 0x000fea000383ffff */
.L_x_54:
[----:B------:R-:W-:Y:S01]  /*e8c0*/  IMAD.MOV.U32 R5, RZ, RZ, R12 ;  /* 0x000000ffff057224 */ /* 0x000fe200078e000c */
[----:B------:R-:W-:Y:S01]  /*e8d0*/  MOV R3, RZ ;  /* 0x000000ff00037202 */ /* 0x000fe20000000f00 */
[----:B------:R-:W-:Y:S01]  /*e8e0*/  IMAD.MOV.U32 R0, RZ, RZ, 0x1c1f ;  /* 0x00001c1fff007424 */ /* 0x000fe200078e00ff */
[----:B------:R-:W-:Y:S02]  /*e8f0*/  MOV R2, 0xe910 ;  /* 0x0000e91000027802 */ /* 0x000fe40000000f00 */
[----:B------:R-:W-:Y:S05]  /*e900*/  CALL.REL.NOINC `($__internal_1_$__cuda_sm70_shflsync_idx_p) ;  /* 0x00000ae000007944 */ /* 0x000fea0003c00000 */
[----:B------:R-:W-:Y:S01]  /*e910*/  MOV R4, R0 ;  /* 0x0000000000047202 */ /* 0x000fe20000000f00 */
[----:B------:R-:W-:Y:S05]  /*e920*/  BRA `(.L_x_104) ;  /* 0xffffc63000007947 */ /* 0x000fea000383ffff */
.L_x_55:
[----:B------:R-:W-:Y:S01]  /*e930*/  IMAD.MOV.U32 R5, RZ, RZ, R14 ;  /* 0x000000ffff057224 */ /* 0x000fe200078e000e */
[----:B------:R-:W-:Y:S01]  /*e940*/  MOV R3, RZ ;  /* 0x000000ff00037202 */ /* 0x000fe20000000f00 */
[----:B------:R-:W-:Y:S01]  /*e950*/  IMAD.MOV.U32 R0, RZ, RZ, 0x1c1f ;  /* 0x00001c1fff007424 */ /* 0x000fe200078e00ff */
[----:B------:R-:W-:Y:S02]  /*e960*/  MOV R2, 0xe980 ;  /* 0x0000e98000027802 */ /* 0x000fe40000000f00 */
[----:B-12---:R-:W-:Y:S05]  /*e970*/  CALL.REL.NOINC `($__internal_1_$__cuda_sm70_shflsync_idx_p) ;  /* 0x00000a7000007944 */ /* 0x006fea0003c00000 */
[----:B------:R-:W-:Y:S05]  /*e980*/  BRA `(.L_x_105) ;  /* 0xffffc5f000007947 */ /* 0x000fea000383ffff */
.L_x_58:
[----:B------:R-:W-:Y:S01]  /*e990*/  IMAD.MOV.U32 R5, RZ, RZ, R12 ;  /* 0x000000ffff057224 */ /* 0x000fe200078e000c */
[----:B----4-:R-:W-:Y:S01]  /*e9a0*/  MOV R3, 0x1 ;  /* 0x0000000100037802 */ /* 0x010fe20000000f00 */
[----:B------:R-:W-:Y:S01]  /*e9b0*/  IMAD.MOV.U32 R0, RZ, RZ, 0x1c1f ;  /* 0x00001c1fff007424 */ /* 0x000fe200078e00ff */
[----:B------:R-:W-:-:S02]  /*e9c0*/  MOV R2, 0xe9e0 ;  /* 0x0000e9e000027802 */ /* 0x000fc40000000f00 */
[----:B-123--:R-:W-:Y:S05]  /*e9d0*/  CALL.REL.NOINC `($__internal_1_$__cuda_sm70_shflsync_idx_p) ;  /* 0x00000a1000007944 */ /* 0x00efea0003c00000 */
[----:B------:R-:W-:Y:S01]  /*e9e0*/  IMAD.MOV.U32 R4, RZ, RZ, R0 ;  /* 0x000000ffff047224 */ /* 0x000fe200078e0000 */
[----:B------:R-:W-:Y:S01]  /*e9f0*/  MOV R3, 0x1 ;  /* 0x0000000100037802 */ /* 0x000fe20000000f00 */
[----:B------:R-:W-:Y:S01]  /*ea00*/  IMAD.MOV.U32 R5, RZ, RZ, R14 ;  /* 0x000000ffff057224 */ /* 0x000fe200078e000e */
[----:B------:R-:W-:-:S02]  /*ea10*/  MOV R0, 0x1c1f ;  /* 0x00001c1f00007802 */ /* 0x000fc40000000f00 */
[----:B------:R-:W-:Y:S02]  /*ea20*/  MOV R2, 0xea40 ;  /* 0x0000ea4000027802 */ /* 0x000fe40000000f00 */
[----:B------:R-:W-:Y:S05]  /*ea30*/  CALL.REL.NOINC `($__internal_1_$__cuda_sm70_shflsync_idx_p) ;  /* 0x000009b000007944 */ /* 0x000fea0003c00000 */
[----:B------:R-:W-:Y:S05]  /*ea40*/  BRA `(.L_x_106) ;  /* 0xffffd19000007947 */ /* 0x000fea000383ffff */
.L_x_62:
[----:B------:R-:W-:Y:S01]  /*ea50*/  IMAD.MOV.U32 R5, RZ, RZ, R11 ;  /* 0x000000ffff057224 */ /* 0x000fe200078e000b */
[----:B------:R-:W-:Y:S01]  /*ea60*/  MOV R3, RZ ;  /* 0x000000ff00037202 */ /* 0x000fe20000000f00 */
[----:B------:R-:W-:Y:S01]  /*ea70*/  IMAD.MOV.U32 R0, RZ, RZ, 0x181f ;  /* 0x0000181fff007424 */ /* 0x000fe200078e00ff */
[----:B------:R-:W-:Y:S02]  /*ea80*/  MOV R2, 0xeaa0 ;  /* 0x0000eaa000027802 */ /* 0x000fe40000000f00 */
[----:B------:R-:W-:Y:S05]  /*ea90*/  CALL.REL.NOINC `($__internal_1_$__cuda_sm70_shflsync_idx_p) ;  /* 0x0000095000007944 */ /* 0x000fea0003c00000 */
[----:B------:R-:W-:Y:S01]  /*eaa0*/  MOV R10, R0 ;  /* 0x00000000000a7202 */ /* 0x000fe20000000f00 */
[----:B------:R-:W-:Y:S05]  /*eab0*/  BRA `(.L_x_107) ;  /* 0xffffe19000007947 */ /* 0x000fea000383ffff */
.L_x_63:
[----:B------:R-:W-:Y:S01]  /*eac0*/  IMAD.MOV.U32 R5, RZ, RZ, R14 ;  /* 0x000000ffff057224 */ /* 0x000fe200078e000e */
[----:B------:R-:W-:Y:S01]  /*ead0*/  MOV R3, RZ ;  /* 0x000000ff00037202 */ /* 0x000fe20000000f00 */
[----:B------:R-:W-:Y:S01]  /*eae0*/  IMAD.MOV.U32 R0, RZ, RZ, 0x181f ;  /* 0x0000181fff007424 */ /* 0x000fe200078e00ff */
[----:B------:R-:W-:Y:S02]  /*eaf0*/  MOV R2, 0xeb10 ;  /* 0x0000eb1000027802 */ /* 0x000fe40000000f00 */
[----:B-12---:R-:W-:Y:S05]  /*eb00*/  CALL.REL.NOINC `($__internal_1_$__cuda_sm70_shflsync_idx_p) ;  /* 0x000008e000007944 */ /* 0x006fea0003c00000 */
[----:B------:R-:W-:Y:S05]  /*eb10*/  BRA `(.L_x_108) ;  /* 0xffffe15000007947 */ /* 0x000fea000383ffff */
.L_x_66:
[----:B--2---:R-:W-:Y:S01]  /*eb20*/  IMAD.MOV.U32 R5, RZ, RZ, R11 ;  /* 0x000000ffff057224 */ /* 0x004fe200078e000b */
[----:B------:R-:W-:Y:S01]  /*eb30*/  MOV R3, 0x1 ;  /* 0x0000000100037802 */ /* 0x000fe20000000f00 */
[----:B----4-:R-:W-:Y:S01]  /*eb40*/  IMAD.MOV.U32 R0, RZ, RZ, 0x181f ;  /* 0x0000181fff007424 */ /* 0x010fe200078e00ff */
[----:B------:R-:W-:-:S02]  /*eb50*/  MOV R2, 0xeb70 ;  /* 0x0000eb7000027802 */ /* 0x000fc40000000f00 */
[----:B-1-3--:R-:W-:Y:S05]  /*eb60*/  CALL.REL.NOINC `($__internal_1_$__cuda_sm70_shflsync_idx_p) ;  /* 0x0000088000007944 */ /* 0x00afea0003c00000 */
[----:B------:R-:W-:Y:S01]  /*eb70*/  IMAD.MOV.U32 R10, RZ, RZ, R0 ;  /* 0x000000ffff0a7224 */ /* 0x000fe200078e0000 */
[----:B------:R-:W-:Y:S01]  /*eb80*/  MOV R3, 0x1 ;  /* 0x0000000100037802 */ /* 0x000fe20000000f00 */
[----:B------:R-:W-:Y:S01]  /*eb90*/  IMAD.MOV.U32 R5, RZ, RZ, R14 ;  /* 0x000000ffff057224 */ /* 0x000fe200078e000e */
[----:B------:R-:W-:-:S02]  /*eba0*/  MOV R0, 0x181f ;  /* 0x0000181f00007802 */ /* 0x000fc40000000f00 */
[----:B------:R-:W-:Y:S02]  /*ebb0*/  MOV R2, 0xebd0 ;  /* 0x0000ebd000027802 */ /* 0x000fe40000000f00 */
[----:B------:R-:W-:Y:S05]  /*ebc0*/  CALL.REL.NOINC `($__internal_1_$__cuda_sm70_shflsync_idx_p) ;  /* 0x0000082000007944 */ /* 0x000fea0003c00000 */
[----:B------:R-:W-:Y:S05]  /*ebd0*/  BRA `(.L_x_109) ;  /* 0xffffe28000007947 */ /* 0x000fea000383ffff */
.L_x_69:
[----:B-1----:R-:W-:Y:S01]  /*ebe0*/  IMAD.MOV.U32 R5, RZ, RZ, R11 ;  /* 0x000000ffff057224 */ /* 0x002fe200078e000b */
[----:B------:R-:W-:Y:S01]  /*ebf0*/  MOV R3, 0x2 ;  /* 0x0000000200037802 */ /* 0x000fe20000000f00 */
[----:B----4-:R-:W-:Y:S01]  /*ec00*/  IMAD.MOV.U32 R0, RZ, RZ, 0x181f ;  /* 0x0000181fff007424 */ /* 0x010fe200078e00ff */
[----:B------:R-:W-:Y:S02]  /*ec10*/  MOV R2, 0xec30 ;  /* 0x0000ec3000027802 */ /* 0x000fe40000000f00 */
[----:B--23--:R-:W-:Y:S05]  /*ec20*/  CALL.REL.NOINC `($__internal_1_$__cuda_sm70_shflsync_idx_p) ;  /* 0x000007c000007944 */ /* 0x00cfea0003c00000 */
[----:B------:R-:W-:Y:S01]  /*ec30*/  MOV R10, R0 ;  /* 0x00000000000a7202 */ /* 0x000fe20000000f00 */
[----:B------:R-:W-:Y:S05]  /*ec40*/  BRA `(.L_x_110) ;  /* 0xffffe3f000007947 */ /* 0x000fea000383ffff */
.L_x_70:
[----:B------:R-:W-:Y:S01]  /*ec50*/  IMAD.MOV.U32 R5, RZ, RZ, R14 ;  /* 0x000000ffff057224 */ /* 0x000fe200078e000e */
[----:B------:R-:W-:Y:S01]  /*ec60*/  MOV R3, 0x2 ;  /* 0x0000000200037802 */ /* 0x000fe20000000f00 */
[----:B----4-:R-:W-:Y:S01]  /*ec70*/  IMAD.MOV.U32 R0, RZ, RZ, 0x181f ;  /* 0x0000181fff007424 */ /* 0x010fe200078e00ff */
[----:B------:R-:W-:Y:S02]  /*ec80*/  MOV R2, 0xeca0 ;  /* 0x0000eca000027802 */ /* 0x000fe40000000f00 */
[----:B-123--:R-:W-:Y:S05]  /*ec90*/  CALL.REL.NOINC `($__internal_1_$__cuda_sm70_shflsync_idx_p) ;  /* 0x0000075000007944 */ /* 0x00efea0003c00000 */
[----:B------:R-:W-:Y:S05]  /*eca0*/  BRA `(.L_x_111) ;  /* 0xffffe3b000007947 */ /* 0x000fea000383ffff */
.L_x_73:
[----:B-1----:R-:W-:Y:S01]  /*ecb0*/  IMAD.MOV.U32 R5, RZ, RZ, R11 ;  /* 0x000000ffff057224 */ /* 0x002fe200078e000b */
[----:B------:R-:W-:Y:S01]  /*ecc0*/  MOV R3, 0x3 ;  /* 0x0000000300037802 */ /* 0x000fe20000000f00 */
[----:B------:R-:W-:Y:S01]  /*ecd0*/  IMAD.MOV.U32 R0, RZ, RZ, 0x181f ;  /* 0x0000181fff007424 */ /* 0x000fe200078e00ff */
[----:B------:R-:W-:-:S02]  /*ece0*/  MOV R2, 0xed00 ;  /* 0x0000ed0000027802 */ /* 0x000fc40000000f00 */
[----:B--234-:R-:W-:Y:S05]  /*ecf0*/  CALL.REL.NOINC `($__internal_1_$__cuda_sm70_shflsync_idx_p) ;  /* 0x000006f000007944 */ /* 0x01cfea0003c00000 */
[----:B------:R-:W-:Y:S01]  /*ed00*/  IMAD.MOV.U32 R10, RZ, RZ, R0 ;  /* 0x000000ffff0a7224 */ /* 0x000fe200078e0000 */
[----:B------:R-:W-:Y:S01]  /*ed10*/  MOV R3, 0x3 ;  /* 0x0000000300037802 */ /* 0x000fe20000000f00 */
[----:B------:R-:W-:Y:S01]  /*ed20*/  IMAD.MOV.U32 R5, RZ, RZ, R14 ;  /* 0x000000ffff057224 */ /* 0x000fe200078e000e */
[----:B------:R-:W-:-:S02]  /*ed30*/  MOV R0, 0x181f ;  /* 0x0000181f00007802 */ /* 0x000fc40000000f00 */
[----:B------:R-:W-:Y:S02]  /*ed40*/  MOV R2, 0xed60 ;  /* 0x0000ed6000027802 */ /* 0x000fe40000000f00 */
[----:B------:R-:W-:Y:S05]  /*ed50*/  CALL.REL.NOINC `($__internal_1_$__cuda_sm70_shflsync_idx_p) ;  /* 0x0000069000007944 */ /* 0x000fea0003c00000 */
[----:B------:R-:W-:Y:S05]  /*ed60*/  BRA `(.L_x_112) ;  /* 0xffffe4e000007947 */ /* 0x000fea000383ffff */
.L_x_75:
[----:B------:R-:W-:Y:S01]  /*ed70*/  IMAD.MOV.U32 R5, RZ, RZ, R131 ;  /* 0x000000ffff057224 */ /* 0x000fe200078e0083 */
[----:B------:R-:W-:Y:S01]  /*ed80*/  MOV R3, RZ ;  /* 0x000000ff00037202 */ /* 0x000fe20000000f00 */
[----:B------:R-:W-:Y:S01]  /*ed90*/  IMAD.MOV.U32 R0, RZ, RZ, 0x1f ;  /* 0x0000001fff007424 */ /* 0x000fe200078e00ff */
[----:B------:R-:W-:Y:S02]  /*eda0*/  MOV R2, 0xedc0 ;  /* 0x0000edc000027802 */ /* 0x000fe40000000f00 */
[----:B--23--:R-:W-:Y:S05]  /*edb0*/  CALL.REL.NOINC `($__internal_1_$__cuda_sm70_shflsync_idx_p) ;  /* 0x0000063000007944 */ /* 0x00cfea0003c00000 */
[----:B------:R-:W-:Y:S01]  /*edc0*/  MOV R9, R0 ;  /* 0x0000000000097202 */ /* 0x000fe20000000f00 */
[----:B------:R-:W-:Y:S05]  /*edd0*/  BRA `(.L_x_113) ;  /* 0xffffe71000007947 */ /* 0x000fea000383ffff */
.L_x_76:
[----:B------:R-:W-:Y:S01]  /*ede0*/  IMAD.MOV.U32 R5, RZ, RZ, R131 ;  /* 0x000000ffff057224 */ /* 0x000fe200078e0083 */
[----:B------:R-:W-:Y:S01]  /*edf0*/  MOV R3, 0x1 ;  /* 0x0000000100037802 */ /* 0x000fe20000000f00 */
[----:B------:R-:W-:Y:S01]  /*ee00*/  IMAD.MOV.U32 R0, RZ, RZ, 0x1f ;  /* 0x0000001fff007424 */ /* 0x000fe200078e00ff */
[----:B------:R-:W-:Y:S02]  /*ee10*/  MOV R2, 0xee30 ;  /* 0x0000ee3000027802 */ /* 0x000fe40000000f00 */
[----:B-1234-:R-:W-:Y:S05]  /*ee20*/  CALL.REL.NOINC `($__internal_1_$__cuda_sm70_shflsync_idx_p) ;  /* 0x000005c000007944 */ /* 0x01efea0003c00000 */
[----:B------:R-:W-:Y:S01]  /*ee30*/  MOV R8, R0 ;  /* 0x0000000000087202 */ /* 0x000fe20000000f00 */
[----:B------:R-:W-:Y:S05]  /*ee40*/  BRA `(.L_x_114) ;  /* 0xffffe6c000007947 */ /* 0x000fea000383ffff */
.L_x_77:
[----:B------:R-:W-:Y:S02]  /*ee50*/  MOV R2, 0x1 ;  /* 0x0000000100027802 */ /* 0x000fe40000000f00 */
[----:B------:R-:W-:-:S02]  /*ee60*/  MOV R3, 0xee80 ;  /* 0x0000ee8000037802 */ /* 0x000fc40000000f00 */
[----:B-1234-:R-:W-:Y:S05]  /*ee70*/  CALL.REL.NOINC `($__internal_2_$__cuda_sm70_shflsync_up_p) ;  /* 0x000005c000007944 */ /* 0x01efea0003c00000 */
[----:B------:R-:W-:Y:S05]  /*ee80*/  BRA `(.L_x_115) ;  /* 0xffffe7b000007947 */ /* 0x000fea000383ffff */
.L_x_78:
[----:B------:R-:W-:Y:S02]  /*ee90*/  MOV R2, 0x2 ;  /* 0x0000000200027802 */ /* 0x000fe40000000f00 */
[----:B------:R-:W-:-:S02]  /*eea0*/  MOV R3, 0xeec0 ;  /* 0x0000eec000037802 */ /* 0x000fc40000000f00 */
[----:B-1-3--:R-:W-:Y:S05]  /*eeb0*/  CALL.REL.NOINC `($__internal_2_$__cuda_sm70_shflsync_up_p) ;  /* 0x0000058000007944 */ /* 0x00afea0003c00000 */
        /* <DEDUP_REMOVED lines=23> */
.L_x_82:
[----:B------:R-:W-:Y:S02]  /*f030*/  MOV R2, 0x1 ;  /* 0x0000000100027802 */ /* 0x000fe40000000f00 */
[----:B------:R-:W-:Y:S02]  /*f040*/  MOV R3, 0xf060 ;  /* 0x0000f06000037802 */ /* 0x000fe40000000f00 */
[----:B---3--:R-:W-:Y:S05]  /*f050*/  CALL.REL.NOINC `($__internal_2_$__cuda_sm70_shflsync_up_p) ;  /* 0x000003e000007944 */ /* 0x008fea0003c00000 */
[----:B------:R-:W-:Y:S01]  /*f060*/  MOV R2, R4 ;  /* 0x0000000400027202 */ /* 0x000fe20000000f00 */
[----:B------:R-:W-:Y:S05]  /*f070*/  BRA `(.L_x_117) ;  /* 0xffffe82000007947 */ /* 0x000fea000383ffff */
.L_x_83:
[----:B------:R-:W-:Y:S02]  /*f080*/  MOV R2, 0x2 ;  /* 0x0000000200027802 */ /* 0x000fe40000000f00 */
[----:B------:R-:W-:Y:S02]  /*f090*/  MOV R3, 0xf0b0 ;  /* 0x0000f0b000037802 */ /* 0x000fe40000000f00 */
[----:B---3--:R-:W-:Y:S05]  /*f0a0*/  CALL.REL.NOINC `($__internal_2_$__cuda_sm70_shflsync_up_p) ;  /* 0x0000039000007944 */ /* 0x008fea0003c00000 */
        /* <DEDUP_REMOVED lines=23> */
.L_x_85:
[----:B------:R-:W-:Y:S02]  /*f220*/  SEL R0, RZ, 0x1, P0 ;  /* 0x00000001ff007807 */ /* 0x000fe40000000000 */
[----:B------:R-:W-:Y:S02]  /*f230*/  MOV R2, 0xf250 ;  /* 0x0000f25000027802 */ /* 0x000fe40000000f00 */
[----:B--2---:R-:W-:Y:S05]  /*f240*/  CALL.REL.NOINC `($__internal_3_$__cuda_sm70_votesync_ballot) ;  /* 0x0000026000007944 */ /* 0x004fea0003c00000 */
[----:B------:R-:W-:Y:S01]  /*f250*/  MOV R8, R0 ;  /* 0x0000000000087202 */ /* 0x000fe20000000f00 */
[----:B------:R-:W-:Y:S05]  /*f260*/  BRA `(.L_x_119) ;  /* 0xffffe7c000007947 */ /* 0x000fea000383ffff */
.L_x_86:
[----:B------:R-:W-:Y:S01]  /*f270*/  IMAD.MOV.U32 R5, RZ, RZ, R6 ;  /* 0x000000ffff057224 */ /* 0x000fe200078e0006 */
[----:B---3--:R-:W-:Y:S01]  /*f280*/  MOV R3, R12 ;  /* 0x0000000c00037202 */ /* 0x008fe20000000f00 */
[----:B------:R-:W-:Y:S01]  /*f290*/  IMAD.MOV.U32 R0, RZ, RZ, 0x1f ;  /* 0x0000001fff007424 */ /* 0x000fe200078e00ff */
[----:B------:R-:W-:Y:S02]  /*f2a0*/  MOV R2, 0xf2c0 ;  /* 0x0000f2c000027802 */ /* 0x000fe40000000f00 */
[----:B-12---:R-:W-:Y:S05]  /*f2b0*/  CALL.REL.NOINC `($__internal_1_$__cuda_sm70_shflsync_idx_p) ;  /* 0x0000013000007944 */ /* 0x006fea0003c00000 */
[----:B------:R-:W-:Y:S01]  /*f2c0*/  IMAD.MOV.U32 R6, RZ, RZ, R0 ;  /* 0x000000ffff067224 */ /* 0x000fe200078e0000 */
[----:B------:R-:W-:Y:S01]  /*f2d0*/  MOV R3, R12 ;  /* 0x0000000c00037202 */ /* 0x000fe20000000f00 */
[----:B------:R-:W-:Y:S01]  /*f2e0*/  IMAD.MOV.U32 R5, RZ, RZ, R7 ;  /* 0x000000ffff057224 */ /* 0x000fe200078e0007 */
[----:B------:R-:W-:Y:S02]  /*f2f0*/  MOV R0, 0x1f ;  /* 0x0000001f00007802 */ /* 0x000fe40000000f00 */
[----:B------:R-:W-:-:S02]  /*f300*/  MOV R2, 0xf320 ;  /* 0x0000f32000027802 */ /* 0x000fc40000000f00 */
[----:B------:R-:W-:Y:S05]  /*f310*/  CALL.REL.NOINC `($__internal_1_$__cuda_sm70_shflsync_idx_p) ;  /* 0x000000d000007944 */ /* 0x000fea0003c00000 */
[----:B------:R-:W-:Y:S01]  /*f320*/  MOV R7, R0 ;  /* 0x0000000000077202 */ /* 0x000fe20000000f00 */
[----:B------:R-:W-:Y:S05]  /*f330*/  BRA `(.L_x_120) ;  /* 0xffffe73000007947 */ /* 0x000fea000383ffff */
.L_x_89:
[----:B------:R-:W-:Y:S01]  /*f340*/  IMAD.MOV.U32 R5, RZ, RZ, R4 ;  /* 0x000000ffff057224 */ /* 0x000fe200078e0004 */
[----:B------:R-:W-:-:S02]  /*f350*/  MOV R0, 0x1f ;  /* 0x0000001f00007802 */ /* 0x000fc40000000f00 */
[----:B------:R-:W-:Y:S02]  /*f360*/  MOV R2, 0xf380 ;  /* 0x0000f38000027802 */ /* 0x000fe40000000f00 */
[----:B-1234-:R-:W-:Y:S05]  /*f370*/  CALL.REL.NOINC `($__internal_1_$__cuda_sm70_shflsync_idx_p) ;  /* 0x0000007000007944 */ /* 0x01efea0003c00000 */
[----:B------:R-:W-:Y:S01]  /*f380*/  MOV R11, R0 ;  /* 0x00000000000b7202 */ /* 0x000fe20000000f00 */
[----:B------:R-:W-:Y:S05]  /*f390*/  BRA `(.L_x_88) ;  /* 0xffffe73000007947 */ /* 0x000fea000383ffff */
        .weak           $__internal_0_$__cuda_sm70_shflsync_bfly_p
        .type           $__internal_0_$__cuda_sm70_shflsync_bfly_p,@function
        .size           $__internal_0_$__cuda_sm70_shflsync_bfly_p,($__internal_1_$__cuda_sm70_shflsync_idx_p - $__internal_0_$__cuda_sm70_shflsync_bfly_p)
$__internal_0_$__cuda_sm70_shflsync_bfly_p:
[----:B------:R-:W-:Y:S04]  /*f3a0*/  WARPSYNC R6 ;  /* 0x0000000600007348 */ /* 0x000fe80003800000 */
[----:B------:R1:W2:Y:S02]  /*f3b0*/  SHFL.BFLY PT, R5, R2, R5, R7 ;  /* 0x0c00000502057389 */ /* 0x0002a400000e0007 */
[----:B-1----:R-:W-:Y:S02]  /*f3c0*/  MOV R2, R3 ;  /* 0x0000000300027202 */ /* 0x002fe40000000f00 */
[----:B------:R-:W-:-:S04]  /*f3d0*/  MOV R3, 0x0 ;  /* 0x0000000000037802 */ /* 0x000fc80000000f00 */
[----:B--2---:R-:W-:Y:S05]  /*f3e0*/  RET.REL.NODEC R2 `(_ZN7cutlass13device_kernelIN5flash19enable_sm80_to_sm89INS1_16FlashAttnFwdSm80INS1_25CollectiveMainloopFwdSm80ILi8ELi1ELb1EN4cute5tupleIJNS5_1CILi128EEENS7_ILi48EEENS7_ILi256EEEEEELi256ENS_10bfloat16_tEfNS_4arch4Sm80ELb0ELb0ELb1ELb1ELb0ELb0ELb1ELb1EEENS1_21CollectiveEpilogueFwdINS6_IJS8_SA_S9_EEENS6_IJNS7_ILi1EEESI_SI_EEESC_SE_Li256ELb1ELb1ELb1ELb0EEENS1_36VarlenDynamicPersistentTileSchedulerILi128ELi48ELi256ELi256ELb1ELb1ELb0ELb0ELb1ELb1EEEEEEEEEvNT_6ParamsE) ;  /* 0xffff0c1002007950 */ /* 0x004fea0003c3ffff */
        .weak           $__internal_1_$__cuda_sm70_shflsync_idx_p
        .type           $__internal_1_$__cuda_sm70_shflsync_idx_p,@function
        .size           $__internal_1_$__cuda_sm70_shflsync_idx_p,($__internal_2_$__cuda_sm70_shflsync_up_p - $__internal_1_$__cuda_sm70_shflsync_idx_p)
$__internal_1_$__cuda_sm70_shflsync_idx_p:
[----:B------:R-:W-:-:S04]  /*f3f0*/  MOV R132, 0xffffffff ;  /* 0xffffffff00847802 */ /* 0x000fc80000000f00 */
[----:B------:R-:W-:Y:S04]  /*f400*/  WARPSYNC R132 ;  /* 0x0000008400007348 */ /* 0x000fe80003800000 */
[----:B------:R1:W2:Y:S02]  /*f410*/  SHFL.IDX PT, R0, R5, R3, R0 ;  /* 0x0000000305007389 */ /* 0x0002a400000e0000 */
[----:B-1----:R-:W-:-:S04]  /*f420*/  MOV R3, 0x0 ;  /* 0x0000000000037802 */ /* 0x002fc80000000f00 */
[----:B--2---:R-:W-:Y:S05]  /*f430*/  RET.REL.NODEC R2 `(_ZN7cutlass13device_kernelIN5flash19enable_sm80_to_sm89INS1_16FlashAttnFwdSm80INS1_25CollectiveMainloopFwdSm80ILi8ELi1ELb1EN4cute5tupleIJNS5_1CILi128EEENS7_ILi48EEENS7_ILi256EEEEEELi256ENS_10bfloat16_tEfNS_4arch4Sm80ELb0ELb0ELb1ELb1ELb0ELb0ELb1ELb1EEENS1_21CollectiveEpilogueFwdINS6_IJS8_SA_S9_EEENS6_IJNS7_ILi1EEESI_SI_EEESC_SE_Li256ELb1ELb1ELb1ELb0EEENS1_36VarlenDynamicPersistentTileSchedulerILi128ELi48ELi256ELi256ELb1ELb1ELb0ELb0ELb1ELb1EEEEEEEEEvNT_6ParamsE) ;  /* 0xffff0bc002007950 */ /* 0x004fea0003c3ffff */
        .weak           $__internal_2_$__cuda_sm70_shflsync_up_p
        .type           $__internal_2_$__cuda_sm70_shflsync_up_p,@function
        .size           $__internal_2_$__cuda_sm70_shflsync_up_p,($__internal_3_$__cuda_sm70_votesync_ballot - $__internal_2_$__cuda_sm70_shflsync_up_p)
$__internal_2_$__cuda_sm70_shflsync_up_p:
[----:B------:R-:W-:Y:S02]  /*f440*/  IMAD.MOV.U32 R4, RZ, RZ, RZ ;  /* 0x000000ffff047224 */ /* 0x000fe400078e00ff */
[----:B------:R-:W-:-:S04]  /*f450*/  IMAD.MOV.U32 R10, RZ, RZ, -0x1 ;  /* 0xffffffffff0a7424 */ /* 0x000fc800078e00ff */
[----:B------:R-:W-:Y:S04]  /*f460*/  WARPSYNC R10 ;  /* 0x0000000a00007348 */ /* 0x000fe80003800000 */
[----:B------:R1:W2:Y:S02]  /*f470*/  SHFL.UP PT, R4, R0, R2, R4 ;  /* 0x0400000200047389 */ /* 0x0002a400000e0004 */
[----:B-1----:R-:W-:Y:S02]  /*f480*/  MOV R2, R3 ;  /* 0x0000000300027202 */ /* 0x002fe40000000f00 */
[----:B------:R-:W-:-:S04]  /*f490*/  MOV R3, 0x0 ;  /* 0x0000000000037802 */ /* 0x000fc80000000f00 */
[----:B--2---:R-:W-:Y:S05]  /*f4a0*/  RET.REL.NODEC R2 `(_ZN7cutlass13device_kernelIN5flash19enable_sm80_to_sm89INS1_16FlashAttnFwdSm80INS1_25CollectiveMainloopFwdSm80ILi8ELi1ELb1EN4cute5tupleIJNS5_1CILi128EEENS7_ILi48EEENS7_ILi256EEEEEELi256ENS_10bfloat16_tEfNS_4arch4Sm80ELb0ELb0ELb1ELb1ELb0ELb0ELb1ELb1EEENS1_21CollectiveEpilogueFwdINS6_IJS8_SA_S9_EEENS6_IJNS7_ILi1EEESI_SI_EEESC_SE_Li256ELb1ELb1ELb1ELb0EEENS1_36VarlenDynamicPersistentTileSchedulerILi128ELi48ELi256ELi256ELb1ELb1ELb0ELb0ELb1ELb1EEEEEEEEEvNT_6ParamsE) ;  /* 0xffff0b5002007950 */ /* 0x004fea0003c3ffff */
        .weak           $__internal_3_$__cuda_sm70_votesync_ballot
        .type           $__internal_3_$__cuda_sm70_votesync_ballot,@function
        .size           $__internal_3_$__cuda_sm70_votesync_ballot,(.L_x_5169 - $__internal_3_$__cuda_sm70_votesync_ballot)
$__internal_3_$__cuda_sm70_votesync_ballot:
[----:B------:R-:W-:Y:S01]  /*f4b0*/  ISETP.NE.U32.AND P0, PT, R0, 0x1, PT ;  /* 0x000000010000780c */ /* 0x000fe20003f05070 */
[----:B------:R-:W-:-:S04]  /*f4c0*/  IMAD.MOV.U32 R3, RZ, RZ, -0x1 ;  /* 0xffffffffff037424 */ /* 0x000fc800078e00ff */
[----:B------:R-:W-:Y:S08]  /*f4d0*/  WARPSYNC R3 ;  /* 0x0000000300007348 */ /* 0x000ff00003800000 */
[----:B------:R-:W-:-:S04]  /*f4e0*/  VOTE.ANY R0, PT, !P0 ;  /* 0x0000000000007806 */ /* 0x000fc800040e0100 */
[----:B------:R-:W-:Y:S01]  /*f4f0*/  LOP3.LUT R0, R0, R3, RZ, 0xc0, !PT ;  /* 0x0000000300007212 */ /* 0x000fe200078ec0ff */
[----:B------:R-:W-:-:S04]  /*f500*/  IMAD.MOV.U32 R3, RZ, RZ, 0x0 ;  /* 0x00000000ff037424 */ /* 0x000fc800078e00ff */
[----:B------:R-:W-:Y:S05]  /*f510*/  RET.REL.NODEC R2 `(_ZN7cutlass13device_kernelIN5flash19enable_sm80_to_sm89INS1_16FlashAttnFwdSm80INS1_25CollectiveMainloopFwdSm80ILi8ELi1ELb1EN4cute5tupleIJNS5_1CILi128EEENS7_ILi48EEENS7_ILi256EEEEEELi256ENS_10bfloat16_tEfNS_4arch4Sm80ELb0ELb0ELb1ELb1ELb0ELb0ELb1ELb1EEENS1_21CollectiveEpilogueFwdINS6_IJS8_SA_S9_EEENS6_IJNS7_ILi1EEESI_SI_EEESC_SE_Li256ELb1ELb1ELb1ELb0EEENS1_36VarlenDynamicPersistentTileSchedulerILi128ELi48ELi256ELi256ELb1ELb1ELb0ELb0ELb1ELb1EEEEEEEEEvNT_6ParamsE) ;  /* 0xffff0ae002007950 */ /* 0x000fea0003c3ffff */
.L_x_121:
        /* <DEDUP_REMOVED lines=14> */
.L_x_5169:


//--------------------- .text._ZN7cutlass13device_kernelIN5flash19enable_sm80_to_sm89INS1_16FlashAttnFwdSm80INS1_25CollectiveMainloopFwdSm80ILi8ELi1ELb0EN4cute5tupleIJNS5_1CILi128EEENS7_ILi32EEENS7_ILi256EEEEEELi256ENS_10bfloat16_tEfNS_4arch4Sm80ELb0ELb0ELb1ELb1ELb0ELb1ELb1ELb1EEENS1_21CollectiveEpilogueFwdINS6_IJS8_SA_S9_EEENS6_IJNS7_ILi1EEESI_SI_EEESC_SE_Li256ELb1ELb1ELb1ELb0EEENS1_36VarlenDynamicPersistentTileSchedulerILi128ELi32ELi256ELi256ELb1ELb1ELb0ELb0ELb1ELb1EEEEEEEEEvNT_6ParamsE --------------------------
	.section	.text._ZN7cutlass13device_kernelIN5flash19enable_sm80_to_sm89INS1_16FlashAttnFwdSm80INS1_25CollectiveMainloopFwdSm80ILi8ELi1ELb0EN4cute5tupleIJNS5_1CILi128EEENS7_ILi32EEENS7_ILi256EEEEEELi256ENS_10bfloat16_tEfNS_4arch4Sm80ELb0ELb0ELb1ELb1ELb0ELb1ELb1ELb1EEENS1_21CollectiveEpilogueFwdINS6_IJS8_SA_S9_EEENS6_IJNS7_ILi1EEESI_SI_EEESC_SE_Li256ELb1ELb1ELb1ELb0EEENS1_36VarlenDynamicPersistentTileSchedulerILi128ELi32ELi256ELi256ELb1ELb1ELb0ELb0ELb1ELb1EEEEEEEEEvNT_6ParamsE,"ax",@progbits
	.sectioninfo	@"SHI_REGISTERS=255"
	.align	128
.text._ZN7cutlass13device_kernelIN5flash19enable_sm80_to_sm89INS1_16FlashAttnFwdSm80INS1_25CollectiveMainloopFwdSm80ILi8ELi1ELb0EN4cute5tupleIJNS5_1CILi128EEENS7_ILi32EEENS7_ILi256EEEEEELi256ENS_10bfloat16_tEfNS_4arch4Sm80ELb0ELb0ELb1ELb1ELb0ELb1ELb1ELb1EEENS1_21CollectiveEpilogueFwdINS6_IJS8_SA_S9_EEENS6_IJNS7_ILi1EEESI_SI_EEESC_SE_Li256ELb1ELb1ELb1ELb0EEENS1_36VarlenDynamicPersistentTileSchedulerILi128ELi32ELi256ELi256ELb1ELb1ELb0ELb0ELb1ELb1EEEEEEEEEvNT_6ParamsE:
        .type           _ZN7cutlass13device_kernelIN5flash19enable_sm80_to_sm89INS1_16FlashAttnFwdSm80INS1_25CollectiveMainloopFwdSm80ILi8ELi1ELb0EN4cute5tupleIJNS5_1CILi128EEENS7_ILi32EEENS7_ILi256EEEEEELi256ENS_10bfloat16_tEfNS_4arch4Sm80ELb0ELb0ELb1ELb1ELb0ELb1ELb1ELb1EEENS1_21CollectiveEpilogueFwdINS6_IJS8_SA_S9_EEENS6_IJNS7_ILi1EEESI_SI_EEESC_SE_Li256ELb1ELb1ELb1ELb0EEENS1_36VarlenDynamicPersistentTileSchedulerILi128ELi32ELi256ELi256ELb1ELb1ELb0ELb0ELb1ELb1EEEEEEEEEvNT_6ParamsE,@function
        .size           _ZN7cutlass13device_kernelIN5flash19enable_sm80_to_sm89INS1_16FlashAttnFwdSm80INS1_25CollectiveMainloopFwdSm80ILi8ELi1ELb0EN4cute5tupleIJNS5_1CILi128EEENS7_ILi32EEENS7_ILi256EEEEEELi256ENS_10bfloat16_tEfNS_4arch4Sm80ELb0ELb0ELb1ELb1ELb0ELb1ELb1ELb1EEENS1_21CollectiveEpilogueFwdINS6_IJS8_SA_S9_EEENS6_IJNS7_ILi1EEESI_SI_EEESC_SE_Li256ELb1ELb1ELb1ELb0EEENS1_36VarlenDynamicPersistentTileSchedulerILi128ELi32ELi256ELi256ELb1ELb1ELb0ELb0ELb1ELb1EEEEEEEEEvNT_6ParamsE,(.L_x_5174 - _ZN7cutlass13device_kernelIN5flash19enable_sm80_to_sm89INS1_16FlashAttnFwdSm80INS1_25CollectiveMainloopFwdSm80ILi8ELi1ELb0EN4cute5tupleIJNS5_1CILi128EEENS7_ILi32EEENS7_ILi256EEEEEELi256ENS_10bfloat16_tEfNS_4arch4Sm80ELb0ELb0ELb1ELb1ELb0ELb1ELb1ELb1EEENS1_21CollectiveEpilogueFwdINS6_IJS8_SA_S9_EEENS6_IJNS7_ILi1EEESI_SI_EEESC_SE_Li256ELb1ELb1ELb1ELb0EEENS1_36VarlenDynamicPersistentTileSchedulerILi128ELi32ELi256ELi256ELb1ELb1ELb0ELb0ELb1ELb1EEEEEEEEEvNT_6ParamsE)
        .other          _ZN7cutlass13device_kernelIN5flash19enable_sm80_to_sm89INS1_16FlashAttnFwdSm80INS1_25CollectiveMainloopFwdSm80ILi8ELi1ELb0EN4cute5tupleIJNS5_1CILi128EEENS7_ILi32EEENS7_ILi256EEEEEELi256ENS_10bfloat16_tEfNS_4arch4Sm80ELb0ELb0ELb1ELb1ELb0ELb1ELb1ELb1EEENS1_21CollectiveEpilogueFwdINS6_IJS8_SA_S9_EEENS6_IJNS7_ILi1EEESI_SI_EEESC_SE_Li256ELb1ELb1ELb1ELb0EEENS1_36VarlenDynamicPersistentTileSchedulerILi128ELi32ELi256ELi256ELb1ELb1ELb0ELb0ELb1ELb1EEEEEEEEEvNT_6ParamsE,@"STO_CUDA_ENTRY STV_DEFAULT"
_ZN7cutlass13device_kernelIN5flash19enable_sm80_to_sm89INS1_16FlashAttnFwdSm80INS1_25CollectiveMainloopFwdSm80ILi8ELi1ELb0EN4cute5tupleIJNS5_1CILi128EEENS7_ILi32EEENS7_ILi256EEEEEELi256ENS_10bfloat16_tEfNS_4arch4Sm80ELb0ELb0ELb1ELb1ELb0ELb1ELb1ELb1EEENS1_21CollectiveEpilogueFwdINS6_IJS8_SA_S9_EEENS6_IJNS7_ILi1EEESI_SI_EEESC_SE_Li256ELb1ELb1ELb1ELb0EEENS1_36VarlenDynamicPersistentTileSchedulerILi128ELi32ELi256ELi256ELb1ELb1ELb0ELb0ELb1ELb1EEEEEEEEEvNT_6ParamsE:
[----:B------:R-:W-:-:S03]  /*0000*/  MOV R1, c[0x0][0x28] ;  /* 0x00000a0000017a02 */ /* 0x000fc60000000f00 */
[----:B------:R-:W1:Y:S01]  /*0010*/  S2R R2, SR_TID.X ;  /* 0x0000000000027919 */ /* 0x000e620000002100 */
[----:B------:R-:W-:Y:S01]  /*0020*/  IADD3 R1, R1, -0x10, RZ ;  /* 0xfffffff001017810 */ /* 0x000fe20007ffe0ff */
[----:B------:R-:W-:Y:S01]  /*0030*/  ULDC.64 UR6, c[0x0][0x118] ;  /* 0x0000460000067ab9 */ /* 0x000fe20000000a00 */
[----:B-1----:R-:W-:-:S05]  /*0040*/  SHF.R.U32.HI R0, RZ, 0x5, R2 ;  /* 0x00000005ff007819 */ /* 0x002fca0000011602 */
[----:B------:R-:W1:Y:S02]  /*0050*/  SHFL.IDX PT, R3, R0, RZ, 0x1f ;  /* 0x00001fff00037589 */ /* 0x000e6400000e0000 */
[----:B-1----:R-:W-:Y:S02]  /*0060*/  ISETP.NE.AND P0, PT, R3, RZ, PT ;  /* 0x000000ff0300720c */ /* 0x002fe40003f05270 */
[----:B------:R1:W-:Y:S11]  /*0070*/  STL [R1], R3 ;  /* 0x0000000301007387 */ /* 0x0003f60000100800 */
[----:B------:R-:W-:Y:S06]  /*0080*/  @P0 BAR.SYNC.DEFER_BLOCKING 0x5, 0x100 ;  /* 0x0144000000000b1d */ /* 0x000fec0000010000 */
[----:B------:R-:W2:Y:S04]  /*0090*/  @P0 LDS.128 R212, [0x20080] ;  /* 0x02008000ffd40984 */ /* 0x000ea80000000c00 */
[----:B------:R-:W-:Y:S06]  /*00a0*/  @P0 BAR.ARV 0x4, 0x100 ;  /* 0x0104000000000b1d */ /* 0x000fec0000002000 */
[----:B------:R-:W-:Y:S05]  /*00b0*/  @P0 BRA `(.L_x_122) ;  /* 0x00000a7000000947 */ /* 0x000fea0003800000 */
[----:B-1----:R-:W-:Y:S01]  /*00c0*/  LOP3.LUT R13, R2, 0x1f, RZ, 0xc0, !PT ;  /* 0x0000001f020d7812 */ /* 0x002fe200078ec0ff */
[----:B------:R-:W-:Y:S01]  /*00d0*/  CS2R R8, SRZ ;  /* 0x0000000000087805 */ /* 0x000fe2000001ff00 */
[----:B------:R-:W-:-:S02]  /*00e0*/  IMAD.MOV.U32 R7, RZ, RZ, RZ ;  /* 0x000000ffff077224 */ /* 0x000fc400078e00ff */
[----:B------:R-:W-:-:S04]  /*00f0*/  ISETP.NE.AND P6, PT, R13, 0x1f, PT ;  /* 0x0000001f0d00780c */ /* 0x000fc80003fc5270 */
[----:B------:R-:W-:-:S13]  /*0100*/  ISETP.GE.OR P0, PT, R13, c[0x0][0x53c], !P6 ;  /* 0x00014f000d007a0c */ /* 0x000fda0007706670 */
[----:B------:R-:W-:Y:S02]  /*0110*/  @!P0 IMAD.MOV.U32 R4, RZ, RZ, 0x4 ;  /* 0x00000004ff048424 */ /* 0x000fe400078e00ff */
[----:B------:R-:W-:Y:S02]  /*0120*/  @!P0 IMAD.MOV.U32 R2, RZ, RZ, 0x4 ;  /* 0x00000004ff028424 */ /* 0x000fe400078e00ff */
[----:B------:R-:W-:-:S04]  /*0130*/  @!P0 IMAD.WIDE.U32 R4, R13, R4, c[0x0][0x580] ;  /* 0x000160000d048625 */ /* 0x000fc800078e0004 */
[C---:B------:R-:W-:Y:S01]  /*0140*/  @!P0 IMAD.WIDE.U32 R2, R13.reuse, R2, c[0x0][0x578] ;  /* 0x00015e000d028625 */ /* 0x040fe200078e0002 */
[----:B------:R-:W3:Y:S04]  /*0150*/  @!P0 LDG.E R8, [R4.64] ;  /* 0x0000000604088981 */ /* 0x000ee8000c1e1900 */
[----:B------:R-:W3:Y:S01]  /*0160*/  @!P0 LDG.E R7, [R2.64] ;  /* 0x0000000602078981 */ /* 0x000ee2000c1e1900 */
[C---:B------:R-:W-:Y:S01]  /*0170*/  ISETP.NE.AND P5, PT, R13.reuse, RZ, PT ;  /* 0x000000ff0d00720c */ /* 0x040fe20003fa5270 */
[----:B------:R-:W1:Y:S01]  /*0180*/  S2UR UR4, SR_CTAID.X ;  /* 0x00000000000479c3 */ /* 0x000e620000002500 */
[C---:B------:R-:W-:Y:S02]  /*0190*/  ISETP.GE.U32.AND P4, PT, R13.reuse, 0x2, PT ;  /* 0x000000020d00780c */ /* 0x040fe40003f86070 */
[----:B------:R-:W-:-:S02]  /*01a0*/  ISETP.GE.U32.AND P3, PT, R13, 0x4, PT ;  /* 0x000000040d00780c */ /* 0x000fc40003f66070 */
[C---:B------:R-:W-:Y:S02]  /*01b0*/  ISETP.GE.U32.AND P2, PT, R13.reuse, 0x8, PT ;  /* 0x000000080d00780c */ /* 0x040fe40003f46070 */
[----:B------:R-:W-:Y:S01]  /*01c0*/  ISETP.GE.U32.AND P1, PT, R13, 0x10, PT ;  /* 0x000000100d00780c */ /* 0x000fe20003f26070 */
[----:B---3--:R-:W-:-:S05]  /*01d0*/  IMAD R4, R8, R7, RZ ;  /* 0x0000000708047224 */ /* 0x008fca00078e02ff */
[----:B------:R-:W3:Y:S02]  /*01e0*/  SHFL.UP PT, R0, R4, 0x1, RZ ;  /* 0x0420000004007989 */ /* 0x000ee400000e00ff */
[----:B---3--:R-:W-:-:S05]  /*01f0*/  SEL R0, R0, RZ, P5 ;  /* 0x000000ff00007207 */ /* 0x008fca0002800000 */
[----:B------:R-:W-:-:S05]  /*0200*/  IMAD.IADD R4, R4, 0x1, R0 ;  /* 0x0000000104047824 */ /* 0x000fca00078e0200 */
        /* <DEDUP_REMOVED lines=12> */
[----:B------:R-:W3:Y:S02]  /*02d0*/  SHFL.IDX PT, R6, R4, 0x1f, 0x1f ;  /* 0x03e01f0004067f89 */ /* 0x000ee400000e0000 */
[----:B---3--:R-:W-:-:S04]  /*02e0*/  IMAD R6, R6, c[0x0][0x538], RZ ;  /* 0x00014e0006067a24 */ /* 0x008fc800078e02ff */
[----:B------:R-:W-:Y:S01]  /*02f0*/  IMAD.MOV.U32 R0, RZ, RZ, R6 ;  /* 0x000000ffff007224 */ /* 0x000fe200078e0006 */
[----:B-1----:R-:W-:-:S13]  /*0300*/  ISETP.GT.AND P0, PT, R6, UR4, PT ;  /* 0x0000000406007c0c */ /* 0x002fda000bf04270 */
[----:B------:R-:W-:Y:S05]  /*0310*/  @P0 BRA `(.L_x_123) ;  /* 0x0000027000000947 */ /* 0x000fea0003800000 */
[----:B------:R-:W-:Y:S02]  /*0320*/  MOV R6, R0 ;  /* 0x0000000000067202 */ /* 0x000fe40000000f00 */
[----:B------:R-:W-:-:S04]  /*0330*/  MOV R9, RZ ;  /* 0x000000ff00097202 */ /* 0x000fc80000000f00 */
.L_x_127:
        /* <DEDUP_REMOVED lines=12> */
[----:B------:R-:W3:Y:S04]  /*0400*/  @!P0 LDG.E R8, [R4.64] ;  /* 0x0000000604088981 */ /* 0x000ee8000c1e1900 */
[----:B------:R-:W3:Y:S02]  /*0410*/  @!P0 LDG.E R7, [R2.64] ;  /* 0x0000000602078981 */ /* 0x000ee4000c1e1900 */
[----:B---3--:R-:W-:Y:S01]  /*0420*/  IMAD R5, R8, R7, RZ ;  /* 0x0000000708057224 */ /* 0x008fe200078e02ff */
[----:B------:R-:W-:Y:S05]  /*0430*/  BRA.DIV ~URZ, `(.L_x_125) ;  /* 0x00015d527f007947 */ /* 0x000fea000b800000 */
[----:B------:R1:W3:Y:S02]  /*0440*/  SHFL.UP PT, R0, R5, 0x1, RZ ;  /* 0x0420000005007989 */ /* 0x0002e400000e00ff */
.L_x_289:
[----:B---3--:R-:W-:-:S04]  /*0450*/  SEL R0, R0, RZ, P5 ;  /* 0x000000ff00007207 */ /* 0x008fc80002800000 */
        /* <DEDUP_REMOVED lines=14> */
[----:B------:R1:W3:Y:S02]  /*0540*/  SHFL.IDX PT, R0, R4, 0x1f, 0x1f ;  /* 0x03e01f0004007f89 */ /* 0x0002e400000e0000 */
.L_x_290:
[----:B---3--:R-:W-:-:S05]  /*0550*/  IMAD R0, R0, c[0x0][0x538], RZ ;  /* 0x00014e0000007a24 */ /* 0x008fca00078e02ff */
[----:B------:R-:W-:-:S04]  /*0560*/  IADD3 R6, R0, R6, RZ ;  /* 0x0000000600067210 */ /* 0x000fc80007ffe0ff */
[----:B------:R-:W-:-:S13]  /*0570*/  ISETP.GT.AND P0, PT, R6, UR4, PT ;  /* 0x0000000406007c0c */ /* 0x000fda000bf04270 */
[----:B-12---:R-:W-:Y:S05]  /*0580*/  @!P0 BRA `(.L_x_127) ;  /* 0xfffffdb000008947 */ /* 0x006fea000383ffff */
.L_x_123:
[----:B------:R-:W-:-:S05]  /*0590*/  IADD3 R12, -R0, R6, RZ ;  /* 0x00000006000c7210 */ /* 0x000fca0007ffe1ff */
[----:B------:R-:W-:-:S05]  /*05a0*/  IMAD R0, R4, c[0x0][0x538], R12 ;  /* 0x00014e0004007a24 */ /* 0x000fca00078e020c */
[----:B------:R-:W-:Y:S01]  /*05b0*/  ISETP.GT.AND P0, PT, R0, UR4, PT ;  /* 0x0000000400007c0c */ /* 0x000fe2000bf04270 */
[----:B------:R-:W-:-:S12]  /*05c0*/  BRA.DIV ~URZ, `(.L_x_128) ;  /* 0x00015dd27f007947 */ /* 0x000fd8000b800000 */
[----:B------:R-:W-:-:S04]  /*05d0*/  VOTE.ANY R6, PT, !P0 ;  /* 0x0000000000067806 */ /* 0x000fc800040e0100 */
.L_x_291:
[----:B--2---:R1:W2:Y:S01]  /*05e0*/  POPC R215, R6 ;  /* 0x0000000600d77309 */ /* 0x0042a20000000000 */
[----:B------:R-:W-:Y:S05]  /*05f0*/  BRA.DIV ~URZ, `(.L_x_129) ;  /* 0x00015df27f007947 */ /* 0x000fea000b800000 */
[----:B--2---:R-:W2:Y:S04]  /*0600*/  SHFL.IDX PT, R11, R8, R215, 0x1f ;  /* 0x00001fd7080b7589 */ /* 0x004ea800000e0000 */
[----:B------:R3:W4:Y:S02]  /*0610*/  SHFL.IDX PT, R10, R7, R215, 0x1f ;  /* 0x00001fd7070a7589 */ /* 0x00072400000e0000 */
[----:B---3--:R-:W-:Y:S02]  /*0620*/  MOV R7, RZ ;  /* 0x000000ff00077202 */ /* 0x008fe40000000f00 */
.L_x_292:
[----:B--2-4-:R-:W-:Y:S01]  /*0630*/  ISETP.NE.AND P0, PT, R6, RZ, PT ;  /* 0x000000ff0600720c */ /* 0x014fe20003f05270 */
[----:B------:R-:W-:-:S12]  /*0640*/  BSSY B0, `(.L_x_130) ;  /* 0x0000005000007945 */ /* 0x000fd80003800000 */
[----:B------:R-:W-:Y:S05]  /*0650*/  @!P0 BRA `(.L_x_131) ;  /* 0x0000003000008947 */ /* 0x000fea0003800000 */
[----:B------:R-:W-:Y:S01]  /*0660*/  IADD3 R3, R215, -0x1, RZ ;  /* 0xffffffffd7037810 */ /* 0x000fe20007ffe0ff */
[----:B------:R-:W-:Y:S05]  /*0670*/  BRA.DIV ~URZ, `(.L_x_132) ;  /* 0x00015e527f007947 */ /* 0x000fea000b800000 */
[----:B------:R2:W3:Y:S02]  /*0680*/  SHFL.IDX PT, R7, R4, R3, 0x1f ;  /* 0x00001f0304077589 */ /* 0x0004e400000e0000 */
.L_x_131:
[----:B------:R-:W-:Y:S05]  /*0690*/  BSYNC B0 ;  /* 0x0000000000007941 */ /* 0x000fea0003800000 */
.L_x_130:
[----:B------:R-:W-:Y:S01]  /*06a0*/  IABS R0, R11 ;  /* 0x0000000b00007213 */ /* 0x000fe20000000000 */
[----:B---3--:R-:W-:Y:S02]  /*06b0*/  IMAD R212, R7, c[0x0][0x538], R12 ;  /* 0x00014e0007d47a24 */ /* 0x008fe400078e020c */
[----:B------:R-:W-:Y:S02]  /*06c0*/  IMAD.IADD R215, R215, 0x1, R9 ;  /* 0x00000001d7d77824 */ /* 0x000fe400078e0209 */
[----:B------:R-:W-:Y:S01]  /*06d0*/  IMAD.MOV.U32 R5, RZ, RZ, R0 ;  /* 0x000000ffff057224 */ /* 0x000fe200078e0000 */
[----:B------:R-:W-:Y:S02]  /*06e0*/  IABS R0, R10 ;  /* 0x0000000a00007213 */ /* 0x000fe40000000000 */
[----:B------:R-:W-:Y:S01]  /*06f0*/  IADD3 R213, -R212, UR4, RZ ;  /* 0x00000004d4d57c10 */ /* 0x000fe2000fffe1ff */
[----:B------:R-:W3:Y:S02]  /*0700*/  I2F.RP R2, R5 ;  /* 0x0000000500027306 */ /* 0x000ee40000209400 */
[----:B------:R-:W-:Y:S01]  /*0710*/  IMAD.MOV.U32 R7, RZ, RZ, R0 ;  /* 0x000000ffff077224 */ /* 0x000fe200078e0000 */
[----:B-1----:R-:W-:-:S02]  /*0720*/  IABS R6, R213 ;  /* 0x000000d500067213 */ /* 0x002fc40000000000 */
[----:B------:R-:W-:-:S03]  /*0730*/  IABS R0, R11 ;  /* 0x0000000b00007213 */ /* 0x000fc60000000000 */
[----:B------:R-:W-:Y:S01]  /*0740*/  I2F.RP R8, R7 ;  /* 0x0000000700087306 */ /* 0x000fe20000209400 */
[----:B------:R-:W-:-:S07]  /*0750*/  IADD3 R0, RZ, -R0, RZ ;  /* 0x80000000ff007210 */ /* 0x000fce0007ffe0ff */
[----:B---3--:R-:W1:Y:S02]  /*0760*/  MUFU.RCP R2, R2 ;  /* 0x0000000200027308 */ /* 0x008e640000001000 */
[----:B-1----:R-:W-:-:S06]  /*0770*/  IADD3 R2, R2, 0xffffffe, RZ ;  /* 0x0ffffffe02027810 */ /* 0x002fcc0007ffe0ff */
[----:B--2---:R-:W1:Y:S02]  /*0780*/  F2I.FTZ.U32.TRUNC.NTZ R3, R2 ;  /* 0x0000000200037305 */ /* 0x004e64000021f000 */
[----:B-1----:R-:W-:-:S04]  /*0790*/  IMAD.MOV R2, RZ, RZ, -R3 ;  /* 0x000000ffff027224 */ /* 0x002fc800078e0a03 */
[----:B------:R-:W-:Y:S02]  /*07a0*/  IMAD R4, R2, R5, RZ ;  /* 0x0000000502047224 */ /* 0x000fe400078e02ff */
[----:B------:R-:W-:-:S04]  /*07b0*/  IMAD.MOV.U32 R2, RZ, RZ, RZ ;  /* 0x000000ffff027224 */ /* 0x000fc800078e00ff */
[----:B------:R-:W-:-:S04]  /*07c0*/  IMAD.HI.U32 R2, R3, R4, R2 ;  /* 0x0000000403027227 */ /* 0x000fc800078e0002 */
[----:B------:R-:W-:-:S04]  /*07d0*/  IMAD.MOV.U32 R3, RZ, RZ, R6 ;  /* 0x000000ffff037224 */ /* 0x000fc800078e0006 */
[----:B------:R-:W-:-:S04]  /*07e0*/  IMAD.HI.U32 R2, R2, R3, RZ ;  /* 0x0000000302027227 */ /* 0x000fc800078e00ff */
[----:B------:R-:W-:Y:S02]  /*07f0*/  IMAD R0, R2, R0, R3 ;  /* 0x0000000002007224 */ /* 0x000fe400078e0203 */
[----:B------:R-:W1:Y:S03]  /*0800*/  MUFU.RCP R3, R8 ;  /* 0x0000000800037308 */ /* 0x000e660000001000 */
[----:B------:R-:W-:Y:S02]  /*0810*/  ISETP.GT.U32.AND P0, PT, R5, R0, PT ;  /* 0x000000000500720c */ /* 0x000fe40003f04070 */
[----:B-1----:R-:W-:-:S11]  /*0820*/  IADD3 R3, R3, 0xffffffe, RZ ;  /* 0x0ffffffe03037810 */ /* 0x002fd60007ffe0ff */
[----:B------:R-:W-:Y:S01]  /*0830*/  @!P0 IMAD.IADD R0, R0, 0x1, -R5 ;  /* 0x0000000100008824 */ /* 0x000fe200078e0a05 */
[----:B------:R-:W-:Y:S02]  /*0840*/  @!P0 IADD3 R2, R2, 0x1, RZ ;  /* 0x0000000102028810 */ /* 0x000fe40007ffe0ff */
[----:B------:R-:W-:Y:S01]  /*0850*/  ISETP.NE.AND P0, PT, R11, RZ, PT ;  /* 0x000000ff0b00720c */ /* 0x000fe20003f05270 */
[----:B------:R-:W1:Y:S01]  /*0860*/  F2I.FTZ.U32.TRUNC.NTZ R3, R3 ;  /* 0x0000000300037305 */ /* 0x000e62000021f000 */
[----:B------:R-:W-:Y:S02]  /*0870*/  ISETP.GE.U32.AND P2, PT, R0, R5, PT ;  /* 0x000000050000720c */ /* 0x000fe40003f46070 */
[----:B------:R-:W-:-:S04]  /*0880*/  LOP3.LUT R0, R213, R11, RZ, 0x3c, !PT ;  /* 0x0000000bd5007212 */ /* 0x000fc800078e3cff */
[----:B------:R-:W-:-:S07]  /*0890*/  ISETP.GE.AND P1, PT, R0, RZ, PT ;  /* 0x000000ff0000720c */ /* 0x000fce0003f26270 */
[----:B------:R-:W-:Y:S02]  /*08a0*/  @P2 IADD3 R2, R2, 0x1, RZ ;  /* 0x0000000102022810 */ /* 0x000fe40007ffe0ff */
[----:B-1----:R-:W-:-:S03]  /*08b0*/  IADD3 R0, RZ, -R3, RZ ;  /* 0x80000003ff007210 */ /* 0x002fc60007ffe0ff */
[----:B------:R-:W-:Y:S02]  /*08c0*/  IMAD.MOV.U32 R4, RZ, RZ, R2 ;  /* 0x000000ffff047224 */ /* 0x000fe400078e0002 */
[----:B------:R-:W-:Y:S01]  /*08d0*/  IMAD.MOV.U32 R2, RZ, RZ, R0 ;  /* 0x000000ffff027224 */ /* 0x000fe200078e0000 */
[----:B------:R-:W-:Y:S01]  /*08e0*/  IABS R0, R10 ;  /* 0x0000000a00007213 */ /* 0x000fe20000000000 */
[----:B------:R-:W-:Y:S01]  /*08f0*/  @!P1 IMAD.MOV R4, RZ, RZ, -R4 ;  /* 0x000000ffff049224 */ /* 0x000fe200078e0a04 */
[----:B------:R-:W-:Y:S01]  /*0900*/  @!P0 LOP3.LUT R4, RZ, R11, RZ, 0x33, !PT ;  /* 0x0000000bff048212 */ /* 0x000fe200078e33ff */
[----:B------:R-:W-:Y:S01]  /*0910*/  IMAD R5, R2, R7, RZ ;  /* 0x0000000702057224 */ /* 0x000fe200078e02ff */
[----:B------:R-:W-:Y:S01]  /*0920*/  MOV R2, RZ ;  /* 0x000000ff00027202 */ /* 0x000fe20000000f00 */
[----:B------:R-:W-:Y:S01]  /*0930*/  IMAD.MOV R6, RZ, RZ, -R0 ;  /* 0x000000ffff067224 */ /* 0x000fe200078e0a00 */
[----:B------:R-:W-:-:S03]  /*0940*/  IABS R8, R4 ;  /* 0x0000000400087213 */ /* 0x000fc60000000000 */
        /* <DEDUP_REMOVED lines=19> */
[----:B------:R-:W-:-:S04]  /*0a80*/  IMAD R2, R10, R2, R4 ;  /* 0x000000020a027224 */ /* 0x000fc800078e0204 */
[----:B------:R-:W-:Y:S01]  /*0a90*/  IMAD R214, R2, 0x10000, R0 ;  /* 0x0001000002d67824 */ /* 0x000fe200078e0200 */
[----:B------:R-:W-:Y:S05]  /*0aa0*/  BRA `(.L_x_133) ;  /* 0x0000004000007947 */ /* 0x000fea0003800000 */
.L_x_124:
[----:B--2---:R-:W-:Y:S01]  /*0ab0*/  IMAD.MOV.U32 R213, RZ, RZ, RZ ;  /* 0x000000ffffd57224 */ /* 0x004fe200078e00ff */
[----:B------:R-:W-:Y:S01]  /*0ac0*/  MOV R214, RZ ;  /* 0x000000ff00d67202 */ /* 0x000fe20000000f00 */
[----:B------:R-:W-:Y:S01]  /*0ad0*/  IMAD.U32 R212, RZ, RZ, UR4 ;  /* 0x00000004ffd47e24 */ /* 0x000fe2000f8e00ff */
[----:B------:R-:W-:Y:S02]  /*0ae0*/  MOV R215, c[0x0][0x53c] ;  /* 0x00014f0000d77a02 */ /* 0x000fe40000000f00 */
.L_x_133:
[----:B------:R-:W-:Y:S01]  /*0af0*/  ISETP.NE.AND P0, PT, R13, RZ, PT ;  /* 0x000000ff0d00720c */ /* 0x000fe20003f05270 */
[----:B------:R-:W-:-:S12]  /*0b00*/  WARPSYNC 0xffffffff ;  /* 0xffffffff00007948 */ /* 0x000fd80003800000 */
[----:B------:R1:W-:Y:S04]  /*0b10*/  @!P0 STS.128 [0x20080], R212 ;  /* 0x020080d4ff008388 */ /* 0x0003e80000000c00 */
[----:B------:R-:W-:Y:S06]  /*0b20*/  BAR.ARV 0x5, 0x100 ;  /* 0x0144000000007b1d */ /* 0x000fec0000002000 */
.L_x_122:
[----:B-12---:R-:W-:-:S13]  /*0b30*/  ISETP.GE.AND P0, PT, R215, c[0x0][0x53c], PT ;  /* 0x00014f00d7007a0c */ /* 0x006fda0003f06270 */
[----:B------:R-:W-:Y:S05]  /*0b40*/  @P0 EXIT ;  /* 0x000000000000094d */ /* 0x000fea0003800000 */
[----:B------:R-:W1:Y:S02]  /*0b50*/  S2R R11, SR_TID.X ;  /* 0x00000000000b7919 */ /* 0x000e640000002100 */
[----:B-1----:R-:W-:-:S04]  /*0b60*/  SHF.R.S32.HI R5, RZ, 0x1f, R11 ;  /* 0x0000001fff057819 */ /* 0x002fc8000001140b */
[CC--:B------:R-:W-:Y:S02]  /*0b70*/  LEA.HI R0, R5.reuse, R11.reuse, RZ, 0x4 ;  /* 0x0000000b05007211 */ /* 0x0c0fe400078f20ff */
[----:B------:R-:W-:Y:S02]  /*0b80*/  LEA.HI R9, R5, R11, RZ, 0x2 ;  /* 0x0000000b05097211 */ /* 0x000fe400078f10ff */
[----:B------:R-:W-:Y:S02]  /*0b90*/  SHF.R.S32.HI R4, RZ, 0x4, R0 ;  /* 0x00000004ff047819 */ /* 0x000fe40000011400 */
[----:B------:R-:W-:Y:S02]  /*0ba0*/  SHF.R.S32.HI R7, RZ, 0x2, R9 ;  /* 0x00000002ff077819 */ /* 0x000fe40000011409 */
[C---:B------:R-:W-:Y:S02]  /*0bb0*/  LEA.HI R3, R0.reuse, R4, RZ, 0x1 ;  /* 0x0000000400037211 */ /* 0x040fe400078f08ff */
[----:B------:R-:W-:-:S02]  /*0bc0*/  LOP3.LUT R0, R0, 0xfffffff0, RZ, 0xc0, !PT ;  /* 0xfffffff000007812 */ /* 0x000fc400078ec0ff */
[----:B------:R-:W-:Y:S02]  /*0bd0*/  SHF.R.S32.HI R2, RZ, 0x1f, R9 ;  /* 0x0000001fff027819 */ /* 0x000fe40000011409 */
[----:B------:R-:W-:Y:S01]  /*0be0*/  LOP3.LUT R3, R3, 0xfffffffe, RZ, 0xc0, !PT ;  /* 0xfffffffe03037812 */ /* 0x000fe200078ec0ff */
[----:B------:R-:W-:Y:S01]  /*0bf0*/  IMAD.IADD R0, R11, 0x1, -R0 ;  /* 0x000000010b007824 */ /* 0x000fe200078e0a00 */
[----:B------:R-:W-:Y:S02]  /*0c00*/  LEA.HI R2, R2, R7, RZ, 0x3 ;  /* 0x0000000702027211 */ /* 0x000fe400078f18ff */
[----:B------:R-:W-:Y:S01]  /*0c10*/  LEA.HI R198, R5, R11, RZ, 0x3 ;  /* 0x0000000b05c67211 */ /* 0x000fe200078f18ff */
[----:B------:R-:W-:Y:S01]  /*0c20*/  IMAD.IADD R10, R4, 0x1, -R3 ;  /* 0x00000001040a7824 */ /* 0x000fe200078e0a03 */
[----:B------:R-:W-:Y:S02]  /*0c30*/  LOP3.LUT R2, R2, 0xfffffff8, RZ, 0xc0, !PT ;  /* 0xfffffff802027812 */ /* 0x000fe400078ec0ff */
[----:B------:R-:W-:-:S02]  /*0c40*/  SHF.R.S32.HI R3, RZ, 0x1f, R0 ;  /* 0x0000001fff037819 */ /* 0x000fc40000011400 */
[----:B------:R-:W-:Y:S01]  /*0c50*/  LEA.HI R5, R5, R11, RZ, 0x5 ;  /* 0x0000000b05057211 */ /* 0x000fe200078f28ff */
[----:B------:R-:W-:Y:S01]  /*0c60*/  IMAD.IADD R7, R7, 0x1, -R2 ;  /* 0x0000000107077824 */ /* 0x000fe200078e0a02 */
[----:B------:R-:W-:Y:S02]  /*0c70*/  LOP3.LUT R4, R198, 0xfffffff8, RZ, 0xc0, !PT ;  /* 0xfffffff8c6047812 */ /* 0x000fe400078ec0ff */
[----:B------:R-:W-:Y:S02]  /*0c80*/  LEA.HI R12, R3, R0, RZ, 0x3 ;  /* 0x00000000030c7211 */ /* 0x000fe400078f18ff */
[----:B------:R-:W-:Y:S01]  /*0c90*/  LOP3.LUT R2, R5, 0xffffffe0, RZ, 0xc0, !PT ;  /* 0xffffffe005027812 */ /* 0x000fe200078ec0ff */
[C---:B------:R-:W-:Y:S01]  /*0ca0*/  IMAD.IADD R216, R11.reuse, 0x1, -R4 ;  /* 0x000000010bd87824 */ /* 0x040fe200078e0a04 */
[----:B------:R-:W-:Y:S02]  /*0cb0*/  LOP3.LUT R4, R12, 0xfffffff8, RZ, 0xc0, !PT ;  /* 0xfffffff80c047812 */ /* 0x000fe400078ec0ff */
[--C-:B------:R-:W-:Y:S01]  /*0cc0*/  SHF.R.S32.HI R6, RZ, 0x5, R5.reuse ;  /* 0x00000005ff067819 */ /* 0x100fe20000011405 */
[----:B------:R-:W-:Y:S01]  /*0cd0*/  IMAD.IADD R16, R11, 0x1, -R2 ;  /* 0x000000010b107824 */ /* 0x000fe200078e0a02 */
[----:B------:R-:W-:Y:S01]  /*0ce0*/  SHF.R.S32.HI R3, RZ, 0x1f, R5 ;  /* 0x0000001fff037819 */ /* 0x000fe20000011405 */
[----:B------:R-:W-:Y:S01]  /*0cf0*/  IMAD.SHL.U32 R2, R216, 0x40, RZ ;  /* 0x00000040d8027824 */ /* 0x000fe200078e00ff */
[----:B------:R-:W-:Y:S01]  /*0d00*/  LOP3.LUT R9, R9, 0xfffffffc, RZ, 0xc0, !PT ;  /* 0xfffffffc09097812 */ /* 0x000fe200078ec0ff */
[----:B------:R-:W-:Y:S01]  /*0d10*/  IMAD.IADD R5, R0, 0x1, -R4 ;  /* 0x0000000100057824 */ /* 0x000fe200078e0a04 */
[----:B------:R-:W-:Y:S01]  /*0d20*/  LEA.HI R0, R3, R6, RZ, 0x3 ;  /* 0x0000000603007211 */ /* 0x000fe200078f18ff */
[C---:B------:R-:W-:Y:S01]  /*0d30*/  IMAD.SHL.U32 R138, R216.reuse, 0x4, RZ ;  /* 0x00000004d88a7824 */ /* 0x040fe200078e00ff */
[----:B------:R-:W-:Y:S01]  /*0d40*/  SHF.R.S32.HI R3, RZ, 0x1f, R16 ;  /* 0x0000001fff037819 */ /* 0x000fe20000011410 */
[----:B------:R-:W-:Y:S01]  /*0d50*/  IMAD.SHL.U32 R132, R216, 0x8, RZ ;  /* 0x00000008d8847824 */ /* 0x000fe200078e00ff */
[----:B------:R-:W-:-:S02]  /*0d60*/  LOP3.LUT R2, R2, 0x1c0, RZ, 0xc0, !PT ;  /* 0x000001c002027812 */ /* 0x000fc400078ec0ff */
[----:B------:R-:W-:Y:S02]  /*0d70*/  LOP3.LUT R0, R0, 0xffffff8, RZ, 0xc0, !PT ;  /* 0x0ffffff800007812 */ /* 0x000fe400078ec0ff */
[----:B------:R-:W-:Y:S02]  /*0d80*/  LEA.HI R13, R3, R16, RZ, 0x2 ;  /* 0x00000010030d7211 */ /* 0x000fe400078f10ff */
[----:B------:R-:W-:Y:S02]  /*0d90*/  LOP3.LUT R3, R7, 0x1, RZ, 0xc0, !PT ;  /* 0x0000000107037812 */ /* 0x000fe400078ec0ff */
[----:B------:R-:W-:Y:S02]  /*0da0*/  LOP3.LUT R8, R2, 0x8, R198, 0xf8, !PT ;  /* 0x0000000802087812 */ /* 0x000fe400078ef8c6 */
[----:B------:R-:W-:Y:S01]  /*0db0*/  SHF.R.U32.HI R4, RZ, 0x3, R2 ;  /* 0x00000003ff047819 */ /* 0x000fe20000011602 */
[----:B------:R-:W-:Y:S01]  /*0dc0*/  IMAD.IADD R2, R6, 0x1, -R0 ;  /* 0x0000000106027824 */ /* 0x000fe200078e0a00 */
[----:B------:R-:W-:-:S02]  /*0dd0*/  SHF.R.S32.HI R0, RZ, 0x2, R13 ;  /* 0x00000002ff007819 */ /* 0x000fc4000001140d */
[----:B------:R-:W-:Y:S01]  /*0de0*/  ISETP.NE.U32.AND P0, PT, R3, 0x1, PT ;  /* 0x000000010300780c */ /* 0x000fe20003f05070 */
[----:B------:R-:W-:Y:S01]  /*0df0*/  IMAD.IADD R3, R11, 0x1, -R9 ;  /* 0x000000010b037824 */ /* 0x000fe200078e0a09 */
[----:B------:R-:W-:Y:S01]  /*0e00*/  LOP3.LUT R8, R8, R4, RZ, 0x3c, !PT ;  /* 0x0000000408087212 */ /* 0x000fe200078e3cff */
[----:B------:R-:W-:Y:S01]  /*0e10*/  IMAD R15, R2, 0x10, R0 ;  /* 0x00000010020f7824 */ /* 0x000fe200078e0200 */
[C---:B------:R-:W-:Y:S01]  /*0e20*/  R2P PR, R7.reuse, 0x6 ;  /* 0x0000000607007804 */ /* 0x040fe20000000000 */
[----:B------:R-:W-:Y:S01]  /*0e30*/  IMAD.SHL.U32 R2, R7, 0x40, RZ ;  /* 0x0000004007027824 */ /* 0x000fe200078e00ff */
[----:B------:R-:W-:Y:S01]  /*0e40*/  LEA.HI R0, R3, R3, RZ, 0x1 ;  /* 0x0000000303007211 */ /* 0x000fe200078f08ff */
[----:B------:R-:W-:Y:S01]  /*0e50*/  IMAD.SHL.U32 R11, R6, 0x400, RZ ;  /* 0x00000400060b7824 */ /* 0x000fe200078e00ff */
[C---:B------:R-:W-:Y:S01]  /*0e60*/  LOP3.LUT P4, RZ, R5.reuse, 0x2, RZ, 0xc0, !PT ;  /* 0x0000000205ff7812 */ /* 0x040fe2000788c0ff */
[----:B------:R-:W-:Y:S01]  /*0e70*/  IMAD.SHL.U32 R6, R10, 0x8, RZ ;  /* 0x000000080a067824 */ /* 0x000fe200078e00ff */
[C---:B------:R-:W-:Y:S01]  /*0e80*/  LOP3.LUT P3, RZ, R5.reuse, 0x4, RZ, 0xc0, !PT ;  /* 0x0000000405ff7812 */ /* 0x040fe2000786c0ff */
[----:B------:R-:W-:Y:S01]  /*0e90*/  IMAD.SHL.U32 R5, R5, 0x40, RZ ;  /* 0x0000004005057824 */ /* 0x000fe200078e00ff */
[----:B------:R-:W-:Y:S01]  /*0ea0*/  LOP3.LUT R4, R0, 0x1ffffffe, RZ, 0xc0, !PT ;  /* 0x1ffffffe00047812 */ /* 0x000fe200078ec0ff */
[----:B------:R-:W-:Y:S01]  /*0eb0*/  STL [R1+0x4], R15 ;  /* 0x0000040f01007387 */ /* 0x000fe20000100800 */
[----:B------:R-:W-:-:S02]  /*0ec0*/  LOP3.LUT R2, R2, 0x1c0, RZ, 0xc0, !PT ;  /* 0x000001c002027812 */ /* 0x000fc400078ec0ff */
[----:B------:R-:W-:Y:S01]  /*0ed0*/  SHF.R.S32.HI R198, RZ, 0x3, R198 ;  /* 0x00000003ffc67819 */ /* 0x000fe200000114c6 */
[----:B------:R-:W-:Y:S01]  /*0ee0*/  IMAD.IADD R14, R3, 0x1, -R4 ;  /* 0x00000001030e7824 */ /* 0x000fe200078e0a04 */
[----:B------:R-:W-:Y:S01]  /*0ef0*/  LOP3.LUT R0, R5, 0x1c0, RZ, 0xc0, !PT ;  /* 0x000001c005007812 */ /* 0x000fe200078ec0ff */
[----:B------:R-:W-:Y:S01]  /*0f00*/  IMAD R5, R3, 0x2, R11 ;  /* 0x0000000203057824 */ /* 0x000fe200078e020b */
[----:B------:R-:W-:Y:S02]  /*0f10*/  LEA.HI R3, R2, R2, RZ, 0x1d ;  /* 0x0000000202037211 */ /* 0x000fe400078fe8ff */
[----:B------:R-:W-:Y:S02]  /*0f20*/  LOP3.LUT R4, R0, 0x8, R6, 0xf8, !PT ;  /* 0x0000000800047812 */ /* 0x000fe400078ef806 */
[----:B------:R-:W-:Y:S01]  /*0f30*/  SHF.R.U32.HI R2, RZ, 0x3, R0 ;  /* 0x00000003ff027819 */ /* 0x000fe20000011600 */
[----:B------:R-:W-:Y:S01]  /*0f40*/  IMAD R0, R10, 0x200, R8 ;  /* 0x000002000a007824 */ /* 0x000fe200078e0208 */
[C---:B------:R-:W-:Y:S01]  /*0f50*/  IADD3 R18, R198.reuse, 0x40, RZ ;  /* 0x00000040c6127810 */ /* 0x040fe20007ffe0ff */
[----:B------:R-:W-:Y:S01]  /*0f60*/  IMAD.IADD R10, R5, 0x1, R3 ;  /* 0x00000001050a7824 */ /* 0x000fe200078e0203 */
[----:B------:R-:W-:-:S02]  /*0f70*/  IADD3 R17, R198, 0x60, RZ ;  /* 0x00000060c6117810 */ /* 0x000fc40007ffe0ff */
[----:B------:R-:W-:Y:S01]  /*0f80*/  IADD3 R140, R138, 0x40, RZ ;  /* 0x000000408a8c7810 */ /* 0x000fe20007ffe0ff */
[----:B------:R-:W-:Y:S01]  /*0f90*/  IMAD.SHL.U32 R223, R10, 0x2, RZ ;  /* 0x000000020adf7824 */ /* 0x000fe200078e00ff */
[----:B------:R-:W-:Y:S01]  /*0fa0*/  LOP3.LUT R8, R4, R2, RZ, 0x3c, !PT ;  /* 0x0000000204087212 */ /* 0x000fe200078e3cff */
[----:B------:R-:W-:Y:S01]  /*0fb0*/  IMAD.SHL.U32 R2, R18, 0x40, RZ ;  /* 0x0000004012027824 */ /* 0x000fe200078e00ff */
[----:B------:R-:W-:Y:S01]  /*0fc0*/  SHF.R.S32.HI R3, RZ, 0x1f, R17 ;  /* 0x0000001fff037819 */ /* 0x000fe20000011411 */
[----:B------:R-:W-:Y:S01]  /*0fd0*/  IMAD.IADD R134, R138, 0x1, R140 ;  /* 0x000000018a867824 */ /* 0x000fe200078e028c */
[----:B------:R-:W-:Y:S01]  /*0fe0*/  SHF.R.S32.HI R4, RZ, 0x1f, R18 ;  /* 0x0000001fff047819 */ /* 0x000fe20000011412 */
[----:B------:R-:W-:Y:S01]  /*0ff0*/  IMAD.SHL.U32 R5, R17, 0x40, RZ ;  /* 0x0000004011057824 */ /* 0x000fe200078e00ff */
[----:B------:R-:W-:Y:S01]  /*1000*/  LEA.HI R3, R3, R17, RZ, 0x3 ;  /* 0x0000001103037211 */ /* 0x000fe200078f18ff */
[----:B------:R-:W-:Y:S01]  /*1010*/  IMAD.MOV.U32 R10, RZ, RZ, 0x40 ;  /* 0x00000040ff0a7424 */ /* 0x000fe200078e00ff */
[----:B------:R-:W-:-:S02]  /*1020*/  LOP3.LUT R243, R2, 0x1c0, RZ, 0xc0, !PT ;  /* 0x000001c002f37812 */ /* 0x000fc400078ec0ff */
[----:B------:R-:W-:Y:S01]  /*1030*/  SHF.R.S32.HI R2, RZ, 0x1f, R134 ;  /* 0x0000001fff027819 */ /* 0x000fe20000011486 */
[----:B------:R-:W-:Y:S01]  /*1040*/  IMAD.SHL.U32 R9, R3, 0x40, RZ ;  /* 0x0000004003097824 */ /* 0x000fe200078e00ff */
[----:B------:R-:W-:Y:S02]  /*1050*/  LEA.HI R4, R4, R18, RZ, 0x3 ;  /* 0x0000001204047211 */ /* 0x000fe400078f18ff */
[----:B------:R-:W-:Y:S01]  /*1060*/  LOP3.LUT R242, R5, 0x1c0, RZ, 0xc0, !PT ;  /* 0x000001c005f27812 */ /* 0x000fe200078ec0ff */
[----:B------:R-:W-:Y:S01]  /*1070*/  IMAD.SHL.U32 R5, R12, 0x40, RZ ;  /* 0x000000400c057824 */ /* 0x000fe200078e00ff */
[-C--:B------:R-:W-:Y:S01]  /*1080*/  LEA.HI R3, R2, R134.reuse, RZ, 0x6 ;  /* 0x0000008602037211 */ /* 0x080fe200078f30ff */
[----:B------:R-:W-:Y:S01]  /*1090*/  IMAD.SHL.U32 R7, R4, 0x40, RZ ;  /* 0x0000004004077824 */ /* 0x000fe200078e00ff */
[----:B------:R-:W-:Y:S02]  /*10a0*/  LEA.HI R2, R2, R134, RZ, 0x3 ;  /* 0x0000008602027211 */ /* 0x000fe400078f18ff */
[----:B------:R-:W-:Y:S01]  /*10b0*/  LOP3.LUT R4, R5, 0xfffffe00, RZ, 0xc0, !PT ;  /* 0xfffffe0005047812 */ /* 0x000fe200078ec0ff */
[----:B------:R-:W-:Y:S01]  /*10c0*/  IMAD.SHL.U32 R5, R3, 0x80, RZ ;  /* 0x0000008003057824 */ /* 0x000fe200078e00ff */
[----:B------:R-:W-:-:S02]  /*10d0*/  SHF.R.U32.HI R18, RZ, 0x3, R243 ;  /* 0x00000003ff127819 */ /* 0x000fc400000116f3 */
[----:B------:R-:W-:Y:S02]  /*10e0*/  SHF.R.U32.HI R17, RZ, 0x3, R242 ;  /* 0x00000003ff117819 */ /* 0x000fe400000116f2 */
[--C-:B------:R-:W-:Y:S02]  /*10f0*/  LOP3.LUT R6, R243, 0x38, R2.reuse, 0xf8, !PT ;  /* 0x00000038f3067812 */ /* 0x100fe400078ef802 */
[----:B------:R-:W-:Y:S02]  /*1100*/  LOP3.LUT R3, R242, 0x38, R2, 0xf8, !PT ;  /* 0x00000038f2037812 */ /* 0x000fe400078ef802 */
[----:B------:R-:W-:Y:S02]  /*1110*/  LOP3.LUT R2, R5, 0xffffe000, RZ, 0xc0, !PT ;  /* 0xffffe00005027812 */ /* 0x000fe400078ec0ff */
[----:B------:R-:W-:Y:S02]  /*1120*/  LOP3.LUT R245, R7, 0xfffffe00, RZ, 0xc0, !PT ;  /* 0xfffffe0007f57812 */ /* 0x000fe400078ec0ff */
[----:B------:R-:W-:-:S02]  /*1130*/  LOP3.LUT R5, R6, R18, RZ, 0x3c, !PT ;  /* 0x0000001206057212 */ /* 0x000fc400078e3cff */
[----:B------:R-:W-:Y:S02]  /*1140*/  LOP3.LUT R244, R9, 0xfffffe00, RZ, 0xc0, !PT ;  /* 0xfffffe0009f47812 */ /* 0x000fe400078ec0ff */
[----:B------:R-:W-:Y:S02]  /*1150*/  LOP3.LUT R3, R3, R17, RZ, 0x3c, !PT ;  /* 0x0000001103037212 */ /* 0x000fe400078e3cff */
[-C--:B------:R-:W-:Y:S02]  /*1160*/  IADD3 R9, R5, R2.reuse, R245 ;  /* 0x0000000205097210 */ /* 0x080fe40007ffe0f5 */
[----:B------:R-:W-:Y:S02]  /*1170*/  IADD3 R7, R3, R2, R244 ;  /* 0x0000000203077210 */ /* 0x000fe40007ffe0f4 */
[----:B------:R-:W-:Y:S02]  /*1180*/  LOP3.LUT R2, R13, 0x7ffffffc, RZ, 0xc0, !PT ;  /* 0x7ffffffc0d027812 */ /* 0x000fe400078ec0ff */
[-C--:B------:R-:W-:Y:S01]  /*1190*/  IADD3 R3, R8, R4.reuse, R11 ;  /* 0x0000000408037210 */ /* 0x080fe20007ffe00b */
[----:B------:R-:W-:Y:S01]  /*11a0*/  IMAD R11, R14, 0x8, R15 ;  /* 0x000000080e0b7824 */ /* 0x000fe200078e020f */
[C---:B------:R-:W-:Y:S01]  /*11b0*/  IADD3 R5, R223.reuse, 0x80, RZ ;  /* 0x00000080df057810 */ /* 0x040fe20007ffe0ff */
[----:B------:R-:W-:Y:S01]  /*11c0*/  IMAD.IADD R2, R16, 0x1, -R2 ;  /* 0x0000000110027824 */ /* 0x000fe200078e0a02 */
[----:B------:R-:W-:Y:S01]  /*11d0*/  LOP3.LUT R4, R8, R4, RZ, 0xfc, !PT ;  /* 0x0000000408047212 */ /* 0x000fe200078efcff */
[----:B------:R-:W-:Y:S01]  /*11e0*/  IMAD.MOV.U32 R8, RZ, RZ, 0x20 ;  /* 0x00000020ff087424 */ /* 0x000fe200078e00ff */
[----:B------:R-:W-:Y:S01]  /*11f0*/  IADD3 R224, R223, 0x70, RZ ;  /* 0x00000070dfe07810 */ /* 0x000fe20007ffe0ff */
[----:B------:R-:W-:Y:S01]  /*1200*/  IMAD.SHL.U32 R199, R2, 0x2, RZ ;  /* 0x0000000202c77824 */ /* 0x000fe200078e00ff */
[----:B------:R-:W-:Y:S01]  /*1210*/  @P0 IADD3 R224, R5, 0x10, RZ ;  /* 0x0000001005e00810 */ /* 0x000fe20007ffe0ff */
[----:B------:R1:W-:Y:S01]  /*1220*/  STL [R1+0x8], R11 ;  /* 0x0000080b01007387 */ /* 0x0003e20000100800 */
[----:B------:R-:W-:-:S02]  /*1230*/  IADD3 R5, R198, 0x20, RZ ;  /* 0x00000020c6057810 */ /* 0x000fc40007ffe0ff */
[C---:B------:R-:W-:Y:S02]  /*1240*/  SEL R5, R8.reuse, 0xffffffe0, !P1 ;  /* 0xffffffe008057807 */ /* 0x040fe40004800000 */
[----:B------:R-:W-:Y:S02]  /*1250*/  SEL R2, R8, 0xffffffe0, !P4 ;  /* 0xffffffe008027807 */ /* 0x000fe40006000000 */
[----:B------:R-:W-:Y:S01]  /*1260*/  LEA R182, R3, 0x10080, 0x1 ;  /* 0x0001008003b67811 */ /* 0x000fe200078e08ff */
[----:B------:R-:W-:Y:S01]  /*1270*/  IMAD.IADD R226, R223, 0x1, R5 ;  /* 0x00000001dfe27824 */ /* 0x000fe200078e0205 */
[----:B------:R-:W-:Y:S01]  /*1280*/  LEA R178, R4, 0x8080, 0x1 ;  /* 0x0000808004b27811 */ /* 0x000fe200078e08ff */
[----:B------:R-:W-:Y:S01]  /*1290*/  IMAD.IADD R225, R5, 0x1, R224 ;  /* 0x0000000105e17824 */ /* 0x000fe200078e02e0 */
[----:B------:R-:W-:Y:S01]  /*12a0*/  LEA R176, R0, 0xc080, 0x1 ;  /* 0x0000c08000b07811 */ /* 0x000fe200078e08ff */
[----:B------:R-:W-:Y:S01]  /*12b0*/  IMAD.IADD R183, R182, 0x1, R2 ;  /* 0x00000001b6b77824 */ /* 0x000fe200078e0202 */
[----:B------:R-:W-:Y:S01]  /*12c0*/  SEL R6, R10, 0xffffffc0, !P2 ;  /* 0xffffffc00a067807 */ /* 0x000fe20005000000 */
[----:B------:R-:W-:Y:S01]  /*12d0*/  IMAD.IADD R179, R2, 0x1, R178 ;  /* 0x0000000102b37824 */ /* 0x000fe200078e02b2 */
[----:B------:R-:W-:-:S02]  /*12e0*/  SEL R0, R10, 0xffffffc0, !P3 ;  /* 0xffffffc00a007807 */ /* 0x000fc40005800000 */
[----:B------:R-:W-:Y:S01]  /*12f0*/  IADD3 R241, R199, 0x8, RZ ;  /* 0x00000008c7f17810 */ /* 0x000fe20007ffe0ff */
[----:B------:R-:W-:Y:S01]  /*1300*/  IMAD.IADD R230, R223, 0x1, R6 ;  /* 0x00000001dfe67824 */ /* 0x000fe200078e0206 */
[C---:B------:R-:W-:Y:S01]  /*1310*/  IADD3 R240, R199.reuse, 0x10, RZ ;  /* 0x00000010c7f07810 */ /* 0x040fe20007ffe0ff */
[C---:B------:R-:W-:Y:S01]  /*1320*/  IMAD.IADD R229, R6.reuse, 0x1, R226 ;  /* 0x0000000106e57824 */ /* 0x040fe200078e02e2 */
[C---:B------:R-:W-:Y:S01]  /*1330*/  IADD3 R239, R199.reuse, 0x18, RZ ;  /* 0x00000018c7ef7810 */ /* 0x040fe20007ffe0ff */
[----:B------:R-:W-:Y:S01]  /*1340*/  IMAD.IADD R228, R6, 0x1, R224 ;  /* 0x0000000106e47824 */ /* 0x000fe200078e02e0 */
[----:B------:R-:W-:Y:S01]  /*1350*/  IADD3 R238, R199, 0x20, RZ ;  /* 0x00000020c7ee7810 */ /* 0x000fe20007ffe0ff */
[----:B------:R-:W-:Y:S01]  /*1360*/  IMAD.IADD R227, R225, 0x1, R6 ;  /* 0x00000001e1e37824 */ /* 0x000fe200078e0206 */
[C---:B------:R-:W-:Y:S01]  /*1370*/  IADD3 R237, R199.reuse, 0x28, RZ ;  /* 0x00000028c7ed7810 */ /* 0x040fe20007ffe0ff */
[----:B------:R-:W-:Y:S01]  /*1380*/  IMAD.IADD R185, R182, 0x1, R0 ;  /* 0x00000001b6b97824 */ /* 0x000fe200078e0200 */
[C---:B------:R-:W-:Y:S01]  /*1390*/  IADD3 R236, R199.reuse, 0x30, RZ ;  /* 0x00000030c7ec7810 */ /* 0x040fe20007ffe0ff */
[C---:B------:R-:W-:Y:S01]  /*13a0*/  IMAD.IADD R181, R0.reuse, 0x1, R178 ;  /* 0x0000000100b57824 */ /* 0x040fe200078e02b2 */
[----:B------:R-:W-:Y:S01]  /*13b0*/  IADD3 R235, R199, 0x38, RZ ;  /* 0x00000038c7eb7810 */ /* 0x000fe20007ffe0ff */
[----:B------:R-:W-:Y:S01]  /*13c0*/  IMAD.IADD R184, R183, 0x1, R0 ;  /* 0x00000001b7b87824 */ /* 0x000fe200078e0200 */
[C---:B------:R-:W-:Y:S01]  /*13d0*/  IADD3 R234, R199.reuse, 0x40, RZ ;  /* 0x00000040c7ea7810 */ /* 0x040fe20007ffe0ff */
[----:B------:R-:W-:Y:S01]  /*13e0*/  IMAD.IADD R180, R0, 0x1, R179 ;  /* 0x0000000100b47824 */ /* 0x000fe200078e02b3 */
[----:B------:R-:W-:-:S02]  /*13f0*/  IADD3 R233, R199, 0x48, RZ ;  /* 0x00000048c7e97810 */ /* 0x000fc40007ffe0ff */
[----:B------:R-:W-:Y:S02]  /*1400*/  SHF.R.S32.HI R8, RZ, 0x1f, R241 ;  /* 0x0000001fff087819 */ /* 0x000fe400000114f1 */
[C---:B------:R-:W-:Y:S02]  /*1410*/  IADD3 R142, R138.reuse, 0x20, RZ ;  /* 0x000000208a8e7810 */ /* 0x040fe40007ffe0ff */
[----:B------:R-:W-:Y:S02]  /*1420*/  IADD3 R141, R138, 0x60, RZ ;  /* 0x000000608a8d7810 */ /* 0x000fe40007ffe0ff */
[C---:B------:R-:W-:Y:S02]  /*1430*/  IADD3 R196, R132.reuse, 0x80, RZ ;  /* 0x0000008084c47810 */ /* 0x040fe40007ffe0ff */
[----:B------:R-:W-:Y:S02]  /*1440*/  IADD3 R197, R132, 0xc0, RZ ;  /* 0x000000c084c57810 */ /* 0x000fe40007ffe0ff */
[----:B------:R-:W-:-:S02]  /*1450*/  IADD3 R231, R199, 0x50, RZ ;  /* 0x00000050c7e77810 */ /* 0x000fc40007ffe0ff */
[----:B-1----:R-:W-:Y:S02]  /*1460*/  SHF.R.S32.HI R11, RZ, 0x1f, R240 ;  /* 0x0000001fff0b7819 */ /* 0x002fe400000114f0 */
[----:B------:R-:W-:Y:S02]  /*1470*/  SHF.R.S32.HI R10, RZ, 0x1f, R239 ;  /* 0x0000001fff0a7819 */ /* 0x000fe400000114ef */
[----:B------:R-:W-:Y:S02]  /*1480*/  SHF.R.S32.HI R8, RZ, 0x1f, R238 ;  /* 0x0000001fff087819 */ /* 0x000fe400000114ee */
[----:B------:R-:W-:Y:S02]  /*1490*/  SHF.R.S32.HI R252, RZ, 0x1f, R237 ;  /* 0x0000001ffffc7819 */ /* 0x000fe400000114ed */
[----:B------:R-:W-:Y:S02]  /*14a0*/  SHF.R.S32.HI R251, RZ, 0x1f, R236 ;  /* 0x0000001ffffb7819 */ /* 0x000fe400000114ec */
[----:B------:R-:W-:-:S02]  /*14b0*/  SHF.R.S32.HI R250, RZ, 0x1f, R235 ;  /* 0x0000001ffffa7819 */ /* 0x000fc400000114eb */
[----:B------:R-:W-:Y:S02]  /*14c0*/  SHF.R.S32.HI R249, RZ, 0x1f, R234 ;  /* 0x0000001ffff97819 */ /* 0x000fe400000114ea */
[----:B------:R-:W-:Y:S02]  /*14d0*/  SHF.R.S32.HI R248, RZ, 0x1f, R233 ;  /* 0x0000001ffff87819 */ /* 0x000fe400000114e9 */
[----:B------:R-:W-:Y:S02]  /*14e0*/  LEA R247, R9, 0x10080, 0x1 ;  /* 0x0001008009f77811 */ /* 0x000fe400078e08ff */
[----:B------:R-:W-:Y:S02]  /*14f0*/  LEA R246, R7, 0x10080, 0x1 ;  /* 0x0001008007f67811 */ /* 0x000fe400078e08ff */
.L_x_288:
[----:B------:R-:W-:-:S04]  /*1500*/  IMAD.MOV.U32 R12, RZ, RZ, 0x4 ;  /* 0x00000004ff0c7424 */ /* 0x000fc800078e00ff */
[----:B------:R-:W-:-:S05]  /*1510*/  IMAD.WIDE R2, R215, R12, c[0x0][0x588] ;  /* 0x00016200d7027625 */ /* 0x000fca00078e020c */
[----:B------:R-:W2:Y:S01]  /*1520*/  LDG.E R206, [R2.64] ;  /* 0x0000000602ce7981 */ /* 0x000ea2000c1e1900 */
[----:B------:R-:W-:Y:S01]  /*1530*/  ISETP.NE.U32.AND P4, PT, RZ, c[0x0][0x360], PT ;  /* 0x0000d800ff007a0c */ /* 0x000fe20003f85070 */
[----:B------:R-:W-:Y:S01]  /*1540*/  IMAD.MOV.U32 R116, RZ, RZ, RZ ;  /* 0x000000ffff747224 */ /* 0x000fe200078e00ff */
[----:B------:R-:W-:Y:S02]  /*1550*/  ISETP.NE.U32.AND P0, PT, RZ, c[0x0][0x370], PT ;  /* 0x0000dc00ff007a0c */ /* 0x000fe40003f05070 */
[----:B------:R-:W-:Y:S02]  /*1560*/  ISETP.NE.AND.EX P4, PT, RZ, c[0x0][0x364], PT, P4 ;  /* 0x0000d900ff007a0c */ /* 0x000fe40003f85340 */
[----:B------:R-:W-:Y:S02]  /*1570*/  ISETP.NE.AND.EX P2, PT, RZ, c[0x0][0x374], PT, P0 ;  /* 0x0000dd00ff007a0c */ /* 0x000fe40003f45300 */
[----:B------:R-:W-:Y:S02]  /*1580*/  ISETP.NE.U32.AND P3, PT, RZ, c[0x0][0x348], PT ;  /* 0x0000d200ff007a0c */ /* 0x000fe40003f65070 */
[----:B------:R-:W-:-:S02]  /*1590*/  ISETP.NE.U32.AND P5, PT, RZ, c[0x0][0x358], PT ;  /* 0x0000d600ff007a0c */ /* 0x000fc40003fa5070 */
[----:B------:R-:W-:Y:S02]  /*15a0*/  ISETP.NE.AND.EX P3, PT, RZ, c[0x0][0x34c], PT, P3 ;  /* 0x0000d300ff007a0c */ /* 0x000fe40003f65330 */
[----:B------:R-:W-:Y:S01]  /*15b0*/  ISETP.NE.AND.EX P5, PT, RZ, c[0x0][0x35c], PT, P5 ;  /* 0x0000d700ff007a0c */ /* 0x000fe20003fa5350 */
[----:B------:R-:W-:Y:S02]  /*15c0*/  IMAD.MOV.U32 R115, RZ, RZ, RZ ;  /* 0x000000ffff737224 */ /* 0x000fe400078e00ff */
[----:B------:R-:W-:Y:S02]  /*15d0*/  IMAD.MOV.U32 R113, RZ, RZ, RZ ;  /* 0x000000ffff717224 */ /* 0x000fe400078e00ff */
[----:B------:R-:W-:Y:S01]  /*15e0*/  IMAD.MOV.U32 R11, RZ, RZ, RZ ;  /* 0x000000ffff0b7224 */ /* 0x000fe200078e00ff */
[----:B--2---:R-:W-:Y:S02]  /*15f0*/  SHF.R.S32.HI R221, RZ, 0x1f, R206 ;  /* 0x0000001fffdd7819 */ /* 0x004fe400000114ce */
[----:B------:R-:W-:-:S02]  /*1600*/  @P4 LEA R2, P0, R206, c[0x0][0x360], 0x2 ;  /* 0x0000d800ce024a11 */ /* 0x000fc400078010ff */
[C---:B------:R-:W-:Y:S02]  /*1610*/  @P2 LEA R4, P1, R206.reuse, c[0x0][0x370], 0x2 ;  /* 0x0000dc00ce042a11 */ /* 0x040fe400078210ff */
[C-C-:B------:R-:W-:Y:S02]  /*1620*/  @P4 LEA.HI.X R3, R206.reuse, c[0x0][0x364], R221.reuse, 0x2, P0 ;  /* 0x0000d900ce034a11 */ /* 0x140fe400000f14dd */
[----:B------:R-:W-:Y:S02]  /*1630*/  ISETP.NE.U32.AND P0, PT, RZ, c[0x0][0x350], PT ;  /* 0x0000d400ff007a0c */ /* 0x000fe40003f05070 */
[----:B------:R-:W-:Y:S01]  /*1640*/  @P2 LEA.HI.X R5, R206, c[0x0][0x374], R221, 0x2, P1 ;  /* 0x0000dd00ce052a11 */ /* 0x000fe200008f14dd */
[----:B------:R1:W5:Y:S01]  /*1650*/  @P4 LDG.E R122, [R2.64] ;  /* 0x00000006027a4981 */ /* 0x000362000c1e1900 */
[----:B------:R-:W-:-:S03]  /*1660*/  ISETP.NE.AND.EX P6, PT, RZ, c[0x0][0x354], PT, P0 ;  /* 0x0000d500ff007a0c */ /* 0x000fc60003fc5300 */
[----:B------:R2:W5:Y:S01]  /*1670*/  @P2 LDG.E R116, [R4.64] ;  /* 0x0000000604742981 */ /* 0x000562000c1e1900 */
[----:B------:R-:W-:-:S04]  /*1680*/  LEA R6, P2, R206, c[0x0][0x348], 0x2 ;  /* 0x0000d200ce067a11 */ /* 0x000fc800078410ff */
[----:B------:R-:W-:-:S05]  /*1690*/  LEA.HI.X R7, R206, c[0x0][0x34c], R221, 0x2, P2 ;  /* 0x0000d300ce077a11 */ /* 0x000fca00010f14dd */
[----:B------:R3:W5:Y:S01]  /*16a0*/  @P3 LDG.E R115, [R6.64] ;  /* 0x0000000606733981 */ /* 0x000762000c1e1900 */
[C---:B-1----:R-:W-:Y:S02]  /*16b0*/  LEA R2, P0, R206.reuse, c[0x0][0x358], 0x2 ;  /* 0x0000d600ce027a11 */ /* 0x042fe400078010ff */
[C---:B--2---:R-:W-:Y:S02]  /*16c0*/  LEA R4, P1, R206.reuse, c[0x0][0x350], 0x2 ;  /* 0x0000d400ce047a11 */ /* 0x044fe400078210ff */
[C-C-:B------:R-:W-:Y:S02]  /*16d0*/  LEA.HI.X R3, R206.reuse, c[0x0][0x35c], R221.reuse, 0x2, P0 ;  /* 0x0000d700ce037a11 */ /* 0x140fe400000f14dd */
[----:B------:R-:W-:-:S03]  /*16e0*/  LEA.HI.X R5, R206, c[0x0][0x354], R221, 0x2, P1 ;  /* 0x0000d500ce057a11 */ /* 0x000fc600008f14dd */
[----:B------:R3:W5:Y:S04]  /*16f0*/  @P5 LDG.E R11, [R2.64] ;  /* 0x00000006020b5981 */ /* 0x000768000c1e1900 */
[----:B------:R3:W5:Y:S01]  /*1700*/  @P6 LDG.E R113, [R4.64] ;  /* 0x0000000604716981 */ /* 0x000762000c1e1900 */
[----:B------:R-:W-:Y:S01]  /*1710*/  YIELD ;  /* 0x0000000000007946 */ /* 0x000fe20003800000 */
[----:B------:R-:W-:Y:S02]  /*1720*/  P2R R14, PR, RZ, 0x40 ;  /* 0x00000040ff0e7803 */ /* 0x000fe40000000000 */
[----:B------:R-:W-:Y:S01]  /*1730*/  LOP3.LUT R217, R214, 0xffff, RZ, 0xc0, !PT ;  /* 0x0000ffffd6d97812 */ /* 0x000fe200078ec0ff */
[----:B------:R-:W-:Y:S05]  /*1740*/  @P4 BRA `(.L_x_134) ;  /* 0x0000005000004947 */ /* 0x000fea0003800000 */
[----:B-----5:R-:W-:Y:S01]  /*1750*/  MOV R122, c[0x0][0x168] ;  /* 0x00005a00007a7a02 */ /* 0x020fe20000000f00 */
[----:B------:R-:W-:Y:S05]  /*1760*/  @!P3 BRA `(.L_x_134) ;  /* 0x000000300000b947 */ /* 0x000fea0003800000 */
[----:B------:R-:W2:Y:S04]  /*1770*/  LDG.E R8, [R6.64] ;  /* 0x0000000606087981 */ /* 0x000ea8000c1e1900 */
[----:B------:R-:W2:Y:S02]  /*1780*/  LDG.E R0, [R6.64+0x4] ;  /* 0x0000040606007981 */ /* 0x000ea4000c1e1900 */
[----:B--2---:R-:W-:-:S02]  /*1790*/  IADD3 R122, -R8, R0, RZ ;  /* 0x00000000087a7210 */ /* 0x004fc40007ffe1ff */
.L_x_134:
[----:B------:R-:W-:-:S04]  /*17a0*/  ISETP.NE.U32.AND P0, PT, RZ, c[0x0][0x368], PT ;  /* 0x0000da00ff007a0c */ /* 0x000fc80003f05070 */
[----:B------:R-:W-:-:S13]  /*17b0*/  ISETP.NE.AND.EX P0, PT, RZ, c[0x0][0x36c], PT, P0 ;  /* 0x0000db00ff007a0c */ /* 0x000fda0003f05300 */
[----:B------:R-:W-:Y:S05]  /*17c0*/  @!P0 BRA `(.L_x_135) ;  /* 0x0000004000008947 */ /* 0x000fea0003800000 */
[----:B---3--:R-:W-:-:S04]  /*17d0*/  LEA R4, P0, R206, c[0x0][0x368], 0x2 ;  /* 0x0000da00ce047a11 */ /* 0x008fc800078010ff */
[----:B------:R-:W-:-:S05]  /*17e0*/  LEA.HI.X R5, R206, c[0x0][0x36c], R221, 0x2, P0 ;  /* 0x0000db00ce057a11 */ /* 0x000fca00000f14dd */
[----:B------:R1:W5:Y:S01]  /*17f0*/  LDG.E R9, [R4.64] ;  /* 0x0000000604097981 */ /* 0x000362000c1e1900 */
[----:B------:R-:W-:Y:S05]  /*1800*/  BRA `(.L_x_136) ;  /* 0x0000005000007947 */ /* 0x000fea0003800000 */
.L_x_135:
[----:B------:R-:W-:Y:S01]  /*1810*/  MOV R9, c[0x0][0x1d0] ;  /* 0x0000740000097a02 */ /* 0x000fe20000000f00 */
[----:B------:R-:W-:Y:S05]  /*1820*/  @!P6 BRA `(.L_x_136) ;  /* 0x000000300000e947 */ /* 0x000fea0003800000 */
[----:B---3--:R-:W2:Y:S04]  /*1830*/  LDG.E R6, [R4.64] ;  /* 0x0000000604067981 */ /* 0x008ea8000c1e1900 */
[----:B------:R-:W2:Y:S02]  /*1840*/  LDG.E R0, [R4.64+0x4] ;  /* 0x0000040604007981 */ /* 0x000ea4000c1e1900 */
[----:B--2---:R-:W-:Y:S02]  /*1850*/  IADD3 R9, -R6, R0, RZ ;  /* 0x0000000006097210 */ /* 0x004fe40007ffe1ff */
.L_x_136:
[----:B-1-3--:R1:W2:Y:S04]  /*1860*/  @P5 LDG.E R5, [R2.64] ;  /* 0x0000000602055981 */ /* 0x00a2a8000c1e1900 */
[----:B------:R1:W2:Y:S01]  /*1870*/  @P5 LDG.E R4, [R2.64+0x4] ;  /* 0x0000040602045981 */ /* 0x0002a2000c1e1900 */
[----:B------:R-:W-:Y:S01]  /*1880*/  ISETP.NE.U32.AND P0, PT, RZ, c[0x0][0x378], PT ;  /* 0x0000de00ff007a0c */ /* 0x000fe20003f05070 */
[----:B-----5:R-:W-:-:S03]  /*1890*/  IMAD.MOV.U32 R110, RZ, RZ, R9 ;  /* 0x000000ffff6e7224 */ /* 0x020fc600078e0009 */
[----:B------:R-:W-:Y:S01]  /*18a0*/  ISETP.NE.AND.EX P1, PT, RZ, c[0x0][0x37c], PT, P0 ;  /* 0x0000df00ff007a0c */ /* 0x000fe20003f25300 */
[----:B------:R-:W-:Y:S01]  /*18b0*/  IMAD.MOV.U32 R64, RZ, RZ, c[0x0][0x228] ;  /* 0x00008a00ff407624 */ /* 0x000fe200078e00ff */
[----:B------:R-:W-:-:S04]  /*18c0*/  LOP3.LUT R0, R214, 0xff000000, RZ, 0xc0, !PT ;  /* 0xff000000d6007812 */ /* 0x000fc800078ec0ff */
[----:B------:R-:W-:-:S07]  /*18d0*/  SHF.R.U32.HI R0, RZ, 0x8, R0 ;  /* 0x00000008ff007819 */ /* 0x000fce0000011600 */
[----:B-1----:R-:W-:-:S04]  /*18e0*/  @P1 LEA R2, P0, R206, c[0x0][0x378], 0x2 ;  /* 0x0000de00ce021a11 */ /* 0x002fc800078010ff */
[----:B------:R-:W-:-:S05]  /*18f0*/  @P1 LEA.HI.X R3, R206, c[0x0][0x37c], R221, 0x2, P0 ;  /* 0x0000df00ce031a11 */ /* 0x000fca00000f14dd */
[----:B------:R1:W5:Y:S01]  /*1900*/  @P1 LDG.E R110, [R2.64] ;  /* 0x00000006026e1981 */ /* 0x000362000c1e1900 */
[----:B------:R-:W-:Y:S01]  /*1910*/  BSSY B0, `(.L_x_137) ;  /* 0x000002e000007945 */ /* 0x000fe20003800000 */
[----:B-1----:R-:W-:-:S04]  /*1920*/  LOP3.LUT R2, R214, 0xff0000, RZ, 0xc0, !PT ;  /* 0x00ff0000d6027812 */ /* 0x002fc800078ec0ff */
[----:B------:R-:W-:-:S04]  /*1930*/  LEA.HI R3, R2, R0, RZ, 0x10 ;  /* 0x0000000002037211 */ /* 0x000fc800078f80ff */
[----:B------:R-:W-:Y:S02]  /*1940*/  SHF.R.U32.HI R222, RZ, 0x10, R3 ;  /* 0x00000010ffde7819 */ /* 0x000fe40000011603 */
[----:B------:R-:W-:Y:S02]  /*1950*/  LOP3.LUT R232, R3, 0xff, RZ, 0xc0, !PT ;  /* 0x000000ff03e87812 */ /* 0x000fe400078ec0ff */
[----:B------:R-:W-:-:S04]  /*1960*/  ISETP.NE.AND P1, PT, R222, RZ, PT ;  /* 0x000000ffde00720c */ /* 0x000fc80003f25270 */
[----:B------:R-:W-:Y:S01]  /*1970*/  SEL R109, R222, c[0x0][0x338], P1 ;  /* 0x0000ce00de6d7a07 */ /* 0x000fe20000800000 */
[----:B--2---:R-:W-:Y:S02]  /*1980*/  @P5 IMAD.IADD R64, R4, 0x1, -R5 ;  /* 0x0000000104405824 */ /* 0x004fe400078e0a05 */
[----:B------:R-:W-:-:S04]  /*1990*/  IMAD.IADD R5, R9, 0x1, -R116 ;  /* 0x0000000109057824 */ /* 0x000fc800078e0a74 */
[----:B------:R-:W-:-:S05]  /*19a0*/  IMAD.IADD R127, R5, 0x1, R64 ;  /* 0x00000001057f7824 */ /* 0x000fca00078e0240 */
[C---:B------:R-:W-:Y:S02]  /*19b0*/  ISETP.GE.AND P0, PT, R127.reuse, 0x1, PT ;  /* 0x000000017f00780c */ /* 0x040fe40003f06270 */
[----:B------:R-:W-:-:S04]  /*19c0*/  IADD3 R0, R127, 0x1f, RZ ;  /* 0x0000001f7f007810 */ /* 0x000fc80007ffe0ff */
[----:B------:R-:W-:-:S04]  /*19d0*/  SHF.R.S32.HI R2, RZ, 0x1f, R0 ;  /* 0x0000001fff027819 */ /* 0x000fc80000011400 */
[----:B------:R-:W-:Y:S01]  /*19e0*/  LEA.HI R2, R2, R0, RZ, 0x5 ;  /* 0x0000000002027211 */ /* 0x000fe200078f28ff */
[----:B------:R-:W-:-:S03]  /*19f0*/  IMAD.MOV.U32 R0, RZ, RZ, RZ ;  /* 0x000000ffff007224 */ /* 0x000fc600078e00ff */
[----:B------:R-:W-:Y:S01]  /*1a00*/  SHF.R.S32.HI R112, RZ, 0x5, R2 ;  /* 0x00000005ff707819 */ /* 0x000fe20000011402 */
[----:B------:R-:W-:Y:S05]  /*1a10*/  @!P0 BRA `(.L_x_138) ;  /* 0x000001d000008947 */ /* 0x000fea0003800000 */
[----:B------:R-:W-:Y:S02]  /*1a20*/  IABS R0, R109 ;  /* 0x0000006d00007213 */ /* 0x000fe40000000000 */
[----:B------:R-:W-:-:S03]  /*1a30*/  IADD3 R6, R112, -0x1, R109 ;  /* 0xffffffff70067810 */ /* 0x000fc60007ffe06d */
[----:B------:R-:W-:Y:S01]  /*1a40*/  IMAD.MOV.U32 R4, RZ, RZ, R0 ;  /* 0x000000ffff047224 */ /* 0x000fe200078e0000 */
[----:B------:R-:W-:-:S03]  /*1a50*/  IABS R10, R6 ;  /* 0x00000006000a7213 */ /* 0x000fc60000000000 */
[----:B------:R-:W1:Y:S08]  /*1a60*/  I2F.RP R2, R4 ;  /* 0x0000000400027306 */ /* 0x000e700000209400 */
[----:B-1----:R-:W1:Y:S02]  /*1a70*/  MUFU.RCP R2, R2 ;  /* 0x0000000200027308 */ /* 0x002e640000001000 */
[----:B-1----:R-:W-:-:S06]  /*1a80*/  IADD3 R2, R2, 0xffffffe, RZ ;  /* 0x0ffffffe02027810 */ /* 0x002fcc0007ffe0ff */
[----:B------:R-:W1:Y:S02]  /*1a90*/  F2I.FTZ.U32.TRUNC.NTZ R3, R2 ;  /* 0x0000000200037305 */ /* 0x000e64000021f000 */
[----:B-1----:R-:W-:-:S04]  /*1aa0*/  IMAD.MOV R0, RZ, RZ, -R3 ;  /* 0x000000ffff007224 */ /* 0x002fc800078e0a03 */
[----:B------:R-:W-:Y:S01]  /*1ab0*/  IMAD.MOV.U32 R2, RZ, RZ, R0 ;  /* 0x000000ffff027224 */ /* 0x000fe200078e0000 */
[----:B------:R-:W-:-:S03]  /*1ac0*/  IABS R0, R109 ;  /* 0x0000006d00007213 */ /* 0x000fc60000000000 */
[----:B------:R-:W-:Y:S02]  /*1ad0*/  IMAD R7, R2, R4, RZ ;  /* 0x0000000402077224 */ /* 0x000fe400078e02ff */
[----:B------:R-:W-:Y:S02]  /*1ae0*/  IMAD.MOV.U32 R2, RZ, RZ, RZ ;  /* 0x000000ffff027224 */ /* 0x000fe400078e00ff */
        /* <DEDUP_REMOVED lines=16> */
.L_x_138:
[----:B------:R-:W-:Y:S05]  /*1bf0*/  BSYNC B0 ;  /* 0x0000000000007941 */ /* 0x000fea0003800000 */
.L_x_137:
[----:B------:R-:W-:Y:S01]  /*1c00*/  IMAD R2, R232, R0, RZ ;  /* 0x00000000e8027224 */ /* 0x000fe200078e02ff */
[----:B------:R-:W1:Y:S01]  /*1c10*/  S2R R6, SR_TID.X ;  /* 0x0000000000067919 */ /* 0x000e620000002100 */
[----:B------:R-:W-:Y:S02]  /*1c20*/  IMAD.SHL.U32 R4, R198, 0x40, RZ ;  /* 0x00000040c6047824 */ /* 0x000fe400078e00ff */
[C---:B------:R-:W-:Y:S02]  /*1c30*/  IMAD.IADD R0, R2.reuse, 0x1, R0 ;  /* 0x0000000102007824 */ /* 0x040fe400078e0200 */
[----:B------:R-:W-:Y:S01]  /*1c40*/  IMAD R2, R2, 0x20, -R5 ;  /* 0x0000002002027824 */ /* 0x000fe200078e0a05 */
[----:B------:R-:W-:Y:S02]  /*1c50*/  LOP3.LUT R111, R4, 0x1c0, RZ, 0xc0, !PT ;  /* 0x000001c0046f7812 */ /* 0x000fe400078ec0ff */
[----:B------:R-:W-:-:S02]  /*1c60*/  IMNMX R0, R112, R0, PT ;  /* 0x0000000070007217 */ /* 0x000fc40003800200 */
[----:B------:R-:W-:Y:S02]  /*1c70*/  IMNMX R2, RZ, R2, !PT ;  /* 0x00000002ff027217 */ /* 0x000fe40007800200 */
[----:B------:R-:W-:Y:S01]  /*1c80*/  SHF.R.U32.HI R130, RZ, 0x3, R111 ;  /* 0x00000003ff827819 */ /* 0x000fe2000001166f */
[----:B------:R-:W-:Y:S01]  /*1c90*/  IMAD R0, R0, 0x20, -R5 ;  /* 0x0000002000007824 */ /* 0x000fe200078e0a05 */
[----:B------:R-:W-:-:S04]  /*1ca0*/  SHF.R.U32.HI R105, RZ, 0x5, R2 ;  /* 0x00000005ff697819 */ /* 0x000fc80000011602 */
[----:B------:R-:W-:-:S04]  /*1cb0*/  IMNMX R0, R0, R64, PT ;  /* 0x0000004000007217 */ /* 0x000fc80003800200 */
[----:B------:R-:W-:Y:S02]  /*1cc0*/  ISETP.GT.AND P0, PT, R0, R2, PT ;  /* 0x000000020000720c */ /* 0x000fe40003f04270 */
[----:B-1----:R-:W-:Y:S02]  /*1cd0*/  SHF.R.S32.HI R5, RZ, 0x1f, R6 ;  /* 0x0000001fff057819 */ /* 0x002fe40000011406 */
[----:B------:R-:W-:Y:S02]  /*1ce0*/  LOP3.LUT R2, R111, 0x38, R132, 0xf8, !PT ;  /* 0x000000386f027812 */ /* 0x000fe400078ef884 */
[----:B------:R-:W-:Y:S02]  /*1cf0*/  LEA.HI R5, R5, R6, RZ, 0x6 ;  /* 0x0000000605057211 */ /* 0x000fe400078f30ff */
[----:B------:R-:W-:-:S05]  /*1d00*/  LOP3.LUT R126, R2, R130, RZ, 0x3c, !PT ;  /* 0x00000082027e7212 */ /* 0x000fca00078e3cff */
[----:B------:R-:W-:-:S04]  /*1d10*/  @P0 IADD3 R0, R0, 0x1f, RZ ;  /* 0x0000001f00000810 */ /* 0x000fc80007ffe0ff */
[----:B------:R-:W-:-:S04]  /*1d20*/  @P0 SHF.R.S32.HI R3, RZ, 0x1f, R0 ;  /* 0x0000001fff030819 */ /* 0x000fc80000011400 */
[----:B------:R-:W-:Y:S01]  /*1d30*/  @P0 LEA.HI R4, R3, R0, RZ, 0x5 ;  /* 0x0000000003040211 */ /* 0x000fe200078f28ff */
[----:B------:R-:W-:Y:S02]  /*1d40*/  IMAD.MOV.U32 R0, RZ, RZ, R105 ;  /* 0x000000ffff007224 */ /* 0x000fe400078e0069 */
[----:B------:R-:W-:Y:S01]  /*1d50*/  IMAD.SHL.U32 R3, R5, 0x8, RZ ;  /* 0x0000000805037824 */ /* 0x000fe200078e00ff */
[----:B------:R-:W-:-:S04]  /*1d60*/  @P0 SHF.R.S32.HI R0, RZ, 0x5, R4 ;  /* 0x00000005ff000819 */ /* 0x000fc80000011404 */
[----:B------:R-:W-:Y:S02]  /*1d70*/  ISETP.GT.AND P0, PT, R0, R105, PT ;  /* 0x000000690000720c */ /* 0x000fe40003f04270 */
[----:B------:R-:W-:-:S05]  /*1d80*/  LOP3.LUT R114, R3, 0xfffffe00, RZ, 0xc0, !PT ;  /* 0xfffffe0003727812 */ /* 0x000fca00078ec0ff */
[----:B------:R-:W-:-:S04]  /*1d90*/  IMAD.IADD R2, R114, 0x1, R126 ;  /* 0x0000000172027824 */ /* 0x000fc800078e027e */
[----:B------:R-:W-:Y:S02]  /*1da0*/  IMAD.SHL.U32 R188, R2, 0x2, RZ ;  /* 0x0000000202bc7824 */ /* 0x000fe400078e00ff */
[----:B------:R-:W-:Y:S05]  /*1db0*/  @!P0 BRA `(.L_x_139) ;  /* 0x0000384000008947 */ /* 0x000fea0003800000 */
[----:B------:R-:W-:-:S04]  /*1dc0*/  ISETP.NE.U32.AND P0, PT, RZ, c[0x0][0x340], PT ;  /* 0x0000d000ff007a0c */ /* 0x000fc80003f05070 */
[----:B------:R-:W-:-:S13]  /*1dd0*/  ISETP.NE.AND.EX P2, PT, RZ, c[0x0][0x344], PT, P0 ;  /* 0x0000d100ff007a0c */ /* 0x000fda0003f45300 */
[----:B------:R-:W-:-:S05]  /*1de0*/  @P2 IMAD.WIDE R2, R206, R12, c[0x0][0x340] ;  /* 0x0000d000ce022625 */ /* 0x000fca00078e020c */
[----:B------:R1:W2:Y:S01]  /*1df0*/  @P2 LDG.E R8, [R2.64] ;  /* 0x0000000602082981 */ /* 0x0002a2000c1e1900 */
[--C-:B------:R-:W-:Y:S01]  /*1e00*/  SHF.R.S32.HI R13, RZ, 0x1f, R198.reuse ;  /* 0x0000001fff0d7819 */ /* 0x100fe200000114c6 */
[----:B------:R-:W-:Y:S01]  /*1e10*/  IMAD.IADD R102, R64, 0x1, -R198 ;  /* 0x0000000140667824 */ /* 0x000fe200078e0ac6 */
[C---:B------:R-:W-:Y:S01]  /*1e20*/  IADD3 R103, P0, R198.reuse, R11, RZ ;  /* 0x0000000bc6677210 */ /* 0x040fe20007f1e0ff */
[----:B------:R-:W-:Y:S01]  /*1e30*/  IMAD.MOV.U32 R125, RZ, RZ, c[0x0][0x238] ;  /* 0x00008e00ff7d7624 */ /* 0x000fe200078e00ff */
[----:B------:R-:W-:Y:S01]  /*1e40*/  SHF.R.S32.HI R133, RZ, 0x1f, R132 ;  /* 0x0000001fff857819 */ /* 0x000fe20000011484 */
[----:B------:R-:W-:Y:S01]  /*1e50*/  IMAD.WIDE.U32 R128, R198, c[0x0][0x1e0], RZ ;  /* 0x00007800c6807a25 */ /* 0x000fe200078e00ff */
[----:B------:R-:W-:Y:S02]  /*1e60*/  LEA.HI.X.SX32 R106, R11, R13, 0x1, P0 ;  /* 0x0000000d0b6a7211 */ /* 0x000fe400000f0eff */
[----:B------:R-:W-:Y:S02]  /*1e70*/  IADD3 R46, R0, -0x1, RZ ;  /* 0xffffffff002e7810 */ /* 0x000fe40007ffe0ff */
[----:B------:R-:W-:Y:S01]  /*1e80*/  SEL R10, R221, RZ, !P5 ;  /* 0x000000ffdd0a7207 */ /* 0x000fe20006800000 */
[----:B------:R-:W-:Y:S01]  /*1e90*/  IMAD R4, R106, c[0x0][0x238], RZ ;  /* 0x00008e006a047a24 */ /* 0x000fe200078e02ff */
[----:B------:R-:W-:Y:S01]  /*1ea0*/  SEL R12, R206, RZ, !P5 ;  /* 0x000000ffce0c7207 */ /* 0x000fe20006800000 */
[----:B------:R-:W-:Y:S01]  /*1eb0*/  IMAD R0, R46, -0x20, R102 ;  /* 0xffffffe02e007824 */ /* 0x000fe200078e0266 */
[----:B------:R-:W-:Y:S01]  /*1ec0*/  MOV R119, 0x5 ;  /* 0x0000000500777802 */ /* 0x000fe20000000f00 */
[----:B------:R-:W-:Y:S01]  /*1ed0*/  IMAD R4, R103, c[0x0][0x23c], R4 ;  /* 0x00008f0067047a24 */ /* 0x000fe200078e0204 */
[----:B------:R-:W-:-:S02]  /*1ee0*/  ISETP.GE.AND P6, PT, R132, c[0x0][0x1d4], PT ;  /* 0x0000750084007a0c */ /* 0x000fc40003fc6270 */
[----:B------:R-:W-:Y:S01]  /*1ef0*/  ISETP.GT.AND P0, PT, R0, RZ, PT ;  /* 0x000000ff0000720c */ /* 0x000fe20003f04270 */
[----:B------:R-:W-:Y:S01]  /*1f00*/  IMAD R0, R10, c[0x0][0x248], RZ ;  /* 0x000092000a007a24 */ /* 0x000fe200078e02ff */
[C---:B------:R-:W-:Y:S02]  /*1f10*/  SHF.L.U64.HI R120, R125.reuse, R119, c[0x0][0x23c] ;  /* 0x00008f007d787619 */ /* 0x040fe40000010277 */
[----:B------:R-:W-:Y:S01]  /*1f20*/  SHF.L.U32 R125, R125, 0x5, RZ ;  /* 0x000000057d7d7819 */ /* 0x000fe200000006ff */
[----:B-1----:R-:W-:Y:S01]  /*1f30*/  IMAD.WIDE.U32 R2, R103, c[0x0][0x238], R132 ;  /* 0x00008e0067027a25 */ /* 0x002fe200078e0084 */
[----:B------:R-:W-:Y:S02]  /*1f40*/  ISETP.GE.AND P5, PT, R134, c[0x0][0x1d4], PT ;  /* 0x0000750086007a0c */ /* 0x000fe40003fa6270 */
[----:B------:R-:W-:Y:S02]  /*1f50*/  ISETP.GE.AND P4, PT, R196, c[0x0][0x1d4], PT ;  /* 0x00007500c4007a0c */ /* 0x000fe40003f86270 */
[----:B------:R-:W-:Y:S01]  /*1f60*/  IADD3 R3, R3, R4, RZ ;  /* 0x0000000403037210 */ /* 0x000fe20007ffe0ff */
[----:B------:R-:W-:Y:S01]  /*1f70*/  IMAD R4, R12, c[0x0][0x24c], R0 ;  /* 0x000093000c047a24 */ /* 0x000fe200078e0200 */
[----:B------:R-:W-:Y:S01]  /*1f80*/  ISETP.GE.AND P3, PT, R197, c[0x0][0x1d4], PT ;  /* 0x00007500c5007a0c */ /* 0x000fe20003f66270 */
[----:B------:R-:W-:Y:S01]  /*1f90*/  IMAD.IADD R0, R9, 0x1, R113 ;  /* 0x0000000109007824 */ /* 0x000fe200078e0271 */
[----:B------:R-:W-:Y:S01]  /*1fa0*/  MOV R131, c[0x0][0x27c] ;  /* 0x00009f0000837a02 */ /* 0x000fe20000000f00 */
[----:B------:R-:W-:Y:S01]  /*1fb0*/  IMAD.WIDE.U32 R2, R217, c[0x0][0x240], R2 ;  /* 0x00009000d9027a25 */ /* 0x000fe200078e0002 */
[----:B------:R-:W-:-:S02]  /*1fc0*/  SHF.R.S32.HI R139, RZ, 0x1f, R138 ;  /* 0x0000001fff8b7819 */ /* 0x000fc4000001148a */
[----:B------:R-:W-:Y:S01]  /*1fd0*/  SHF.R.S32.HI R11, RZ, 0x1f, R0 ;  /* 0x0000001fff0b7819 */ /* 0x000fe20000011400 */
[----:B------:R-:W-:Y:S01]  /*1fe0*/  IMAD R3, R217, c[0x0][0x244], R3 ;  /* 0x00009100d9037a24 */ /* 0x000fe200078e0203 */
[----:B-----5:R-:W-:Y:S01]  /*1ff0*/  SHF.R.S32.HI R20, RZ, 0x1f, R110 ;  /* 0x0000001fff147819 */ /* 0x020fe2000001146e */
[----:B------:R-:W-:-:S04]  /*2000*/  IMAD.WIDE.U32 R6, R0, c[0x0][0x1e0], RZ ;  /* 0x0000780000067a25 */ /* 0x000fc800078e00ff */
[----:B------:R-:W-:Y:S01]  /*2010*/  IMAD.WIDE.U32 R78, R12, c[0x0][0x248], R2 ;  /* 0x000092000c4e7a25 */ /* 0x000fe200078e0002 */
[----:B------:R-:W-:-:S03]  /*2020*/  @P0 SHF.R.S32.HI R3, RZ, 0x1f, R46 ;  /* 0x0000001fff030819 */ /* 0x000fc6000001142e */
[----:B------:R-:W-:Y:S01]  /*2030*/  @P0 IMAD R2, R120, R46, RZ ;  /* 0x0000002e78020224 */ /* 0x000fe200078e02ff */
[----:B------:R-:W-:Y:S01]  /*2040*/  @P0 MOV R68, R78 ;  /* 0x0000004e00440202 */ /* 0x000fe20000000f00 */
[----:B------:R-:W-:Y:S02]  /*2050*/  IMAD.IADD R69, R79, 0x1, R4 ;  /* 0x000000014f457824 */ /* 0x000fe400078e0204 */
[-C--:B------:R-:W-:Y:S02]  /*2060*/  @P0 IMAD R2, R3, R125.reuse, R2 ;  /* 0x0000007d03020224 */ /* 0x080fe400078e0202 */
[----:B------:R-:W-:-:S04]  /*2070*/  @P0 IMAD.WIDE.U32 R4, R46, R125, R68 ;  /* 0x0000007d2e040225 */ /* 0x000fc800078e0044 */
[----:B------:R-:W-:Y:S01]  /*2080*/  @P0 IMAD.IADD R3, R5, 0x1, R2 ;  /* 0x0000000105030824 */ /* 0x000fe200078e0202 */
[----:B------:R-:W-:Y:S01]  /*2090*/  @P0 LEA R2, P1, R4, c[0x0][0x220], 0x1 ;  /* 0x0000880004020a11 */ /* 0x000fe200078208ff */
[----:B------:R-:W-:-:S03]  /*20a0*/  IMAD R9, R11, c[0x0][0x1e0], RZ ;  /* 0x000078000b097a24 */ /* 0x000fc600078e02ff */
[----:B------:R-:W-:Y:S01]  /*20b0*/  @P0 LEA.HI.X R3, R4, c[0x0][0x224], R3, 0x1, P1 ;  /* 0x0000890004030a11 */ /* 0x000fe200008f0c03 */
[----:B------:R-:W-:Y:S01]  /*20c0*/  IMAD R5, R0, c[0x0][0x1e4], R9 ;  /* 0x0000790000057a24 */ /* 0x000fe200078e0209 */
[----:B------:R-:W-:Y:S01]  /*20d0*/  ISETP.GE.AND P1, PT, R132, c[0x0][0x27c], PT ;  /* 0x00009f0084007a0c */ /* 0x000fe20003f26270 */
[----:B------:R-:W-:Y:S02]  /*20e0*/  IMAD.MOV.U32 R4, RZ, RZ, R6 ;  /* 0x000000ffff047224 */ /* 0x000fe400078e0006 */
[----:B------:R-:W-:Y:S01]  /*20f0*/  @!PT LDS RZ, [RZ] ;  /* 0x00000000fffff984 */ /* 0x000fe20000000800 */
[----:B------:R-:W-:Y:S01]  /*2100*/  @!PT LDS RZ, [RZ] ;  /* 0x00000000fffff984 */ /* 0x000fe20000000800 */
[----:B------:R-:W-:Y:S01]  /*2110*/  @!PT LDS RZ, [RZ] ;  /* 0x00000000fffff984 */ /* 0x000fe20000000800 */
[----:B------:R1:W-:Y:S01]  /*2120*/  @P0 LDGSTS.E.BYPASS.LTC128B.128 [R188+0xc080], [R2.64], !P6 ;  /* 0x0c08000002bc0fae */ /* 0x0003e2000f101d46 */
[----:B------:R-:W-:-:S03]  /*2130*/  IADD3 R5, R7, R5, RZ ;  /* 0x0000000507057210 */ /* 0x000fc60007ffe0ff */
[----:B------:R1:W-:Y:S02]  /*2140*/  @P0 LDGSTS.E.BYPASS.LTC128B.128 [R188+0xd080], [R2.64+0x80], !P5 ;  /* 0x0d08008002bc0fae */ /* 0x0003e4000e901d46 */
[C---:B------:R-:W-:Y:S02]  /*2150*/  IMAD.WIDE.U32 R4, R217.reuse, c[0x0][0x1e8], R4 ;  /* 0x00007a00d9047a25 */ /* 0x040fe400078e0004 */
[----:B------:R1:W-:Y:S02]  /*2160*/  @P0 LDGSTS.E.BYPASS.LTC128B.128 [R188+0xe080], [R2.64+0x100], !P4 ;  /* 0x0e08010002bc0fae */ /* 0x0003e4000e101d46 */
[----:B------:R-:W-:Y:S02]  /*2170*/  IMAD R5, R217, c[0x0][0x1ec], R5 ;  /* 0x00007b00d9057a24 */ /* 0x000fe400078e0205 */
[----:B------:R1:W-:Y:S01]  /*2180*/  @P0 LDGSTS.E.BYPASS.LTC128B.128 [R188+0xf080], [R2.64+0x180], !P3 ;  /* 0x0f08018002bc0fae */ /* 0x0003e2000d901d46 */
[----:B------:R-:W-:-:S03]  /*2190*/  ISETP.NE.AND P0, PT, R14, RZ, PT ;  /* 0x000000ff0e00720c */ /* 0x000fc60003f05270 */
[----:B------:R-:W0:Y:S01]  /*21a0*/  LDGDEPBAR ;  /* 0x00000000000079af */ /* 0x000e220000000000 */
[----:B------:R-:W-:Y:S01]  /*21b0*/  WARPSYNC 0xffffffff ;  /* 0xffffffff00007948 */ /* 0x000fe20003800000 */
[----:B-1----:R-:W-:-:S04]  /*21c0*/  IMAD R3, R13, c[0x0][0x1e0], RZ ;  /* 0x000078000d037a24 */ /* 0x002fc800078e02ff */
[----:B------:R-:W-:-:S05]  /*21d0*/  IMAD R3, R198, c[0x0][0x1e4], R3 ;  /* 0x00007900c6037a24 */ /* 0x000fca00078e0203 */
[----:B------:R-:W-:Y:S02]  /*21e0*/  IADD3 R104, R129, R3, RZ ;  /* 0x0000000381687210 */ /* 0x000fe40007ffe0ff */
[----:B--2---:R-:W-:Y:S01]  /*21f0*/  @P2 SHF.R.S32.HI R6, RZ, 0x1f, R8 ;  /* 0x0000001fff062819 */ /* 0x004fe20000011408 */
[----:B------:R-:W-:Y:S01]  /*2200*/  @!P2 IMAD.MOV.U32 R8, RZ, RZ, R206 ;  /* 0x000000ffff08a224 */ /* 0x000fe200078e00ce */
[----:B------:R-:W-:-:S04]  /*2210*/  @!P2 MOV R6, R221 ;  /* 0x000000dd0006a202 */ /* 0x000fc80000000f00 */
[----:B------:R-:W-:Y:S02]  /*2220*/  SEL R9, R6, RZ, !P0 ;  /* 0x000000ff06097207 */ /* 0x000fe40004000000 */
[----:B------:R-:W-:-:S03]  /*2230*/  SEL R8, R8, RZ, !P0 ;  /* 0x000000ff08087207 */ /* 0x000fc60004000000 */
[----:B------:R-:W-:Y:S02]  /*2240*/  IMAD R2, R9, c[0x0][0x1f0], RZ ;  /* 0x00007c0009027a24 */ /* 0x000fe400078e02ff */
[----:B------:R-:W-:-:S04]  /*2250*/  IMAD.WIDE.U32 R62, R8, c[0x0][0x1f0], R4 ;  /* 0x00007c00083e7a25 */ /* 0x000fc800078e0004 */
[----:B------:R-:W-:Y:S02]  /*2260*/  IMAD R2, R8, c[0x0][0x1f4], R2 ;  /* 0x00007d0008027a24 */ /* 0x000fe400078e0202 */
[----:B------:R-:W-:Y:S02]  /*2270*/  IMAD.SHL.U32 R4, R131, 0x2, RZ ;  /* 0x0000000283047824 */ /* 0x000fe400078e00ff */
[----:B------:R-:W-:Y:S02]  /*2280*/  IMAD.IADD R61, R63, 0x1, R2 ;  /* 0x000000013f3d7824 */ /* 0x000fe400078e0202 */
[----:B------:R-:W-:Y:S01]  /*2290*/  IADD3 R108, P0, R198, R0, RZ ;  /* 0x00000000c66c7210 */ /* 0x000fe20007f1e0ff */
[----:B------:R-:W-:Y:S01]  /*22a0*/  IMAD R0, R10, c[0x0][0x268], RZ ;  /* 0x00009a000a007a24 */ /* 0x000fe200078e02ff */
[C---:B------:R-:W-:Y:S01]  /*22b0*/  IADD3 R17, -R4.reuse, c[0x0][0x1d4], RZ ;  /* 0x0000750004117a10 */ /* 0x040fe20007ffe1ff */
[----:B------:R-:W-:Y:S01]  /*22c0*/  IMAD.WIDE.U32 R2, R217, c[0x0][0x260], R132 ;  /* 0x00009800d9027a25 */ /* 0x000fe200078e0084 */
[----:B------:R-:W-:Y:S01]  /*22d0*/  SEL R15, RZ, c[0x0][0x27c], !P1 ;  /* 0x00009f00ff0f7a07 */ /* 0x000fe20004800000 */
[----:B------:R-:W-:Y:S01]  /*22e0*/  BAR.SYNC.DEFER_BLOCKING 0x0 ;  /* 0x0000000000007b1d */ /* 0x000fe20000010000 */
[-C--:B------:R-:W-:Y:S01]  /*22f0*/  SEL R16, R4, R17.reuse, !P1 ;  /* 0x0000001104107207 */ /* 0x080fe20004800000 */
[----:B------:R-:W-:Y:S01]  /*2300*/  IMAD.X R107, R13, 0x1, R11, P0 ;  /* 0x000000010d6b7824 */ /* 0x000fe200000e060b */
[----:B------:R-:W-:Y:S01]  /*2310*/  ISETP.GE.AND P0, PT, R134, c[0x0][0x27c], PT ;  /* 0x00009f0086007a0c */ /* 0x000fe20003f06270 */
[----:B------:R-:W-:Y:S01]  /*2320*/  IMAD R5, R217, c[0x0][0x264], R3 ;  /* 0x00009900d9057a24 */ /* 0x000fe200078e0203 */
[----:B------:R-:W-:Y:S01]  /*2330*/  ISETP.GE.AND P2, PT, R131, 0x1, PT ;  /* 0x000000018300780c */ /* 0x000fe20003f46270 */
[----:B------:R-:W-:Y:S01]  /*2340*/  IMAD R22, R12, c[0x0][0x26c], R0 ;  /* 0x00009b000c167a24 */ /* 0x000fe200078e0200 */
[----:B------:R-:W-:Y:S01]  /*2350*/  SEL R17, R4, R17, !P0 ;  /* 0x0000001104117207 */ /* 0x000fe20004000000 */
[----:B------:R-:W-:Y:S01]  /*2360*/  IMAD.MOV.U32 R4, RZ, RZ, R2 ;  /* 0x000000ffff047224 */ /* 0x000fe200078e0002 */
[----:B------:R-:W-:Y:S01]  /*2370*/  ULDC.U8 UR4, c[0x0][0x298] ;  /* 0x0000a60000047ab9 */ /* 0x000fe20000000000 */
[----:B------:R-:W-:-:S02]  /*2380*/  IMAD R0, R13, c[0x0][0x290], RZ ;  /* 0x0000a4000d007a24 */ /* 0x000fc400078e02ff */
[----:B------:R-:W-:Y:S02]  /*2390*/  IMAD R10, R13, c[0x0][0x280], RZ ;  /* 0x0000a0000d0a7a24 */ /* 0x000fe400078e02ff */
[----:B------:R-:W-:-:S04]  /*23a0*/  IMAD.WIDE.U32 R82, R12, c[0x0][0x268], R4 ;  /* 0x00009a000c527a25 */ /* 0x000fc800078e0004 */
[----:B------:R-:W-:Y:S02]  /*23b0*/  IMAD R9, R9, c[0x0][0x218], RZ ;  /* 0x0000860009097a24 */ /* 0x000fe400078e02ff */
[----:B------:R-:W-:-:S04]  /*23c0*/  IMAD.WIDE.U32 R4, R198, c[0x0][0x290], R132 ;  /* 0x0000a400c6047a25 */ /* 0x000fc800078e0084 */
[C---:B------:R-:W-:Y:S02]  /*23d0*/  IMAD R0, R198.reuse, c[0x0][0x294], R0 ;  /* 0x0000a500c6007a24 */ /* 0x040fe400078e0200 */
[----:B------:R-:W-:Y:S02]  /*23e0*/  IMAD R14, R198, c[0x0][0x284], R10 ;  /* 0x0000a100c60e7a24 */ /* 0x000fe400078e020a */
[----:B------:R-:W-:-:S04]  /*23f0*/  IMAD.WIDE.U32 R6, R217, c[0x0][0x210], R132 ;  /* 0x00008400d9067a25 */ /* 0x000fc800078e0084 */
[----:B------:R-:W-:-:S04]  /*2400*/  IMAD.WIDE.U32 R10, R198, c[0x0][0x290], R138 ;  /* 0x0000a400c60a7a25 */ /* 0x000fc800078e008a */
[----:B------:R-:W-:Y:S02]  /*2410*/  IMAD R21, R8, c[0x0][0x21c], R9 ;  /* 0x0000870008157a24 */ /* 0x000fe400078e0209 */
[----:B------:R-:W-:Y:S02]  /*2420*/  IMAD.IADD R9, R5, 0x1, R0 ;  /* 0x0000000105097824 */ /* 0x000fe400078e0200 */
[----:B------:R-:W-:Y:S02]  /*2430*/  IMAD R3, R217, c[0x0][0x214], R7 ;  /* 0x00008500d9037a24 */ /* 0x000fe400078e0207 */
[----:B------:R-:W-:Y:S02]  /*2440*/  IMAD.MOV.U32 R2, RZ, RZ, R6 ;  /* 0x000000ffff027224 */ /* 0x000fe400078e0006 */
[----:B------:R-:W-:Y:S01]  /*2450*/  IMAD.IADD R5, R0, 0x1, R11 ;  /* 0x0000000100057824 */ /* 0x000fe200078e020b */
[----:B------:R-:W-:Y:S01]  /*2460*/  SEL R0, RZ, c[0x0][0x27c], !P0 ;  /* 0x00009f00ff007a07 */ /* 0x000fe20004000000 */
[----:B------:R-:W-:Y:S01]  /*2470*/  IMAD.WIDE.U32 R6, R198, c[0x0][0x280], R132 ;  /* 0x0000a000c6067a25 */ /* 0x000fe200078e0084 */
[----:B------:R-:W-:-:S02]  /*2480*/  IADD3 R11, R132, R15, RZ ;  /* 0x0000000f840b7210 */ /* 0x000fc40007ffe0ff */
[----:B------:R-:W-:Y:S01]  /*2490*/  SHF.R.S32.HI R15, RZ, 0x1f, R17 ;  /* 0x0000001fff0f7819 */ /* 0x000fe20000011411 */
[----:B------:R-:W-:Y:S01]  /*24a0*/  IMAD.WIDE.U32 R12, R198, c[0x0][0x280], R138 ;  /* 0x0000a000c60c7a25 */ /* 0x000fe200078e008a */
[----:B------:R-:W-:Y:S02]  /*24b0*/  IADD3 R101, P1, P0, R62, R128, R132 ;  /* 0x000000803e657210 */ /* 0x000fe4000783e084 */
[----:B------:R-:W-:Y:S01]  /*24c0*/  LEA.HI R15, R15, R17, RZ, 0x4 ;  /* 0x000000110f0f7211 */ /* 0x000fe200078f20ff */
[----:B------:R-:W-:Y:S01]  /*24d0*/  IMAD.WIDE.U32 R80, R8, c[0x0][0x218], R2 ;  /* 0x0000860008507a25 */ /* 0x000fe200078e0002 */
[----:B------:R-:W-:Y:S02]  /*24e0*/  IADD3.X R100, R61, R104, R133, P1, P0 ;  /* 0x000000683d647210 */ /* 0x000fe40000fe0485 */
[----:B------:R-:W-:Y:S01]  /*24f0*/  ISETP.NE.AND P0, PT, RZ, UR4, PT ;  /* 0x00000004ff007c0c */ /* 0x000fe2000bf05270 */
[----:B------:R-:W-:Y:S02]  /*2500*/  IMAD.MOV.U32 R8, RZ, RZ, R4 ;  /* 0x000000ffff087224 */ /* 0x000fe400078e0004 */
[----:B------:R-:W-:Y:S01]  /*2510*/  IMAD.MOV.U32 R4, RZ, RZ, R10 ;  /* 0x000000ffff047224 */ /* 0x000fe200078e000a */
[----:B------:R-:W-:Y:S01]  /*2520*/  SHF.R.S32.HI R10, RZ, 0x1f, R11 ;  /* 0x0000001fff0a7819 */ /* 0x000fe2000001140b */
[----:B------:R-:W-:Y:S01]  /*2530*/  IMAD.IADD R0, R134, 0x1, R0 ;  /* 0x0000000186007824 */ /* 0x000fe200078e0200 */
[----:B------:R-:W-:Y:S01]  /*2540*/  P2R R99, PR, RZ, 0x1 ;  /* 0x00000001ff637803 */ /* 0x000fe20000000000 */
[----:B------:R-:W-:Y:S01]  /*2550*/  IMAD.IADD R7, R7, 0x1, R14 ;  /* 0x0000000107077824 */ /* 0x000fe200078e020e */
[-C--:B------:R-:W-:Y:S01]  /*2560*/  LEA.HI R18, R10, R11.reuse, RZ, 0x6 ;  /* 0x0000000b0a127211 */ /* 0x080fe200078f30ff */
[----:B------:R-:W-:Y:S01]  /*2570*/  IMAD.IADD R3, R14, 0x1, R13 ;  /* 0x000000010e037824 */ /* 0x000fe200078e020d */
[----:B------:R-:W-:Y:S01]  /*2580*/  SHF.R.S32.HI R14, RZ, 0x1f, R16 ;  /* 0x0000001fff0e7819 */ /* 0x000fe20000011410 */
[----:B------:R-:W-:Y:S01]  /*2590*/  IMAD.MOV.U32 R2, RZ, RZ, R12 ;  /* 0x000000ffff027224 */ /* 0x000fe200078e000c */
[----:B------:R-:W-:Y:S01]  /*25a0*/  LEA.HI R12, R10, R11, RZ, 0x3 ;  /* 0x0000000b0a0c7211 */ /* 0x000fe200078f18ff */
[----:B------:R-:W-:Y:S01]  /*25b0*/  IMAD.MOV.U32 R121, RZ, RZ, c[0x0][0x290] ;  /* 0x0000a400ff797624 */ /* 0x000fe200078e00ff */
[----:B------:R-:W-:Y:S01]  /*25c0*/  SHF.R.S32.HI R13, RZ, 0x1f, R0 ;  /* 0x0000001fff0d7819 */ /* 0x000fe20000011400 */
[----:B------:R-:W-:Y:S01]  /*25d0*/  IMAD.MOV.U32 R123, RZ, RZ, c[0x0][0x280] ;  /* 0x0000a000ff7b7624 */ /* 0x000fe200078e00ff */
[----:B------:R-:W-:Y:S01]  /*25e0*/  LEA.HI R10, R14, R16, RZ, 0x4 ;  /* 0x000000100e0a7211 */ /* 0x000fe200078f20ff */
[----:B------:R-:W-:Y:S01]  /*25f0*/  IMAD.SHL.U32 R14, R18, 0x20, RZ ;  /* 0x00000020120e7824 */ /* 0x000fe200078e00ff */
[CC--:B------:R-:W-:Y:S01]  /*2600*/  LEA.HI R11, R13.reuse, R0.reuse, RZ, 0x3 ;  /* 0x000000000d0b7211 */ /* 0x0c0fe200078f18ff */
[----:B------:R-:W-:Y:S01]  /*2610*/  IMAD.MOV.U32 R124, RZ, RZ, c[0x0][0x1e0] ;  /* 0x00007800ff7c7624 */ /* 0x000fe200078e00ff */
[----:B------:R-:W-:Y:S01]  /*2620*/  LEA.HI R16, R13, R0, RZ, 0x6 ;  /* 0x000000000d107211 */ /* 0x000fe200078f30ff */
[----:B------:R-:W-:Y:S01]  /*2630*/  IMAD.WIDE.U32 R70, R110, c[0x0][0x280], R2 ;  /* 0x0000a0006e467a25 */ /* 0x000fe200078e0002 */
[----:B------:R-:W-:-:S02]  /*2640*/  SHF.R.S32.HI R0, RZ, 0x4, R10 ;  /* 0x00000004ff007819 */ /* 0x000fc4000001140a */
[----:B------:R-:W-:Y:S01]  /*2650*/  SHF.R.S32.HI R13, RZ, 0x4, R15 ;  /* 0x00000004ff0d7819 */ /* 0x000fe2000001140f */
[----:B------:R-:W-:Y:S01]  /*2660*/  IMAD.WIDE.U32 R76, R110, c[0x0][0x290], R8 ;  /* 0x0000a4006e4c7a25 */ /* 0x000fe200078e0008 */
[----:B------:R-:W-:Y:S02]  /*2670*/  LEA.HI.SX32 R10, R12, R0, 0x1d ;  /* 0x000000000c0a7211 */ /* 0x000fe400078feaff */
[----:B------:R-:W-:Y:S01]  /*2680*/  LEA.HI.SX32 R0, R11, R13, 0x1d ;  /* 0x0000000d0b007211 */ /* 0x000fe200078feaff */
[----:B------:R-:W-:Y:S01]  /*2690*/  IMAD.WIDE.U32 R74, R110, c[0x0][0x280], R6 ;  /* 0x0000a0006e4a7a25 */ /* 0x000fe200078e0006 */
[----:B------:R-:W-:Y:S02]  /*26a0*/  LOP3.LUT R19, R14, 0x7ffff800, RZ, 0xc0, !PT ;  /* 0x7ffff8000e137812 */ /* 0x000fe400078ec0ff */
[----:B------:R-:W-:Y:S01]  /*26b0*/  SHF.R.S32.HI R14, RZ, 0x1f, R0 ;  /* 0x0000001fff0e7819 */ /* 0x000fe20000011400 */
[----:B------:R-:W-:Y:S01]  /*26c0*/  IMAD.SHL.U32 R65, R10, 0x8, RZ ;  /* 0x000000080a417824 */ /* 0x000fe200078e00ff */
[----:B------:R-:W-:Y:S01]  /*26d0*/  SHF.R.S32.HI R13, RZ, 0x1f, R10 ;  /* 0x0000001fff0d7819 */ /* 0x000fe2000001140a */
[----:B------:R-:W-:Y:S01]  /*26e0*/  IMAD.WIDE.U32 R72, R110, c[0x0][0x290], R4 ;  /* 0x0000a4006e487a25 */ /* 0x000fe200078e0004 */
[----:B------:R-:W-:-:S02]  /*26f0*/  LOP3.LUT R15, R111, 0x38, R12, 0xf8, !PT ;  /* 0x000000386f0f7812 */ /* 0x000fc400078ef80c */
[----:B------:R-:W-:Y:S01]  /*2700*/  LEA.HI R14, R14, R0, RZ, 0x3 ;  /* 0x000000000e0e7211 */ /* 0x000fe200078f18ff */
[----:B------:R-:W-:Y:S01]  /*2710*/  IMAD.IADD R98, R83, 0x1, R22 ;  /* 0x0000000153627824 */ /* 0x000fe200078e0216 */
[----:B------:R-:W-:Y:S01]  /*2720*/  LEA.HI R13, R13, R10, RZ, 0x3 ;  /* 0x0000000a0d0d7211 */ /* 0x000fe200078f18ff */
[----:B------:R-:W-:Y:S01]  /*2730*/  IMAD.IADD R97, R81, 0x1, R21 ;  /* 0x0000000151617824 */ /* 0x000fe200078e0215 */
[----:B------:R-:W-:Y:S01]  /*2740*/  LOP3.LUT R17, R15, R130, RZ, 0x3c, !PT ;  /* 0x000000820f117212 */ /* 0x000fe200078e3cff */
[----:B------:R-:W-:Y:S01]  /*2750*/  IMAD.SHL.U32 R15, R16, 0x20, RZ ;  /* 0x00000020100f7824 */ /* 0x000fe200078e00ff */
[----:B------:R-:W-:Y:S01]  /*2760*/  SHF.L.U32 R66, R0, 0x3, RZ ;  /* 0x0000000300427819 */ /* 0x000fe200000006ff */
[----:B------:R-:W-:Y:S01]  /*2770*/  IMAD.SHL.U32 R14, R14, 0x100, RZ ;  /* 0x000001000e0e7824 */ /* 0x000fe200078e00ff */
[----:B------:R-:W-:Y:S01]  /*2780*/  LOP3.LUT R10, R111, 0x38, R65, 0xf8, !PT ;  /* 0x000000386f0a7812 */ /* 0x000fe200078ef841 */
[----:B------:R-:W-:Y:S01]  /*2790*/  IMAD.SHL.U32 R13, R13, 0x100, RZ ;  /* 0x000001000d0d7824 */ /* 0x000fe200078e00ff */
[----:B------:R-:W-:-:S02]  /*27a0*/  LOP3.LUT R0, R111, 0x38, R66, 0xf8, !PT ;  /* 0x000000386f007812 */ /* 0x000fc400078ef842 */
[----:B------:R-:W-:Y:S02]  /*27b0*/  LOP3.LUT R18, R15, 0x7ffff800, RZ, 0xc0, !PT ;  /* 0x7ffff8000f127812 */ /* 0x000fe400078ec0ff */
[-C--:B------:R-:W-:Y:S02]  /*27c0*/  LOP3.LUT R15, R10, R130.reuse, RZ, 0x3c, !PT ;  /* 0x000000820a0f7212 */ /* 0x080fe400078e3cff */
[----:B------:R-:W-:Y:S02]  /*27d0*/  LOP3.LUT R0, R0, R130, RZ, 0x3c, !PT ;  /* 0x0000008200007212 */ /* 0x000fe400078e3cff */
[----:B------:R-:W-:Y:S02]  /*27e0*/  LOP3.LUT R10, R14, 0x7ffff800, RZ, 0xc0, !PT ;  /* 0x7ffff8000e0a7812 */ /* 0x000fe400078ec0ff */
[----:B------:R-:W-:Y:S02]  /*27f0*/  LOP3.LUT R13, R13, 0x7ffff800, RZ, 0xc0, !PT ;  /* 0x7ffff8000d0d7812 */ /* 0x000fe400078ec0ff */
[----:B------:R-:W-:-:S02]  /*2800*/  LOP3.LUT R16, R111, 0x38, R11, 0xf8, !PT ;  /* 0x000000386f107812 */ /* 0x000fc400078ef80b */
[--C-:B------:R-:W-:Y:S01]  /*2810*/  IADD3 R14, R0, R10, R114.reuse ;  /* 0x0000000a000e7210 */ /* 0x100fe20007ffe072 */
[C---:B------:R-:W-:Y:S01]  /*2820*/  IMAD R0, R20.reuse, c[0x0][0x290], RZ ;  /* 0x0000a40014007a24 */ /* 0x040fe200078e02ff */
[----:B------:R-:W-:Y:S01]  /*2830*/  IADD3 R15, R15, R13, R114 ;  /* 0x0000000d0f0f7210 */ /* 0x000fe20007ffe072 */
[----:B------:R-:W-:Y:S01]  /*2840*/  IMAD R13, R20, c[0x0][0x280], RZ ;  /* 0x0000a000140d7a24 */ /* 0x000fe200078e02ff */
[----:B------:R-:W-:Y:S01]  /*2850*/  LOP3.LUT R16, R16, R130, RZ, 0x3c, !PT ;  /* 0x0000008210107212 */ /* 0x000fe200078e3cff */
[C---:B------:R-:W-:Y:S01]  /*2860*/  IMAD R10, R110.reuse, c[0x0][0x294], R0 ;  /* 0x0000a5006e0a7a24 */ /* 0x040fe200078e0200 */
[--C-:B------:R-:W-:Y:S01]  /*2870*/  IADD3 R17, R17, R19, R114.reuse ;  /* 0x0000001311117210 */ /* 0x100fe20007ffe072 */
[----:B------:R-:W-:Y:S01]  /*2880*/  IMAD R0, R110, c[0x0][0x284], R13 ;  /* 0x0000a1006e007a24 */ /* 0x000fe200078e020d */
[----:B------:R-:W-:Y:S01]  /*2890*/  IADD3 R16, R16, R18, R114 ;  /* 0x0000001210107210 */ /* 0x000fe20007ffe072 */
[----:B------:R-:W-:Y:S01]  /*28a0*/  IMAD.IADD R96, R77, 0x1, R10 ;  /* 0x000000014d607824 */ /* 0x000fe200078e020a */
[----:B------:R-:W-:Y:S01]  /*28b0*/  LOP3.LUT R84, R12, 0xfffffff8, RZ, 0xc0, !PT ;  /* 0xfffffff80c547812 */ /* 0x000fe200078ec0ff */
[----:B------:R-:W-:Y:S01]  /*28c0*/  IMAD.IADD R94, R10, 0x1, R73 ;  /* 0x000000010a5e7824 */ /* 0x000fe200078e0249 */
[----:B------:R-:W-:Y:S01]  /*28d0*/  LOP3.LUT R67, R11, 0xfffffff8, RZ, 0xc0, !PT ;  /* 0xfffffff80b437812 */ /* 0x000fe200078ec0ff */
[----:B------:R-:W-:Y:S01]  /*28e0*/  IMAD.IADD R95, R75, 0x1, R0 ;  /* 0x000000014b5f7824 */ /* 0x000fe200078e0200 */
[CC--:B------:R-:W-:Y:S01]  /*28f0*/  SHF.L.U64.HI R117, R121.reuse, R119.reuse, c[0x0][0x294] ;  /* 0x0000a50079757619 */ /* 0x0c0fe20000010277 */
[----:B------:R-:W-:Y:S01]  /*2900*/  IMAD.SHL.U32 R121, R121, 0x20, RZ ;  /* 0x0000002079797824 */ /* 0x000fe200078e00ff */
[-C--:B------:R-:W-:Y:S01]  /*2910*/  SHF.L.U64.HI R118, R123, R119.reuse, c[0x0][0x284] ;  /* 0x0000a1007b767619 */ /* 0x080fe20000010277 */
[----:B------:R-:W-:Y:S01]  /*2920*/  IMAD.SHL.U32 R90, R17, 0x2, RZ ;  /* 0x00000002115a7824 */ /* 0x000fe200078e00ff */
[C---:B------:R-:W-:Y:S01]  /*2930*/  SHF.L.U64.HI R119, R124.reuse, R119, c[0x0][0x1e4] ;  /* 0x000079007c777619 */ /* 0x040fe20000010277 */
[----:B------:R-:W-:Y:S01]  /*2940*/  IMAD.SHL.U32 R124, R124, 0x20, RZ ;  /* 0x000000207c7c7824 */ /* 0x000fe200078e00ff */
[----:B------:R-:W-:Y:S01]  /*2950*/  SHF.L.U32 R123, R123, 0x5, RZ ;  /* 0x000000057b7b7819 */ /* 0x000fe200000006ff */
[----:B------:R-:W-:Y:S01]  /*2960*/  IMAD.SHL.U32 R89, R16, 0x2, RZ ;  /* 0x0000000210597824 */ /* 0x000fe200078e00ff */
[----:B------:R-:W-:Y:S01]  /*2970*/  IADD3 R91, R0, R71, RZ ;  /* 0x00000047005b7210 */ /* 0x000fe20007ffe0ff */
[----:B------:R-:W-:Y:S01]  /*2980*/  IMAD.SHL.U32 R86, R15, 0x2, RZ ;  /* 0x000000020f567824 */ /* 0x000fe200078e00ff */
[----:B------:R-:W-:Y:S01]  /*2990*/  SHF.R.S32.HI R93, RZ, 0x1f, R84 ;  /* 0x0000001fff5d7819 */ /* 0x000fe20000011454 */
[----:B------:R-:W-:Y:S01]  /*29a0*/  IMAD.SHL.U32 R85, R14, 0x2, RZ ;  /* 0x000000020e557824 */ /* 0x000fe200078e00ff */
[----:B------:R-:W-:-:S02]  /*29b0*/  SHF.R.S32.HI R92, RZ, 0x1f, R67 ;  /* 0x0000001fff5c7819 */ /* 0x000fc40000011443 */
[----:B------:R-:W-:Y:S02]  /*29c0*/  SHF.R.S32.HI R88, RZ, 0x1f, R65 ;  /* 0x0000001fff587819 */ /* 0x000fe40000011441 */
[----:B------:R-:W-:Y:S02]  /*29d0*/  SHF.R.S32.HI R87, RZ, 0x1f, R66 ;  /* 0x0000001fff577819 */ /* 0x000fe40000011442 */
.L_x_158:
[-C--:B------:R-:W-:Y:S01]  /*29e0*/  IMAD R0, R119, R46.reuse, RZ ;  /* 0x0000002e77007224 */ /* 0x080fe200078e02ff */
[----:B------:R-:W-:Y:S01]  /*29f0*/  SHF.R.S32.HI R60, RZ, 0x1f, R46 ;  /* 0x0000001fff3c7819 */ /* 0x000fe2000001142e */
[----:B------:R-:W-:Y:S01]  /*2a00*/  IMAD.WIDE.U32 R10, R124, R46, RZ ;  /* 0x0000002e7c0a7225 */ /* 0x000fe200078e00ff */
[----:B------:R-:W-:Y:S04]  /*2a10*/  DEPBAR.LE SB0, 0x0 ;  /* 0x000080000000791a */ /* 0x000fe80000000000 */
[----:B------:R-:W-:Y:S01]  /*2a20*/  WARPSYNC 0xffffffff ;  /* 0xffffffff00007948 */ /* 0x000fe20003800000 */
[----:B------:R-:W-:Y:S01]  /*2a30*/  BAR.SYNC.DEFER_BLOCKING 0x0 ;  /* 0x0000000000007b1d */ /* 0x000fe20000010000 */
[----:B------:R-:W-:Y:S01]  /*2a40*/  ISETP.GE.AND P1, PT, R131, 0x1, PT ;  /* 0x000000018300780c */ /* 0x000fe20003f26270 */
[----:B-1----:R-:W-:Y:S01]  /*2a50*/  IMAD R2, R60, R124, R0 ;  /* 0x0000007c3c027224 */ /* 0x002fe200078e0200 */
[----:B------:R-:W-:Y:S03]  /*2a60*/  IADD3 R0, P0, R101, R10, RZ ;  /* 0x0000000a65007210 */ /* 0x000fe60007f1e0ff */
[----:B------:R-:W-:Y:S04]  /*2a70*/  IMAD.IADD R13, R11, 0x1, R2 ;  /* 0x000000010b0d7824 */ /* 0x000fe800078e0202 */
[----:B------:R-:W-:Y:S01]  /*2a80*/  IMAD.X R2, R13, 0x1, R100, P0 ;  /* 0x000000010d027824 */ /* 0x000fe200000e0664 */
[C---:B------:R-:W-:Y:S04]  /*2a90*/  LEA R36, P0, R0.reuse, c[0x0][0x1c8], 0x1 ;  /* 0x0000720000247a11 */ /* 0x040fe800078008ff */
[----:B------:R-:W-:Y:S01]  /*2aa0*/  LEA.HI.X R37, R0, c[0x0][0x1cc], R2, 0x1, P0 ;  /* 0x0000730000257a11 */ /* 0x000fe200000f0c02 */
[----:B------:R-:W-:Y:S01]  /*2ab0*/  BSSY B1, `(.L_x_140) ;  /* 0x0000266000017945 */ /* 0x000fe20003800000 */
[----:B------:R-:W-:-:S05]  /*2ac0*/  @!P1 BRA `(.L_x_141) ;  /* 0x000024f000009947 */ /* 0x000fca0003800000 */
[-C--:B------:R-:W-:Y:S01]  /*2ad0*/  IMAD R2, R118, R46.reuse, RZ ;  /* 0x0000002e76027224 */ /* 0x080fe200078e02ff */
[----:B------:R-:W-:Y:S01]  /*2ae0*/  ISETP.NE.AND P1, PT, R99, RZ, PT ;  /* 0x000000ff6300720c */ /* 0x000fe20003f25270 */
[-C--:B------:R-:W-:Y:S02]  /*2af0*/  IMAD R0, R117, R46.reuse, RZ ;  /* 0x0000002e75007224 */ /* 0x080fe400078e02ff */
[----:B------:R-:W-:Y:S02]  /*2b00*/  IMAD R4, R46, -0x20, R64 ;  /* 0xffffffe02e047824 */ /* 0x000fe400078e0240 */
[-C--:B------:R-:W-:Y:S04]  /*2b10*/  IMAD.WIDE.U32 R8, R123, R46.reuse, RZ ;  /* 0x0000002e7b087225 */ /* 0x080fe800078e00ff */
[----:B------:R-:W-:Y:S04]  /*2b20*/  IMAD.WIDE.U32 R14, R121, R46, RZ ;  /* 0x0000002e790e7225 */ /* 0x000fe800078e00ff */
[C---:B------:R-:W-:Y:S02]  /*2b30*/  IMAD R3, R60.reuse, R123, R2 ;  /* 0x0000007b3c037224 */ /* 0x040fe400078e0202 */
[----:B------:R-:W-:Y:S01]  /*2b40*/  IMAD R2, R60, R121, R0 ;  /* 0x000000793c027224 */ /* 0x000fe200078e0200 */
[----:B------:R-:W-:Y:S02]  /*2b50*/  IMNMX R0, R4, 0x20, PT ;  /* 0x0000002004007817 */ /* 0x000fe40003800200 */
[----:B------:R-:W-:Y:S02]  /*2b60*/  IADD3 R22, R9, R3, RZ ;  /* 0x0000000309167210 */ /* 0x000fe40007ffe0ff */
[----:B------:R-:W-:Y:S01]  /*2b70*/  IADD3 R23, R15, R2, RZ ;  /* 0x000000020f177210 */ /* 0x000fe20007ffe0ff */
[----:B------:R-:W-:-:S05]  /*2b80*/  @!P1 BRA `(.L_x_142) ;  /* 0x0000124000009947 */ /* 0x000fca0003800000 */
[----:B------:R-:W-:Y:S01]  /*2b90*/  ISETP.GE.AND P1, PT, R198, R0, PT ;  /* 0x00000000c600720c */ /* 0x000fe20003f26270 */
[----:B------:R-:W-:Y:S01]  /*2ba0*/  BSSY B0, `(.L_x_143) ;  /* 0x000002a000007945 */ /* 0x000fe20003800000 */
[----:B------:R-:W-:Y:S01]  /*2bb0*/  CS2R R16, SRZ ;  /* 0x0000000000107805 */ /* 0x000fe2000001ff00 */
[----:B------:R-:W-:Y:S01]  /*2bc0*/  CS2R R12, SRZ ;  /* 0x00000000000c7805 */ /* 0x000fe2000001ff00 */
[----:B------:R-:W-:Y:S01]  /*2bd0*/  CS2R R6, SRZ ;  /* 0x0000000000067805 */ /* 0x000fe2000001ff00 */
[----:B------:R-:W-:Y:S01]  /*2be0*/  CS2R R2, SRZ ;  /* 0x0000000000027805 */ /* 0x000fe2000001ff00 */
[----:B------:R-:W-:Y:S01]  /*2bf0*/  CS2R R30, SRZ ;  /* 0x00000000001e7805 */ /* 0x000fe2000001ff00 */
[----:B------:R-:W-:Y:S01]  /*2c00*/  CS2R R28, SRZ ;  /* 0x00000000001c7805 */ /* 0x000fe2000001ff00 */
[----:B------:R-:W-:Y:S01]  /*2c10*/  CS2R R26, SRZ ;  /* 0x00000000001a7805 */ /* 0x000fe2000001ff00 */
[----:B------:R-:W-:Y:S04]  /*2c20*/  CS2R R20, SRZ ;  /* 0x0000000000147805 */ /* 0x000fe8000001ff00 */
[----:B------:R-:W-:-:S05]  /*2c30*/  @P1 BRA `(.L_x_144) ;  /* 0x0000020000001947 */ /* 0x000fca0003800000 */
[----:B------:R-:W-:Y:S01]  /*2c40*/  IADD3 R0, P0, R70, R8, RZ ;  /* 0x0000000846007210 */ /* 0x000fe20007f1e0ff */
[----:B------:R-:W-:Y:S01]  /*2c50*/  CS2R R20, SRZ ;  /* 0x0000000000147805 */ /* 0x000fe2000001ff00 */
[----:B------:R-:W-:Y:S01]  /*2c60*/  CS2R R6, SRZ ;  /* 0x0000000000067805 */ /* 0x000fe2000001ff00 */
[----:B------:R-:W-:Y:S01]  /*2c70*/  CS2R R26, SRZ ;  /* 0x00000000001a7805 */ /* 0x000fe2000001ff00 */
[----:B------:R-:W-:Y:S01]  /*2c80*/  CS2R R12, SRZ ;  /* 0x00000000000c7805 */ /* 0x000fe2000001ff00 */
[----:B------:R-:W-:Y:S01]  /*2c90*/  IMAD.X R3, R22, 0x1, R91, P0 ;  /* 0x0000000116037824 */ /* 0x000fe200000e065b */
[----:B------:R-:W-:Y:S01]  /*2ca0*/  IADD3 R2, P0, R72, R14, RZ ;  /* 0x0000000e48027210 */ /* 0x000fe20007f1e0ff */
[----:B------:R-:W-:Y:S01]  /*2cb0*/  CS2R R28, SRZ ;  /* 0x00000000001c7805 */ /* 0x000fe2000001ff00 */
[----:B------:R-:W-:Y:S01]  /*2cc0*/  CS2R R16, SRZ ;  /* 0x0000000000107805 */ /* 0x000fe2000001ff00 */
[----:B------:R-:W-:Y:S02]  /*2cd0*/  CS2R R30, SRZ ;  /* 0x00000000001e7805 */ /* 0x000fe4000001ff00 */
[----:B------:R-:W-:Y:S01]  /*2ce0*/  IMAD.X R5, R23, 0x1, R94, P0 ;  /* 0x0000000117057824 */ /* 0x000fe200000e065e */
[C---:B------:R-:W-:Y:S04]  /*2cf0*/  LEA R8, P0, R0.reuse, c[0x0][0x270], 0x1 ;  /* 0x00009c0000087a11 */ /* 0x040fe800078008ff */
[----:B------:R-:W-:Y:S02]  /*2d00*/  LEA.HI.X R9, R0, c[0x0][0x274], R3, 0x1, P0 ;  /* 0x00009d0000097a11 */ /* 0x000fe400000f0c03 */
[C---:B------:R-:W-:Y:S04]  /*2d10*/  LEA R4, P0, R2.reuse, c[0x0][0x288], 0x1 ;  /* 0x0000a20002047a11 */ /* 0x040fe800078008ff */
[----:B------:R-:W-:Y:S02]  /*2d20*/  LEA.HI.X R5, R2, c[0x0][0x28c], R5, 0x1, P0 ;  /* 0x0000a30002057a11 */ /* 0x000fe400000f0c05 */
[----:B------:R-:W-:Y:S01]  /*2d30*/  ISETP.GE.AND P0, PT, R138, c[0x0][0x27c], PT ;  /* 0x00009f008a007a0c */ /* 0x000fe20003f06270 */
[----:B------:R-:W-:Y:S11]  /*2d40*/  CS2R R2, SRZ ;  /* 0x0000000000027805 */ /* 0x000ff6000001ff00 */
[----:B------:R-:W-:Y:S01]  /*2d50*/  @!UPT UIADD3 URZ, URZ, URZ, URZ ;  /* 0x0000003f3f3ff290 */ /* 0x000fe2000fffe03f */
[----:B------:R1:W5:Y:S04]  /*2d60*/  @!P0 LDG.E.64 R2, [R8.64] ;  /* 0x0000000608028981 */ /* 0x000368000c1e1b00 */
[----:B------:R1:W5:Y:S01]  /*2d70*/  @!P0 LDG.E.64 R20, [R4.64] ;  /* 0x0000000604148981 */ /* 0x000362000c1e1b00 */
[----:B------:R-:W-:Y:S11]  /*2d80*/  ISETP.GE.AND P0, PT, R142, c[0x0][0x27c], PT ;  /* 0x00009f008e007a0c */ /* 0x000ff60003f06270 */
[----:B------:R-:W-:Y:S02]  /*2d90*/  @!UPT UIADD3 URZ, URZ, URZ, URZ ;  /* 0x0000003f3f3ff290 */ /* 0x000fe4000fffe03f */
[----:B------:R1:W5:Y:S04]  /*2da0*/  @!P0 LDG.E.64 R6, [R8.64+0x40] ;  /* 0x0000400608068981 */ /* 0x000368000c1e1b00 */
[----:B------:R1:W5:Y:S01]  /*2db0*/  @!P0 LDG.E.64 R26, [R4.64+0x40] ;  /* 0x00004006041a8981 */ /* 0x000362000c1e1b00 */
[----:B------:R-:W-:Y:S11]  /*2dc0*/  ISETP.GE.AND P0, PT, R140, c[0x0][0x27c], PT ;  /* 0x00009f008c007a0c */ /* 0x000ff60003f06270 */
[----:B------:R-:W-:Y:S02]  /*2dd0*/  @!UPT UIADD3 URZ, URZ, URZ, URZ ;  /* 0x0000003f3f3ff290 */ /* 0x000fe4000fffe03f */
[----:B------:R1:W5:Y:S04]  /*2de0*/  @!P0 LDG.E.64 R12, [R8.64+0x80] ;  /* 0x00008006080c8981 */ /* 0x000368000c1e1b00 */
[----:B------:R1:W5:Y:S01]  /*2df0*/  @!P0 LDG.E.64 R28, [R4.64+0x80] ;  /* 0x00008006041c8981 */ /* 0x000362000c1e1b00 */
[----:B------:R-:W-:Y:S11]  /*2e00*/  ISETP.GE.AND P0, PT, R141, c[0x0][0x27c], PT ;  /* 0x00009f008d007a0c */ /* 0x000ff60003f06270 */
[----:B------:R-:W-:Y:S02]  /*2e10*/  @!UPT UIADD3 URZ, URZ, URZ, URZ ;  /* 0x0000003f3f3ff290 */ /* 0x000fe4000fffe03f */
[----:B------:R1:W5:Y:S04]  /*2e20*/  @!P0 LDG.E.64 R16, [R8.64+0xc0] ;  /* 0x0000c00608108981 */ /* 0x000368000c1e1b00 */
[----:B------:R1:W5:Y:S02]  /*2e30*/  @!P0 LDG.E.64 R30, [R4.64+0xc0] ;  /* 0x0000c006041e8981 */ /* 0x000364000c1e1b00 */
.L_x_144:
[----:B------:R-:W-:Y:S05]  /*2e40*/  BSYNC B0 ;  /* 0x0000000000007941 */ /* 0x000fea0003800000 */
.L_x_143:
[----:B------:R-:W-:-:S05]  /*2e50*/  @P1 BRA `(.L_x_145) ;  /* 0x000022b000001947 */ /* 0x000fca0003800000 */
[----:B------:R-:W-:Y:S01]  /*2e60*/  ISETP.GE.AND P0, PT, R132, c[0x0][0x1d4], PT ;  /* 0x0000750084007a0c */ /* 0x000fe20003f06270 */
[----:B-1---5:R-:W-:Y:S01]  /*2e70*/  IMAD.MOV.U32 R8, RZ, RZ, R16 ;  /* 0x000000ffff087224 */ /* 0x022fe200078e0010 */
[----:B------:R-:W-:Y:S01]  /*2e80*/  MOV R0, R13 ;  /* 0x0000000d00007202 */ /* 0x000fe20000000f00 */
[----:B------:R-:W-:Y:S01]  /*2e90*/  IMAD.MOV.U32 R5, RZ, RZ, R17 ;  /* 0x000000ffff057224 */ /* 0x000fe200078e0011 */
[----:B------:R-:W-:Y:S01]  /*2ea0*/  BSSY B0, `(.L_x_146) ;  /* 0x0000048000007945 */ /* 0x000fe20003800000 */
[----:B------:R-:W-:Y:S03]  /*2eb0*/  IMAD.MOV.U32 R4, RZ, RZ, R12 ;  /* 0x000000ffff047224 */ /* 0x000fe600078e000c */
[----:B------:R-:W-:Y:S01]  /*2ec0*/  PRMT R19, R5, 0x5410, R8 ;  /* 0x0000541005137816 */ /* 0x000fe20000000008 */
[----:B------:R-:W-:Y:S01]  /*2ed0*/  IMAD.MOV.U32 R5, RZ, RZ, R31 ;  /* 0x000000ffff057224 */ /* 0x000fe200078e001f */
[----:B------:R-:W-:Y:S01]  /*2ee0*/  PRMT R18, R0, 0x5410, R4 ;  /* 0x0000541000127816 */ /* 0x000fe20000000004 */
[----:B------:R-:W-:Y:S01]  /*2ef0*/  IMAD.MOV.U32 R4, RZ, RZ, R6 ;  /* 0x000000ffff047224 */ /* 0x000fe200078e0006 */
[----:B------:R-:W-:Y:S01]  /*2f00*/  MOV R8, R30 ;  /* 0x0000001e00087202 */ /* 0x000fe20000000f00 */
[----:B------:R-:W-:Y:S03]  /*2f10*/  IMAD.MOV.U32 R0, RZ, RZ, R7 ;  /* 0x000000ffff007224 */ /* 0x000fe600078e0007 */
[----:B------:R-:W-:Y:S01]  /*2f20*/  PRMT R34, R8, 0x5410, R5 ;  /* 0x0000541008227816 */ /* 0x000fe20000000005 */
[----:B------:R-:W-:Y:S01]  /*2f30*/  IMAD.MOV.U32 R8, RZ, RZ, R28 ;  /* 0x000000ffff087224 */ /* 0x000fe200078e001c */
[----:B------:R-:W-:Y:S01]  /*2f40*/  PRMT R15, R0, 0x5410, R4 ;  /* 0x00005410000f7816 */ /* 0x000fe20000000004 */
[----:B------:R-:W-:Y:S01]  /*2f50*/  IMAD.MOV.U32 R4, RZ, RZ, R26 ;  /* 0x000000ffff047224 */ /* 0x000fe200078e001a */
[----:B------:R-:W-:Y:S02]  /*2f60*/  MOV R5, R29 ;  /* 0x0000001d00057202 */ /* 0x000fe40000000f00 */
[----:B------:R-:W-:Y:S02]  /*2f70*/  MOV R0, R27 ;  /* 0x0000001b00007202 */ /* 0x000fe40000000f00 */
[----:B------:R-:W-:Y:S02]  /*2f80*/  PRMT R33, R8, 0x5410, R5 ;  /* 0x0000541008217816 */ /* 0x000fe40000000005 */
[----:B------:R-:W-:Y:S01]  /*2f90*/  PRMT R32, R4, 0x5410, R0 ;  /* 0x0000541004207816 */ /* 0x000fe20000000000 */
[----:B------:R-:W-:-:S05]  /*2fa0*/  @P0 BRA `(.L_x_147) ;  /* 0x0000037000000947 */ /* 0x000fca0003800000 */
[----:B------:R-:W-:Y:S01]  /*2fb0*/  ISETP.GE.AND P0, PT, R138, c[0x0][0x27c], PT ;  /* 0x00009f008a007a0c */ /* 0x000fe20003f06270 */
[----:B------:R-:W1:Y:S01]  /*2fc0*/  LDS.128 R8, [R188+0xc080] ;  /* 0x00c08000bc087984 */ /* 0x000e620000000c00 */
[----:B------:R-:W-:Y:S01]  /*2fd0*/  MOV R4, R2 ;  /* 0x0000000200047202 */ /* 0x000fe20000000f00 */
[----:B------:R-:W-:Y:S02]  /*2fe0*/  IMAD.MOV.U32 R22, RZ, RZ, R20 ;  /* 0x000000ffff167224 */ /* 0x000fe400078e0014 */
[--C-:B------:R-:W-:Y:S08]  /*2ff0*/  IMAD.MOV.U32 R23, RZ, RZ, R21.reuse ;  /* 0x000000ffff177224 */ /* 0x100ff000078e0015 */
[----:B------:R-:W-:Y:S02]  /*3000*/  @!P0 SHF.R.U64 R20, R20, 0x10, R21 ;  /* 0x0000001014148819 */ /* 0x000fe40000001215 */
[--C-:B------:R-:W-:Y:S01]  /*3010*/  @!P0 SHF.R.U64 R5, R2, 0x10, R3.reuse ;  /* 0x0000001002058819 */ /* 0x100fe20000001203 */
[----:B------:R-:W-:Y:S01]  /*3020*/  IMAD.MOV.U32 R2, RZ, RZ, R3 ;  /* 0x000000ffff027224 */ /* 0x000fe200078e0003 */
[----:B------:R-:W-:Y:S02]  /*3030*/  @!P0 SHF.R.U32.HI R14, RZ, 0x10, R21 ;  /* 0x00000010ff0e8819 */ /* 0x000fe40000011615 */
[----:B------:R-:W-:Y:S02]  /*3040*/  @!P0 SHF.R.U32.HI R0, RZ, 0x10, R3 ;  /* 0x00000010ff008819 */ /* 0x000fe40000011603 */
[----:B------:R-:W-:Y:S02]  /*3050*/  @!P0 PRMT R22, R22, 0x5410, R20 ;  /* 0x0000541016168816 */ /* 0x000fe40000000014 */
[----:B------:R-:W-:Y:S02]  /*3060*/  @!P0 PRMT R4, R4, 0x5410, R5 ;  /* 0x0000541004048816 */ /* 0x000fe40000000005 */
[----:B------:R-:W-:Y:S01]  /*3070*/  @!P0 PRMT R24, R23, 0x5410, R14 ;  /* 0x0000541017188816 */ /* 0x000fe2000000000e */
[----:B------:R-:W-:Y:S01]  /*3080*/  @!P0 IMAD.U32 R5, R22, 0x10000, RZ ;  /* 0x0001000016058824 */ /* 0x000fe200078e00ff */
[----:B------:R-:W-:Y:S02]  /*3090*/  @!P0 PRMT R14, R2, 0x5410, R0 ;  /* 0x00005410020e8816 */ /* 0x000fe40000000000 */
[----:B------:R-:W-:Y:S02]  /*30a0*/  @!P0 SHF.L.U32 R3, R4, 0x10, RZ ;  /* 0x0000001004038819 */ /* 0x000fe400000006ff */
[----:B------:R-:W-:Y:S02]  /*30b0*/  @!P0 LOP3.LUT R21, R22, 0xffff0000, RZ, 0xc0, !PT ;  /* 0xffff000016158812 */ /* 0x000fe400078ec0ff */
[----:B------:R-:W-:Y:S01]  /*30c0*/  @!P0 LOP3.LUT R4, R4, 0xffff0000, RZ, 0xc0, !PT ;  /* 0xffff000004048812 */ /* 0x000fe200078ec0ff */
[C---:B-1----:R-:W-:Y:S01]  /*30d0*/  @!P0 IMAD.U32 R20, R8.reuse, 0x10000, RZ ;  /* 0x0001000008148824 */ /* 0x042fe200078e00ff */
[----:B------:R-:W-:Y:S02]  /*30e0*/  @!P0 LOP3.LUT R0, R8, 0xffff0000, RZ, 0xc0, !PT ;  /* 0xffff000008008812 */ /* 0x000fe400078ec0ff */
[C---:B------:R-:W-:Y:S02]  /*30f0*/  @!P0 LOP3.LUT R2, R9.reuse, 0xffff0000, RZ, 0xc0, !PT ;  /* 0xffff000009028812 */ /* 0x040fe400078ec0ff */
[----:B------:R-:W-:Y:S01]  /*3100*/  @!P0 SHF.L.U32 R22, R9, 0x10, RZ ;  /* 0x0000001009168819 */ /* 0x000fe200000006ff */
[C---:B------:R-:W-:Y:S02]  /*3110*/  @!P0 FMUL.FTZ R23, R0.reuse, R5 ;  /* 0x0000000500178220 */ /* 0x040fe40000410000 */
[----:B------:R-:W-:Y:S02]  /*3120*/  @!P0 FMUL.FTZ R0, R0, R3 ;  /* 0x0000000300008220 */ /* 0x000fe40000410000 */
[----:B------:R-:W-:Y:S02]  /*3130*/  @!P0 FMUL.FTZ R25, R2, R21 ;  /* 0x0000001502198220 */ /* 0x000fe40000410000 */
[----:B------:R-:W-:Y:S01]  /*3140*/  @!P0 FFMA.FTZ R40, R20, R3, -R23 ;  /* 0x0000000314288223 */ /* 0x000fe20000010817 */
[C---:B------:R-:W-:Y:S01]  /*3150*/  @!P0 LOP3.LUT R3, R10.reuse, 0xffff0000, RZ, 0xc0, !PT ;  /* 0xffff00000a038812 */ /* 0x040fe200078ec0ff */
[----:B------:R-:W-:Y:S01]  /*3160*/  @!P0 FFMA.FTZ R0, R5, R20, R0 ;  /* 0x0000001405008223 */ /* 0x000fe20000010000 */
[----:B------:R-:W-:Y:S01]  /*3170*/  @!P0 SHF.L.U32 R23, R10, 0x10, RZ ;  /* 0x000000100a178819 */ /* 0x000fe200000006ff */
[C---:B------:R-:W-:Y:S01]  /*3180*/  @!P0 IMAD.U32 R20, R24.reuse, 0x10000, RZ ;  /* 0x0001000018148824 */ /* 0x040fe200078e00ff */
[----:B------:R-:W-:Y:S01]  /*3190*/  @!P0 LOP3.LUT R24, R24, 0xffff0000, RZ, 0xc0, !PT ;  /* 0xffff000018188812 */ /* 0x000fe200078ec0ff */
[C---:B------:R-:W-:Y:S01]  /*31a0*/  @!P0 IMAD.U32 R5, R14.reuse, 0x10000, RZ ;  /* 0x000100000e058824 */ /* 0x040fe200078e00ff */
[----:B------:R-:W-:Y:S01]  /*31b0*/  @!P0 LOP3.LUT R14, R14, 0xffff0000, RZ, 0xc0, !PT ;  /* 0xffff00000e0e8812 */ /* 0x000fe200078ec0ff */
[-C--:B------:R-:W-:Y:S02]  /*31c0*/  @!P0 FMUL.FTZ R2, R2, R4.reuse ;  /* 0x0000000402028220 */ /* 0x080fe40000410000 */
[----:B------:R-:W-:Y:S01]  /*31d0*/  @!P0 FFMA.FTZ R39, R22, R4, -R25 ;  /* 0x0000000416278223 */ /* 0x000fe20000010819 */
[----:B------:R-:W-:Y:S01]  /*31e0*/  @!P0 LOP3.LUT R4, R11, 0xffff0000, RZ, 0xc0, !PT ;  /* 0xffff00000b048812 */ /* 0x000fe200078ec0ff */
[----:B------:R-:W-:Y:S01]  /*31f0*/  @!P0 FMUL.FTZ R35, R3, R20 ;  /* 0x0000001403238220 */ /* 0x000fe20000410000 */
[----:B------:R-:W-:Y:S01]  /*3200*/  @!P0 SHF.L.U32 R25, R11, 0x10, RZ ;  /* 0x000000100b198819 */ /* 0x000fe200000006ff */
[----:B------:R-:W-:Y:S02]  /*3210*/  @!P0 FMUL.FTZ R3, R3, R5 ;  /* 0x0000000503038220 */ /* 0x000fe40000410000 */
[C---:B------:R-:W-:Y:S02]  /*3220*/  @!P0 FMUL.FTZ R38, R4.reuse, R24 ;  /* 0x0000001804268220 */ /* 0x040fe40000410000 */
[----:B------:R-:W-:Y:S02]  /*3230*/  @!P0 FMUL.FTZ R4, R4, R14 ;  /* 0x0000000e04048220 */ /* 0x000fe40000410000 */
[----:B------:R-:W-:Y:S02]  /*3240*/  @!P0 FFMA.FTZ R2, R21, R22, R2 ;  /* 0x0000001615028223 */ /* 0x000fe40000010002 */
[----:B------:R-:W-:Y:S02]  /*3250*/  @!P0 FFMA.FTZ R3, R20, R23, R3 ;  /* 0x0000001714038223 */ /* 0x000fe40000010003 */
[----:B------:R-:W-:Y:S01]  /*3260*/  @!P0 FFMA.FTZ R35, R23, R5, -R35 ;  /* 0x0000000517238223 */ /* 0x000fe20000010823 */
[----:B------:R-:W-:Y:S01]  /*3270*/  @!P0 F2FP.BF16.PACK_AB R5, R0, R40 ;  /* 0x000000280005823e */ /* 0x000fe200000010ff */
[----:B------:R-:W-:Y:S01]  /*3280*/  @!P0 FFMA.FTZ R38, R25, R14, -R38 ;  /* 0x0000000e19268223 */ /* 0x000fe20000010826 */
[----:B------:R-:W-:Y:S01]  /*3290*/  @!P0 F2FP.BF16.PACK_AB R2, R2, R39 ;  /* 0x000000270202823e */ /* 0x000fe200000010ff */
[----:B------:R-:W-:Y:S01]  /*32a0*/  @!P0 FFMA.FTZ R4, R24, R25, R4 ;  /* 0x0000001918048223 */ /* 0x000fe20000010004 */
[----:B------:R-:W-:Y:S01]  /*32b0*/  @!P0 F2FP.BF16.PACK_AB R3, R3, R35 ;  /* 0x000000230303823e */ /* 0x000fe200000010ff */
[----:B------:R-:W-:Y:S01]  /*32c0*/  @!P0 IMAD.MOV.U32 R8, RZ, RZ, R5 ;  /* 0x000000ffff088224 */ /* 0x000fe200078e0005 */
[----:B------:R-:W-:Y:S02]  /*32d0*/  @!P0 MOV R9, R2 ;  /* 0x0000000200098202 */ /* 0x000fe40000000f00 */
[----:B------:R-:W-:Y:S01]  /*32e0*/  @!P0 F2FP.BF16.PACK_AB R0, R4, R38 ;  /* 0x000000260400823e */ /* 0x000fe200000010ff */
[----:B------:R-:W-:Y:S03]  /*32f0*/  @!P0 IMAD.MOV.U32 R10, RZ, RZ, R3 ;  /* 0x000000ffff0a8224 */ /* 0x000fe600078e0003 */
[----:B------:R-:W-:Y:S05]  /*3300*/  @!P0 MOV R11, R0 ;  /* 0x00000000000b8202 */ /* 0x000fea0000000f00 */
[----:B------:R1:W-:Y:S02]  /*3310*/  STG.E.128 [R36.64], R8 ;  /* 0x0000000824007986 */ /* 0x0003e4000c101d06 */
.L_x_147:
[----:B------:R-:W-:Y:S05]  /*3320*/  BSYNC B0 ;  /* 0x0000000000007941 */ /* 0x000fea0003800000 */
.L_x_146:
[----:B------:R-:W-:Y:S01]  /*3330*/  ISETP.GE.AND P0, PT, R134, c[0x0][0x1d4], PT ;  /* 0x0000750086007a0c */ /* 0x000fe20003f06270 */
[----:B------:R-:W-:Y:S01]  /*3340*/  @!UPT UIADD3 URZ, URZ, URZ, URZ ;  /* 0x0000003f3f3ff290 */ /* 0x000fe2000fffe03f */
[----:B------:R-:W-:Y:S11]  /*3350*/  BSSY B0, `(.L_x_148) ;  /* 0x0000036000007945 */ /* 0x000ff60003800000 */
[----:B------:R-:W-:-:S05]  /*3360*/  @P0 BRA `(.L_x_149) ;  /* 0x0000034000000947 */ /* 0x000fca0003800000 */
[----:B------:R-:W-:Y:S01]  /*3370*/  ISETP.GE.AND P0, PT, R142, c[0x0][0x27c], PT ;  /* 0x00009f008e007a0c */ /* 0x000fe20003f06270 */
[----:B-1----:R-:W1:Y:S11]  /*3380*/  LDS.128 R8, [R188+0xd080] ;  /* 0x00d08000bc087984 */ /* 0x002e760000000c00 */
[----:B------:R-:W-:Y:S01]  /*3390*/  @!UPT UIADD3 URZ, URZ, URZ, URZ ;  /* 0x0000003f3f3ff290 */ /* 0x000fe2000fffe03f */
[----:B------:R-:W-:Y:S02]  /*33a0*/  @!P0 SHF.R.U64 R3, R26, 0x10, R27 ;  /* 0x000000101a038819 */ /* 0x000fe4000000121b */
[----:B------:R-:W-:Y:S02]  /*33b0*/  @!P0 SHF.R.U64 R0, R6, 0x10, R7 ;  /* 0x0000001006008819 */ /* 0x000fe40000001207 */
[----:B------:R-:W-:Y:S02]  /*33c0*/  @!P0 SHF.R.U32.HI R5, RZ, 0x10, R27 ;  /* 0x00000010ff058819 */ /* 0x000fe4000001161b */
[----:B------:R-:W-:Y:S02]  /*33d0*/  @!P0 SHF.R.U32.HI R2, RZ, 0x10, R7 ;  /* 0x00000010ff028819 */ /* 0x000fe40000011607 */
[C---:B------:R-:W-:Y:S02]  /*33e0*/  @!P0 PRMT R4, R32.reuse, 0x5410, R3 ;  /* 0x0000541020048816 */ /* 0x040fe40000000003 */
[C---:B------:R-:W-:Y:S02]  /*33f0*/  @!P0 PRMT R0, R15.reuse, 0x5432, R0 ;  /* 0x000054320f008816 */ /* 0x040fe40000000000 */
[----:B------:R-:W-:Y:S01]  /*3400*/  @!P0 PRMT R21, R32, 0x5432, R5 ;  /* 0x0000543220158816 */ /* 0x000fe20000000005 */
[----:B------:R-:W-:Y:S01]  /*3410*/  @!P0 IMAD.U32 R7, R4, 0x10000, RZ ;  /* 0x0001000004078824 */ /* 0x000fe200078e00ff */
[----:B------:R-:W-:Y:S01]  /*3420*/  @!P0 PRMT R5, R15, 0x5410, R2 ;  /* 0x000054100f058816 */ /* 0x000fe20000000002 */
[----:B------:R-:W-:Y:S01]  /*3430*/  @!P0 IMAD.U32 R6, R0, 0x10000, RZ ;  /* 0x0001000000068824 */ /* 0x000fe200078e00ff */
[----:B------:R-:W-:Y:S02]  /*3440*/  @!P0 LOP3.LUT R15, R4, 0xffff0000, RZ, 0xc0, !PT ;  /* 0xffff0000040f8812 */ /* 0x000fe400078ec0ff */
[----:B------:R-:W-:Y:S01]  /*3450*/  @!P0 LOP3.LUT R4, R0, 0xffff0000, RZ, 0xc0, !PT ;  /* 0xffff000000048812 */ /* 0x000fe200078ec0ff */
[C---:B-1----:R-:W-:Y:S01]  /*3460*/  @!P0 IMAD.U32 R20, R9.reuse, 0x10000, RZ ;  /* 0x0001000009148824 */ /* 0x042fe200078e00ff */
[C---:B------:R-:W-:Y:S02]  /*3470*/  @!P0 LOP3.LUT R2, R8.reuse, 0xffff0000, RZ, 0xc0, !PT ;  /* 0xffff000008028812 */ /* 0x040fe400078ec0ff */
[----:B------:R-:W-:Y:S02]  /*3480*/  @!P0 LOP3.LUT R3, R9, 0xffff0000, RZ, 0xc0, !PT ;  /* 0xffff000009038812 */ /* 0x000fe400078ec0ff */
[----:B------:R-:W-:Y:S01]  /*3490*/  @!P0 SHF.L.U32 R14, R8, 0x10, RZ ;  /* 0x00000010080e8819 */ /* 0x000fe200000006ff */
[C---:B------:R-:W-:Y:S02]  /*34a0*/  @!P0 FMUL.FTZ R22, R2.reuse, R7 ;  /* 0x0000000702168220 */ /* 0x040fe40000410000 */
[----:B------:R-:W-:Y:S02]  /*34b0*/  @!P0 FMUL.FTZ R0, R2, R6 ;  /* 0x0000000602008220 */ /* 0x000fe40000410000 */
[C---:B------:R-:W-:Y:S02]  /*34c0*/  @!P0 FMUL.FTZ R23, R3.reuse, R15 ;  /* 0x0000000f03178220 */ /* 0x040fe40000410000 */
[----:B------:R-:W-:Y:S01]  /*34d0*/  @!P0 FMUL.FTZ R2, R3, R4 ;  /* 0x0000000403028220 */ /* 0x000fe20000410000 */
[----:B------:R-:W-:Y:S01]  /*34e0*/  @!P0 LOP3.LUT R3, R10, 0xffff0000, RZ, 0xc0, !PT ;  /* 0xffff00000a038812 */ /* 0x000fe200078ec0ff */
[----:B------:R-:W-:Y:S01]  /*34f0*/  @!P0 FFMA.FTZ R26, R14, R6, -R22 ;  /* 0x000000060e1a8223 */ /* 0x000fe20000010816 */
[----:B------:R-:W-:Y:S01]  /*3500*/  @!P0 SHF.L.U32 R22, R11, 0x10, RZ ;  /* 0x000000100b168819 */ /* 0x000fe200000006ff */
[----:B------:R-:W-:Y:S01]  /*3510*/  @!P0 FFMA.FTZ R0, R7, R14, R0 ;  /* 0x0000000e07008223 */ /* 0x000fe20000010000 */
[----:B------:R-:W-:Y:S01]  /*3520*/  @!P0 SHF.L.U32 R14, R10, 0x10, RZ ;  /* 0x000000100a0e8819 */ /* 0x000fe200000006ff */
[C---:B------:R-:W-:Y:S01]  /*3530*/  @!P0 IMAD.U32 R7, R21.reuse, 0x10000, RZ ;  /* 0x0001000015078824 */ /* 0x040fe200078e00ff */
[----:B------:R-:W-:Y:S01]  /*3540*/  @!P0 LOP3.LUT R21, R21, 0xffff0000, RZ, 0xc0, !PT ;  /* 0xffff000015158812 */ /* 0x000fe200078ec0ff */
[C---:B------:R-:W-:Y:S01]  /*3550*/  @!P0 IMAD.U32 R6, R5.reuse, 0x10000, RZ ;  /* 0x0001000005068824 */ /* 0x040fe200078e00ff */
[----:B------:R-:W-:Y:S01]  /*3560*/  @!P0 LOP3.LUT R5, R5, 0xffff0000, RZ, 0xc0, !PT ;  /* 0xffff000005058812 */ /* 0x000fe200078ec0ff */
[----:B------:R-:W-:Y:S01]  /*3570*/  @!P0 FFMA.FTZ R25, R20, R4, -R23 ;  /* 0x0000000414198223 */ /* 0x000fe20000010817 */
[----:B------:R-:W-:Y:S01]  /*3580*/  @!P0 LOP3.LUT R4, R11, 0xffff0000, RZ, 0xc0, !PT ;  /* 0xffff00000b048812 */ /* 0x000fe200078ec0ff */
[C---:B------:R-:W-:Y:S02]  /*3590*/  @!P0 FMUL.FTZ R23, R3.reuse, R7 ;  /* 0x0000000703178220 */ /* 0x040fe40000410000 */
        /* <DEDUP_REMOVED lines=10> */
[----:B------:R-:W-:Y:S02]  /*3640*/  @!P0 F2FP.BF16.PACK_AB R3, R3, R23 ;  /* 0x000000170303823e */ /* 0x000fe400000010ff */
[----:B------:R-:W-:Y:S01]  /*3650*/  @!P0 MOV R9, R2 ;  /* 0x0000000200098202 */ /* 0x000fe20000000f00 */
[----:B------:R-:W-:Y:S01]  /*3660*/  @!P0 IMAD.MOV.U32 R8, RZ, RZ, R5 ;  /* 0x000000ffff088224 */ /* 0x000fe200078e0005 */
[----:B------:R-:W-:Y:S01]  /*3670*/  @!P0 F2FP.BF16.PACK_AB R0, R4, R24 ;  /* 0x000000180400823e */ /* 0x000fe200000010ff */
[----:B------:R-:W-:Y:S03]  /*3680*/  @!P0 IMAD.MOV.U32 R10, RZ, RZ, R3 ;  /* 0x000000ffff0a8224 */ /* 0x000fe600078e0003 */
[----:B------:R-:W-:Y:S05]  /*3690*/  @!P0 MOV R11, R0 ;  /* 0x00000000000b8202 */ /* 0x000fea0000000f00 */
[----:B------:R1:W-:Y:S02]  /*36a0*/  STG.E.128 [R36.64+0x80], R8 ;  /* 0x0000800824007986 */ /* 0x0003e4000c101d06 */
.L_x_149:
[----:B------:R-:W-:Y:S05]  /*36b0*/  BSYNC B0 ;  /* 0x0000000000007941 */ /* 0x000fea0003800000 */
.L_x_148:
        /* <DEDUP_REMOVED lines=12> */
[----:B------:R-:W-:Y:S02]  /*3780*/  @!P0 PRMT R0, R18, 0x5432, R0 ;  /* 0x0000543212008816 */ /* 0x000fe40000000000 */
        /* <DEDUP_REMOVED lines=28> */
[-C--:B------:R-:W-:Y:S02]  /*3950*/  @!P0 FMUL.FTZ R4, R4, R5.reuse ;  /* 0x0000000504048220 */ /* 0x080fe40000410000 */
        /* <DEDUP_REMOVED lines=14> */
.L_x_151:
[----:B------:R-:W-:Y:S05]  /*3a40*/  BSYNC B0 ;  /* 0x0000000000007941 */ /* 0x000fea0003800000 */
.L_x_150:
[----:B------:R-:W-:Y:S11]  /*3a50*/  ISETP.GE.AND P0, PT, R197, c[0x0][0x1d4], PT ;  /* 0x00007500c5007a0c */ /* 0x000ff60003f06270 */
[----:B------:R-:W-:Y:S02]  /*3a60*/  @!UPT UIADD3 URZ, URZ, URZ, URZ ;  /* 0x0000003f3f3ff290 */ /* 0x000fe4000fffe03f */
        /* <DEDUP_REMOVED lines=52> */
[----:B------:R1:W-:Y:S01]  /*3db0*/  STG.E.128 [R36.64+0x180], R8 ;  /* 0x0001800824007986 */ /* 0x0003e2000c101d06 */
[----:B------:R-:W-:-:S05]  /*3dc0*/  BRA `(.L_x_145) ;  /* 0x0000134000007947 */ /* 0x000fca0003800000 */
.L_x_142:
        /* <DEDUP_REMOVED lines=17> */
[----:B------:R-:W-:Y:S05]  /*3ee0*/  IADD3 R3, P0, R76, R14, RZ ;  /* 0x0000000e4c037210 */ /* 0x000fea0007f1e0ff */
[----:B------:R-:W-:Y:S01]  /*3ef0*/  IMAD.X R12, R23, 0x1, R96, P0 ;  /* 0x00000001170c7824 */ /* 0x000fe200000e0660 */
[C---:B------:R-:W-:Y:S04]  /*3f00*/  LEA R8, P0, R0.reuse, c[0x0][0x270], 0x1 ;  /* 0x00009c0000087a11 */ /* 0x040fe800078008ff */
[----:B------:R-:W-:Y:S02]  /*3f10*/  LEA.HI.X R9, R0, c[0x0][0x274], R2, 0x1, P0 ;  /* 0x00009d0000097a11 */ /* 0x000fe400000f0c02 */
[C---:B------:R-:W-:Y:S04]  /*3f20*/  LEA R2, P0, R3.reuse, c[0x0][0x288], 0x1 ;  /* 0x0000a20003027a11 */ /* 0x040fe800078008ff */
[----:B------:R-:W-:Y:S02]  /*3f30*/  LEA.HI.X R3, R3, c[0x0][0x28c], R12, 0x1, P0 ;  /* 0x0000a30003037a11 */ /* 0x000fe400000f0c0c */
[----:B------:R-:W-:Y:S11]  /*3f40*/  ISETP.GE.AND P0, PT, R132, c[0x0][0x27c], PT ;  /* 0x00009f0084007a0c */ /* 0x000ff60003f06270 */
[----:B------:R-:W-:Y:S02]  /*3f50*/  @!UPT UIADD3 URZ, URZ, URZ, URZ ;  /* 0x0000003f3f3ff290 */ /* 0x000fe4000fffe03f */
[----:B------:R1:W5:Y:S04]  /*3f60*/  @!P0 LDG.E.128 R4, [R8.64] ;  /* 0x0000000608048981 */ /* 0x000368000c1e1d00 */
[----:B------:R1:W5:Y:S01]  /*3f70*/  @!P0 LDG.E.128 R24, [R2.64] ;  /* 0x0000000602188981 */ /* 0x000362000c1e1d00 */
[----:B------:R-:W-:Y:S11]  /*3f80*/  ISETP.GE.AND P0, PT, R134, c[0x0][0x27c], PT ;  /* 0x00009f0086007a0c */ /* 0x000ff60003f06270 */
[----:B------:R-:W-:Y:S02]  /*3f90*/  @!UPT UIADD3 URZ, URZ, URZ, URZ ;  /* 0x0000003f3f3ff290 */ /* 0x000fe4000fffe03f */
[----:B------:R1:W5:Y:S04]  /*3fa0*/  @!P0 LDG.E.128 R16, [R8.64+0x80] ;  /* 0x0000800608108981 */ /* 0x000368000c1e1d00 */
[----:B------:R1:W5:Y:S02]  /*3fb0*/  @!P0 LDG.E.128 R40, [R2.64+0x80] ;  /* 0x0000800602288981 */ /* 0x000364000c1e1d00 */
.L_x_153:
[----:B------:R-:W-:Y:S05]  /*3fc0*/  BSYNC B0 ;  /* 0x0000000000007941 */ /* 0x000fea0003800000 */
.L_x_152:
[----:B------:R-:W-:Y:S04]  /*3fd0*/  IADD3 R58, P0, R128, R10, RZ ;  /* 0x0000000a803a7210 */ /* 0x000fe80007f1e0ff */
[----:B------:R-:W-:Y:S01]  /*3fe0*/  IADD3.X R57, R13, R104, RZ, P0, !PT ;  /* 0x000000680d397210 */ /* 0x000fe200007fe4ff */
        /* <DEDUP_REMOVED lines=17> */
[----:B------:R-:W-:Y:S01]  /*4100*/  LDS.128 R12, [R86+0xc080] ;  /* 0x00c08000560c7984 */ /* 0x000fe20000000c00 */
[C---:B------:R-:W-:Y:S01]  /*4110*/  IADD3 R0, P1, P0, R62.reuse, R58, R84 ;  /* 0x0000003a3e007210 */ /* 0x040fe2000783e054 */
[----:B------:R-:W-:Y:S01]  /*4120*/  IMAD.MOV.U32 R28, RZ, RZ, R24 ;  /* 0x000000ffff1c7224 */ /* 0x000fe200078e0018 */
[----:B------:R-:W-:Y:S01]  /*4130*/  MOV R22, R26 ;  /* 0x0000001a00167202 */ /* 0x000fe20000000f00 */
[----:B------:R-:W-:Y:S01]  /*4140*/  IMAD.MOV.U32 R9, RZ, RZ, R4 ;  /* 0x000000ffff097224 */ /* 0x000fe200078e0004 */
[CC--:B------:R-:W-:Y:S01]  /*4150*/  IADD3.X R3, R61.reuse, R57.reuse, R93, P1, P0 ;  /* 0x000000393d037210 */ /* 0x0c0fe20000fe045d */
[----:B------:R-:W-:Y:S02]  /*4160*/  IMAD.MOV.U32 R30, RZ, RZ, R25 ;  /* 0x000000ffff1e7224 */ /* 0x000fe400078e0019 */
[----:B------:R-:W1:Y:S04]  /*4170*/  LDS.128 R36, [R90+0xc080] ;  /* 0x00c080005a247984 */ /* 0x000e680000000c00 */
[----:B------:R-:W-:Y:S04]  /*4180*/  @!P2 IADD3 R2, P1, P0, R62, R58, R65 ;  /* 0x0000003a3e02a210 */ /* 0x000fe8000783e041 */
[----:B------:R-:W-:Y:S02]  /*4190*/  @!P2 IADD3.X R8, R61, R57, R88, P1, P0 ;  /* 0x000000393d08a210 */ /* 0x000fe40000fe0458 */
[C---:B------:R-:W-:Y:S04]  /*41a0*/  LEA R52, P0, R0.reuse, c[0x0][0x1c8], 0x1 ;  /* 0x0000720000347a11 */ /* 0x040fe800078008ff */
[----:B------:R-:W-:Y:S01]  /*41b0*/  LEA.HI.X R53, R0, c[0x0][0x1cc], R3, 0x1, P0 ;  /* 0x0000730000357a11 */ /* 0x000fe200000f0c03 */
[----:B------:R-:W-:Y:S01]  /*41c0*/  IMAD.MOV.U32 R3, RZ, RZ, R6 ;  /* 0x000000ffff037224 */ /* 0x000fe200078e0006 */
[C---:B------:R-:W-:Y:S04]  /*41d0*/  @!P2 LEA R50, P0, R2.reuse, c[0x0][0x1c8], 0x1 ;  /* 0x000072000232aa11 */ /* 0x040fe800078008ff */
[----:B------:R-:W-:Y:S01]  /*41e0*/  @!P2 LEA.HI.X R51, R2, c[0x0][0x1cc], R8, 0x1, P0 ;  /* 0x000073000233aa11 */ /* 0x000fe200000f0c08 */
[----:B------:R-:W-:Y:S01]  /*41f0*/  IMAD.MOV.U32 R8, RZ, RZ, R5 ;  /* 0x000000ffff087224 */ /* 0x000fe200078e0005 */
[----:B------:R-:W-:Y:S01]  /*4200*/  ISETP.GE.AND P0, PT, R132, c[0x0][0x27c], PT ;  /* 0x00009f0084007a0c */ /* 0x000fe20003f06270 */
[----:B------:R-:W-:Y:S11]  /*4210*/  IMAD.MOV.U32 R2, RZ, RZ, R7 ;  /* 0x000000ffff027224 */ /* 0x000ff600078e0007 */
[----:B------:R-:W-:Y:S01]  /*4220*/  @!UPT UIADD3 URZ, URZ, URZ, URZ ;  /* 0x0000003f3f3ff290 */ /* 0x000fe2000fffe03f */
[----:B------:R-:W-:Y:S02]  /*4230*/  @!P0 SHF.R.U64 R23, R26, 0x10, R27 ;  /* 0x000000101a178819 */ /* 0x000fe4000000121b */
[----:B------:R-:W-:Y:S02]  /*4240*/  @!P0 SHF.R.U32.HI R0, RZ, 0x10, R7 ;  /* 0x00000010ff008819 */ /* 0x000fe40000011607 */
[----:B------:R-:W-:Y:S01]  /*4250*/  @!P0 SHF.R.U64 R29, R24, 0x10, R25 ;  /* 0x00000010181d8819 */ /* 0x000fe20000001219 */
[----:B------:R-:W-:Y:S01]  /*4260*/  IMAD.MOV.U32 R24, RZ, RZ, R27 ;  /* 0x000000ffff187224 */ /* 0x000fe200078e001b */
[----:B-1----:R-:W-:Y:S02]  /*4270*/  @!P0 LOP3.LUT R26, R37, 0xffff0000, RZ, 0xc0, !PT ;  /* 0xffff0000251a8812 */ /* 0x002fe400078ec0ff */
[C---:B------:R-:W-:Y:S02]  /*4280*/  @!P0 SHF.L.U32 R32, R39.reuse, 0x10, RZ ;  /* 0x0000001027208819 */ /* 0x040fe400000006ff */
[----:B------:R-:W-:Y:S02]  /*4290*/  @!P0 LOP3.LUT R34, R39, 0xffff0000, RZ, 0xc0, !PT ;  /* 0xffff000027228812 */ /* 0x000fe400078ec0ff */
[----:B------:R-:W-:Y:S02]  /*42a0*/  @!P0 SHF.R.U64 R10, R4, 0x10, R5 ;  /* 0x00000010040a8819 */ /* 0x000fe40000001205 */
[----:B------:R-:W-:Y:S02]  /*42b0*/  @!P0 SHF.R.U32.HI R25, RZ, 0x10, R25 ;  /* 0x00000010ff198819 */ /* 0x000fe40000011619 */
[----:B------:R-:W-:Y:S02]  /*42c0*/  @!P0 SHF.R.U32.HI R21, RZ, 0x10, R27 ;  /* 0x00000010ff158819 */ /* 0x000fe4000001161b */
[----:B------:R-:W-:Y:S02]  /*42d0*/  @!P0 PRMT R27, R28, 0x5410, R29 ;  /* 0x000054101c1b8816 */ /* 0x000fe4000000001d */
[----:B------:R-:W-:Y:S02]  /*42e0*/  @!P0 SHF.L.U32 R28, R38, 0x10, RZ ;  /* 0x00000010261c8819 */ /* 0x000fe400000006ff */
[----:B------:R-:W-:Y:S02]  /*42f0*/  @!P0 PRMT R25, R30, 0x5410, R25 ;  /* 0x000054101e198816 */ /* 0x000fe40000000019 */
[----:B------:R-:W-:Y:S02]  /*4300*/  @!P0 LOP3.LUT R30, R38, 0xffff0000, RZ, 0xc0, !PT ;  /* 0xffff0000261e8812 */ /* 0x000fe400078ec0ff */
[----:B------:R-:W-:Y:S01]  /*4310*/  @!P0 PRMT R33, R24, 0x5410, R21 ;  /* 0x0000541018218816 */ /* 0x000fe20000000015 */
[----:B------:R-:W-:Y:S01]  /*4320*/  @!P0 IMAD.U32 R24, R37, 0x10000, RZ ;  /* 0x0001000025188824 */ /* 0x000fe200078e00ff */
[----:B------:R-:W-:Y:S01]  /*4330*/  @!P0 PRMT R29, R22, 0x5410, R23 ;  /* 0x00005410161d8816 */ /* 0x000fe20000000017 */
[C---:B------:R-:W-:Y:S01]  /*4340*/  @!P0 IMAD.U32 R23, R25.reuse, 0x10000, RZ ;  /* 0x0001000019178824 */ /* 0x040fe200078e00ff */
[----:B------:R-:W-:Y:S02]  /*4350*/  @!P0 LOP3.LUT R25, R25, 0xffff0000, RZ, 0xc0, !PT ;  /* 0xffff000019198812 */ /* 0x000fe400078ec0ff */
[----:B------:R-:W-:Y:S02]  /*4360*/  @!P0 SHF.R.U32.HI R4, RZ, 0x10, R5 ;  /* 0x00000010ff048819 */ /* 0x000fe40000011605 */
[----:B------:R-:W-:Y:S02]  /*4370*/  @!P0 SHF.R.U64 R5, R6, 0x10, R7 ;  /* 0x0000001006058819 */ /* 0x000fe40000001207 */
[----:B------:R-:W-:Y:S02]  /*4380*/  @!P0 PRMT R7, R9, 0x5410, R10 ;  /* 0x0000541009078816 */ /* 0x000fe4000000000a */
[----:B------:R-:W-:Y:S02]  /*4390*/  @!P0 SHF.L.U32 R9, R36, 0x10, RZ ;  /* 0x0000001024098819 */ /* 0x000fe400000006ff */
[----:B------:R-:W-:Y:S01]  /*43a0*/  @!P0 PRMT R10, R2, 0x5410, R0 ;  /* 0x00005410020a8816 */ /* 0x000fe20000000000 */
[----:B------:R-:W-:Y:S01]  /*43b0*/  @!P0 IMAD.U32 R0, R12, 0x10000, RZ ;  /* 0x000100000c008824 */ /* 0x000fe200078e00ff */
[----:B------:R-:W-:Y:S01]  /*43c0*/  @!P0 PRMT R6, R8, 0x5410, R4 ;  /* 0x0000541008068816 */ /* 0x000fe20000000004 */
[----:B------:R-:W-:Y:S01]  /*43d0*/  @!P0 IMAD.U32 R2, R7, 0x10000, RZ ;  /* 0x0001000007028824 */ /* 0x000fe200078e00ff */
[----:B------:R-:W-:Y:S01]  /*43e0*/  @!P0 PRMT R8, R3, 0x5410, R5 ;  /* 0x0000541003088816 */ /* 0x000fe20000000005 */
[----:B------:R-:W-:Y:S01]  /*43f0*/  @!P0 IMAD.U32 R5, R27, 0x10000, RZ ;  /* 0x000100001b058824 */ /* 0x000fe200078e00ff */
[----:B------:R-:W-:Y:S01]  /*4400*/  @!P0 SHF.L.U32 R3, R13, 0x10, RZ ;  /* 0x000000100d038819 */ /* 0x000fe200000006ff */
[C---:B------:R-:W-:Y:S01]  /*4410*/  @!P0 IMAD.U32 R4, R6.reuse, 0x10000, RZ ;  /* 0x0001000006048824 */ /* 0x040fe200078e00ff */
[----:B------:R-:W-:Y:S01]  /*4420*/  @!P0 LOP3.LUT R6, R6, 0xffff0000, RZ, 0xc0, !PT ;  /* 0xffff000006068812 */ /* 0x000fe200078ec0ff */
[C---:B------:R-:W-:Y:S01]  /*4430*/  @!P0 FMUL.FTZ R21, R0.reuse, R5 ;  /* 0x0000000500158220 */ /* 0x040fe20000410000 */
[----:B------:R-:W-:Y:S01]  /*4440*/  @!P0 LOP3.LUT R7, R7, 0xffff0000, RZ, 0xc0, !PT ;  /* 0xffff000007078812 */ /* 0x000fe200078ec0ff */
[-C--:B------:R-:W-:Y:S02]  /*4450*/  @!P0 FMUL.FTZ R0, R0, R2.reuse ;  /* 0x0000000200008220 */ /* 0x080fe40000410000 */
[----:B------:R-:W-:Y:S02]  /*4460*/  @!P0 FMUL.FTZ R22, R3, R23 ;  /* 0x0000001703168220 */ /* 0x000fe40000410000 */
[----:B------:R-:W-:Y:S01]  /*4470*/  @!P0 FFMA.FTZ R59, R9, R2, -R21 ;  /* 0x00000002093b8223 */ /* 0x000fe20000010815 */
[----:B------:R-:W-:Y:S01]  /*4480*/  @!P0 LOP3.LUT R2, R13, 0xffff0000, RZ, 0xc0, !PT ;  /* 0xffff00000d028812 */ /* 0x000fe200078ec0ff */
[----:B------:R-:W-:Y:S01]  /*4490*/  @!P0 FFMA.FTZ R0, R5, R9, R0 ;  /* 0x0000000905008223 */ /* 0x000fe20000010000 */
[----:B------:R-:W-:Y:S01]  /*44a0*/  @!P0 LOP3.LUT R5, R12, 0xffff0000, RZ, 0xc0, !PT ;  /* 0xffff00000c058812 */ /* 0x000fe200078ec0ff */
[-C--:B------:R-:W-:Y:S01]  /*44b0*/  @!P0 FFMA.FTZ R56, R24, R4.reuse, -R22 ;  /* 0x0000000418388223 */ /* 0x080fe20000010816 */
[----:B------:R-:W-:Y:S01]  /*44c0*/  @!P0 LOP3.LUT R22, R36, 0xffff0000, RZ, 0xc0, !PT ;  /* 0xffff000024168812 */ /* 0x000fe200078ec0ff */
[C---:B------:R-:W-:Y:S01]  /*44d0*/  @!P0 FMUL.FTZ R9, R2.reuse, R25 ;  /* 0x0000001902098220 */ /* 0x040fe20000410000 */
[----:B------:R-:W-:Y:S01]  /*44e0*/  @!P0 LOP3.LUT R21, R27, 0xffff0000, RZ, 0xc0, !PT ;  /* 0xffff00001b158812 */ /* 0x000fe200078ec0ff */
[----:B------:R-:W-:Y:S02]  /*44f0*/  @!P0 FMUL.FTZ R3, R3, R4 ;  /* 0x0000000403038220 */ /* 0x000fe40000410000 */
[-C--:B------:R-:W-:Y:S02]  /*4500*/  @!P0 FMUL.FTZ R4, R2, R6.reuse ;  /* 0x0000000602048220 */ /* 0x080fe40000410000 */
[----:B------:R-:W-:Y:S02]  /*4510*/  @!P0 FMUL.FTZ R27, R5, R21 ;  /* 0x00000015051b8220 */ /* 0x000fe40000410000 */
[----:B------:R-:W-:Y:S01]  /*4520*/  @!P0 FFMA.FTZ R55, R26, R6, -R9 ;  /* 0x000000061a378223 */ /* 0x000fe20000010809 */
[----:B------:R-:W-:Y:S01]  /*4530*/  @!P0 LOP3.LUT R6, R14, 0xffff0000, RZ, 0xc0, !PT ;  /* 0xffff00000e068812 */ /* 0x000fe200078ec0ff */
[-C--:B------:R-:W-:Y:S02]  /*4540*/  @!P0 FFMA.FTZ R54, R22, R7.reuse, -R27 ;  /* 0x0000000716368223 */ /* 0x080fe4000001081b */
[C---:B------:R-:W-:Y:S01]  /*4550*/  @!P0 IMAD.U32 R27, R29.reuse, 0x10000, RZ ;  /* 0x000100001d1b8824 */ /* 0x040fe200078e00ff */
[----:B------:R-:W-:Y:S01]  /*4560*/  @!P0 LOP3.LUT R29, R29, 0xffff0000, RZ, 0xc0, !PT ;  /* 0xffff00001d1d8812 */ /* 0x000fe200078ec0ff */
[----:B------:R-:W-:Y:S02]  /*4570*/  @!P0 FMUL.FTZ R2, R5, R7 ;  /* 0x0000000705028220 */ /* 0x000fe40000410000 */
[----:B------:R-:W-:Y:S02]  /*4580*/  @!P0 IMAD.U32 R5, R14, 0x10000, RZ ;  /* 0x000100000e058824 */ /* 0x000fe400078e00ff */
[C---:B------:R-:W-:Y:S01]  /*4590*/  @!P0 IMAD.U32 R7, R8.reuse, 0x10000, RZ ;  /* 0x0001000008078824 */ /* 0x040fe200078e00ff */
[----:B------:R-:W-:Y:S01]  /*45a0*/  @!P0 LOP3.LUT R8, R8, 0xffff0000, RZ, 0xc0, !PT ;  /* 0xffff000008088812 */ /* 0x000fe200078ec0ff */
[C---:B------:R-:W-:Y:S02]  /*45b0*/  @!P0 FMUL.FTZ R31, R6.reuse, R29 ;  /* 0x0000001d061f8220 */ /* 0x040fe40000410000 */
[----:B------:R-:W-:Y:S02]  /*45c0*/  @!P0 FMUL.FTZ R9, R5, R27 ;  /* 0x0000001b05098220 */ /* 0x000fe40000410000 */
[-C--:B------:R-:W-:Y:S02]  /*45d0*/  @!P0 FMUL.FTZ R6, R6, R8.reuse ;  /* 0x0000000806068220 */ /* 0x080fe40000410000 */
[----:B------:R-:W-:Y:S01]  /*45e0*/  @!P0 FFMA.FTZ R48, R30, R8, -R31 ;  /* 0x000000081e308223 */ /* 0x000fe2000001081f */
[----:B------:R-:W-:Y:S01]  /*45f0*/  @!P0 LOP3.LUT R8, R15, 0xffff0000, RZ, 0xc0, !PT ;  /* 0xffff00000f088812 */ /* 0x000fe200078ec0ff */
[C---:B------:R-:W-:Y:S01]  /*4600*/  @!P0 IMAD.U32 R31, R33.reuse, 0x10000, RZ ;  /* 0x00010000211f8824 */ /* 0x040fe200078e00ff */
[----:B------:R-:W-:Y:S01]  /*4610*/  @!P0 LOP3.LUT R33, R33, 0xffff0000, RZ, 0xc0, !PT ;  /* 0xffff000021218812 */ /* 0x000fe200078ec0ff */
[-C--:B------:R-:W-:Y:S02]  /*4620*/  @!P0 FMUL.FTZ R5, R5, R7.reuse ;  /* 0x0000000705058220 */ /* 0x080fe40000410000 */
[----:B------:R-:W-:Y:S02]  /*4630*/  @!P0 FFMA.FTZ R49, R28, R7, -R9 ;  /* 0x000000071c318223 */ /* 0x000fe40000010809 */
[----:B------:R-:W-:Y:S02]  /*4640*/  @!P0 IMAD.U32 R7, R15, 0x10000, RZ ;  /* 0x000100000f078824 */ /* 0x000fe400078e00ff */
[C---:B------:R-:W-:Y:S01]  /*4650*/  @!P0 IMAD.U32 R9, R10.reuse, 0x10000, RZ ;  /* 0x000100000a098824 */ /* 0x040fe200078e00ff */
[----:B------:R-:W-:Y:S01]  /*4660*/  @!P0 LOP3.LUT R10, R10, 0xffff0000, RZ, 0xc0, !PT ;  /* 0xffff00000a0a8812 */ /* 0x000fe200078ec0ff */
[----:B------:R-:W-:Y:S01]  /*4670*/  @!P0 FFMA.FTZ R2, R21, R22, R2 ;  /* 0x0000001615028223 */ /* 0x000fe20000010002 */
[----:B------:R-:W-:Y:S01]  /*4680*/  @!P0 F2FP.BF16.PACK_AB R21, R48, R49 ;  /* 0x000000313015823e */ /* 0x000fe200000010ff */
[----:B------:R-:W-:Y:S01]  /*4690*/  @!P0 FMUL.FTZ R35, R7, R31 ;  /* 0x0000001f07238220 */ /* 0x000fe20000410000 */
[----:B------:R-:W-:Y:S01]  /*46a0*/  @!P0 F2FP.BF16.PACK_AB R22, R54, R59 ;  /* 0x0000003b3616823e */ /* 0x000fe200000010ff */
[----:B------:R-:W-:Y:S02]  /*46b0*/  @!P0 FMUL.FTZ R47, R8, R33 ;  /* 0x00000021082f8220 */ /* 0x000fe40000410000 */
[----:B------:R-:W-:Y:S01]  /*46c0*/  @!P0 FFMA.FTZ R3, R23, R24, R3 ;  /* 0x0000001817038223 */ /* 0x000fe20000010003 */
[----:B------:R-:W-:Y:S01]  /*46d0*/  @!P0 MOV R36, R22 ;  /* 0x0000001600248202 */ /* 0x000fe20000000f00 */
[----:B------:R-:W-:Y:S02]  /*46e0*/  @!P0 FFMA.FTZ R4, R25, R26, R4 ;  /* 0x0000001a19048223 */ /* 0x000fe40000010004 */
[-C--:B------:R-:W-:Y:S02]  /*46f0*/  @!P0 FMUL.FTZ R7, R7, R9.reuse ;  /* 0x0000000907078220 */ /* 0x080fe40000410000 */
[----:B------:R-:W-:Y:S01]  /*4700*/  @!P0 FFMA.FTZ R9, R32, R9, -R35 ;  /* 0x0000000920098223 */ /* 0x000fe20000010823 */
[----:B------:R-:W-:Y:S01]  /*4710*/  @!P0 F2FP.BF16.PACK_AB R35, R55, R56 ;  /* 0x000000383723823e */ /* 0x000fe200000010ff */
[----:B------:R-:W-:Y:S01]  /*4720*/  @!P0 FFMA.FTZ R47, R34, R10, -R47 ;  /* 0x0000000a222f8223 */ /* 0x000fe2000001082f */
[----:B------:R-:W-:Y:S01]  /*4730*/  @!P0 F2FP.BF16.PACK_AB R3, R4, R3 ;  /* 0x000000030403823e */ /* 0x000fe200000010ff */
[----:B------:R-:W-:Y:S02]  /*4740*/  @!P0 FFMA.FTZ R5, R27, R28, R5 ;  /* 0x0000001c1b058223 */ /* 0x000fe40000010005 */
[----:B------:R-:W-:Y:S01]  /*4750*/  @!P0 FMUL.FTZ R8, R8, R10 ;  /* 0x0000000a08088220 */ /* 0x000fe20000410000 */
[----:B------:R-:W-:Y:S01]  /*4760*/  @!P0 F2FP.BF16.PACK_AB R10, R47, R9 ;  /* 0x000000092f0a823e */ /* 0x000fe200000010ff */
[----:B------:R-:W-:Y:S01]  /*4770*/  @!P0 FFMA.FTZ R6, R29, R30, R6 ;  /* 0x0000001e1d068223 */ /* 0x000fe20000010006 */
[----:B------:R-:W-:Y:S01]  /*4780*/  @!P0 F2FP.BF16.PACK_AB R9, R2, R0 ;  /* 0x000000000209823e */ /* 0x000fe200000010ff */
[----:B------:R-:W-:Y:S01]  /*4790*/  @!P0 FFMA.FTZ R7, R31, R32, R7 ;  /* 0x000000201f078223 */ /* 0x000fe20000010007 */
[----:B------:R-:W-:Y:S01]  /*47a0*/  @!P0 MOV R39, R10 ;  /* 0x0000000a00278202 */ /* 0x000fe20000000f00 */
[----:B------:R-:W-:Y:S01]  /*47b0*/  @!P0 FFMA.FTZ R8, R33, R34, R8 ;  /* 0x0000002221088223 */ /* 0x000fe20000010008 */
[----:B------:R-:W-:Y:S01]  /*47c0*/  @!P0 F2FP.BF16.PACK_AB R2, R6, R5 ;  /* 0x000000050602823e */ /* 0x000fe200000010ff */
[----:B------:R-:W-:Y:S02]  /*47d0*/  @!P0 IMAD.MOV.U32 R37, RZ, RZ, R35 ;  /* 0x000000ffff258224 */ /* 0x000fe400078e0023 */
[----:B------:R-:W-:Y:S01]  /*47e0*/  @!P0 IMAD.MOV.U32 R38, RZ, RZ, R21 ;  /* 0x000000ffff268224 */ /* 0x000fe200078e0015 */
[----:B------:R-:W-:Y:S01]  /*47f0*/  @!P0 F2FP.BF16.PACK_AB R0, R8, R7 ;  /* 0x000000070800823e */ /* 0x000fe200000010ff */
[----:B------:R-:W-:Y:S01]  /*4800*/  @!P0 IMAD.MOV.U32 R12, RZ, RZ, R9 ;  /* 0x000000ffff0c8224 */ /* 0x000fe200078e0009 */
[----:B------:R-:W-:Y:S01]  /*4810*/  @!P0 MOV R14, R2 ;  /* 0x00000002000e8202 */ /* 0x000fe20000000f00 */
[----:B------:R-:W-:Y:S01]  /*4820*/  @!P0 IMAD.MOV.U32 R13, RZ, RZ, R3 ;  /* 0x000000ffff0d8224 */ /* 0x000fe200078e0003 */
[----:B------:R1:W-:Y:S01]  /*4830*/  STG.E.128 [R52.64], R36 ;  /* 0x0000002434007986 */ /* 0x0003e2000c101d06 */
[----:B------:R-:W-:Y:S07]  /*4840*/  @!P0 IMAD.MOV.U32 R15, RZ, RZ, R0 ;  /* 0x000000ffff0f8224 */ /* 0x000fee00078e0000 */
[----:B------:R1:W-:Y:S02]  /*4850*/  @!P2 STG.E.128 [R50.64], R12 ;  /* 0x0000000c3200a986 */ /* 0x0003e4000c101d06 */
.L_x_155:
[----:B------:R-:W-:Y:S05]  /*4860*/  BSYNC B0 ;  /* 0x0000000000007941 */ /* 0x000fea0003800000 */
.L_x_154:
[----:B------:R-:W-:Y:S11]  /*4870*/  ISETP.GE.AND P0, PT, R134, c[0x0][0x1d4], PT ;  /* 0x0000750086007a0c */ /* 0x000ff60003f06270 */
[----:B------:R-:W-:Y:S02]  /*4880*/  @!UPT UIADD3 URZ, URZ, URZ, URZ ;  /* 0x0000003f3f3ff290 */ /* 0x000fe4000fffe03f */
[----:B------:R-:W-:-:S05]  /*4890*/  @P0 BRA `(.L_x_145) ;  /* 0x0000087000000947 */ /* 0x000fca0003800000 */
[----:B------:R-:W-:Y:S01]  /*48a0*/  IADD3 R0, P1, P0, R62, R58, R67 ;  /* 0x0000003a3e007210 */ /* 0x000fe2000783e043 */
[----:B-1----:R-:W-:Y:S03]  /*48b0*/  LDS.128 R12, [R85+0xc080] ;  /* 0x00c08000550c7984 */ /* 0x002fe60000000c00 */
[----:B------:R-:W-:Y:S02]  /*48c0*/  IADD3.X R2, R61, R57, R92, P1, P0 ;  /* 0x000000393d027210 */ /* 0x000fe40000fe045c */
[C---:B------:R-:W-:Y:S03]  /*48d0*/  LEA R48, P0, R0.reuse, c[0x0][0x1c8], 0x1 ;  /* 0x0000720000307a11 */ /* 0x040fe600078008ff */
[----:B------:R-:W1:Y:S01]  /*48e0*/  LDS.128 R32, [R89+0xc080] ;  /* 0x00c0800059207984 */ /* 0x000e620000000c00 */
[----:B------:R-:W-:Y:S02]  /*48f0*/  LEA.HI.X R49, R0, c[0x0][0x1cc], R2, 0x1, P0 ;  /* 0x0000730000317a11 */ /* 0x000fe400000f0c02 */
[----:B------:R-:W-:Y:S11]  /*4900*/  ISETP.GE.AND P0, PT, R134, c[0x0][0x27c], PT ;  /* 0x00009f0086007a0c */ /* 0x000ff60003f06270 */
[----:B------:R-:W-:Y:S02]  /*4910*/  @!UPT UIADD3 URZ, URZ, URZ, URZ ;  /* 0x0000003f3f3ff290 */ /* 0x000fe4000fffe03f */
[--C-:B------:R-:W-:Y:S02]  /*4920*/  @!P0 SHF.R.U32.HI R2, RZ, 0x10, R17.reuse ;  /* 0x00000010ff028819 */ /* 0x100fe40000011611 */
[----:B------:R-:W-:Y:S02]  /*4930*/  @!P0 SHF.R.U64 R3, R16, 0x10, R17 ;  /* 0x0000001010038819 */ /* 0x000fe40000001211 */
[--C-:B------:R-:W-:Y:S02]  /*4940*/  @!P0 SHF.R.U32.HI R5, RZ, 0x10, R41.reuse ;  /* 0x00000010ff058819 */ /* 0x100fe40000011629 */
[----:B------:R-:W-:Y:S02]  /*4950*/  @!P0 SHF.R.U64 R6, R40, 0x10, R41 ;  /* 0x0000001028068819 */ /* 0x000fe40000001229 */
[----:B------:R-:W-:Y:S02]  /*4960*/  @!P0 PRMT R5, R44, 0x5410, R5 ;  /* 0x000054102c058816 */ /* 0x000fe40000000005 */
[----:B------:R-:W-:Y:S02]  /*4970*/  @!P0 SHF.R.U32.HI R9, RZ, 0x10, R43 ;  /* 0x00000010ff098819 */ /* 0x000fe4000001162b */
[--C-:B------:R-:W-:Y:S01]  /*4980*/  @!P0 SHF.R.U64 R4, R18, 0x10, R19.reuse ;  /* 0x0000001012048819 */ /* 0x100fe20000001213 */
[----:B------:R-:W-:Y:S01]  /*4990*/  @!P0 IMAD.U32 R21, R5, 0x10000, RZ ;  /* 0x0001000005158824 */ /* 0x000fe200078e00ff */
[----:B------:R-:W-:Y:S02]  /*49a0*/  @!P0 SHF.R.U32.HI R0, RZ, 0x10, R19 ;  /* 0x00000010ff008819 */ /* 0x000fe40000011613 */
[----:B------:R-:W-:Y:S02]  /*49b0*/  @!P0 SHF.R.U64 R7, R42, 0x10, R43 ;  /* 0x000000102a078819 */ /* 0x000fe4000000122b */
[----:B------:R-:W-:Y:S02]  /*49c0*/  @!P0 PRMT R8, R44, 0x5432, R6 ;  /* 0x000054322c088816 */ /* 0x000fe40000000006 */
[----:B------:R-:W-:Y:S02]  /*49d0*/  @!P0 PRMT R10, R20, 0x5410, R4 ;  /* 0x00005410140a8816 */ /* 0x000fe40000000004 */
[----:B------:R-:W-:Y:S01]  /*49e0*/  @!P0 PRMT R26, R45, 0x5410, R7 ;  /* 0x000054102d1a8816 */ /* 0x000fe20000000007 */
[----:B------:R-:W-:Y:S01]  /*49f0*/  @!P0 IMAD.U32 R16, R8, 0x10000, RZ ;  /* 0x0001000008108824 */ /* 0x000fe200078e00ff */
[C---:B-1----:R-:W-:Y:S01]  /*4a00*/  @!P0 LOP3.LUT R23, R33.reuse, 0xffff0000, RZ, 0xc0, !PT ;  /* 0xffff000021178812 */ /* 0x042fe200078ec0ff */
[----:B------:R-:W-:Y:S01]  /*4a10*/  @!P0 IMAD.U32 R22, R33, 0x10000, RZ ;  /* 0x0001000021168824 */ /* 0x000fe200078e00ff */
[C---:B------:R-:W-:Y:S01]  /*4a20*/  @!P0 SHF.L.U32 R29, R35.reuse, 0x10, RZ ;  /* 0x00000010231d8819 */ /* 0x040fe200000006ff */
[----:B------:R-:W-:Y:S01]  /*4a30*/  @!P0 IMAD.U32 R17, R32, 0x10000, RZ ;  /* 0x0001000020118824 */ /* 0x000fe200078e00ff */
[----:B------:R-:W-:Y:S01]  /*4a40*/  @!P0 LOP3.LUT R31, R35, 0xffff0000, RZ, 0xc0, !PT ;  /* 0xffff0000231f8812 */ /* 0x000fe200078ec0ff */
[----:B------:R-:W-:Y:S01]  /*4a50*/  @!P0 IMAD.U32 R24, R26, 0x10000, RZ ;  /* 0x000100001a188824 */ /* 0x000fe200078e00ff */
[C---:B------:R-:W-:Y:S01]  /*4a60*/  @!P0 PRMT R2, R11.reuse, 0x5410, R2 ;  /* 0x000054100b028816 */ /* 0x040fe20000000002 */
[----:B------:R-:W-:Y:S01]  /*4a70*/  @!P0 IMAD.U32 R25, R34, 0x10000, RZ ;  /* 0x0001000022198824 */ /* 0x000fe200078e00ff */
[----:B------:R-:W-:Y:S01]  /*4a80*/  @!P0 PRMT R6, R11, 0x5432, R3 ;  /* 0x000054320b068816 */ /* 0x000fe20000000003 */
[----:B------:R-:W-:Y:S01]  /*4a90*/  @!P0 IMAD.U32 R3, R13, 0x10000, RZ ;  /* 0x000100000d038824 */ /* 0x000fe200078e00ff */
[----:B------:R-:W-:Y:S01]  /*4aa0*/  @!P0 PRMT R11, R45, 0x5432, R9 ;  /* 0x000054322d0b8816 */ /* 0x000fe20000000009 */
[----:B------:R-:W-:Y:S01]  /*4ab0*/  @!P0 IMAD.U32 R4, R2, 0x10000, RZ ;  /* 0x0001000002048824 */ /* 0x000fe200078e00ff */
[----:B------:R-:W-:Y:S01]  /*4ac0*/  @!P0 PRMT R9, R20, 0x5432, R0 ;  /* 0x0000543214098816 */ /* 0x000fe20000000000 */
[C---:B------:R-:W-:Y:S01]  /*4ad0*/  @!P0 FMUL.FTZ R7, R3.reuse, R21 ;  /* 0x0000001503078220 */ /* 0x040fe20000410000 */
[----:B------:R-:W-:Y:S01]  /*4ae0*/  @!P0 LOP3.LUT R2, R2, 0xffff0000, RZ, 0xc0, !PT ;  /* 0xffff000002028812 */ /* 0x000fe200078ec0ff */
[-C--:B------:R-:W-:Y:S01]  /*4af0*/  @!P0 FMUL.FTZ R3, R3, R4.reuse ;  /* 0x0000000403038220 */ /* 0x080fe20000410000 */
[----:B------:R-:W-:Y:S01]  /*4b00*/  @!P0 LOP3.LUT R30, R11, 0xffff0000, RZ, 0xc0, !PT ;  /* 0xffff00000b1e8812 */ /* 0x000fe200078ec0ff */
[----:B------:R-:W-:Y:S01]  /*4b10*/  @!P0 FFMA.FTZ R45, R22, R4, -R7 ;  /* 0x00000004162d8223 */ /* 0x000fe20000010807 */
[----:B------:R-:W-:Y:S01]  /*4b20*/  @!P0 LOP3.LUT R0, R13, 0xffff0000, RZ, 0xc0, !PT ;  /* 0xffff00000d008812 */ /* 0x000fe200078ec0ff */
[C---:B------:R-:W-:Y:S01]  /*4b30*/  @!P0 IMAD.U32 R7, R6.reuse, 0x10000, RZ ;  /* 0x0001000006078824 */ /* 0x040fe200078e00ff */
[----:B------:R-:W-:Y:S01]  /*4b40*/  @!P0 LOP3.LUT R6, R6, 0xffff0000, RZ, 0xc0, !PT ;  /* 0xffff000006068812 */ /* 0x000fe200078ec0ff */
[----:B------:R-:W-:Y:S01]  /*4b50*/  @!P0 IMAD.U32 R28, R11, 0x10000, RZ ;  /* 0x000100000b1c8824 */ /* 0x000fe200078e00ff */
[----:B------:R-:W-:Y:S01]  /*4b60*/  @!P0 LOP3.LUT R11, R10, 0xffff0000, RZ, 0xc0, !PT ;  /* 0xffff00000a0b8812 */ /* 0x000fe200078ec0ff */
[----:B------:R-:W-:Y:S01]  /*4b70*/  @!P0 FMUL.FTZ R4, R0, R2 ;  /* 0x0000000200048220 */ /* 0x000fe20000410000 */
[----:B------:R-:W-:Y:S02]  /*4b80*/  @!P0 LOP3.LUT R20, R5, 0xffff0000, RZ, 0xc0, !PT ;  /* 0xffff000005148812 */ /* 0x000fe400078ec0ff */
[----:B------:R-:W-:Y:S02]  /*4b90*/  @!P0 SHF.L.U32 R5, R12, 0x10, RZ ;  /* 0x000000100c058819 */ /* 0x000fe400000006ff */
[----:B------:R-:W-:Y:S01]  /*4ba0*/  @!P0 LOP3.LUT R26, R26, 0xffff0000, RZ, 0xc0, !PT ;  /* 0xffff00001a1a8812 */ /* 0x000fe200078ec0ff */
[----:B------:R-:W-:Y:S02]  /*4bb0*/  @!P0 FMUL.FTZ R18, R0, R20 ;  /* 0x0000001400128220 */ /* 0x000fe40000410000 */
[----:B------:R-:W-:Y:S02]  /*4bc0*/  @!P0 FMUL.FTZ R19, R5, R16 ;  /* 0x0000001005138220 */ /* 0x000fe40000410000 */
[----:B------:R-:W-:Y:S01]  /*4bd0*/  @!P0 FFMA.FTZ R44, R23, R2, -R18 ;  /* 0x00000002172c8223 */ /* 0x000fe20000010812 */
[----:B------:R-:W-:Y:S01]  /*4be0*/  @!P0 LOP3.LUT R2, R12, 0xffff0000, RZ, 0xc0, !PT ;  /* 0xffff00000c028812 */ /* 0x000fe200078ec0ff */
[-C--:B------:R-:W-:Y:S01]  /*4bf0*/  @!P0 FMUL.FTZ R0, R5, R7.reuse ;  /* 0x0000000705008220 */ /* 0x080fe20000410000 */
[----:B------:R-:W-:Y:S01]  /*4c00*/  @!P0 SHF.L.U32 R5, R14, 0x10, RZ ;  /* 0x000000100e058819 */ /* 0x000fe200000006ff */
[----:B------:R-:W-:Y:S01]  /*4c10*/  @!P0 FFMA.FTZ R43, R17, R7, -R19 ;  /* 0x00000007112b8223 */ /* 0x000fe20000010813 */
[----:B------:R-:W-:Y:S01]  /*4c20*/  @!P0 LOP3.LUT R19, R32, 0xffff0000, RZ, 0xc0, !PT ;  /* 0xffff000020138812 */ /* 0x000fe200078ec0ff */
[----:B------:R-:W-:Y:S01]  /*4c30*/  @!P0 IMAD.U32 R7, R10, 0x10000, RZ ;  /* 0x000100000a078824 */ /* 0x000fe200078e00ff */
[----:B------:R-:W-:Y:S01]  /*4c40*/  @!P0 LOP3.LUT R18, R8, 0xffff0000, RZ, 0xc0, !PT ;  /* 0xffff000008128812 */ /* 0x000fe200078ec0ff */
[C---:B------:R-:W-:Y:S02]  /*4c50*/  @!P0 FMUL.FTZ R27, R5.reuse, R24 ;  /* 0x00000018051b8220 */ /* 0x040fe40000410000 */
[-C--:B------:R-:W-:Y:S02]  /*4c60*/  @!P0 FMUL.FTZ R5, R5, R7.reuse ;  /* 0x0000000705058220 */ /* 0x080fe40000410000 */
[C---:B------:R-:W-:Y:S02]  /*4c70*/  @!P0 FMUL.FTZ R8, R2.reuse, R18 ;  /* 0x0000001202088220 */ /* 0x040fe40000410000 */
[-C--:B------:R-:W-:Y:S02]  /*4c80*/  @!P0 FMUL.FTZ R2, R2, R6.reuse ;  /* 0x0000000602028220 */ /* 0x080fe40000410000 */
[----:B------:R-:W-:Y:S01]  /*4c90*/  @!P0 FFMA.FTZ R42, R19, R6, -R8 ;  /* 0x00000006132a8223 */ /* 0x000fe20000010808 */
[----:B------:R-:W-:Y:S01]  /*4ca0*/  @!P0 LOP3.LUT R6, R14, 0xffff0000, RZ, 0xc0, !PT ;  /* 0xffff00000e068812 */ /* 0x000fe200078ec0ff */
[----:B------:R-:W-:Y:S01]  /*4cb0*/  @!P0 FFMA.FTZ R41, R25, R7, -R27 ;  /* 0x0000000719298223 */ /* 0x000fe2000001081b */
[----:B------:R-:W-:Y:S01]  /*4cc0*/  @!P0 LOP3.LUT R27, R34, 0xffff0000, RZ, 0xc0, !PT ;  /* 0xffff0000221b8812 */ /* 0x000fe200078ec0ff */
[C---:B------:R-:W-:Y:S01]  /*4cd0*/  @!P0 IMAD.U32 R7, R15.reuse, 0x10000, RZ ;  /* 0x000100000f078824 */ /* 0x040fe200078e00ff */
[----:B------:R-:W-:Y:S01]  /*4ce0*/  @!P0 LOP3.LUT R8, R15, 0xffff0000, RZ, 0xc0, !PT ;  /* 0xffff00000f088812 */ /* 0x000fe200078ec0ff */
[C---:B------:R-:W-:Y:S01]  /*4cf0*/  @!P0 IMAD.U32 R10, R9.reuse, 0x10000, RZ ;  /* 0x00010000090a8824 */ /* 0x040fe200078e00ff */
[----:B------:R-:W-:Y:S01]  /*4d00*/  @!P0 LOP3.LUT R9, R9, 0xffff0000, RZ, 0xc0, !PT ;  /* 0xffff000009098812 */ /* 0x000fe200078ec0ff */
[----:B------:R-:W-:Y:S02]  /*4d10*/  @!P0 FMUL.FTZ R38, R6, R26 ;  /* 0x0000001a06268220 */ /* 0x000fe40000410000 */
[----:B------:R-:W-:Y:S02]  /*4d20*/  @!P0 FFMA.FTZ R0, R16, R17, R0 ;  /* 0x0000001110008223 */ /* 0x000fe40000010000 */
[----:B------:R-:W-:Y:S02]  /*4d30*/  @!P0 FMUL.FTZ R37, R7, R28 ;  /* 0x0000001c07258220 */ /* 0x000fe40000410000 */
[----:B------:R-:W-:Y:S02]  /*4d40*/  @!P0 FMUL.FTZ R36, R8, R30 ;  /* 0x0000001e08248220 */ /* 0x000fe40000410000 */
[----:B------:R-:W-:Y:S02]  /*4d50*/  @!P0 FFMA.FTZ R2, R18, R19, R2 ;  /* 0x0000001312028223 */ /* 0x000fe40000010002 */
[----:B------:R-:W-:Y:S02]  /*4d60*/  @!P0 FFMA.FTZ R38, R27, R11, -R38 ;  /* 0x0000000b1b268223 */ /* 0x000fe40000010826 */
[----:B------:R-:W-:Y:S02]  /*4d70*/  @!P0 FFMA.FTZ R3, R21, R22, R3 ;  /* 0x0000001615038223 */ /* 0x000fe40000010003 */
[----:B------:R-:W-:Y:S01]  /*4d80*/  @!P0 FFMA.FTZ R40, R29, R10, -R37 ;  /* 0x0000000a1d288223 */ /* 0x000fe20000010825 */
[----:B------:R-:W-:Y:S01]  /*4d90*/  @!P0 F2FP.BF16.PACK_AB R37, R44, R45 ;  /* 0x0000002d2c25823e */ /* 0x000fe200000010ff */
[----:B------:R-:W-:Y:S01]  /*4da0*/  @!P0 FFMA.FTZ R39, R31, R9, -R36 ;  /* 0x000000091f278223 */ /* 0x000fe20000010824 */
[----:B------:R-:W-:Y:S01]  /*4db0*/  @!P0 F2FP.BF16.PACK_AB R36, R42, R43 ;  /* 0x0000002b2a24823e */ /* 0x000fe200000010ff */
[----:B------:R-:W-:Y:S02]  /*4dc0*/  @!P0 FMUL.FTZ R6, R6, R11 ;  /* 0x0000000b06068220 */ /* 0x000fe40000410000 */
[----:B------:R-:W-:Y:S01]  /*4dd0*/  @!P0 FFMA.FTZ R4, R20, R23, R4 ;  /* 0x0000001714048223 */ /* 0x000fe20000010004 */
[----:B------:R-:W-:Y:S01]  /*4de0*/  @!P0 MOV R32, R36 ;  /* 0x0000002400208202 */ /* 0x000fe20000000f00 */
[----:B------:R-:W-:Y:S01]  /*4df0*/  @!P0 FMUL.FTZ R7, R7, R10 ;  /* 0x0000000a07078220 */ /* 0x000fe20000410000 */
[----:B------:R-:W-:Y:S01]  /*4e00*/  @!P0 F2FP.BF16.PACK_AB R10, R38, R41 ;  /* 0x00000029260a823e */ /* 0x000fe200000010ff */
[----:B------:R-:W-:Y:S01]  /*4e10*/  @!P0 FFMA.FTZ R5, R24, R25, R5 ;  /* 0x0000001918058223 */ /* 0x000fe20000010005 */
[----:B------:R-:W-:Y:S01]  /*4e20*/  @!P0 F2FP.BF16.PACK_AB R11, R39, R40 ;  /* 0x00000028270b823e */ /* 0x000fe200000010ff */
[----:B------:R-:W-:Y:S01]  /*4e30*/  @!P0 FMUL.FTZ R8, R8, R9 ;  /* 0x0000000908088220 */ /* 0x000fe20000410000 */
[----:B------:R-:W-:Y:S01]  /*4e40*/  @!P0 F2FP.BF16.PACK_AB R9, R2, R0 ;  /* 0x000000000209823e */ /* 0x000fe200000010ff */
[----:B------:R-:W-:Y:S01]  /*4e50*/  @!P0 FFMA.FTZ R6, R26, R27, R6 ;  /* 0x0000001b1a068223 */ /* 0x000fe20000010006 */
[----:B------:R-:W-:Y:S01]  /*4e60*/  @!P0 MOV R35, R11 ;  /* 0x0000000b00238202 */ /* 0x000fe20000000f00 */
[----:B------:R-:W-:Y:S01]  /*4e70*/  @!P0 FFMA.FTZ R7, R28, R29, R7 ;  /* 0x0000001d1c078223 */ /* 0x000fe20000010007 */
[----:B------:R-:W-:Y:S01]  /*4e80*/  @!P0 F2FP.BF16.PACK_AB R3, R4, R3 ;  /* 0x000000030403823e */ /* 0x000fe200000010ff */
[----:B------:R-:W-:Y:S01]  /*4e90*/  @!P0 IMAD.MOV.U32 R33, RZ, RZ, R37 ;  /* 0x000000ffff218224 */ /* 0x000fe200078e0025 */
[----:B------:R-:W-:Y:S01]  /*4ea0*/  @!P0 F2FP.BF16.PACK_AB R2, R6, R5 ;  /* 0x000000050602823e */ /* 0x000fe200000010ff */
[----:B------:R-:W-:Y:S02]  /*4eb0*/  @!P0 IMAD.MOV.U32 R34, RZ, RZ, R10 ;  /* 0x000000ffff228224 */ /* 0x000fe400078e000a */
[----:B------:R-:W-:Y:S01]  /*4ec0*/  @!P0 FFMA.FTZ R8, R30, R31, R8 ;  /* 0x0000001f1e088223 */ /* 0x000fe20000010008 */
[----:B------:R-:W-:Y:S01]  /*4ed0*/  @!P0 MOV R14, R2 ;  /* 0x00000002000e8202 */ /* 0x000fe20000000f00 */
[----:B------:R-:W-:Y:S01]  /*4ee0*/  @!P0 IMAD.MOV.U32 R12, RZ, RZ, R9 ;  /* 0x000000ffff0c8224 */ /* 0x000fe200078e0009 */
[----:B------:R1:W-:Y:S01]  /*4ef0*/  STG.E.128 [R48.64], R32 ;  /* 0x0000002030007986 */ /* 0x0003e2000c101d06 */
[----:B------:R-:W-:Y:S01]  /*4f00*/  @!P0 IMAD.MOV.U32 R13, RZ, RZ, R3 ;  /* 0x000000ffff0d8224 */ /* 0x000fe200078e0003 */
[----:B------:R-:W-:Y:S05]  /*4f10*/  @!P0 F2FP.BF16.PACK_AB R0, R8, R7 ;  /* 0x000000070800823e */ /* 0x000fea00000010ff */
[----:B------:R-:W-:Y:S01]  /*4f20*/  @!P0 IMAD.MOV.U32 R15, RZ, RZ, R0 ;  /* 0x000000ffff0f8224 */ /* 0x000fe200078e0000 */
[----:B------:R-:W-:Y:S11]  /*4f30*/  ISETP.GE.AND P0, PT, R66, c[0x0][0x1d4], PT ;  /* 0x0000750042007a0c */ /* 0x000ff60003f06270 */
[----:B------:R-:W-:Y:S02]  /*4f40*/  @!UPT UIADD3 URZ, URZ, URZ, URZ ;  /* 0x0000003f3f3ff290 */ /* 0x000fe4000fffe03f */
[----:B------:R-:W-:-:S05]  /*4f50*/  @P0 BRA `(.L_x_145) ;  /* 0x000001b000000947 */ /* 0x000fca0003800000 */
[----:B------:R-:W-:Y:S04]  /*4f60*/  IADD3 R0, P1, P0, R62, R58, R66 ;  /* 0x0000003a3e007210 */ /* 0x000fe8000783e042 */
[----:B------:R-:W-:Y:S02]  /*4f70*/  IADD3.X R3, R61, R57, R87, P1, P0 ;  /* 0x000000393d037210 */ /* 0x000fe40000fe0457 */
[C---:B------:R-:W-:Y:S04]  /*4f80*/  LEA R2, P0, R0.reuse, c[0x0][0x1c8], 0x1 ;  /* 0x0000720000027a11 */ /* 0x040fe800078008ff */
[----:B------:R-:W-:Y:S05]  /*4f90*/  LEA.HI.X R3, R0, c[0x0][0x1cc], R3, 0x1, P0 ;  /* 0x0000730000037a11 */ /* 0x000fea00000f0c03 */
[----:B------:R2:W-:Y:S01]  /*4fa0*/  STG.E.128 [R2.64], R12 ;  /* 0x0000000c02007986 */ /* 0x0005e2000c101d06 */
[----:B------:R-:W-:-:S05]  /*4fb0*/  BRA `(.L_x_145) ;  /* 0x0000015000007947 */ /* 0x000fca0003800000 */
.L_x_141:
[----:B------:R-:W-:Y:S05]  /*4fc0*/  IMAD R0, R46, -0x20, R64 ;  /* 0xffffffe02e007824 */ /* 0x000fea00078e0240 */
[----:B------:R-:W-:Y:S04]  /*4fd0*/  IMNMX R0, R0, 0x20, PT ;  /* 0x0000002000007817 */ /* 0x000fe80003800200 */
[----:B------:R-:W-:Y:S11]  /*4fe0*/  ISETP.GE.AND P0, PT, R198, R0, PT ;  /* 0x00000000c600720c */ /* 0x000ff60003f06270 */
[----:B------:R-:W-:Y:S02]  /*4ff0*/  @!UPT UIADD3 URZ, URZ, URZ, URZ ;  /* 0x0000003f3f3ff290 */ /* 0x000fe4000fffe03f */
[----:B------:R-:W-:-:S05]  /*5000*/  @P0 BRA `(.L_x_145) ;  /* 0x0000010000000947 */ /* 0x000fca0003800000 */
[----:B------:R-:W-:Y:S11]  /*5010*/  ISETP.GE.AND P0, PT, R132, c[0x0][0x1d4], PT ;  /* 0x0000750084007a0c */ /* 0x000ff60003f06270 */
[----:B------:R-:W-:Y:S02]  /*5020*/  @!UPT UIADD3 URZ, URZ, URZ, URZ ;  /* 0x0000003f3f3ff290 */ /* 0x000fe4000fffe03f */
[----:B------:R-:W1:Y:S04]  /*5030*/  @!P0 LDS.128 R8, [R188+0xc080] ;  /* 0x00c08000bc088984 */ /* 0x000e680000000c00 */
[----:B-1----:R-:W-:Y:S01]  /*5040*/  @!P0 STG.E.128 [R36.64], R8 ;  /* 0x0000000824008986 */ /* 0x002fe2000c101d06 */
[----:B------:R-:W-:Y:S11]  /*5050*/  ISETP.GE.AND P0, PT, R134, c[0x0][0x1d4], PT ;  /* 0x0000750086007a0c */ /* 0x000ff60003f06270 */
[----:B------:R-:W-:Y:S02]  /*5060*/  @!UPT UIADD3 URZ, URZ, URZ, URZ ;  /* 0x0000003f3f3ff290 */ /* 0x000fe4000fffe03f */
[----:B------:R-:W1:Y:S04]  /*5070*/  @!P0 LDS.128 R4, [R188+0xd080] ;  /* 0x00d08000bc048984 */ /* 0x000e680000000c00 */
[----:B-1----:R-:W-:Y:S01]  /*5080*/  @!P0 STG.E.128 [R36.64+0x80], R4 ;  /* 0x0000800424008986 */ /* 0x002fe2000c101d06 */
[----:B------:R-:W-:Y:S11]  /*5090*/  ISETP.GE.AND P0, PT, R196, c[0x0][0x1d4], PT ;  /* 0x00007500c4007a0c */ /* 0x000ff60003f06270 */
[----:B------:R-:W-:Y:S02]  /*50a0*/  @!UPT UIADD3 URZ, URZ, URZ, URZ ;  /* 0x0000003f3f3ff290 */ /* 0x000fe4000fffe03f */
[----:B------:R-:W1:Y:S04]  /*50b0*/  @!P0 LDS.128 R4, [R188+0xe080] ;  /* 0x00e08000bc048984 */ /* 0x000e680000000c00 */
[----:B-1----:R-:W-:Y:S01]  /*50c0*/  @!P0 STG.E.128 [R36.64+0x100], R4 ;  /* 0x0001000424008986 */ /* 0x002fe2000c101d06 */
[----:B------:R-:W-:Y:S11]  /*50d0*/  ISETP.GE.AND P0, PT, R197, c[0x0][0x1d4], PT ;  /* 0x00007500c5007a0c */ /* 0x000ff60003f06270 */
[----:B------:R-:W-:Y:S02]  /*50e0*/  @!UPT UIADD3 URZ, URZ, URZ, URZ ;  /* 0x0000003f3f3ff290 */ /* 0x000fe4000fffe03f */
[----:B------:R-:W1:Y:S04]  /*50f0*/  @!P0 LDS.128 R4, [R188+0xf080] ;  /* 0x00f08000bc048984 */ /* 0x000e680000000c00 */
[----:B-1----:R1:W-:Y:S02]  /*5100*/  @!P0 STG.E.128 [R36.64+0x180], R4 ;  /* 0x0001800424008986 */ /* 0x0023e4000c101d06 */
.L_x_145:
[----:B------:R-:W-:Y:S05]  /*5110*/  BSYNC B1 ;  /* 0x0000000000017941 */ /* 0x000fea0003800000 */
.L_x_140:
[----:B-1---5:R-:W-:Y:S01]  /*5120*/  IMAD.SHL.U32 R6, R46, 0x20, RZ ;  /* 0x000000202e067824 */ /* 0x022fe200078e00ff */
[----:B------:R-:W-:Y:S03]  /*5130*/  BSSY B0, `(.L_x_156) ;  /* 0x0000036000007945 */ /* 0x000fe60003800000 */
[----:B------:R-:W-:Y:S05]  /*5140*/  IMAD.IADD R0, R102, 0x1, -R6 ;  /* 0x0000000166007824 */ /* 0x000fea00078e0a06 */
[----:B------:R-:W-:Y:S11]  /*5150*/  ISETP.GE.AND P0, PT, R0, 0x1, PT ;  /* 0x000000010000780c */ /* 0x000ff60003f06270 */
[----:B------:R-:W-:Y:S02]  /*5160*/  @!UPT UIADD3 URZ, URZ, URZ, URZ ;  /* 0x0000003f3f3ff290 */ /* 0x000fe4000fffe03f */
[C---:B------:R-:W-:Y:S01]  /*5170*/  @P0 LEA R0, P1, R46.reuse, R103, 0x5 ;  /* 0x000000672e000211 */ /* 0x040fe200078228ff */
[----:B------:R-:W-:Y:S01]  /*5180*/  @P0 IMAD.MOV.U32 R4, RZ, RZ, R82 ;  /* 0x000000ffff040224 */ /* 0x000fe200078e0052 */
[----:B------:R-:W-:Y:S02]  /*5190*/  @P0 MOV R5, R98 ;  /* 0x0000006200050202 */ /* 0x000fe40000000f00 */
[----:B--2---:R-:W-:Y:S03]  /*51a0*/  @P0 LEA.HI.X R2, R46, R106, R60, 0x5, P1 ;  /* 0x0000006a2e020211 */ /* 0x004fe600008f2c3c */
[----:B------:R-:W-:Y:S04]  /*51b0*/  @P0 IMAD.WIDE.U32 R4, R0, c[0x0][0x258], R4 ;  /* 0x0000960000040a25 */ /* 0x000fe800078e0004 */
[----:B------:R-:W-:Y:S04]  /*51c0*/  @P0 IMAD R2, R2, c[0x0][0x258], RZ ;  /* 0x0000960002020a24 */ /* 0x000fe800078e02ff */
[----:B------:R-:W-:Y:S01]  /*51d0*/  @P0 IMAD R0, R0, c[0x0][0x25c], R2 ;  /* 0x0000970000000a24 */ /* 0x000fe200078e0202 */
[C---:B------:R-:W-:Y:S03]  /*51e0*/  @P0 LEA R2, P1, R4.reuse, c[0x0][0x250], 0x1 ;  /* 0x0000940004020a11 */ /* 0x040fe600078208ff */
[----:B------:R-:W-:Y:S05]  /*51f0*/  @P0 IMAD.IADD R0, R5, 0x1, R0 ;  /* 0x0000000105000824 */ /* 0x000fea00078e0200 */
[----:B------:R-:W-:Y:S02]  /*5200*/  @P0 LEA.HI.X R3, R4, c[0x0][0x254], R0, 0x1, P1 ;  /* 0x0000950004030a11 */ /* 0x000fe400008f0c00 */
[----:B------:R-:W-:Y:S03]  /*5210*/  IADD3 R0, -R6, R64, RZ ;  /* 0x0000004006007210 */ /* 0x000fe60007ffe1ff */
[----:B------:R-:W-:Y:S01]  /*5220*/  @!PT LDS RZ, [RZ] ;  /* 0x00000000fffff984 */ /* 0x000fe20000000800 */
[----:B------:R-:W-:Y:S01]  /*5230*/  @!PT LDS RZ, [RZ] ;  /* 0x00000000fffff984 */ /* 0x000fe20000000800 */
[----:B------:R-:W-:Y:S01]  /*5240*/  @!PT LDS RZ, [RZ] ;  /* 0x00000000fffff984 */ /* 0x000fe20000000800 */
[----:B------:R1:W-:Y:S01]  /*5250*/  @P0 LDGSTS.E.BYPASS.LTC128B.128 [R188+0x8080], [R2.64], !P6 ;  /* 0x0808000002bc0fae */ /* 0x0003e2000f101d46 */
[----:B------:R-:W-:Y:S03]  /*5260*/  IMNMX R0, R0, 0x20, PT ;  /* 0x0000002000007817 */ /* 0x000fe60003800200 */
[----:B------:R1:W-:Y:S04]  /*5270*/  @P0 LDGSTS.E.BYPASS.LTC128B.128 [R188+0x9080], [R2.64+0x80], !P5 ;  /* 0x0908008002bc0fae */ /* 0x0003e8000e901d46 */
[----:B------:R1:W-:Y:S04]  /*5280*/  @P0 LDGSTS.E.BYPASS.LTC128B.128 [R188+0xa080], [R2.64+0x100], !P4 ;  /* 0x0a08010002bc0fae */ /* 0x0003e8000e101d46 */
[----:B------:R1:W-:Y:S01]  /*5290*/  @P0 LDGSTS.E.BYPASS.LTC128B.128 [R188+0xb080], [R2.64+0x180], !P3 ;  /* 0x0b08018002bc0fae */ /* 0x0003e2000d901d46 */
[----:B------:R-:W-:Y:S03]  /*52a0*/  ISETP.GE.AND P0, PT, R198, R0, PT ;  /* 0x00000000c600720c */ /* 0x000fe60003f06270 */
[----:B------:R-:W0:Y:S01]  /*52b0*/  LDGDEPBAR ;  /* 0x00000000000079af */ /* 0x000e220000000000 */
[----:B------:R-:W-:Y:S04]  /*52c0*/  DEPBAR.LE SB0, 0x0 ;  /* 0x000080000000791a */ /* 0x000fe80000000000 */
[----:B------:R-:W-:Y:S06]  /*52d0*/  BAR.SYNC.DEFER_BLOCKING 0x0 ;  /* 0x0000000000007b1d */ /* 0x000fec0000010000 */
[----:B------:R-:W-:-:S05]  /*52e0*/  @P0 BRA `(.L_x_157) ;  /* 0x000001a000000947 */ /* 0x000fca0003800000 */
[C---:B-1----:R-:W-:Y:S01]  /*52f0*/  LEA R0, P0, R46.reuse, R108, 0x5 ;  /* 0x0000006c2e007211 */ /* 0x042fe200078028ff */
[----:B------:R-:W-:Y:S02]  /*5300*/  IMAD.MOV.U32 R4, RZ, RZ, R80 ;  /* 0x000000ffff047224 */ /* 0x000fe400078e0050 */
[----:B------:R-:W-:Y:S01]  /*5310*/  IMAD.MOV.U32 R5, RZ, RZ, R97 ;  /* 0x000000ffff057224 */ /* 0x000fe200078e0061 */
[----:B------:R-:W-:Y:S03]  /*5320*/  LEA.HI.X R2, R46, R107, R60, 0x5, P0 ;  /* 0x0000006b2e027211 */ /* 0x000fe600000f2c3c */
[----:B------:R-:W-:Y:S04]  /*5330*/  IMAD.WIDE.U32 R4, R0, c[0x0][0x208], R4 ;  /* 0x0000820000047a25 */ /* 0x000fe800078e0004 */
[----:B------:R-:W-:Y:S04]  /*5340*/  IMAD R2, R2, c[0x0][0x208], RZ ;  /* 0x0000820002027a24 */ /* 0x000fe800078e02ff */
[----:B------:R-:W-:Y:S01]  /*5350*/  IMAD R0, R0, c[0x0][0x20c], R2 ;  /* 0x0000830000007a24 */ /* 0x000fe200078e0202 */
[C---:B------:R-:W-:Y:S03]  /*5360*/  LEA R2, P0, R4.reuse, c[0x0][0x1f8], 0x1 ;  /* 0x00007e0004027a11 */ /* 0x040fe600078008ff */
[----:B------:R-:W-:Y:S05]  /*5370*/  IMAD.IADD R0, R5, 0x1, R0 ;  /* 0x0000000105007824 */ /* 0x000fea00078e0200 */
[----:B------:R-:W-:Y:S02]  /*5380*/  LEA.HI.X R3, R4, c[0x0][0x1fc], R0, 0x1, P0 ;  /* 0x00007f0004037a11 */ /* 0x000fe400000f0c00 */
        /* <DEDUP_REMOVED lines=16> */
.L_x_157:
[----:B-1----:R-:W-:Y:S05]  /*5490*/  BSYNC B0 ;  /* 0x0000000000007941 */ /* 0x002fea0003800000 */
.L_x_156:
[C---:B------:R-:W-:Y:S02]  /*54a0*/  ISETP.GT.AND P0, PT, R46.reuse, R105, PT ;  /* 0x000000692e00720c */ /* 0x040fe40003f04270 */
[----:B------:R-:W-:Y:S11]  /*54b0*/  IADD3 R46, R46, -0x1, RZ ;  /* 0xffffffff2e2e7810 */ /* 0x000ff60007ffe0ff */
[----:B------:R-:W-:Y:S01]  /*54c0*/  @P0 SHF.R.S32.HI R2, RZ, 0x1f, R46 ;  /* 0x0000001fff020819 */ /* 0x000fe2000001142e */
[----:B------:R-:W-:Y:S01]  /*54d0*/  @P0 IMAD R0, R120, R46, RZ ;  /* 0x0000002e78000224 */ /* 0x000fe200078e02ff */
[----:B------:R-:W-:Y:S01]  /*54e0*/  @P0 MOV R5, R69 ;  /* 0x0000004500050202 */ /* 0x000fe20000000f00 */
[----:B------:R-:W-:Y:S02]  /*54f0*/  @P0 IMAD.MOV.U32 R4, RZ, RZ, R78 ;  /* 0x000000ffff040224 */ /* 0x000fe400078e004e */
[-C--:B------:R-:W-:Y:S02]  /*5500*/  @P0 IMAD R0, R2, R125.reuse, R0 ;  /* 0x0000007d02000224 */ /* 0x080fe400078e0200 */
[----:B------:R-:W-:Y:S04]  /*5510*/  @P0 IMAD.WIDE.U32 R4, R46, R125, R4 ;  /* 0x0000007d2e040225 */ /* 0x000fe800078e0004 */
[----:B------:R-:W-:Y:S01]  /*5520*/  @P0 IMAD.IADD R0, R5, 0x1, R0 ;  /* 0x0000000105000824 */ /* 0x000fe200078e0200 */
[C---:B------:R-:W-:Y:S04]  /*5530*/  @P0 LEA R2, P1, R4.reuse, c[0x0][0x220], 0x1 ;  /* 0x0000880004020a11 */ /* 0x040fe800078208ff */
[----:B------:R-:W-:Y:S05]  /*5540*/  @P0 LEA.HI.X R3, R4, c[0x0][0x224], R0, 0x1, P1 ;  /* 0x0000890004030a11 */ /* 0x000fea00008f0c00 */
[----:B------:R-:W-:Y:S01]  /*5550*/  @!PT LDS RZ, [RZ] ;  /* 0x00000000fffff984 */ /* 0x000fe20000000800 */
[----:B------:R-:W-:Y:S01]  /*5560*/  @!PT LDS RZ, [RZ] ;  /* 0x00000000fffff984 */ /* 0x000fe20000000800 */
[----:B------:R-:W-:Y:S01]  /*5570*/  @!PT LDS RZ, [RZ] ;  /* 0x00000000fffff984 */ /* 0x000fe20000000800 */
[----:B------:R1:W-:Y:S04]  /*5580*/  @P0 LDGSTS.E.BYPASS.LTC128B.128 [R188+0xc080], [R2.64], !P6 ;  /* 0x0c08000002bc0fae */ /* 0x0003e8000f101d46 */
[----:B------:R1:W-:Y:S04]  /*5590*/  @P0 LDGSTS.E.BYPASS.LTC128B.128 [R188+0xd080], [R2.64+0x80], !P5 ;  /* 0x0d08008002bc0fae */ /* 0x0003e8000e901d46 */
[----:B------:R1:W-:Y:S04]  /*55a0*/  @P0 LDGSTS.E.BYPASS.LTC128B.128 [R188+0xe080], [R2.64+0x100], !P4 ;  /* 0x0e08010002bc0fae */ /* 0x0003e8000e101d46 */
[----:B------:R1:W-:Y:S04]  /*55b0*/  @P0 LDGSTS.E.BYPASS.LTC128B.128 [R188+0xf080], [R2.64+0x180], !P3 ;  /* 0x0f08018002bc0fae */ /* 0x0003e8000d901d46 */
[----:B------:R-:W0:Y:S01]  /*55c0*/  LDGDEPBAR ;  /* 0x00000000000079af */ /* 0x000e220000000000 */
[----:B------:R-:W-:-:S05]  /*55d0*/  @P0 BRA `(.L_x_158) ;  /* 0xffffd40000000947 */ /* 0x000fca000383ffff */
[----:B------:R-:W-:Y:S01]  /*55e0*/  WARPSYNC 0xffffffff ;  /* 0xffffffff00007948 */ /* 0x000fe20003800000 */
[----:B------:R-:W-:Y:S06]  /*55f0*/  BAR.SYNC.DEFER_BLOCKING 0x0 ;  /* 0x0000000000007b1d */ /* 0x000fec0000010000 */
.L_x_139:
[----:B------:R-:W-:Y:S01]  /*5600*/  ISETP.GE.AND P0, PT, R127, 0x1, PT ;  /* 0x000000017f00780c */ /* 0x000fe20003f06270 */
[----:B------:R-:W-:Y:S01]  /*5610*/  BSSY B0, `(.L_x_159) ;  /* 0x0000021000007945 */ /* 0x000fe20003800000 */
[----:B------:R-:W-:Y:S01]  /*5620*/  IMAD.IADD R9, R113, 0x1, R116 ;  /* 0x0000000171097824 */ /* 0x000fe200078e0274 */
[----:B------:R-:W-:-:S10]  /*5630*/  MOV R0, RZ ;  /* 0x000000ff00007202 */ /* 0x000fd40000000f00 */
[----:B------:R-:W-:Y:S05]  /*5640*/  @!P0 BRA `(.L_x_160) ;  /* 0x000001d000008947 */ /* 0x000fea0003800000 */
[----:B------:R-:W-:Y:S02]  /*5650*/  IABS R0, R109 ;  /* 0x0000006d00007213 */ /* 0x000fe40000000000 */
[----:B------:R-:W-:-:S03]  /*5660*/  IADD3 R5, R112, -0x1, R109 ;  /* 0xffffffff70057810 */ /* 0x000fc60007ffe06d */
[----:B------:R-:W-:Y:S01]  /*5670*/  IMAD.MOV.U32 R4, RZ, RZ, R0 ;  /* 0x000000ffff047224 */ /* 0x000fe200078e0000 */
[----:B------:R-:W-:-:S03]  /*5680*/  IABS R8, R5 ;  /* 0x0000000500087213 */ /* 0x000fc60000000000 */
[----:B-1----:R-:W1:Y:S08]  /*5690*/  I2F.RP R2, R4 ;  /* 0x0000000400027306 */ /* 0x002e700000209400 */
        /* <DEDUP_REMOVED lines=24> */
.L_x_160:
[----:B------:R-:W-:Y:S05]  /*5820*/  BSYNC B0 ;  /* 0x0000000000007941 */ /* 0x000fea0003800000 */
.L_x_159:
[----:B------:R-:W-:Y:S01]  /*5830*/  IMAD R207, R232, R0, RZ ;  /* 0x00000000e8cf7224 */ /* 0x000fe200078e02ff */
[----:B------:R-:W-:Y:S01]  /*5840*/  MOV R20, RZ ;  /* 0x000000ff00147202 */ /* 0x000fe20000000f00 */
[----:B------:R-:W-:Y:S01]  /*5850*/  IMAD.MOV.U32 R136, RZ, RZ, RZ ;  /* 0x000000ffff887224 */ /* 0x000fe200078e00ff */
[----:B------:R-:W-:Y:S01]  /*5860*/  CS2R R90, SRZ ;  /* 0x00000000005a7805 */ /* 0x000fe2000001ff00 */
[--C-:B-1----:R-:W-:Y:S01]  /*5870*/  IMAD.IADD R2, R207, 0x1, R0.reuse ;  /* 0x00000001cf027824 */ /* 0x102fe200078e0200 */
[----:B------:R-:W-:Y:S01]  /*5880*/  PRMT R0, RZ, 0x7610, R0 ;  /* 0x00007610ff007816 */ /* 0x000fe20000000000 */
        /* <DEDUP_REMOVED lines=66> */
[----:B------:R-:W-:-:S04]  /*5cb0*/  ISETP.NE.U32.AND P0, PT, RZ, c[0x0][0x340], PT ;  /* 0x0000d000ff007a0c */ /* 0x000fc80003f05070 */
[----:B------:R-:W-:-:S13]  /*5cc0*/  ISETP.NE.AND.EX P0, PT, RZ, c[0x0][0x344], PT, P0 ;  /* 0x0000d100ff007a0c */ /* 0x000fda0003f05300 */
[----:B------:R-:W-:-:S04]  /*5cd0*/  @P0 IMAD.MOV.U32 R2, RZ, RZ, 0x4 ;  /* 0x00000004ff020424 */ /* 0x000fc800078e00ff */
[----:B------:R-:W-:-:S05]  /*5ce0*/  @P0 IMAD.WIDE R2, R206, R2, c[0x0][0x340] ;  /* 0x0000d000ce020625 */ /* 0x000fca00078e0202 */
[----:B------:R1:W2:Y:S01]  /*5cf0*/  @P0 LDG.E R17, [R2.64] ;  /* 0x0000000602110981 */ /* 0x0002a2000c1e1900 */
[----:B------:R-:W-:Y:S01]  /*5d00*/  SHF.R.S32.HI R0, RZ, 0x1f, R115 ;  /* 0x0000001fff007819 */ /* 0x000fe20000011473 */
[----:B------:R-:W-:Y:S01]  /*5d10*/  IMAD.MOV.U32 R4, RZ, RZ, c[0x0][0x2c4] ;  /* 0x0000b100ff047624 */ /* 0x000fe200078e00ff */
[----:B------:R-:W-:Y:S01]  /*5d20*/  ISETP.NE.U32.AND P2, PT, RZ, c[0x0][0x348], PT ;  /* 0x0000d200ff007a0c */ /* 0x000fe20003f45070 */
[----:B------:R-:W-:Y:S01]  /*5d30*/  IMAD.MOV.U32 R12, RZ, RZ, R132 ;  /* 0x000000ffff0c7224 */ /* 0x000fe200078e0084 */
[----:B------:R-:W-:Y:S01]  /*5d40*/  ISETP.GE.AND P5, PT, R134, c[0x0][0x1d4], PT ;  /* 0x0000750086007a0c */ /* 0x000fe20003fa6270 */
[----:B------:R-:W-:Y:S01]  /*5d50*/  IMAD R0, R0, c[0x0][0x178], RZ ;  /* 0x00005e0000007a24 */ /* 0x000fe200078e02ff */
[----:B------:R-:W-:Y:S02]  /*5d60*/  ISETP.NE.AND P3, PT, R4, 0x1, PT ;  /* 0x000000010400780c */ /* 0x000fe40003f65270 */
[----:B------:R-:W-:Y:S01]  /*5d70*/  ISETP.NE.AND.EX P2, PT, RZ, c[0x0][0x34c], PT, P2 ;  /* 0x0000d300ff007a0c */ /* 0x000fe20003f45320 */
[----:B------:R-:W-:Y:S01]  /*5d80*/  IMAD R0, R115, c[0x0][0x17c], R0 ;  /* 0x00005f0073007a24 */ /* 0x000fe200078e0200 */
[----:B------:R-:W-:-:S02]  /*5d90*/  SHF.R.S32.HI R6, RZ, 0x1f, R198 ;  /* 0x0000001fff067819 */ /* 0x000fc400000114c6 */
[----:B------:R-:W-:Y:S02]  /*5da0*/  SEL R7, R221, RZ, !P2 ;  /* 0x000000ffdd077207 */ /* 0x000fe40005000000 */
[----:B------:R-:W-:Y:S02]  /*5db0*/  IADD3 R4, P1, R198, R9, RZ ;  /* 0x00000009c6047210 */ /* 0x000fe40007f3e0ff */
[----:B------:R-:W-:Y:S01]  /*5dc0*/  ISETP.GE.AND P4, PT, R132, c[0x0][0x1d4], PT ;  /* 0x0000750084007a0c */ /* 0x000fe20003f86270 */
[----:B------:R-:W-:Y:S01]  /*5dd0*/  IMAD R7, R7, c[0x0][0x1c0], RZ ;  /* 0x0000700007077a24 */ /* 0x000fe200078e02ff */
[----:B------:R-:W-:Y:S02]  /*5de0*/  LOP3.LUT R219, R219, 0xfffffffb, RZ, 0xc0, !PT ;  /* 0xfffffffbdbdb7812 */ /* 0x000fe400078ec0ff */
[----:B------:R-:W-:Y:S02]  /*5df0*/  LEA.HI.X.SX32 R6, R9, R6, 0x1, P1 ;  /* 0x0000000609067211 */ /* 0x000fe400008f0eff */
[----:B------:R-:W-:Y:S01]  /*5e00*/  @P5 LOP3.LUT R219, R219, 0x4, RZ, 0xfc, !PT ;  /* 0x00000004dbdb5812 */ /* 0x000fe200078efcff */
[----:B-1----:R-:W-:Y:S01]  /*5e10*/  IMAD.WIDE.U32 R2, R115, c[0x0][0x178], RZ ;  /* 0x00005e0073027a25 */ /* 0x002fe200078e00ff */
[----:B------:R-:W-:-:S02]  /*5e20*/  SEL R11, RZ, 0xffffffff, P5 ;  /* 0xffffffffff0b7807 */ /* 0x000fc40002800000 */
[----:B------:R-:W-:Y:S01]  /*5e30*/  LOP3.LUT R219, R219, 0xfffffff7, RZ, 0xc0, !PT ;  /* 0xfffffff7dbdb7812 */ /* 0x000fe200078ec0ff */
[----:B------:R-:W-:Y:S01]  /*5e40*/  IMAD.IADD R3, R3, 0x1, R0 ;  /* 0x0000000103037824 */ /* 0x000fe200078e0200 */
[----:B------:R-:W-:Y:S01]  /*5e50*/  LEA R0, R216, R198, 0x5 ;  /* 0x000000c6d8007211 */ /* 0x000fe200078e28ff */
[----:B------:R-:W-:Y:S01]  /*5e60*/  IMAD R14, R6, c[0x0][0x208], RZ ;  /* 0x00008200060e7a24 */ /* 0x000fe200078e02ff */
[----:B------:R-:W-:Y:S01]  /*5e70*/  SHF.R.S32.HI R13, RZ, 0x1f, R132 ;  /* 0x0000001fff0d7819 */ /* 0x000fe20000011484 */
[----:B------:R-:W-:Y:S01]  /*5e80*/  IMAD.WIDE.U32 R2, R217, c[0x0][0x1b8], R2 ;  /* 0x00006e00d9027a25 */ /* 0x000fe200078e0002 */
[----:B------:R-:W-:Y:S02]  /*5e90*/  SHF.L.U32 R19, R11, 0x1, RZ ;  /* 0x000000010b137819 */ /* 0x000fe400000006ff */
[----:B------:R-:W-:Y:S01]  /*5ea0*/  @P4 LOP3.LUT R219, R219, 0x8, RZ, 0xfc, !PT ;  /* 0x00000008dbdb4812 */ /* 0x000fe200078efcff */
[----:B------:R-:W-:Y:S01]  /*5eb0*/  IMAD R10, R213, 0x80, R0 ;  /* 0x00000080d50a7824 */ /* 0x000fe200078e0200 */
[----:B------:R-:W-:Y:S01]  /*5ec0*/  ISETP.GE.AND P1, PT, R197, c[0x0][0x1d4], PT ;  /* 0x00007500c5007a0c */ /* 0x000fe20003f26270 */
[----:B------:R-:W-:Y:S01]  /*5ed0*/  IMAD R3, R217, c[0x0][0x1bc], R3 ;  /* 0x00006f00d9037a24 */ /* 0x000fe200078e0203 */
[----:B------:R-:W-:Y:S01]  /*5ee0*/  LOP3.LUT R219, R219, 0xfffffffd, RZ, 0xc0, !PT ;  /* 0xfffffffddbdb7812 */ /* 0x000fe200078ec0ff */
[----:B------:R-:W-:Y:S01]  /*5ef0*/  @P3 IMAD.HI.U32 R5, R10, c[0x0][0x2c8], RZ ;  /* 0x0000b2000a053a27 */ /* 0x000fe200078e00ff */
[----:B------:R-:W-:-:S02]  /*5f00*/  SEL R15, RZ, 0x1, P4 ;  /* 0x00000001ff0f7807 */ /* 0x000fc40002000000 */
[----:B------:R-:W-:Y:S01]  /*5f10*/  ISETP.GE.AND P5, PT, R132, c[0x0][0x198], PT ;  /* 0x0000660084007a0c */ /* 0x000fe20003fa6270 */
[----:B------:R-:W-:Y:S01]  /*5f20*/  IMAD.MOV.U32 R0, RZ, RZ, R10 ;  /* 0x000000ffff007224 */ /* 0x000fe200078e000a */
[----:B------:R-:W-:Y:S01]  /*5f30*/  @P3 SHF.R.U32.HI R0, RZ, c[0x0][0x2cc], R5 ;  /* 0x0000b300ff003a19 */ /* 0x000fe20000011605 */
[----:B------:R-:W-:Y:S01]  /*5f40*/  IMAD.WIDE.U32 R8, R4, c[0x0][0x208], R12 ;  /* 0x0000820004087a25 */ /* 0x000fe200078e000c */
[----:B------:R-:W-:Y:S02]  /*5f50*/  SEL R5, R206, RZ, !P2 ;  /* 0x000000ffce057207 */ /* 0x000fe40005000000 */
[----:B------:R-:W-:Y:S02]  /*5f60*/  ISETP.GE.AND P2, PT, R196, c[0x0][0x1d4], PT ;  /* 0x00007500c4007a0c */ /* 0x000fe40003f46270 */
[----:B------:R-:W-:Y:S01]  /*5f70*/  SHF.R.S32.HI R11, RZ, 0x1f, R0 ;  /* 0x0000001fff0b7819 */ /* 0x000fe20000011400 */
[----:B------:R-:W-:Y:S01]  /*5f80*/  IMAD R16, R5, c[0x0][0x1c4], R7 ;  /* 0x0000710005107a24 */ /* 0x000fe200078e0207 */
[----:B------:R-:W-:Y:S01]  /*5f90*/  LOP3.LUT R15, R19, 0x2, R15, 0xe2, !PT ;  /* 0x00000002130f7812 */ /* 0x000fe200078ee20f */
[----:B------:R-:W-:Y:S01]  /*5fa0*/  IMAD.WIDE.U32 R2, R5, c[0x0][0x1c0], R2 ;  /* 0x0000700005027a25 */ /* 0x000fe200078e0002 */
[----:B------:R-:W-:-:S02]  /*5fb0*/  ISETP.GE.AND P4, PT, R134, c[0x0][0x198], PT ;  /* 0x0000660086007a0c */ /* 0x000fc40003f86270 */
[----:B------:R-:W-:Y:S01]  /*5fc0*/  ISETP.GE.AND P3, PT, R196, c[0x0][0x198], PT ;  /* 0x00006600c4007a0c */ /* 0x000fe20003f66270 */
[----:B------:R-:W-:Y:S01]  /*5fd0*/  IMAD R5, R6, c[0x0][0x1e0], RZ ;  /* 0x0000780006057a24 */ /* 0x000fe200078e02ff */
[----:B------:R-:W-:Y:S01]  /*5fe0*/  IADD3 R77, R220, -0x1, RZ ;  /* 0xffffffffdc4d7810 */ /* 0x000fe20007ffe0ff */
[----:B------:R-:W-:Y:S02]  /*5ff0*/  IMAD.IADD R3, R3, 0x1, R16 ;  /* 0x0000000103037824 */ /* 0x000fe400078e0210 */
[C---:B------:R-:W-:Y:S01]  /*6000*/  IMAD R18, R4.reuse, c[0x0][0x1e4], R5 ;  /* 0x0000790004127a24 */ /* 0x040fe200078e0205 */
[----:B------:R-:W-:Y:S01]  /*6010*/  @P2 LOP3.LUT R219, R219, 0x2, RZ, 0xfc, !PT ;  /* 0x00000002dbdb2812 */ /* 0x000fe200078efcff */
[----:B------:R-:W-:Y:S02]  /*6020*/  IMAD.MOV R5, RZ, RZ, -R0 ;  /* 0x000000ffff057224 */ /* 0x000fe400078e0a00 */
[----:B------:R-:W-:Y:S01]  /*6030*/  IMAD.WIDE.U32 R6, R4, c[0x0][0x1e0], R12 ;  /* 0x0000780004067a25 */ /* 0x000fe200078e000c */
[----:B------:R-:W-:-:S03]  /*6040*/  LOP3.LUT R219, R219, 0xfffffffe, RZ, 0xc0, !PT ;  /* 0xfffffffedbdb7812 */ /* 0x000fc600078ec0ff */
[----:B------:R-:W-:Y:S01]  /*6050*/  IMAD R16, R4, c[0x0][0x20c], R14 ;  /* 0x0000830004107a24 */ /* 0x000fe200078e020e */
[----:B------:R-:W-:Y:S01]  /*6060*/  IADD3 R7, R7, R18, RZ ;  /* 0x0000001207077210 */ /* 0x000fe20007ffe0ff */
[----:B------:R-:W-:Y:S01]  /*6070*/  IMAD R10, R5, c[0x0][0x2c4], R10 ;  /* 0x0000b100050a7a24 */ /* 0x000fe200078e020a */
[----:B------:R-:W-:Y:S01]  /*6080*/  @P1 LOP3.LUT R219, R219, 0x1, RZ, 0xfc, !PT ;  /* 0x00000001dbdb1812 */ /* 0x000fe200078efcff */
[----:B------:R-:W-:Y:S01]  /*6090*/  IMAD R4, R11, c[0x0][0x1b0], RZ ;  /* 0x00006c000b047a24 */ /* 0x000fe200078e02ff */
[----:B------:R-:W-:Y:S01]  /*60a0*/  SEL R11, RZ, 0x4, P2 ;  /* 0x00000004ff0b7807 */ /* 0x000fe20001000000 */
[----:B------:R-:W-:Y:S01]  /*60b0*/  IMAD.WIDE.U32 R2, R0, c[0x0][0x1b0], R2 ;  /* 0x00006c0000027a25 */ /* 0x000fe200078e0002 */
[----:B------:R-:W-:-:S03]  /*60c0*/  ISETP.GE.AND P2, PT, R197, c[0x0][0x198], PT ;  /* 0x00006600c5007a0c */ /* 0x000fc60003f46270 */
[----:B------:R-:W-:Y:S01]  /*60d0*/  IMAD R14, R0, c[0x0][0x1b4], R4 ;  /* 0x00006d00000e7a24 */ /* 0x000fe200078e0204 */
[----:B------:R-:W-:Y:S01]  /*60e0*/  SHF.R.S32.HI R0, RZ, 0x1f, R10 ;  /* 0x0000001fff007819 */ /* 0x000fe2000001140a */
[----:B------:R-:W-:Y:S01]  /*60f0*/  IMAD.IADD R5, R9, 0x1, R16 ;  /* 0x0000000109057824 */ /* 0x000fe200078e0210 */
[----:B------:R-:W-:Y:S01]  /*6100*/  SEL R4, RZ, 0x8, P1 ;  /* 0x00000008ff047807 */ /* 0x000fe20000800000 */
[----:B------:R-:W-:Y:S01]  /*6110*/  IMAD.IADD R3, R3, 0x1, R14 ;  /* 0x0000000103037824 */ /* 0x000fe200078e020e */
[----:B------:R-:W-:Y:S01]  /*6120*/  ISETP.NE.U32.AND P1, PT, RZ, c[0x0][0x350], PT ;  /* 0x0000d400ff007a0c */ /* 0x000fe20003f25070 */
[----:B------:R-:W-:Y:S01]  /*6130*/  IMAD R0, R0, c[0x0][0x1a8], RZ ;  /* 0x00006a0000007a24 */ /* 0x000fe200078e02ff */
[----:B------:R-:W-:Y:S01]  /*6140*/  LOP3.LUT R55, R4, R15, R11, 0xfe, !PT ;  /* 0x0000000f04377212 */ /* 0x000fe200078efe0b */
[----:B------:R-:W-:Y:S01]  /*6150*/  IMAD.WIDE.U32 R6, R217, c[0x0][0x1e8], R6 ;  /* 0x00007a00d9067a25 */ /* 0x000fe200078e0006 */
[----:B------:R-:W-:Y:S02]  /*6160*/  MOV R4, R8 ;  /* 0x0000000800047202 */ /* 0x000fe40000000f00 */
[----:B------:R-:W-:Y:S01]  /*6170*/  ISETP.NE.AND.EX P1, PT, RZ, c[0x0][0x354], PT, P1 ;  /* 0x0000d500ff007a0c */ /* 0x000fe20003f25310 */
[----:B------:R-:W-:-:S02]  /*6180*/  IMAD R11, R10, c[0x0][0x1ac], R0 ;  /* 0x00006b000a0b7a24 */ /* 0x000fc400078e0200 */
[----:B------:R-:W-:-:S04]  /*6190*/  IMAD.WIDE.U32 R8, R10, c[0x0][0x1a8], R2 ;  /* 0x00006a000a087a25 */ /* 0x000fc800078e0002 */
[----:B------:R-:W-:Y:S01]  /*61a0*/  IMAD.WIDE.U32 R2, R217, c[0x0][0x210], R4 ;  /* 0x00008400d9027a25 */ /* 0x000fe200078e0004 */
[----:B------:R-:W-:-:S03]  /*61b0*/  IADD3 R9, R9, R11, RZ ;  /* 0x0000000b09097210 */ /* 0x000fc60007ffe0ff */
[C---:B------:R-:W-:Y:S02]  /*61c0*/  IMAD R5, R217.reuse, c[0x0][0x1ec], R7 ;  /* 0x00007b00d9057a24 */ /* 0x040fe400078e0207 */
[----:B------:R-:W-:Y:S02]  /*61d0*/  IMAD R3, R217, c[0x0][0x214], R3 ;  /* 0x00008500d9037a24 */ /* 0x000fe400078e0203 */
[----:B------:R-:W-:Y:S02]  /*61e0*/  IMAD.MOV.U32 R4, RZ, RZ, R6 ;  /* 0x000000ffff047224 */ /* 0x000fe400078e0006 */
[----:B------:R-:W-:Y:S01]  /*61f0*/  IMAD R15, R213, 0x80, R198 ;  /* 0x00000080d50f7824 */ /* 0x000fe200078e02c6 */
[----:B--2---:R-:W-:Y:S01]  /*6200*/  @P0 SHF.R.S32.HI R0, RZ, 0x1f, R17 ;  /* 0x0000001fff000819 */ /* 0x004fe20000011411 */
[----:B------:R-:W-:Y:S02]  /*6210*/  @!P0 IMAD.MOV.U32 R0, RZ, RZ, R221 ;  /* 0x000000ffff008224 */ /* 0x000fe400078e00dd */
[----:B------:R-:W-:Y:S01]  /*6220*/  @!P0 IMAD.MOV.U32 R17, RZ, RZ, R206 ;  /* 0x000000ffff118224 */ /* 0x000fe200078e00ce */
[----:B------:R-:W-:-:S02]  /*6230*/  LEA R21, P0, R8, c[0x0][0x160], 0x1 ;  /* 0x0000580008157a11 */ /* 0x000fc400078008ff */
[----:B------:R-:W-:Y:S02]  /*6240*/  SEL R7, R0, RZ, !P1 ;  /* 0x000000ff00077207 */ /* 0x000fe40004800000 */
[----:B------:R-:W-:Y:S02]  /*6250*/  SEL R0, R17, RZ, !P1 ;  /* 0x000000ff11007207 */ /* 0x000fe40004800000 */
[----:B------:R-:W-:Y:S01]  /*6260*/  LEA.HI.X R19, R8, c[0x0][0x164], R9, 0x1, P0 ;  /* 0x0000590008137a11 */ /* 0x000fe200000f0c09 */
[C---:B------:R-:W-:Y:S02]  /*6270*/  IMAD R6, R7.reuse, c[0x0][0x1f0], RZ ;  /* 0x00007c0007067a24 */ /* 0x040fe400078e02ff */
[----:B------:R-:W-:Y:S02]  /*6280*/  IMAD R7, R7, c[0x0][0x218], RZ ;  /* 0x0000860007077a24 */ /* 0x000fe400078e02ff */
[----:B------:R-:W-:-:S04]  /*6290*/  IMAD.WIDE.U32 R210, R0, c[0x0][0x218], R2 ;  /* 0x0000860000d27a25 */ /* 0x000fc800078e0002 */
[----:B------:R-:W-:-:S04]  /*62a0*/  IMAD.WIDE.U32 R208, R0, c[0x0][0x1f0], R4 ;  /* 0x00007c0000d07a25 */ /* 0x000fc800078e0004 */
[C---:B------:R-:W-:Y:S02]  /*62b0*/  IMAD R2, R0.reuse, c[0x0][0x1f4], R6 ;  /* 0x00007d0000027a24 */ /* 0x040fe400078e0206 */
[----:B------:R-:W-:-:S03]  /*62c0*/  IMAD R0, R0, c[0x0][0x21c], R7 ;  /* 0x0000870000007a24 */ /* 0x000fc600078e0207 */
[----:B------:R-:W-:Y:S01]  /*62d0*/  IADD3 R214, R209, R2, RZ ;  /* 0x00000002d1d67210 */ /* 0x000fe20007ffe0ff */
[----:B------:R-:W-:Y:S01]  /*62e0*/  IMAD.IADD R218, R211, 0x1, R0 ;  /* 0x00000001d3da7824 */ /* 0x000fe200078e0200 */
[----:B------:R-:W-:Y:S05]  /*62f0*/  BRA.DIV ~URZ, `(.L_x_162) ;  /* 0x000102327f007947 */ /* 0x000fea000b800000 */
[----:B------:R1:W2:Y:S02]  /*6300*/  SHFL.IDX PT, R4, R19, RZ, 0x181f ;  /* 0x00181fff13047589 */ /* 0x0002a400000e0000 */
.L_x_293:
[----:B------:R-:W-:Y:S05]  /*6310*/  BRA.DIV ~URZ, `(.L_x_163) ;  /* 0x000102827f007947 */ /* 0x000fea000b800000 */
[----:B------:R3:W4:Y:S02]  /*6320*/  SHFL.IDX PT, R0, R21, RZ, 0x181f ;  /* 0x00181fff15007589 */ /* 0x00072400000e0000 */
.L_x_294:
[----:B------:R-:W-:Y:S01]  /*6330*/  IMAD R38, R122, c[0x0][0x2c4], RZ ;  /* 0x0000b1007a267a24 */ /* 0x000fe200078e02ff */
[----:B------:R-:W-:Y:S01]  /*6340*/  SHF.R.S32.HI R51, RZ, 0x1f, R134 ;  /* 0x0000001fff337819 */ /* 0x000fe20000011486 */
[----:B------:R-:W-:Y:S01]  /*6350*/  BSSY B0, `(.L_x_164) ;  /* 0x0000017000007945 */ /* 0x000fe20003800000 */
[----:B------:R-:W-:Y:S02]  /*6360*/  SHF.R.S32.HI R20, RZ, 0x1f, R197 ;  /* 0x0000001fff147819 */ /* 0x000fe400000114c5 */
[----:B------:R-:W-:Y:S02]  /*6370*/  ISETP.GE.AND P6, PT, R15, R38, PT ;  /* 0x000000260f00720c */ /* 0x000fe40003fc6270 */
[----:B------:R-:W-:Y:S02]  /*6380*/  LEA.HI R50, R51, R134, RZ, 0x3 ;  /* 0x0000008633327211 */ /* 0x000fe400078f18ff */
[----:B------:R-:W-:-:S02]  /*6390*/  SHF.R.S32.HI R18, RZ, 0x1f, R196 ;  /* 0x0000001fff127819 */ /* 0x000fc400000114c4 */
[----:B------:R-:W-:-:S04]  /*63a0*/  LOP3.LUT R14, R50, 0xfffffff8, RZ, 0xc0, !PT ;  /* 0xfffffff8320e7812 */ /* 0x000fc800078ec0ff */
[----:B------:R-:W-:-:S03]  /*63b0*/  SHF.R.S32.HI R25, RZ, 0x1f, R14 ;  /* 0x0000001fff197819 */ /* 0x000fc6000001140e */
[----:B------:R-:W-:Y:S05]  /*63c0*/  @P6 BRA `(.L_x_165) ;  /* 0x000000f000006947 */ /* 0x000fea0003800000 */
[----:B----4-:R-:W-:-:S04]  /*63d0*/  LEA R10, P0, R132, R0, 0x1 ;  /* 0x00000000840a7211 */ /* 0x010fc800078008ff */
[----:B--2---:R-:W-:Y:S02]  /*63e0*/  LEA.HI.X R11, R132, R4, R13, 0x1, P0 ;  /* 0x00000004840b7211 */ /* 0x004fe400000f0c0d */
[----:B------:R-:W-:-:S03]  /*63f0*/  LEA R8, P0, R14, R0, 0x1 ;  /* 0x000000000e087211 */ /* 0x000fc600078008ff */
[----:B------:R-:W-:Y:S01]  /*6400*/  @!PT LDS RZ, [RZ] ;  /* 0x00000000fffff984 */ /* 0x000fe20000000800 */
[----:B------:R-:W-:Y:S01]  /*6410*/  @!PT LDS RZ, [RZ] ;  /* 0x00000000fffff984 */ /* 0x000fe20000000800 */
[----:B------:R-:W-:Y:S01]  /*6420*/  @!PT LDS RZ, [RZ] ;  /* 0x00000000fffff984 */ /* 0x000fe20000000800 */
[----:B------:R2:W-:Y:S01]  /*6430*/  LDGSTS.E.BYPASS.LTC128B.128 [R188+0x10080], [R10.64], !P5 ;  /* 0x100800000abc7fae */ /* 0x0005e2000e901d46 */
[----:B------:R-:W-:Y:S02]  /*6440*/  LEA.HI.X R9, R14, R4, R25, 0x1, P0 ;  /* 0x000000040e097211 */ /* 0x000fe400000f0c19 */
[----:B------:R-:W-:-:S03]  /*6450*/  LEA R6, P0, R196, R0, 0x1 ;  /* 0x00000000c4067211 */ /* 0x000fc600078008ff */
[----:B------:R2:W-:Y:S01]  /*6460*/  LDGSTS.E.BYPASS.LTC128B.128 [R188+0x14080], [R8.64], !P4 ;  /* 0x1408000008bc7fae */ /* 0x0005e2000e101d46 */
[----:B------:R-:W-:Y:S02]  /*6470*/  LEA.HI.X R7, R196, R4, R18, 0x1, P0 ;  /* 0x00000004c4077211 */ /* 0x000fe400000f0c12 */
[----:B------:R-:W-:-:S03]  /*6480*/  LEA R2, P0, R197, R0, 0x1 ;  /* 0x00000000c5027211 */ /* 0x000fc600078008ff */
[----:B------:R2:W-:Y:S01]  /*6490*/  LDGSTS.E.BYPASS.LTC128B.128 [R188+0x18080], [R6.64], !P3 ;  /* 0x1808000006bc7fae */ /* 0x0005e2000d901d46 */
[----:B------:R-:W-:-:S05]  /*64a0*/  LEA.HI.X R3, R197, R4, R20, 0x1, P0 ;  /* 0x00000004c5037211 */ /* 0x000fca00000f0c14 */
[----:B------:R2:W-:Y:S04]  /*64b0*/  LDGSTS.E.BYPASS.LTC128B.128 [R188+0x1c080], [R2.64], !P2 ;  /* 0x1c08000002bc7fae */ /* 0x0005e8000d101d46 */
.L_x_165:
[----:B------:R-:W-:Y:S05]  /*64c0*/  BSYNC B0 ;  /* 0x0000000000007941 */ /* 0x000fea0003800000 */
.L_x_164:
[----:B------:R-:W-:Y:S05]  /*64d0*/  BRA.DIV ~URZ, `(.L_x_166) ;  /* 0x000101227f007947 */ /* 0x000fea000b800000 */
[----:B--2---:R2:W1:Y:S04]  /*64e0*/  SHFL.IDX PT, R6, R19, 0x1, 0x181f ;  /* 0x00381f0013067f89 */ /* 0x00446800000e0000 */
[----:B----4-:R2:W4:Y:S02]  /*64f0*/  SHFL.IDX PT, R0, R21, 0x1, 0x181f ;  /* 0x00381f0015007f89 */ /* 0x01052400000e0000 */
.L_x_295:
[----:B------:R-:W-:Y:S01]  /*6500*/  IADD3 R3, R15, 0x20, RZ ;  /* 0x000000200f037810 */ /* 0x000fe20007ffe0ff */
[----:B------:R-:W-:Y:S01]  /*6510*/  BSSY B0, `(.L_x_167) ;  /* 0x0000014000007945 */ /* 0x000fe20003800000 */
[----:B------:R-:W-:Y:S02]  /*6520*/  LOP3.LUT R2, R126, R114, RZ, 0xfc, !PT ;  /* 0x000000727e027212 */ /* 0x000fe400078efcff */
[----:B------:R-:W-:Y:S02]  /*6530*/  ISETP.GE.AND P0, PT, R3, R38, PT ;  /* 0x000000260300720c */ /* 0x000fe40003f06270 */
[----:B------:R-:W-:-:S11]  /*6540*/  LEA R4, R2, 0x10080, 0x1 ;  /* 0x0001008002047811 */ /* 0x000fd600078e08ff */
[----:B------:R-:W-:Y:S05]  /*6550*/  @P0 BRA `(.L_x_168) ;  /* 0x000000f000000947 */ /* 0x000fea0003800000 */
[----:B----4-:R-:W-:-:S04]  /*6560*/  LEA R16, P0, R132, R0, 0x1 ;  /* 0x0000000084107211 */ /* 0x010fc800078008ff */
[----:B-1----:R-:W-:Y:S02]  /*6570*/  LEA.HI.X R17, R132, R6, R13, 0x1, P0 ;  /* 0x0000000684117211 */ /* 0x002fe400000f0c0d */
        /* <DEDUP_REMOVED lines=13> */
.L_x_168:
[----:B------:R-:W-:Y:S05]  /*6650*/  BSYNC B0 ;  /* 0x0000000000007941 */ /* 0x000fea0003800000 */
.L_x_167:
[----:B------:R-:W-:Y:S05]  /*6660*/  BRA.DIV ~URZ, `(.L_x_169) ;  /* 0x000100527f007947 */ /* 0x000fea000b800000 */
[----:B-1----:R1:W2:Y:S02]  /*6670*/  SHFL.IDX PT, R6, R19, 0x2, 0x181f ;  /* 0x00581f0013067f89 */ /* 0x0022a400000e0000 */
.L_x_296:
[----:B------:R-:W-:Y:S05]  /*6680*/  BRA.DIV ~URZ, `(.L_x_170) ;  /* 0x000100a27f007947 */ /* 0x000fea000b800000 */
[----:B----4-:R4:W1:Y:S02]  /*6690*/  SHFL.IDX PT, R0, R21, 0x2, 0x181f ;  /* 0x00581f0015007f89 */ /* 0x01086400000e0000 */
.L_x_297:
[----:B------:R-:W-:Y:S01]  /*66a0*/  IADD3 R2, R15, 0x40, RZ ;  /* 0x000000400f027810 */ /* 0x000fe20007ffe0ff */
[----:B------:R-:W-:Y:S03]  /*66b0*/  BSSY B0, `(.L_x_171) ;  /* 0x0000012000007945 */ /* 0x000fe60003800000 */
[----:B------:R-:W-:-:S13]  /*66c0*/  ISETP.GE.AND P0, PT, R2, R38, PT ;  /* 0x000000260200720c */ /* 0x000fda0003f06270 */
[----:B------:R-:W-:Y:S05]  /*66d0*/  @P0 BRA `(.L_x_172) ;  /* 0x000000f000000947 */ /* 0x000fea0003800000 */
[----:B-1----:R-:W-:-:S04]  /*66e0*/  LEA R16, P0, R132, R0, 0x1 ;  /* 0x0000000084107211 */ /* 0x002fc800078008ff */
        /* <DEDUP_REMOVED lines=14> */
.L_x_172:
[----:B------:R-:W-:Y:S05]  /*67d0*/  BSYNC B0 ;  /* 0x0000000000007941 */ /* 0x000fea0003800000 */
.L_x_171:
[----:B------:R-:W-:Y:S05]  /*67e0*/  BRA.DIV ~URZ, `(.L_x_173) ;  /* 0x0000ffa27f007947 */ /* 0x000fea000b800000 */
[----:B--2---:R2:W3:Y:S04]  /*67f0*/  SHFL.IDX PT, R6, R19, 0x3, 0x181f ;  /* 0x00781f0013067f89 */ /* 0x0044e800000e0000 */
[----:B-1----:R2:W1:Y:S02]  /*6800*/  SHFL.IDX PT, R0, R21, 0x3, 0x181f ;  /* 0x00781f0015007f89 */ /* 0x00246400000e0000 */
.L_x_298:
[----:B------:R-:W-:Y:S02]  /*6810*/  IADD3 R2, R15, 0x60, RZ ;  /* 0x000000600f027810 */ /* 0x000fe40007ffe0ff */
[----:B------:R-:W-:Y:S02]  /*6820*/  SHF.R.S32.HI R56, RZ, 0x1f, R77 ;  /* 0x0000001fff387819 */ /* 0x000fe4000001144d */
[----:B------:R-:W-:-:S13]  /*6830*/  ISETP.GE.AND P0, PT, R2, R38, PT ;  /* 0x000000260200720c */ /* 0x000fda0003f06270 */
[----:B-1----:R-:W-:-:S04]  /*6840*/  @!P0 LEA R8, P1, R196, R0, 0x1 ;  /* 0x00000000c4088211 */ /* 0x002fc800078208ff */
[----:B---3--:R-:W-:Y:S02]  /*6850*/  @!P0 LEA.HI.X R9, R196, R6, R18, 0x1, P1 ;  /* 0x00000006c4098211 */ /* 0x008fe400008f0c12 */
[----:B------:R-:W-:-:S04]  /*6860*/  @!P0 LEA R16, P1, R132, R0, 0x1 ;  /* 0x0000000084108211 */ /* 0x000fc800078208ff */
[----:B------:R-:W-:Y:S02]  /*6870*/  @!P0 LEA.HI.X R17, R132, R6, R13, 0x1, P1 ;  /* 0x0000000684118211 */ /* 0x000fe400008f0c0d */
[----:B------:R-:W-:-:S03]  /*6880*/  @!P0 LEA R10, P1, R14, R0, 0x1 ;  /* 0x000000000e0a8211 */ /* 0x000fc600078208ff */
[----:B------:R-:W-:Y:S01]  /*6890*/  @!PT LDS RZ, [RZ] ;  /* 0x00000000fffff984 */ /* 0x000fe20000000800 */
[----:B------:R-:W-:Y:S01]  /*68a0*/  @!PT LDS RZ, [RZ] ;  /* 0x00000000fffff984 */ /* 0x000fe20000000800 */
[----:B------:R-:W-:Y:S01]  /*68b0*/  @!PT LDS RZ, [RZ] ;  /* 0x00000000fffff984 */ /* 0x000fe20000000800 */
[----:B------:R1:W-:Y:S01]  /*68c0*/  @!P0 LDGSTS.E.BYPASS.LTC128B.128 [R4+0x3000], [R16.64], !P5 ;  /* 0x0300000010048fae */ /* 0x0003e2000e901d46 */
[----:B------:R-:W-:Y:S02]  /*68d0*/  @!P0 LEA.HI.X R11, R14, R6, R25, 0x1, P1 ;  /* 0x000000060e0b8211 */ /* 0x000fe400008f0c19 */
[----:B------:R-:W-:Y:S01]  /*68e0*/  @!P0 LEA R2, P1, R197, R0, 0x1 ;  /* 0x00000000c5028211 */ /* 0x000fe200078208ff */
[----:B------:R-:W-:Y:S01]  /*68f0*/  IMAD.IADD R0, R127, 0x1, -R198 ;  /* 0x000000017f007824 */ /* 0x000fe200078e0ac6 */
[----:B------:R-:W-:Y:S01]  /*6900*/  LOP3.LUT P5, RZ, R219, 0x1, RZ, 0xc0, !PT ;  /* 0x00000001dbff7812 */ /* 0x000fe200078ac0ff */
[----:B------:R1:W-:Y:S01]  /*6910*/  @!P0 LDGSTS.E.BYPASS.LTC128B.128 [R4+0x7000], [R10.64], !P4 ;  /* 0x070000000a048fae */ /* 0x0003e2000e101d46 */
[----:B------:R-:W-:Y:S01]  /*6920*/  @!P0 LEA.HI.X R3, R197, R6, R20, 0x1, P1 ;  /* 0x00000006c5038211 */ /* 0x000fe200008f0c14 */
[----:B------:R-:W-:Y:S01]  /*6930*/  IMAD R0, R77, -0x20, R0 ;  /* 0xffffffe04d007824 */ /* 0x000fe200078e0200 */
[----:B------:R-:W-:Y:S01]  /*6940*/  LOP3.LUT P4, RZ, R219, 0x2, RZ, 0xc0, !PT ;  /* 0x00000002dbff7812 */ /* 0x000fe2000788c0ff */
[----:B------:R1:W-:Y:S04]  /*6950*/  @!P0 LDGSTS.E.BYPASS.LTC128B.128 [R4+0xb000], [R8.64], !P3 ;  /* 0x0b00000008048fae */ /* 0x0003e8000d901d46 */
[----:B------:R1:W-:Y:S01]  /*6960*/  @!P0 LDGSTS.E.BYPASS.LTC128B.128 [R4+0xf000], [R2.64], !P2 ;  /* 0x0f00000002048fae */ /* 0x0003e2000d101d46 */
[----:B------:R-:W-:-:S03]  /*6970*/  ISETP.GE.AND P0, PT, R0, 0x1, PT ;  /* 0x000000010000780c */ /* 0x000fc60003f06270 */
[----:B------:R-:W0:Y:S01]  /*6980*/  LDGDEPBAR ;  /* 0x00000000000079af */ /* 0x000e220000000000 */
[----:B------:R-:W-:Y:S01]  /*6990*/  WARPSYNC 0xffffffff ;  /* 0xffffffff00007948 */ /* 0x000fe20003800000 */
[----:B------:R-:W-:Y:S02]  /*69a0*/  BSSY B0, `(.L_x_174) ;  /* 0x0000014000007945 */ /* 0x000fe40003800000 */
[----:B------:R-:W-:Y:S06]  /*69b0*/  BAR.SYNC.DEFER_BLOCKING 0x0 ;  /* 0x0000000000007b1d */ /* 0x000fec0000010000 */
[----:B------:R-:W-:Y:S05]  /*69c0*/  @!P0 BRA `(.L_x_175) ;  /* 0x0000011000008947 */ /* 0x000fea0003800000 */
[----:B------:R-:W-:Y:S01]  /*69d0*/  IMAD R0, R56, c[0x0][0x1e0], RZ ;  /* 0x0000780038007a24 */ /* 0x000fe200078e02ff */
[----:B------:R-:W-:Y:S01]  /*69e0*/  LOP3.LUT P2, RZ, R219, 0x8, RZ, 0xc0, !PT ;  /* 0x00000008dbff7812 */ /* 0x000fe2000784c0ff */
[----:B-1----:R-:W-:Y:S01]  /*69f0*/  IMAD.WIDE.U32 R4, R77, c[0x0][0x1e0], RZ ;  /* 0x000078004d047a25 */ /* 0x002fe200078e00ff */
[----:B------:R-:W-:-:S03]  /*6a00*/  LOP3.LUT P3, RZ, R219, 0x4, RZ, 0xc0, !PT ;  /* 0x00000004dbff7812 */ /* 0x000fc6000786c0ff */
[----:B------:R-:W-:Y:S01]  /*6a10*/  IMAD R2, R77, c[0x0][0x1e4], R0 ;  /* 0x000079004d027a24 */ /* 0x000fe200078e0200 */
[----:B------:R-:W-:-:S03]  /*6a20*/  LEA R0, P1, R4, R208, 0x5 ;  /* 0x000000d004007211 */ /* 0x000fc600078228ff */
[----:B------:R-:W-:Y:S01]  /*6a30*/  IMAD.IADD R3, R5, 0x1, R2 ;  /* 0x0000000105037824 */ /* 0x000fe200078e0202 */
[----:B------:R-:W-:-:S04]  /*6a40*/  LEA R2, P0, R0, c[0x0][0x1c8], 0x1 ;  /* 0x0000720000027a11 */ /* 0x000fc800078008ff */
[----:B------:R-:W-:-:S04]  /*6a50*/  LEA.HI.X R3, R4, R214, R3, 0x5, P1 ;  /* 0x000000d604037211 */ /* 0x000fc800008f2c03 */
[----:B------:R-:W-:-:S05]  /*6a60*/  LEA.HI.X R3, R0, c[0x0][0x1cc], R3, 0x1, P0 ;  /* 0x0000730000037a11 */ /* 0x000fca00000f0c03 */
[----:B------:R-:W-:Y:S01]  /*6a70*/  @!PT LDS RZ, [RZ] ;  /* 0x00000000fffff984 */ /* 0x000fe20000000800 */
[----:B------:R-:W-:Y:S01]  /*6a80*/  @!PT LDS RZ, [RZ] ;  /* 0x00000000fffff984 */ /* 0x000fe20000000800 */
[----:B------:R-:W-:Y:S01]  /*6a90*/  @!PT LDS RZ, [RZ] ;  /* 0x00000000fffff984 */ /* 0x000fe20000000800 */
[----:B------:R1:W-:Y:S04]  /*6aa0*/  LDGSTS.E.BYPASS.LTC128B.128 [R188+0xc080], [R2.64], !P2 ;  /* 0x0c08000002bc7fae */ /* 0x0003e8000d101d46 */
[----:B------:R1:W-:Y:S04]  /*6ab0*/  LDGSTS.E.BYPASS.LTC128B.128 [R188+0xd080], [R2.64+0x80], !P3 ;  /* 0x0d08008002bc7fae */ /* 0x0003e8000d901d46 */
[----:B------:R1:W-:Y:S04]  /*6ac0*/  LDGSTS.E.BYPASS.LTC128B.128 [R188+0xe080], [R2.64+0x100], !P4 ;  /* 0x0e08010002bc7fae */ /* 0x0003e8000e101d46 */
[----:B------:R1:W-:Y:S02]  /*6ad0*/  LDGSTS.E.BYPASS.LTC128B.128 [R188+0xf080], [R2.64+0x180], !P5 ;  /* 0x0f08018002bc7fae */ /* 0x0003e4000e901d46 */
.L_x_175:
[----:B------:R-:W-:Y:S05]  /*6ae0*/  BSYNC B0 ;  /* 0x0000000000007941 */ /* 0x000fea0003800000 */
.L_x_174:
[----:B------:R-:W-:Y:S01]  /*6af0*/  ISETP.LT.AND P0, PT, RZ, c[0x0][0x27c], PT ;  /* 0x00009f00ff007a0c */ /* 0x000fe20003f01270 */
[----:B------:R-:W0:-:S12]  /*6b00*/  LDGDEPBAR ;  /* 0x00000000000079af */ /* 0x000e180000000000 */
[----:B------:R-:W-:Y:S05]  /*6b10*/  @P0 BRA `(.L_x_176) ;  /* 0x0000002000000947 */ /* 0x000fea0003800000 */
[----:B------:R-:W-:-:S04]  /*6b20*/  DEPBAR.LE SB0, 0x1 ;  /* 0x000080400000791a */ /* 0x000fc80000000000 */
[----:B------:R-:W-:Y:S05]  /*6b30*/  BRA `(.L_x_177) ;  /* 0x0000685000007947 */ /* 0x000fea0003800000 */
.L_x_176:
[----:B-----5:R-:W-:Y:S01]  /*6b40*/  SHF.R.S32.HI R0, RZ, 0x1f, R110 ;  /* 0x0000001fff007819 */ /* 0x020fe2000001146e */
[----:B------:R-:W-:Y:S01]  /*6b50*/  ULDC.U8 UR4, c[0x0][0x298] ;  /* 0x0000a60000047ab9 */ /* 0x000fe20000000000 */
[----:B-1----:R-:W-:Y:S01]  /*6b60*/  IMAD.WIDE.U32 R4, R110, c[0x0][0x280], RZ ;  /* 0x0000a0006e047a25 */ /* 0x002fe200078e00ff */
[----:B------:R-:W-:Y:S01]  /*6b70*/  ISETP.NE.AND P1, PT, RZ, UR4, PT ;  /* 0x00000004ff007c0c */ /* 0x000fe2000bf25270 */
[----:B------:R-:W-:Y:S02]  /*6b80*/  BSSY B2, `(.L_x_177) ;  /* 0x0000680000027945 */ /* 0x000fe40003800000 */
[----:B------:R-:W-:Y:S01]  /*6b90*/  IMAD R2, R0, c[0x0][0x280], RZ ;  /* 0x0000a00000027a24 */ /* 0x000fe200078e02ff */
[----:B------:R-:W-:Y:S01]  /*6ba0*/  LEA R7, P0, R4, c[0x0][0x270], 0x1 ;  /* 0x00009c0004077a11 */ /* 0x000fe200078008ff */
[----:B------:R-:W-:Y:S02]  /*6bb0*/  IMAD R0, R0, c[0x0][0x290], RZ ;  /* 0x0000a40000007a24 */ /* 0x000fe400078e02ff */
[----:B------:R-:W-:-:S05]  /*6bc0*/  IMAD R2, R110, c[0x0][0x284], R2 ;  /* 0x0000a1006e027a24 */ /* 0x000fca00078e0202 */
[----:B------:R-:W-:Y:S01]  /*6bd0*/  IADD3 R6, R2, R5, RZ ;  /* 0x0000000502067210 */ /* 0x000fe20007ffe0ff */
[----:B------:R-:W-:-:S04]  /*6be0*/  IMAD.WIDE.U32 R2, R110, c[0x0][0x290], RZ ;  /* 0x0000a4006e027a25 */ /* 0x000fc800078e00ff */
[----:B------:R-:W-:Y:S01]  /*6bf0*/  IMAD R5, R110, c[0x0][0x294], R0 ;  /* 0x0000a5006e057a24 */ /* 0x000fe200078e0200 */
[----:B------:R-:W-:Y:S02]  /*6c00*/  LEA.HI.X R0, R4, c[0x0][0x274], R6, 0x1, P0 ;  /* 0x00009d0004007a11 */ /* 0x000fe400000f0c06 */
[----:B------:R-:W-:Y:S02]  /*6c10*/  LEA R6, P0, R2, c[0x0][0x288], 0x1 ;  /* 0x0000a20002067a11 */ /* 0x000fe400078008ff */
[----:B------:R-:W-:-:S04]  /*6c20*/  IADD3 R3, R5, R3, RZ ;  /* 0x0000000305037210 */ /* 0x000fc80007ffe0ff */
[----:B------:R-:W-:Y:S01]  /*6c30*/  LEA.HI.X R2, R2, c[0x0][0x28c], R3, 0x1, P0 ;  /* 0x0000a30002027a11 */ /* 0x000fe200000f0c03 */
[----:B------:R-:W-:Y:S05]  /*6c40*/  @!P1 BRA `(.L_x_178) ;  /* 0x0000318000009947 */ /* 0x000fea0003800000 */
[----:B------:R-:W1:Y:S01]  /*6c50*/  SHFL.IDX PT, R3, R2, RZ, 0x181f ;  /* 0x00181fff02037589 */ /* 0x000e6200000e0000 */
[----:B------:R-:W-:Y:S01]  /*6c60*/  BSSY B0, `(.L_x_179) ;  /* 0x0000038000007945 */ /* 0x000fe20003800000 */
[----:B--2-4-:R-:W-:Y:S01]  /*6c70*/  CS2R R20, SRZ ;  /* 0x0000000000147805 */ /* 0x014fe2000001ff00 */
[----:B------:R-:W-:Y:S01]  /*6c80*/  CS2R R18, SRZ ;  /* 0x0000000000127805 */ /* 0x000fe2000001ff00 */
[----:B------:R-:W2:Y:S01]  /*6c90*/  SHFL.IDX PT, R5, R0, RZ, 0x181f ;  /* 0x00181fff00057589 */ /* 0x000ea200000e0000 */
[----:B------:R-:W-:Y:S01]  /*6ca0*/  CS2R R16, SRZ ;  /* 0x0000000000107805 */ /* 0x000fe2000001ff00 */
[----:B------:R-:W-:Y:S01]  /*6cb0*/  CS2R R14, SRZ ;  /* 0x00000000000e7805 */ /* 0x000fe2000001ff00 */
[----:B------:R-:W-:Y:S01]  /*6cc0*/  CS2R R12, SRZ ;  /* 0x00000000000c7805 */ /* 0x000fe2000001ff00 */
[----:B------:R-:W3:Y:S01]  /*6cd0*/  SHFL.IDX PT, R4, R7, RZ, 0x181f ;  /* 0x00181fff07047589 */ /* 0x000ee200000e0000 */
[----:B------:R-:W-:Y:S01]  /*6ce0*/  CS2R R10, SRZ ;  /* 0x00000000000a7805 */ /* 0x000fe2000001ff00 */
[----:B------:R-:W-:-:S02]  /*6cf0*/  CS2R R8, SRZ ;  /* 0x0000000000087805 */ /* 0x000fc4000001ff00 */
[----:B------:R4:W1:Y:S02]  /*6d00*/  SHFL.IDX PT, R2, R6, RZ, 0x181f ;  /* 0x00181fff06027589 */ /* 0x00086400000e0000 */
[----:B----4-:R-:W-:Y:S01]  /*6d10*/  CS2R R6, SRZ ;  /* 0x0000000000067805 */ /* 0x010fe2000001ff00 */
[----:B------:R-:W-:Y:S05]  /*6d20*/  @P6 BRA `(.L_x_180) ;  /* 0x000002b000006947 */ /* 0x000fea0003800000 */
[C---:B-123--:R-:W-:Y:S01]  /*6d30*/  ISETP.GE.AND P0, PT, R142.reuse, c[0x0][0x27c], PT ;  /* 0x00009f008e007a0c */ /* 0x04efe20003f06270 */
[----:B------:R-:W-:Y:S01]  /*6d40*/  IMAD.SHL.U32 R0, R142, 0x2, RZ ;  /* 0x000000028e007824 */ /* 0x000fe200078e00ff */
[----:B------:R-:W-:Y:S01]  /*6d50*/  SHF.R.S32.HI R7, RZ, 0x1f, R142 ;  /* 0x0000001fff077819 */ /* 0x000fe2000001148e */
[----:B------:R-:W-:Y:S01]  /*6d60*/  CS2R R16, SRZ ;  /* 0x0000000000107805 */ /* 0x000fe2000001ff00 */
[----:B------:R-:W-:Y:S01]  /*6d70*/  ISETP.GE.AND P2, PT, R140, c[0x0][0x27c], PT ;  /* 0x00009f008c007a0c */ /* 0x000fe20003f46270 */
[----:B------:R-:W-:Y:S01]  /*6d80*/  CS2R R8, SRZ ;  /* 0x0000000000087805 */ /* 0x000fe2000001ff00 */
[----:B------:R-:W-:-:S07]  /*6d90*/  SHF.L.U64.HI R7, R142, 0x1, R7 ;  /* 0x000000018e077819 */ /* 0x000fce0000010207 */
[----:B------:R-:W-:-:S05]  /*6da0*/  @!P0 IADD3 R10, P1, R4, R0, RZ ;  /* 0x00000000040a8210 */ /* 0x000fca0007f3e0ff */
[----:B------:R-:W-:Y:S01]  /*6db0*/  @!P0 IMAD.X R11, R5, 0x1, R7, P1 ;  /* 0x00000001050b8824 */ /* 0x000fe200008e0607 */
[----:B------:R-:W-:Y:S01]  /*6dc0*/  @!P0 IADD3 R6, P1, R2, R0, RZ ;  /* 0x0000000002068210 */ /* 0x000fe20007f3e0ff */
[----:B------:R-:W-:-:S03]  /*6dd0*/  IMAD.SHL.U32 R0, R140, 0x2, RZ ;  /* 0x000000028c007824 */ /* 0x000fc600078e00ff */
[----:B------:R1:W5:Y:S01]  /*6de0*/  @!P0 LD.E.64 R16, [R10.64] ;  /* 0x000000060a108980 */ /* 0x000362000c101b00 */
[----:B------:R-:W-:-:S05]  /*6df0*/  @!P0 IMAD.X R7, R3, 0x1, R7, P1 ;  /* 0x0000000103078824 */ /* 0x000fca00008e0607 */
[----:B------:R2:W5:Y:S01]  /*6e00*/  @!P0 LD.E.64 R8, [R6.64] ;  /* 0x0000000606088980 */ /* 0x000562000c101b00 */
[----:B------:R-:W-:Y:S02]  /*6e10*/  @!P2 IADD3 R12, P0, R4, R0, RZ ;  /* 0x00000000040ca210 */ /* 0x000fe40007f1e0ff */
[----:B------:R-:W-:Y:S02]  /*6e20*/  ISETP.GE.AND P1, PT, R138, c[0x0][0x27c], PT ;  /* 0x00009f008a007a0c */ /* 0x000fe40003f26270 */
[----:B-1----:R-:W-:-:S04]  /*6e30*/  SHF.R.S32.HI R10, RZ, 0x1f, R140 ;  /* 0x0000001fff0a7819 */ /* 0x002fc8000001148c */
[----:B--2---:R-:W-:-:S05]  /*6e40*/  SHF.L.U64.HI R6, R140, 0x1, R10 ;  /* 0x000000018c067819 */ /* 0x004fca000001020a */
[----:B------:R-:W-:Y:S01]  /*6e50*/  @!P2 IMAD.X R13, R5, 0x1, R6, P0 ;  /* 0x00000001050da824 */ /* 0x000fe200000e0606 */
[----:B------:R-:W-:-:S05]  /*6e60*/  @!P2 IADD3 R22, P0, R2, R0, RZ ;  /* 0x000000000216a210 */ /* 0x000fca0007f1e0ff */
[----:B------:R-:W-:Y:S01]  /*6e70*/  @!P2 IMAD.X R23, R3, 0x1, R6, P0 ;  /* 0x000000010317a824 */ /* 0x000fe200000e0606 */
[----:B------:R-:W-:Y:S01]  /*6e80*/  ISETP.GE.AND P0, PT, R141, c[0x0][0x27c], PT ;  /* 0x00009f008d007a0c */ /* 0x000fe20003f06270 */
[----:B------:R-:W-:Y:S01]  /*6e90*/  CS2R R14, SRZ ;  /* 0x00000000000e7805 */ /* 0x000fe2000001ff00 */
[----:B------:R-:W-:Y:S01]  /*6ea0*/  CS2R R6, SRZ ;  /* 0x0000000000067805 */ /* 0x000fe2000001ff00 */
[----:B------:R-:W-:Y:S01]  /*6eb0*/  @!P1 IMAD.WIDE R18, R138, 0x2, R4 ;  /* 0x000000028a129825 */ /* 0x000fe200078e0204 */
[----:B------:R-:W-:-:S03]  /*6ec0*/  SHF.R.S32.HI R20, RZ, 0x1f, R141 ;  /* 0x0000001fff147819 */ /* 0x000fc6000001148d */
[----:B------:R-:W-:Y:S01]  /*6ed0*/  @!P1 IMAD.WIDE R10, R138, 0x2, R2 ;  /* 0x000000028a0a9825 */ /* 0x000fe200078e0202 */
[----:B------:R1:W5:Y:S03]  /*6ee0*/  @!P1 LD.E.64 R14, [R18.64] ;  /* 0x00000006120e9980 */ /* 0x000366000c101b00 */
[C---:B------:R-:W-:Y:S01]  /*6ef0*/  IMAD.SHL.U32 R0, R141.reuse, 0x2, RZ ;  /* 0x000000028d007824 */ /* 0x040fe200078e00ff */
[----:B------:R2:W5:Y:S04]  /*6f00*/  @!P1 LD.E.64 R6, [R10.64] ;  /* 0x000000060a069980 */ /* 0x000568000c101b00 */
[----:B------:R-:W-:Y:S02]  /*6f10*/  @!P0 IADD3 R4, P1, R4, R0, RZ ;  /* 0x0000000004048210 */ /* 0x000fe40007f3e0ff */
[----:B--2---:R-:W-:Y:S01]  /*6f20*/  SHF.L.U64.HI R10, R141, 0x1, R20 ;  /* 0x000000018d0a7819 */ /* 0x004fe20000010214 */
[----:B-1----:R-:W-:-:S04]  /*6f30*/  CS2R R18, SRZ ;  /* 0x0000000000127805 */ /* 0x002fc8000001ff00 */
[----:B------:R-:W-:Y:S01]  /*6f40*/  @!P0 IMAD.X R5, R5, 0x1, R10, P1 ;  /* 0x0000000105058824 */ /* 0x000fe200008e060a */
[----:B------:R-:W-:Y:S01]  /*6f50*/  @!P0 IADD3 R2, P1, R2, R0, RZ ;  /* 0x0000000002028210 */ /* 0x000fe20007f3e0ff */
[----:B------:R1:W5:Y:S01]  /*6f60*/  @!P2 LD.E.64 R18, [R12.64] ;  /* 0x000000060c12a980 */ /* 0x000362000c101b00 */
[----:B------:R-:W-:-:S03]  /*6f70*/  CS2R R20, SRZ ;  /* 0x0000000000147805 */ /* 0x000fc6000001ff00 */
[----:B------:R-:W-:Y:S02]  /*6f80*/  @!P0 IMAD.X R3, R3, 0x1, R10, P1 ;  /* 0x0000000103038824 */ /* 0x000fe400008e060a */
[----:B------:R-:W-:Y:S01]  /*6f90*/  CS2R R10, SRZ ;  /* 0x00000000000a7805 */ /* 0x000fe2000001ff00 */
[----:B------:R2:W5:Y:S05]  /*6fa0*/  @!P0 LD.E.64 R20, [R4.64] ;  /* 0x0000000604148980 */ /* 0x00056a000c101b00 */
[----:B------:R2:W5:Y:S01]  /*6fb0*/  @!P2 LD.E.64 R10, [R22.64] ;  /* 0x00000006160aa980 */ /* 0x000562000c101b00 */
[----:B-1----:R-:W-:-:S06]  /*6fc0*/  CS2R R12, SRZ ;  /* 0x00000000000c7805 */ /* 0x002fcc000001ff00 */
[----:B------:R2:W5:Y:S02]  /*6fd0*/  @!P0 LD.E.64 R12, [R2.64] ;  /* 0x00000006020c8980 */ /* 0x000564000c101b00 */
.L_x_180:
[----:B-123--:R-:W-:Y:S05]  /*6fe0*/  BSYNC B0 ;  /* 0x0000000000007941 */ /* 0x00efea0003800000 */
.L_x_179:
[----:B-----5:R-:W-:Y:S01]  /*6ff0*/  IMAD.MOV.U32 R35, RZ, RZ, R14 ;  /* 0x000000ffff237224 */ /* 0x020fe200078e000e */
[----:B------:R-:W-:Y:S01]  /*7000*/  SHF.R.U64 R2, R14, 0x10, R15 ;  /* 0x000000100e027819 */ /* 0x000fe2000000120f */
[----:B------:R-:W-:Y:S01]  /*7010*/  IMAD.MOV.U32 R30, RZ, RZ, R18 ;  /* 0x000000ffff1e7224 */ /* 0x000fe200078e0012 */
[--C-:B------:R-:W-:Y:S01]  /*7020*/  SHF.R.U64 R28, R18, 0x10, R19.reuse ;  /* 0x00000010121c7819 */ /* 0x100fe20000001213 */
[----:B------:R-:W-:Y:S01]  /*7030*/  IMAD.MOV.U32 R29, RZ, RZ, R19 ;  /* 0x000000ffff1d7224 */ /* 0x000fe200078e0013 */
[----:B------:R-:W-:Y:S01]  /*7040*/  PRMT R35, R35, 0x5410, R2 ;  /* 0x0000541023237816 */ /* 0x000fe20000000002 */
[----:B------:R-:W-:Y:S01]  /*7050*/  IMAD R2, R213, -0x80, R38 ;  /* 0xffffff80d5027824 */ /* 0x000fe200078e0226 */
[----:B------:R-:W-:Y:S01]  /*7060*/  PRMT R28, R30, 0x5410, R28 ;  /* 0x000054101e1c7816 */ /* 0x000fe2000000001c */
[----:B------:R-:W-:Y:S01]  /*7070*/  IMAD.MOV.U32 R36, RZ, RZ, R15 ;  /* 0x000000ffff247224 */ /* 0x000fe200078e000f */
[----:B------:R-:W-:Y:S01]  /*7080*/  SHF.R.U32.HI R23, RZ, 0x10, R19 ;  /* 0x00000010ff177819 */ /* 0x000fe20000011613 */
[----:B------:R-:W-:Y:S01]  /*7090*/  IMAD.MOV.U32 R26, RZ, RZ, R20 ;  /* 0x000000ffff1a7224 */ /* 0x000fe200078e0014 */
[----:B------:R-:W-:Y:S01]  /*70a0*/  IMNMX R30, R2, 0x80, PT ;  /* 0x00000080021e7817 */ /* 0x000fe20003800200 */
[----:B------:R-:W-:Y:S01]  /*70b0*/  IMAD.MOV.U32 R25, RZ, RZ, R21 ;  /* 0x000000ffff197224 */ /* 0x000fe200078e0015 */
[----:B------:R-:W-:Y:S01]  /*70c0*/  SHF.R.U32.HI R31, RZ, 0x10, R15 ;  /* 0x00000010ff1f7819 */ /* 0x000fe2000001160f */
[----:B------:R-:W-:Y:S01]  /*70d0*/  IMAD.MOV.U32 R34, RZ, RZ, R16 ;  /* 0x000000ffff227224 */ /* 0x000fe200078e0010 */
[----:B------:R-:W-:Y:S01]  /*70e0*/  ISETP.GE.AND P0, PT, R198, R30, PT ;  /* 0x0000001ec600720c */ /* 0x000fe20003f06270 */
[----:B------:R-:W-:Y:S01]  /*70f0*/  IMAD.MOV.U32 R33, RZ, RZ, R17 ;  /* 0x000000ffff217224 */ /* 0x000fe200078e0011 */
[--C-:B------:R-:W-:Y:S01]  /*7100*/  SHF.R.U64 R24, R20, 0x10, R21.reuse ;  /* 0x0000001014187819 */ /* 0x100fe20000001215 */
[----:B------:R-:W-:Y:S01]  /*7110*/  IMAD.MOV.U32 R22, RZ, RZ, R6 ;  /* 0x000000ffff167224 */ /* 0x000fe200078e0006 */
[----:B------:R-:W-:Y:S01]  /*7120*/  SHF.R.U32.HI R19, RZ, 0x10, R21 ;  /* 0x00000010ff137819 */ /* 0x000fe20000011615 */
        /* <DEDUP_REMOVED lines=9> */
[----:B------:R-:W-:Y:S01]  /*71c0*/  SHF.R.U64 R16, R8, 0x10, R9 ;  /* 0x0000001008107819 */ /* 0x000fe20000001209 */
[----:B------:R-:W-:Y:S01]  /*71d0*/  IMAD.MOV.U32 R5, RZ, RZ, R13 ;  /* 0x000000ffff057224 */ /* 0x000fe200078e000d */
[----:B------:R-:W-:Y:S01]  /*71e0*/  SHF.R.U32.HI R7, RZ, 0x10, R9 ;  /* 0x00000010ff077819 */ /* 0x000fe20000011609 */
[--C-:B------:R-:W-:Y:S01]  /*71f0*/  IMAD.MOV.U32 R9, RZ, RZ, R11.reuse ;  /* 0x000000ffff097224 */ /* 0x100fe200078e000b */
[----:B------:R-:W-:Y:S01]  /*7200*/  SHF.R.U64 R8, R10, 0x10, R11 ;  /* 0x000000100a087819 */ /* 0x000fe2000000120b */
[----:B------:R-:W-:-:S04]  /*7210*/  DEPBAR.LE SB0, 0x1 ;  /* 0x000080400000791a */ /* 0x000fc80000000000 */
[----:B------:R-:W-:Y:S01]  /*7220*/  SHF.R.U32.HI R3, RZ, 0x10, R11 ;  /* 0x00000010ff037819 */ /* 0x000fe2000001160b */
[----:B------:R-:W-:Y:S01]  /*7230*/  BSSY B1, `(.L_x_181) ;  /* 0x00000b9000017945 */ /* 0x000fe20003800000 */
[--C-:B------:R-:W-:Y:S02]  /*7240*/  SHF.R.U64 R4, R12, 0x10, R13.reuse ;  /* 0x000000100c047819 */ /* 0x100fe4000000120d */
[----:B------:R-:W-:Y:S02]  /*7250*/  SHF.R.U32.HI R0, RZ, 0x10, R13 ;  /* 0x00000010ff007819 */ /* 0x000fe4000001160d */
[----:B------:R-:W-:Y:S02]  /*7260*/  PRMT R23, R29, 0x5410, R23 ;  /* 0x000054101d177816 */ /* 0x000fe40000000017 */
[----:B------:R-:W-:Y:S02]  /*7270*/  PRMT R29, R25, 0x5410, R19 ;  /* 0x00005410191d7816 */ /* 0x000fe40000000013 */
[----:B------:R-:W-:-:S02]  /*7280*/  PRMT R26, R26, 0x5410, R24 ;  /* 0x000054101a1a7816 */ /* 0x000fc40000000018 */
[----:B------:R-:W-:Y:S02]  /*7290*/  PRMT R19, R22, 0x5410, R20 ;  /* 0x0000541016137816 */ /* 0x000fe40000000014 */
[----:B------:R-:W-:Y:S02]  /*72a0*/  PRMT R31, R36, 0x5410, R31 ;  /* 0x00005410241f7816 */ /* 0x000fe4000000001f */
[----:B------:R-:W-:Y:S02]  /*72b0*/  PRMT R32, R34, 0x5410, R32 ;  /* 0x0000541022207816 */ /* 0x000fe40000000020 */
[----:B------:R-:W-:Y:S02]  /*72c0*/  PRMT R27, R33, 0x5410, R27 ;  /* 0x00005410211b7816 */ /* 0x000fe4000000001b */
[----:B------:R-:W-:Y:S02]  /*72d0*/  PRMT R21, R21, 0x5410, R15 ;  /* 0x0000541015157816 */ /* 0x000fe4000000000f */
[----:B------:R-:W-:-:S02]  /*72e0*/  PRMT R18, R18, 0x5410, R16 ;  /* 0x0000541012127816 */ /* 0x000fc40000000010 */
[----:B------:R-:W-:Y:S02]  /*72f0*/  PRMT R17, R17, 0x5410, R7 ;  /* 0x0000541011117816 */ /* 0x000fe40000000007 */
[----:B------:R-:W-:Y:S02]  /*7300*/  PRMT R20, R14, 0x5410, R8 ;  /* 0x000054100e147816 */ /* 0x000fe40000000008 */
[----:B------:R-:W-:Y:S02]  /*7310*/  PRMT R22, R9, 0x5410, R3 ;  /* 0x0000541009167816 */ /* 0x000fe40000000003 */
[----:B------:R-:W-:Y:S02]  /*7320*/  PRMT R24, R6, 0x5410, R4 ;  /* 0x0000541006187816 */ /* 0x000fe40000000004 */
[----:B------:R-:W-:Y:S01]  /*7330*/  PRMT R25, R5, 0x5410, R0 ;  /* 0x0000541005197816 */ /* 0x000fe20000000000 */
[----:B------:R-:W-:Y:S06]  /*7340*/  BAR.SYNC.DEFER_BLOCKING 0x0 ;  /* 0x0000000000007b1d */ /* 0x000fec0000010000 */
[----:B------:R-:W-:Y:S05]  /*7350*/  @P0 BRA `(.L_x_182) ;  /* 0x00000a6000000947 */ /* 0x000fea0003800000 */
[----:B------:R-:W-:Y:S01]  /*7360*/  ISETP.GE.AND P0, PT, R138, c[0x0][0x27c], PT ;  /* 0x00009f008a007a0c */ /* 0x000fe20003f06270 */
[----:B------:R-:W-:-:S12]  /*7370*/  BSSY B0, `(.L_x_183) ;  /* 0x0000028000007945 */ /* 0x000fd80003800000 */
[----:B------:R-:W-:Y:S05]  /*7380*/  @P0 BRA `(.L_x_184) ;  /* 0x0000026000000947 */ /* 0x000fea0003800000 */
[----:B------:R-:W1:Y:S01]  /*7390*/  LDS.128 R4, [R188+0x10080] ;  /* 0x01008000bc047984 */ /* 0x000e620000000c00 */
[----:B------:R-:W-:Y:S01]  /*73a0*/  SHF.L.U32 R3, R35, 0x10, RZ ;  /* 0x0000001023037819 */ /* 0x000fe200000006ff */
[----:B------:R-:W-:Y:S01]  /*73b0*/  IMAD.U32 R0, R19, 0x10000, RZ ;  /* 0x0001000013007824 */ /* 0x000fe200078e00ff */
[----:B------:R-:W-:Y:S02]  /*73c0*/  LOP3.LUT R2, R35, 0xffff0000, RZ, 0xc0, !PT ;  /* 0xffff000023027812 */ /* 0x000fe400078ec0ff */
[C---:B-1----:R-:W-:Y:S01]  /*73d0*/  SHF.L.U32 R9, R4.reuse, 0x10, RZ ;  /* 0x0000001004097819 */ /* 0x042fe200000006ff */
[----:B------:R-:W-:Y:S01]  /*73e0*/  IMAD.U32 R13, R7, 0x10000, RZ ;  /* 0x00010000070d7824 */ /* 0x000fe200078e00ff */
[----:B------:R-:W-:Y:S02]  /*73f0*/  LOP3.LUT R8, R4, 0xffff0000, RZ, 0xc0, !PT ;  /* 0xffff000004087812 */ /* 0x000fe400078ec0ff */
[C---:B------:R-:W-:Y:S02]  /*7400*/  SHF.L.U32 R12, R5.reuse, 0x10, RZ ;  /* 0x00000010050c7819 */ /* 0x040fe400000006ff */
[----:B------:R-:W-:Y:S01]  /*7410*/  LOP3.LUT R4, R5, 0xffff0000, RZ, 0xc0, !PT ;  /* 0xffff000005047812 */ /* 0x000fe200078ec0ff */
[CC--:B------:R-:W-:Y:S01]  /*7420*/  FMUL.FTZ R15, R8.reuse, R0.reuse ;  /* 0x00000000080f7220 */ /* 0x0c0fe20000410000 */
[----:B------:R-:W-:Y:S01]  /*7430*/  LOP3.LUT R5, R19, 0xffff0000, RZ, 0xc0, !PT ;  /* 0xffff000013057812 */ /* 0x000fe200078ec0ff */
[-C--:B------:R-:W-:Y:S01]  /*7440*/  FMUL.FTZ R14, R8, R3.reuse ;  /* 0x00000003080e7220 */ /* 0x080fe20000410000 */
[C---:B------:R-:W-:Y:S01]  /*7450*/  SHF.L.U32 R11, R6.reuse, 0x10, RZ ;  /* 0x00000010060b7819 */ /* 0x040fe200000006ff */
[----:B------:R-:W-:Y:S01]  /*7460*/  FFMA.FTZ R16, R9, R3, -R15 ;  /* 0x0000000309107223 */ /* 0x000fe2000001080f */
[----:B------:R-:W-:Y:S01]  /*7470*/  LOP3.LUT R10, R6, 0xffff0000, RZ, 0xc0, !PT ;  /* 0xffff0000060a7812 */ /* 0x000fe200078ec0ff */
[CC--:B------:R-:W-:Y:S01]  /*7480*/  FMUL.FTZ R8, R4.reuse, R5.reuse ;  /* 0x0000000504087220 */ /* 0x0c0fe20000410000 */
[----:B------:R-:W-:Y:S01]  /*7490*/  LOP3.LUT R6, R7, 0xffff0000, RZ, 0xc0, !PT ;  /* 0xffff000007067812 */ /* 0x000fe200078ec0ff */
[----:B------:R-:W-:Y:S01]  /*74a0*/  FFMA.FTZ R15, R9, R0, R14 ;  /* 0x00000000090f7223 */ /* 0x000fe2000001000e */
[----:B------:R-:W-:Y:S01]  /*74b0*/  LOP3.LUT R0, R21, 0xffff0000, RZ, 0xc0, !PT ;  /* 0xffff000015007812 */ /* 0x000fe200078ec0ff */
[-C--:B------:R-:W-:Y:S01]  /*74c0*/  FMUL.FTZ R7, R4, R2.reuse ;  /* 0x0000000204077220 */ /* 0x080fe20000410000 */
[----:B------:R-:W-:Y:S01]  /*74d0*/  SHF.L.U32 R4, R31, 0x10, RZ ;  /* 0x000000101f047819 */ /* 0x000fe200000006ff */
[C---:B------:R-:W-:Y:S01]  /*74e0*/  FFMA.FTZ R14, R12.reuse, R2, -R8 ;  /* 0x000000020c0e7223 */ /* 0x040fe20000010808 */
[----:B------:R-:W-:Y:S01]  /*74f0*/  SHF.L.U32 R2, R21, 0x10, RZ ;  /* 0x0000001015027819 */ /* 0x000fe200000006ff */
[----:B------:R-:W-:Y:S01]  /*7500*/  FFMA.FTZ R9, R12, R5, R7 ;  /* 0x000000050c097223 */ /* 0x000fe20000010007 */
[----:B------:R-:W-:Y:S01]  /*7510*/  LOP3.LUT R3, R31, 0xffff0000, RZ, 0xc0, !PT ;  /* 0xffff00001f037812 */ /* 0x000fe200078ec0ff */
[----:B------:R-:W-:-:S02]  /*7520*/  FMUL.FTZ R7, R6, R0 ;  /* 0x0000000006077220 */ /* 0x000fc40000410000 */
[C---:B------:R-:W-:Y:S02]  /*7530*/  FMUL.FTZ R8, R10.reuse, R2 ;  /* 0x000000020a087220 */ /* 0x040fe40000410000 */
[-C--:B------:R-:W-:Y:S02]  /*7540*/  FMUL.FTZ R5, R10, R4.reuse ;  /* 0x000000040a057220 */ /* 0x080fe40000410000 */
[-C--:B------:R-:W-:Y:S02]  /*7550*/  FMUL.FTZ R6, R6, R3.reuse ;  /* 0x0000000306067220 */ /* 0x080fe40000410000 */
[----:B------:R-:W-:Y:S01]  /*7560*/  FFMA.FTZ R8, R11, R4, -R8 ;  /* 0x000000040b087223 */ /* 0x000fe20000010808 */
[----:B------:R-:W-:Y:S01]  /*7570*/  F2FP.BF16.PACK_AB R4, R15, R16 ;  /* 0x000000100f04723e */ /* 0x000fe200000010ff */
[----:B------:R-:W-:Y:S01]  /*7580*/  FFMA.FTZ R2, R11, R2, R5 ;  /* 0x000000020b027223 */ /* 0x000fe20000010005 */
[----:B------:R-:W-:Y:S01]  /*7590*/  F2FP.BF16.PACK_AB R5, R9, R14 ;  /* 0x0000000e0905723e */ /* 0x000fe200000010ff */
[----:B------:R-:W-:-:S02]  /*75a0*/  FFMA.FTZ R3, R13, R3, -R7 ;  /* 0x000000030d037223 */ /* 0x000fc40000010807 */
[----:B------:R-:W-:Y:S01]  /*75b0*/  FFMA.FTZ R0, R13, R0, R6 ;  /* 0x000000000d007223 */ /* 0x000fe20000010006 */
[----:B------:R-:W-:-:S04]  /*75c0*/  F2FP.BF16.PACK_AB R6, R2, R8 ;  /* 0x000000080206723e */ /* 0x000fc800000010ff */
[----:B------:R-:W-:-:S05]  /*75d0*/  F2FP.BF16.PACK_AB R7, R0, R3 ;  /* 0x000000030007723e */ /* 0x000fca00000010ff */
[----:B------:R1:W-:Y:S02]  /*75e0*/  STS.128 [R188+0x10080], R4 ;  /* 0x01008004bc007388 */ /* 0x0003e40000000c00 */
.L_x_184:
[----:B------:R-:W-:Y:S05]  /*75f0*/  BSYNC B0 ;  /* 0x0000000000007941 */ /* 0x000fea0003800000 */
.L_x_183:
[----:B------:R-:W-:Y:S01]  /*7600*/  ISETP.GE.AND P0, PT, R142, c[0x0][0x27c], PT ;  /* 0x00009f008e007a0c */ /* 0x000fe20003f06270 */
[----:B------:R-:W-:-:S12]  /*7610*/  BSSY B0, `(.L_x_185) ;  /* 0x0000028000007945 */ /* 0x000fd80003800000 */
[----:B------:R-:W-:Y:S05]  /*7620*/  @P0 BRA `(.L_x_186) ;  /* 0x0000026000000947 */ /* 0x000fea0003800000 */
[----:B-1----:R-:W1:Y:S01]  /*7630*/  LDS.128 R4, [R188+0x14080] ;  /* 0x01408000bc047984 */ /* 0x002e620000000c00 */
        /* <DEDUP_REMOVED lines=8> */
[-C--:B------:R-:W-:Y:S01]  /*76c0*/  FMUL.FTZ R15, R8, R0.reuse ;  /* 0x00000000080f7220 */ /* 0x080fe20000410000 */
        /* <DEDUP_REMOVED lines=28> */
.L_x_186:
[----:B------:R-:W-:Y:S05]  /*7890*/  BSYNC B0 ;  /* 0x0000000000007941 */ /* 0x000fea0003800000 */
.L_x_185:
        /* <DEDUP_REMOVED lines=18> */
[-C--:B------:R-:W-:Y:S01]  /*79c0*/  FMUL.FTZ R8, R4, R5.reuse ;  /* 0x0000000504087220 */ /* 0x080fe20000410000 */
[----:B------:R-:W-:Y:S01]  /*79d0*/  LOP3.LUT R6, R7, 0xffff0000, RZ, 0xc0, !PT ;  /* 0xffff000007067812 */ /* 0x000fe200078ec0ff */
[----:B------:R-:W-:Y:S01]  /*79e0*/  FFMA.FTZ R15, R9, R0, R14 ;  /* 0x00000000090f7223 */ /* 0x000fe2000001000e */
[----:B------:R-:W-:Y:S01]  /*79f0*/  LOP3.LUT R0, R22, 0xffff0000, RZ, 0xc0, !PT ;  /* 0xffff000016007812 */ /* 0x000fe200078ec0ff */
[-C--:B------:R-:W-:Y:S01]  /*7a00*/  FMUL.FTZ R7, R4, R2.reuse ;  /* 0x0000000204077220 */ /* 0x080fe20000410000 */
[C---:B------:R-:W-:Y:S01]  /*7a10*/  SHF.L.U32 R4, R23.reuse, 0x10, RZ ;  /* 0x0000001017047819 */ /* 0x040fe200000006ff */
[----:B------:R-:W-:Y:S01]  /*7a20*/  FFMA.FTZ R14, R12, R2, -R8 ;  /* 0x000000020c0e7223 */ /* 0x000fe20000010808 */
        /* <DEDUP_REMOVED lines=16> */
.L_x_188:
[----:B------:R-:W-:Y:S05]  /*7b30*/  BSYNC B0 ;  /* 0x0000000000007941 */ /* 0x000fea0003800000 */
.L_x_187:
[----:B------:R-:W-:-:S13]  /*7b40*/  ISETP.GE.AND P0, PT, R141, c[0x0][0x27c], PT ;  /* 0x00009f008d007a0c */ /* 0x000fda0003f06270 */
        /* <DEDUP_REMOVED lines=39> */
.L_x_182:
[----:B------:R-:W-:Y:S05]  /*7dc0*/  BSYNC B1 ;  /* 0x0000000000017941 */ /* 0x000fea0003800000 */
.L_x_181:
[----:B------:R-:W-:Y:S01]  /*7dd0*/  IADD3 R0, R198, 0x20, RZ ;  /* 0x00000020c6007810 */ /* 0x000fe20007ffe0ff */
[----:B------:R-:W-:Y:S03]  /*7de0*/  BSSY B1, `(.L_x_189) ;  /* 0x00000a9000017945 */ /* 0x000fe60003800000 */
[----:B------:R-:W-:-:S13]  /*7df0*/  ISETP.GE.AND P0, PT, R0, R30, PT ;  /* 0x0000001e0000720c */ /* 0x000fda0003f06270 */
[----:B------:R-:W-:Y:S05]  /*7e00*/  @P0 BRA `(.L_x_190) ;  /* 0x00000a6000000947 */ /* 0x000fea0003800000 */
        /* <DEDUP_REMOVED lines=14> */
[C---:B------:R-:W-:Y:S01]  /*7ef0*/  FMUL.FTZ R14, R3.reuse, R8 ;  /* 0x00000008030e7220 */ /* 0x040fe20000410000 */
[C---:B------:R-:W-:Y:S01]  /*7f00*/  SHF.L.U32 R11, R6.reuse, 0x10, RZ ;  /* 0x00000010060b7819 */ /* 0x040fe200000006ff */
[-C--:B------:R-:W-:Y:S01]  /*7f10*/  FFMA.FTZ R16, R3, R9.reuse, -R15 ;  /* 0x0000000903107223 */ /* 0x080fe2000001080f */
[----:B------:R-:W-:Y:S01]  /*7f20*/  LOP3.LUT R10, R6, 0xffff0000, RZ, 0xc0, !PT ;  /* 0xffff0000060a7812 */ /* 0x000fe200078ec0ff */
[-C--:B------:R-:W-:Y:S01]  /*7f30*/  FMUL.FTZ R8, R5, R4.reuse ;  /* 0x0000000405087220 */ /* 0x080fe20000410000 */
[----:B------:R-:W-:Y:S01]  /*7f40*/  LOP3.LUT R6, R7, 0xffff0000, RZ, 0xc0, !PT ;  /* 0xffff000007067812 */ /* 0x000fe200078ec0ff */
[----:B------:R-:W-:Y:S01]  /*7f50*/  FFMA.FTZ R15, R0, R9, R14 ;  /* 0x00000009000f7223 */ /* 0x000fe2000001000e */
[----:B------:R-:W-:Y:S01]  /*7f60*/  LOP3.LUT R0, R21, 0xffff0000, RZ, 0xc0, !PT ;  /* 0xffff000015007812 */ /* 0x000fe200078ec0ff */
[C---:B------:R-:W-:Y:S01]  /*7f70*/  FMUL.FTZ R7, R2.reuse, R4 ;  /* 0x0000000402077220 */ /* 0x040fe20000410000 */
[----:B------:R-:W-:Y:S01]  /*7f80*/  SHF.L.U32 R4, R31, 0x10, RZ ;  /* 0x000000101f047819 */ /* 0x000fe200000006ff */
[-C--:B------:R-:W-:Y:S01]  /*7f90*/  FFMA.FTZ R14, R2, R12.reuse, -R8 ;  /* 0x0000000c020e7223 */ /* 0x080fe20000010808 */
[----:B------:R-:W-:Y:S01]  /*7fa0*/  SHF.L.U32 R2, R21, 0x10, RZ ;  /* 0x0000001015027819 */ /* 0x000fe200000006ff */
[----:B------:R-:W-:Y:S01]  /*7fb0*/  FFMA.FTZ R9, R5, R12, R7 ;  /* 0x0000000c05097223 */ /* 0x000fe20000010007 */
[----:B------:R-:W-:Y:S01]  /*7fc0*/  LOP3.LUT R3, R31, 0xffff0000, RZ, 0xc0, !PT ;  /* 0xffff00001f037812 */ /* 0x000fe200078ec0ff */
[----:B------:R-:W-:-:S02]  /*7fd0*/  FMUL.FTZ R7, R0, R6 ;  /* 0x0000000600077220 */ /* 0x000fc40000410000 */
[-C--:B------:R-:W-:Y:S02]  /*7fe0*/  FMUL.FTZ R8, R2, R10.reuse ;  /* 0x0000000a02087220 */ /* 0x080fe40000410000 */
[C---:B------:R-:W-:Y:S02]  /*7ff0*/  FMUL.FTZ R5, R4.reuse, R10 ;  /* 0x0000000a04057220 */ /* 0x040fe40000410000 */
[----:B------:R-:W-:Y:S02]  /*8000*/  FMUL.FTZ R6, R3, R6 ;  /* 0x0000000603067220 */ /* 0x000fe40000410000 */
[-C--:B------:R-:W-:Y:S01]  /*8010*/  FFMA.FTZ R8, R4, R11.reuse, -R8 ;  /* 0x0000000b04087223 */ /* 0x080fe20000010808 */
        /* <DEDUP_REMOVED lines=8> */
.L_x_192:
[----:B------:R-:W-:Y:S05]  /*80a0*/  BSYNC B0 ;  /* 0x0000000000007941 */ /* 0x000fea0003800000 */
.L_x_191:
        /* <DEDUP_REMOVED lines=41> */
.L_x_194:
[----:B------:R-:W-:Y:S05]  /*8340*/  BSYNC B0 ;  /* 0x0000000000007941 */ /* 0x000fea0003800000 */
.L_x_193:
        /* <DEDUP_REMOVED lines=41> */
.L_x_196:
[----:B------:R-:W-:Y:S05]  /*85e0*/  BSYNC B0 ;  /* 0x0000000000007941 */ /* 0x000fea0003800000 */
.L_x_195:
        /* <DEDUP_REMOVED lines=40> */
.L_x_190:
[----:B------:R-:W-:Y:S05]  /*8870*/  BSYNC B1 ;  /* 0x0000000000017941 */ /* 0x000fea0003800000 */
.L_x_189:
        /* <DEDUP_REMOVED lines=45> */
.L_x_200:
[----:B------:R-:W-:Y:S05]  /*8b50*/  BSYNC B0 ;  /* 0x0000000000007941 */ /* 0x000fea0003800000 */
.L_x_199:
        /* <DEDUP_REMOVED lines=41> */
.L_x_202:
[----:B------:R-:W-:Y:S05]  /*8df0*/  BSYNC B0 ;  /* 0x0000000000007941 */ /* 0x000fea0003800000 */
.L_x_201:
        /* <DEDUP_REMOVED lines=41> */
.L_x_204:
[----:B------:R-:W-:Y:S05]  /*9090*/  BSYNC B0 ;  /* 0x0000000000007941 */ /* 0x000fea0003800000 */
.L_x_203:
        /* <DEDUP_REMOVED lines=40> */
.L_x_198:
[----:B------:R-:W-:Y:S05]  /*9320*/  BSYNC B1 ;  /* 0x0000000000017941 */ /* 0x000fea0003800000 */
.L_x_197:
[----:B------:R-:W-:-:S04]  /*9330*/  IADD3 R0, R198, 0x60, RZ ;  /* 0x00000060c6007810 */ /* 0x000fc80007ffe0ff */
        /* <DEDUP_REMOVED lines=43> */
.L_x_207:
[----:B------:R-:W-:Y:S05]  /*95f0*/  BSYNC B0 ;  /* 0x0000000000007941 */ /* 0x000fea0003800000 */
.L_x_206:
        /* <DEDUP_REMOVED lines=41> */
.L_x_209:
[----:B------:R-:W-:Y:S05]  /*9890*/  BSYNC B0 ;  /* 0x0000000000007941 */ /* 0x000fea0003800000 */
.L_x_208:
        /* <DEDUP_REMOVED lines=41> */
.L_x_211:
[----:B------:R-:W-:Y:S05]  /*9b30*/  BSYNC B0 ;  /* 0x0000000000007941 */ /* 0x000fea0003800000 */
.L_x_210:
        /* <DEDUP_REMOVED lines=39> */
[----:B------:R1:W-:Y:S01]  /*9db0*/  STS.128 [R188+0x1f080], R4 ;  /* 0x01f08004bc007388 */ /* 0x0003e20000000c00 */
[----:B------:R-:W-:Y:S05]  /*9dc0*/  BRA `(.L_x_205) ;  /* 0x000035b000007947 */ /* 0x000fea0003800000 */
.L_x_178:
[----:B------:R-:W1:Y:S01]  /*9dd0*/  SHFL.IDX PT, R28, R0, RZ, 0x181f ;  /* 0x00181fff001c7589 */ /* 0x000e6200000e0000 */
[----:B------:R-:W-:Y:S01]  /*9de0*/  BSSY B0, `(.L_x_212) ;  /* 0x0000023000007945 */ /* 0x000fe20003800000 */
[----:B------:R-:W-:Y:S01]  /*9df0*/  CS2R R10, SRZ ;  /* 0x00000000000a7805 */ /* 0x000fe2000001ff00 */
[----:B------:R-:W-:Y:S01]  /*9e00*/  CS2R R8, SRZ ;  /* 0x0000000000087805 */ /* 0x000fe2000001ff00 */
[----:B------:R-:W3:Y:S01]  /*9e10*/  SHFL.IDX PT, R15, R7, RZ, 0x181f ;  /* 0x00181fff070f7589 */ /* 0x000ee200000e0000 */
[----:B------:R-:W-:Y:S01]  /*9e20*/  CS2R R22, SRZ ;  /* 0x0000000000167805 */ /* 0x000fe2000001ff00 */
[----:B--2-4-:R-:W-:Y:S01]  /*9e30*/  CS2R R20, SRZ ;  /* 0x0000000000147805 */ /* 0x014fe2000001ff00 */
[----:B------:R-:W-:Y:S01]  /*9e40*/  CS2R R4, SRZ ;  /* 0x0000000000047805 */ /* 0x000fe2000001ff00 */
[----:B------:R-:W2:Y:S01]  /*9e50*/  SHFL.IDX PT, R27, R2, RZ, 0x181f ;  /* 0x00181fff021b7589 */ /* 0x000ea200000e0000 */
[----:B------:R-:W-:Y:S01]  /*9e60*/  CS2R R18, SRZ ;  /* 0x0000000000127805 */ /* 0x000fe2000001ff00 */
[----:B------:R-:W-:-:S02]  /*9e70*/  CS2R R16, SRZ ;  /* 0x0000000000107805 */ /* 0x000fc4000001ff00 */
[----:B------:R4:W1:Y:S02]  /*9e80*/  SHFL.IDX PT, R26, R6, RZ, 0x181f ;  /* 0x00181fff061a7589 */ /* 0x00086400000e0000 */
[----:B----4-:R-:W-:Y:S01]  /*9e90*/  CS2R R6, SRZ ;  /* 0x0000000000067805 */ /* 0x010fe2000001ff00 */
[----:B------:R-:W-:Y:S05]  /*9ea0*/  @P6 BRA `(.L_x_213) ;  /* 0x0000016000006947 */ /* 0x000fea0003800000 */
[----:B-123--:R-:W-:Y:S02]  /*9eb0*/  ISETP.GE.AND P1, PT, R132, c[0x0][0x27c], PT ;  /* 0x00009f0084007a0c */ /* 0x00efe40003f26270 */
[----:B------:R-:W-:-:S11]  /*9ec0*/  ISETP.GE.AND P0, PT, R134, c[0x0][0x27c], PT ;  /* 0x00009f0086007a0c */ /* 0x000fd60003f06270 */
[C---:B------:R-:W-:Y:S01]  /*9ed0*/  @!P1 IMAD.SHL.U32 R4, R132.reuse, 0x2, RZ ;  /* 0x0000000284049824 */ /* 0x040fe200078e00ff */
[----:B------:R-:W-:Y:S02]  /*9ee0*/  @!P1 SHF.L.U64.HI R0, R132, 0x1, R13 ;  /* 0x0000000184009819 */ /* 0x000fe4000001020d */
[----:B------:R-:W-:Y:S02]  /*9ef0*/  @!P0 SHF.L.U64.HI R5, R14, 0x1, R25 ;  /* 0x000000010e058819 */ /* 0x000fe40000010219 */
[----:B------:R-:W-:-:S05]  /*9f00*/  @!P1 IADD3 R2, P2, R15, R4, RZ ;  /* 0x000000040f029210 */ /* 0x000fca0007f5e0ff */
[--C-:B------:R-:W-:Y:S01]  /*9f10*/  @!P1 IMAD.X R3, R28, 0x1, R0.reuse, P2 ;  /* 0x000000011c039824 */ /* 0x100fe200010e0600 */
[----:B------:R-:W-:Y:S01]  /*9f20*/  @!P1 IADD3 R24, P2, R26, R4, RZ ;  /* 0x000000041a189210 */ /* 0x000fe20007f5e0ff */
[----:B------:R-:W-:Y:S01]  /*9f30*/  @!P0 IMAD.SHL.U32 R4, R14, 0x2, RZ ;  /* 0x000000020e048824 */ /* 0x000fe200078e00ff */
[----:B------:R-:W-:Y:S01]  /*9f40*/  CS2R R10, SRZ ;  /* 0x00000000000a7805 */ /* 0x000fe2000001ff00 */
[----:B------:R-:W-:Y:S01]  /*9f50*/  CS2R R8, SRZ ;  /* 0x0000000000087805 */ /* 0x000fe2000001ff00 */
[----:B------:R-:W-:Y:S01]  /*9f60*/  CS2R R6, SRZ ;  /* 0x0000000000067805 */ /* 0x000fe2000001ff00 */
[----:B------:R-:W-:Y:S01]  /*9f70*/  @!P1 IMAD.X R25, R27, 0x1, R0, P2 ;  /* 0x000000011b199824 */ /* 0x000fe200010e0600 */
[-C--:B------:R-:W-:Y:S01]  /*9f80*/  @!P0 IADD3 R14, P2, R15, R4.reuse, RZ ;  /* 0x000000040f0e8210 */ /* 0x080fe20007f5e0ff */
[----:B------:R1:W5:Y:S04]  /*9f90*/  @!P1 LD.E.128 R20, [R2.64] ;  /* 0x0000000602149980 */ /* 0x000368000c101d00 */
[--C-:B------:R-:W-:Y:S01]  /*9fa0*/  @!P0 IMAD.X R15, R28, 0x1, R5.reuse, P2 ;  /* 0x000000011c0f8824 */ /* 0x100fe200010e0605 */
[----:B------:R-:W-:Y:S01]  /*9fb0*/  @!P0 IADD3 R12, P2, R26, R4, RZ ;  /* 0x000000041a0c8210 */ /* 0x000fe20007f5e0ff */
[----:B------:R1:W5:Y:S04]  /*9fc0*/  @!P1 LD.E.128 R16, [R24.64] ;  /* 0x0000000618109980 */ /* 0x000368000c101d00 */
[----:B------:R-:W-:Y:S01]  /*9fd0*/  @!P0 IMAD.X R13, R27, 0x1, R5, P2 ;  /* 0x000000011b0d8824 */ /* 0x000fe200010e0605 */
[----:B------:R1:W5:Y:S01]  /*9fe0*/  @!P0 LD.E.128 R8, [R14.64] ;  /* 0x000000060e088980 */ /* 0x000362000c101d00 */
[----:B------:R-:W-:-:S06]  /*9ff0*/  CS2R R4, SRZ ;  /* 0x0000000000047805 */ /* 0x000fcc000001ff00 */
[----:B------:R1:W5:Y:S02]  /*a000*/  @!P0 LD.E.128 R4, [R12.64] ;  /* 0x000000060c048980 */ /* 0x000364000c101d00 */
.L_x_213:
[----:B-123--:R-:W-:Y:S05]  /*a010*/  BSYNC B0 ;  /* 0x0000000000007941 */ /* 0x00efea0003800000 */
.L_x_212:
[--C-:B-----5:R-:W-:Y:S01]  /*a020*/  IMAD.MOV.U32 R36, RZ, RZ, R21.reuse ;  /* 0x000000ffff247224 */ /* 0x120fe200078e0015 */
[--C-:B------:R-:W-:Y:S01]  /*a030*/  SHF.R.U32.HI R0, RZ, 0x10, R21.reuse ;  /* 0x00000010ff007819 */ /* 0x100fe20000011615 */
[----:B------:R-:W-:Y:S01]  /*a040*/  IMAD.MOV.U32 R37, RZ, RZ, R20 ;  /* 0x000000ffff257224 */ /* 0x000fe200078e0014 */
[----:B------:R-:W-:Y:S01]  /*a050*/  SHF.R.U64 R35, R20, 0x10, R21 ;  /* 0x0000001014237819 */ /* 0x000fe20000001215 */
[--C-:B------:R-:W-:Y:S01]  /*a060*/  IMAD.MOV.U32 R33, RZ, RZ, R23.reuse ;  /* 0x000000ffff217224 */ /* 0x100fe200078e0017 */
[----:B------:R-:W-:Y:S01]  /*a070*/  PRMT R41, R36, 0x5410, R0 ;  /* 0x0000541024297816 */ /* 0x000fe20000000000 */
[----:B------:R-:W-:Y:S01]  /*a080*/  IMAD R0, R213, -0x80, R38 ;  /* 0xffffff80d5007824 */ /* 0x000fe200078e0226 */
[--C-:B------:R-:W-:Y:S01]  /*a090*/  SHF.R.U64 R32, R22, 0x10, R23.reuse ;  /* 0x0000001016207819 */ /* 0x100fe20000001217 */
[----:B------:R-:W-:Y:S01]  /*a0a0*/  IMAD.MOV.U32 R27, RZ, RZ, R10 ;  /* 0x000000ffff1b7224 */ /* 0x000fe200078e000a */
[----:B------:R-:W-:Y:S01]  /*a0b0*/  SHF.R.U32.HI R28, RZ, 0x10, R23 ;  /* 0x00000010ff1c7819 */ /* 0x000fe20000011617 */
[--C-:B------:R-:W-:Y:S01]  /*a0c0*/  IMAD.MOV.U32 R26, RZ, RZ, R11.reuse ;  /* 0x000000ffff1a7224 */ /* 0x100fe200078e000b */
[----:B------:R-:W-:Y:S01]  /*a0d0*/  IMNMX R52, R0, 0x80, PT ;  /* 0x0000008000347817 */ /* 0x000fe20003800200 */
[----:B------:R-:W-:Y:S01]  /*a0e0*/  IMAD.MOV.U32 R34, RZ, RZ, R22 ;  /* 0x000000ffff227224 */ /* 0x000fe200078e0016 */
[--C-:B------:R-:W-:Y:S01]  /*a0f0*/  SHF.R.U64 R25, R10, 0x10, R11.reuse ;  /* 0x000000100a197819 */ /* 0x100fe2000000120b */
[----:B------:R-:W-:Y:S01]  /*a100*/  IMAD.MOV.U32 R31, RZ, RZ, R8 ;  /* 0x000000ffff1f7224 */ /* 0x000fe200078e0008 */
[----:B------:R-:W-:Y:S01]  /*a110*/  ISETP.GE.AND P0, PT, R198, R52, PT ;  /* 0x00000034c600720c */ /* 0x000fe20003f06270 */
[----:B------:R-:W-:Y:S01]  /*a120*/  IMAD.MOV.U32 R23, RZ, RZ, R16 ;  /* 0x000000ffff177224 */ /* 0x000fe200078e0010 */
[----:B------:R-:W-:Y:S01]  /*a130*/  SHF.R.U32.HI R20, RZ, 0x10, R11 ;  /* 0x00000010ff147819 */ /* 0x000fe2000001160b */
[----:B------:R-:W-:Y:S01]  /*a140*/  IMAD.MOV.U32 R11, RZ, RZ, R5 ;  /* 0x000000ffff0b7224 */ /* 0x000fe200078e0005 */
[--C-:B------:R-:W-:Y:S01]  /*a150*/  SHF.R.U64 R29, R8, 0x10, R9.reuse ;  /* 0x00000010081d7819 */ /* 0x100fe20000001209 */
[----:B------:R-:W-:Y:S01]  /*a160*/  IMAD.MOV.U32 R30, RZ, RZ, R9 ;  /* 0x000000ffff1e7224 */ /* 0x000fe200078e0009 */
[--C-:B------:R-:W-:Y:S01]  /*a170*/  SHF.R.U64 R21, R16, 0x10, R17.reuse ;  /* 0x0000001010157819 */ /* 0x100fe20000001211 */
[----:B------:R-:W-:Y:S01]  /*a180*/  IMAD.MOV.U32 R22, RZ, RZ, R17 ;  /* 0x000000ffff167224 */ /* 0x000fe200078e0011 */
[--C-:B------:R-:W-:Y:S01]  /*a190*/  SHF.R.U64 R10, R4, 0x10, R5.reuse ;  /* 0x00000010040a7819 */ /* 0x100fe20000001205 */
[----:B------:R-:W-:Y:S01]  /*a1a0*/  IMAD.MOV.U32 R16, RZ, RZ, R18 ;  /* 0x000000ffff107224 */ /* 0x000fe200078e0012 */
[----:B------:R-:W-:Y:S01]  /*a1b0*/  SHF.R.U32.HI R3, RZ, 0x10, R5 ;  /* 0x00000010ff037819 */ /* 0x000fe20000011605 */
[----:B------:R-:W-:Y:S01]  /*a1c0*/  IMAD.MOV.U32 R15, RZ, RZ, R19 ;  /* 0x000000ffff0f7224 */ /* 0x000fe200078e0013 */
[----:B------:R-:W-:Y:S01]  /*a1d0*/  SHF.R.U32.HI R24, RZ, 0x10, R9 ;  /* 0x00000010ff187819 */ /* 0x000fe20000011609 */
[----:B------:R-:W-:Y:S01]  /*a1e0*/  IMAD.MOV.U32 R12, RZ, RZ, R4 ;  /* 0x000000ffff0c7224 */ /* 0x000fe200078e0004 */
[----:B------:R-:W-:Y:S01]  /*a1f0*/  SHF.R.U32.HI R13, RZ, 0x10, R17 ;  /* 0x00000010ff0d7819 */ /* 0x000fe20000011611 */
[----:B------:R-:W-:Y:S01]  /*a200*/  IMAD.MOV.U32 R8, RZ, RZ, R6 ;  /* 0x000000ffff087224 */ /* 0x000fe200078e0006 */
[----:B------:R-:W-:Y:S01]  /*a210*/  SHF.R.U64 R14, R18, 0x10, R19 ;  /* 0x00000010120e7819 */ /* 0x000fe20000001213 */
[----:B------:R-:W-:Y:S01]  /*a220*/  IMAD.MOV.U32 R5, RZ, RZ, R7 ;  /* 0x000000ffff057224 */ /* 0x000fe200078e0007 */
[----:B------:R-:W-:Y:S01]  /*a230*/  SHF.R.U32.HI R9, RZ, 0x10, R19 ;  /* 0x00000010ff097819 */ /* 0x000fe20000011613 */
[----:B------:R-:W-:-:S04]  /*a240*/  DEPBAR.LE SB0, 0x1 ;  /* 0x000080400000791a */ /* 0x000fc80000000000 */
[--C-:B------:R-:W-:Y:S01]  /*a250*/  SHF.R.U64 R4, R6, 0x10, R7.reuse ;  /* 0x0000001006047819 */ /* 0x100fe20000001207 */
[----:B------:R-:W-:Y:S01]  /*a260*/  BSSY B1, `(.L_x_214) ;  /* 0x00000cf000017945 */ /* 0x000fe20003800000 */
[----:B------:R-:W-:Y:S02]  /*a270*/  SHF.R.U32.HI R2, RZ, 0x10, R7 ;  /* 0x00000010ff027819 */ /* 0x000fe40000011607 */
        /* <DEDUP_REMOVED lines=13> */
[----:B------:R-:W-:Y:S02]  /*a350*/  SHF.R.S32.HI R54, RZ, 0x3, R50 ;  /* 0x00000003ff367819 */ /* 0x000fe40000011432 */
[----:B------:R-:W-:Y:S02]  /*a360*/  PRMT R44, R8, 0x5410, R4 ;  /* 0x00005410082c7816 */ /* 0x000fe40000000004 */
[----:B------:R-:W-:Y:S01]  /*a370*/  PRMT R46, R5, 0x5410, R2 ;  /* 0x00005410052e7816 */ /* 0x000fe20000000002 */
[----:B------:R-:W-:Y:S06]  /*a380*/  BAR.SYNC.DEFER_BLOCKING 0x0 ;  /* 0x0000000000007b1d */ /* 0x000fec0000010000 */
[----:B------:R-:W-:Y:S05]  /*a390*/  @P0 BRA `(.L_x_215) ;  /* 0x00000bb000000947 */ /* 0x000fea0003800000 */
[----:B------:R-:W-:Y:S01]  /*a3a0*/  ISETP.GE.AND P0, PT, R132, c[0x0][0x27c], PT ;  /* 0x00009f0084007a0c */ /* 0x000fe20003f06270 */
[----:B------:R-:W-:-:S12]  /*a3b0*/  BSSY B0, `(.L_x_216) ;  /* 0x0000059000007945 */ /* 0x000fd80003800000 */
[----:B------:R-:W-:Y:S05]  /*a3c0*/  @P0 BRA `(.L_x_217) ;  /* 0x0000057000000947 */ /* 0x000fea0003800000 */
[----:B------:R-:W-:Y:S01]  /*a3d0*/  MOV R0, c[0x0][0x27c] ;  /* 0x00009f0000007a02 */ /* 0x000fe20000000f00 */
[----:B------:R-:W1:Y:S03]  /*a3e0*/  LDS.128 R8, [R188+0x10080] ;  /* 0x01008000bc087984 */ /* 0x000e660000000c00 */
[----:B------:R-:W-:-:S04]  /*a3f0*/  LEA.HI R0, R0, R216, RZ, 0x1d ;  /* 0x000000d800007211 */ /* 0x000fc800078fe8ff */
[----:B------:R-:W-:Y:S01]  /*a400*/  SHF.R.S32.HI R3, RZ, 0x1f, R0 ;  /* 0x0000001fff037819 */ /* 0x000fe20000011400 */
[----:B------:R-:W-:-:S03]  /*a410*/  IMAD.SHL.U32 R2, R0, 0x8, RZ ;  /* 0x0000000800027824 */ /* 0x000fc600078e00ff */
[----:B------:R-:W-:Y:S02]  /*a420*/  LEA.HI R0, R3, R0, RZ, 0x3 ;  /* 0x0000000003007211 */ /* 0x000fe400078f18ff */
[----:B------:R-:W-:Y:S02]  /*a430*/  LOP3.LUT R2, R111, 0x38, R2, 0xf8, !PT ;  /* 0x000000386f027812 */ /* 0x000fe400078ef802 */
[----:B------:R-:W-:Y:S02]  /*a440*/  SHF.L.U32 R0, R0, 0xa, RZ ;  /* 0x0000000a00007819 */ /* 0x000fe400000006ff */
[----:B------:R-:W-:Y:S02]  /*a450*/  LOP3.LUT R2, R2, R130, RZ, 0x3c, !PT ;  /* 0x0000008202027212 */ /* 0x000fe400078e3cff */
[----:B------:R-:W-:-:S04]  /*a460*/  LOP3.LUT R0, R0, 0x7fffe000, RZ, 0xc0, !PT ;  /* 0x7fffe00000007812 */ /* 0x000fc800078ec0ff */
[----:B------:R-:W-:Y:S02]  /*a470*/  IADD3 R0, R2, R0, R114 ;  /* 0x0000000002007210 */ /* 0x000fe40007ffe072 */
[----:B------:R-:W-:-:S03]  /*a480*/  SHF.L.U32 R2, R34, 0x10, RZ ;  /* 0x0000001022027819 */ /* 0x000fc600000006ff */
[----:B------:R-:W-:Y:S02]  /*a490*/  IMAD.SHL.U32 R24, R0, 0x2, RZ ;  /* 0x0000000200187824 */ /* 0x000fe400078e00ff */
[----:B------:R-:W-:-:S03]  /*a4a0*/  IMAD.U32 R0, R35, 0x10000, RZ ;  /* 0x0001000023007824 */ /* 0x000fc600078e00ff */
[----:B------:R-:W2:Y:S01]  /*a4b0*/  LDS.128 R4, [R24+0x10080] ;  /* 0x0100800018047984 */ /* 0x000ea20000000c00 */
[C---:B-1----:R-:W-:Y:S01]  /*a4c0*/  SHF.L.U32 R12, R8.reuse, 0x10, RZ ;  /* 0x00000010080c7819 */ /* 0x042fe200000006ff */
[----:B------:R-:W-:Y:S01]  /*a4d0*/  IMAD.U32 R20, R11, 0x10000, RZ ;  /* 0x000100000b147824 */ /* 0x000fe200078e00ff */
[----:B------:R-:W-:Y:S01]  /*a4e0*/  LOP3.LUT R13, R8, 0xffff0000, RZ, 0xc0, !PT ;  /* 0xffff0000080d7812 */ /* 0x000fe200078ec0ff */
[----:B------:R-:W-:Y:S01]  /*a4f0*/  IMAD.U32 R14, R9, 0x10000, RZ ;  /* 0x00010000090e7824 */ /* 0x000fe200078e00ff */
[----:B------:R-:W-:Y:S02]  /*a500*/  LOP3.LUT R21, R11, 0xffff0000, RZ, 0xc0, !PT ;  /* 0xffff00000b157812 */ /* 0x000fe400078ec0ff */
[----:B------:R-:W-:Y:S02]  /*a510*/  LOP3.LUT R22, R9, 0xffff0000, RZ, 0xc0, !PT ;  /* 0xffff000009167812 */ /* 0x000fe400078ec0ff */
[C---:B------:R-:W-:Y:S02]  /*a520*/  SHF.L.U32 R16, R10.reuse, 0x10, RZ ;  /* 0x000000100a107819 */ /* 0x040fe400000006ff */
[----:B------:R-:W-:-:S02]  /*a530*/  LOP3.LUT R17, R10, 0xffff0000, RZ, 0xc0, !PT ;  /* 0xffff00000a117812 */ /* 0x000fc400078ec0ff */
[C---:B--2---:R-:W-:Y:S01]  /*a540*/  SHF.L.U32 R3, R4.reuse, 0x10, RZ ;  /* 0x0000001004037819 */ /* 0x044fe200000006ff */
[----:B------:R-:W-:Y:S01]  /*a550*/  IMAD.U32 R9, R5, 0x10000, RZ ;  /* 0x0001000005097824 */ /* 0x000fe200078e00ff */
[----:B------:R-:W-:Y:S01]  /*a560*/  LOP3.LUT R8, R4, 0xffff0000, RZ, 0xc0, !PT ;  /* 0xffff000004087812 */ /* 0x000fe200078ec0ff */
[----:B------:R-:W-:Y:S01]  /*a570*/  IMAD.U32 R15, R7, 0x10000, RZ ;  /* 0x00010000070f7824 */ /* 0x000fe200078e00ff */
[----:B------:R-:W-:Y:S01]  /*a580*/  LOP3.LUT R4, R34, 0xffff0000, RZ, 0xc0, !PT ;  /* 0xffff000022047812 */ /* 0x000fe200078ec0ff */
[----:B------:R-:W-:Y:S01]  /*a590*/  FMUL.FTZ R11, R3, R2 ;  /* 0x00000002030b7220 */ /* 0x000fe20000410000 */
[----:B------:R-:W-:Y:S02]  /*a5a0*/  LOP3.LUT R19, R5, 0xffff0000, RZ, 0xc0, !PT ;  /* 0xffff000005137812 */ /* 0x000fe400078ec0ff */
[----:B------:R-:W-:Y:S01]  /*a5b0*/  SHF.L.U32 R5, R6, 0x10, RZ ;  /* 0x0000001006057819 */ /* 0x000fe200000006ff */
[-C--:B------:R-:W-:Y:S01]  /*a5c0*/  FFMA.FTZ R30, R12, R0.reuse, -R11 ;  /* 0x000000000c1e7223 */ /* 0x080fe2000001080b */
[----:B------:R-:W-:Y:S01]  /*a5d0*/  LOP3.LUT R10, R6, 0xffff0000, RZ, 0xc0, !PT ;  /* 0xffff0000060a7812 */ /* 0x000fe200078ec0ff */
[----:B------:R-:W-:Y:S01]  /*a5e0*/  FMUL.FTZ R6, R3, R0 ;  /* 0x0000000003067220 */ /* 0x000fe20000410000 */
[----:B------:R-:W-:Y:S01]  /*a5f0*/  LOP3.LUT R18, R7, 0xffff0000, RZ, 0xc0, !PT ;  /* 0xffff000007127812 */ /* 0x000fe200078ec0ff */
[----:B------:R-:W-:Y:S01]  /*a600*/  FMUL.FTZ R7, R8, R4 ;  /* 0x0000000408077220 */ /* 0x000fe20000410000 */
[----:B------:R-:W-:Y:S01]  /*a610*/  LOP3.LUT R3, R35, 0xffff0000, RZ, 0xc0, !PT ;  /* 0xffff000023037812 */ /* 0x000fe200078ec0ff */
[----:B------:R-:W-:Y:S01]  /*a620*/  FFMA.FTZ R29, R12, R2, R6 ;  /* 0x000000020c1d7223 */ /* 0x000fe20000010006 */
[----:B------:R-:W-:Y:S01]  /*a630*/  SHF.L.U32 R0, R37, 0x10, RZ ;  /* 0x0000001025007819 */ /* 0x000fe200000006ff */
[----:B------:R-:W-:Y:S01]  /*a640*/  IMAD.U32 R2, R41, 0x10000, RZ ;  /* 0x0001000029027824 */ /* 0x000fe200078e00ff */
[----:B------:R-:W-:Y:S01]  /*a650*/  SHF.L.U32 R6, R36, 0x10, RZ ;  /* 0x0000001024067819 */ /* 0x000fe200000006ff */
[----:B------:R-:W-:-:S02]  /*a660*/  FFMA.FTZ R28, R13, R3, -R7 ;  /* 0x000000030d1c7223 */ /* 0x000fc40000010807 */
[C---:B------:R-:W-:Y:S02]  /*a670*/  FMUL.FTZ R7, R9.reuse, R0 ;  /* 0x0000000009077220 */ /* 0x040fe40000410000 */
[----:B------:R-:W-:Y:S02]  /*a680*/  FMUL.FTZ R8, R8, R3 ;  /* 0x0000000308087220 */ /* 0x000fe40000410000 */
[-C--:B------:R-:W-:Y:S02]  /*a690*/  FMUL.FTZ R3, R9, R2.reuse ;  /* 0x0000000209037220 */ /* 0x080fe40000410000 */
[----:B------:R-:W-:Y:S02]  /*a6a0*/  FFMA.FTZ R26, R14, R2, -R7 ;  /* 0x000000020e1a7223 */ /* 0x000fe40000010807 */
[----:B------:R-:W-:Y:S02]  /*a6b0*/  IMAD.U32 R2, R39, 0x10000, RZ ;  /* 0x0001000027027824 */ /* 0x000fe400078e00ff */
[----:B------:R-:W-:-:S02]  /*a6c0*/  FFMA.FTZ R27, R13, R4, R8 ;  /* 0x000000040d1b7223 */ /* 0x000fc40000010008 */
[----:B------:R-:W-:Y:S01]  /*a6d0*/  FFMA.FTZ R25, R14, R0, R3 ;  /* 0x000000000e197223 */ /* 0x000fe20000010003 */
[----:B------:R-:W-:Y:S01]  /*a6e0*/  LOP3.LUT R3, R39, 0xffff0000, RZ, 0xc0, !PT ;  /* 0xffff000027037812 */ /* 0x000fe200078ec0ff */
[C---:B------:R-:W-:Y:S01]  /*a6f0*/  FMUL.FTZ R4, R5.reuse, R6 ;  /* 0x0000000605047220 */ /* 0x040fe20000410000 */
[----:B------:R-:W-:Y:S01]  /*a700*/  LOP3.LUT R0, R36, 0xffff0000, RZ, 0xc0, !PT ;  /* 0xffff000024007812 */ /* 0x000fe200078ec0ff */
[-C--:B------:R-:W-:Y:S01]  /*a710*/  FMUL.FTZ R9, R5, R2.reuse ;  /* 0x0000000205097220 */ /* 0x080fe20000410000 */
[----:B------:R-:W-:Y:S01]  /*a720*/  SHF.L.U32 R5, R38, 0x10, RZ ;  /* 0x0000001026057819 */ /* 0x000fe200000006ff */
[----:B------:R-:W-:Y:S01]  /*a730*/  FFMA.FTZ R23, R16, R2, -R4 ;  /* 0x0000000210177223 */ /* 0x000fe20000010804 */
[----:B------:R-:W-:Y:S01]  /*a740*/  SHF.L.U32 R2, R40, 0x10, RZ ;  /* 0x0000001028027819 */ /* 0x000fe200000006ff */
[----:B------:R-:W-:Y:S02]  /*a750*/  FMUL.FTZ R7, R10, R3 ;  /* 0x000000030a077220 */ /* 0x000fe40000410000 */
[----:B------:R-:W-:-:S02]  /*a760*/  FMUL.FTZ R4, R15, R5 ;  /* 0x000000050f047220 */ /* 0x000fc40000410000 */
[----:B------:R-:W-:Y:S02]  /*a770*/  FMUL.FTZ R8, R10, R0 ;  /* 0x000000000a087220 */ /* 0x000fe40000410000 */
[----:B------:R-:W-:Y:S02]  /*a780*/  FFMA.FTZ R14, R16, R6, R9 ;  /* 0x00000006100e7223 */ /* 0x000fe40000010009 */
[----:B------:R-:W-:Y:S01]  /*a790*/  FFMA.FTZ R11, R17, R0, R7 ;  /* 0x00000000110b7223 */ /* 0x000fe20000010007 */
[----:B------:R-:W-:Y:S01]  /*a7a0*/  LOP3.LUT R0, R38, 0xffff0000, RZ, 0xc0, !PT ;  /* 0xffff000026007812 */ /* 0x000fe200078ec0ff */
[-C--:B------:R-:W-:Y:S02]  /*a7b0*/  FMUL.FTZ R6, R15, R2.reuse ;  /* 0x000000020f067220 */ /* 0x080fe40000410000 */
[C---:B------:R-:W-:Y:S01]  /*a7c0*/  FFMA.FTZ R13, R20.reuse, R2, -R4 ;  /* 0x00000002140d7223 */ /* 0x040fe20000010804 */
[----:B------:R-:W-:Y:S01]  /*a7d0*/  LOP3.LUT R2, R37, 0xffff0000, RZ, 0xc0, !PT ;  /* 0xffff000025027812 */ /* 0x000fe200078ec0ff */
[----:B------:R-:W-:Y:S01]  /*a7e0*/  FFMA.FTZ R10, R17, R3, -R8 ;  /* 0x00000003110a7223 */ /* 0x000fe20000010808 */
[----:B------:R-:W-:Y:S01]  /*a7f0*/  LOP3.LUT R4, R41, 0xffff0000, RZ, 0xc0, !PT ;  /* 0xffff000029047812 */ /* 0x000fe200078ec0ff */
[----:B------:R-:W-:Y:S01]  /*a800*/  FFMA.FTZ R12, R20, R5, R6 ;  /* 0x00000005140c7223 */ /* 0x000fe20000010006 */
[----:B------:R-:W-:Y:S01]  /*a810*/  LOP3.LUT R3, R40, 0xffff0000, RZ, 0xc0, !PT ;  /* 0xffff000028037812 */ /* 0x000fe200078ec0ff */
[----:B------:R-:W-:Y:S01]  /*a820*/  FMUL.FTZ R8, R19, R2 ;  /* 0x0000000213087220 */ /* 0x000fe20000410000 */
[----:B------:R-:W-:Y:S01]  /*a830*/  F2FP.BF16.PACK_AB R10, R10, R23 ;  /* 0x000000170a0a723e */ /* 0x000fe200000010ff */
[----:B------:R-:W-:-:S02]  /*a840*/  FMUL.FTZ R6, R18, R0 ;  /* 0x0000000012067220 */ /* 0x000fc40000410000 */
[-C--:B------:R-:W-:Y:S02]  /*a850*/  FMUL.FTZ R7, R19, R4.reuse ;  /* 0x0000000413077220 */ /* 0x080fe40000410000 */
[-C--:B------:R-:W-:Y:S02]  /*a860*/  FMUL.FTZ R5, R18, R3.reuse ;  /* 0x0000000312057220 */ /* 0x080fe40000410000 */
[----:B------:R-:W-:Y:S01]  /*a870*/  FFMA.FTZ R9, R22, R4, -R8 ;  /* 0x0000000416097223 */ /* 0x000fe20000010808 */
[----:B------:R-:W-:Y:S01]  /*a880*/  F2FP.BF16.PACK_AB R8, R28, R30 ;  /* 0x0000001e1c08723e */ /* 0x000fe200000010ff */
[----:B------:R-:W-:Y:S01]  /*a890*/  FFMA.FTZ R3, R21, R3, -R6 ;  /* 0x0000000315037223 */ /* 0x000fe20000010806 */
[----:B------:R-:W-:Y:S01]  /*a8a0*/  F2FP.BF16.PACK_AB R6, R11, R14 ;  /* 0x0000000e0b06723e */ /* 0x000fe200000010ff */
[----:B------:R-:W-:Y:S01]  /*a8b0*/  FFMA.FTZ R2, R22, R2, R7 ;  /* 0x0000000216027223 */ /* 0x000fe20000010007 */
[----:B------:R-:W-:Y:S01]  /*a8c0*/  F2FP.BF16.PACK_AB R9, R9, R26 ;  /* 0x0000001a0909723e */ /* 0x000fe200000010ff */
[----:B------:R-:W-:Y:S01]  /*a8d0*/  FFMA.FTZ R0, R21, R0, R5 ;  /* 0x0000000015007223 */ /* 0x000fe20000010005 */
[----:B------:R-:W-:-:S02]  /*a8e0*/  F2FP.BF16.PACK_AB R11, R3, R13 ;  /* 0x0000000d030b723e */ /* 0x000fc400000010ff */
[----:B------:R-:W-:Y:S02]  /*a8f0*/  F2FP.BF16.PACK_AB R4, R27, R29 ;  /* 0x0000001d1b04723e */ /* 0x000fe400000010ff */
[----:B------:R-:W-:Y:S01]  /*a900*/  F2FP.BF16.PACK_AB R5, R2, R25 ;  /* 0x000000190205723e */ /* 0x000fe200000010ff */
[----:B------:R1:W-:Y:S01]  /*a910*/  STS.128 [R188+0x10080], R8 ;  /* 0x01008008bc007388 */ /* 0x0003e20000000c00 */
[----:B------:R-:W-:-:S05]  /*a920*/  F2FP.BF16.PACK_AB R7, R0, R12 ;  /* 0x0000000c0007723e */ /* 0x000fca00000010ff */
[----:B------:R1:W-:Y:S02]  /*a930*/  STS.128 [R24+0x10080], R4 ;  /* 0x0100800418007388 */ /* 0x0003e40000000c00 */
.L_x_217:
[----:B------:R-:W-:Y:S05]  /*a940*/  BSYNC B0 ;  /* 0x0000000000007941 */ /* 0x000fea0003800000 */
.L_x_216:
[----:B------:R-:W-:-:S13]  /*a950*/  ISETP.GE.AND P0, PT, R134, c[0x0][0x27c], PT ;  /* 0x00009f0086007a0c */ /* 0x000fda0003f06270 */
[----:B------:R-:W-:Y:S05]  /*a960*/  @P0 BRA `(.L_x_215) ;  /* 0x000005e000000947 */ /* 0x000fea0003800000 */
[----:B------:R-:W-:Y:S01]  /*a970*/  IMAD.MOV.U32 R0, RZ, RZ, c[0x0][0x27c] ;  /* 0x00009f00ff007624 */ /* 0x000fe200078e00ff */
[----:B------:R-:W-:Y:S02]  /*a980*/  LEA.HI R2, R51, R134, RZ, 0x6 ;  /* 0x0000008633027211 */ /* 0x000fe400078f30ff */
[----:B------:R-:W-:Y:S02]  /*a990*/  LOP3.LUT R3, R111, 0x38, R50, 0xf8, !PT ;  /* 0x000000386f037812 */ /* 0x000fe400078ef832 */
[----:B------:R-:W-:Y:S01]  /*a9a0*/  LEA.HI R0, R0, R54, RZ, 0x1d ;  /* 0x0000003600007211 */ /* 0x000fe200078fe8ff */
[----:B------:R-:W-:Y:S01]  /*a9b0*/  IMAD.SHL.U32 R2, R2, 0x80, RZ ;  /* 0x0000008002027824 */ /* 0x000fe200078e00ff */
[----:B-1----:R-:W-:Y:S02]  /*a9c0*/  LOP3.LUT R4, R3, R130, RZ, 0x3c, !PT ;  /* 0x0000008203047212 */ /* 0x002fe400078e3cff */
[----:B------:R-:W-:Y:S02]  /*a9d0*/  SHF.R.S32.HI R5, RZ, 0x1f, R0 ;  /* 0x0000001fff057819 */ /* 0x000fe40000011400 */
[----:B------:R-:W-:-:S02]  /*a9e0*/  LOP3.LUT R2, R2, 0xffffe000, RZ, 0xc0, !PT ;  /* 0xffffe00002027812 */ /* 0x000fc400078ec0ff */
[----:B------:R-:W-:Y:S02]  /*a9f0*/  LEA.HI R3, R5, R0, RZ, 0x3 ;  /* 0x0000000005037211 */ /* 0x000fe400078f18ff */
[----:B------:R-:W-:Y:S02]  /*aa00*/  SHF.L.U32 R6, R0, 0x3, RZ ;  /* 0x0000000300067819 */ /* 0x000fe400000006ff */
[----:B------:R-:W-:Y:S01]  /*aa10*/  IADD3 R0, R4, R2, R114 ;  /* 0x0000000204007210 */ /* 0x000fe20007ffe072 */
[----:B------:R-:W-:Y:S01]  /*aa20*/  IMAD.SHL.U32 R2, R3, 0x400, RZ ;  /* 0x0000040003027824 */ /* 0x000fe200078e00ff */
[----:B------:R-:W-:Y:S02]  /*aa30*/  LOP3.LUT R5, R111, 0x38, R6, 0xf8, !PT ;  /* 0x000000386f057812 */ /* 0x000fe400078ef806 */
[----:B------:R-:W-:Y:S02]  /*aa40*/  LEA R28, R0, 0x10080, 0x1 ;  /* 0x00010080001c7811 */ /* 0x000fe400078e08ff */
[----:B------:R-:W-:-:S02]  /*aa50*/  LOP3.LUT R3, R5, R130, RZ, 0x3c, !PT ;  /* 0x0000008205037212 */ /* 0x000fc400078e3cff */
[----:B------:R-:W-:Y:S01]  /*aa60*/  LOP3.LUT R0, R2, 0x7fffe000, RZ, 0xc0, !PT ;  /* 0x7fffe00002007812 */ /* 0x000fe200078ec0ff */
[----:B------:R-:W1:Y:S03]  /*aa70*/  LDS.128 R8, [R28] ;  /* 0x000000001c087984 */ /* 0x000e660000000c00 */
[----:B------:R-:W-:-:S05]  /*aa80*/  IADD3 R0, R3, R0, R114 ;  /* 0x0000000003007210 */ /* 0x000fca0007ffe072 */
[----:B------:R-:W-:Y:S01]  /*aa90*/  IMAD.SHL.U32 R26, R0, 0x2, RZ ;  /* 0x00000002001a7824 */ /* 0x000fe200078e00ff */
[----:B------:R-:W-:-:S04]  /*aaa0*/  SHF.L.U32 R0, R43, 0x10, RZ ;  /* 0x000000102b007819 */ /* 0x000fc800000006ff */
[----:B------:R-:W2:Y:S01]  /*aab0*/  LDS.128 R4, [R26+0x10080] ;  /* 0x010080001a047984 */ /* 0x000ea20000000c00 */
[----:B-1----:R-:W-:Y:S01]  /*aac0*/  SHF.L.U32 R12, R8, 0x10, RZ ;  /* 0x00000010080c7819 */ /* 0x002fe200000006ff */
[C---:B------:R-:W-:Y:S01]  /*aad0*/  IMAD.U32 R18, R9.reuse, 0x10000, RZ ;  /* 0x0001000009127824 */ /* 0x040fe200078e00ff */
        /* <DEDUP_REMOVED lines=11> */
[----:B------:R-:W-:Y:S01]  /*ab90*/  IMAD.U32 R8, R6, 0x10000, RZ ;  /* 0x0001000006087824 */ /* 0x000fe200078e00ff */
[----:B------:R-:W-:Y:S01]  /*aba0*/  LOP3.LUT R4, R42, 0xffff0000, RZ, 0xc0, !PT ;  /* 0xffff00002a047812 */ /* 0x000fe200078ec0ff */
[-C--:B------:R-:W-:Y:S01]  /*abb0*/  FMUL.FTZ R3, R2, R5.reuse ;  /* 0x0000000502037220 */ /* 0x080fe20000410000 */
[----:B------:R-:W-:Y:S01]  /*abc0*/  LOP3.LUT R10, R6, 0xffff0000, RZ, 0xc0, !PT ;  /* 0xffff0000060a7812 */ /* 0x000fe200078ec0ff */
[-C--:B------:R-:W-:Y:S01]  /*abd0*/  FMUL.FTZ R6, R2, R0.reuse ;  /* 0x0000000002067220 */ /* 0x080fe20000410000 */
[----:B------:R-:W-:Y:S01]  /*abe0*/  LOP3.LUT R2, R43, 0xffff0000, RZ, 0xc0, !PT ;  /* 0xffff00002b027812 */ /* 0x000fe200078ec0ff */
[----:B------:R-:W-:Y:S01]  /*abf0*/  FFMA.FTZ R32, R12, R0, -R3 ;  /* 0x000000000c207223 */ /* 0x000fe20000010803 */
[----:B------:R-:W-:Y:S01]  /*ac00*/  SHF.L.U32 R0, R47, 0x10, RZ ;  /* 0x000000102f007819 */ /* 0x000fe200000006ff */
[----:B------:R-:W-:Y:S01]  /*ac10*/  IMAD.U32 R3, R44, 0x10000, RZ ;  /* 0x000100002c037824 */ /* 0x000fe200078e00ff */
[----:B------:R-:W-:Y:S01]  /*ac20*/  SHF.L.U32 R15, R7, 0x10, RZ ;  /* 0x00000010070f7819 */ /* 0x000fe200000006ff */
[----:B------:R-:W-:Y:S01]  /*ac30*/  FMUL.FTZ R11, R9, R4 ;  /* 0x00000004090b7220 */ /* 0x000fe20000410000 */
[----:B------:R-:W-:Y:S01]  /*ac40*/  LOP3.LUT R19, R7, 0xffff0000, RZ, 0xc0, !PT ;  /* 0xffff000007137812 */ /* 0x000fe200078ec0ff */
[----:B------:R-:W-:Y:S01]  /*ac50*/  FFMA.FTZ R31, R12, R5, R6 ;  /* 0x000000050c1f7223 */ /* 0x000fe20000010006 */
[----:B------:R-:W-:Y:S01]  /*ac60*/  LOP3.LUT R6, R44, 0xffff0000, RZ, 0xc0, !PT ;  /* 0xffff00002c067812 */ /* 0x000fe200078ec0ff */
[----:B------:R-:W-:-:S02]  /*ac70*/  FMUL.FTZ R5, R8, R3 ;  /* 0x0000000308057220 */ /* 0x000fc40000410000 */
[-C--:B------:R-:W-:Y:S02]  /*ac80*/  FMUL.FTZ R7, R9, R2.reuse ;  /* 0x0000000209077220 */ /* 0x080fe40000410000 */
[----:B------:R-:W-:Y:S02]  /*ac90*/  FFMA.FTZ R30, R14, R2, -R11 ;  /* 0x000000020e1e7223 */ /* 0x000fe4000001080b */
[-C--:B------:R-:W-:Y:S02]  /*aca0*/  FMUL.FTZ R2, R8, R0.reuse ;  /* 0x0000000008027220 */ /* 0x080fe40000410000 */
[----:B------:R-:W-:Y:S01]  /*acb0*/  FFMA.FTZ R27, R13, R0, -R5 ;  /* 0x000000000d1b7223 */ /* 0x000fe20000010805 */
[----:B------:R-:W-:Y:S01]  /*acc0*/  LOP3.LUT R0, R47, 0xffff0000, RZ, 0xc0, !PT ;  /* 0xffff00002f007812 */ /* 0x000fe200078ec0ff */
[----:B------:R-:W-:Y:S02]  /*acd0*/  FFMA.FTZ R29, R14, R4, R7 ;  /* 0x000000040e1d7223 */ /* 0x000fe40000010007 */
[----:B------:R-:W-:-:S02]  /*ace0*/  FMUL.FTZ R4, R10, R6 ;  /* 0x000000060a047220 */ /* 0x000fc40000410000 */
[----:B------:R-:W-:Y:S01]  /*acf0*/  FFMA.FTZ R25, R13, R3, R2 ;  /* 0x000000030d197223 */ /* 0x000fe20000010002 */
[----:B------:R-:W-:Y:S01]  /*ad00*/  SHF.L.U32 R2, R45, 0x10, RZ ;  /* 0x000000102d027819 */ /* 0x000fe200000006ff */
[----:B------:R-:W-:Y:S02]  /*ad10*/  IMAD.U32 R3, R49, 0x10000, RZ ;  /* 0x0001000031037824 */ /* 0x000fe400078e00ff */
[----:B------:R-:W-:Y:S02]  /*ad20*/  IMAD.U32 R5, R46, 0x10000, RZ ;  /* 0x000100002e057824 */ /* 0x000fe400078e00ff */
[-C--:B------:R-:W-:Y:S02]  /*ad30*/  FMUL.FTZ R10, R10, R0.reuse ;  /* 0x000000000a0a7220 */ /* 0x080fe40000410000 */
[----:B------:R-:W-:Y:S01]  /*ad40*/  FFMA.FTZ R24, R17, R0, -R4 ;  /* 0x0000000011187223 */ /* 0x000fe20000010804 */
[----:B------:R-:W-:Y:S01]  /*ad50*/  SHF.L.U32 R0, R48, 0x10, RZ ;  /* 0x0000001030007819 */ /* 0x000fe200000006ff */
[----:B------:R-:W-:-:S02]  /*ad60*/  FMUL.FTZ R7, R16, R3 ;  /* 0x0000000310077220 */ /* 0x000fc40000410000 */
[----:B------:R-:W-:Y:S02]  /*ad70*/  FMUL.FTZ R4, R15, R5 ;  /* 0x000000050f047220 */ /* 0x000fe40000410000 */
[----:B------:R-:W-:Y:S02]  /*ad80*/  FMUL.FTZ R8, R16, R2 ;  /* 0x0000000210087220 */ /* 0x000fe40000410000 */
[----:B------:R-:W-:Y:S01]  /*ad90*/  FFMA.FTZ R14, R17, R6, R10 ;  /* 0x00000006110e7223 */ /* 0x000fe2000001000a */
[----:B------:R-:W-:Y:S01]  /*ada0*/  F2FP.BF16.PACK_AB R10, R24, R27 ;  /* 0x0000001b180a723e */ /* 0x000fe200000010ff */
[----:B------:R-:W-:Y:S01]  /*adb0*/  FFMA.FTZ R13, R18, R2, R7 ;  /* 0x00000002120d7223 */ /* 0x000fe20000010007 */
[----:B------:R-:W-:Y:S01]  /*adc0*/  LOP3.LUT R2, R45, 0xffff0000, RZ, 0xc0, !PT ;  /* 0xffff00002d027812 */ /* 0x000fe200078ec0ff */
[-C--:B------:R-:W-:Y:S02]  /*add0*/  FMUL.FTZ R6, R15, R0.reuse ;  /* 0x000000000f067220 */ /* 0x080fe40000410000 */
[----:B------:R-:W-:Y:S01]  /*ade0*/  FFMA.FTZ R11, R21, R0, -R4 ;  /* 0x00000000150b7223 */ /* 0x000fe20000010804 */
[----:B------:R-:W-:Y:S01]  /*adf0*/  LOP3.LUT R0, R46, 0xffff0000, RZ, 0xc0, !PT ;  /* 0xffff00002e007812 */ /* 0x000fe200078ec0ff */
[----:B------:R-:W-:Y:S01]  /*ae00*/  FFMA.FTZ R16, R18, R3, -R8 ;  /* 0x0000000312107223 */ /* 0x000fe20000010808 */
[----:B------:R-:W-:Y:S01]  /*ae10*/  LOP3.LUT R4, R49, 0xffff0000, RZ, 0xc0, !PT ;  /* 0xffff000031047812 */ /* 0x000fe200078ec0ff */
[----:B------:R-:W-:Y:S01]  /*ae20*/  FFMA.FTZ R12, R21, R5, R6 ;  /* 0x00000005150c7223 */ /* 0x000fe20000010006 */
[----:B------:R-:W-:Y:S01]  /*ae30*/  LOP3.LUT R3, R48, 0xffff0000, RZ, 0xc0, !PT ;  /* 0xffff000030037812 */ /* 0x000fe200078ec0ff */
[----:B------:R-:W-:-:S02]  /*ae40*/  FMUL.FTZ R8, R20, R2 ;  /* 0x0000000214087220 */ /* 0x000fc40000410000 */
[C---:B------:R-:W-:Y:S02]  /*ae50*/  FMUL.FTZ R6, R19.reuse, R0 ;  /* 0x0000000013067220 */ /* 0x040fe40000410000 */
[-C--:B------:R-:W-:Y:S02]  /*ae60*/  FMUL.FTZ R7, R20, R4.reuse ;  /* 0x0000000414077220 */ /* 0x080fe40000410000 */
[-C--:B------:R-:W-:Y:S02]  /*ae70*/  FMUL.FTZ R5, R19, R3.reuse ;  /* 0x0000000313057220 */ /* 0x080fe40000410000 */
[C---:B------:R-:W-:Y:S01]  /*ae80*/  FFMA.FTZ R9, R23.reuse, R4, -R8 ;  /* 0x0000000417097223 */ /* 0x040fe20000010808 */
        /* <DEDUP_REMOVED lines=9> */
[----:B------:R1:W-:Y:S01]  /*af20*/  STS.128 [R28], R8 ;  /* 0x000000081c007388 */ /* 0x0003e20000000c00 */
[----:B------:R-:W-:-:S05]  /*af30*/  F2FP.BF16.PACK_AB R7, R0, R12 ;  /* 0x0000000c0007723e */ /* 0x000fca00000010ff */
[----:B------:R1:W-:Y:S02]  /*af40*/  STS.128 [R26+0x10080], R4 ;  /* 0x010080041a007388 */ /* 0x0003e40000000c00 */
.L_x_215:
[----:B------:R-:W-:Y:S05]  /*af50*/  BSYNC B1 ;  /* 0x0000000000017941 */ /* 0x000fea0003800000 */
.L_x_214:
[----:B------:R-:W-:Y:S01]  /*af60*/  IADD3 R3, R198, 0x20, RZ ;  /* 0x00000020c6037810 */ /* 0x000fe20007ffe0ff */
[----:B------:R-:W-:Y:S03]  /*af70*/  BSSY B1, `(.L_x_218) ;  /* 0x00000c8000017945 */ /* 0x000fe60003800000 */
[----:B------:R-:W-:-:S13]  /*af80*/  ISETP.GE.AND P0, PT, R3, R52, PT ;  /* 0x000000340300720c */ /* 0x000fda0003f06270 */
[----:B------:R-:W-:Y:S05]  /*af90*/  @P0 BRA `(.L_x_219) ;  /* 0x00000c5000000947 */ /* 0x000fea0003800000 */
[----:B------:R-:W-:Y:S01]  /*afa0*/  ISETP.GE.AND P0, PT, R132, c[0x0][0x27c], PT ;  /* 0x00009f0084007a0c */ /* 0x000fe20003f06270 */
[----:B------:R-:W-:Y:S01]  /*afb0*/  IMAD.SHL.U32 R0, R3, 0x40, RZ ;  /* 0x0000004003007824 */ /* 0x000fe200078e00ff */
[----:B------:R-:W-:Y:S01]  /*afc0*/  SHF.R.S32.HI R2, RZ, 0x1f, R3 ;  /* 0x0000001fff027819 */ /* 0x000fe20000011403 */
[----:B------:R-:W-:Y:S03]  /*afd0*/  BSSY B0, `(.L_x_220) ;  /* 0x0000061000007945 */ /* 0x000fe60003800000 */
[----:B------:R-:W-:Y:S02]  /*afe0*/  LEA.HI R2, R2, R3, RZ, 0x3 ;  /* 0x0000000302027211 */ /* 0x000fe400078f18ff */
[----:B------:R-:W-:-:S03]  /*aff0*/  LOP3.LUT R0, R0, 0x1c0, RZ, 0xc0, !PT ;  /* 0x000001c000007812 */ /* 0x000fc600078ec0ff */
[----:B------:R-:W-:Y:S01]  /*b000*/  IMAD.SHL.U32 R2, R2, 0x40, RZ ;  /* 0x0000004002027824 */ /* 0x000fe200078e00ff */
[----:B------:R-:W-:-:S04]  /*b010*/  SHF.R.U32.HI R53, RZ, 0x3, R0 ;  /* 0x00000003ff357819 */ /* 0x000fc80000011600 */
[----:B------:R-:W-:Y:S01]  /*b020*/  LOP3.LUT R19, R2, 0xfffffe00, RZ, 0xc0, !PT ;  /* 0xfffffe0002137812 */ /* 0x000fe200078ec0ff */
[----:B------:R-:W-:Y:S05]  /*b030*/  @P0 BRA `(.L_x_221) ;  /* 0x000005a000000947 */ /* 0x000fea0003800000 */
[----:B-1----:R-:W-:Y:S01]  /*b040*/  IMAD.MOV.U32 R4, RZ, RZ, c[0x0][0x27c] ;  /* 0x00009f00ff047624 */ /* 0x002fe200078e00ff */
[----:B------:R-:W-:-:S04]  /*b050*/  LOP3.LUT R2, R0, 0x38, R132, 0xf8, !PT ;  /* 0x0000003800027812 */ /* 0x000fc800078ef884 */
[----:B------:R-:W-:Y:S02]  /*b060*/  LEA.HI R4, R4, R216, RZ, 0x1d ;  /* 0x000000d804047211 */ /* 0x000fe400078fe8ff */
[----:B------:R-:W-:Y:S02]  /*b070*/  LOP3.LUT R2, R19, R2, R53, 0xf6, !PT ;  /* 0x0000000213027212 */ /* 0x000fe400078ef635 */
[----:B------:R-:W-:Y:S01]  /*b080*/  SHF.R.S32.HI R5, RZ, 0x1f, R4 ;  /* 0x0000001fff057819 */ /* 0x000fe20000011404 */
[----:B------:R-:W-:Y:S01]  /*b090*/  IMAD.SHL.U32 R3, R4, 0x8, RZ ;  /* 0x0000000804037824 */ /* 0x000fe200078e00ff */
[----:B------:R-:W-:Y:S02]  /*b0a0*/  LEA R27, R2, 0x10080, 0x1 ;  /* 0x00010080021b7811 */ /* 0x000fe400078e08ff */
[----:B------:R-:W-:Y:S02]  /*b0b0*/  LEA.HI R4, R5, R4, RZ, 0x3 ;  /* 0x0000000405047211 */ /* 0x000fe400078f18ff */
[----:B------:R-:W-:Y:S01]  /*b0c0*/  LOP3.LUT R3, R0, 0x38, R3, 0xf8, !PT ;  /* 0x0000003800037812 */ /* 0x000fe200078ef803 */
[----:B------:R-:W1:Y:S01]  /*b0d0*/  LDS.128 R8, [R27] ;  /* 0x000000001b087984 */ /* 0x000e620000000c00 */
[----:B------:R-:W-:-:S02]  /*b0e0*/  SHF.L.U32 R4, R4, 0xa, RZ ;  /* 0x0000000a04047819 */ /* 0x000fc400000006ff */
        /* <DEDUP_REMOVED lines=12> */
[C---:B------:R-:W-:Y:S02]  /*b1b0*/  SHF.L.U32 R17, R10.reuse, 0x10, RZ ;  /* 0x000000100a117819 */ /* 0x040fe400000006ff */
[----:B------:R-:W-:Y:S02]  /*b1c0*/  LOP3.LUT R18, R10, 0xffff0000, RZ, 0xc0, !PT ;  /* 0xffff00000a127812 */ /* 0x000fe400078ec0ff */
        /* <DEDUP_REMOVED lines=9> */
[----:B------:R-:W-:Y:S01]  /*b260*/  FFMA.FTZ R33, R2, R12, -R4 ;  /* 0x0000000c02217223 */ /* 0x000fe20000010804 */
[----:B------:R-:W-:Y:S01]  /*b270*/  LOP3.LUT R15, R6, 0xffff0000, RZ, 0xc0, !PT ;  /* 0xffff0000060f7812 */ /* 0x000fe200078ec0ff */
[----:B------:R-:W-:Y:S01]  /*b280*/  FMUL.FTZ R6, R2, R8 ;  /* 0x0000000802067220 */ /* 0x000fe20000410000 */
[----:B------:R-:W-:Y:S01]  /*b290*/  LOP3.LUT R20, R7, 0xffff0000, RZ, 0xc0, !PT ;  /* 0xffff000007147812 */ /* 0x000fe200078ec0ff */
[----:B------:R-:W-:Y:S01]  /*b2a0*/  FMUL.FTZ R7, R5, R9 ;  /* 0x0000000905077220 */ /* 0x000fe20000410000 */
[----:B------:R-:W-:Y:S01]  /*b2b0*/  LOP3.LUT R4, R35, 0xffff0000, RZ, 0xc0, !PT ;  /* 0xffff000023047812 */ /* 0x000fe200078ec0ff */
[----:B------:R-:W-:Y:S01]  /*b2c0*/  FFMA.FTZ R32, R3, R12, R6 ;  /* 0x0000000c03207223 */ /* 0x000fe20000010006 */
[----:B------:R-:W-:Y:S01]  /*b2d0*/  SHF.L.U32 R2, R37, 0x10, RZ ;  /* 0x0000001025027819 */ /* 0x000fe200000006ff */
[----:B------:R-:W-:-:S02]  /*b2e0*/  IMAD.U32 R3, R41, 0x10000, RZ ;  /* 0x0001000029037824 */ /* 0x000fc400078e00ff */
[----:B------:R-:W-:Y:S01]  /*b2f0*/  FFMA.FTZ R31, R4, R13, -R7 ;  /* 0x0000000d041f7223 */ /* 0x000fe20000010807 */
[----:B------:R-:W-:Y:S01]  /*b300*/  SHF.L.U32 R7, R36, 0x10, RZ ;  /* 0x0000001024077819 */ /* 0x000fe200000006ff */
[----:B------:R-:W-:Y:S02]  /*b310*/  FMUL.FTZ R9, R4, R9 ;  /* 0x0000000904097220 */ /* 0x000fe40000410000 */
[-C--:B------:R-:W-:Y:S02]  /*b320*/  FMUL.FTZ R6, R2, R10.reuse ;  /* 0x0000000a02067220 */ /* 0x080fe40000410000 */
[----:B------:R-:W-:Y:S02]  /*b330*/  FMUL.FTZ R4, R3, R10 ;  /* 0x0000000a03047220 */ /* 0x000fe40000410000 */
[----:B------:R-:W-:Y:S02]  /*b340*/  FFMA.FTZ R30, R5, R13, R9 ;  /* 0x0000000d051e7223 */ /* 0x000fe40000010009 */
[----:B------:R-:W-:Y:S01]  /*b350*/  FFMA.FTZ R29, R3, R14, -R6 ;  /* 0x0000000e031d7223 */ /* 0x000fe20000010806 */
[----:B------:R-:W-:Y:S01]  /*b360*/  SHF.L.U32 R6, R38, 0x10, RZ ;  /* 0x0000001026067819 */ /* 0x000fe200000006ff */
[----:B------:R-:W-:-:S02]  /*b370*/  IMAD.U32 R3, R39, 0x10000, RZ ;  /* 0x0001000027037824 */ /* 0x000fc400078e00ff */
[-C--:B------:R-:W-:Y:S02]  /*b380*/  FMUL.FTZ R5, R7, R11.reuse ;  /* 0x0000000b07057220 */ /* 0x080fe40000410000 */
[----:B------:R-:W-:Y:S01]  /*b390*/  FFMA.FTZ R28, R2, R14, R4 ;  /* 0x0000000e021c7223 */ /* 0x000fe20000010004 */
[----:B------:R-:W-:Y:S01]  /*b3a0*/  LOP3.LUT R4, R39, 0xffff0000, RZ, 0xc0, !PT ;  /* 0xffff000027047812 */ /* 0x000fe200078ec0ff */
[C---:B------:R-:W-:Y:S01]  /*b3b0*/  FMUL.FTZ R11, R3.reuse, R11 ;  /* 0x0000000b030b7220 */ /* 0x040fe20000410000 */
[----:B------:R-:W-:Y:S01]  /*b3c0*/  LOP3.LUT R2, R36, 0xffff0000, RZ, 0xc0, !PT ;  /* 0xffff000024027812 */ /* 0x000fe200078ec0ff */
[----:B------:R-:W-:Y:S02]  /*b3d0*/  FFMA.FTZ R25, R3, R17, -R5 ;  /* 0x0000001103197223 */ /* 0x000fe40000010805 */
[----:B------:R-:W-:Y:S02]  /*b3e0*/  IMAD.U32 R3, R40, 0x10000, RZ ;  /* 0x0001000028037824 */ /* 0x000fe400078e00ff */
[----:B------:R-:W-:-:S02]  /*b3f0*/  FMUL.FTZ R5, R6, R16 ;  /* 0x0000001006057220 */ /* 0x000fc40000410000 */
[-C--:B------:R-:W-:Y:S02]  /*b400*/  FMUL.FTZ R8, R4, R15.reuse ;  /* 0x0000000f04087220 */ /* 0x080fe40000410000 */
[C---:B------:R-:W-:Y:S02]  /*b410*/  FMUL.FTZ R9, R2.reuse, R15 ;  /* 0x0000000f02097220 */ /* 0x040fe40000410000 */
[----:B------:R-:W-:Y:S02]  /*b420*/  FFMA.FTZ R14, R7, R17, R11 ;  /* 0x00000011070e7223 */ /* 0x000fe4000001000b */
[C---:B------:R-:W-:Y:S02]  /*b430*/  FMUL.FTZ R7, R3.reuse, R16 ;  /* 0x0000001003077220 */ /* 0x040fe40000410000 */
[----:B------:R-:W-:Y:S01]  /*b440*/  FFMA.FTZ R13, R3, R22, -R5 ;  /* 0x00000016030d7223 */ /* 0x000fe20000010805 */
[----:B------:R-:W-:Y:S01]  /*b450*/  LOP3.LUT R3, R37, 0xffff0000, RZ, 0xc0, !PT ;  /* 0xffff000025037812 */ /* 0x000fe200078ec0ff */
[-C--:B------:R-:W-:Y:S01]  /*b460*/  FFMA.FTZ R11, R2, R18.reuse, R8 ;  /* 0x00000012020b7223 */ /* 0x080fe20000010008 */
[----:B------:R-:W-:Y:S01]  /*b470*/  LOP3.LUT R5, R41, 0xffff0000, RZ, 0xc0, !PT ;  /* 0xffff000029057812 */ /* 0x000fe200078ec0ff */
[----:B------:R-:W-:Y:S01]  /*b480*/  FFMA.FTZ R10, R4, R18, -R9 ;  /* 0x00000012040a7223 */ /* 0x000fe20000010809 */
[----:B------:R-:W-:Y:S01]  /*b490*/  LOP3.LUT R2, R38, 0xffff0000, RZ, 0xc0, !PT ;  /* 0xffff000026027812 */ /* 0x000fe200078ec0ff */
[----:B------:R-:W-:Y:S01]  /*b4a0*/  FMUL.FTZ R9, R3, R21 ;  /* 0x0000001503097220 */ /* 0x000fe20000410000 */
[----:B------:R-:W-:Y:S01]  /*b4b0*/  LOP3.LUT R4, R40, 0xffff0000, RZ, 0xc0, !PT ;  /* 0xffff000028047812 */ /* 0x000fe200078ec0ff */
[----:B------:R-:W-:Y:S01]  /*b4c0*/  FFMA.FTZ R12, R6, R22, R7 ;  /* 0x00000016060c7223 */ /* 0x000fe20000010007 */
[----:B------:R-:W-:Y:S01]  /*b4d0*/  F2FP.BF16.PACK_AB R10, R10, R25 ;  /* 0x000000190a0a723e */ /* 0x000fe200000010ff */
[----:B------:R-:W-:-:S02]  /*b4e0*/  FMUL.FTZ R8, R5, R21 ;  /* 0x0000001505087220 */ /* 0x000fc40000410000 */
[-C--:B------:R-:W-:Y:S02]  /*b4f0*/  FMUL.FTZ R7, R2, R20.reuse ;  /* 0x0000001402077220 */ /* 0x080fe40000410000 */
[C---:B------:R-:W-:Y:S02]  /*b500*/  FMUL.FTZ R6, R4.reuse, R20 ;  /* 0x0000001404067220 */ /* 0x040fe40000410000 */
[-C--:B------:R-:W-:Y:S02]  /*b510*/  FFMA.FTZ R9, R5, R24.reuse, -R9 ;  /* 0x0000001805097223 */ /* 0x080fe40000010809 */
[----:B------:R-:W-:Y:S01]  /*b520*/  FFMA.FTZ R5, R3, R24, R8 ;  /* 0x0000001803057223 */ /* 0x000fe20000010008 */
[----:B------:R-:W-:Y:S01]  /*b530*/  F2FP.BF16.PACK_AB R8, R31, R33 ;  /* 0x000000211f08723e */ /* 0x000fe200000010ff */
[----:B------:R-:W-:Y:S01]  /*b540*/  FFMA.FTZ R3, R4, R23, -R7 ;  /* 0x0000001704037223 */ /* 0x000fe20000010807 */
[----:B------:R-:W-:Y:S01]  /*b550*/  F2FP.BF16.PACK_AB R9, R9, R29 ;  /* 0x0000001d0909723e */ /* 0x000fe200000010ff */
[----:B------:R-:W-:Y:S01]  /*b560*/  FFMA.FTZ R2, R2, R23, R6 ;  /* 0x0000001702027223 */ /* 0x000fe20000010006 */
[----:B------:R-:W-:-:S02]  /*b570*/  F2FP.BF16.PACK_AB R6, R11, R14 ;  /* 0x0000000e0b06723e */ /* 0x000fc400000010ff */
[----:B------:R-:W-:Y:S02]  /*b580*/  F2FP.BF16.PACK_AB R11, R3, R13 ;  /* 0x0000000d030b723e */ /* 0x000fe400000010ff */
[----:B------:R-:W-:Y:S02]  /*b590*/  F2FP.BF16.PACK_AB R4, R30, R32 ;  /* 0x000000201e04723e */ /* 0x000fe400000010ff */
[----:B------:R-:W-:Y:S01]  /*b5a0*/  F2FP.BF16.PACK_AB R5, R5, R28 ;  /* 0x0000001c0505723e */ /* 0x000fe200000010ff */
[----:B------:R1:W-:Y:S01]  /*b5b0*/  STS.128 [R27], R8 ;  /* 0x000000081b007388 */ /* 0x0003e20000000c00 */
[----:B------:R-:W-:-:S05]  /*b5c0*/  F2FP.BF16.PACK_AB R7, R2, R12 ;  /* 0x0000000c0207723e */ /* 0x000fca00000010ff */
[----:B------:R1:W-:Y:S02]  /*b5d0*/  STS.128 [R26+0x10080], R4 ;  /* 0x010080041a007388 */ /* 0x0003e40000000c00 */
.L_x_221:
[----:B------:R-:W-:Y:S05]  /*b5e0*/  BSYNC B0 ;  /* 0x0000000000007941 */ /* 0x000fea0003800000 */
.L_x_220:
[----:B------:R-:W-:-:S13]  /*b5f0*/  ISETP.GE.AND P0, PT, R134, c[0x0][0x27c], PT ;  /* 0x00009f0086007a0c */ /* 0x000fda0003f06270 */
[----:B------:R-:W-:Y:S05]  /*b600*/  @P0 BRA `(.L_x_219) ;  /* 0x000005e000000947 */ /* 0x000fea0003800000 */
[----:B------:R-:W-:Y:S01]  /*b610*/  IMAD.MOV.U32 R2, RZ, RZ, c[0x0][0x27c] ;  /* 0x00009f00ff027624 */ /* 0x000fe200078e00ff */
[----:B-1----:R-:W-:Y:S02]  /*b620*/  LEA.HI R4, R51, R134, RZ, 0x6 ;  /* 0x0000008633047211 */ /* 0x002fe400078f30ff */
[----:B------:R-:W-:Y:S02]  /*b630*/  LOP3.LUT R3, R0, 0x38, R50, 0xf8, !PT ;  /* 0x0000003800037812 */ /* 0x000fe400078ef832 */
[----:B------:R-:W-:Y:S01]  /*b640*/  LEA.HI R2, R2, R54, RZ, 0x1d ;  /* 0x0000003602027211 */ /* 0x000fe200078fe8ff */
[----:B------:R-:W-:Y:S01]  /*b650*/  IMAD.SHL.U32 R6, R4, 0x80, RZ ;  /* 0x0000008004067824 */ /* 0x000fe200078e00ff */
[----:B------:R-:W-:Y:S02]  /*b660*/  LOP3.LUT R3, R3, R53, RZ, 0x3c, !PT ;  /* 0x0000003503037212 */ /* 0x000fe400078e3cff */
[----:B------:R-:W-:Y:S02]  /*b670*/  SHF.R.S32.HI R4, RZ, 0x1f, R2 ;  /* 0x0000001fff047819 */ /* 0x000fe40000011402 */
[----:B------:R-:W-:-:S02]  /*b680*/  SHF.L.U32 R5, R2, 0x3, RZ ;  /* 0x0000000302057819 */ /* 0x000fc400000006ff */
[----:B------:R-:W-:Y:S02]  /*b690*/  LEA.HI R2, R4, R2, RZ, 0x3 ;  /* 0x0000000204027211 */ /* 0x000fe400078f18ff */
[----:B------:R-:W-:Y:S02]  /*b6a0*/  LOP3.LUT R6, R6, 0xffffe000, RZ, 0xc0, !PT ;  /* 0xffffe00006067812 */ /* 0x000fe400078ec0ff */
[----:B------:R-:W-:Y:S01]  /*b6b0*/  LOP3.LUT R4, R0, 0x38, R5, 0xf8, !PT ;  /* 0x0000003800047812 */ /* 0x000fe200078ef805 */
[----:B------:R-:W-:Y:S01]  /*b6c0*/  IMAD.SHL.U32 R2, R2, 0x400, RZ ;  /* 0x0000040002027824 */ /* 0x000fe200078e00ff */
[----:B------:R-:W-:Y:S02]  /*b6d0*/  IADD3 R0, R3, R6, R19 ;  /* 0x0000000603007210 */ /* 0x000fe40007ffe013 */
[----:B------:R-:W-:Y:S02]  /*b6e0*/  LOP3.LUT R3, R4, R53, RZ, 0x3c, !PT ;  /* 0x0000003504037212 */ /* 0x000fe400078e3cff */
[----:B------:R-:W-:-:S02]  /*b6f0*/  LEA R26, R0, 0x10080, 0x1 ;  /* 0x00010080001a7811 */ /* 0x000fc400078e08ff */
[----:B------:R-:W-:Y:S01]  /*b700*/  LOP3.LUT R0, R2, 0x7fffe000, RZ, 0xc0, !PT ;  /* 0x7fffe00002007812 */ /* 0x000fe200078ec0ff */
[----:B------:R-:W-:Y:S02]  /*b710*/  IMAD.U32 R2, R42, 0x10000, RZ ;  /* 0x000100002a027824 */ /* 0x000fe400078e00ff */
[----:B------:R-:W1:Y:S01]  /*b720*/  LDS.128 R8, [R26] ;  /* 0x000000001a087984 */ /* 0x000e620000000c00 */
[----:B------:R-:W-:-:S05]  /*b730*/  IADD3 R0, R3, R0, R19 ;  /* 0x0000000003007210 */ /* 0x000fca0007ffe013 */
[----:B------:R-:W-:Y:S01]  /*b740*/  IMAD.SHL.U32 R24, R0, 0x2, RZ ;  /* 0x0000000200187824 */ /* 0x000fe200078e00ff */
[----:B------:R-:W-:-:S04]  /*b750*/  SHF.L.U32 R0, R43, 0x10, RZ ;  /* 0x000000102b007819 */ /* 0x000fc800000006ff */
[----:B------:R-:W2:Y:S01]  /*b760*/  LDS.128 R4, [R24+0x10080] ;  /* 0x0100800018047984 */ /* 0x000ea20000000c00 */
[C---:B-1----:R-:W-:Y:S01]  /*b770*/  SHF.L.U32 R12, R8.reuse, 0x10, RZ ;  /* 0x00000010080c7819 */ /* 0x042fe200000006ff */
[C---:B------:R-:W-:Y:S01]  /*b780*/  IMAD.U32 R14, R9.reuse, 0x10000, RZ ;  /* 0x00010000090e7824 */ /* 0x040fe200078e00ff */
[----:B------:R-:W-:Y:S01]  /*b790*/  LOP3.LUT R13, R8, 0xffff0000, RZ, 0xc0, !PT ;  /* 0xffff0000080d7812 */ /* 0x000fe200078ec0ff */
[C---:B------:R-:W-:Y:S01]  /*b7a0*/  IMAD.U32 R16, R10.reuse, 0x10000, RZ ;  /* 0x000100000a107824 */ /* 0x040fe200078e00ff */
[----:B------:R-:W-:Y:S02]  /*b7b0*/  LOP3.LUT R22, R9, 0xffff0000, RZ, 0xc0, !PT ;  /* 0xffff000009167812 */ /* 0x000fe400078ec0ff */
[C---:B------:R-:W-:Y:S02]  /*b7c0*/  SHF.L.U32 R20, R11.reuse, 0x10, RZ ;  /* 0x000000100b147819 */ /* 0x040fe400000006ff */
[----:B------:R-:W-:Y:S02]  /*b7d0*/  LOP3.LUT R21, R11, 0xffff0000, RZ, 0xc0, !PT ;  /* 0xffff00000b157812 */ /* 0x000fe400078ec0ff */
[----:B------:R-:W-:Y:S01]  /*b7e0*/  LOP3.LUT R17, R10, 0xffff0000, RZ, 0xc0, !PT ;  /* 0xffff00000a117812 */ /* 0x000fe200078ec0ff */
[C---:B--2---:R-:W-:Y:S01]  /*b7f0*/  IMAD.U32 R3, R4.reuse, 0x10000, RZ ;  /* 0x0001000004037824 */ /* 0x044fe200078e00ff */
[----:B------:R-:W-:-:S02]  /*b800*/  LOP3.LUT R8, R4, 0xffff0000, RZ, 0xc0, !PT ;  /* 0xffff000004087812 */ /* 0x000fc400078ec0ff */
[----:B------:R-:W-:Y:S01]  /*b810*/  LOP3.LUT R4, R42, 0xffff0000, RZ, 0xc0, !PT ;  /* 0xffff00002a047812 */ /* 0x000fe200078ec0ff */
[-C--:B------:R-:W-:Y:S01]  /*b820*/  FMUL.FTZ R11, R2, R3.reuse ;  /* 0x00000003020b7220 */ /* 0x080fe20000410000 */
[C---:B------:R-:W-:Y:S02]  /*b830*/  SHF.L.U32 R9, R5.reuse, 0x10, RZ ;  /* 0x0000001005097819 */ /* 0x040fe400000006ff */
[----:B------:R-:W-:Y:S01]  /*b840*/  LOP3.LUT R19, R5, 0xffff0000, RZ, 0xc0, !PT ;  /* 0xffff000005137812 */ /* 0x000fe200078ec0ff */
[C---:B------:R-:W-:Y:S01]  /*b850*/  IMAD.U32 R5, R6.reuse, 0x10000, RZ ;  /* 0x0001000006057824 */ /* 0x040fe200078e00ff */
[----:B------:R-:W-:Y:S01]  /*b860*/  LOP3.LUT R10, R6, 0xffff0000, RZ, 0xc0, !PT ;  /* 0xffff0000060a7812 */ /* 0x000fe200078ec0ff */
[C---:B------:R-:W-:Y:S01]  /*b870*/  FMUL.FTZ R6, R0.reuse, R3 ;  /* 0x0000000300067220 */ /* 0x040fe20000410000 */
[C---:B------:R-:W-:Y:S01]  /*b880*/  SHF.L.U32 R15, R7.reuse, 0x10, RZ ;  /* 0x00000010070f7819 */ /* 0x040fe200000006ff */
[----:B------:R-:W-:Y:S01]  /*b890*/  FFMA.FTZ R31, R0, R12, -R11 ;  /* 0x0000000c001f7223 */ /* 0x000fe2000001080b */
[----:B------:R-:W-:Y:S01]  /*b8a0*/  LOP3.LUT R18, R7, 0xffff0000, RZ, 0xc0, !PT ;  /* 0xffff000007127812 */ /* 0x000fe200078ec0ff */
[----:B------:R-:W-:Y:S01]  /*b8b0*/  FMUL.FTZ R7, R4, R8 ;  /* 0x0000000804077220 */ /* 0x000fe20000410000 */
[----:B------:R-:W-:Y:S01]  /*b8c0*/  LOP3.LUT R3, R43, 0xffff0000, RZ, 0xc0, !PT ;  /* 0xffff00002b037812 */ /* 0x000fe200078ec0ff */
[----:B------:R-:W-:-:S02]  /*b8d0*/  IMAD.U32 R0, R45, 0x10000, RZ ;  /* 0x000100002d007824 */ /* 0x000fc400078e00ff */
[----:B------:R-:W-:Y:S01]  /*b8e0*/  FFMA.FTZ R30, R2, R12, R6 ;  /* 0x0000000c021e7223 */ /* 0x000fe20000010006 */
[----:B------:R-:W-:Y:S01]  /*b8f0*/  SHF.L.U32 R2, R49, 0x10, RZ ;  /* 0x0000001031027819 */ /* 0x000fe200000006ff */
[C---:B------:R-:W-:Y:S02]  /*b900*/  FFMA.FTZ R29, R3.reuse, R13, -R7 ;  /* 0x0000000d031d7223 */ /* 0x040fe40000010807 */
[-C--:B------:R-:W-:Y:S02]  /*b910*/  FMUL.FTZ R7, R0, R9.reuse ;  /* 0x0000000900077220 */ /* 0x080fe40000410000 */
[----:B------:R-:W-:Y:S02]  /*b920*/  FMUL.FTZ R8, R3, R8 ;  /* 0x0000000803087220 */ /* 0x000fe40000410000 */
[C---:B------:R-:W-:Y:S02]  /*b930*/  FMUL.FTZ R3, R2.reuse, R9 ;  /* 0x0000000902037220 */ /* 0x040fe40000410000 */
[----:B------:R-:W-:Y:S01]  /*b940*/  FFMA.FTZ R27, R2, R14, -R7 ;  /* 0x0000000e021b7223 */ /* 0x000fe20000010807 */
[----:B------:R-:W-:Y:S01]  /*b950*/  SHF.L.U32 R2, R47, 0x10, RZ ;  /* 0x000000102f027819 */ /* 0x000fe200000006ff */
[----:B------:R-:W-:-:S02]  /*b960*/  IMAD.U32 R6, R44, 0x10000, RZ ;  /* 0x000100002c067824 */ /* 0x000fc400078e00ff */
[----:B------:R-:W-:Y:S02]  /*b970*/  FFMA.FTZ R28, R4, R13, R8 ;  /* 0x0000000d041c7223 */ /* 0x000fe40000010008 */
[----:B------:R-:W-:Y:S01]  /*b980*/  FFMA.FTZ R25, R0, R14, R3 ;  /* 0x0000000e00197223 */ /* 0x000fe20000010003 */
[----:B------:R-:W-:Y:S01]  /*b990*/  LOP3.LUT R3, R47, 0xffff0000, RZ, 0xc0, !PT ;  /* 0xffff00002f037812 */ /* 0x000fe200078ec0ff */
[-C--:B------:R-:W-:Y:S01]  /*b9a0*/  FMUL.FTZ R4, R6, R5.reuse ;  /* 0x0000000506047220 */ /* 0x080fe20000410000 */
[----:B------:R-:W-:Y:S01]  /*b9b0*/  LOP3.LUT R0, R44, 0xffff0000, RZ, 0xc0, !PT ;  /* 0xffff00002c007812 */ /* 0x000fe200078ec0ff */
[----:B------:R-:W-:Y:S02]  /*b9c0*/  FMUL.FTZ R9, R2, R5 ;  /* 0x0000000502097220 */ /* 0x000fe40000410000 */
[----:B------:R-:W-:Y:S02]  /*b9d0*/  IMAD.U32 R5, R46, 0x10000, RZ ;  /* 0x000100002e057824 */ /* 0x000fe400078e00ff */
[----:B------:R-:W-:Y:S01]  /*b9e0*/  FFMA.FTZ R23, R2, R16, -R4 ;  /* 0x0000001002177223 */ /* 0x000fe20000010804 */
[----:B------:R-:W-:Y:S01]  /*b9f0*/  SHF.L.U32 R2, R48, 0x10, RZ ;  /* 0x0000001030027819 */ /* 0x000fe200000006ff */
[----:B------:R-:W-:-:S02]  /*ba00*/  FMUL.FTZ R7, R3, R10 ;  /* 0x0000000a03077220 */ /* 0x000fc40000410000 */
[----:B------:R-:W-:Y:S02]  /*ba10*/  FMUL.FTZ R4, R5, R15 ;  /* 0x0000000f05047220 */ /* 0x000fe40000410000 */
[----:B------:R-:W-:Y:S02]  /*ba20*/  FMUL.FTZ R8, R0, R10 ;  /* 0x0000000a00087220 */ /* 0x000fe40000410000 */
[----:B------:R-:W-:Y:S02]  /*ba30*/  FFMA.FTZ R14, R6, R16, R9 ;  /* 0x00000010060e7223 */ /* 0x000fe40000010009 */
[----:B------:R-:W-:Y:S01]  /*ba40*/  FFMA.FTZ R11, R0, R17, R7 ;  /* 0x00000011000b7223 */ /* 0x000fe20000010007 */
[----:B------:R-:W-:Y:S01]  /*ba50*/  LOP3.LUT R0, R46, 0xffff0000, RZ, 0xc0, !PT ;  /* 0xffff00002e007812 */ /* 0x000fe200078ec0ff */
[C---:B------:R-:W-:Y:S02]  /*ba60*/  FMUL.FTZ R6, R2.reuse, R15 ;  /* 0x0000000f02067220 */ /* 0x040fe40000410000 */
[-C--:B------:R-:W-:Y:S01]  /*ba70*/  FFMA.FTZ R13, R2, R20.reuse, -R4 ;  /* 0x00000014020d7223 */ /* 0x080fe20000010804 */
        /* <DEDUP_REMOVED lines=8> */
[C---:B------:R-:W-:Y:S02]  /*bb00*/  FMUL.FTZ R7, R4.reuse, R19 ;  /* 0x0000001304077220 */ /* 0x040fe40000410000 */
[----:B------:R-:W-:Y:S02]  /*bb10*/  FMUL.FTZ R5, R3, R18 ;  /* 0x0000001203057220 */ /* 0x000fe40000410000 */
        /* <DEDUP_REMOVED lines=13> */
.L_x_219:
[----:B------:R-:W-:Y:S05]  /*bbf0*/  BSYNC B1 ;  /* 0x0000000000017941 */ /* 0x000fea0003800000 */
.L_x_218:
[----:B------:R-:W-:Y:S01]  /*bc00*/  IADD3 R0, R198, 0x40, RZ ;  /* 0x00000040c6007810 */ /* 0x000fe20007ffe0ff */
[----:B------:R-:W-:Y:S03]  /*bc10*/  BSSY B1, `(.L_x_222) ;  /* 0x00000bb000017945 */ /* 0x000fe60003800000 */
[----:B------:R-:W-:-:S13]  /*bc20*/  ISETP.GE.AND P0, PT, R0, R52, PT ;  /* 0x000000340000720c */ /* 0x000fda0003f06270 */
[----:B------:R-:W-:Y:S05]  /*bc30*/  @P0 BRA `(.L_x_223) ;  /* 0x00000b8000000947 */ /* 0x000fea0003800000 */
[----:B------:R-:W-:Y:S01]  /*bc40*/  ISETP.GE.AND P0, PT, R132, c[0x0][0x27c], PT ;  /* 0x00009f0084007a0c */ /* 0x000fe20003f06270 */
[----:B------:R-:W-:Y:S01]  /*bc50*/  BSSY B0, `(.L_x_224) ;  /* 0x000005d000007945 */ /* 0x000fe20003800000 */
[----:B------:R-:W-:-:S11]  /*bc60*/  SHF.R.U32.HI R32, RZ, 0x3, R243 ;  /* 0x00000003ff207819 */ /* 0x000fd600000116f3 */
[----:B------:R-:W-:Y:S05]  /*bc70*/  @P0 BRA `(.L_x_225) ;  /* 0x000005a000000947 */ /* 0x000fea0003800000 */
[----:B------:R-:W-:Y:S01]  /*bc80*/  IMAD.MOV.U32 R3, RZ, RZ, c[0x0][0x27c] ;  /* 0x00009f00ff037624 */ /* 0x000fe200078e00ff */
[----:B------:R-:W-:-:S04]  /*bc90*/  LOP3.LUT R0, R243, 0x38, R132, 0xf8, !PT ;  /* 0x00000038f3007812 */ /* 0x000fc800078ef884 */
[----:B------:R-:W-:Y:S02]  /*bca0*/  LEA.HI R3, R3, R216, RZ, 0x1d ;  /* 0x000000d803037211 */ /* 0x000fe400078fe8ff */
[----:B------:R-:W-:Y:S02]  /*bcb0*/  LOP3.LUT R0, R245, R0, R32, 0xf6, !PT ;  /* 0x00000000f5007212 */ /* 0x000fe400078ef620 */
[----:B-1----:R-:W-:Y:S01]  /*bcc0*/  SHF.R.S32.HI R4, RZ, 0x1f, R3 ;  /* 0x0000001fff047819 */ /* 0x002fe20000011403 */
        /* <DEDUP_REMOVED lines=26> */
[-C--:B------:R-:W-:Y:S01]  /*be70*/  FMUL.FTZ R11, R2, R3.reuse ;  /* 0x00000003020b7220 */ /* 0x080fe20000410000 */
        /* <DEDUP_REMOVED lines=13> */
[-C--:B------:R-:W-:Y:S02]  /*bf50*/  FMUL.FTZ R7, R0, R9.reuse ;  /* 0x0000000900077220 */ /* 0x080fe40000410000 */
[----:B------:R-:W-:Y:S02]  /*bf60*/  FMUL.FTZ R8, R3, R8 ;  /* 0x0000000803087220 */ /* 0x000fe40000410000 */
[C---:B------:R-:W-:Y:S02]  /*bf70*/  FMUL.FTZ R3, R2.reuse, R9 ;  /* 0x0000000902037220 */ /* 0x040fe40000410000 */
[----:B------:R-:W-:Y:S02]  /*bf80*/  FFMA.FTZ R27, R2, R14, -R7 ;  /* 0x0000000e021b7223 */ /* 0x000fe40000010807 */
[----:B------:R-:W-:Y:S02]  /*bf90*/  IMAD.U32 R2, R39, 0x10000, RZ ;  /* 0x0001000027027824 */ /* 0x000fe400078e00ff */
[----:B------:R-:W-:-:S02]  /*bfa0*/  FFMA.FTZ R28, R4, R13, R8 ;  /* 0x0000000d041c7223 */ /* 0x000fc40000010008 */
[----:B------:R-:W-:Y:S01]  /*bfb0*/  FFMA.FTZ R25, R0, R14, R3 ;  /* 0x0000000e00197223 */ /* 0x000fe20000010003 */
[----:B------:R-:W-:Y:S01]  /*bfc0*/  LOP3.LUT R3, R39, 0xffff0000, RZ, 0xc0, !PT ;  /* 0xffff000027037812 */ /* 0x000fe200078ec0ff */
[-C--:B------:R-:W-:Y:S01]  /*bfd0*/  FMUL.FTZ R4, R6, R5.reuse ;  /* 0x0000000506047220 */ /* 0x080fe20000410000 */
[----:B------:R-:W-:Y:S01]  /*bfe0*/  LOP3.LUT R0, R36, 0xffff0000, RZ, 0xc0, !PT ;  /* 0xffff000024007812 */ /* 0x000fe200078ec0ff */
[----:B------:R-:W-:Y:S01]  /*bff0*/  FMUL.FTZ R9, R2, R5 ;  /* 0x0000000502097220 */ /* 0x000fe20000410000 */
[----:B------:R-:W-:Y:S01]  /*c000*/  SHF.L.U32 R5, R38, 0x10, RZ ;  /* 0x0000001026057819 */ /* 0x000fe200000006ff */
[----:B------:R-:W-:Y:S02]  /*c010*/  FFMA.FTZ R23, R2, R16, -R4 ;  /* 0x0000001002177223 */ /* 0x000fe40000010804 */
[----:B------:R-:W-:Y:S02]  /*c020*/  IMAD.U32 R2, R40, 0x10000, RZ ;  /* 0x0001000028027824 */ /* 0x000fe400078e00ff */
        /* <DEDUP_REMOVED lines=31> */
.L_x_225:
[----:B------:R-:W-:Y:S05]  /*c220*/  BSYNC B0 ;  /* 0x0000000000007941 */ /* 0x000fea0003800000 */
.L_x_224:
[----:B------:R-:W-:-:S13]  /*c230*/  ISETP.GE.AND P0, PT, R134, c[0x0][0x27c], PT ;  /* 0x00009f0086007a0c */ /* 0x000fda0003f06270 */
[----:B------:R-:W-:Y:S05]  /*c240*/  @P0 BRA `(.L_x_223) ;  /* 0x0000057000000947 */ /* 0x000fea0003800000 */
[----:B------:R-:W-:Y:S01]  /*c250*/  MOV R0, c[0x0][0x27c] ;  /* 0x00009f0000007a02 */ /* 0x000fe20000000f00 */
[----:B-1----:R-:W1:Y:S03]  /*c260*/  LDS.128 R8, [R247] ;  /* 0x00000000f7087984 */ /* 0x002e660000000c00 */
        /* <DEDUP_REMOVED lines=71> */
[C---:B------:R-:W-:Y:S02]  /*c6e0*/  FMUL.FTZ R5, R3.reuse, R18 ;  /* 0x0000001203057220 */ /* 0x040fe40000410000 */
[----:B------:R-:W-:Y:S01]  /*c6f0*/  FFMA.FTZ R9, R4, R22, -R8 ;  /* 0x0000001604097223 */ /* 0x000fe20000010808 */
[----:B------:R-:W-:Y:S01]  /*c700*/  F2FP.BF16.PACK_AB R8, R28, R30 ;  /* 0x0000001e1c08723e */ /* 0x000fe200000010ff */
[-C--:B------:R-:W-:Y:S01]  /*c710*/  FFMA.FTZ R3, R3, R21.reuse, -R6 ;  /* 0x0000001503037223 */ /* 0x080fe20000010806 */
        /* <DEDUP_REMOVED lines=10> */
.L_x_223:
[----:B------:R-:W-:Y:S05]  /*c7c0*/  BSYNC B1 ;  /* 0x0000000000017941 */ /* 0x000fea0003800000 */
.L_x_222:
[----:B------:R-:W-:-:S04]  /*c7d0*/  IADD3 R0, R198, 0x60, RZ ;  /* 0x00000060c6007810 */ /* 0x000fc80007ffe0ff */
        /* <DEDUP_REMOVED lines=96> */
.L_x_227:
[----:B------:R-:W-:Y:S05]  /*cde0*/  BSYNC B0 ;  /* 0x0000000000007941 */ /* 0x000fea0003800000 */
.L_x_226:
        /* <DEDUP_REMOVED lines=89> */
.L_x_205:
[----:B------:R-:W-:Y:S05]  /*d380*/  BSYNC B2 ;  /* 0x0000000000027941 */ /* 0x000fea0003800000 */
.L_x_177:
[----:B------:R-:W-:-:S04]  /*d390*/  DEPBAR.LE SB0, 0x0 ;  /* 0x000080000000791a */ /* 0x000fc80000000000 */
[----:B------:R-:W-:Y:S01]  /*d3a0*/  BAR.SYNC.DEFER_BLOCKING 0x0 ;  /* 0x0000000000007b1d */ /* 0x000fe20000010000 */
[----:B------:R-:W-:Y:S01]  /*d3b0*/  IMAD R0, R56, c[0x0][0x208], RZ ;  /* 0x0000820038007a24 */ /* 0x000fe200078e02ff */
[----:B------:R-:W-:Y:S01]  /*d3c0*/  LOP3.LUT P6, RZ, R219, 0x4, RZ, 0xc0, !PT ;  /* 0x00000004dbff7812 */ /* 0x000fe200078cc0ff */
[----:B-1----:R-:W-:Y:S01]  /*d3d0*/  IMAD.WIDE.U32 R2, R77, c[0x0][0x208], RZ ;  /* 0x000082004d027a25 */ /* 0x002fe200078e00ff */
[----:B------:R-:W-:-:S03]  /*d3e0*/  IADD3 R220, R220, -0x2, RZ ;  /* 0xfffffffedcdc7810 */ /* 0x000fc60007ffe0ff */
[C---:B------:R-:W-:Y:S01]  /*d3f0*/  IMAD R4, R77.reuse, c[0x0][0x20c], R0 ;  /* 0x000083004d047a24 */ /* 0x040fe200078e0200 */
[----:B------:R-:W-:Y:S01]  /*d400*/  LEA R0, P0, R2, R210, 0x5 ;  /* 0x000000d202007211 */ /* 0x000fe200078028ff */
[----:B------:R-:W-:Y:S02]  /*d410*/  IMAD R76, R77, -0x20, R127 ;  /* 0xffffffe04d4c7824 */ /* 0x000fe400078e027f */
[----:B------:R-:W-:-:S05]  /*d420*/  IMAD.IADD R3, R3, 0x1, R4 ;  /* 0x0000000103037824 */ /* 0x000fca00078e0204 */
[----:B------:R-:W-:Y:S02]  /*d430*/  LEA.HI.X R2, R2, R218, R3, 0x5, P0 ;  /* 0x000000da02027211 */ /* 0x000fe400000f2c03 */
[----:B------:R-:W-:-:S04]  /*d440*/  LEA R4, P0, R0, c[0x0][0x1f8], 0x1 ;  /* 0x00007e0000047a11 */ /* 0x000fc800078008ff */
[----:B------:R-:W-:Y:S01]  /*d450*/  R2P PR, R216, 0x6 ;  /* 0x00000006d8007804 */ /* 0x000fe20000000000 */
[----:B------:R-:W-:Y:S01]  /*d460*/  LDSM.16.M88.4 R12, [R182] ;  /* 0x00000000b60c783b */ /* 0x000fe20000000200 */
[----:B------:R-:W-:Y:S01]  /*d470*/  LEA.HI.X R5, R0, c[0x0][0x1fc], R2, 0x1, P0 ;  /* 0x00007f0000057a11 */ /* 0x000fe200000f0c02 */
[----:B------:R-:W-:Y:S01]  /*d480*/  IMAD.MOV.U32 R2, RZ, RZ, 0x40 ;  /* 0x00000040ff027424 */ /* 0x000fe200078e00ff */
[C---:B------:R-:W-:Y:S01]  /*d490*/  LOP3.LUT R0, R55.reuse, 0x1, RZ, 0xc0, !PT ;  /* 0x0000000137007812 */ /* 0x040fe200078ec0ff */
[----:B--2-4-:R-:W1:Y:S01]  /*d4a0*/  LDSM.16.M88.4 R20, [R176] ;  /* 0x00000000b014783b */ /* 0x014e620000000200 */
[----:B------:R-:W-:Y:S02]  /*d4b0*/  ISETP.GT.AND P0, PT, R76, R198, PT ;  /* 0x000000c64c00720c */ /* 0x000fe40003f04270 */
[----:B------:R-:W-:Y:S01]  /*d4c0*/  LOP3.LUT P3, RZ, R55, 0x2, RZ, 0xc0, !PT ;  /* 0x0000000237ff7812 */ /* 0x000fe2000786c0ff */
[----:B------:R-:W-:Y:S01]  /*d4d0*/  LDSM.16.M88.4 R8, [R183] ;  /* 0x00000000b708783b */ /* 0x000fe20000000200 */
[----:B------:R-:W-:-:S02]  /*d4e0*/  ISETP.NE.U32.OR P0, PT, R0, 0x1, !P0 ;  /* 0x000000010000780c */ /* 0x000fc40004705470 */
[C---:B------:R-:W-:Y:S01]  /*d4f0*/  IADD3 R0, R176.reuse, 0x20, RZ ;  /* 0x00000020b0007810 */ /* 0x040fe20007ffe0ff */
[----:B------:R-:W2:Y:S01]  /*d500*/  LDSM.16.M88.4 R40, [R176+0x800] ;  /* 0x00080000b028783b */ /* 0x000ea20000000200 */
[----:B------:R-:W-:Y:S02]  /*d510*/  @P1 IADD3 R0, R176, -0x20, RZ ;  /* 0xffffffe0b0001810 */ /* 0x000fe40007ffe0ff */
[C---:B------:R-:W-:Y:S02]  /*d520*/  LOP3.LUT P1, RZ, R55.reuse, 0x4, RZ, 0xc0, !PT ;  /* 0x0000000437ff7812 */ /* 0x040fe4000782c0ff */
[CC--:B------:R-:W-:Y:S01]  /*d530*/  ISETP.LE.OR P3, PT, R76.reuse, R198.reuse, !P3 ;  /* 0x000000c64c00720c */ /* 0x0c0fe20005f63670 */
[----:B------:R-:W3:Y:S01]  /*d540*/  LDSM.16.M88.4 R28, [R0] ;  /* 0x00000000001c783b */ /* 0x000ee20000000200 */
[----:B------:R-:W-:Y:S02]  /*d550*/  ISETP.LE.OR P1, PT, R76, R198, !P1 ;  /* 0x000000c64c00720c */ /* 0x000fe40004f23670 */
[----:B------:R-:W-:Y:S01]  /*d560*/  SEL R2, R2, 0xffffffc0, !P2 ;  /* 0xffffffc002027807 */ /* 0x000fe20005000000 */
[----:B------:R-:W4:Y:S04]  /*d570*/  LDSM.16.M88.4 R56, [R0+0x800] ;  /* 0x000800000038783b */ /* 0x000f280000000200 */
[----:B------:R-:W-:Y:S01]  /*d580*/  @!PT LDS RZ, [RZ] ;  /* 0x00000000fffff984 */ /* 0x000fe20000000800 */
[----:B------:R-:W-:Y:S01]  /*d590*/  @!PT LDS RZ, [RZ] ;  /* 0x00000000fffff984 */ /* 0x000fe20000000800 */
[----:B------:R-:W-:Y:S01]  /*d5a0*/  @!PT LDS RZ, [RZ] ;  /* 0x00000000fffff984 */ /* 0x000fe20000000800 */
[----:B------:R2:W-:Y:S01]  /*d5b0*/  LDGSTS.E.BYPASS.LTC128B.128 [R188+0x8080], [R4.64], !P0 ;  /* 0x0808000004bc7fae */ /* 0x0005e2000c101d46 */
[----:B------:R-:W-:Y:S01]  /*d5c0*/  LOP3.LUT P0, RZ, R55, 0x8, RZ, 0xc0, !PT ;  /* 0x0000000837ff7812 */ /* 0x000fe2000780c0ff */
[----:B------:R-:W-:-:S02]  /*d5d0*/  IMAD.IADD R3, R176, 0x1, R2 ;  /* 0x00000001b0037824 */ /* 0x000fc400078e0202 */
[----:B------:R2:W-:Y:S01]  /*d5e0*/  LDGSTS.E.BYPASS.LTC128B.128 [R188+0x9080], [R4.64+0x80], !P3 ;  /* 0x0908008004bc7fae */ /* 0x0005e2000d901d46 */
[----:B------:R-:W-:Y:S01]  /*d5f0*/  ISETP.LE.OR P0, PT, R76, R198, !P0 ;  /* 0x000000c64c00720c */ /* 0x000fe20004703670 */
[----:B------:R-:W-:Y:S02]  /*d600*/  IMAD.IADD R177, R2, 0x1, R0 ;  /* 0x0000000102b17824 */ /* 0x000fe400078e0200 */
[----:B------:R3:W-:Y:S01]  /*d610*/  LDGSTS.E.BYPASS.LTC128B.128 [R188+0xa080], [R4.64+0x100], !P1 ;  /* 0x0a08010004bc7fae */ /* 0x0007e2000c901d46 */
[C---:B-1----:R-:W-:Y:S09]  /*d620*/  HMMA.16816.F32.BF16 R16, R12.reuse, R20, RZ ;  /* 0x000000140c10723c */ /* 0x042ff200000418ff */
[----:B------:R1:W-:Y:S04]  /*d630*/  LDGSTS.E.BYPASS.LTC128B.128 [R188+0xb080], [R4.64+0x180], !P0 ;  /* 0x0b08018004bc7fae */ /* 0x0003e8000c101d46 */
[----:B------:R-:W-:Y:S01]  /*d640*/  LDSM.16.M88.4 R44, [R3] ;  /* 0x00000000032c783b */ /* 0x000fe20000000200 */
[C---:B------:R-:W-:Y:S03]  /*d650*/  HMMA.16816.F32.BF16 R24, R12.reuse, R22, RZ ;  /* 0x000000160c18723c */ /* 0x040fe600000418ff */
[----:B------:R-:W-:Y:S04]  /*d660*/  LDSM.16.M88.4 R20, [R184] ;  /* 0x00000000b814783b */ /* 0x000fe80000000200 */
[----:B------:R-:W-:Y:S01]  /*d670*/  LDSM.16.M88.4 R48, [R177] ;  /* 0x00000000b130783b */ /* 0x000fe20000000200 */
[----:B--2---:R-:W-:Y:S03]  /*d680*/  HMMA.16816.F32.BF16 R32, R12, R40, RZ ;  /* 0x000000280c20723c */ /* 0x004fe600000418ff */
[----:B------:R-:W-:Y:S04]  /*d690*/  LDSM.16.M88.4 R52, [R3+0x800] ;  /* 0x000800000334783b */ /* 0x000fe80000000200 */
[----:B------:R-:W-:Y:S01]  /*d6a0*/  LDSM.16.M88.4 R60, [R176+0x1000] ;  /* 0x00100000b03c783b */ /* 0x000fe20000000200 */
[C---:B---3--:R-:W-:Y:S03]  /*d6b0*/  HMMA.16816.F32.BF16 R16, R8.reuse, R28, R16 ;  /* 0x0000001c0810723c */ /* 0x048fe60000041810 */
[----:B------:R-:W-:Y:S04]  /*d6c0*/  LDSM.16.M88.4 R68, [R0+0x1000] ;  /* 0x001000000044783b */ /* 0x000fe80000000200 */
[----:B-1----:R-:W1:Y:S01]  /*d6d0*/  LDSM.16.M88.4 R4, [R185] ;  /* 0x00000000b904783b */ /* 0x002e620000000200 */
[----:B------:R-:W-:Y:S03]  /*d6e0*/  HMMA.16816.F32.BF16 R36, R8, R30, R24 ;  /* 0x0000001e0824723c */ /* 0x000fe60000041818 */
[----:B------:R-:W2:Y:S04]  /*d6f0*/  LDSM.16.M88.4 R24, [R182+0x4000] ;  /* 0x00400000b618783b */ /* 0x000ea80000000200 */
[----:B------:R-:W-:Y:S01]  /*d700*/  LDSM.16.M88.4 R28, [R176+0x1800] ;  /* 0x00180000b01c783b */ /* 0x000fe20000000200 */
[----:B------:R-:W-:Y:S03]  /*d710*/  HMMA.16816.F32.BF16 R40, R12, R42, RZ ;  /* 0x0000002a0c28723c */ /* 0x000fe600000418ff */
[----:B------:R-:W-:Y:S04]  /*d720*/  LDSM.16.M88.4 R64, [R3+0x1000] ;  /* 0x001000000340783b */ /* 0x000fe80000000200 */
[----:B------:R-:W-:Y:S01]  /*d730*/  LDSM.16.M88.4 R72, [R177+0x2000] ;  /* 0x00200000b148783b */ /* 0x000fe20000000200 */
[C---:B----4-:R-:W-:Y:S03]  /*d740*/  HMMA.16816.F32.BF16 R32, R8.reuse, R56, R32 ;  /* 0x000000380820723c */ /* 0x050fe60000041820 */
[----:B------:R-:W0:Y:S11]  /*d750*/  LDGDEPBAR ;  /* 0x00000000000079af */ /* 0x000e360000000000 */
[----:B------:R-:W-:Y:S02]  /*d760*/  @!UPT UIADD3 URZ, URZ, URZ, URZ ;  /* 0x0000003f3f3ff290 */ /* 0x000fe4000fffe03f */
[----:B------:R-:W-:Y:S01]  /*d770*/  HMMA.16816.F32.BF16 R40, R8, R58, R40 ;  /* 0x0000003a0828723c */ /* 0x000fe20000041828 */
[----:B------:R-:W-:Y:S07]  /*d780*/  LDSM.16.M88.4 R56, [R177+0x1000] ;  /* 0x00100000b138783b */ /* 0x000fee0000000200 */
[C---:B-1----:R-:W-:Y:S08]  /*d790*/  HMMA.16816.F32.BF16 R16, R4.reuse, R44, R16 ;  /* 0x0000002c0410723c */ /* 0x042ff00000041810 */
[C---:B------:R-:W-:Y:S01]  /*d7a0*/  HMMA.16816.F32.BF16 R36, R4.reuse, R46, R36 ;  /* 0x0000002e0424723c */ /* 0x040fe20000041824 */
[----:B------:R-:W1:Y:S07]  /*d7b0*/  LDSM.16.M88.4 R44, [R177+0x800] ;  /* 0x00080000b12c783b */ /* 0x000e6e0000000200 */
[----:B------:R-:W-:Y:S08]  /*d7c0*/  HMMA.16816.F32.BF16 R32, R4, R52, R32 ;  /* 0x000000340420723c */ /* 0x000ff00000041820 */
[C---:B------:R-:W-:Y:S01]  /*d7d0*/  HMMA.16816.F32.BF16 R12, R20.reuse, R48, R16 ;  /* 0x00000030140c723c */ /* 0x040fe20000041810 */
[----:B------:R-:W3:Y:S07]  /*d7e0*/  LDSM.16.M88.4 R16, [R183+0x4000] ;  /* 0x00400000b710783b */ /* 0x000eee0000000200 */
[----:B------:R-:W-:Y:S01]  /*d7f0*/  HMMA.16816.F32.BF16 R36, R20, R50, R36 ;  /* 0x000000321424723c */ /* 0x000fe20000041824 */
[----:B------:R-:W-:Y:S07]  /*d800*/  LDSM.16.M88.4 R48, [R0+0x1800] ;  /* 0x001800000030783b */ /* 0x000fee0000000200 */
[----:B------:R-:W-:Y:S01]  /*d810*/  HMMA.16816.F32.BF16 R40, R4, R54, R40 ;  /* 0x000000360428723c */ /* 0x000fe20000041828 */
[----:B------:R-:W-:Y:S07]  /*d820*/  LDSM.16.M88.4 R52, [R3+0x1800] ;  /* 0x001800000334783b */ /* 0x000fee0000000200 */
[----:B--2---:R-:W-:Y:S01]  /*d830*/  HMMA.16816.F32.BF16 R8, R24, R60, R12 ;  /* 0x0000003c1808723c */ /* 0x004fe2000004180c */
[----:B------:R-:W2:Y:S07]  /*d840*/  LDSM.16.M88.4 R12, [R185+0x4000] ;  /* 0x00400000b90c783b */ /* 0x000eae0000000200 */
[----:B-1----:R-:W-:Y:S08]  /*d850*/  HMMA.16816.F32.BF16 R32, R20, R44, R32 ;  /* 0x0000002c1420723c */ /* 0x002ff00000041820 */
[----:B------:R-:W-:Y:S01]  /*d860*/  HMMA.16816.F32.BF16 R36, R24, R62, R36 ;  /* 0x0000003e1824723c */ /* 0x000fe20000041824 */
[----:B------:R-:W-:Y:S07]  /*d870*/  LDSM.16.M88.4 R60, [R3+0x2000] ;  /* 0x00200000033c783b */ /* 0x000fee0000000200 */
[----:B---3--:R-:W-:Y:S01]  /*d880*/  HMMA.16816.F32.BF16 R4, R16, R68, R8 ;  /* 0x000000441004723c */ /* 0x008fe20000041808 */
[----:B------:R-:W1:Y:S07]  /*d890*/  LDSM.16.M88.4 R8, [R184+0x4000] ;  /* 0x00400000b808783b */ /* 0x000e6e0000000200 */
[----:B------:R-:W-:Y:S01]  /*d8a0*/  HMMA.16816.F32.BF16 R40, R20, R46, R40 ;  /* 0x0000002e1428723c */ /* 0x000fe20000041828 */
[----:B------:R-:W-:Y:S07]  /*d8b0*/  LDSM.16.M88.4 R44, [R177+0x1800] ;  /* 0x00180000b12c783b */ /* 0x000fee0000000200 */
[----:B------:R-:W-:Y:S08]  /*d8c0*/  HMMA.16816.F32.BF16 R32, R24, R28, R32 ;  /* 0x0000001c1820723c */ /* 0x000ff00000041820 */
[----:B------:R-:W-:Y:S01]  /*d8d0*/  HMMA.16816.F32.BF16 R36, R16, R70, R36 ;  /* 0x000000461024723c */ /* 0x000fe20000041824 */
[----:B------:R-:W-:Y:S07]  /*d8e0*/  LDSM.16.M88.4 R68, [R176+0x2000] ;  /* 0x00200000b044783b */ /* 0x000fee0000000200 */
[----:B--2---:R-:W-:Y:S01]  /*d8f0*/  HMMA.16816.F32.BF16 R20, R12, R64, R4 ;  /* 0x000000400c14723c */ /* 0x004fe20000041804 */
[----:B------:R-:W2:Y:S07]  /*d900*/  LDSM.16.M88.4 R4, [R182+0x8000] ;  /* 0x00800000b604783b */ /* 0x000eae0000000200 */
[----:B------:R-:W-:Y:S01]  /*d910*/  HMMA.16816.F32.BF16 R40, R24, R30, R40 ;  /* 0x0000001e1828723c */ /* 0x000fe20000041828 */
[----:B------:R-:W-:Y:S04]  /*d920*/  LDSM.16.M88.4 R28, [R183+0x8000] ;  /* 0x00800000b71c783b */ /* 0x000fe80000000200 */
[----:B------:R-:W-:Y:S03]  /*d930*/  LDSM.16.M88.4 R24, [R185+0x8000] ;  /* 0x00800000b918783b */ /* 0x000fe60000000200 */
[----:B------:R-:W-:Y:S08]  /*d940*/  HMMA.16816.F32.BF16 R32, R16, R48, R32 ;  /* 0x000000301020723c */ /* 0x000ff00000041820 */
[----:B------:R-:W-:Y:S01]  /*d950*/  HMMA.16816.F32.BF16 R36, R12, R66, R36 ;  /* 0x000000420c24723c */ /* 0x000fe20000041824 */
[----:B------:R-:W3:Y:S07]  /*d960*/  LDSM.16.M88.4 R64, [R0+0x2000] ;  /* 0x002000000040783b */ /* 0x000eee0000000200 */
[----:B-1----:R-:W-:Y:S08]  /*d970*/  HMMA.16816.F32.BF16 R20, R8, R56, R20 ;  /* 0x000000380814723c */ /* 0x002ff00000041814 */
[----:B------:R-:W-:Y:S01]  /*d980*/  HMMA.16816.F32.BF16 R40, R16, R50, R40 ;  /* 0x000000321028723c */ /* 0x000fe20000041828 */
[----:B------:R-:W1:Y:S07]  /*d990*/  LDSM.16.M88.4 R48, [R176+0x2800] ;  /* 0x00280000b030783b */ /* 0x000e6e0000000200 */
[----:B------:R-:W-:Y:S08]  /*d9a0*/  HMMA.16816.F32.BF16 R32, R12, R52, R32 ;  /* 0x000000340c20723c */ /* 0x000ff00000041820 */
[----:B------:R-:W-:Y:S01]  /*d9b0*/  HMMA.16816.F32.BF16 R36, R8, R58, R36 ;  /* 0x0000003a0824723c */ /* 0x000fe20000041824 */
[----:B------:R-:W4:Y:S07]  /*d9c0*/  LDSM.16.M88.4 R56, [R0+0x2800] ;  /* 0x002800000038783b */ /* 0x000f2e0000000200 */
[----:B--2---:R-:W-:Y:S01]  /*d9d0*/  HMMA.16816.F32.BF16 R16, R4, R68, R20 ;  /* 0x000000440410723c */ /* 0x004fe20000041814 */
[----:B------:R-:W2:Y:S07]  /*d9e0*/  LDSM.16.M88.4 R20, [R184+0x8000] ;  /* 0x00800000b814783b */ /* 0x000eae0000000200 */
[----:B------:R-:W-:Y:S01]  /*d9f0*/  HMMA.16816.F32.BF16 R40, R12, R54, R40 ;  /* 0x000000360c28723c */ /* 0x000fe20000041828 */
[----:B------:R-:W-:Y:S07]  /*da00*/  LDSM.16.M88.4 R52, [R177+0x2800] ;  /* 0x00280000b134783b */ /* 0x000fee0000000200 */
[----:B------:R-:W-:Y:S08]  /*da10*/  HMMA.16816.F32.BF16 R32, R8, R44, R32 ;  /* 0x0000002c0820723c */ /* 0x000ff00000041820 */
[----:B------:R-:W-:Y:S01]  /*da20*/  HMMA.16816.F32.BF16 R36, R4, R70, R36 ;  /* 0x000000460424723c */ /* 0x000fe20000041824 */
[----:B------:R-:W-:Y:S07]  /*da30*/  LDSM.16.M88.4 R68, [R0+0x3000] ;  /* 0x003000000044783b */ /* 0x000fee0000000200 */
[----:B---3--:R-:W-:Y:S01]  /*da40*/  HMMA.16816.F32.BF16 R12, R28, R64, R16 ;  /* 0x000000401c0c723c */ /* 0x008fe20000041810 */
[----:B------:R-:W-:Y:S07]  /*da50*/  LDSM.16.M88.4 R16, [R182+0xc000] ;  /* 0x00c00000b610783b */ /* 0x000fee0000000200 */
[----:B------:R-:W-:Y:S01]  /*da60*/  HMMA.16816.F32.BF16 R40, R8, R46, R40 ;  /* 0x0000002e0828723c */ /* 0x000fe20000041828 */
[----:B------:R-:W3:Y:S07]  /*da70*/  LDSM.16.M88.4 R44, [R3+0x2800] ;  /* 0x00280000032c783b */ /* 0x000eee0000000200 */
[----:B-1----:R-:W-:Y:S08]  /*da80*/  HMMA.16816.F32.BF16 R32, R4, R48, R32 ;  /* 0x000000300420723c */ /* 0x002ff00000041820 */
[----:B------:R-:W-:Y:S01]  /*da90*/  HMMA.16816.F32.BF16 R36, R28, R66, R36 ;  /* 0x000000421c24723c */ /* 0x000fe20000041824 */
[----:B------:R-:W1:Y:S07]  /*daa0*/  LDSM.16.M88.4 R64, [R176+0x3000] ;  /* 0x00300000b040783b */ /* 0x000e6e0000000200 */
[----:B------:R-:W-:Y:S01]  /*dab0*/  HMMA.16816.F32.BF16 R8, R24, R60, R12 ;  /* 0x0000003c1808723c */ /* 0x000fe2000004180c */
[----:B------:R-:W1:Y:S07]  /*dac0*/  LDSM.16.M88.4 R12, [R183+0xc000] ;  /* 0x00c00000b70c783b */ /* 0x000e6e0000000200 */
[----:B------:R-:W-:Y:S01]  /*dad0*/  HMMA.16816.F32.BF16 R40, R4, R50, R40 ;  /* 0x000000320428723c */ /* 0x000fe20000041828 */
[----:B------:R-:W1:Y:S07]  /*dae0*/  LDSM.16.M88.4 R48, [R176+0x3800] ;  /* 0x00380000b030783b */ /* 0x000e6e0000000200 */
[----:B----4-:R-:W-:Y:S08]  /*daf0*/  HMMA.16816.F32.BF16 R32, R28, R56, R32 ;  /* 0x000000381c20723c */ /* 0x010ff00000041820 */
[----:B------:R-:W-:Y:S01]  /*db00*/  HMMA.16816.F32.BF16 R36, R24, R62, R36 ;  /* 0x0000003e1824723c */ /* 0x000fe20000041824 */
[----:B------:R-:W-:Y:S07]  /*db10*/  LDSM.16.M88.4 R60, [R3+0x3000] ;  /* 0x00300000033c783b */ /* 0x000fee0000000200 */
[----:B--2---:R-:W-:Y:S01]  /*db20*/  HMMA.16816.F32.BF16 R4, R20, R72, R8 ;  /* 0x000000481404723c */ /* 0x004fe20000041808 */
[----:B------:R-:W2:Y:S07]  /*db30*/  LDSM.16.M88.4 R8, [R185+0xc000] ;  /* 0x00c00000b908783b */ /* 0x000eae0000000200 */
[----:B------:R-:W-:Y:S01]  /*db40*/  HMMA.16816.F32.BF16 R40, R28, R58, R40 ;  /* 0x0000003a1c28723c */ /* 0x000fe20000041828 */
[----:B------:R-:W-:Y:S07]  /*db50*/  LDSM.16.M88.4 R56, [R177+0x3000] ;  /* 0x00300000b138783b */ /* 0x000fee0000000200 */
[----:B---3--:R-:W-:Y:S08]  /*db60*/  HMMA.16816.F32.BF16 R32, R24, R44, R32 ;  /* 0x0000002c1820723c */ /* 0x008ff00000041820 */
[----:B------:R-:W-:Y:S08]  /*db70*/  HMMA.16816.F32.BF16 R28, R20, R74, R36 ;  /* 0x0000004a141c723c */ /* 0x000ff00000041824 */
[----:B-1----:R-:W-:Y:S08]  /*db80*/  HMMA.16816.F32.BF16 R4, R16, R64, R4 ;  /* 0x000000401004723c */ /* 0x002ff00000041804 */
[----:B------:R-:W-:Y:S01]  /*db90*/  HMMA.16816.F32.BF16 R36, R24, R46, R40 ;  /* 0x0000002e1824723c */ /* 0x000fe20000041828 */
[----:B------:R-:W1:Y:S04]  /*dba0*/  LDSM.16.M88.4 R44, [R0+0x3800] ;  /* 0x00380000002c783b */ /* 0x000e680000000200 */
[----:B------:R-:W-:Y:S03]  /*dbb0*/  LDSM.16.M88.4 R40, [R3+0x3800] ;  /* 0x003800000328783b */ /* 0x000fe60000000200 */
[----:B------:R-:W-:Y:S08]  /*dbc0*/  HMMA.16816.F32.BF16 R32, R20, R52, R32 ;  /* 0x000000341420723c */ /* 0x000ff00000041820 */
[----:B------:R-:W-:Y:S08]  /*dbd0*/  HMMA.16816.F32.BF16 R28, R16, R66, R28 ;  /* 0x00000042101c723c */ /* 0x000ff0000004181c */
[----:B------:R-:W-:Y:S01]  /*dbe0*/  HMMA.16816.F32.BF16 R24, R12, R68, R4 ;  /* 0x000000440c18723c */ /* 0x000fe20000041804 */
[----:B------:R-:W3:Y:S07]  /*dbf0*/  LDSM.16.M88.4 R4, [R184+0xc000] ;  /* 0x00c00000b804783b */ /* 0x000eee0000000200 */
[----:B------:R-:W-:Y:S08]  /*dc00*/  HMMA.16816.F32.BF16 R20, R20, R54, R36 ;  /* 0x000000361414723c */ /* 0x000ff00000041824 */
[----:B------:R-:W-:Y:S08]  /*dc10*/  HMMA.16816.F32.BF16 R36, R16, R48, R32 ;  /* 0x000000301024723c */ /* 0x000ff00000041820 */
[----:B------:R-:W-:Y:S08]  /*dc20*/  HMMA.16816.F32.BF16 R32, R12, R70, R28 ;  /* 0x000000460c20723c */ /* 0x000ff0000004181c */
[----:B--2---:R-:W-:Y:S08]  /*dc30*/  HMMA.16816.F32.BF16 R28, R8, R60, R24 ;  /* 0x0000003c081c723c */ /* 0x004ff00000041818 */
[----:B------:R-:W-:Y:S08]  /*dc40*/  HMMA.16816.F32.BF16 R16, R16, R50, R20 ;  /* 0x000000321010723c */ /* 0x000ff00000041814 */
[----:B-1----:R-:W-:Y:S08]  /*dc50*/  HMMA.16816.F32.BF16 R20, R12, R44, R36 ;  /* 0x0000002c0c14723c */ /* 0x002ff00000041824 */
[----:B------:R-:W-:Y:S01]  /*dc60*/  HMMA.16816.F32.BF16 R24, R8, R62, R32 ;  /* 0x0000003e0818723c */ /* 0x000fe20000041820 */
[----:B------:R-:W1:Y:S01]  /*dc70*/  LDSM.16.M88.4 R32, [R177+0x3800] ;  /* 0x00380000b120783b */ /* 0x000e620000000200 */
[----:B------:R-:W-:-:S06]  /*dc80*/  DEPBAR.LE SB0, 0x0 ;  /* 0x000080000000791a */ /* 0x000fcc0000000000 */
[----:B---3--:R-:W-:Y:S08]  /*dc90*/  HMMA.16816.F32.BF16 R28, R4, R56, R28 ;  /* 0x00000038041c723c */ /* 0x008ff0000004181c */
[----:B------:R-:W-:Y:S08]  /*dca0*/  HMMA.16816.F32.BF16 R12, R12, R46, R16 ;  /* 0x0000002e0c0c723c */ /* 0x000ff00000041810 */
[----:B------:R-:W-:Y:S08]  /*dcb0*/  HMMA.16816.F32.BF16 R16, R8, R40, R20 ;  /* 0x000000280810723c */ /* 0x000ff00000041814 */
[----:B------:R-:W-:Y:S01]  /*dcc0*/  HMMA.16816.F32.BF16 R20, R4, R58, R24 ;  /* 0x0000003a0414723c */ /* 0x000fe20000041818 */
[----:B------:R-:W-:-:S04]  /*dcd0*/  FMUL.FTZ R0, R28, c[0x0][0x320] ;  /* 0x0000c8001c007a20 */ /* 0x000fc80000410000 */
[----:B------:R2:W3:Y:S03]  /*dce0*/  MUFU.TANH R26, R0 ;  /* 0x00000000001a7308 */ /* 0x0004e60000002400 */
[----:B------:R-:W-:Y:S08]  /*dcf0*/  HMMA.16816.F32.BF16 R8, R8, R42, R12 ;  /* 0x0000002a0808723c */ /* 0x000ff0000004180c */
[----:B-1----:R-:W-:Y:S01]  /*dd00*/  HMMA.16816.F32.BF16 R12, R4, R32, R16 ;  /* 0x00000020040c723c */ /* 0x002fe20000041810 */
[----:B--2---:R-:W-:-:S04]  /*dd10*/  FMUL.FTZ R0, R29, c[0x0][0x320] ;  /* 0x0000c8001d007a20 */ /* 0x004fc80000410000 */
[----:B------:R1:W2:Y:S11]  /*dd20*/  MUFU.TANH R25, R0 ;  /* 0x0000000000197308 */ /* 0x0002b60000002400 */
[----:B------:R-:W-:Y:S01]  /*dd30*/  HMMA.16816.F32.BF16 R8, R4, R34, R8 ;  /* 0x000000220408723c */ /* 0x000fe20000041808 */
[----:B-1----:R-:W-:-:S04]  /*dd40*/  FMUL.FTZ R0, R30, c[0x0][0x320] ;  /* 0x0000c8001e007a20 */ /* 0x002fc80000410000 */
[----:B------:R1:W-:Y:S11]  /*dd50*/  MUFU.TANH R24, R0 ;  /* 0x0000000000187308 */ /* 0x0003f60000002400 */
[----:B------:R-:W-:Y:S08]  /*dd60*/  @!UPT UIADD3 URZ, URZ, URZ, URZ ;  /* 0x0000003f3f3ff290 */ /* 0x000ff0000fffe03f */
[----:B------:R-:W-:-:S04]  /*dd70*/  FMUL.FTZ R2, R8, c[0x0][0x320] ;  /* 0x0000c80008027a20 */ /* 0x000fc80000410000 */
[----:B------:R-:W-:Y:S01]  /*dd80*/  MUFU.TANH R4, R2 ;  /* 0x0000000200047308 */ /* 0x000fe20000002400 */
[----:B-1----:R-:W-:-:S07]  /*dd90*/  FMUL.FTZ R0, R31, c[0x0][0x320] ;  /* 0x0000c8001f007a20 */ /* 0x002fce0000410000 */
[----:B------:R1:W4:Y:S02]  /*dda0*/  MUFU.TANH R3, R0 ;  /* 0x0000000000037308 */ /* 0x0003240000002400 */
[----:B-1----:R-:W-:-:S06]  /*ddb0*/  FMUL.FTZ R0, R20, c[0x0][0x320] ;  /* 0x0000c80014007a20 */ /* 0x002fcc0000410000 */
[----:B------:R1:W1:Y:S02]  /*ddc0*/  MUFU.TANH R17, R0 ;  /* 0x0000000000117308 */ /* 0x0002640000002400 */
[----:B-1----:R-:W-:-:S06]  /*ddd0*/  FMUL.FTZ R0, R21, c[0x0][0x320] ;  /* 0x0000c80015007a20 */ /* 0x002fcc0000410000 */
[----:B------:R1:W1:Y:S02]  /*dde0*/  MUFU.TANH R21, R0 ;  /* 0x0000000000157308 */ /* 0x0002640000002400 */
[----:B-1----:R-:W-:-:S06]  /*ddf0*/  FMUL.FTZ R0, R22, c[0x0][0x320] ;  /* 0x0000c80016007a20 */ /* 0x002fcc0000410000 */
[----:B------:R1:W1:Y:S02]  /*de00*/  MUFU.TANH R20, R0 ;  /* 0x0000000000147308 */ /* 0x0002640000002400 */
[----:B-1----:R-:W-:-:S06]  /*de10*/  FMUL.FTZ R0, R23, c[0x0][0x320] ;  /* 0x0000c80017007a20 */ /* 0x002fcc0000410000 */
[----:B------:R1:W-:Y:S02]  /*de20*/  MUFU.TANH R19, R0 ;  /* 0x0000000000137308 */ /* 0x0003e40000002400 */
[----:B-1----:R-:W-:-:S06]  /*de30*/  FMUL.FTZ R0, R12, c[0x0][0x320] ;  /* 0x0000c8000c007a20 */ /* 0x002fcc0000410000 */
[----:B------:R1:W1:Y:S02]  /*de40*/  MUFU.TANH R12, R0 ;  /* 0x00000000000c7308 */ /* 0x0002640000002400 */
[----:B-1----:R-:W-:-:S06]  /*de50*/  FMUL.FTZ R0, R13, c[0x0][0x320] ;  /* 0x0000c8000d007a20 */ /* 0x002fcc0000410000 */
[----:B------:R1:W1:Y:S02]  /*de60*/  MUFU.TANH R13, R0 ;  /* 0x00000000000d7308 */ /* 0x0002640000002400 */
[----:B-1----:R-:W-:-:S06]  /*de70*/  FMUL.FTZ R0, R14, c[0x0][0x320] ;  /* 0x0000c8000e007a20 */ /* 0x002fcc0000410000 */
[----:B------:R1:W1:Y:S02]  /*de80*/  MUFU.TANH R14, R0 ;  /* 0x00000000000e7308 */ /* 0x0002640000002400 */
[----:B-1----:R-:W-:Y:S01]  /*de90*/  IMAD.IADD R0, R76, 0x1, -R199 ;  /* 0x000000014c007824 */ /* 0x002fe200078e0ac7 */
[----:B------:R-:W-:Y:S04]  /*dea0*/  BAR.SYNC.DEFER_BLOCKING 0x0 ;  /* 0x0000000000007b1d */ /* 0x000fe80000010000 */
[C---:B------:R-:W-:Y:S02]  /*deb0*/  ISETP.GT.AND P1, PT, R0.reuse, RZ, PT ;  /* 0x000000ff0000720c */ /* 0x040fe40003f24270 */
[C---:B------:R-:W-:Y:S02]  /*dec0*/  ISETP.GT.AND P0, PT, R0.reuse, 0x1, PT ;  /* 0x000000010000780c */ /* 0x040fe40003f04270 */
[----:B------:R-:W-:-:S02]  /*ded0*/  ISETP.GT.AND P3, PT, R0, 0x8, PT ;  /* 0x000000080000780c */ /* 0x000fc40003f64270 */
[----:B---3--:R-:W-:Y:S02]  /*dee0*/  FSEL R5, R26, -INF , P1 ;  /* 0xff8000001a057808 */ /* 0x008fe40000800000 */
[----:B--2---:R-:W-:Y:S02]  /*def0*/  FSEL R7, R25, -INF , P0 ;  /* 0xff80000019077808 */ /* 0x004fe40000000000 */
[----:B----4-:R-:W-:Y:S01]  /*df00*/  FSEL R18, R3, -INF , P0 ;  /* 0xff80000003127808 */ /* 0x010fe20000000000 */
[----:B------:R-:W-:Y:S01]  /*df10*/  FMUL.FTZ R3, R9, c[0x0][0x320] ;  /* 0x0000c80009037a20 */ /* 0x000fe20000410000 */
[C---:B------:R-:W-:Y:S02]  /*df20*/  ISETP.GT.AND P0, PT, R0.reuse, 0x9, PT ;  /* 0x000000090000780c */ /* 0x040fe40003f04270 */
[----:B------:R-:W-:Y:S02]  /*df30*/  FSEL R6, R17, -INF , P3 ;  /* 0xff80000011067808 */ /* 0x000fe40001800000 */
[----:B------:R-:W-:Y:S01]  /*df40*/  FMNMX.FTZ R2, R5, R7, !PT ;  /* 0x0000000705027209 */ /* 0x000fe20007810000 */
[----:B------:R-:W1:Y:S01]  /*df50*/  MUFU.TANH R3, R3 ;  /* 0x0000000300037308 */ /* 0x000e620000002400 */
[----:B------:R-:W-:-:S02]  /*df60*/  ISETP.GT.AND P2, PT, R0, 0x10, PT ;  /* 0x000000100000780c */ /* 0x000fc40003f44270 */
[----:B------:R-:W-:Y:S02]  /*df70*/  FSEL R9, R21, -INF , P0 ;  /* 0xff80000015097808 */ /* 0x000fe40000000000 */
[----:B------:R-:W-:Y:S02]  /*df80*/  FMNMX.FTZ R2, R6, R2, !PT ;  /* 0x0000000206027209 */ /* 0x000fe40007810000 */
[----:B------:R-:W-:Y:S02]  /*df90*/  FSEL R17, R20, -INF , P3 ;  /* 0xff80000014117808 */ /* 0x000fe40001800000 */
        /* <DEDUP_REMOVED lines=8> */
[----:B------:R-:W-:-:S02]  /*e020*/  FSEL R22, R14, -INF , P2 ;  /* 0xff8000000e167808 */ /* 0x000fc40001000000 */
[----:B------:R-:W-:Y:S02]  /*e030*/  ISETP.GT.AND P0, PT, R0, 0x19, PT ;  /* 0x000000190000780c */ /* 0x000fe40003f04270 */
[----:B------:R-:W-:Y:S01]  /*e040*/  FSEL R14, R4, -INF , P1 ;  /* 0xff800000040e7808 */ /* 0x000fe20000800000 */
[----:B------:R-:W-:Y:S01]  /*e050*/  FMUL.FTZ R4, R11, c[0x0][0x320] ;  /* 0x0000c8000b047a20 */ /* 0x000fe20000410000 */
[----:B------:R-:W-:Y:S02]  /*e060*/  FMNMX.FTZ R0, R13, R2, !PT ;  /* 0x000000020d007209 */ /* 0x000fe40007810000 */
[----:B-1----:R-:W-:Y:S01]  /*e070*/  FSEL R20, R3, -INF , P0 ;  /* 0xff80000003147808 */ /* 0x002fe20000000000 */
[----:B------:R-:W-:Y:S01]  /*e080*/  FMUL.FTZ R3, R15, c[0x0][0x320] ;  /* 0x0000c8000f037a20 */ /* 0x000fe20000410000 */
[----:B------:R-:W-:Y:S01]  /*e090*/  FMNMX.FTZ R0, R14, R0, !PT ;  /* 0x000000000e007209 */ /* 0x000fe20007810000 */
[----:B------:R-:W1:Y:S01]  /*e0a0*/  MUFU.TANH R4, R4 ;  /* 0x0000000400047308 */ /* 0x000e620000002400 */
[----:B------:R-:W-:-:S02]  /*e0b0*/  LOP3.LUT P2, RZ, R219, 0x8, RZ, 0xc0, !PT ;  /* 0x00000008dbff7812 */ /* 0x000fc4000784c0ff */
[----:B------:R-:W-:-:S05]  /*e0c0*/  FMNMX.FTZ R0, R20, R0, !PT ;  /* 0x0000000014007209 */ /* 0x000fca0007810000 */
[----:B------:R-:W2:Y:S01]  /*e0d0*/  SHFL.BFLY PT, R2, R0, 0x2, 0x1f ;  /* 0x0c401f0000027f89 */ /* 0x000ea200000e0000 */
[----:B------:R3:W4:Y:S01]  /*e0e0*/  MUFU.TANH R15, R3 ;  /* 0x00000003000f7308 */ /* 0x0007220000002400 */
[----:B-1----:R-:W-:Y:S01]  /*e0f0*/  FSEL R23, R4, -INF , P0 ;  /* 0xff80000004177808 */ /* 0x002fe20000000000 */
[----:B---3--:R-:W-:Y:S01]  /*e100*/  FMUL.FTZ R3, R10, c[0x0][0x320] ;  /* 0x0000c8000a037a20 */ /* 0x008fe20000410000 */
[----:B----4-:R-:W-:-:S05]  /*e110*/  FSEL R10, R15, -INF , P3 ;  /* 0xff8000000f0a7808 */ /* 0x010fca0001800000 */
[----:B------:R1:W3:Y:S01]  /*e120*/  MUFU.TANH R8, R3 ;  /* 0x0000000300087308 */ /* 0x0002e20000002400 */
[----:B--2---:R-:W-:-:S05]  /*e130*/  FMNMX.FTZ R0, R0, R2, !PT ;  /* 0x0000000200007209 */ /* 0x004fca0007810000 */
[----:B------:R-:W2:Y:S01]  /*e140*/  SHFL.BFLY PT, R2, R0, 0x1, 0x1f ;  /* 0x0c201f0000027f89 */ /* 0x000ea200000e0000 */
[----:B-1----:R-:W-:Y:S02]  /*e150*/  FMNMX.FTZ R3, R16, R18, !PT ;  /* 0x0000001210037209 */ /* 0x002fe40007810000 */
[----:B---3--:R-:W-:Y:S02]  /*e160*/  FSEL R11, R8, -INF , P1 ;  /* 0xff800000080b7808 */ /* 0x008fe40000800000 */
[----:B------:R-:W-:-:S04]  /*e170*/  FMNMX.FTZ R3, R17, R3, !PT ;  /* 0x0000000311037209 */ /* 0x000fc80007810000 */
[----:B------:R-:W-:-:S04]  /*e180*/  FMNMX.FTZ R3, R21, R3, !PT ;  /* 0x0000000315037209 */ /* 0x000fc80007810000 */
[----:B------:R-:W-:-:S04]  /*e190*/  FMNMX.FTZ R3, R22, R3, !PT ;  /* 0x0000000316037209 */ /* 0x000fc80007810000 */
[----:B------:R-:W-:Y:S02]  /*e1a0*/  FMNMX.FTZ R3, R10, R3, !PT ;  /* 0x000000030a037209 */ /* 0x000fe40007810000 */
[----:B--2---:R-:W-:Y:S02]  /*e1b0*/  FMNMX.FTZ R135, R0, R2, !PT ;  /* 0x0000000200877209 */ /* 0x004fe40007810000 */
[----:B------:R-:W-:Y:S02]  /*e1c0*/  FMNMX.FTZ R3, R11, R3, !PT ;  /* 0x000000030b037209 */ /* 0x000fe40007810000 */
[C---:B------:R-:W-:Y:S01]  /*e1d0*/  FSETP.NEU.FTZ.AND P0, PT, R135.reuse, -INF , PT ;  /* 0xff8000008700780b */ /* 0x040fe20003f1d000 */
[----:B------:R-:W-:Y:S01]  /*e1e0*/  FMUL.FTZ R2, R135, c[0x0][0x2d0] ;  /* 0x0000b40087027a20 */ /* 0x000fe20000410000 */
[----:B------:R-:W-:-:S04]  /*e1f0*/  FMNMX.FTZ R3, R23, R3, !PT ;  /* 0x0000000317037209 */ /* 0x000fc80007810000 */
[----:B------:R-:W-:Y:S01]  /*e200*/  FSEL R2, R2, RZ, P0 ;  /* 0x000000ff02027208 */ /* 0x000fe20000000000 */
[----:B------:R-:W1:Y:S01]  /*e210*/  SHFL.BFLY PT, R4, R3, 0x2, 0x1f ;  /* 0x0c401f0003047f89 */ /* 0x000e6200000e0000 */
[----:B------:R-:W-:-:S03]  /*e220*/  ISETP.GT.AND P0, PT, R77, R207, PT ;  /* 0x000000cf4d00720c */ /* 0x000fc60003f04270 */
[----:B------:R-:W-:-:S04]  /*e230*/  FFMA.FTZ R0, R5, c[0x0][0x2d0], -R2 ;  /* 0x0000b40005007a23 */ /* 0x000fc80000010802 */
[----:B------:R1:W-:Y:S02]  /*e240*/  MUFU.EX2 R205, R0 ;  /* 0x0000000000cd7308 */ /* 0x0003e40000000800 */
[----:B-1----:R-:W-:Y:S01]  /*e250*/  FMNMX.FTZ R0, R3, R4, !PT ;  /* 0x0000000403007209 */ /* 0x002fe20007810000 */
[----:B------:R-:W-:-:S03]  /*e260*/  FFMA.FTZ R3, R7, c[0x0][0x2d0], -R2 ;  /* 0x0000b40007037a23 */ /* 0x000fc60000010802 */
[----:B------:R-:W-:Y:S01]  /*e270*/  @P0 IMAD.WIDE.U32 R4, R220, c[0x0][0x1e0], RZ ;  /* 0x00007800dc040a25 */ /* 0x000fe200078e00ff */
[----:B------:R-:W1:Y:S01]  /*e280*/  SHFL.BFLY PT, R8, R0, 0x1, 0x1f ;  /* 0x0c201f0000087f89 */ /* 0x000e6200000e0000 */
[----:B------:R2:W-:Y:S02]  /*e290*/  MUFU.EX2 R202, R3 ;  /* 0x0000000300ca7308 */ /* 0x0005e40000000800 */
[----:B------:R-:W-:-:S06]  /*e2a0*/  FFMA.FTZ R7, R12, c[0x0][0x2d0], -R2 ;  /* 0x0000b4000c077a23 */ /* 0x000fcc0000010802 */
[----:B------:R-:W-:Y:S01]  /*e2b0*/  MUFU.EX2 R203, R7 ;  /* 0x0000000700cb7308 */ /* 0x000fe20000000800 */
[----:B--2---:R-:W-:Y:S01]  /*e2c0*/  FFMA.FTZ R3, R6, c[0x0][0x2d0], -R2 ;  /* 0x0000b40006037a23 */ /* 0x004fe20000010802 */
[----:B------:R-:W-:-:S06]  /*e2d0*/  @P0 SHF.R.S32.HI R6, RZ, 0x1f, R220 ;  /* 0x0000001fff060819 */ /* 0x000fcc00000114dc */
[----:B------:R2:W-:Y:S01]  /*e2e0*/  MUFU.EX2 R201, R3 ;  /* 0x0000000300c97308 */ /* 0x0005e20000000800 */
[----:B------:R-:W-:Y:S01]  /*e2f0*/  @P0 IMAD R6, R6, c[0x0][0x1e0], RZ ;  /* 0x0000780006060a24 */ /* 0x000fe200078e02ff */
[----:B-1----:R-:W-:Y:S01]  /*e300*/  FMNMX.FTZ R8, R0, R8, !PT ;  /* 0x0000000800087209 */ /* 0x002fe20007810000 */
[----:B------:R-:W-:Y:S02]  /*e310*/  FFMA.FTZ R0, R13, c[0x0][0x2d0], -R2 ;  /* 0x0000b4000d007a23 */ /* 0x000fe40000010802 */
[----:B------:R-:W-:-:S03]  /*e320*/  @P0 IMAD R6, R220, c[0x0][0x1e4], R6 ;  /* 0x00007900dc060a24 */ /* 0x000fc600078e0206 */
[----:B------:R1:W3:Y:S01]  /*e330*/  MUFU.EX2 R200, R0 ;  /* 0x0000000000c87308 */ /* 0x0002e20000000800 */
[----:B------:R-:W-:Y:S02]  /*e340*/  @P0 IMAD.IADD R5, R5, 0x1, R6 ;  /* 0x0000000105050824 */ /* 0x000fe400078e0206 */
[----:B--2---:R-:W-:-:S05]  /*e350*/  FFMA.FTZ R3, R9, c[0x0][0x2d0], -R2 ;  /* 0x0000b40009037a23 */ /* 0x004fca0000010802 */
[----:B------:R2:W4:Y:S01]  /*e360*/  MUFU.EX2 R204, R3 ;  /* 0x0000000300cc7308 */ /* 0x0005220000000800 */
[----:B-1----:R-:W-:Y:S01]  /*e370*/  FMUL.FTZ R0, R8, c[0x0][0x2d0] ;  /* 0x0000b40008007a20 */ /* 0x002fe20000410000 */
[----:B---3--:R-:W-:Y:S02]  /*e380*/  F2FP.BF16.PACK_AB R128, R200, R203 ;  /* 0x000000cbc880723e */ /* 0x008fe400000010ff */
[----:B--2---:R-:W-:Y:S02]  /*e390*/  @P0 LEA R3, P1, R4, R208, 0x5 ;  /* 0x000000d004030211 */ /* 0x004fe400078228ff */
[----:B----4-:R-:W-:Y:S02]  /*e3a0*/  F2FP.BF16.PACK_AB R6, R204, R201 ;  /* 0x000000c9cc06723e */ /* 0x010fe400000010ff */
[----:B------:R-:W-:Y:S02]  /*e3b0*/  @P0 LEA.HI.X R5, R4, R214, R5, 0x5, P1 ;  /* 0x000000d604050211 */ /* 0x000fe400008f2c05 */
[----:B------:R-:W-:-:S04]  /*e3c0*/  @P0 LEA R4, P1, R3, c[0x0][0x1c8], 0x1 ;  /* 0x0000720003040a11 */ /* 0x000fc800078208ff */
[----:B------:R-:W-:Y:S01]  /*e3d0*/  @P0 LEA.HI.X R5, R3, c[0x0][0x1cc], R5, 0x1, P1 ;  /* 0x0000730003050a11 */ /* 0x000fe200008f0c05 */
[--C-:B------:R-:W-:Y:S01]  /*e3e0*/  FFMA.FTZ R3, R14, c[0x0][0x2d0], -R2.reuse ;  /* 0x0000b4000e037a23 */ /* 0x100fe20000010802 */
[----:B------:R-:W-:Y:S01]  /*e3f0*/  FSETP.NEU.FTZ.AND P1, PT, R8, -INF , PT ;  /* 0xff8000000800780b */ /* 0x000fe20003f3d000 */
[----:B------:R-:W-:Y:S02]  /*e400*/  FFMA.FTZ R2, R20, c[0x0][0x2d0], -R2 ;  /* 0x0000b40014027a23 */ /* 0x000fe40000010802 */
[----:B------:R1:W-:Y:S01]  /*e410*/  MUFU.EX2 R191, R3 ;  /* 0x0000000300bf7308 */ /* 0x0003e20000000800 */
[----:B------:R-:W-:Y:S01]  /*e420*/  FSEL R0, R0, RZ, P1 ;  /* 0x000000ff00007208 */ /* 0x000fe20000800000 */
[----:B------:R2:W-:Y:S04]  /*e430*/  @P0 LDGSTS.E.BYPASS.LTC128B.128 [R188+0xc080], [R4.64], !P2 ;  /* 0x0c08000004bc0fae */ /* 0x0005e8000d101d46 */
[----:B------:R2:W-:Y:S02]  /*e440*/  @P0 LDGSTS.E.BYPASS.LTC128B.128 [R188+0xd080], [R4.64+0x80], !P6 ;  /* 0x0d08008004bc0fae */ /* 0x0005e4000f101d46 */
[----:B------:R3:W4:Y:S02]  /*e450*/  MUFU.EX2 R190, R2 ;  /* 0x0000000200be7308 */ /* 0x0007240000000800 */
[----:B------:R2:W-:Y:S04]  /*e460*/  @P0 LDGSTS.E.BYPASS.LTC128B.128 [R188+0xe080], [R4.64+0x100], !P4 ;  /* 0x0e08010004bc0fae */ /* 0x0005e8000e101d46 */
[----:B------:R2:W-:Y:S01]  /*e470*/  @P0 LDGSTS.E.BYPASS.LTC128B.128 [R188+0xf080], [R4.64+0x180], !P5 ;  /* 0x0f08018004bc0fae */ /* 0x0005e2000e901d46 */
[----:B------:R-:W-:Y:S01]  /*e480*/  ISETP.GE.AND P0, PT, R220, R207, PT ;  /* 0x000000cfdc00720c */ /* 0x000fe20003f06270 */
[----:B-1----:R-:W-:-:S02]  /*e490*/  FFMA.FTZ R3, R16, c[0x0][0x2d0], -R0 ;  /* 0x0000b40010037a23 */ /* 0x002fc40000010800 */
[----:B------:R-:W1:Y:S02]  /*e4a0*/  LDSM.16.MT88.4 R12, [R178] ;  /* 0x00000000b20c783b */ /* 0x000e640000004200 */
[----:B------:R2:W-:Y:S02]  /*e4b0*/  MUFU.EX2 R189, R3 ;  /* 0x0000000300bd7308 */ /* 0x0005e40000000800 */
[----:B------:R-:W-:Y:S01]  /*e4c0*/  LDSM.16.MT88.4 R24, [R181] ;  /* 0x00000000b518783b */ /* 0x000fe20000004200 */
[--C-:B---3--:R-:W-:Y:S01]  /*e4d0*/  FFMA.FTZ R2, R22, c[0x0][0x2d0], -R0.reuse ;  /* 0x0000b40016027a23 */ /* 0x108fe20000010800 */
[----:B----4-:R-:W-:Y:S02]  /*e4e0*/  F2FP.BF16.PACK_AB R130, R190, R191 ;  /* 0x000000bfbe82723e */ /* 0x010fe400000010ff */
[----:B------:R-:W-:Y:S02]  /*e4f0*/  LDSM.16.MT88.4 R148, [R178+0x800] ;  /* 0x00080000b294783b */ /* 0x000fe40000004200 */
[----:B------:R3:W-:Y:S02]  /*e500*/  MUFU.EX2 R186, R2 ;  /* 0x0000000200ba7308 */ /* 0x0007e40000000800 */
[----:B------:R-:W-:Y:S04]  /*e510*/  LDSM.16.MT88.4 R156, [R179+0x800] ;  /* 0x00080000b39c783b */ /* 0x000fe80000004200 */
[----:B------:R-:W-:Y:S01]  /*e520*/  LDSM.16.MT88.4 R32, [R181+0x800] ;  /* 0x00080000b520783b */ /* 0x000fe20000004200 */
[----:B--2---:R-:W-:-:S03]  /*e530*/  FFMA.FTZ R3, R18, c[0x0][0x2d0], -R0 ;  /* 0x0000b40012037a23 */ /* 0x004fc60000010800 */
[----:B------:R-:W-:Y:S01]  /*e540*/  LDSM.16.MT88.4 R56, [R181+0x1000] ;  /* 0x00100000b538783b */ /* 0x000fe20000004200 */
[----:B------:R2:W4:Y:S01]  /*e550*/  MUFU.EX2 R143, R3 ;  /* 0x00000003008f7308 */ /* 0x0005220000000800 */
[----:B------:R-:W-:Y:S02]  /*e560*/  F2FP.BF16.PACK_AB R4, R202, R205 ;  /* 0x000000cdca04723e */ /* 0x000fe400000010ff */
[----:B------:R-:W-:Y:S01]  /*e570*/  LDSM.16.MT88.4 R36, [R180] ;  /* 0x00000000b424783b */ /* 0x000fe20000004200 */
[----:B---3--:R-:W-:-:S03]  /*e580*/  FFMA.FTZ R2, R10, c[0x0][0x2d0], -R0 ;  /* 0x0000b4000a027a23 */ /* 0x008fc60000010800 */
[----:B------:R-:W-:Y:S01]  /*e590*/  LDSM.16.MT88.4 R48, [R179+0x1000] ;  /* 0x00100000b330783b */ /* 0x000fe20000004200 */
[----:B------:R3:W1:Y:S03]  /*e5a0*/  MUFU.EX2 R136, R2 ;  /* 0x0000000200887308 */ /* 0x0006660000000800 */
[----:B------:R-:W-:Y:S04]  /*e5b0*/  LDSM.16.MT88.4 R40, [R178+0x1000] ;  /* 0x00100000b228783b */ /* 0x000fe80000004200 */
[----:B------:R-:W-:Y:S01]  /*e5c0*/  LDSM.16.MT88.4 R64, [R180+0x800] ;  /* 0x00080000b440783b */ /* 0x000fe20000004200 */
[----:B--2---:R-:W-:Y:S01]  /*e5d0*/  FFMA.FTZ R3, R17, c[0x0][0x2d0], -R0 ;  /* 0x0000b40011037a23 */ /* 0x004fe20000010800 */
[----:B----4-:R-:W-:-:S02]  /*e5e0*/  F2FP.BF16.PACK_AB R5, R143, R189 ;  /* 0x000000bd8f05723e */ /* 0x010fc400000010ff */
[----:B------:R-:W2:Y:S01]  /*e5f0*/  LDSM.16.MT88.4 R16, [R179] ;  /* 0x00000000b310783b */ /* 0x000ea20000004200 */
[----:B------:R4:W-:Y:S03]  /*e600*/  MUFU.EX2 R137, R3 ;  /* 0x0000000300897308 */ /* 0x0009e60000000800 */
[----:B------:R-:W2:Y:S01]  /*e610*/  LDSM.16.MT88.4 R60, [R181+0x1800] ;  /* 0x00180000b53c783b */ /* 0x000ea20000004200 */
[--C-:B---3--:R-:W-:Y:S01]  /*e620*/  FFMA.FTZ R2, R11, c[0x0][0x2d0], -R0.reuse ;  /* 0x0000b4000b027a23 */ /* 0x108fe20000010800 */
[----:B-1----:R-:W-:Y:S02]  /*e630*/  F2FP.BF16.PACK_AB R129, R136, R186 ;  /* 0x000000ba8881723e */ /* 0x002fe400000010ff */
[----:B------:R-:W1:Y:S01]  /*e640*/  LDSM.16.MT88.4 R68, [R180+0x1000] ;  /* 0x00100000b444783b */ /* 0x000e620000004200 */
[----:B------:R3:W-:Y:S03]  /*e650*/  MUFU.EX2 R10, R2 ;  /* 0x00000002000a7308 */ /* 0x0007e60000000800 */
[----:B------:R-:W-:Y:S04]  /*e660*/  LDSM.16.MT88.4 R72, [R178+0x2000] ;  /* 0x00200000b248783b */ /* 0x000fe80000004200 */
[----:B------:R-:W-:Y:S01]  /*e670*/  LDSM.16.MT88.4 R80, [R179+0x2000] ;  /* 0x00200000b350783b */ /* 0x000fe20000004200 */
[----:B----4-:R-:W-:-:S02]  /*e680*/  FFMA.FTZ R3, R21, c[0x0][0x2d0], -R0 ;  /* 0x0000b40015037a23 */ /* 0x010fc40000010800 */
[----:B------:R-:W-:Y:S01]  /*e690*/  FFMA.FTZ R0, R23, c[0x0][0x2d0], -R0 ;  /* 0x0000b40017007a23 */ /* 0x000fe20000010800 */
[----:B------:R-:W-:Y:S01]  /*e6a0*/  LDSM.16.MT88.4 R84, [R180+0x1800] ;  /* 0x00180000b454783b */ /* 0x000fe20000004200 */
[----:B------:R-:W4:Y:S03]  /*e6b0*/  MUFU.EX2 R187, R3 ;  /* 0x0000000300bb7308 */ /* 0x000f260000000800 */
[----:B------:R-:W-:Y:S01]  /*e6c0*/  LDSM.16.MT88.4 R88, [R181+0x2000] ;  /* 0x00200000b558783b */ /* 0x000fe20000004200 */
[----:B---3--:R-:W-:-:S03]  /*e6d0*/  FADD.FTZ R2, R205, R202 ;  /* 0x000000cacd027221 */ /* 0x008fc60000010000 */
[----:B------:R-:W-:Y:S01]  /*e6e0*/  LDSM.16.MT88.4 R116, [R178+0x3000] ;  /* 0x00300000b274783b */ /* 0x000fe20000004200 */
[----:B------:R-:W3:Y:S03]  /*e6f0*/  MUFU.EX2 R9, R0 ;  /* 0x0000000000097308 */ /* 0x000ee60000000800 */
[----:B------:R-:W-:Y:S04]  /*e700*/  LDSM.16.MT88.4 R112, [R179+0x3000] ;  /* 0x00300000b370783b */ /* 0x000fe80000004200 */
[----:B------:R-:W-:Y:S01]  /*e710*/  LDSM.16.MT88.4 R96, [R180+0x2000] ;  /* 0x00200000b460783b */ /* 0x000fe20000004200 */
[----:B----4-:R-:W-:Y:S01]  /*e720*/  F2FP.BF16.PACK_AB R7, R187, R137 ;  /* 0x00000089bb07723e */ /* 0x010fe200000010ff */
[----:B------:R-:W-:-:S02]  /*e730*/  FADD.FTZ R3, R201, R2 ;  /* 0x00000002c9037221 */ /* 0x000fc40000010000 */
[----:B------:R-:W-:Y:S04]  /*e740*/  LDSM.16.MT88.4 R120, [R181+0x2800] ;  /* 0x00280000b578783b */ /* 0x000fe80000004200 */
[----:B------:R-:W-:Y:S01]  /*e750*/  HMMA.16816.F32.BF16 R144, R4, R12, RZ ;  /* 0x0000000c0490723c */ /* 0x000fe200000418ff */
[----:B---3--:R-:W-:Y:S01]  /*e760*/  F2FP.BF16.PACK_AB R131, R9, R10 ;  /* 0x0000000a0983723e */ /* 0x008fe200000010ff */
[----:B-----5:R-:W-:Y:S01]  /*e770*/  LDSM.16.MT88.4 R108, [R181+0x3000] ;  /* 0x00300000b56c783b */ /* 0x020fe20000004200 */
[----:B------:R-:W-:-:S03]  /*e780*/  FADD.FTZ R0, R189, R143 ;  /* 0x0000008fbd007221 */ /* 0x000fc60000010000 */
[----:B------:R-:W-:Y:S01]  /*e790*/  LDSM.16.MT88.4 R104, [R180+0x3000] ;  /* 0x00300000b468783b */ /* 0x000fe20000004200 */
[----:B------:R-:W-:Y:S01]  /*e7a0*/  FADD.FTZ R2, R137, R0 ;  /* 0x0000000089027221 */ /* 0x000fe20000010000 */
[C---:B------:R-:W-:Y:S01]  /*e7b0*/  HMMA.16816.F32.BF16 R12, R4.reuse, R14, RZ ;  /* 0x0000000e040c723c */ /* 0x040fe200000418ff */
[----:B------:R-:W-:Y:S01]  /*e7c0*/  FADD.FTZ R0, R204, R3 ;  /* 0x00000003cc007221 */ /* 0x000fe20000010000 */
[----:B------:R-:W-:Y:S01]  /*e7d0*/  LDSM.16.MT88.4 R172, [R180+0x2800] ;  /* 0x00280000b4ac783b */ /* 0x000fe20000004200 */
[----:B------:R-:W-:Y:S02]  /*e7e0*/  FADD.FTZ R2, R187, R2 ;  /* 0x00000002bb027221 */ /* 0x000fe40000010000 */
[----:B------:R-:W-:Y:S01]  /*e7f0*/  FADD.FTZ R0, R203, R0 ;  /* 0x00000000cb007221 */ /* 0x000fe20000010000 */
[----:B------:R-:W-:Y:S01]  /*e800*/  LDSM.16.MT88.4 R192, [R178+0x3800] ;  /* 0x00380000b2c0783b */ /* 0x000fe20000004200 */
[----:B------:R-:W-:Y:S01]  /*e810*/  FADD.FTZ R2, R186, R2 ;  /* 0x00000002ba027221 */ /* 0x000fe20000010000 */
[----:B--2---:R-:W-:Y:S01]  /*e820*/  HMMA.16816.F32.BF16 R152, R4, R16, RZ ;  /* 0x000000100498723c */ /* 0x004fe200000418ff */
[----:B------:R-:W-:Y:S01]  /*e830*/  FADD.FTZ R0, R200, R0 ;  /* 0x00000000c8007221 */ /* 0x000fe20000010000 */
[----:B------:R-:W0:Y:S01]  /*e840*/  LDGDEPBAR ;  /* 0x00000000000079af */ /* 0x000e220000000000 */
[----:B------:R-:W-:-:S02]  /*e850*/  FADD.FTZ R2, R136, R2 ;  /* 0x0000000288027221 */ /* 0x000fc40000010000 */
[----:B------:R-:W-:Y:S02]  /*e860*/  FADD.FTZ R0, R191, R0 ;  /* 0x00000000bf007221 */ /* 0x000fe40000010000 */
[----:B------:R-:W-:Y:S01]  /*e870*/  FADD.FTZ R2, R10, R2 ;  /* 0x000000020a027221 */ /* 0x000fe20000010000 */
[C---:B------:R-:W-:Y:S08]  /*e880*/  HMMA.16816.F32.BF16 R16, R4.reuse, R18, RZ ;  /* 0x000000120410723c */ /* 0x040ff000000418ff */
[C---:B------:R-:W-:Y:S08]  /*e890*/  HMMA.16816.F32.BF16 R20, R4.reuse, R24, RZ ;  /* 0x000000180414723c */ /* 0x040ff000000418ff */
[----:B------:R-:W-:Y:S08]  /*e8a0*/  HMMA.16816.F32.BF16 R24, R4, R26, RZ ;  /* 0x0000001a0418723c */ /* 0x000ff000000418ff */
[C---:B------:R-:W-:Y:S08]  /*e8b0*/  HMMA.16816.F32.BF16 R144, R128.reuse, R148, R144 ;  /* 0x000000948090723c */ /* 0x040ff00000041890 */
[C---:B------:R-:W-:Y:S01]  /*e8c0*/  HMMA.16816.F32.BF16 R148, R128.reuse, R150, R12 ;  /* 0x000000968094723c */ /* 0x040fe2000004180c */
[----:B------:R-:W2:Y:S07]  /*e8d0*/  LDSM.16.MT88.4 R12, [R179+0x1800] ;  /* 0x00180000b30c783b */ /* 0x000eae0000004200 */
[C---:B------:R-:W-:Y:S08]  /*e8e0*/  HMMA.16816.F32.BF16 R152, R128.reuse, R156, R152 ;  /* 0x0000009c8098723c */ /* 0x040ff00000041898 */
[C---:B------:R-:W-:Y:S01]  /*e8f0*/  HMMA.16816.F32.BF16 R156, R128.reuse, R158, R16 ;  /* 0x0000009e809c723c */ /* 0x040fe20000041810 */
[----:B------:R-:W3:Y:S07]  /*e900*/  LDSM.16.MT88.4 R16, [R178+0x1800] ;  /* 0x00180000b210783b */ /* 0x000eee0000004200 */
[C---:B------:R-:W-:Y:S08]  /*e910*/  HMMA.16816.F32.BF16 R20, R128.reuse, R32, R20 ;  /* 0x000000208014723c */ /* 0x040ff00000041814 */
[----:B------:R-:W-:Y:S08]  /*e920*/  HMMA.16816.F32.BF16 R24, R128, R34, R24 ;  /* 0x000000228018723c */ /* 0x000ff00000041818 */
[C---:B------:R-:W-:Y:S08]  /*e930*/  HMMA.16816.F32.BF16 R52, R4.reuse, R56, RZ ;  /* 0x000000380434723c */ /* 0x040ff000000418ff */
[C---:B------:R-:W-:Y:S08]  /*e940*/  HMMA.16816.F32.BF16 R28, R4.reuse, R36, RZ ;  /* 0x00000024041c723c */ /* 0x040ff000000418ff */
[C---:B------:R-:W-:Y:S08]  /*e950*/  HMMA.16816.F32.BF16 R32, R4.reuse, R38, RZ ;  /* 0x000000260420723c */ /* 0x040ff000000418ff */
[C---:B------:R-:W-:Y:S08]  /*e960*/  HMMA.16816.F32.BF16 R56, R4.reuse, R58, RZ ;  /* 0x0000003a0438723c */ /* 0x040ff000000418ff */
[C---:B------:R-:W-:Y:S08]  /*e970*/  HMMA.16816.F32.BF16 R44, R4.reuse, R48, RZ ;  /* 0x00000030042c723c */ /* 0x040ff000000418ff */
[C---:B------:R-:W-:Y:S08]  /*e980*/  HMMA.16816.F32.BF16 R36, R4.reuse, R40, RZ ;  /* 0x000000280424723c */ /* 0x040ff000000418ff */
[C---:B------:R-:W-:Y:S08]  /*e990*/  HMMA.16816.F32.BF16 R48, R4.reuse, R50, RZ ;  /* 0x000000320430723c */ /* 0x040ff000000418ff */
[----:B------:R-:W-:Y:S08]  /*e9a0*/  HMMA.16816.F32.BF16 R40, R4, R42, RZ ;  /* 0x0000002a0428723c */ /* 0x000ff000000418ff */
[C---:B------:R-:W-:Y:S08]  /*e9b0*/  HMMA.16816.F32.BF16 R28, R128.reuse, R64, R28 ;  /* 0x00000040801c723c */ /* 0x040ff0000004181c */
[C---:B------:R-:W-:Y:S08]  /*e9c0*/  HMMA.16816.F32.BF16 R32, R128.reuse, R66, R32 ;  /* 0x000000428020723c */ /* 0x040ff00000041820 */
[C---:B------:R-:W-:Y:S08]  /*e9d0*/  HMMA.16816.F32.BF16 R52, R128.reuse, R60, R52 ;  /* 0x0000003c8034723c */ /* 0x040ff00000041834 */
[----:B------:R-:W-:Y:S08]  /*e9e0*/  HMMA.16816.F32.BF16 R56, R128, R62, R56 ;  /* 0x0000003e8038723c */ /* 0x000ff00000041838 */
[C---:B-1----:R-:W-:Y:S08]  /*e9f0*/  HMMA.16816.F32.BF16 R60, R4.reuse, R68, RZ ;  /* 0x00000044043c723c */ /* 0x042ff000000418ff */
[----:B------:R-:W-:Y:S08]  /*ea00*/  HMMA.16816.F32.BF16 R64, R4, R70, RZ ;  /* 0x000000460440723c */ /* 0x000ff000000418ff */
[C---:B--2---:R-:W-:Y:S08]  /*ea10*/  HMMA.16816.F32.BF16 R44, R128.reuse, R12, R44 ;  /* 0x0000000c802c723c */ /* 0x044ff0000004182c */
[C---:B------:R-:W-:Y:S01]  /*ea20*/  HMMA.16816.F32.BF16 R48, R128.reuse, R14, R48 ;  /* 0x0000000e8030723c */ /* 0x040fe20000041830 */
[----:B------:R-:W1:Y:S07]  /*ea30*/  LDSM.16.MT88.4 R12, [R178+0x2800] ;  /* 0x00280000b20c783b */ /* 0x000e6e0000004200 */
[C---:B---3--:R-:W-:Y:S08]  /*ea40*/  HMMA.16816.F32.BF16 R36, R128.reuse, R16, R36 ;  /* 0x000000108024723c */ /* 0x048ff00000041824 */
[----:B------:R-:W-:Y:S01]  /*ea50*/  HMMA.16816.F32.BF16 R40, R128, R18, R40 ;  /* 0x000000128028723c */ /* 0x000fe20000041828 */
[----:B------:R-:W2:Y:S07]  /*ea60*/  LDSM.16.MT88.4 R16, [R179+0x2800] ;  /* 0x00280000b310783b */ /* 0x000eae0000004200 */
[C---:B------:R-:W-:Y:S08]  /*ea70*/  HMMA.16816.F32.BF16 R68, R4.reuse, R72, RZ ;  /* 0x000000480444723c */ /* 0x040ff000000418ff */
[C---:B------:R-:W-:Y:S08]  /*ea80*/  HMMA.16816.F32.BF16 R72, R4.reuse, R74, RZ ;  /* 0x0000004a0448723c */ /* 0x040ff000000418ff */
[C---:B------:R-:W-:Y:S08]  /*ea90*/  HMMA.16816.F32.BF16 R76, R4.reuse, R80, RZ ;  /* 0x00000050044c723c */ /* 0x040ff000000418ff */
[----:B------:R-:W-:Y:S08]  /*eaa0*/  HMMA.16816.F32.BF16 R80, R4, R82, RZ ;  /* 0x000000520450723c */ /* 0x000ff000000418ff */
[C---:B------:R-:W-:Y:S08]  /*eab0*/  HMMA.16816.F32.BF16 R60, R128.reuse, R84, R60 ;  /* 0x00000054803c723c */ /* 0x040ff0000004183c */
[----:B------:R-:W-:Y:S08]  /*eac0*/  HMMA.16816.F32.BF16 R64, R128, R86, R64 ;  /* 0x000000568040723c */ /* 0x000ff00000041840 */
[C---:B------:R-:W-:Y:S08]  /*ead0*/  HMMA.16816.F32.BF16 R84, R4.reuse, R88, RZ ;  /* 0x000000580454723c */ /* 0x040ff000000418ff */
[----:B------:R-:W-:Y:S08]  /*eae0*/  HMMA.16816.F32.BF16 R88, R4, R90, RZ ;  /* 0x0000005a0458723c */ /* 0x000ff000000418ff */
[C---:B-1----:R-:W-:Y:S08]  /*eaf0*/  HMMA.16816.F32.BF16 R68, R128.reuse, R12, R68 ;  /* 0x0000000c8044723c */ /* 0x042ff00000041844 */
[C---:B------:R-:W-:Y:S08]  /*eb00*/  HMMA.16816.F32.BF16 R72, R128.reuse, R14, R72 ;  /* 0x0000000e8048723c */ /* 0x040ff00000041848 */
[C---:B--2---:R-:W-:Y:S08]  /*eb10*/  HMMA.16816.F32.BF16 R76, R128.reuse, R16, R76 ;  /* 0x00000010804c723c */ /* 0x044ff0000004184c */
[----:B------:R-:W-:Y:S08]  /*eb20*/  HMMA.16816.F32.BF16 R80, R128, R18, R80 ;  /* 0x000000128050723c */ /* 0x000ff00000041850 */
[C---:B------:R-:W-:Y:S08]  /*eb30*/  HMMA.16816.F32.BF16 R100, R4.reuse, R116, RZ ;  /* 0x000000740464723c */ /* 0x040ff000000418ff */
[C---:B------:R-:W-:Y:S08]  /*eb40*/  HMMA.16816.F32.BF16 R12, R4.reuse, R118, RZ ;  /* 0x00000076040c723c */ /* 0x040ff000000418ff */
[C---:B------:R-:W-:Y:S08]  /*eb50*/  HMMA.16816.F32.BF16 R16, R4.reuse, R112, RZ ;  /* 0x000000700410723c */ /* 0x040ff000000418ff */
[C---:B------:R-:W-:Y:S01]  /*eb60*/  HMMA.16816.F32.BF16 R116, R4.reuse, R114, RZ ;  /* 0x000000720474723c */ /* 0x040fe200000418ff */
[----:B------:R-:W1:Y:S07]  /*eb70*/  LDSM.16.MT88.4 R112, [R179+0x3800] ;  /* 0x00380000b370783b */ /* 0x000e6e0000004200 */
[----:B------:R-:W-:Y:S08]  /*eb80*/  HMMA.16816.F32.BF16 R92, R4, R96, RZ ;  /* 0x00000060045c723c */ /* 0x000ff000000418ff */
[C---:B------:R-:W-:Y:S08]  /*eb90*/  HMMA.16816.F32.BF16 R84, R128.reuse, R120, R84 ;  /* 0x000000788054723c */ /* 0x040ff00000041854 */
[----:B------:R-:W-:Y:S01]  /*eba0*/  HMMA.16816.F32.BF16 R88, R128, R122, R88 ;  /* 0x0000007a8058723c */ /* 0x000fe20000041858 */
[----:B------:R-:W2:Y:S07]  /*ebb0*/  LDSM.16.MT88.4 R120, [R181+0x3800] ;  /* 0x00380000b578783b */ /* 0x000eae0000004200 */
[C---:B------:R-:W-:Y:S08]  /*ebc0*/  HMMA.16816.F32.BF16 R96, R4.reuse, R98, RZ ;  /* 0x000000620460723c */ /* 0x040ff000000418ff */
[C---:B------:R-:W-:Y:S08]  /*ebd0*/  HMMA.16816.F32.BF16 R124, R4.reuse, R108, RZ ;  /* 0x0000006c047c723c */ /* 0x040ff000000418ff */
[C---:B------:R-:W-:Y:S08]  /*ebe0*/  HMMA.16816.F32.BF16 R160, R4.reuse, R110, RZ ;  /* 0x0000006e04a0723c */ /* 0x040ff000000418ff */
[C---:B------:R-:W-:Y:S08]  /*ebf0*/  HMMA.16816.F32.BF16 R164, R4.reuse, R104, RZ ;  /* 0x0000006804a4723c */ /* 0x040ff000000418ff */
[----:B------:R-:W-:Y:S01]  /*ec00*/  HMMA.16816.F32.BF16 R168, R4, R106, RZ ;  /* 0x0000006a04a8723c */ /* 0x000fe200000418ff */
[----:B------:R-:W3:Y:S07]  /*ec10*/  LDSM.16.MT88.4 R4, [R180+0x3800] ;  /* 0x00380000b404783b */ /* 0x000eee0000004200 */
[C---:B-1----:R-:W-:Y:S08]  /*ec20*/  HMMA.16816.F32.BF16 R108, R128.reuse, R112, R16 ;  /* 0x00000070806c723c */ /* 0x042ff00000041810 */
[C---:B------:R-:W-:Y:S08]  /*ec30*/  HMMA.16816.F32.BF16 R112, R128.reuse, R114, R116 ;  /* 0x000000728070723c */ /* 0x040ff00000041874 */
[C---:B--2---:R-:W-:Y:S08]  /*ec40*/  HMMA.16816.F32.BF16 R116, R128.reuse, R120, R124 ;  /* 0x000000788074723c */ /* 0x044ff0000004187c */
[C---:B------:R-:W-:Y:S08]  /*ec50*/  HMMA.16816.F32.BF16 R92, R128.reuse, R172, R92 ;  /* 0x000000ac805c723c */ /* 0x040ff0000004185c */
[C---:B------:R-:W-:Y:S08]  /*ec60*/  HMMA.16816.F32.BF16 R96, R128.reuse, R174, R96 ;  /* 0x000000ae8060723c */ /* 0x040ff00000041860 */
[C---:B------:R-:W-:Y:S08]  /*ec70*/  HMMA.16816.F32.BF16 R100, R128.reuse, R192, R100 ;  /* 0x000000c08064723c */ /* 0x040ff00000041864 */
[C---:B------:R-:W-:Y:S07]  /*ec80*/  HMMA.16816.F32.BF16 R104, R128.reuse, R194, R12 ;  /* 0x000000c28068723c */ /* 0x040fee000004180c */
[----:B------:R-:W-:Y:S01]  /*ec90*/  FADD.FTZ R195, R190, R0 ;  /* 0x00000000bec37221 */ /* 0x000fe20000010000 */
[----:B------:R-:W-:Y:S01]  /*eca0*/  HMMA.16816.F32.BF16 R120, R128, R122, R160 ;  /* 0x0000007a8078723c */ /* 0x000fe200000418a0 */
[----:B------:R-:W-:-:S07]  /*ecb0*/  FADD.FTZ R194, R9, R2 ;  /* 0x0000000209c27221 */ /* 0x000fce0000010000 */
[C---:B---3--:R-:W-:Y:S08]  /*ecc0*/  HMMA.16816.F32.BF16 R124, R128.reuse, R4, R164 ;  /* 0x00000004807c723c */ /* 0x048ff000000418a4 */
[----:B------:R-:W-:Y:S01]  /*ecd0*/  HMMA.16816.F32.BF16 R128, R128, R6, R168 ;  /* 0x000000068080723c */ /* 0x000fe200000418a8 */
[----:B------:R-:W-:Y:S07]  /*ece0*/  @!UPT UIADD3 URZ, URZ, URZ, URZ ;  /* 0x0000003f3f3ff290 */ /* 0x000fee000fffe03f */
[----:B------:R-:W-:Y:S11]  /*ecf0*/  @!P0 BRA `(.L_x_228) ;  /* 0x00001ff000008947 */ /* 0x000ff60003800000 */
[----:B------:R-:W-:Y:S02]  /*ed00*/  MOV R189, R220 ;  /* 0x000000dc00bd7202 */ /* 0x000fe40000000f00 */
[----:B------:R-:W-:-:S02]  /*ed10*/  MOV R137, R8 ;  /* 0x0000000800897202 */ /* 0x000fc40000000f00 */
[----:B------:R-:W-:Y:S02]  /*ed20*/  MOV R136, R135 ;  /* 0x0000008700887202 */ /* 0x000fe40000000f00 */
.L_x_229:
[----:B------:R-:W-:Y:S04]  /*ed30*/  DEPBAR.LE SB0, 0x0 ;  /* 0x000080000000791a */ /* 0x000fe80000000000 */
[----:B------:R-:W-:Y:S01]  /*ed40*/  WARPSYNC 0xffffffff ;  /* 0xffffffff00007948 */ /* 0x000fe20003800000 */
[----:B------:R-:W-:Y:S01]  /*ed50*/  BAR.SYNC.DEFER_BLOCKING 0x0 ;  /* 0x0000000000007b1d */ /* 0x000fe20000010000 */
[----:B------:R-:W-:Y:S02]  /*ed60*/  R2P PR, R216, 0x6 ;  /* 0x00000006d8007804 */ /* 0x000fe40000000000 */
[----:B------:R-:W-:Y:S02]  /*ed70*/  SHF.R.S32.HI R2, RZ, 0x1f, R189 ;  /* 0x0000001fff027819 */ /* 0x000fe400000114bd */
[----:B------:R-:W-:Y:S02]  /*ed80*/  IADD3 R0, R176, 0x20, RZ ;  /* 0x00000020b0007810 */ /* 0x000fe40007ffe0ff */
[----:B------:R-:W-:Y:S01]  /*ed90*/  ISETP.GE.AND P3, PT, R132, c[0x0][0x1d4], PT ;  /* 0x0000750084007a0c */ /* 0x000fe20003f66270 */
[----:B------:R-:W-:Y:S01]  /*eda0*/  IMAD R3, R2, c[0x0][0x208], RZ ;  /* 0x0000820002037a24 */ /* 0x000fe200078e02ff */
[----:B------:R-:W-:Y:S02]  /*edb0*/  ISETP.GE.AND P4, PT, R134, c[0x0][0x1d4], PT ;  /* 0x0000750086007a0c */ /* 0x000fe40003f86270 */
[----:B------:R-:W-:Y:S01]  /*edc0*/  ISETP.GE.AND P5, PT, R196, c[0x0][0x1d4], PT ;  /* 0x00007500c4007a0c */ /* 0x000fe20003fa6270 */
[----:B------:R-:W-:Y:S01]  /*edd0*/  IMAD R3, R189, c[0x0][0x20c], R3 ;  /* 0x00008300bd037a24 */ /* 0x000fe200078e0203 */
[----:B------:R-:W-:Y:S02]  /*ede0*/  ISETP.GE.AND P6, PT, R197, c[0x0][0x1d4], PT ;  /* 0x00007500c5007a0c */ /* 0x000fe40003fc6270 */
[----:B------:R-:W-:Y:S01]  /*edf0*/  @P1 IADD3 R0, R176, -0x20, RZ ;  /* 0xffffffe0b0001810 */ /* 0x000fe20007ffe0ff */
[----:B------:R-:W-:Y:S08]  /*ee00*/  LDSM.16.M88.4 R16, [R182] ;  /* 0x00000000b610783b */ /* 0x000ff00000000200 */
[----:B------:R-:W1:Y:S08]  /*ee10*/  LDSM.16.M88.4 R8, [R176] ;  /* 0x00000000b008783b */ /* 0x000e700000000200 */
[----:B------:R-:W2:Y:S08]  /*ee20*/  LDSM.16.M88.4 R160, [R176+0x800] ;  /* 0x00080000b0a0783b */ /* 0x000eb00000000200 */
[----:B------:R-:W-:Y:S08]  /*ee30*/  LDSM.16.M88.4 R164, [R183] ;  /* 0x00000000b7a4783b */ /* 0x000ff00000000200 */
[----:B------:R-:W3:Y:S08]  /*ee40*/  LDSM.16.M88.4 R168, [R0] ;  /* 0x0000000000a8783b */ /* 0x000ef00000000200 */
[----:B------:R-:W4:Y:S01]  /*ee50*/  LDSM.16.M88.4 R172, [R0+0x800] ;  /* 0x0008000000ac783b */ /* 0x000f220000000200 */
[C---:B-1----:R-:W-:Y:S08]  /*ee60*/  HMMA.16816.F32.BF16 R4, R16.reuse, R8, RZ ;  /* 0x000000081004723c */ /* 0x042ff000000418ff */
[C---:B------:R-:W-:Y:S08]  /*ee70*/  HMMA.16816.F32.BF16 R8, R16.reuse, R10, RZ ;  /* 0x0000000a1008723c */ /* 0x040ff000000418ff */
[C---:B--2---:R-:W-:Y:S07]  /*ee80*/  HMMA.16816.F32.BF16 R12, R16.reuse, R160, RZ ;  /* 0x000000a0100c723c */ /* 0x044fee00000418ff */
[----:B------:R-:W-:Y:S01]  /*ee90*/  IMAD.WIDE.U32 R160, R189, c[0x0][0x208], RZ ;  /* 0x00008200bda07a25 */ /* 0x000fe200078e00ff */
[----:B------:R-:W-:Y:S04]  /*eea0*/  HMMA.16816.F32.BF16 R16, R16, R162, RZ ;  /* 0x000000a21010723c */ /* 0x000fe800000418ff */
[C---:B------:R-:W-:Y:S02]  /*eeb0*/  LEA R2, P0, R160.reuse, R210, 0x5 ;  /* 0x000000d2a0027211 */ /* 0x040fe400078028ff */
[----:B------:R-:W-:Y:S02]  /*eec0*/  IADD3 R3, R161, R3, RZ ;  /* 0x00000003a1037210 */ /* 0x000fe40007ffe0ff */
[C---:B---3--:R-:W-:Y:S05]  /*eed0*/  HMMA.16816.F32.BF16 R4, R164.reuse, R168, R4 ;  /* 0x000000a8a404723c */ /* 0x048fea0000041804 */
[----:B------:R-:W-:Y:S02]  /*eee0*/  LEA.HI.X R3, R160, R218, R3, 0x5, P0 ;  /* 0x000000daa0037211 */ /* 0x000fe400000f2c03 */
[C---:B------:R-:W-:Y:S01]  /*eef0*/  LEA R186, P0, R2.reuse, c[0x0][0x1f8], 0x1 ;  /* 0x00007e0002ba7a11 */ /* 0x040fe200078008ff */
[C---:B------:R-:W-:Y:S04]  /*ef00*/  HMMA.16816.F32.BF16 R8, R164.reuse, R170, R8 ;  /* 0x000000aaa408723c */ /* 0x040fe80000041808 */
[----:B------:R-:W-:Y:S02]  /*ef10*/  LEA.HI.X R187, R2, c[0x0][0x1fc], R3, 0x1, P0 ;  /* 0x00007f0002bb7a11 */ /* 0x000fe400000f0c03 */
[C---:B------:R-:W-:Y:S02]  /*ef20*/  IADD3 R2, R176.reuse, 0x40, RZ ;  /* 0x00000040b0027810 */ /* 0x040fe40007ffe0ff */
[C---:B----4-:R-:W-:Y:S01]  /*ef30*/  HMMA.16816.F32.BF16 R12, R164.reuse, R172, R12 ;  /* 0x000000aca40c723c */ /* 0x050fe2000004180c */
[----:B------:R-:W-:Y:S01]  /*ef40*/  @!PT LDS RZ, [RZ] ;  /* 0x00000000fffff984 */ /* 0x000fe20000000800 */
[----:B------:R-:W-:Y:S01]  /*ef50*/  @!PT LDS RZ, [RZ] ;  /* 0x00000000fffff984 */ /* 0x000fe20000000800 */
[----:B------:R-:W-:Y:S01]  /*ef60*/  @!PT LDS RZ, [RZ] ;  /* 0x00000000fffff984 */ /* 0x000fe20000000800 */
[----:B------:R1:W-:Y:S02]  /*ef70*/  LDGSTS.E.BYPASS.LTC128B.128 [R188+0x8080], [R186.64], !P3 ;  /* 0x08080000babc7fae */ /* 0x0003e4000d901d46 */
[C---:B------:R-:W-:Y:S02]  /*ef80*/  ISETP.GT.AND P0, PT, R189.reuse, R207, PT ;  /* 0x000000cfbd00720c */ /* 0x040fe40003f04270 */
[----:B------:R-:W-:Y:S02]  /*ef90*/  @P2 IADD3 R2, R176, -0x40, RZ ;  /* 0xffffffc0b0022810 */ /* 0x000fe40007ffe0ff */
[----:B------:R-:W-:Y:S01]  /*efa0*/  IADD3 R189, R189, -0x1, RZ ;  /* 0xffffffffbdbd7810 */ /* 0x000fe20007ffe0ff */
[----:B------:R-:W-:Y:S01]  /*efb0*/  HMMA.16816.F32.BF16 R16, R164, R174, R16 ;  /* 0x000000aea410723c */ /* 0x000fe20000041810 */
[----:B------:R1:W-:Y:S08]  /*efc0*/  LDGSTS.E.BYPASS.LTC128B.128 [R188+0x9080], [R186.64+0x80], !P4 ;  /* 0x09080080babc7fae */ /* 0x0003f0000e101d46 */
[----:B------:R1:W-:Y:S08]  /*efd0*/  LDGSTS.E.BYPASS.LTC128B.128 [R188+0xa080], [R186.64+0x100], !P5 ;  /* 0x0a080100babc7fae */ /* 0x0003f0000e901d46 */
[----:B------:R1:W-:Y:S08]  /*efe0*/  LDGSTS.E.BYPASS.LTC128B.128 [R188+0xb080], [R186.64+0x180], !P6 ;  /* 0x0b080180babc7fae */ /* 0x0003f0000f101d46 */
[----:B------:R-:W-:Y:S08]  /*eff0*/  LDSM.16.M88.4 R160, [R185] ;  /* 0x00000000b9a0783b */ /* 0x000ff00000000200 */
[----:B------:R-:W2:Y:S08]  /*f000*/  LDSM.16.M88.4 R168, [R2] ;  /* 0x0000000002a8783b */ /* 0x000eb00000000200 */
[----:B------:R-:W3:Y:S08]  /*f010*/  LDSM.16.M88.4 R164, [R2+0x800] ;  /* 0x0008000002a4783b */ /* 0x000ef00000000200 */
[----:B------:R-:W0:Y:S08]  /*f020*/  LDGDEPBAR ;  /* 0x00000000000079af */ /* 0x000e300000000000 */
[----:B------:R-:W-:Y:S01]  /*f030*/  LDSM.16.M88.4 R172, [R177] ;  /* 0x00000000b1ac783b */ /* 0x000fe20000000200 */
[C---:B--2---:R-:W-:Y:S08]  /*f040*/  HMMA.16816.F32.BF16 R4, R160.reuse, R168, R4 ;  /* 0x000000a8a004723c */ /* 0x044ff00000041804 */
[C---:B------:R-:W-:Y:S01]  /*f050*/  HMMA.16816.F32.BF16 R8, R160.reuse, R170, R8 ;  /* 0x000000aaa008723c */ /* 0x040fe20000041808 */
[----:B------:R-:W2:Y:S07]  /*f060*/  LDSM.16.M88.4 R168, [R184] ;  /* 0x00000000b8a8783b */ /* 0x000eae0000000200 */
[C---:B---3--:R-:W-:Y:S08]  /*f070*/  HMMA.16816.F32.BF16 R12, R160.reuse, R164, R12 ;  /* 0x000000a4a00c723c */ /* 0x048ff0000004180c */
[----:B------:R-:W-:Y:S01]  /*f080*/  HMMA.16816.F32.BF16 R16, R160, R166, R16 ;  /* 0x000000a6a010723c */ /* 0x000fe20000041810 */
[----:B------:R-:W3:Y:S08]  /*f090*/  LDSM.16.M88.4 R160, [R177+0x800] ;  /* 0x00080000b1a0783b */ /* 0x000ef00000000200 */
[----:B------:R-:W-:Y:S01]  /*f0a0*/  LDSM.16.M88.4 R164, [R182+0x4000] ;  /* 0x00400000b6a4783b */ /* 0x000fe20000000200 */
[C---:B--2---:R-:W-:Y:S08]  /*f0b0*/  HMMA.16816.F32.BF16 R4, R168.reuse, R172, R4 ;  /* 0x000000aca804723c */ /* 0x044ff00000041804 */
[C---:B------:R-:W-:Y:S01]  /*f0c0*/  HMMA.16816.F32.BF16 R8, R168.reuse, R174, R8 ;  /* 0x000000aea808723c */ /* 0x040fe20000041808 */
[----:B------:R-:W2:Y:S07]  /*f0d0*/  LDSM.16.M88.4 R172, [R176+0x1000] ;  /* 0x00100000b0ac783b */ /* 0x000eae0000000200 */
        /* <DEDUP_REMOVED lines=79> */
[----:B------:R-:W3:Y:S01]  /*f5d0*/  LDSM.16.M88.4 R160, [R177+0x3800] ;  /* 0x00380000b1a0783b */ /* 0x000ee20000000200 */
[----:B------:R-:W-:Y:S07]  /*f5e0*/  DEPBAR.LE SB0, 0x0 ;  /* 0x000080000000791a */ /* 0x000fee0000000000 */
[----:B------:R-:W-:Y:S01]  /*f5f0*/  BAR.SYNC.DEFER_BLOCKING 0x0 ;  /* 0x0000000000007b1d */ /* 0x000fe20000010000 */
[C---:B--2---:R-:W-:Y:S08]  /*f600*/  HMMA.16816.F32.BF16 R4, R168.reuse, R172, R4 ;  /* 0x000000aca804723c */ /* 0x044ff00000041804 */
[C---:B------:R-:W-:Y:S08]  /*f610*/  HMMA.16816.F32.BF16 R8, R168.reuse, R174, R8 ;  /* 0x000000aea808723c */ /* 0x040ff00000041808 */
[C---:B---3--:R-:W-:Y:S08]  /*f620*/  HMMA.16816.F32.BF16 R12, R168.reuse, R160, R12 ;  /* 0x000000a0a80c723c */ /* 0x048ff0000004180c */
[----:B------:R-:W-:Y:S04]  /*f630*/  HMMA.16816.F32.BF16 R16, R168, R162, R16 ;  /* 0x000000a2a810723c */ /* 0x000fe80000041810 */
[----:B------:R-:W-:Y:S04]  /*f640*/  FMUL.FTZ R0, R4, c[0x0][0x320] ;  /* 0x0000c80004007a20 */ /* 0x000fe80000410000 */
[----:B------:R2:W-:Y:S11]  /*f650*/  MUFU.TANH R165, R0 ;  /* 0x0000000000a57308 */ /* 0x0005f60000002400 */
[----:B------:R-:W-:Y:S05]  /*f660*/  @!UPT UIADD3 URZ, URZ, URZ, URZ ;  /* 0x0000003f3f3ff290 */ /* 0x000fea000fffe03f */
[----:B------:R-:W-:Y:S04]  /*f670*/  FMUL.FTZ R2, R18, c[0x0][0x320] ;  /* 0x0000c80012027a20 */ /* 0x000fe80000410000 */
[----:B------:R-:W-:Y:S01]  /*f680*/  MUFU.TANH R143, R2 ;  /* 0x00000002008f7308 */ /* 0x000fe20000002400 */
[----:B--2---:R-:W-:Y:S09]  /*f690*/  FMUL.FTZ R0, R5, c[0x0][0x320] ;  /* 0x0000c80005007a20 */ /* 0x004ff20000410000 */
[----:B------:R2:W-:Y:S02]  /*f6a0*/  MUFU.TANH R164, R0 ;  /* 0x0000000000a47308 */ /* 0x0005e40000002400 */
[----:B--2---:R-:W-:Y:S08]  /*f6b0*/  FMUL.FTZ R0, R6, c[0x0][0x320] ;  /* 0x0000c80006007a20 */ /* 0x004ff00000410000 */
[----:B------:R2:W3:Y:S02]  /*f6c0*/  MUFU.TANH R166, R0 ;  /* 0x0000000000a67308 */ /* 0x0004e40000002400 */
[----:B--2---:R-:W-:Y:S01]  /*f6d0*/  FMUL.FTZ R0, R7, c[0x0][0x320] ;  /* 0x0000c80007007a20 */ /* 0x004fe20000410000 */
[----:B---3--:R-:W-:Y:S07]  /*f6e0*/  FMNMX.FTZ R3, R166, R137, !PT ;  /* 0x00000089a6037209 */ /* 0x008fee0007810000 */
[----:B------:R2:W3:Y:S02]  /*f6f0*/  MUFU.TANH R167, R0 ;  /* 0x0000000000a77308 */ /* 0x0004e40000002400 */
[----:B--2---:R-:W-:Y:S01]  /*f700*/  FMUL.FTZ R0, R8, c[0x0][0x320] ;  /* 0x0000c80008007a20 */ /* 0x004fe20000410000 */
[----:B---3--:R-:W-:Y:S07]  /*f710*/  FMNMX.FTZ R3, R167, R3, !PT ;  /* 0x00000003a7037209 */ /* 0x008fee0007810000 */
[----:B------:R2:W3:Y:S02]  /*f720*/  MUFU.TANH R6, R0 ;  /* 0x0000000000067308 */ /* 0x0004e40000002400 */
[----:B--2---:R-:W-:Y:S08]  /*f730*/  FMUL.FTZ R0, R9, c[0x0][0x320] ;  /* 0x0000c80009007a20 */ /* 0x004ff00000410000 */
[----:B------:R2:W4:Y:S02]  /*f740*/  MUFU.TANH R8, R0 ;  /* 0x0000000000087308 */ /* 0x0005240000002400 */
[----:B--2---:R-:W-:Y:S08]  /*f750*/  FMUL.FTZ R0, R10, c[0x0][0x320] ;  /* 0x0000c8000a007a20 */ /* 0x004ff00000410000 */
[----:B------:R2:W5:Y:S02]  /*f760*/  MUFU.TANH R9, R0 ;  /* 0x0000000000097308 */ /* 0x0005640000002400 */
[----:B--2---:R-:W-:Y:S08]  /*f770*/  FMUL.FTZ R0, R11, c[0x0][0x320] ;  /* 0x0000c8000b007a20 */ /* 0x004ff00000410000 */
[----:B------:R2:W-:Y:S02]  /*f780*/  MUFU.TANH R10, R0 ;  /* 0x00000000000a7308 */ /* 0x0005e40000002400 */
[----:B--2---:R-:W-:Y:S08]  /*f790*/  FMUL.FTZ R0, R12, c[0x0][0x320] ;  /* 0x0000c8000c007a20 */ /* 0x004ff00000410000 */
[----:B------:R2:W1:Y:S02]  /*f7a0*/  MUFU.TANH R162, R0 ;  /* 0x0000000000a27308 */ /* 0x0004640000002400 */
[----:B--2---:R-:W-:Y:S08]  /*f7b0*/  FMUL.FTZ R0, R13, c[0x0][0x320] ;  /* 0x0000c8000d007a20 */ /* 0x004ff00000410000 */
[----:B------:R2:W1:Y:S02]  /*f7c0*/  MUFU.TANH R163, R0 ;  /* 0x0000000000a37308 */ /* 0x0004640000002400 */
[----:B--2---:R-:W-:Y:S08]  /*f7d0*/  FMUL.FTZ R0, R14, c[0x0][0x320] ;  /* 0x0000c8000e007a20 */ /* 0x004ff00000410000 */
[----:B------:R2:W1:Y:S02]  /*f7e0*/  MUFU.TANH R190, R0 ;  /* 0x0000000000be7308 */ /* 0x0004640000002400 */
[----:B--2---:R-:W-:Y:S08]  /*f7f0*/  FMUL.FTZ R0, R15, c[0x0][0x320] ;  /* 0x0000c8000f007a20 */ /* 0x004ff00000410000 */
[----:B------:R2:W-:Y:S02]  /*f800*/  MUFU.TANH R191, R0 ;  /* 0x0000000000bf7308 */ /* 0x0005e40000002400 */
[----:B--2---:R-:W-:Y:S08]  /*f810*/  FMUL.FTZ R0, R16, c[0x0][0x320] ;  /* 0x0000c80010007a20 */ /* 0x004ff00000410000 */
[----:B------:R2:W1:Y:S02]  /*f820*/  MUFU.TANH R192, R0 ;  /* 0x0000000000c07308 */ /* 0x0004640000002400 */
[----:B--2---:R-:W-:Y:S08]  /*f830*/  FMUL.FTZ R0, R17, c[0x0][0x320] ;  /* 0x0000c80011007a20 */ /* 0x004ff00000410000 */
[----:B------:R2:W1:Y:S02]  /*f840*/  MUFU.TANH R193, R0 ;  /* 0x0000000000c17308 */ /* 0x0004640000002400 */
[----:B--2---:R-:W-:Y:S04]  /*f850*/  FMNMX.FTZ R0, R165, R136, !PT ;  /* 0x00000088a5007209 */ /* 0x004fe80007810000 */
[----:B------:R-:W-:Y:S01]  /*f860*/  FMNMX.FTZ R2, R164, R0, !PT ;  /* 0x00000000a4027209 */ /* 0x000fe20007810000 */
[----:B------:R-:W-:Y:S03]  /*f870*/  FMUL.FTZ R0, R19, c[0x0][0x320] ;  /* 0x0000c80013007a20 */ /* 0x000fe60000410000 */
[----:B---3--:R-:W-:Y:S01]  /*f880*/  FMNMX.FTZ R2, R6, R2, !PT ;  /* 0x0000000206027209 */ /* 0x008fe20007810000 */
[----:B------:R4:W2:Y:S03]  /*f890*/  MUFU.TANH R160, R0 ;  /* 0x0000000000a07308 */ /* 0x0008a60000002400 */
[----:B----4-:R-:W-:Y:S02]  /*f8a0*/  FMNMX.FTZ R0, R8, R2, !PT ;  /* 0x0000000208007209 */ /* 0x010fe40007810000 */
[----:B-----5:R-:W-:Y:S02]  /*f8b0*/  FMNMX.FTZ R2, R9, R3, !PT ;  /* 0x0000000309027209 */ /* 0x020fe40007810000 */
[----:B-1----:R-:W-:Y:S02]  /*f8c0*/  FMNMX.FTZ R0, R162, R0, !PT ;  /* 0x00000000a2007209 */ /* 0x002fe40007810000 */
[----:B------:R-:W-:Y:S02]  /*f8d0*/  FMNMX.FTZ R2, R10, R2, !PT ;  /* 0x000000020a027209 */ /* 0x000fe40007810000 */
[----:B------:R-:W-:Y:S02]  /*f8e0*/  FMNMX.FTZ R0, R163, R0, !PT ;  /* 0x00000000a3007209 */ /* 0x000fe40007810000 */
[----:B------:R-:W-:Y:S02]  /*f8f0*/  FMNMX.FTZ R2, R190, R2, !PT ;  /* 0x00000002be027209 */ /* 0x000fe40007810000 */
[----:B------:R-:W-:Y:S02]  /*f900*/  FMNMX.FTZ R3, R192, R0, !PT ;  /* 0x00000000c0037209 */ /* 0x000fe40007810000 */
[----:B------:R-:W-:Y:S02]  /*f910*/  FMNMX.FTZ R0, R191, R2, !PT ;  /* 0x00000002bf007209 */ /* 0x000fe40007810000 */
[----:B------:R-:W-:Y:S02]  /*f920*/  FMNMX.FTZ R3, R193, R3, !PT ;  /* 0x00000003c1037209 */ /* 0x000fe40007810000 */
[----:B------:R-:W-:Y:S03]  /*f930*/  FMNMX.FTZ R0, R143, R0, !PT ;  /* 0x000000008f007209 */ /* 0x000fe60007810000 */
[----:B------:R-:W1:Y:S01]  /*f940*/  SHFL.BFLY PT, R4, R3, 0x2, 0x1f ;  /* 0x0c401f0003047f89 */ /* 0x000e6200000e0000 */
[----:B--2---:R-:W-:Y:S07]  /*f950*/  FMNMX.FTZ R0, R160, R0, !PT ;  /* 0x00000000a0007209 */ /* 0x004fee0007810000 */
[----:B------:R-:W2:Y:S01]  /*f960*/  SHFL.BFLY PT, R2, R0, 0x2, 0x1f ;  /* 0x0c401f0000027f89 */ /* 0x000ea200000e0000 */
[----:B-1----:R-:W-:Y:S07]  /*f970*/  FMNMX.FTZ R4, R3, R4, !PT ;  /* 0x0000000403047209 */ /* 0x002fee0007810000 */
[----:B------:R-:W1:Y:S01]  /*f980*/  SHFL.BFLY PT, R5, R4, 0x1, 0x1f ;  /* 0x0c201f0004057f89 */ /* 0x000e6200000e0000 */
[----:B--2---:R-:W-:Y:S07]  /*f990*/  FMNMX.FTZ R0, R0, R2, !PT ;  /* 0x0000000200007209 */ /* 0x004fee0007810000 */
[----:B------:R-:W2:Y:S01]  /*f9a0*/  SHFL.BFLY PT, R3, R0, 0x1, 0x1f ;  /* 0x0c201f0000037f89 */ /* 0x000ea200000e0000 */
[----:B-1----:R-:W-:Y:S05]  /*f9b0*/  FMNMX.FTZ R135, R4, R5, !PT ;  /* 0x0000000504877209 */ /* 0x002fea0007810000 */
[C---:B------:R-:W-:Y:S02]  /*f9c0*/  FMUL.FTZ R161, R135.reuse, c[0x0][0x2d0] ;  /* 0x0000b40087a17a20 */ /* 0x040fe40000410000 */
[----:B------:R-:W-:Y:S01]  /*f9d0*/  FADD.FTZ R2, -R135, R136 ;  /* 0x0000008887027221 */ /* 0x000fe20000010100 */
[----:B--2---:R-:W-:Y:S01]  /*f9e0*/  FMNMX.FTZ R3, R0, R3, !PT ;  /* 0x0000000300037209 */ /* 0x004fe20007810000 */
[--C-:B------:R-:W-:Y:S02]  /*f9f0*/  FFMA.FTZ R4, R165, c[0x0][0x2d0], -R161.reuse ;  /* 0x0000b400a5047a23 */ /* 0x100fe400000108a1 */
[--C-:B------:R-:W-:Y:S02]  /*fa00*/  FFMA.FTZ R5, R6, c[0x0][0x2d0], -R161.reuse ;  /* 0x0000b40006057a23 */ /* 0x100fe400000108a1 */
[----:B------:R1:W-:Y:S01]  /*fa10*/  MUFU.EX2 R187, R4 ;  /* 0x0000000400bb7308 */ /* 0x0003e20000000800 */
[C---:B------:R-:W-:Y:S02]  /*fa20*/  FMUL.FTZ R136, R3.reuse, c[0x0][0x2d0] ;  /* 0x0000b40003887a20 */ /* 0x040fe40000410000 */
[----:B------:R-:W-:Y:S02]  /*fa30*/  FMUL.FTZ R0, R2, c[0x0][0x2d0] ;  /* 0x0000b40002007a20 */ /* 0x000fe40000410000 */
[--C-:B------:R-:W-:Y:S05]  /*fa40*/  FFMA.FTZ R8, R8, c[0x0][0x2d0], -R161.reuse ;  /* 0x0000b40008087a23 */ /* 0x100fea00000108a1 */
[----:B------:R-:W-:Y:S10]  /*fa50*/  MUFU.EX2 R175, R5 ;  /* 0x0000000500af7308 */ /* 0x000ff40000000800 */
[----:B------:R2:W3:Y:S01]  /*fa60*/  MUFU.EX2 R2, R0 ;  /* 0x0000000000027308 */ /* 0x0004e20000000800 */
[----:B-1----:R-:W-:Y:S09]  /*fa70*/  FFMA.FTZ R4, R164, c[0x0][0x2d0], -R161 ;  /* 0x0000b400a4047a23 */ /* 0x002ff200000108a1 */
[----:B------:R1:W-:Y:S10]  /*fa80*/  MUFU.EX2 R186, R4 ;  /* 0x0000000400ba7308 */ /* 0x0003f40000000800 */
[----:B------:R4:W-:Y:S01]  /*fa90*/  MUFU.EX2 R174, R8 ;  /* 0x0000000800ae7308 */ /* 0x0009e20000000800 */
[----:B--2---:R-:W-:Y:S02]  /*faa0*/  FADD.FTZ R0, -R3, R137 ;  /* 0x0000008903007221 */ /* 0x004fe40000010100 */
[----:B---3--:R-:W-:Y:S02]  /*fab0*/  FMUL.FTZ R16, R2, R156 ;  /* 0x0000009c02107220 */ /* 0x008fe40000410000 */
[----:B------:R-:W-:Y:S02]  /*fac0*/  FMUL.FTZ R0, R0, c[0x0][0x2d0] ;  /* 0x0000b40000007a20 */ /* 0x000fe40000410000 */
[C---:B------:R-:W-:Y:S02]  /*fad0*/  FMUL.FTZ R17, R2.reuse, R157 ;  /* 0x0000009d02117220 */ /* 0x040fe40000410000 */
[C---:B------:R-:W-:Y:S01]  /*fae0*/  FMUL.FTZ R20, R2.reuse, R20 ;  /* 0x0000001402147220 */ /* 0x040fe20000410000 */
[----:B-1----:R-:W-:Y:S01]  /*faf0*/  @P0 SHF.R.S32.HI R4, RZ, 0x1f, R189 ;  /* 0x0000001fff040819 */ /* 0x002fe200000114bd */
[----:B------:R-:W1:Y:S01]  /*fb00*/  MUFU.EX2 R0, R0 ;  /* 0x0000000000007308 */ /* 0x000e620000000800 */
[C---:B------:R-:W-:Y:S02]  /*fb10*/  FMUL.FTZ R21, R2.reuse, R21 ;  /* 0x0000001502157220 */ /* 0x040fe40000410000 */
[----:B------:R-:W-:Y:S02]  /*fb20*/  FMUL.FTZ R24, R2, R24 ;  /* 0x0000001802187220 */ /* 0x000fe40000410000 */
[----:B------:R-:W-:Y:S02]  /*fb30*/  @P0 IMAD R6, R4, c[0x0][0x1e0], RZ ;  /* 0x0000780004060a24 */ /* 0x000fe400078e02ff */
[C---:B------:R-:W-:Y:S04]  /*fb40*/  @P0 IMAD.WIDE.U32 R4, R189.reuse, c[0x0][0x1e0], RZ ;  /* 0x00007800bd040a25 */ /* 0x040fe800078e00ff */
[----:B------:R-:W-:Y:S01]  /*fb50*/  @P0 IMAD R7, R189, c[0x0][0x1e4], R6 ;  /* 0x00007900bd070a24 */ /* 0x000fe200078e0206 */
[----:B------:R-:W-:Y:S01]  /*fb60*/  @P0 LEA R6, P1, R4, R208, 0x5 ;  /* 0x000000d004060211 */ /* 0x000fe200078228ff */
[C---:B----4-:R-:W-:Y:S02]  /*fb70*/  FMUL.FTZ R8, R2.reuse, R148 ;  /* 0x0000009402087220 */ /* 0x050fe40000410000 */
[----:B------:R-:W-:Y:S01]  /*fb80*/  FMUL.FTZ R25, R2, R25 ;  /* 0x0000001902197220 */ /* 0x000fe20000410000 */
[----:B------:R-:W-:Y:S01]  /*fb90*/  @P0 IADD3 R7, R5, R7, RZ ;  /* 0x0000000705070210 */ /* 0x000fe20007ffe0ff */
[--C-:B------:R-:W-:Y:S02]  /*fba0*/  FFMA.FTZ R5, R166, c[0x0][0x2d0], -R136.reuse ;  /* 0x0000b400a6057a23 */ /* 0x100fe40000010888 */
[----:B------:R-:W-:Y:S01]  /*fbb0*/  FMUL.FTZ R28, R2, R28 ;  /* 0x0000001c021c7220 */ /* 0x000fe20000410000 */
[----:B------:R-:W-:Y:S01]  /*fbc0*/  @P0 LEA.HI.X R7, R4, R214, R7, 0x5, P1 ;  /* 0x000000d604070211 */ /* 0x000fe200008f2c07 */
[----:B------:R2:W-:Y:S01]  /*fbd0*/  MUFU.EX2 R171, R5 ;  /* 0x0000000500ab7308 */ /* 0x0005e20000000800 */
[----:B------:R-:W-:Y:S01]  /*fbe0*/  @P0 LEA R4, P1, R6, c[0x0][0x1c8], 0x1 ;  /* 0x0000720006040a11 */ /* 0x000fe200078208ff */
[----:B------:R-:W-:Y:S02]  /*fbf0*/  FMUL.FTZ R29, R2, R29 ;  /* 0x0000001d021d7220 */ /* 0x000fe40000410000 */
[C---:B-1----:R-:W-:Y:S02]  /*fc00*/  FMUL.FTZ R11, R0.reuse, R151 ;  /* 0x00000097000b7220 */ /* 0x042fe40000410000 */
        /* <DEDUP_REMOVED lines=8> */
[----:B------:R-:W-:Y:S01]  /*fc90*/  FMUL.FTZ R32, R2, R32 ;  /* 0x0000002002207220 */ /* 0x000fe20000410000 */
[----:B--2---:R-:W-:Y:S01]  /*fca0*/  @P0 LEA.HI.X R5, R6, c[0x0][0x1cc], R7, 0x1, P1 ;  /* 0x0000730006050a11 */ /* 0x004fe200008f0c07 */
[--C-:B------:R-:W-:Y:S02]  /*fcb0*/  FFMA.FTZ R6, R167, c[0x0][0x2d0], -R136.reuse ;  /* 0x0000b400a7067a23 */ /* 0x100fe40000010888 */
[----:B------:R-:W-:Y:S02]  /*fcc0*/  FMUL.FTZ R7, R0, R147 ;  /* 0x0000009300077220 */ /* 0x000fe40000410000 */
[----:B------:R1:W-:Y:S01]  /*fcd0*/  @P0 LDGSTS.E.BYPASS.LTC128B.128 [R188+0xc080], [R4.64], !P3 ;  /* 0x0c08000004bc0fae */ /* 0x0003e2000d901d46 */
[----:B------:R2:W3:Y:S01]  /*fce0*/  MUFU.EX2 R170, R6 ;  /* 0x0000000600aa7308 */ /* 0x0004e20000000800 */
[----:B------:R-:W-:Y:S02]  /*fcf0*/  FMUL.FTZ R33, R2, R33 ;  /* 0x0000002102217220 */ /* 0x000fe40000410000 */
[C---:B------:R-:W-:Y:S02]  /*fd00*/  FMUL.FTZ R34, R0.reuse, R34 ;  /* 0x0000002200227220 */ /* 0x040fe40000410000 */
[----:B------:R-:W-:Y:S02]  /*fd10*/  FMUL.FTZ R35, R0, R35 ;  /* 0x0000002300237220 */ /* 0x000fe40000410000 */
[----:B------:R1:W-:Y:S01]  /*fd20*/  @P0 LDGSTS.E.BYPASS.LTC128B.128 [R188+0xd080], [R4.64+0x80], !P4 ;  /* 0x0d08008004bc0fae */ /* 0x0003e2000e101d46 */
[C---:B------:R-:W-:Y:S02]  /*fd30*/  FMUL.FTZ R36, R2.reuse, R36 ;  /* 0x0000002402247220 */ /* 0x040fe40000410000 */
[----:B------:R-:W-:Y:S02]  /*fd40*/  FMUL.FTZ R37, R2, R37 ;  /* 0x0000002502257220 */ /* 0x000fe40000410000 */
[C---:B------:R-:W-:Y:S02]  /*fd50*/  FMUL.FTZ R38, R0.reuse, R38 ;  /* 0x0000002600267220 */ /* 0x040fe40000410000 */
[----:B------:R-:W-:Y:S01]  /*fd60*/  FMUL.FTZ R39, R0, R39 ;  /* 0x0000002700277220 */ /* 0x000fe20000410000 */
[----:B------:R1:W-:Y:S01]  /*fd70*/  @P0 LDGSTS.E.BYPASS.LTC128B.128 [R188+0xe080], [R4.64+0x100], !P5 ;  /* 0x0e08010004bc0fae */ /* 0x0003e2000e901d46 */
[C---:B------:R-:W-:Y:S02]  /*fd80*/  FMUL.FTZ R40, R2.reuse, R40 ;  /* 0x0000002802287220 */ /* 0x040fe40000410000 */
[----:B------:R-:W-:Y:S02]  /*fd90*/  FMUL.FTZ R41, R2, R41 ;  /* 0x0000002902297220 */ /* 0x000fe40000410000 */
[C---:B------:R-:W-:Y:S02]  /*fda0*/  FMUL.FTZ R42, R0.reuse, R42 ;  /* 0x0000002a002a7220 */ /* 0x040fe40000410000 */
[----:B------:R-:W-:Y:S01]  /*fdb0*/  FMUL.FTZ R43, R0, R43 ;  /* 0x0000002b002b7220 */ /* 0x000fe20000410000 */
[----:B------:R1:W-:Y:S01]  /*fdc0*/  @P0 LDGSTS.E.BYPASS.LTC128B.128 [R188+0xf080], [R4.64+0x180], !P6 ;  /* 0x0f08018004bc0fae */ /* 0x0003e2000f101d46 */
[--C-:B--2---:R-:W-:Y:S02]  /*fdd0*/  FFMA.FTZ R6, R9, c[0x0][0x2d0], -R136.reuse ;  /* 0x0000b40009067a23 */ /* 0x104fe40000010888 */
[C---:B------:R-:W-:Y:S02]  /*fde0*/  FMUL.FTZ R9, R2.reuse, R149 ;  /* 0x0000009502097220 */ /* 0x040fe40000410000 */
[----:B------:R2:W-:Y:S01]  /*fdf0*/  MUFU.EX2 R169, R6 ;  /* 0x0000000600a97308 */ /* 0x0005e20000000800 */
[C---:B------:R-:W-:Y:S02]  /*fe00*/  FMUL.FTZ R44, R2.reuse, R44 ;  /* 0x0000002c022c7220 */ /* 0x040fe40000410000 */
[----:B------:R-:W4:Y:S01]  /*fe10*/  LDSM.16.MT88.4 R12, [R178] ;  /* 0x00000000b20c783b */ /* 0x000f220000004200 */
[----:B------:R-:W-:Y:S02]  /*fe20*/  FMUL.FTZ R45, R2, R45 ;  /* 0x0000002d022d7220 */ /* 0x000fe40000410000 */
[C---:B------:R-:W-:Y:S02]  /*fe30*/  FMUL.FTZ R46, R0.reuse, R46 ;  /* 0x0000002e002e7220 */ /* 0x040fe40000410000 */
[----:B------:R-:W-:Y:S02]  /*fe40*/  FMUL.FTZ R47, R0, R47 ;  /* 0x0000002f002f7220 */ /* 0x000fe40000410000 */
[C---:B------:R-:W-:Y:S01]  /*fe50*/  FMUL.FTZ R48, R2.reuse, R48 ;  /* 0x0000003002307220 */ /* 0x040fe20000410000 */
[----:B------:R-:W5:Y:S01]  /*fe60*/  LDSM.16.MT88.4 R164, [R179] ;  /* 0x00000000b3a4783b */ /* 0x000f620000004200 */
[----:B------:R-:W-:Y:S02]  /*fe70*/  FMUL.FTZ R49, R2, R49 ;  /* 0x0000003102317220 */ /* 0x000fe40000410000 */
[C---:B------:R-:W-:Y:S02]  /*fe80*/  FMUL.FTZ R50, R0.reuse, R50 ;  /* 0x0000003200327220 */ /* 0x040fe40000410000 */
[----:B------:R-:W-:Y:S02]  /*fe90*/  FMUL.FTZ R51, R0, R51 ;  /* 0x0000003300337220 */ /* 0x000fe40000410000 */
[C---:B------:R-:W-:Y:S01]  /*fea0*/  FMUL.FTZ R52, R2.reuse, R52 ;  /* 0x0000003402347220 */ /* 0x040fe20000410000 */
[----:B------:R-:W-:Y:S01]  /*feb0*/  LDSM.16.MT88.4 R156, [R179+0x800] ;  /* 0x00080000b39c783b */ /* 0x000fe20000004200 */
[----:B------:R-:W-:Y:S02]  /*fec0*/  FMUL.FTZ R53, R2, R53 ;  /* 0x0000003502357220 */ /* 0x000fe40000410000 */
[--C-:B-1----:R-:W-:Y:S02]  /*fed0*/  FFMA.FTZ R4, R10, c[0x0][0x2d0], -R136.reuse ;  /* 0x0000b4000a047a23 */ /* 0x102fe40000010888 */
[----:B------:R-:W-:Y:S01]  /*fee0*/  FMUL.FTZ R5, R2, R145 ;  /* 0x0000009102057220 */ /* 0x000fe20000410000 */
[----:B---3--:R-:W-:Y:S01]  /*fef0*/  F2FP.BF16.PACK_AB R145, R170, R171 ;  /* 0x000000abaa91723e */ /* 0x008fe200000010ff */
[----:B------:R-:W1:Y:S01]  /*ff00*/  MUFU.EX2 R168, R4 ;  /* 0x0000000400a87308 */ /* 0x000e620000000800 */
[----:B--2---:R-:W-:Y:S01]  /*ff10*/  FMUL.FTZ R6, R0, R146 ;  /* 0x0000009200067220 */ /* 0x004fe20000410000 */
[----:B------:R-:W-:Y:S01]  /*ff20*/  F2FP.BF16.PACK_AB R146, R174, R175 ;  /* 0x000000afae92723e */ /* 0x000fe200000010ff */
[C---:B------:R-:W-:Y:S01]  /*ff30*/  FMUL.FTZ R10, R0.reuse, R150 ;  /* 0x00000096000a7220 */ /* 0x040fe20000410000 */
[----:B------:R-:W0:Y:S01]  /*ff40*/  LDGDEPBAR ;  /* 0x00000000000079af */ /* 0x000e220000000000 */
[C---:B------:R-:W-:Y:S02]  /*ff50*/  FMUL.FTZ R54, R0.reuse, R54 ;  /* 0x0000003600367220 */ /* 0x040fe40000410000 */
[----:B------:R-:W-:Y:S02]  /*ff60*/  FMUL.FTZ R55, R0, R55 ;  /* 0x0000003700377220 */ /* 0x000fe40000410000 */
[C---:B------:R-:W-:Y:S02]  /*ff70*/  FMUL.FTZ R56, R2.reuse, R56 ;  /* 0x0000003802387220 */ /* 0x040fe40000410000 */
[----:B------:R-:W-:Y:S01]  /*ff80*/  FMUL.FTZ R57, R2, R57 ;  /* 0x0000003902397220 */ /* 0x000fe20000410000 */
[----:B------:R-:W2:Y:S01]  /*ff90*/  LDSM.16.MT88.4 R148, [R181] ;  /* 0x00000000b594783b */ /* 0x000ea20000004200 */
[C---:B------:R-:W-:Y:S02]  /*ffa0*/  FMUL.FTZ R58, R0.reuse, R58 ;  /* 0x0000003a003a7220 */ /* 0x040fe40000410000 */
[----:B------:R-:W-:Y:S02]  /*ffb0*/  FMUL.FTZ R59, R0, R59 ;  /* 0x0000003b003b7220 */ /* 0x000fe40000410000 */
[C---:B------:R-:W-:Y:S02]  /*ffc0*/  FMUL.FTZ R60, R2.reuse, R60 ;  /* 0x0000003c023c7220 */ /* 0x040fe40000410000 */
[----:B------:R-:W-:Y:S02]  /*ffd0*/  FMUL.FTZ R61, R2, R61 ;  /* 0x0000003d023d7220 */ /* 0x000fe40000410000 */
[C---:B------:R-:W-:Y:S02]  /*ffe0*/  FMUL.FTZ R62, R0.reuse, R62 ;  /* 0x0000003e003e7220 */ /* 0x040fe40000410000 */
[----:B------:R-:W-:Y:S01]  /*fff0*/  FMUL.FTZ R63, R0, R63 ;  /* 0x0000003f003f7220 */ /* 0x000fe20000410000 */
[----:B-1----:R-:W-:Y:S01]  /*10000*/  F2FP.BF16.PACK_AB R147, R168, R169 ;  /* 0x000000a9a893723e */ /* 0x002fe200000010ff */
[----:B------:R-:W-:Y:S01]  /*10010*/  FMUL.FTZ R4, R2, R144 ;  /* 0x0000009002047220 */ /* 0x000fe20000410000 */
[----:B------:R-:W-:Y:S01]  /*10020*/  F2FP.BF16.PACK_AB R144, R186, R187 ;  /* 0x000000bbba90723e */ /* 0x000fe200000010ff */
[C---:B------:R-:W-:Y:S02]  /*10030*/  FMUL.FTZ R64, R2.reuse, R64 ;  /* 0x0000004002407220 */ /* 0x040fe40000410000 */
[----:B------:R-:W-:Y:S02]  /*10040*/  FMUL.FTZ R65, R2, R65 ;  /* 0x0000004102417220 */ /* 0x000fe40000410000 */
[C---:B------:R-:W-:Y:S02]  /*10050*/  FMUL.FTZ R66, R0.reuse, R66 ;  /* 0x0000004200427220 */ /* 0x040fe40000410000 */
[C---:B----4-:R-:W-:Y:S05]  /*10060*/  HMMA.16816.F32.BF16 R4, R144.reuse, R12, R4 ;  /* 0x0000000c9004723c */ /* 0x050fea0000041804 */
[----:B------:R-:W-:Y:S02]  /*10070*/  FMUL.FTZ R67, R0, R67 ;  /* 0x0000004300437220 */ /* 0x000fe40000410000 */
[C---:B------:R-:W-:Y:S01]  /*10080*/  FMUL.FTZ R12, R2.reuse, R152 ;  /* 0x00000098020c7220 */ /* 0x040fe20000410000 */
[C---:B------:R-:W-:Y:S04]  /*10090*/  HMMA.16816.F32.BF16 R8, R144.reuse, R14, R8 ;  /* 0x0000000e9008723c */ /* 0x040fe80000041808 */
[C---:B------:R-:W-:Y:S02]  /*100a0*/  FMUL.FTZ R13, R2.reuse, R153 ;  /* 0x00000099020d7220 */ /* 0x040fe40000410000 */
[----:B------:R-:W-:Y:S02]  /*100b0*/  FMUL.FTZ R68, R2, R68 ;  /* 0x0000004402447220 */ /* 0x000fe40000410000 */
[C---:B------:R-:W-:Y:S04]  /*100c0*/  FMUL.FTZ R14, R0.reuse, R154 ;  /* 0x0000009a000e7220 */ /* 0x040fe80000410000 */
[----:B------:R-:W-:Y:S02]  /*100d0*/  FMUL.FTZ R15, R0, R155 ;  /* 0x0000009b000f7220 */ /* 0x000fe40000410000 */
[----:B------:R-:W1:Y:S01]  /*100e0*/  LDSM.16.MT88.4 R152, [R180] ;  /* 0x00000000b498783b */ /* 0x000e620000004200 */
[----:B------:R-:W-:Y:S02]  /*100f0*/  FMUL.FTZ R69, R2, R69 ;  /* 0x0000004502457220 */ /* 0x000fe40000410000 */
[C---:B------:R-:W-:Y:S02]  /*10100*/  FMUL.FTZ R70, R0.reuse, R70 ;  /* 0x0000004600467220 */ /* 0x040fe40000410000 */
[C---:B-----5:R-:W-:Y:S03]  /*10110*/  HMMA.16816.F32.BF16 R12, R144.reuse, R164, R12 ;  /* 0x000000a4900c723c */ /* 0x060fe6000004180c */
[----:B------:R-:W-:Y:S02]  /*10120*/  FMUL.FTZ R71, R0, R71 ;  /* 0x0000004700477220 */ /* 0x000fe40000410000 */
[C---:B------:R-:W-:Y:S02]  /*10130*/  FMUL.FTZ R72, R2.reuse, R72 ;  /* 0x0000004802487220 */ /* 0x040fe40000410000 */
[----:B------:R-:W-:Y:S01]  /*10140*/  FMUL.FTZ R73, R2, R73 ;  /* 0x0000004902497220 */ /* 0x000fe20000410000 */
[C---:B------:R-:W-:Y:S04]  /*10150*/  HMMA.16816.F32.BF16 R16, R144.reuse, R166, R16 ;  /* 0x000000a69010723c */ /* 0x040fe80000041810 */
[C---:B------:R-:W-:Y:S02]  /*10160*/  FMUL.FTZ R74, R0.reuse, R74 ;  /* 0x0000004a004a7220 */ /* 0x040fe40000410000 */
[----:B------:R-:W-:Y:S02]  /*10170*/  FMUL.FTZ R75, R0, R75 ;  /* 0x0000004b004b7220 */ /* 0x000fe40000410000 */
[C---:B--2---:R-:W-:Y:S04]  /*10180*/  HMMA.16816.F32.BF16 R20, R144.reuse, R148, R20 ;  /* 0x000000949014723c */ /* 0x044fe80000041814 */
[C---:B------:R-:W-:Y:S02]  /*10190*/  FMUL.FTZ R76, R2.reuse, R76 ;  /* 0x0000004c024c7220 */ /* 0x040fe40000410000 */
[----:B------:R-:W-:Y:S02]  /*101a0*/  FMUL.FTZ R77, R2, R77 ;  /* 0x0000004d024d7220 */ /* 0x000fe40000410000 */
[C---:B------:R-:W-:Y:S01]  /*101b0*/  HMMA.16816.F32.BF16 R24, R144.reuse, R150, R24 ;  /* 0x000000969018723c */ /* 0x040fe20000041818 */
[----:B------:R-:W2:Y:S03]  /*101c0*/  LDSM.16.MT88.4 R148, [R178+0x1000] ;  /* 0x00100000b294783b */ /* 0x000ea60000004200 */
[C---:B------:R-:W-:Y:S02]  /*101d0*/  FMUL.FTZ R78, R0.reuse, R78 ;  /* 0x0000004e004e7220 */ /* 0x040fe40000410000 */
[----:B------:R-:W-:Y:S02]  /*101e0*/  FMUL.FTZ R79, R0, R79 ;  /* 0x0000004f004f7220 */ /* 0x000fe40000410000 */
[C---:B------:R-:W-:Y:S01]  /*101f0*/  FMUL.FTZ R80, R2.reuse, R80 ;  /* 0x0000005002507220 */ /* 0x040fe20000410000 */
[C---:B-1----:R-:W-:Y:S03]  /*10200*/  HMMA.16816.F32.BF16 R28, R144.reuse, R152, R28 ;  /* 0x00000098901c723c */ /* 0x042fe6000004181c */
[----:B------:R-:W-:Y:S02]  /*10210*/  FMUL.FTZ R81, R2, R81 ;  /* 0x0000005102517220 */ /* 0x000fe40000410000 */
[C---:B------:R-:W-:Y:S02]  /*10220*/  FMUL.FTZ R82, R0.reuse, R82 ;  /* 0x0000005200527220 */ /* 0x040fe40000410000 */
[----:B------:R-:W-:Y:S01]  /*10230*/  FMUL.FTZ R83, R0, R83 ;  /* 0x0000005300537220 */ /* 0x000fe20000410000 */
[C---:B------:R-:W-:Y:S01]  /*10240*/  HMMA.16816.F32.BF16 R32, R144.reuse, R154, R32 ;  /* 0x0000009a9020723c */ /* 0x040fe20000041820 */
[----:B------:R-:W1:Y:S03]  /*10250*/  LDSM.16.MT88.4 R152, [R179+0x1000] ;  /* 0x00100000b398783b */ /* 0x000e660000004200 */
[C---:B------:R-:W-:Y:S02]  /*10260*/  FMUL.FTZ R84, R2.reuse, R84 ;  /* 0x0000005402547220 */ /* 0x040fe40000410000 */
[----:B------:R-:W-:Y:S02]  /*10270*/  FMUL.FTZ R85, R2, R85 ;  /* 0x0000005502557220 */ /* 0x000fe40000410000 */
[C---:B------:R-:W-:Y:S04]  /*10280*/  FMUL.FTZ R86, R0.reuse, R86 ;  /* 0x0000005600567220 */ /* 0x040fe80000410000 */
[----:B------:R-:W-:Y:S02]  /*10290*/  FMUL.FTZ R87, R0, R87 ;  /* 0x0000005700577220 */ /* 0x000fe40000410000 */
[C---:B------:R-:W-:Y:S02]  /*102a0*/  FMUL.FTZ R88, R2.reuse, R88 ;  /* 0x0000005802587220 */ /* 0x040fe40000410000 */
[----:B------:R-:W-:Y:S02]  /*102b0*/  FMUL.FTZ R89, R2, R89 ;  /* 0x0000005902597220 */ /* 0x000fe40000410000 */
[C---:B------:R-:W-:Y:S02]  /*102c0*/  FMUL.FTZ R90, R0.reuse, R90 ;  /* 0x0000005a005a7220 */ /* 0x040fe40000410000 */
[----:B------:R-:W-:Y:S01]  /*102d0*/  FMUL.FTZ R91, R0, R91 ;  /* 0x0000005b005b7220 */ /* 0x000fe20000410000 */
[C---:B--2---:R-:W-:Y:S03]  /*102e0*/  HMMA.16816.F32.BF16 R36, R144.reuse, R148, R36 ;  /* 0x000000949024723c */ /* 0x044fe60000041824 */
[C---:B------:R-:W-:Y:S02]  /*102f0*/  FMUL.FTZ R92, R2.reuse, R92 ;  /* 0x0000005c025c7220 */ /* 0x040fe40000410000 */
[----:B------:R-:W-:Y:S02]  /*10300*/  FMUL.FTZ R93, R2, R93 ;  /* 0x0000005d025d7220 */ /* 0x000fe40000410000 */
[C---:B------:R-:W-:Y:S01]  /*10310*/  FMUL.FTZ R94, R0.reuse, R94 ;  /* 0x0000005e005e7220 */ /* 0x040fe20000410000 */
[C---:B------:R-:W-:Y:S01]  /*10320*/  HMMA.16816.F32.BF16 R40, R144.reuse, R150, R40 ;  /* 0x000000969028723c */ /* 0x040fe20000041828 */
[----:B------:R-:W2:Y:S03]  /*10330*/  LDSM.16.MT88.4 R148, [R181+0x1000] ;  /* 0x00100000b594783b */ /* 0x000ea60000004200 */
[----:B------:R-:W-:Y:S02]  /*10340*/  FMUL.FTZ R95, R0, R95 ;  /* 0x0000005f005f7220 */ /* 0x000fe40000410000 */
[C---:B------:R-:W-:Y:S02]  /*10350*/  FMUL.FTZ R96, R2.reuse, R96 ;  /* 0x0000006002607220 */ /* 0x040fe40000410000 */
[----:B------:R-:W-:Y:S01]  /*10360*/  FMUL.FTZ R97, R2, R97 ;  /* 0x0000006102617220 */ /* 0x000fe20000410000 */
[C---:B-1----:R-:W-:Y:S03]  /*10370*/  HMMA.16816.F32.BF16 R44, R144.reuse, R152, R44 ;  /* 0x00000098902c723c */ /* 0x042fe6000004182c */
[C---:B------:R-:W-:Y:S02]  /*10380*/  FMUL.FTZ R98, R0.reuse, R98 ;  /* 0x0000006200627220 */ /* 0x040fe40000410000 */
[----:B------:R-:W-:Y:S02]  /*10390*/  FMUL.FTZ R99, R0, R99 ;  /* 0x0000006300637220 */ /* 0x000fe40000410000 */
[C---:B------:R-:W-:Y:S01]  /*103a0*/  FMUL.FTZ R100, R2.reuse, R100 ;  /* 0x0000006402647220 */ /* 0x040fe20000410000 */
[C---:B------:R-:W-:Y:S01]  /*103b0*/  HMMA.16816.F32.BF16 R48, R144.reuse, R154, R48 ;  /* 0x0000009a9030723c */ /* 0x040fe20000041830 */
[----:B------:R-:W1:Y:S03]  /*103c0*/  LDSM.16.MT88.4 R152, [R180+0x1000] ;  /* 0x00100000b498783b */ /* 0x000e660000004200 */
[----:B------:R-:W-:Y:S02]  /*103d0*/  FMUL.FTZ R101, R2, R101 ;  /* 0x0000006502657220 */ /* 0x000fe40000410000 */
[C---:B------:R-:W-:Y:S02]  /*103e0*/  FMUL.FTZ R102, R0.reuse, R102 ;  /* 0x0000006600667220 */ /* 0x040fe40000410000 */
[----:B------:R-:W-:Y:S04]  /*103f0*/  FMUL.FTZ R103, R0, R103 ;  /* 0x0000006700677220 */ /* 0x000fe80000410000 */
[C---:B------:R-:W-:Y:S02]  /*10400*/  FMUL.FTZ R104, R2.reuse, R104 ;  /* 0x0000006802687220 */ /* 0x040fe40000410000 */
[----:B------:R-:W-:Y:S02]  /*10410*/  FMUL.FTZ R105, R2, R105 ;  /* 0x0000006902697220 */ /* 0x000fe40000410000 */
[C---:B------:R-:W-:Y:S02]  /*10420*/  FMUL.FTZ R106, R0.reuse, R106 ;  /* 0x0000006a006a7220 */ /* 0x040fe40000410000 */
[----:B------:R-:W-:Y:S02]  /*10430*/  FMUL.FTZ R107, R0, R107 ;  /* 0x0000006b006b7220 */ /* 0x000fe40000410000 */
[C---:B------:R-:W-:Y:S01]  /*10440*/  FMUL.FTZ R108, R2.reuse, R108 ;  /* 0x0000006c026c7220 */ /* 0x040fe20000410000 */
[C---:B--2---:R-:W-:Y:S03]  /*10450*/  HMMA.16816.F32.BF16 R52, R144.reuse, R148, R52 ;  /* 0x000000949034723c */ /* 0x044fe60000041834 */
[----:B------:R-:W-:Y:S02]  /*10460*/  FMUL.FTZ R109, R2, R109 ;  /* 0x0000006d026d7220 */ /* 0x000fe40000410000 */
[C---:B------:R-:W-:Y:S02]  /*10470*/  FMUL.FTZ R110, R0.reuse, R110 ;  /* 0x0000006e006e7220 */ /* 0x040fe40000410000 */
[----:B------:R-:W-:Y:S01]  /*10480*/  FMUL.FTZ R111, R0, R111 ;  /* 0x0000006f006f7220 */ /* 0x000fe20000410000 */
[C---:B------:R-:W-:Y:S01]  /*10490*/  HMMA.16816.F32.BF16 R56, R144.reuse, R150, R56 ;  /* 0x000000969038723c */ /* 0x040fe20000041838 */
[----:B------:R-:W2:Y:S03]  /*104a0*/  LDSM.16.MT88.4 R148, [R178+0x2000] ;  /* 0x00200000b294783b */ /* 0x000ea60000004200 */
[C---:B------:R-:W-:Y:S02]  /*104b0*/  FMUL.FTZ R112, R2.reuse, R112 ;  /* 0x0000007002707220 */ /* 0x040fe40000410000 */
[----:B------:R-:W-:Y:S02]  /*104c0*/  FMUL.FTZ R113, R2, R113 ;  /* 0x0000007102717220 */ /* 0x000fe40000410000 */
[----:B------:R-:W-:Y:S01]  /*104d0*/  FMUL.FTZ R114, R0, R114 ;  /* 0x0000007200727220 */ /* 0x000fe20000410000 */
[C---:B-1----:R-:W-:Y:S03]  /*104e0*/  HMMA.16816.F32.BF16 R60, R144.reuse, R152, R60 ;  /* 0x00000098903c723c */ /* 0x042fe6000004183c */
[--C-:B------:R-:W-:Y:S02]  /*104f0*/  FFMA.FTZ R137, R162, c[0x0][0x2d0], -R161.reuse ;  /* 0x0000b400a2897a23 */ /* 0x100fe400000108a1 */
[----:B------:R-:W-:Y:S02]  /*10500*/  FMUL.FTZ R115, R0, R115 ;  /* 0x0000007300737220 */ /* 0x000fe40000410000 */
[----:B------:R1:W-:Y:S01]  /*10510*/  MUFU.EX2 R173, R137 ;  /* 0x0000008900ad7308 */ /* 0x0003e20000000800 */
[C---:B------:R-:W-:Y:S01]  /*10520*/  HMMA.16816.F32.BF16 R64, R144.reuse, R154, R64 ;  /* 0x0000009a9040723c */ /* 0x040fe20000041840 */
[----:B------:R-:W3:Y:S03]  /*10530*/  LDSM.16.MT88.4 R152, [R179+0x2000] ;  /* 0x00200000b398783b */ /* 0x000ee60000004200 */
        /* <DEDUP_REMOVED lines=9> */
[----:B-1----:R-:W-:Y:S02]  /*105d0*/  FFMA.FTZ R137, R163, c[0x0][0x2d0], -R161 ;  /* 0x0000b400a3897a23 */ /* 0x002fe400000108a1 */
[C---:B------:R-:W-:Y:S02]  /*105e0*/  FMUL.FTZ R124, R2.reuse, R124 ;  /* 0x0000007c027c7220 */ /* 0x040fe40000410000 */
[----:B------:R1:W-:Y:S01]  /*105f0*/  MUFU.EX2 R172, R137 ;  /* 0x0000008900ac7308 */ /* 0x0003e20000000800 */
[C---:B------:R-:W-:Y:S01]  /*10600*/  HMMA.16816.F32.BF16 R72, R144.reuse, R150, R72 ;  /* 0x000000969048723c */ /* 0x040fe20000041848 */
[----:B------:R-:W2:Y:S03]  /*10610*/  LDSM.16.MT88.4 R148, [R181+0x2000] ;  /* 0x00200000b594783b */ /* 0x000ea60000004200 */
[----:B------:R-:W-:Y:S02]  /*10620*/  FMUL.FTZ R125, R2, R125 ;  /* 0x0000007d027d7220 */ /* 0x000fe40000410000 */
[C---:B------:R-:W-:Y:S02]  /*10630*/  FMUL.FTZ R126, R0.reuse, R126 ;  /* 0x0000007e007e7220 */ /* 0x040fe40000410000 */
[----:B------:R-:W-:Y:S01]  /*10640*/  FMUL.FTZ R127, R0, R127 ;  /* 0x0000007f007f7220 */ /* 0x000fe20000410000 */
[C---:B---3--:R-:W-:Y:S03]  /*10650*/  HMMA.16816.F32.BF16 R76, R144.reuse, R152, R76 ;  /* 0x00000098904c723c */ /* 0x048fe6000004184c */
[C---:B------:R-:W-:Y:S02]  /*10660*/  FMUL.FTZ R128, R2.reuse, R128 ;  /* 0x0000008002807220 */ /* 0x040fe40000410000 */
[----:B------:R-:W-:Y:S02]  /*10670*/  FMUL.FTZ R129, R2, R129 ;  /* 0x0000008102817220 */ /* 0x000fe40000410000 */
[----:B------:R-:W-:Y:S01]  /*10680*/  FMUL.FTZ R130, R0, R130 ;  /* 0x0000008200827220 */ /* 0x000fe20000410000 */
[C---:B------:R-:W-:Y:S01]  /*10690*/  HMMA.16816.F32.BF16 R80, R144.reuse, R154, R80 ;  /* 0x0000009a9050723c */ /* 0x040fe20000041850 */
[----:B------:R-:W3:Y:S03]  /*106a0*/  LDSM.16.MT88.4 R152, [R180+0x2000] ;  /* 0x00200000b498783b */ /* 0x000ee60000004200 */
[----:B-1----:R-:W-:Y:S02]  /*106b0*/  FFMA.FTZ R137, R190, c[0x0][0x2d0], -R136 ;  /* 0x0000b400be897a23 */ /* 0x002fe40000010888 */
[----:B------:R-:W-:Y:S02]  /*106c0*/  FMUL.FTZ R131, R0, R131 ;  /* 0x0000008300837220 */ /* 0x000fe40000410000 */
[----:B------:R1:W-:Y:S01]  /*106d0*/  MUFU.EX2 R164, R137 ;  /* 0x0000008900a47308 */ /* 0x0003e20000000800 */
[----:B------:R-:W-:Y:S03]  /*106e0*/  FFMA.FTZ R2, R2, R195, R187 ;  /* 0x000000c302027223 */ /* 0x000fe600000100bb */
[----:B------:R-:W-:Y:S02]  /*106f0*/  FFMA.FTZ R0, R0, R194, R171 ;  /* 0x000000c200007223 */ /* 0x000fe400000100ab */
[----:B------:R-:W-:Y:S02]  /*10700*/  FADD.FTZ R2, R186, R2 ;  /* 0x00000002ba027221 */ /* 0x000fe40000010000 */
[----:B------:R-:W-:Y:S02]  /*10710*/  FADD.FTZ R0, R170, R0 ;  /* 0x00000000aa007221 */ /* 0x000fe40000010000 */
[----:B------:R-:W-:Y:S02]  /*10720*/  FADD.FTZ R2, R175, R2 ;  /* 0x00000002af027221 */ /* 0x000fe40000010000 */
[----:B------:R-:W-:Y:S01]  /*10730*/  FADD.FTZ R0, R169, R0 ;  /* 0x00000000a9007221 */ /* 0x000fe20000010000 */
[C---:B--2---:R-:W-:Y:S08]  /*10740*/  HMMA.16816.F32.BF16 R84, R144.reuse, R148, R84 ;  /* 0x000000949054723c */ /* 0x044ff00000041854 */
[C---:B------:R-:W-:Y:S01]  /*10750*/  HMMA.16816.F32.BF16 R88, R144.reuse, R150, R88 ;  /* 0x000000969058723c */ /* 0x040fe20000041858 */
[----:B------:R-:W2:Y:S03]  /*10760*/  LDSM.16.MT88.4 R148, [R178+0x3000] ;  /* 0x00300000b294783b */ /* 0x000ea60000004200 */
[--C-:B-1----:R-:W-:Y:S04]  /*10770*/  FFMA.FTZ R137, R191, c[0x0][0x2d0], -R136.reuse ;  /* 0x0000b400bf897a23 */ /* 0x102fe80000010888 */
[----:B------:R1:W4:Y:S01]  /*10780*/  MUFU.EX2 R165, R137 ;  /* 0x0000008900a57308 */ /* 0x0003220000000800 */
[C---:B---3--:R-:W-:Y:S08]  /*10790*/  HMMA.16816.F32.BF16 R92, R144.reuse, R152, R92 ;  /* 0x00000098905c723c */ /* 0x048ff0000004185c */
[C---:B------:R-:W-:Y:S01]  /*107a0*/  HMMA.16816.F32.BF16 R96, R144.reuse, R154, R96 ;  /* 0x0000009a9060723c */ /* 0x040fe20000041860 */
[----:B------:R-:W3:Y:S03]  /*107b0*/  LDSM.16.MT88.4 R152, [R179+0x3000] ;  /* 0x00300000b398783b */ /* 0x000ee60000004200 */
[--C-:B-1----:R-:W-:Y:S04]  /*107c0*/  FFMA.FTZ R137, R192, c[0x0][0x2d0], -R161.reuse ;  /* 0x0000b400c0897a23 */ /* 0x102fe800000108a1 */
[----:B------:R1:W-:Y:S01]  /*107d0*/  MUFU.EX2 R167, R137 ;  /* 0x0000008900a77308 */ /* 0x0003e20000000800 */
[C---:B--2---:R-:W-:Y:S08]  /*107e0*/  HMMA.16816.F32.BF16 R100, R144.reuse, R148, R100 ;  /* 0x000000949064723c */ /* 0x044ff00000041864 */
[C---:B------:R-:W-:Y:S01]  /*107f0*/  HMMA.16816.F32.BF16 R104, R144.reuse, R150, R104 ;  /* 0x000000969068723c */ /* 0x040fe20000041868 */
[----:B------:R-:W2:Y:S07]  /*10800*/  LDSM.16.MT88.4 R148, [R181+0x3000] ;  /* 0x00300000b594783b */ /* 0x000eae0000004200 */
[C---:B---3--:R-:W-:Y:S04]  /*10810*/  HMMA.16816.F32.BF16 R108, R144.reuse, R152, R108 ;  /* 0x00000098906c723c */ /* 0x048fe8000004186c */
[----:B-1----:R-:W-:Y:S01]  /*10820*/  FFMA.FTZ R137, R193, c[0x0][0x2d0], -R161 ;  /* 0x0000b400c1897a23 */ /* 0x002fe200000108a1 */
[----:B----4-:R-:W-:Y:S03]  /*10830*/  F2FP.BF16.PACK_AB R161, R165, R164 ;  /* 0x000000a4a5a1723e */ /* 0x010fe600000010ff */
[----:B------:R-:W1:Y:S01]  /*10840*/  MUFU.EX2 R166, R137 ;  /* 0x0000008900a67308 */ /* 0x000e620000000800 */
[C---:B------:R-:W-:Y:S01]  /*10850*/  HMMA.16816.F32.BF16 R112, R144.reuse, R154, R112 ;  /* 0x0000009a9070723c */ /* 0x040fe20000041870 */
[----:B------:R-:W3:Y:S07]  /*10860*/  LDSM.16.MT88.4 R152, [R180+0x3000] ;  /* 0x00300000b498783b */ /* 0x000eee0000004200 */
[C---:B--2---:R-:W-:Y:S04]  /*10870*/  HMMA.16816.F32.BF16 R116, R144.reuse, R148, R116 ;  /* 0x000000949074723c */ /* 0x044fe80000041874 */
[----:B-1----:R-:W-:Y:S01]  /*10880*/  F2FP.BF16.PACK_AB R162, R166, R167 ;  /* 0x000000a7a6a2723e */ /* 0x002fe200000010ff */
[--C-:B------:R-:W-:Y:S02]  /*10890*/  FFMA.FTZ R137, R143, c[0x0][0x2d0], -R136.reuse ;  /* 0x0000b4008f897a23 */ /* 0x100fe40000010888 */
[----:B------:R-:W-:Y:S01]  /*108a0*/  FFMA.FTZ R136, R160, c[0x0][0x2d0], -R136 ;  /* 0x0000b400a0887a23 */ /* 0x000fe20000010888 */
[----:B------:R-:W-:Y:S01]  /*108b0*/  F2FP.BF16.PACK_AB R160, R172, R173 ;  /* 0x000000adaca0723e */ /* 0x000fe200000010ff */
[C---:B------:R-:W-:Y:S01]  /*108c0*/  HMMA.16816.F32.BF16 R120, R144.reuse, R150, R120 ;  /* 0x000000969078723c */ /* 0x040fe20000041878 */
[----:B------:R-:W1:Y:S01]  /*108d0*/  LDSM.16.MT88.4 R148, [R178+0x800] ;  /* 0x00080000b294783b */ /* 0x000e620000004200 */
[----:B------:R-:W-:Y:S06]  /*108e0*/  MUFU.EX2 R137, R137 ;  /* 0x0000008900897308 */ /* 0x000fec0000000800 */
[C---:B---3--:R-:W-:Y:S04]  /*108f0*/  HMMA.16816.F32.BF16 R124, R144.reuse, R152, R124 ;  /* 0x00000098907c723c */ /* 0x048fe8000004187c */
[----:B------:R-:W2:Y:S04]  /*10900*/  MUFU.EX2 R136, R136 ;  /* 0x0000008800887308 */ /* 0x000ea80000000800 */
[----:B------:R-:W-:Y:S04]  /*10910*/  HMMA.16816.F32.BF16 R128, R144, R154, R128 ;  /* 0x0000009a9080723c */ /* 0x000fe80000041880 */
[----:B--2---:R-:W-:Y:S07]  /*10920*/  F2FP.BF16.PACK_AB R163, R136, R137 ;  /* 0x0000008988a3723e */ /* 0x004fee00000010ff */
[C---:B-1----:R-:W-:Y:S01]  /*10930*/  HMMA.16816.F32.BF16 R144, R160.reuse, R148, R4 ;  /* 0x00000094a090723c */ /* 0x042fe20000041804 */
[----:B------:R-:W1:Y:S07]  /*10940*/  LDSM.16.MT88.4 R4, [R181+0x800] ;  /* 0x00080000b504783b */ /* 0x000e6e0000004200 */
[C---:B------:R-:W-:Y:S01]  /*10950*/  HMMA.16816.F32.BF16 R148, R160.reuse, R150, R8 ;  /* 0x00000096a094723c */ /* 0x040fe20000041808 */
[----:B------:R-:W2:Y:S07]  /*10960*/  LDSM.16.MT88.4 R8, [R180+0x800] ;  /* 0x00080000b408783b */ /* 0x000eae0000004200 */
[C---:B------:R-:W-:Y:S01]  /*10970*/  HMMA.16816.F32.BF16 R152, R160.reuse, R156, R12 ;  /* 0x0000009ca098723c */ /* 0x040fe2000004180c */
[----:B------:R-:W3:Y:S07]  /*10980*/  LDSM.16.MT88.4 R12, [R178+0x1800] ;  /* 0x00180000b20c783b */ /* 0x000eee0000004200 */
[C---:B------:R-:W-:Y:S08]  /*10990*/  HMMA.16816.F32.BF16 R156, R160.reuse, R158, R16 ;  /* 0x0000009ea09c723c */ /* 0x040ff00000041810 */
        /* <DEDUP_REMOVED lines=35> */
[C---:B-1----:R-:W-:Y:S07]  /*10bd0*/  HMMA.16816.F32.BF16 R116, R160.reuse, R4, R116 ;  /* 0x00000004a074723c */ /* 0x042fee0000041874 */
[----:B------:R-:W-:Y:S01]  /*10be0*/  FADD.FTZ R4, R174, R2 ;  /* 0x00000002ae047221 */ /* 0x000fe20000010000 */
[C---:B------:R-:W-:Y:S04]  /*10bf0*/  HMMA.16816.F32.BF16 R120, R160.reuse, R6, R120 ;  /* 0x00000006a078723c */ /* 0x040fe80000041878 */
[----:B------:R-:W-:Y:S02]  /*10c00*/  FADD.FTZ R2, R168, R0 ;  /* 0x00000000a8027221 */ /* 0x000fe40000010000 */
[----:B------:R-:W-:Y:S02]  /*10c10*/  FADD.FTZ R0, R173, R4 ;  /* 0x00000004ad007221 */ /* 0x000fe40000010000 */
[C---:B--2---:R-:W-:Y:S04]  /*10c20*/  HMMA.16816.F32.BF16 R124, R160.reuse, R8, R124 ;  /* 0x00000008a07c723c */ /* 0x044fe8000004187c */
[----:B------:R-:W-:Y:S02]  /*10c30*/  FADD.FTZ R2, R164, R2 ;  /* 0x00000002a4027221 */ /* 0x000fe40000010000 */
[----:B------:R-:W-:Y:S01]  /*10c40*/  FADD.FTZ R0, R172, R0 ;  /* 0x00000000ac007221 */ /* 0x000fe20000010000 */
[-C--:B------:R-:W-:Y:S01]  /*10c50*/  MOV R8, R3.reuse ;  /* 0x0000000300087202 */ /* 0x080fe20000000f00 */
[----:B------:R-:W-:Y:S01]  /*10c60*/  FADD.FTZ R4, R165, R2 ;  /* 0x00000002a5047221 */ /* 0x000fe20000010000 */
[----:B------:R-:W-:Y:S03]  /*10c70*/  HMMA.16816.F32.BF16 R128, R160, R10, R128 ;  /* 0x0000000aa080723c */ /* 0x000fe60000041880 */
[----:B------:R-:W-:Y:S02]  /*10c80*/  FADD.FTZ R2, R167, R0 ;  /* 0x00000000a7027221 */ /* 0x000fe40000010000 */
[----:B------:R-:W-:Y:S01]  /*10c90*/  FADD.FTZ R0, R137, R4 ;  /* 0x0000000489007221 */ /* 0x000fe20000010000 */
[----:B------:R-:W-:Y:S01]  /*10ca0*/  MOV R137, R3 ;  /* 0x0000000300897202 */ /* 0x000fe20000000f00 */
[----:B------:R-:W-:Y:S02]  /*10cb0*/  FADD.FTZ R195, R166, R2 ;  /* 0x00000002a6c37221 */ /* 0x000fe40000010000 */
[----:B------:R-:W-:Y:S03]  /*10cc0*/  FADD.FTZ R194, R136, R0 ;  /* 0x0000000088c27221 */ /* 0x000fe60000010000 */
[----:B------:R-:W-:Y:S01]  /*10cd0*/  MOV R136, R135 ;  /* 0x0000008700887202 */ /* 0x000fe20000000f00 */
[----:B------:R-:W-:-:S05]  /*10ce0*/  @P0 BRA `(.L_x_229) ;  /* 0xffffe04000000947 */ /* 0x000fca000383ffff */
.L_x_228:
[----:B------:R-:W-:Y:S01]  /*10cf0*/  @!UPT UIADD3 URZ, URZ, URZ, URZ ;  /* 0x0000003f3f3ff290 */ /* 0x000fe2000fffe03f */
[----:B------:R-:W-:Y:S05]  /*10d00*/  BRA.DIV ~URZ, `(.L_x_230) ;  /* 0x00005b427f007947 */ /* 0x000fea000b800000 */
[----:B------:R-:W1:Y:S04]  /*10d10*/  SHFL.BFLY PT, R0, R195, 0x2, 0x1f ;  /* 0x0c401f00c3007f89 */ /* 0x000e6800000e0000 */
[----:B------:R-:W2:Y:S01]  /*10d20*/  SHFL.BFLY PT, R2, R194, 0x2, 0x1f ;  /* 0x0c401f00c2027f89 */ /* 0x000ea200000e0000 */
[----:B-1----:R-:W-:-:S02]  /*10d30*/  FADD.FTZ R0, R0, R195 ;  /* 0x000000c300007221 */ /* 0x002fc40000010000 */
[----:B--2---:R-:W-:-:S03]  /*10d40*/  FADD.FTZ R4, R2, R194 ;  /* 0x000000c202047221 */ /* 0x004fc60000010000 */
[----:B------:R-:W1:Y:S04]  /*10d50*/  SHFL.BFLY PT, R5, R0, 0x1, 0x1f ;  /* 0x0c201f0000057f89 */ /* 0x000e6800000e0000 */
[----:B------:R2:W3:Y:S01]  /*10d60*/  SHFL.BFLY PT, R3, R4, 0x1, 0x1f ;  /* 0x0c201f0004037f89 */ /* 0x0004e200000e0000 */
[----:B-1----:R-:W-:-:S05]  /*10d70*/  FADD.FTZ R0, R0, R5 ;  /* 0x0000000500007221 */ /* 0x002fca0000010000 */
.L_x_299:
[----:B------:R-:W-:Y:S01]  /*10d80*/  FSETP.NE.FTZ.AND P1, PT, R0, RZ, PT ;  /* 0x000000ff0000720b */ /* 0x000fe20003f35000 */
[----:B---3--:R-:W-:Y:S01]  /*10d90*/  FADD.FTZ R3, R3, R4 ;  /* 0x0000000403037221 */ /* 0x008fe20000010000 */
[----:B------:R-:W-:Y:S02]  /*10da0*/  MOV R2, RZ ;  /* 0x000000ff00027202 */ /* 0x000fe40000000f00 */
[----:B------:R-:W-:Y:S02]  /*10db0*/  MOV R136, 0xff800000 ;  /* 0xff80000000887802 */ /* 0x000fe40000000f00 */
[----:B------:R-:W-:-:S07]  /*10dc0*/  FSETP.NE.FTZ.AND P0, PT, R3, RZ, PT ;  /* 0x000000ff0300720b */ /* 0x000fce0003f15000 */
[----:B------:R-:W1:Y:S01]  /*10dd0*/  @P1 MUFU.RCP R2, R0 ;  /* 0x0000000000021308 */ /* 0x000e620000001000 */
[----:B--2---:R-:W-:-:S05]  /*10de0*/  @P1 MOV R4, 0x3f317218 ;  /* 0x3f31721800041802 */ /* 0x004fca0000000f00 */
[----:B------:R-:W-:Y:S02]  /*10df0*/  @P1 FMUL.FTZ R4, R4, c[0x0][0x2d0] ;  /* 0x0000b40004041a20 */ /* 0x000fe40000410000 */
[----:B------:R2:W-:Y:S01]  /*10e00*/  @P1 MUFU.LG2 R5, R0 ;  /* 0x0000000000051308 */ /* 0x0005e20000000c00 */
        /* <DEDUP_REMOVED lines=34> */
[C---:B------:R-:W-:Y:S01]  /*11030*/  FMUL.FTZ R156, R2.reuse, R20 ;  /* 0x00000014029c7220 */ /* 0x040fe20000410000 */
[----:B------:R-:W-:Y:S01]  /*11040*/  MOV R20, 0xff800000 ;  /* 0xff80000000147802 */ /* 0x000fe20000000f00 */
        /* <DEDUP_REMOVED lines=31> */
[----:B------:R2:W3:Y:S01]  /*11240*/  @P0 MUFU.LG2 R2, R3 ;  /* 0x0000000300020308 */ /* 0x0004e20000000c00 */
[----:B-1----:R-:W-:-:S02]  /*11250*/  FMUL.FTZ R120, R0, R146 ;  /* 0x0000009200787220 */ /* 0x002fc40000410000 */
[C---:B------:R-:W-:Y:S02]  /*11260*/  FMUL.FTZ R121, R0.reuse, R147 ;  /* 0x0000009300797220 */ /* 0x040fe40000410000 */
[C---:B------:R-:W-:Y:S02]  /*11270*/  FMUL.FTZ R146, R0.reuse, R150 ;  /* 0x0000009600927220 */ /* 0x040fe40000410000 */
[C---:B------:R-:W-:Y:S02]  /*11280*/  FMUL.FTZ R147, R0.reuse, R151 ;  /* 0x0000009700937220 */ /* 0x040fe40000410000 */
[C---:B------:R-:W-:Y:S02]  /*11290*/  FMUL.FTZ R124, R0.reuse, R154 ;  /* 0x0000009a007c7220 */ /* 0x040fe40000410000 */
[C---:B------:R-:W-:Y:S02]  /*112a0*/  FMUL.FTZ R125, R0.reuse, R155 ;  /* 0x0000009b007d7220 */ /* 0x040fe40000410000 */
[----:B------:R-:W-:-:S02]  /*112b0*/  FMUL.FTZ R150, R0, R22 ;  /* 0x0000001600967220 */ /* 0x000fc40000410000 */
[C---:B------:R-:W-:Y:S01]  /*112c0*/  FMUL.FTZ R151, R0.reuse, R23 ;  /* 0x0000001700977220 */ /* 0x040fe20000410000 */
[----:B--2---:R-:W-:Y:S01]  /*112d0*/  @P0 MOV R3, 0x3f317218 ;  /* 0x3f31721800030802 */ /* 0x004fe20000000f00 */
[C---:B------:R-:W-:Y:S02]  /*112e0*/  FMUL.FTZ R154, R0.reuse, R34 ;  /* 0x00000022009a7220 */ /* 0x040fe40000410000 */
[C---:B------:R-:W-:Y:S02]  /*112f0*/  FMUL.FTZ R155, R0.reuse, R35 ;  /* 0x00000023009b7220 */ /* 0x040fe40000410000 */
[----:B------:R-:W-:Y:S02]  /*11300*/  @P1 FMUL.FTZ R5, R5, 0.69314718246459960938 ;  /* 0x3f31721805051820 */ /* 0x000fe40000410000 */
        /* <DEDUP_REMOVED lines=15> */
[----:B------:R-:W-:Y:S02]  /*11400*/  FMUL.FTZ R55, R0, R67 ;  /* 0x0000004300377220 */ /* 0x000fe40000410000 */
[----:B------:R-:W-:Y:S01]  /*11410*/  @P1 FFMA.FTZ R136, R4, R135, R5 ;  /* 0x0000008704881223 */ /* 0x000fe20000010005 */
[----:B------:R-:W-:Y:S01]  /*11420*/  MOV R4, 0x1 ;  /* 0x0000000100047802 */ /* 0x000fe20000000f00 */
        /* <DEDUP_REMOVED lines=8> */
[----:B---3--:R-:W-:-:S02]  /*114b0*/  @P0 FMUL.FTZ R2, R2, 0.69314718246459960938 ;  /* 0x3f31721802020820 */ /* 0x008fc40000410000 */
[----:B------:R-:W-:Y:S02]  /*114c0*/  @P0 FMUL.FTZ R3, R3, c[0x0][0x2d0] ;  /* 0x0000b40003030a20 */ /* 0x000fe40000410000 */
        /* <DEDUP_REMOVED lines=32> */
.L_x_161:
[----:B------:R-:W1:Y:S01]  /*116d0*/  S2R R2, SR_TID.X ;  /* 0x0000000000027919 */ /* 0x000e620000002100 */
[----:B------:R-:W-:Y:S01]  /*116e0*/  BSSY B0, `(.L_x_231) ;  /* 0x0000010000007945 */ /* 0x000fe20003800000 */
[----:B-1----:R-:W-:-:S13]  /*116f0*/  LOP3.LUT P0, RZ, R2, 0xff, RZ, 0xc0, !PT ;  /* 0x000000ff02ff7812 */ /* 0x002fda000780c0ff */
[----:B------:R-:W-:Y:S05]  /*11700*/  @P0 BRA `(.L_x_232) ;  /* 0x000000d000000947 */ /* 0x000fea0003800000 */
[----:B------:R-:W1:Y:S01]  /*11710*/  S2R R4, SR_LANEID ;  /* 0x0000000000047919 */ /* 0x000e620000000000 */
[----:B------:R-:W-:Y:S01]  /*11720*/  VOTEU.ANY UR4, UPT, PT ;  /* 0x0000000000047886 */ /* 0x000fe200038e0100 */
[----:B------:R-:W-:Y:S01]  /*11730*/  IMAD.MOV.U32 R5, RZ, RZ, c[0x0][0x564] ;  /* 0x00015900ff057624 */ /* 0x000fe200078e00ff */
[----:B------:R-:W1:Y:S08]  /*11740*/  FLO.U32 R3, UR4 ;  /* 0x0000000400037d00 */ /* 0x000e7000080e0000 */
[----:B------:R-:W2:Y:S01]  /*11750*/  POPC R2, UR4 ;  /* 0x0000000400027d09 */ /* 0x000ea20008000000 */
[----:B-1----:R-:W-:Y:S01]  /*11760*/  ISETP.EQ.U32.AND P0, PT, R3, R4, PT ;  /* 0x000000040300720c */ /* 0x002fe20003f02070 */
[----:B------:R-:W-:-:S12]  /*11770*/  IMAD.MOV.U32 R4, RZ, RZ, c[0x0][0x560] ;  /* 0x00015800ff047624 */ /* 0x000fd800078e00ff */
[----:B--2---:R1:W2:Y:S04]  /*11780*/  @P0 ATOMG.E.ADD.STRONG.GPU PT, R2, [R4.64], R2 ;  /* 0x00000002040209a8 */ /* 0x0042a800081ee1c6 */
[----:B-1----:R-:W1:Y:S04]  /*11790*/  S2R R4, SR_LTMASK ;  /* 0x0000000000047919 */ /* 0x002e680000003900 */
[----:B--2---:R1:W2:Y:S02]  /*117a0*/  SHFL.IDX PT, R3, R2, R3, 0x1f ;  /* 0x00001f0302037589 */ /* 0x0042a400000e0000 */
[----:B-1----:R-:W-:-:S06]  /*117b0*/  LOP3.LUT R2, R4, UR4, RZ, 0xc0, !PT ;  /* 0x0000000404027c12 */ /* 0x002fcc000f8ec0ff */
[----:B------:R-:W2:Y:S02]  /*117c0*/  POPC R2, R2 ;  /* 0x0000000200027309 */ /* 0x000ea40000000000 */
[----:B--2---:R-:W-:-:S06]  /*117d0*/  IADD3 R212, R3, c[0x0][0xc], R2 ;  /* 0x0000030003d47a10 */ /* 0x004fcc0007ffe002 */
.L_x_232:
[----:B------:R-:W-:Y:S05]  /*117e0*/  BSYNC B0 ;  /* 0x0000000000007941 */ /* 0x000fea0003800000 */
.L_x_231:
[----:B------:R-:W-:Y:S01]  /*117f0*/  PRMT R0, R0, 0x9910, RZ ;  /* 0x0000991000007816 */ /* 0x000fe200000000ff */
[----:B------:R-:W-:Y:S01]  /*11800*/  BSSY B1, `(.L_x_233) ;  /* 0x00003df000017945 */ /* 0x000fe20003800000 */
[----:B------:R-:W-:Y:S02]  /*11810*/  IMAD.MOV.U32 R21, RZ, RZ, R212 ;  /* 0x000000ffff157224 */ /* 0x000fe400078e00d4 */
[----:B------:R-:W-:-:S13]  /*11820*/  ISETP.NE.AND P0, PT, R0, RZ, PT ;  /* 0x000000ff0000720c */ /* 0x000fda0003f05270 */
[----:B------:R-:W-:Y:S05]  /*11830*/  @!P0 BRA `(.L_x_234) ;  /* 0x0000308000008947 */ /* 0x000fea0003800000 */
[----:B------:R-:W-:Y:S01]  /*11840*/  WARPSYNC 0xffffffff ;  /* 0xffffffff00007948 */ /* 0x000fe20003800000 */
[----:B------:R-:W-:Y:S01]  /*11850*/  BAR.SYNC.DEFER_BLOCKING 0x1, 0x100 ;  /* 0x0044000000007b1d */ /* 0x000fe20000010000 */
[----:B------:R-:W-:Y:S01]  /*11860*/  F2FP.BF16.PACK_AB R0, R161, R160 ;  /* 0x000000a0a100723e */ /* 0x000fe200000010ff */
[----:B------:R-:W-:Y:S01]  /*11870*/  IMAD.MOV.U32 R6, RZ, RZ, 0x4 ;  /* 0x00000004ff067424 */ /* 0x000fe200078e00ff */
[----:B------:R-:W-:Y:S01]  /*11880*/  F2FP.BF16.PACK_AB R2, R121, R120 ;  /* 0x000000787902723e */ /* 0x000fe200000010ff */
[----:B------:R-:W-:Y:S01]  /*11890*/  IMAD.MOV.U32 R13, RZ, RZ, c[0x0][0x388] ;  /* 0x0000e200ff0d7624 */ /* 0x000fe200078e00ff */
[----:B------:R-:W-:Y:S01]  /*118a0*/  F2FP.BF16.PACK_AB R3, R145, R144 ;  /* 0x000000909103723e */ /* 0x000fe200000010ff */
[----:B------:R-:W-:Y:S01]  /*118b0*/  IMAD.WIDE R6, R206, R6, c[0x0][0x500] ;  /* 0x00014000ce067625 */ /* 0x000fe200078e0206 */
[----:B------:R-:W-:Y:S02]  /*118c0*/  F2FP.BF16.PACK_AB R4, R97, R96 ;  /* 0x000000606104723e */ /* 0x000fe400000010ff */
[----:B------:R-:W-:-:S02]  /*118d0*/  ISETP.NE.U32.AND P0, PT, RZ, c[0x0][0x508], PT ;  /* 0x00014200ff007a0c */ /* 0x000fc40003f05070 */
[----:B------:R-:W-:Y:S02]  /*118e0*/  ISETP.NE.U32.AND P2, PT, RZ, c[0x0][0x500], PT ;  /* 0x00014000ff007a0c */ /* 0x000fe40003f45070 */
[----:B------:R-:W-:Y:S02]  /*118f0*/  ISETP.NE.AND.EX P1, PT, RZ, c[0x0][0x50c], PT, P0 ;  /* 0x00014300ff007a0c */ /* 0x000fe40003f25300 */
[----:B------:R-:W-:Y:S01]  /*11900*/  ISETP.NE.AND.EX P2, PT, RZ, c[0x0][0x504], PT, P2 ;  /* 0x00014100ff007a0c */ /* 0x000fe20003f45320 */
[----:B------:R1:W-:Y:S04]  /*11910*/  STS [R223+0x80], R0 ;  /* 0x00008000df007388 */ /* 0x0003e80000000800 */
[----:B------:R2:W-:Y:S04]  /*11920*/  STS [R223+0x480], R2 ;  /* 0x00048002df007388 */ /* 0x0005e80000000800 */
[----:B------:R3:W-:Y:S01]  /*11930*/  STS [R224], R3 ;  /* 0x00000003e0007388 */ /* 0x0007e20000000800 */
[----:B-1----:R-:W-:-:S02]  /*11940*/  F2FP.BF16.PACK_AB R0, R147, R146 ;  /* 0x000000929300723e */ /* 0x002fc400000010ff */
[----:B--2---:R-:W-:-:S03]  /*11950*/  F2FP.BF16.PACK_AB R2, R149, R148 ;  /* 0x000000949502723e */ /* 0x004fc600000010ff */
[----:B------:R1:W-:Y:S01]  /*11960*/  STS [R224+0x400], R0 ;  /* 0x00040000e0007388 */ /* 0x0003e20000000800 */
[----:B---3--:R-:W-:-:S03]  /*11970*/  F2FP.BF16.PACK_AB R3, R125, R124 ;  /* 0x0000007c7d03723e */ /* 0x008fc600000010ff */
[----:B------:R2:W-:Y:S04]  /*11980*/  STS [R226+0x80], R2 ;  /* 0x00008002e2007388 */ /* 0x0005e80000000800 */
[----:B------:R3:W-:Y:S01]  /*11990*/  STS [R226+0x480], R3 ;  /* 0x00048003e2007388 */ /* 0x0007e20000000800 */
[----:B-1----:R-:W-:Y:S02]  /*119a0*/  F2FP.BF16.PACK_AB R0, R153, R152 ;  /* 0x000000989900723e */ /* 0x002fe400000010ff */
[----:B--2---:R-:W-:-:S03]  /*119b0*/  F2FP.BF16.PACK_AB R2, R129, R128 ;  /* 0x000000808102723e */ /* 0x004fc600000010ff */
[----:B------:R1:W-:Y:S01]  /*119c0*/  STS [R225], R0 ;  /* 0x00000000e1007388 */ /* 0x0003e20000000800 */
[----:B---3--:R-:W-:-:S03]  /*119d0*/  F2FP.BF16.PACK_AB R3, R157, R156 ;  /* 0x0000009c9d03723e */ /* 0x008fc600000010ff */
[----:B------:R2:W-:Y:S04]  /*119e0*/  STS [R225+0x400], R2 ;  /* 0x00040002e1007388 */ /* 0x0005e80000000800 */
[----:B------:R3:W-:Y:S01]  /*119f0*/  STS [R230+0x80], R3 ;  /* 0x00008003e6007388 */ /* 0x0007e20000000800 */
        /* <DEDUP_REMOVED lines=8> */
[----:B------:R1:W-:Y:S01]  /*11a80*/  STS [R229+0x80], R0 ;  /* 0x00008000e5007388 */ /* 0x0003e20000000800 */
        /* <DEDUP_REMOVED lines=80> */
[----:B------:R3:W-:Y:S04]  /*11f90*/  STS [R226+0xc480], R4 ;  /* 0x00c48004e2007388 */ /* 0x0007e80000000800 */
[----:B------:R4:W-:Y:S01]  /*11fa0*/  STS [R225+0xc000], R2 ;  /* 0x00c00002e1007388 */ /* 0x0009e20000000800 */
[----:B-1----:R-:W-:Y:S02]  /*11fb0*/  F2FP.BF16.PACK_AB R0, R169, R168 ;  /* 0x000000a8a900723e */ /* 0x002fe400000010ff */
[----:B--2---:R-:W-:-:S03]  /*11fc0*/  F2FP.BF16.PACK_AB R3, R165, R164 ;  /* 0x000000a4a503723e */ /* 0x004fc600000010ff */
[----:B------:R1:W-:Y:S01]  /*11fd0*/  STS [R225+0xc400], R0 ;  /* 0x00c40000e1007388 */ /* 0x0003e20000000800 */
[----:B---3--:R-:W-:-:S03]  /*11fe0*/  @P1 LEA R4, P0, R206, c[0x0][0x508], 0x2 ;  /* 0x00014200ce041a11 */ /* 0x008fc600078010ff */
[----:B------:R2:W-:Y:S01]  /*11ff0*/  STS [R230+0xc080], R3 ;  /* 0x00c08003e6007388 */ /* 0x0005e20000000800 */
[----:B----4-:R-:W-:Y:S02]  /*12000*/  F2FP.BF16.PACK_AB R2, R107, R106 ;  /* 0x0000006a6b02723e */ /* 0x010fe400000010ff */
[----:B------:R-:W-:-:S03]  /*12010*/  @P1 LEA.HI.X R5, R206, c[0x0][0x50c], R221, 0x2, P0 ;  /* 0x00014300ce051a11 */ /* 0x000fc600000f14dd */
[----:B------:R3:W-:Y:S01]  /*12020*/  STS [R230+0xc480], R2 ;  /* 0x00c48002e6007388 */ /* 0x0007e20000000800 */
[----:B-1----:R-:W-:Y:S02]  /*12030*/  F2FP.BF16.PACK_AB R0, R117, R116 ;  /* 0x000000747500723e */ /* 0x002fe400000010ff */
[----:B--2---:R-:W-:-:S03]  /*12040*/  F2FP.BF16.PACK_AB R3, R103, R102 ;  /* 0x000000666703723e */ /* 0x004fc600000010ff */
[----:B------:R1:W-:Y:S04]  /*12050*/  STS [R228+0xc000], R0 ;  /* 0x00c00000e4007388 */ /* 0x0003e80000000800 */
[----:B------:R2:W-:Y:S01]  /*12060*/  STS [R228+0xc400], R3 ;  /* 0x00c40003e4007388 */ /* 0x0005e20000000800 */
[----:B---3--:R-:W-:-:S05]  /*12070*/  F2FP.BF16.PACK_AB R2, R113, R112 ;  /* 0x000000707102723e */ /* 0x008fca00000010ff */
[----:B------:R3:W-:Y:S01]  /*12080*/  STS [R229+0xc080], R2 ;  /* 0x00c08002e5007388 */ /* 0x0007e20000000800 */
[----:B-1----:R-:W-:Y:S02]  /*12090*/  F2FP.BF16.PACK_AB R0, R99, R98 ;  /* 0x000000626300723e */ /* 0x002fe400000010ff */
[----:B--2---:R-:W-:-:S03]  /*120a0*/  F2FP.BF16.PACK_AB R3, R105, R104 ;  /* 0x000000686903723e */ /* 0x004fc600000010ff */
[----:B------:R1:W-:Y:S04]  /*120b0*/  STS [R229+0xc480], R0 ;  /* 0x00c48000e5007388 */ /* 0x0003e80000000800 */
[----:B------:R2:W-:Y:S01]  /*120c0*/  STS [R227+0xc000], R3 ;  /* 0x00c00003e3007388 */ /* 0x0005e20000000800 */
[----:B---3--:R-:W-:Y:S01]  /*120d0*/  IMAD.MOV.U32 R2, RZ, RZ, RZ ;  /* 0x000000ffff027224 */ /* 0x008fe200078e00ff */
[----:B-1----:R-:W-:-:S05]  /*120e0*/  F2FP.BF16.PACK_AB R0, R91, R90 ;  /* 0x0000005a5b00723e */ /* 0x002fca00000010ff */
[----:B------:R1:W-:Y:S04]  /*120f0*/  STS [R227+0xc400], R0 ;  /* 0x00c40000e3007388 */ /* 0x0003e80000000800 */
[----:B------:R-:W-:Y:S06]  /*12100*/  BAR.SYNC.DEFER_BLOCKING 0x1, 0x100 ;  /* 0x0044000000007b1d */ /* 0x000fec0000010000 */
[----:B------:R1:W5:Y:S04]  /*12110*/  @P1 LDG.E R13, [R4.64] ;  /* 0x00000006040d1981 */ /* 0x000368000c1e1900 */
[----:B------:R1:W5:Y:S01]  /*12120*/  @P2 LDG.E R2, [R6.64] ;  /* 0x0000000606022981 */ /* 0x000362000c1e1900 */
[----:B------:R-:W-:-:S04]  /*12130*/  ISETP.NE.AND P0, PT, R222, RZ, PT ;  /* 0x000000ffde00720c */ /* 0x000fc80003f05270 */
[----:B--2---:R-:W-:Y:S01]  /*12140*/  SEL R3, R222, c[0x0][0x3d4], P0 ;  /* 0x0000f500de037a07 */ /* 0x004fe20000000000 */
[----:B------:R-:W-:Y:S05]  /*12150*/  @P1 BRA `(.L_x_235) ;  /* 0x0000004000001947 */ /* 0x000fea0003800000 */
[----:B------:R-:W-:Y:S05]  /*12160*/  @!P2 BRA `(.L_x_235) ;  /* 0x000000300000a947 */ /* 0x000fea0003800000 */
[----:B-1----:R1:W2:Y:S04]  /*12170*/  LDG.E R0, [R6.64] ;  /* 0x0000000606007981 */ /* 0x0022a8000c1e1900 */
[----:B-1----:R-:W2:Y:S02]  /*12180*/  LDG.E R6, [R6.64+0x4] ;  /* 0x0000040606067981 */ /* 0x002ea4000c1e1900 */
[----:B--2--5:R-:W-:Y:S02]  /*12190*/  IADD3 R13, -R0, R6, RZ ;  /* 0x00000006000d7210 */ /* 0x024fe40007ffe1ff */
.L_x_235:
[----:B-1----:R-:W2:Y:S01]  /*121a0*/  LDL R4, [R1+0x8] ;  /* 0x0000080001047983 */ /* 0x002ea20000100800 */
[----:B------:R-:W-:Y:S01]  /*121b0*/  IMAD.MOV.U32 R11, RZ, RZ, 0x368 ;  /* 0x00000368ff0b7424 */ /* 0x000fe200078e00ff */
[----:B------:R-:W-:Y:S01]  /*121c0*/  ISETP.GT.AND P2, PT, R3, 0x1, PT ;  /* 0x000000010300780c */ /* 0x000fe20003f44270 */
[----:B------:R-:W-:Y:S01]  /*121d0*/  IMAD.MOV.U32 R0, RZ, RZ, c[0x0][0x4e8] ;  /* 0x00013a00ff007624 */ /* 0x000fe200078e00ff */
[----:B------:R-:W3:Y:S01]  /*121e0*/  LDL R111, [R1+0x4] ;  /* 0x00000400016f7983 */ /* 0x000ee20000100800 */
[----:B------:R-:W-:-:S02]  /*121f0*/  ISETP.NE.U32.AND P0, PT, RZ, c[0x0][0x500], PT ;  /* 0x00014000ff007a0c */ /* 0x000fc40003f05070 */
[----:B------:R-:W-:Y:S02]  /*12200*/  SEL R11, R11, 0x328, P2 ;  /* 0x000003280b0b7807 */ /* 0x000fe40001000000 */
[----:B------:R-:W-:Y:S02]  /*12210*/  ISETP.NE.AND P3, PT, R0, 0x1, PT ;  /* 0x000000010000780c */ /* 0x000fe40003f65270 */
[----:B------:R-:W1:Y:S01]  /*12220*/  LDC.64 R6, c[0x0][R11+0x170] ;  /* 0x00005c000b067b82 */ /* 0x000e620000000a00 */
[----:B------:R-:W-:-:S04]  /*12230*/  ISETP.NE.AND.EX P0, PT, RZ, c[0x0][0x504], PT, P0 ;  /* 0x00014100ff007a0c */ /* 0x000fc80003f05300 */
[----:B------:R-:W-:-:S03]  /*12240*/  SEL R0, R206, RZ, !P0 ;  /* 0x000000ffce007207 */ /* 0x000fc60004000000 */
[----:B------:R-:W4:Y:S08]  /*12250*/  LDC.64 R14, c[0x0][R11+0x168] ;  /* 0x00005a000b0e7b82 */ /* 0x000f300000000a00 */
[----:B------:R1:W2:Y:S08]  /*12260*/  LDC.64 R16, c[0x0][R11+0x178] ;  /* 0x00005e000b107b82 */ /* 0x0002b00000000a00 */
[----:B------:R1:W2:Y:S01]  /*12270*/  LDC.64 R18, c[0x0][R11+0x160] ;  /* 0x000058000b127b82 */ /* 0x0002a20000000a00 */
[----:B------:R-:W4:Y:S01]  /*12280*/  S2R R114, SR_TID.X ;  /* 0x0000000000727919 */ /* 0x000f220000002100 */
[----:B-1----:R-:W-:-:S02]  /*12290*/  IMAD R3, R7, R0, RZ ;  /* 0x0000000007037224 */ /* 0x002fc400078e02ff */
[----:B----4-:R-:W-:Y:S01]  /*122a0*/  IMAD R10, R15, R217, RZ ;  /* 0x000000d90f0a7224 */ /* 0x010fe200078e02ff */
[----:B-----5:R-:W-:-:S04]  /*122b0*/  SHF.R.S32.HI R110, RZ, 0x1f, R114 ;  /* 0x0000001fff6e7819 */ /* 0x020fc80000011472 */
[----:B------:R-:W-:-:S04]  /*122c0*/  LEA.HI R110, R110, R114, RZ, 0x5 ;  /* 0x000000726e6e7211 */ /* 0x000fc800078f28ff */
[----:B------:R-:W-:Y:S01]  /*122d0*/  LOP3.LUT R110, R110, 0xffffffe0, RZ, 0xc0, !PT ;  /* 0xffffffe06e6e7812 */ /* 0x000fe200078ec0ff */
[----:B------:R-:W-:-:S04]  /*122e0*/  IMAD R13, R13, c[0x0][0x4e8], RZ ;  /* 0x00013a000d0d7a24 */ /* 0x000fc800078e02ff */
[----:B------:R-:W-:Y:S01]  /*122f0*/  IMAD.IADD R110, R114, 0x1, -R110 ;  /* 0x00000001726e7824 */ /* 0x000fe200078e0a6e */
[----:B------:R-:W-:Y:S01]  /*12300*/  LOP3.LUT R219, R219, 0xfffffffd, RZ, 0xc0, !PT ;  /* 0xfffffffddbdb7812 */ /* 0x000fe200078ec0ff */
[----:B--2---:R-:W-:Y:S01]  /*12310*/  IMAD R8, R213, 0x80, R4 ;  /* 0x00000080d5087824 */ /* 0x004fe200078e0204 */
[----:B------:R-:W-:-:S03]  /*12320*/  SEL R4, R221, RZ, !P0 ;  /* 0x000000ffdd047207 */ /* 0x000fc60004000000 */
[----:B------:R-:W-:-:S04]  /*12330*/  @P3 IMAD.HI.U32 R9, R8, c[0x0][0x4ec], RZ ;  /* 0x00013b0008093a27 */ /* 0x000fc800078e00ff */
[C---:B------:R-:W-:Y:S02]  /*12340*/  IMAD R11, R6.reuse, R4, R3 ;  /* 0x00000004060b7224 */ /* 0x040fe400078e0203 */
[----:B------:R-:W-:-:S04]  /*12350*/  IMAD.WIDE.U32 R4, R6, R0, RZ ;  /* 0x0000000006047225 */ /* 0x000fc800078e00ff */
[----:B------:R-:W-:-:S04]  /*12360*/  IMAD.WIDE.U32 R6, R14, R217, RZ ;  /* 0x000000d90e067225 */ /* 0x000fc800078e00ff */
[----:B------:R-:W-:Y:S01]  /*12370*/  IMAD.MOV.U32 R3, RZ, RZ, R8 ;  /* 0x000000ffff037224 */ /* 0x000fe200078e0008 */
[----:B------:R-:W-:Y:S02]  /*12380*/  @P3 SHF.R.U32.HI R3, RZ, c[0x0][0x4f0], R9 ;  /* 0x00013c00ff033a19 */ /* 0x000fe40000011609 */
[----:B------:R-:W-:Y:S01]  /*12390*/  SEL R9, R232, RZ, P2 ;  /* 0x000000ffe8097207 */ /* 0x000fe20001000000 */
[----:B------:R-:W-:Y:S01]  /*123a0*/  IMAD.IADD R12, R5, 0x1, R11 ;  /* 0x00000001050c7824 */ /* 0x000fe200078e020b */
[----:B------:R-:W-:Y:S01]  /*123b0*/  IADD3 R14, P1, P0, R4, R6, R2 ;  /* 0x00000006040e7210 */ /* 0x000fe2000783e002 */
[----:B------:R-:W-:Y:S01]  /*123c0*/  IMAD.IADD R4, R7, 0x1, R10 ;  /* 0x0000000107047824 */ /* 0x000fe200078e020a */
[----:B------:R-:W-:Y:S01]  /*123d0*/  SHF.R.S32.HI R10, RZ, 0x1f, R2 ;  /* 0x0000001fff0a7819 */ /* 0x000fe20000011402 */
[----:B------:R-:W-:Y:S02]  /*123e0*/  IMAD R11, R17, R9, RZ ;  /* 0x00000009110b7224 */ /* 0x000fe400078e02ff */
[----:B------:R-:W-:-:S02]  /*123f0*/  IMAD.MOV R5, RZ, RZ, -R3 ;  /* 0x000000ffff057224 */ /* 0x000fc400078e0a03 */
        /* <DEDUP_REMOVED lines=13> */
[----:B------:R-:W-:Y:S02]  /*124d0*/  IMAD.MOV.U32 R7, RZ, RZ, c[0x0][0x4ac] ;  /* 0x00012b00ff077624 */ /* 0x000fe400078e00ff */
[----:B------:R-:W-:Y:S01]  /*124e0*/  IMAD.IADD R5, R5, 0x1, R3 ;  /* 0x0000000105057824 */ /* 0x000fe200078e0203 */
[----:B------:R-:W-:Y:S02]  /*124f0*/  LEA R3, P0, R4, R6, 0x2 ;  /* 0x0000000604037211 */ /* 0x000fe400078010ff */
[----:B------:R-:W-:-:S04]  /*12500*/  SEL R7, R7, c[0x0][0x454], P2 ;  /* 0x0001150007077a07 */ /* 0x000fc80001000000 */
[----:B------:R-:W-:Y:S01]  /*12510*/  LEA.HI.X R5, R4, R7, R5, 0x2, P0 ;  /* 0x0000000704057211 */ /* 0x000fe200000f1405 */
[----:B------:R-:W-:Y:S04]  /*12520*/  SHFL.IDX PT, R6, R3, RZ, 0x1c1f ;  /* 0x001c1fff03067589 */ /* 0x000fe800000e0000 */
[----:B------:R-:W1:Y:S01]  /*12530*/  SHFL.IDX PT, R7, R5, RZ, 0x1c1f ;  /* 0x001c1fff05077589 */ /* 0x000e6200000e0000 */
[----:B------:R-:W-:-:S03]  /*12540*/  LOP3.LUT P0, RZ, R110, 0x3, RZ, 0xc0, !PT ;  /* 0x000000036eff7812 */ /* 0x000fc6000780c0ff */
[----:B------:R3:W-:Y:S04]  /*12550*/  SHFL.IDX PT, R4, R3, 0x1, 0x1c1f ;  /* 0x003c1f0003047f89 */ /* 0x0007e800000e0000 */
[----:B------:R-:W2:Y:S01]  /*12560*/  SHFL.IDX PT, R5, R5, 0x1, 0x1c1f ;  /* 0x003c1f0005057f89 */ /* 0x000ea200000e0000 */
[----:B---3--:R-:W-:-:S05]  /*12570*/  IMAD R3, R213, 0x80, R111 ;  /* 0x00000080d5037824 */ /* 0x008fca00078e026f */
[C---:B------:R-:W-:Y:S02]  /*12580*/  ISETP.GE.OR P1, PT, R3.reuse, R13, P0 ;  /* 0x0000000d0300720c */ /* 0x040fe40000726670 */
[----:B------:R-:W-:-:S04]  /*12590*/  IADD3 R9, R3, 0x8, RZ ;  /* 0x0000000803097810 */ /* 0x000fc80007ffe0ff */
[----:B------:R-:W-:-:S07]  /*125a0*/  ISETP.GE.OR P0, PT, R9, R13, P0 ;  /* 0x0000000d0900720c */ /* 0x000fce0000706670 */
[----:B-1----:R1:W-:Y:S01]  /*125b0*/  @!P1 ST.E [R6.64], R136 ;  /* 0x0000008806009985 */ /* 0x0023e2000c101906 */
[----:B------:R-:W-:-:S05]  /*125c0*/  ISETP.GE.AND P1, PT, R9, R13, PT ;  /* 0x0000000d0900720c */ /* 0x000fca0003f26270 */
[----:B--2---:R1:W-:Y:S01]  /*125d0*/  @!P0 ST.E [R4.64], R20 ;  /* 0x0000001404008985 */ /* 0x0043e2000c101906 */
[----:B------:R-:W-:-:S07]  /*125e0*/  ISETP.GE.AND P0, PT, R3, R13, PT ;  /* 0x0000000d0300720c */ /* 0x000fce0003f06270 */
[----:B------:R-:W-:Y:S01]  /*125f0*/  @P1 LOP3.LUT R219, R219, 0x2, RZ, 0xfc, !PT ;  /* 0x00000002dbdb1812 */ /* 0x000fe200078efcff */
[----:B------:R-:W-:Y:S05]  /*12600*/  @P2 BRA `(.L_x_236) ;  /* 0x0000098000002947 */ /* 0x000fea0003800000 */
[----:B------:R-:W-:Y:S01]  /*12610*/  IMAD R10, R10, c[0x0][0x3a0], RZ ;  /* 0x0000e8000a0a7a24 */ /* 0x000fe200078e02ff */
[----:B-1----:R-:W-:Y:S01]  /*12620*/  LEA R6, R216, R198, 0x5 ;  /* 0x000000c6d8067211 */ /* 0x002fe200078e28ff */
[C---:B------:R-:W-:Y:S01]  /*12630*/  IMAD.WIDE.U32 R4, R2.reuse, c[0x0][0x3a0], RZ ;  /* 0x0000e80002047a25 */ /* 0x040fe200078e00ff */
[----:B------:R-:W-:Y:S01]  /*12640*/  SHF.R.S32.HI R7, RZ, 0x1f, R0 ;  /* 0x0000001fff077819 */ /* 0x000fe20000011400 */
[----:B------:R1:W2:Y:S01]  /*12650*/  LDS.128 R36, [R188+0x80] ;  /* 0x00008000bc247984 */ /* 0x0002a20000000c00 */
[C---:B------:R-:W-:Y:S01]  /*12660*/  LEA R6, R213.reuse, R6, 0x7 ;  /* 0x00000006d5067211 */ /* 0x040fe200078e38ff */
[----:B------:R-:W-:Y:S01]  /*12670*/  IMAD R2, R2, c[0x0][0x3a4], R10 ;  /* 0x0000e90002027a24 */ /* 0x000fe200078e020a */
[----:B------:R-:W-:Y:S01]  /*12680*/  LEA R14, R213, R198, 0x7 ;  /* 0x000000c6d50e7211 */ /* 0x000fe200078e38ff */
[----:B------:R1:W3:Y:S03]  /*12690*/  LDS.128 R52, [R188+0x1080] ;  /* 0x00108000bc347984 */ /* 0x0002e60000000c00 */
[----:B------:R-:W-:Y:S01]  /*126a0*/  IADD3 R3, R5, R2, RZ ;  /* 0x0000000205037210 */ /* 0x000fe20007ffe0ff */
[----:B------:R1:W4:Y:S01]  /*126b0*/  LDS.128 R68, [R188+0x2080] ;  /* 0x00208000bc447984 */ /* 0x0003220000000c00 */
[----:B------:R-:W-:-:S03]  /*126c0*/  MOV R2, R4 ;  /* 0x0000000400027202 */ /* 0x000fc60000000f00 */
[----:B------:R1:W1:Y:S02]  /*126d0*/  LDS.128 R84, [R188+0x3080] ;  /* 0x00308000bc547984 */ /* 0x0002640000000c00 */
[----:B------:R-:W-:Y:S01]  /*126e0*/  IMAD.WIDE.U32 R4, R217, c[0x0][0x3e8], R2 ;  /* 0x0000fa00d9047a25 */ /* 0x000fe200078e0002 */
[----:B------:R-:W-:Y:S01]  /*126f0*/  MOV R2, R6 ;  /* 0x0000000600027202 */ /* 0x000fe20000000f00 */
[----:B------:R1:W1:Y:S02]  /*12700*/  LDS.128 R32, [R188+0x4080] ;  /* 0x00408000bc207984 */ /* 0x0002640000000c00 */
[----:B------:R-:W-:Y:S02]  /*12710*/  IMAD R3, R7, c[0x0][0x3f0], RZ ;  /* 0x0000fc0007037a24 */ /* 0x000fe400078e02ff */
[----:B------:R-:W-:Y:S01]  /*12720*/  @P3 IMAD.HI.U32 R7, R6, c[0x0][0x4ec], RZ ;  /* 0x00013b0006073a27 */ /* 0x000fe200078e00ff */
[----:B------:R1:W1:Y:S03]  /*12730*/  LDS.128 R48, [R188+0x5080] ;  /* 0x00508000bc307984 */ /* 0x0002660000000c00 */
[----:B------:R-:W-:Y:S01]  /*12740*/  IMAD R5, R217, c[0x0][0x3ec], R5 ;  /* 0x0000fb00d9057a24 */ /* 0x000fe200078e0205 */
[----:B------:R1:W1:Y:S01]  /*12750*/  LDS.128 R64, [R188+0x6080] ;  /* 0x00608000bc407984 */ /* 0x0002620000000c00 */
[----:B------:R-:W-:Y:S01]  /*12760*/  @P3 SHF.R.U32.HI R2, RZ, c[0x0][0x4f0], R7 ;  /* 0x00013c00ff023a19 */ /* 0x000fe20000011607 */
[----:B------:R-:W-:-:S02]  /*12770*/  IMAD R8, R0, c[0x0][0x3f4], R3 ;  /* 0x0000fd0000087a24 */ /* 0x000fc400078e0203 */
[----:B------:R1:W1:Y:S01]  /*12780*/  LDS.128 R80, [R188+0x7080] ;  /* 0x00708000bc507984 */ /* 0x0002620000000c00 */
[----:B------:R-:W-:Y:S01]  /*12790*/  IMAD.WIDE.U32 R4, R0, c[0x0][0x3f0], R4 ;  /* 0x0000fc0000047a25 */ /* 0x000fe200078e0004 */
[----:B------:R-:W-:Y:S02]  /*127a0*/  SHF.R.S32.HI R3, RZ, 0x1f, R2 ;  /* 0x0000001fff037819 */ /* 0x000fe40000011402 */
[----:B------:R1:W1:Y:S01]  /*127b0*/  LDS.128 R28, [R188+0x8080] ;  /* 0x00808000bc1c7984 */ /* 0x0002620000000c00 */
[----:B------:R-:W-:Y:S02]  /*127c0*/  IADD3 R0, -R2, RZ, RZ ;  /* 0x000000ff02007210 */ /* 0x000fe40007ffe1ff */
[----:B------:R-:W-:Y:S01]  /*127d0*/  IADD3 R5, R5, R8, RZ ;  /* 0x0000000805057210 */ /* 0x000fe20007ffe0ff */
[----:B------:R1:W1:Y:S01]  /*127e0*/  LDS.128 R44, [R188+0x9080] ;  /* 0x00908000bc2c7984 */ /* 0x0002620000000c00 */
[----:B------:R-:W-:Y:S02]  /*127f0*/  IMAD R3, R3, c[0x0][0x3e0], RZ ;  /* 0x0000f80003037a24 */ /* 0x000fe400078e02ff */
[----:B------:R-:W-:Y:S01]  /*12800*/  IMAD R0, R0, c[0x0][0x4e8], R6 ;  /* 0x00013a0000007a24 */ /* 0x000fe200078e0206 */
[----:B------:R1:W1:Y:S01]  /*12810*/  LDS.128 R60, [R188+0xa080] ;  /* 0x00a08000bc3c7984 */ /* 0x0002620000000c00 */
[----:B------:R-:W-:-:S02]  /*12820*/  IMAD R6, R2, c[0x0][0x3e4], R3 ;  /* 0x0000f90002067a24 */ /* 0x000fc400078e0203 */
[----:B------:R-:W-:Y:S01]  /*12830*/  IMAD.WIDE.U32 R2, R2, c[0x0][0x3e0], R4 ;  /* 0x0000f80002027a25 */ /* 0x000fe200078e0004 */
[----:B------:R1:W1:Y:S01]  /*12840*/  LDS.128 R76, [R188+0xb080] ;  /* 0x00b08000bc4c7984 */ /* 0x0002620000000c00 */
[----:B------:R-:W-:-:S03]  /*12850*/  SHF.R.S32.HI R4, RZ, 0x1f, R0 ;  /* 0x0000001fff047819 */ /* 0x000fc60000011400 */
[----:B------:R1:W1:Y:S01]  /*12860*/  LDS.128 R24, [R188+0xc080] ;  /* 0x00c08000bc187984 */ /* 0x0002620000000c00 */
[----:B------:R-:W-:Y:S01]  /*12870*/  IADD3 R3, R3, R6, RZ ;  /* 0x0000000603037210 */ /* 0x000fe20007ffe0ff */
[----:B------:R-:W-:Y:S02]  /*12880*/  IMAD R4, R4, c[0x0][0x3d8], RZ ;  /* 0x0000f60004047a24 */ /* 0x000fe400078e02ff */
[----:B------:R1:W1:Y:S02]  /*12890*/  LDS.128 R40, [R188+0xd080] ;  /* 0x00d08000bc287984 */ /* 0x0002640000000c00 */
[C---:B------:R-:W-:Y:S02]  /*128a0*/  IMAD.WIDE.U32 R2, R0.reuse, c[0x0][0x3d8], R2 ;  /* 0x0000f60000027a25 */ /* 0x040fe400078e0002 */
[----:B------:R1:W1:Y:S02]  /*128b0*/  LDS.128 R56, [R188+0xe080] ;  /* 0x00e08000bc387984 */ /* 0x0002640000000c00 */
[----:B------:R-:W-:Y:S01]  /*128c0*/  IMAD R0, R0, c[0x0][0x3dc], R4 ;  /* 0x0000f70000007a24 */ /* 0x000fe200078e0204 */
[----:B------:R-:W-:Y:S01]  /*128d0*/  LEA R16, P0, R2, c[0x0][0x380], 0x1 ;  /* 0x0000e00002107a11 */ /* 0x000fe200078008ff */
[----:B------:R1:W1:Y:S03]  /*128e0*/  LDS.128 R72, [R188+0xf080] ;  /* 0x00f08000bc487984 */ /* 0x0002660000000c00 */
[----:B------:R-:W-:-:S04]  /*128f0*/  IADD3 R0, R3, R0, RZ ;  /* 0x0000000003007210 */ /* 0x000fc80007ffe0ff */
[----:B------:R-:W-:Y:S01]  /*12900*/  LEA.HI.X R15, R2, c[0x0][0x384], R0, 0x1, P0 ;  /* 0x0000e100020f7a11 */ /* 0x000fe200000f0c00 */
[----:B------:R-:W-:Y:S05]  /*12910*/  BRA.DIV ~URZ, `(.L_x_237) ;  /* 0x000040a27f007947 */ /* 0x000fea000b800000 */
[----:B--234-:R2:W3:Y:S02]  /*12920*/  SHFL.IDX PT, R12, R15, RZ, 0x181f ;  /* 0x00181fff0f0c7589 */ /* 0x01c4e400000e0000 */
.L_x_300:
[----:B------:R-:W-:Y:S05]  /*12930*/  BRA.DIV ~URZ, `(.L_x_238) ;  /* 0x000040f27f007947 */ /* 0x000fea000b800000 */
[----:B------:R4:W2:Y:S02]  /*12940*/  SHFL.IDX PT, R0, R16, RZ, 0x181f ;  /* 0x00181fff10007589 */ /* 0x0008a400000e0000 */
.L_x_301:
[----:B------:R-:W-:Y:S01]  /*12950*/  ISETP.GE.AND P0, PT, R14, R13, PT ;  /* 0x0000000d0e00720c */ /* 0x000fe20003f06270 */
[----:B------:R-:W-:Y:S01]  /*12960*/  BSSY B0, `(.L_x_239) ;  /* 0x0000019000007945 */ /* 0x000fe20003800000 */
[----:B------:R-:W-:Y:S02]  /*12970*/  SHF.R.S32.HI R2, RZ, 0x1f, R134 ;  /* 0x0000001fff027819 */ /* 0x000fe40000011486 */
[----:B------:R-:W-:Y:S02]  /*12980*/  SHF.R.S32.HI R18, RZ, 0x1f, R196 ;  /* 0x0000001fff127819 */ /* 0x000fe400000114c4 */
[----:B------:R-:W-:Y:S02]  /*12990*/  LEA.HI R2, R2, R134, RZ, 0x3 ;  /* 0x0000008602027211 */ /* 0x000fe400078f18ff */
[----:B------:R-:W-:Y:S02]  /*129a0*/  SHF.R.S32.HI R20, RZ, 0x1f, R197 ;  /* 0x0000001fff147819 */ /* 0x000fe400000114c5 */
[----:B------:R-:W-:-:S02]  /*129b0*/  LOP3.LUT R4, R2, 0xfffffff8, RZ, 0xc0, !PT ;  /* 0xfffffff802047812 */ /* 0x000fc400078ec0ff */
[----:B------:R-:W-:Y:S02]  /*129c0*/  SHF.R.S32.HI R17, RZ, 0x1f, R132 ;  /* 0x0000001fff117819 */ /* 0x000fe40000011484 */
[----:B------:R-:W-:Y:S01]  /*129d0*/  SHF.R.S32.HI R19, RZ, 0x1f, R4 ;  /* 0x0000001fff137819 */ /* 0x000fe20000011404 */
[----:B------:R-:W-:Y:S05]  /*129e0*/  @P0 BRA `(.L_x_240) ;  /* 0x0000010000000947 */ /* 0x000fea0003800000 */
[----:B------:R-:W-:Y:S02]  /*129f0*/  ISETP.GE.AND P3, PT, R132, c[0x0][0x3c8], PT ;  /* 0x0000f20084007a0c */ /* 0x000fe40003f66270 */
[----:B------:R-:W-:Y:S02]  /*12a00*/  ISETP.GE.AND P2, PT, R134, c[0x0][0x3c8], PT ;  /* 0x0000f20086007a0c */ /* 0x000fe40003f46270 */
[----:B------:R-:W-:Y:S02]  /*12a10*/  ISETP.GE.AND P1, PT, R196, c[0x0][0x3c8], PT ;  /* 0x0000f200c4007a0c */ /* 0x000fe40003f26270 */
[----:B------:R-:W-:-:S07]  /*12a20*/  ISETP.GE.AND P0, PT, R197, c[0x0][0x3c8], PT ;  /* 0x0000f200c5007a0c */ /* 0x000fce0003f06270 */
[-C--:B--2---:R-:W-:Y:S02]  /*12a30*/  @!P3 LEA R10, P4, R132, R0.reuse, 0x1 ;  /* 0x00000000840ab211 */ /* 0x084fe400078808ff */
[-C--:B------:R-:W-:Y:S02]  /*12a40*/  @!P2 LEA R8, P6, R4, R0.reuse, 0x1 ;  /* 0x000000000408a211 */ /* 0x080fe400078c08ff */
[----:B------:R-:W-:Y:S02]  /*12a50*/  @!P1 LEA R6, P5, R196, R0, 0x1 ;  /* 0x00000000c4069211 */ /* 0x000fe400078a08ff */
[----:B---3--:R-:W-:Y:S02]  /*12a60*/  @!P3 LEA.HI.X R11, R132, R12, R17, 0x1, P4 ;  /* 0x0000000c840bb211 */ /* 0x008fe400020f0c11 */
[----:B------:R-:W-:Y:S02]  /*12a70*/  @!P0 LEA R2, P4, R197, R0, 0x1 ;  /* 0x00000000c5028211 */ /* 0x000fe400078808ff */
[-C--:B------:R-:W-:Y:S01]  /*12a80*/  @!P2 LEA.HI.X R9, R4, R12.reuse, R19, 0x1, P6 ;  /* 0x0000000c0409a211 */ /* 0x080fe200030f0c13 */
[----:B------:R2:W-:Y:S01]  /*12a90*/  @!P3 ST.E.128 [R10.64], R36 ;  /* 0x000000240a00b985 */ /* 0x0005e2000c101d06 */
[----:B------:R-:W-:-:S02]  /*12aa0*/  @!P1 LEA.HI.X R7, R196, R12, R18, 0x1, P5 ;  /* 0x0000000cc4079211 */ /* 0x000fc400028f0c12 */
[----:B------:R-:W-:Y:S01]  /*12ab0*/  @!P0 LEA.HI.X R3, R197, R12, R20, 0x1, P4 ;  /* 0x0000000cc5038211 */ /* 0x000fe200020f0c14 */
[----:B-1----:R2:W-:Y:S04]  /*12ac0*/  @!P2 ST.E.128 [R8.64], R32 ;  /* 0x000000200800a985 */ /* 0x0025e8000c101d06 */
[----:B------:R2:W-:Y:S04]  /*12ad0*/  @!P1 ST.E.128 [R6.64], R28 ;  /* 0x0000001c06009985 */ /* 0x0005e8000c101d06 */
[----:B------:R2:W-:Y:S02]  /*12ae0*/  @!P0 ST.E.128 [R2.64], R24 ;  /* 0x0000001802008985 */ /* 0x0005e4000c101d06 */
.L_x_240:
[----:B------:R-:W-:Y:S05]  /*12af0*/  BSYNC B0 ;  /* 0x0000000000007941 */ /* 0x000fea0003800000 */
.L_x_239:
[----:B------:R-:W-:Y:S05]  /*12b00*/  BRA.DIV ~URZ, `(.L_x_241) ;  /* 0x00003f827f007947 */ /* 0x000fea000b800000 */
[----:B---3--:R3:W4:Y:S04]  /*12b10*/  SHFL.IDX PT, R12, R15, 0x1, 0x181f ;  /* 0x00381f000f0c7f89 */ /* 0x00872800000e0000 */
[----:B--2---:R3:W2:Y:S02]  /*12b20*/  SHFL.IDX PT, R0, R16, 0x1, 0x181f ;  /* 0x00381f0010007f89 */ /* 0x0046a400000e0000 */
.L_x_302:
[----:B------:R-:W-:Y:S01]  /*12b30*/  IADD3 R2, R14, 0x20, RZ ;  /* 0x000000200e027810 */ /* 0x000fe20007ffe0ff */
[----:B------:R-:W-:Y:S03]  /*12b40*/  BSSY B0, `(.L_x_242) ;  /* 0x0000013000007945 */ /* 0x000fe60003800000 */
[----:B------:R-:W-:-:S13]  /*12b50*/  ISETP.GE.AND P0, PT, R2, R13, PT ;  /* 0x0000000d0200720c */ /* 0x000fda0003f06270 */
        /* <DEDUP_REMOVED lines=8> */
[----:B----4-:R-:W-:Y:S02]  /*12be0*/  @!P3 LEA.HI.X R11, R132, R12, R17, 0x1, P4 ;  /* 0x0000000c840bb211 */ /* 0x010fe400020f0c11 */
        /* <DEDUP_REMOVED lines=8> */
.L_x_243:
[----:B------:R-:W-:Y:S05]  /*12c70*/  BSYNC B0 ;  /* 0x0000000000007941 */ /* 0x000fea0003800000 */
.L_x_242:
[----:B------:R-:W-:Y:S05]  /*12c80*/  BRA.DIV ~URZ, `(.L_x_244) ;  /* 0x00003ec27f007947 */ /* 0x000fea000b800000 */
[----:B----4-:R4:W3:Y:S02]  /*12c90*/  SHFL.IDX PT, R12, R15, 0x2, 0x181f ;  /* 0x00581f000f0c7f89 */ /* 0x0108e400000e0000 */
.L_x_303:
[----:B------:R-:W-:Y:S05]  /*12ca0*/  BRA.DIV ~URZ, `(.L_x_245) ;  /* 0x00003f127f007947 */ /* 0x000fea000b800000 */
[----:B--2---:R2:W4:Y:S02]  /*12cb0*/  SHFL.IDX PT, R0, R16, 0x2, 0x181f ;  /* 0x00581f0010007f89 */ /* 0x00452400000e0000 */
.L_x_304:
        /* <DEDUP_REMOVED lines=8> */
[-C--:B----4-:R-:W-:Y:S02]  /*12d40*/  @!P3 LEA R10, P4, R132, R0.reuse, 0x1 ;  /* 0x00000000840ab211 */ /* 0x090fe400078808ff */
        /* <DEDUP_REMOVED lines=11> */
.L_x_247:
[----:B------:R-:W-:Y:S05]  /*12e00*/  BSYNC B0 ;  /* 0x0000000000007941 */ /* 0x000fea0003800000 */
.L_x_246:
[----:B------:R-:W-:Y:S05]  /*12e10*/  BRA.DIV ~URZ, `(.L_x_248) ;  /* 0x00003e027f007947 */ /* 0x000fea000b800000 */
[----:B---3--:R3:W2:Y:S04]  /*12e20*/  SHFL.IDX PT, R10, R15, 0x3, 0x181f ;  /* 0x00781f000f0a7f89 */ /* 0x0086a800000e0000 */
[----:B----4-:R3:W4:Y:S02]  /*12e30*/  SHFL.IDX PT, R0, R16, 0x3, 0x181f ;  /* 0x00781f0010007f89 */ /* 0x01072400000e0000 */
.L_x_305:
[----:B------:R-:W-:-:S04]  /*12e40*/  IADD3 R2, R14, 0x60, RZ ;  /* 0x000000600e027810 */ /* 0x000fc80007ffe0ff */
[----:B------:R-:W-:-:S13]  /*12e50*/  ISETP.GE.AND P0, PT, R2, R13, PT ;  /* 0x0000000d0200720c */ /* 0x000fda0003f06270 */
[----:B------:R-:W-:Y:S05]  /*12e60*/  @P0 BRA `(.L_x_249) ;  /* 0x0000278000000947 */ /* 0x000fea0003800000 */
[----:B------:R-:W-:Y:S02]  /*12e70*/  ISETP.GE.AND P2, PT, R132, c[0x0][0x3c8], PT ;  /* 0x0000f20084007a0c */ /* 0x000fe40003f46270 */
[----:B------:R-:W-:Y:S02]  /*12e80*/  ISETP.GE.AND P1, PT, R134, c[0x0][0x3c8], PT ;  /* 0x0000f20086007a0c */ /* 0x000fe40003f26270 */
[----:B------:R-:W-:-:S09]  /*12e90*/  ISETP.GE.AND P0, PT, R196, c[0x0][0x3c8], PT ;  /* 0x0000f200c4007a0c */ /* 0x000fd20003f06270 */
[-C--:B----4-:R-:W-:Y:S02]  /*12ea0*/  @!P2 LEA R8, P5, R132, R0.reuse, 0x1 ;  /* 0x000000008408a211 */ /* 0x090fe400078a08ff */
[-C--:B------:R-:W-:Y:S02]  /*12eb0*/  @!P1 LEA R6, P4, R4, R0.reuse, 0x1 ;  /* 0x0000000004069211 */ /* 0x080fe400078808ff */
[----:B------:R-:W-:Y:S02]  /*12ec0*/  @!P0 LEA R2, P3, R196, R0, 0x1 ;  /* 0x00000000c4028211 */ /* 0x000fe400078608ff */
[-C--:B--2---:R-:W-:Y:S02]  /*12ed0*/  @!P2 LEA.HI.X R9, R132, R10.reuse, R17, 0x1, P5 ;  /* 0x0000000a8409a211 */ /* 0x084fe400028f0c11 */
[-C--:B------:R-:W-:Y:S02]  /*12ee0*/  @!P1 LEA.HI.X R7, R4, R10.reuse, R19, 0x1, P4 ;  /* 0x0000000a04079211 */ /* 0x080fe400020f0c13 */
[----:B------:R-:W-:Y:S01]  /*12ef0*/  @!P0 LEA.HI.X R3, R196, R10, R18, 0x1, P3 ;  /* 0x0000000ac4038211 */ /* 0x000fe200018f0c12 */
[----:B-1----:R1:W-:Y:S04]  /*12f00*/  @!P2 ST.E.128 [R8.64], R84 ;  /* 0x000000540800a985 */ /* 0x0023e8000c101d06 */
[----:B------:R1:W-:Y:S04]  /*12f10*/  @!P1 ST.E.128 [R6.64], R80 ;  /* 0x0000005006009985 */ /* 0x0003e8000c101d06 */
[----:B------:R1:W-:Y:S01]  /*12f20*/  @!P0 ST.E.128 [R2.64], R76 ;  /* 0x0000004c02008985 */ /* 0x0003e2000c101d06 */
[----:B------:R-:W-:-:S13]  /*12f30*/  ISETP.GE.AND P0, PT, R197, c[0x0][0x3c8], PT ;  /* 0x0000f200c5007a0c */ /* 0x000fda0003f06270 */
[----:B------:R-:W-:Y:S05]  /*12f40*/  @P0 BRA `(.L_x_249) ;  /* 0x000026a000000947 */ /* 0x000fea0003800000 */
[----:B-1----:R-:W-:-:S04]  /*12f50*/  LEA R2, P0, R197, R0, 0x1 ;  /* 0x00000000c5027211 */ /* 0x002fc800078008ff */
[----:B------:R-:W-:-:S05]  /*12f60*/  LEA.HI.X R3, R197, R10, R20, 0x1, P0 ;  /* 0x0000000ac5037211 */ /* 0x000fca00000f0c14 */
[----:B------:R1:W-:Y:S01]  /*12f70*/  ST.E.128 [R2.64], R72 ;  /* 0x0000004802007985 */ /* 0x0003e2000c101d06 */
[----:B------:R-:W-:Y:S05]  /*12f80*/  BRA `(.L_x_249) ;  /* 0x0000266000007947 */ /* 0x000fea0003800000 */
.L_x_236:
[----:B------:R-:W-:Y:S02]  /*12f90*/  IMAD R10, R10, c[0x0][0x408], RZ ;  /* 0x000102000a0a7a24 */ /* 0x000fe400078e02ff */
[----:B-1----:R-:W-:-:S04]  /*12fa0*/  IMAD.WIDE.U32 R4, R2, c[0x0][0x408], RZ ;  /* 0x0001020002047a25 */ /* 0x002fc800078e00ff */
[----:B------:R-:W-:-:S05]  /*12fb0*/  IMAD R2, R2, c[0x0][0x40c], R10 ;  /* 0x0001030002027a24 */ /* 0x000fca00078e020a */
[----:B------:R-:W-:Y:S02]  /*12fc0*/  IADD3 R3, R5, R2, RZ ;  /* 0x0000000205037210 */ /* 0x000fe40007ffe0ff */
[----:B------:R-:W-:Y:S02]  /*12fd0*/  MOV R2, R4 ;  /* 0x0000000400027202 */ /* 0x000fe40000000f00 */
[----:B------:R-:W-:-:S03]  /*12fe0*/  SHF.R.S32.HI R5, RZ, 0x1f, R0 ;  /* 0x0000001fff057819 */ /* 0x000fc60000011400 */
[----:B------:R-:W-:-:S04]  /*12ff0*/  IMAD.WIDE.U32 R2, R217, c[0x0][0x438], R2 ;  /* 0x00010e00d9027a25 */ /* 0x000fc800078e0002 */
[----:B------:R-:W-:Y:S02]  /*13000*/  IMAD R4, R5, c[0x0][0x440], RZ ;  /* 0x0001100005047a24 */ /* 0x000fe400078e02ff */
[----:B------:R-:W-:Y:S02]  /*13010*/  IMAD R3, R217, c[0x0][0x43c], R3 ;  /* 0x00010f00d9037a24 */ /* 0x000fe400078e0203 */
[----:B------:R-:W-:-:S04]  /*13020*/  @P3 IMAD.HI.U32 R5, R8, c[0x0][0x4ec], RZ ;  /* 0x00013b0008053a27 */ /* 0x000fc800078e00ff */
[C---:B------:R-:W-:Y:S02]  /*13030*/  IMAD R4, R0.reuse, c[0x0][0x444], R4 ;  /* 0x0001110000047a24 */ /* 0x040fe400078e0204 */
[----:B------:R-:W-:Y:S01]  /*13040*/  IMAD.WIDE.U32 R2, R0, c[0x0][0x440], R2 ;  /* 0x0001100000027a25 */ /* 0x000fe200078e0002 */
[----:B------:R-:W-:Y:S02]  /*13050*/  MOV R0, R8 ;  /* 0x0000000800007202 */ /* 0x000fe40000000f00 */
[----:B------:R-:W-:Y:S02]  /*13060*/  @P3 SHF.R.U32.HI R0, RZ, c[0x0][0x4f0], R5 ;  /* 0x00013c00ff003a19 */ /* 0x000fe40000011605 */
[----:B------:R-:W-:Y:S02]  /*13070*/  IADD3 R3, R3, R4, RZ ;  /* 0x0000000403037210 */ /* 0x000fe40007ffe0ff */
[----:B------:R-:W-:Y:S02]  /*13080*/  SHF.R.S32.HI R5, RZ, 0x1f, R0 ;  /* 0x0000001fff057819 */ /* 0x000fe40000011400 */
[----:B------:R-:W-:Y:S01]  /*13090*/  IADD3 R4, -R0, RZ, RZ ;  /* 0x000000ff00047210 */ /* 0x000fe20007ffe1ff */
[----:B------:R-:W-:-:S04]  /*130a0*/  IMAD.WIDE.U32 R2, R232, c[0x0][0x448], R2 ;  /* 0x00011200e8027a25 */ /* 0x000fc800078e0002 */
        /* <DEDUP_REMOVED lines=15> */
.L_x_306:
[----:B------:R-:W-:Y:S05]  /*131a0*/  BRA.DIV ~URZ, `(.L_x_251) ;  /* 0x00003ba27f007947 */ /* 0x000fea000b800000 */
[----:B------:R3:W4:Y:S02]  /*131b0*/  SHFL.IDX PT, R0, R17, RZ, 0x1c1f ;  /* 0x001c1fff11007589 */ /* 0x00072400000e0000 */
.L_x_307:
[----:B------:R-:W-:Y:S01]  /*131c0*/  BSSY B0, `(.L_x_252) ;  /* 0x00000b3000007945 */ /* 0x000fe20003800000 */
[----:B------:R-:W-:Y:S05]  /*131d0*/  @P0 BRA `(.L_x_253) ;  /* 0x00000b1000000947 */ /* 0x000fea0003800000 */
[----:B------:R-:W-:Y:S02]  /*131e0*/  ISETP.GE.AND P2, PT, R199, c[0x0][0x3c8], PT ;  /* 0x0000f200c7007a0c */ /* 0x000fe40003f46270 */
[----:B------:R-:W-:Y:S02]  /*131f0*/  ISETP.GE.AND P1, PT, R241, c[0x0][0x3c8], PT ;  /* 0x0000f200f1007a0c */ /* 0x000fe40003f26270 */
[----:B------:R-:W-:Y:S02]  /*13200*/  ISETP.GE.AND P0, PT, R240, c[0x0][0x3c8], PT ;  /* 0x0000f200f0007a0c */ /* 0x000fe40003f06270 */
[----:B------:R-:W-:Y:S02]  /*13210*/  ISETP.GE.AND P6, PT, R239, c[0x0][0x3c8], PT ;  /* 0x0000f200ef007a0c */ /* 0x000fe40003fc6270 */
[----:B------:R-:W-:-:S02]  /*13220*/  ISETP.GE.AND P5, PT, R238, c[0x0][0x3c8], PT ;  /* 0x0000f200ee007a0c */ /* 0x000fc40003fa6270 */
[----:B------:R-:W-:Y:S02]  /*13230*/  SHF.R.S32.HI R8, RZ, 0x1f, R241 ;  /* 0x0000001fff087819 */ /* 0x000fe400000114f1 */
[----:B------:R-:W-:Y:S01]  /*13240*/  SHF.R.S32.HI R5, RZ, 0x1f, R240 ;  /* 0x0000001fff057819 */ /* 0x000fe200000114f0 */
[----:B----4-:R-:W-:Y:S01]  /*13250*/  @!P2 IMAD.MOV.U32 R2, RZ, RZ, R0 ;  /* 0x000000ffff02a224 */ /* 0x010fe200078e0000 */
[----:B------:R-:W-:Y:S01]  /*13260*/  ISETP.GE.AND P4, PT, R237, c[0x0][0x3c8], PT ;  /* 0x0000f200ed007a0c */ /* 0x000fe20003f86270 */
[----:B--2---:R-:W-:Y:S01]  /*13270*/  @!P2 IMAD.MOV.U32 R3, RZ, RZ, R4 ;  /* 0x000000ffff03a224 */ /* 0x004fe200078e0004 */
[----:B------:R-:W-:-:S03]  /*13280*/  SHF.R.S32.HI R10, RZ, 0x1f, R239 ;  /* 0x0000001fff0a7819 */ /* 0x000fc600000114ef */
[----:B------:R-:W-:Y:S01]  /*13290*/  @!P2 IMAD.WIDE R6, R199, 0x4, R2 ;  /* 0x00000004c706a825 */ /* 0x000fe200078e0202 */
[----:B------:R-:W-:-:S04]  /*132a0*/  @!P1 LEA R2, P3, R241, R0, 0x2 ;  /* 0x00000000f1029211 */ /* 0x000fc800078610ff */
[----:B------:R2:W-:Y:S01]  /*132b0*/  @!P2 ST.E.64 [R6.64], R160 ;  /* 0x000000a00600a985 */ /* 0x0005e2000c101b06 */
[----:B------:R-:W-:Y:S02]  /*132c0*/  @!P1 LEA.HI.X R3, R241, R4, R8, 0x2, P3 ;  /* 0x00000004f1039211 */ /* 0x000fe400018f1408 */
[----:B------:R-:W-:-:S03]  /*132d0*/  ISETP.GE.AND P3, PT, R236, c[0x0][0x3c8], PT ;  /* 0x0000f200ec007a0c */ /* 0x000fc60003f66270 */
[----:B------:R4:W-:Y:S01]  /*132e0*/  @!P1 ST.E.64 [R2.64], R144 ;  /* 0x0000009002009985 */ /* 0x0009e2000c101b06 */
[----:B--2---:R-:W-:-:S04]  /*132f0*/  @!P0 LEA R6, P2, R240, R0, 0x2 ;  /* 0x00000000f0068211 */ /* 0x004fc800078410ff */
[----:B------:R-:W-:Y:S02]  /*13300*/  @!P0 LEA.HI.X R7, R240, R4, R5, 0x2, P2 ;  /* 0x00000004f0078211 */ /* 0x000fe400010f1405 */
[-C--:B----4-:R-:W-:Y:S02]  /*13310*/  @!P6 LEA R2, P1, R239, R0.reuse, 0x2 ;  /* 0x00000000ef02e211 */ /* 0x090fe400078210ff */
[----:B------:R-:W-:Y:S01]  /*13320*/  SHF.R.S32.HI R5, RZ, 0x1f, R238 ;  /* 0x0000001fff057819 */ /* 0x000fe200000114ee */
[----:B------:R2:W-:Y:S01]  /*13330*/  @!P0 ST.E.64 [R6.64], R148 ;  /* 0x0000009406008985 */ /* 0x0005e2000c101b06 */
[----:B------:R-:W-:Y:S02]  /*13340*/  @!P5 LEA R8, P0, R238, R0, 0x2 ;  /* 0x00000000ee08d211 */ /* 0x000fe400078010ff */
[----:B------:R-:W-:Y:S02]  /*13350*/  ISETP.GE.AND P2, PT, R235, c[0x0][0x3c8], PT ;  /* 0x0000f200eb007a0c */ /* 0x000fe40003f46270 */
[----:B------:R-:W-:-:S02]  /*13360*/  @!P6 LEA.HI.X R3, R239, R4, R10, 0x2, P1 ;  /* 0x00000004ef03e211 */ /* 0x000fc400008f140a */
[----:B------:R-:W-:Y:S02]  /*13370*/  @!P5 LEA.HI.X R9, R238, R4, R5, 0x2, P0 ;  /* 0x00000004ee09d211 */ /* 0x000fe400000f1405 */
[----:B------:R-:W-:Y:S01]  /*13380*/  ISETP.GE.AND P1, PT, R234, c[0x0][0x3c8], PT ;  /* 0x0000f200ea007a0c */ /* 0x000fe20003f26270 */
[----:B------:R4:W-:Y:S01]  /*13390*/  @!P6 ST.E.64 [R2.64], R152 ;  /* 0x000000980200e985 */ /* 0x0009e2000c101b06 */
[----:B------:R-:W-:Y:S02]  /*133a0*/  ISETP.GE.AND P6, PT, R231, c[0x0][0x3c8], PT ;  /* 0x0000f200e7007a0c */ /* 0x000fe40003fc6270 */
[----:B------:R-:W-:Y:S01]  /*133b0*/  IADD3 R5, R199, 0x70, RZ ;  /* 0x00000070c7057810 */ /* 0x000fe20007ffe0ff */
[----:B------:R5:W-:Y:S01]  /*133c0*/  @!P5 ST.E.64 [R8.64], R156 ;  /* 0x0000009c0800d985 */ /* 0x000be2000c101b06 */
[----:B--2---:R-:W-:-:S04]  /*133d0*/  @!P4 LEA R6, P0, R237, R0, 0x2 ;  /* 0x00000000ed06c211 */ /* 0x004fc800078010ff */
[----:B------:R-:W-:Y:S02]  /*133e0*/  @!P4 LEA.HI.X R7, R237, R4, R252, 0x2, P0 ;  /* 0x00000004ed07c211 */ /* 0x000fe400000f14fc */
[----:B------:R-:W-:-:S03]  /*133f0*/  ISETP.GE.AND P0, PT, R233, c[0x0][0x3c8], PT ;  /* 0x0000f200e9007a0c */ /* 0x000fc60003f06270 */
[----:B------:R2:W-:Y:S01]  /*13400*/  @!P4 ST.E.64 [R6.64], R24 ;  /* 0x000000180600c985 */ /* 0x0005e2000c101b06 */
[CC--:B----4-:R-:W-:Y:S02]  /*13410*/  @!P3 LEA R2, P5, R236.reuse, R0.reuse, 0x2 ;  /* 0x00000000ec02b211 */ /* 0x0d0fe400078a10ff */
[C---:B------:R-:W-:Y:S02]  /*13420*/  @!P2 LEA R10, P4, R235.reuse, R0, 0x2 ;  /* 0x00000000eb0aa211 */ /* 0x040fe400078810ff */
[-C--:B------:R-:W-:Y:S02]  /*13430*/  @!P3 LEA.HI.X R3, R236, R4.reuse, R251, 0x2, P5 ;  /* 0x00000004ec03b211 */ /* 0x080fe400028f14fb */
[----:B------:R-:W-:-:S03]  /*13440*/  @!P2 LEA.HI.X R11, R235, R4, R250, 0x2, P4 ;  /* 0x00000004eb0ba211 */ /* 0x000fc600020f14fa */
[----:B------:R4:W-:Y:S01]  /*13450*/  @!P3 ST.E.64 [R2.64], R28 ;  /* 0x0000001c0200b985 */ /* 0x0009e2000c101b06 */
[----:B-----5:R-:W-:-:S03]  /*13460*/  @!P0 LEA R8, P4, R233, R0, 0x2 ;  /* 0x00000000e9088211 */ /* 0x020fc600078810ff */
[----:B------:R5:W-:Y:S01]  /*13470*/  @!P2 ST.E.64 [R10.64], R162 ;  /* 0x000000a20a00a985 */ /* 0x000be2000c101b06 */
[----:B------:R-:W-:Y:S02]  /*13480*/  @!P0 LEA.HI.X R9, R233, R4, R248, 0x2, P4 ;  /* 0x00000004e9098211 */ /* 0x000fe400020f14f8 */
[----:B------:R-:W-:Y:S02]  /*13490*/  ISETP.GE.AND P4, PT, R5, c[0x0][0x3c8], PT ;  /* 0x0000f20005007a0c */ /* 0x000fe40003f86270 */
[----:B--2---:R-:W-:-:S04]  /*134a0*/  @!P1 LEA R6, P3, R234, R0, 0x2 ;  /* 0x00000000ea069211 */ /* 0x004fc800078610ff */
[----:B------:R-:W-:-:S05]  /*134b0*/  @!P1 LEA.HI.X R7, R234, R4, R249, 0x2, P3 ;  /* 0x00000004ea079211 */ /* 0x000fca00018f14f9 */
[----:B------:R2:W-:Y:S01]  /*134c0*/  @!P1 ST.E.64 [R6.64], R36 ;  /* 0x0000002406009985 */ /* 0x0005e2000c101b06 */
[C---:B----4-:R-:W-:Y:S02]  /*134d0*/  IADD3 R3, R199.reuse, 0x58, RZ ;  /* 0x00000058c7037810 */ /* 0x050fe40007ffe0ff */
[----:B------:R-:W-:Y:S01]  /*134e0*/  IADD3 R2, R199, 0x60, RZ ;  /* 0x00000060c7027810 */ /* 0x000fe20007ffe0ff */
[----:B------:R4:W-:Y:S01]  /*134f0*/  @!P0 ST.E.64 [R8.64], R32 ;  /* 0x0000002008008985 */ /* 0x0009e2000c101b06 */
[----:B------:R-:W-:Y:S02]  /*13500*/  ISETP.GE.AND P2, PT, R3, c[0x0][0x3c8], PT ;  /* 0x0000f20003007a0c */ /* 0x000fe40003f46270 */
[----:B------:R-:W-:Y:S02]  /*13510*/  ISETP.GE.AND P5, PT, R2, c[0x0][0x3c8], PT ;  /* 0x0000f20002007a0c */ /* 0x000fe40003fa6270 */
[----:B-----5:R-:W-:Y:S02]  /*13520*/  @!P6 LEA R10, P0, R231, R0, 0x2 ;  /* 0x00000000e70ae211 */ /* 0x020fe400078010ff */
[----:B------:R-:W-:-:S02]  /*13530*/  SHF.R.S32.HI R13, RZ, 0x1f, R2 ;  /* 0x0000001fff0d7819 */ /* 0x000fc40000011402 */
[----:B--2---:R-:W-:Y:S02]  /*13540*/  IADD3 R6, R199, 0x68, RZ ;  /* 0x00000068c7067810 */ /* 0x004fe40007ffe0ff */
[----:B------:R-:W-:Y:S02]  /*13550*/  SHF.R.S32.HI R7, RZ, 0x1f, R231 ;  /* 0x0000001fff077819 */ /* 0x000fe400000114e7 */
[----:B------:R-:W-:Y:S02]  /*13560*/  ISETP.GE.AND P3, PT, R6, c[0x0][0x3c8], PT ;  /* 0x0000f20006007a0c */ /* 0x000fe40003f66270 */
[----:B----4-:R-:W-:Y:S02]  /*13570*/  SHF.R.S32.HI R9, RZ, 0x1f, R3 ;  /* 0x0000001fff097819 */ /* 0x010fe40000011403 */
[----:B------:R-:W-:Y:S02]  /*13580*/  @!P2 LEA R8, P1, R3, R0, 0x2 ;  /* 0x000000000308a211 */ /* 0x000fe400078210ff */
[----:B------:R-:W-:-:S02]  /*13590*/  @!P6 LEA.HI.X R11, R231, R4, R7, 0x2, P0 ;  /* 0x00000004e70be211 */ /* 0x000fc400000f1407 */
[----:B------:R-:W-:Y:S02]  /*135a0*/  @!P2 LEA.HI.X R9, R3, R4, R9, 0x2, P1 ;  /* 0x000000040309a211 */ /* 0x000fe400008f1409 */
[----:B------:R-:W-:Y:S01]  /*135b0*/  IADD3 R3, R199, 0x78, RZ ;  /* 0x00000078c7037810 */ /* 0x000fe20007ffe0ff */
[----:B------:R2:W-:Y:S01]  /*135c0*/  @!P6 ST.E.64 [R10.64], R44 ;  /* 0x0000002c0a00e985 */ /* 0x0005e2000c101b06 */
[C---:B------:R-:W-:Y:S02]  /*135d0*/  @!P5 LEA R12, P0, R2.reuse, R0, 0x2 ;  /* 0x00000000020cd211 */ /* 0x040fe400078010ff */
[----:B------:R-:W-:Y:S01]  /*135e0*/  SHF.R.S32.HI R7, RZ, 0x1f, R5 ;  /* 0x0000001fff077819 */ /* 0x000fe20000011405 */
[----:B------:R4:W-:Y:S01]  /*135f0*/  @!P2 ST.E.64 [R8.64], R40 ;  /* 0x000000280800a985 */ /* 0x0009e2000c101b06 */
[----:B------:R-:W-:Y:S02]  /*13600*/  ISETP.GE.AND P2, PT, R3, c[0x0][0x3c8], PT ;  /* 0x0000f20003007a0c */ /* 0x000fe40003f46270 */
[----:B------:R-:W-:-:S02]  /*13610*/  @!P5 LEA.HI.X R13, R2, R4, R13, 0x2, P0 ;  /* 0x00000004020dd211 */ /* 0x000fc400000f140d */
[----:B------:R-:W-:-:S03]  /*13620*/  IADD3 R2, R199, 0x80, RZ ;  /* 0x00000080c7027810 */ /* 0x000fc60007ffe0ff */
[----:B------:R5:W-:Y:S01]  /*13630*/  @!P5 ST.E.64 [R12.64], R52 ;  /* 0x000000340c00d985 */ /* 0x000be2000c101b06 */
[----:B------:R-:W-:Y:S02]  /*13640*/  ISETP.GE.AND P5, PT, R2, c[0x0][0x3c8], PT ;  /* 0x0000f20002007a0c */ /* 0x000fe40003fa6270 */
[CC--:B--2---:R-:W-:Y:S02]  /*13650*/  @!P4 LEA R10, P0, R5.reuse, R0.reuse, 0x2 ;  /* 0x00000000050ac211 */ /* 0x0c4fe400078010ff */
[----:B----4-:R-:W-:Y:S02]  /*13660*/  SHF.R.S32.HI R9, RZ, 0x1f, R6 ;  /* 0x0000001fff097819 */ /* 0x010fe40000011406 */
[C---:B------:R-:W-:Y:S02]  /*13670*/  @!P3 LEA R8, P1, R6.reuse, R0, 0x2 ;  /* 0x000000000608b211 */ /* 0x040fe400078210ff */
[-C--:B------:R-:W-:Y:S02]  /*13680*/  @!P4 LEA.HI.X R11, R5, R4.reuse, R7, 0x2, P0 ;  /* 0x00000004050bc211 */ /* 0x080fe400000f1407 */
[----:B------:R-:W-:-:S02]  /*13690*/  @!P3 LEA.HI.X R9, R6, R4, R9, 0x2, P1 ;  /* 0x000000040609b211 */ /* 0x000fc400008f1409 */
[C---:B------:R-:W-:Y:S02]  /*136a0*/  IADD3 R6, R199.reuse, 0x88, RZ ;  /* 0x00000088c7067810 */ /* 0x040fe40007ffe0ff */
[----:B------:R-:W-:Y:S01]  /*136b0*/  SHF.R.S32.HI R7, RZ, 0x1f, R3 ;  /* 0x0000001fff077819 */ /* 0x000fe20000011403 */
[----:B------:R2:W-:Y:S01]  /*136c0*/  @!P3 ST.E.64 [R8.64], R48 ;  /* 0x000000300800b985 */ /* 0x0005e2000c101b06 */
[----:B------:R-:W-:Y:S02]  /*136d0*/  IADD3 R5, R199, 0x90, RZ ;  /* 0x00000090c7057810 */ /* 0x000fe40007ffe0ff */
[----:B------:R-:W-:Y:S01]  /*136e0*/  ISETP.GE.AND P3, PT, R6, c[0x0][0x3c8], PT ;  /* 0x0000f20006007a0c */ /* 0x000fe20003f66270 */
[----:B------:R4:W-:Y:S01]  /*136f0*/  @!P4 ST.E.64 [R10.64], R60 ;  /* 0x0000003c0a00c985 */ /* 0x0009e2000c101b06 */
[----:B------:R-:W-:Y:S02]  /*13700*/  ISETP.GE.AND P6, PT, R5, c[0x0][0x3c8], PT ;  /* 0x0000f20005007a0c */ /* 0x000fe40003fc6270 */
[----:B------:R-:W-:-:S02]  /*13710*/  ISETP.GE.AND P4, PT, R2, c[0x0][0x3c8], PT ;  /* 0x0000f20002007a0c */ /* 0x000fc40003f86270 */
[----:B-----5:R-:W-:Y:S02]  /*13720*/  SHF.R.S32.HI R13, RZ, 0x1f, R2 ;  /* 0x0000001fff0d7819 */ /* 0x020fe40000011402 */
[----:B------:R-:W-:-:S04]  /*13730*/  @!P5 LEA R12, P0, R2, R0, 0x2 ;  /* 0x00000000020cd211 */ /* 0x000fc800078010ff */
[----:B------:R-:W-:Y:S02]  /*13740*/  @!P5 LEA.HI.X R13, R2, R4, R13, 0x2, P0 ;  /* 0x00000004020dd211 */ /* 0x000fe400000f140d */
[----:B------:R-:W-:Y:S02]  /*13750*/  IADD3 R2, R199, 0xb0, RZ ;  /* 0x000000b0c7027810 */ /* 0x000fe40007ffe0ff */
[-C--:B------:R-:W-:Y:S02]  /*13760*/  @!P6 LEA R14, P0, R5, R0.reuse, 0x2 ;  /* 0x00000000050ee211 */ /* 0x080fe400078010ff */
[----:B--2---:R-:W-:-:S04]  /*13770*/  @!P2 LEA R8, P1, R3, R0, 0x2 ;  /* 0x000000000308a211 */ /* 0x004fc800078210ff */
[----:B------:R-:W-:Y:S02]  /*13780*/  @!P2 LEA.HI.X R9, R3, R4, R7, 0x2, P1 ;  /* 0x000000040309a211 */ /* 0x000fe400008f1407 */
[----:B------:R-:W-:Y:S02]  /*13790*/  IADD3 R7, R199, 0x98, RZ ;  /* 0x00000098c7077810 */ /* 0x000fe40007ffe0ff */
[----:B----4-:R-:W-:Y:S01]  /*137a0*/  @!P3 LEA R10, P1, R6, R0, 0x2 ;  /* 0x00000000060ab211 */ /* 0x010fe200078210ff */
[----:B------:R2:W-:Y:S01]  /*137b0*/  @!P2 ST.E.64 [R8.64], R56 ;  /* 0x000000380800a985 */ /* 0x0005e2000c101b06 */
[----:B------:R-:W-:Y:S02]  /*137c0*/  ISETP.GE.AND P2, PT, R7, c[0x0][0x3c8], PT ;  /* 0x0000f20007007a0c */ /* 0x000fe40003f46270 */
[----:B------:R-:W-:Y:S01]  /*137d0*/  SHF.R.S32.HI R3, RZ, 0x1f, R5 ;  /* 0x0000001fff037819 */ /* 0x000fe20000011405 */
[----:B------:R4:W-:Y:S03]  /*137e0*/  @!P4 ST.E.64 [R12.64], R68 ;  /* 0x000000440c00c985 */ /* 0x0009e6000c101b06 */
[----:B------:R-:W-:-:S02]  /*137f0*/  @!P6 LEA.HI.X R15, R5, R4, R3, 0x2, P0 ;  /* 0x00000004050fe211 */ /* 0x000fc400000f1403 */
[C---:B------:R-:W-:Y:S02]  /*13800*/  IADD3 R3, R199.reuse, 0xa8, RZ ;  /* 0x000000a8c7037810 */ /* 0x040fe40007ffe0ff */
[----:B------:R-:W-:Y:S02]  /*13810*/  SHF.R.S32.HI R5, RZ, 0x1f, R7 ;  /* 0x0000001fff057819 */ /* 0x000fe40000011407 */
[----:B--2---:R-:W-:Y:S02]  /*13820*/  SHF.R.S32.HI R9, RZ, 0x1f, R6 ;  /* 0x0000001fff097819 */ /* 0x004fe40000011406 */
[----:B------:R-:W-:Y:S02]  /*13830*/  IADD3 R8, R199, 0xa0, RZ ;  /* 0x000000a0c7087810 */ /* 0x000fe40007ffe0ff */
[----:B------:R-:W-:Y:S02]  /*13840*/  @!P3 LEA.HI.X R11, R6, R4, R9, 0x2, P1 ;  /* 0x00000004060bb211 */ /* 0x000fe400008f1409 */
[----:B------:R-:W-:-:S02]  /*13850*/  ISETP.GE.AND P5, PT, R8, c[0x0][0x3c8], PT ;  /* 0x0000f20008007a0c */ /* 0x000fc40003fa6270 */
[----:B------:R-:W-:Y:S01]  /*13860*/  @!P2 LEA R6, P1, R7, R0, 0x2 ;  /* 0x000000000706a211 */ /* 0x000fe200078210ff */
[----:B------:R2:W-:Y:S01]  /*13870*/  @!P3 ST.E.64 [R10.64], R64 ;  /* 0x000000400a00b985 */ /* 0x0005e2000c101b06 */
[----:B------:R-:W-:Y:S02]  /*13880*/  ISETP.GE.AND P3, PT, R3, c[0x0][0x3c8], PT ;  /* 0x0000f20003007a0c */ /* 0x000fe40003f66270 */
[----:B------:R-:W-:Y:S01]  /*13890*/  @!P2 LEA.HI.X R7, R7, R4, R5, 0x2, P1 ;  /* 0x000000040707a211 */ /* 0x000fe200008f1405 */
[----:B------:R-:W-:Y:S01]  /*138a0*/  @!P6 ST.E.64 [R14.64], R76 ;  /* 0x0000004c0e00e985 */ /* 0x000fe2000c101b06 */
[----:B------:R-:W-:Y:S02]  /*138b0*/  ISETP.GE.AND P6, PT, R2, c[0x0][0x3c8], PT ;  /* 0x0000f20002007a0c */ /* 0x000fe40003fc6270 */
[----:B------:R-:W-:Y:S01]  /*138c0*/  IADD3 R5, R199, 0xc0, RZ ;  /* 0x000000c0c7057810 */ /* 0x000fe20007ffe0ff */
[----:B------:R5:W-:Y:S01]  /*138d0*/  @!P2 ST.E.64 [R6.64], R72 ;  /* 0x000000480600a985 */ /* 0x000be2000c101b06 */
[----:B------:R-:W-:-:S02]  /*138e0*/  SHF.R.S32.HI R9, RZ, 0x1f, R8 ;  /* 0x0000001fff097819 */ /* 0x000fc40000011408 */
[C---:B----4-:R-:W-:Y:S02]  /*138f0*/  @!P5 LEA R12, P0, R8.reuse, R0, 0x2 ;  /* 0x00000000080cd211 */ /* 0x050fe400078010ff */
[----:B------:R-:W-:Y:S02]  /*13900*/  ISETP.GE.AND P4, PT, R5, c[0x0][0x3c8], PT ;  /* 0x0000f20005007a0c */ /* 0x000fe40003f86270 */
[----:B------:R-:W-:Y:S02]  /*13910*/  @!P5 LEA.HI.X R13, R8, R4, R9, 0x2, P0 ;  /* 0x00000004080dd211 */ /* 0x000fe400000f1409 */
[----:B------:R-:W-:Y:S02]  /*13920*/  SHF.R.S32.HI R9, RZ, 0x1f, R3 ;  /* 0x0000001fff097819 */ /* 0x000fe40000011403 */
[C---:B------:R-:W-:Y:S01]  /*13930*/  @!P3 LEA R8, P1, R3.reuse, R0, 0x2 ;  /* 0x000000000308b211 */ /* 0x040fe200078210ff */
[----:B------:R4:W-:Y:S03]  /*13940*/  @!P5 ST.E.64 [R12.64], R84 ;  /* 0x000000540c00d985 */ /* 0x0009e6000c101b06 */
[----:B------:R-:W-:-:S02]  /*13950*/  @!P3 LEA.HI.X R9, R3, R4, R9, 0x2, P1 ;  /* 0x000000040309b211 */ /* 0x000fc400008f1409 */
[----:B------:R-:W-:-:S03]  /*13960*/  IADD3 R3, R199, 0xc8, RZ ;  /* 0x000000c8c7037810 */ /* 0x000fc60007ffe0ff */
[----:B------:R1:W-:Y:S01]  /*13970*/  @!P3 ST.E.64 [R8.64], R80 ;  /* 0x000000500800b985 */ /* 0x0003e2000c101b06 */
[----:B--2---:R-:W-:Y:S02]  /*13980*/  @!P6 LEA R10, P0, R2, R0, 0x2 ;  /* 0x00000000020ae211 */ /* 0x004fe400078010ff */
[----:B------:R-:W-:Y:S02]  /*13990*/  ISETP.GE.AND P1, PT, R3, c[0x0][0x3c8], PT ;  /* 0x0000f20003007a0c */ /* 0x000fe40003f26270 */
[----:B-----5:R-:W-:Y:S02]  /*139a0*/  IADD3 R6, R199, 0xb8, RZ ;  /* 0x000000b8c7067810 */ /* 0x020fe40007ffe0ff */
[----:B------:R-:W-:Y:S02]  /*139b0*/  SHF.R.S32.HI R7, RZ, 0x1f, R2 ;  /* 0x0000001fff077819 */ /* 0x000fe40000011402 */
[----:B------:R-:W-:Y:S02]  /*139c0*/  ISETP.GE.AND P2, PT, R6, c[0x0][0x3c8], PT ;  /* 0x0000f20006007a0c */ /* 0x000fe40003f46270 */
[----:B------:R-:W-:-:S02]  /*139d0*/  @!P6 LEA.HI.X R11, R2, R4, R7, 0x2, P0 ;  /* 0x00000004020be211 */ /* 0x000fc400000f1407 */
[----:B------:R-:W-:Y:S02]  /*139e0*/  IADD3 R2, R199, 0xd0, RZ ;  /* 0x000000d0c7027810 */ /* 0x000fe40007ffe0ff */
[----:B------:R-:W-:Y:S01]  /*139f0*/  SHF.R.S32.HI R7, RZ, 0x1f, R5 ;  /* 0x0000001fff077819 */ /* 0x000fe20000011405 */
[----:B------:R2:W-:Y:S01]  /*13a00*/  @!P6 ST.E.64 [R10.64], R92 ;  /* 0x0000005c0a00e985 */ /* 0x0005e2000c101b06 */
[C---:B----4-:R-:W-:Y:S02]  /*13a10*/  @!P4 LEA R12, P0, R5.reuse, R0, 0x2 ;  /* 0x00000000050cc211 */ /* 0x050fe400078010ff */
[----:B------:R-:W-:Y:S02]  /*13a20*/  ISETP.GE.AND P5, PT, R2, c[0x0][0x3c8], PT ;  /* 0x0000f20002007a0c */ /* 0x000fe40003fa6270 */
[----:B------:R-:W-:Y:S02]  /*13a30*/  @!P4 LEA.HI.X R13, R5, R4, R7, 0x2, P0 ;  /* 0x00000004050dc211 */ /* 0x000fe400000f1407 */
[----:B------:R-:W-:-:S02]  /*13a40*/  IADD3 R7, R199, 0xe0, RZ ;  /* 0x000000e0c7077810 */ /* 0x000fc40007ffe0ff */
[----:B-1----:R-:W-:Y:S02]  /*13a50*/  SHF.R.S32.HI R9, RZ, 0x1f, R6 ;  /* 0x0000001fff097819 */ /* 0x002fe40000011406 */
[C---:B------:R-:W-:Y:S02]  /*13a60*/  @!P2 LEA R8, P3, R6.reuse, R0, 0x2 ;  /* 0x000000000608a211 */ /* 0x040fe400078610ff */
[----:B------:R-:W-:Y:S02]  /*13a70*/  SHF.R.S32.HI R5, RZ, 0x1f, R2 ;  /* 0x0000001fff057819 */ /* 0x000fe40000011402 */
[----:B------:R-:W-:Y:S02]  /*13a80*/  @!P2 LEA.HI.X R9, R6, R4, R9, 0x2, P3 ;  /* 0x000000040609a211 */ /* 0x000fe400018f1409 */
[----:B------:R-:W-:Y:S02]  /*13a90*/  IADD3 R6, R199, 0xd8, RZ ;  /* 0x000000d8c7067810 */ /* 0x000fe40007ffe0ff */
[----:B------:R-:W-:Y:S01]  /*13aa0*/  ISETP.GE.AND P6, PT, R7, c[0x0][0x3c8], PT ;  /* 0x0000f20007007a0c */ /* 0x000fe20003fc6270 */
[----:B------:R1:W-:Y:S04]  /*13ab0*/  @!P2 ST.E.64 [R8.64], R88 ;  /* 0x000000580800a985 */ /* 0x0003e8000c101b06 */
[----:B------:R4:W-:Y:S01]  /*13ac0*/  @!P4 ST.E.64 [R12.64], R100 ;  /* 0x000000640c00c985 */ /* 0x0009e2000c101b06 */
[----:B------:R-:W-:-:S02]  /*13ad0*/  ISETP.GE.AND P4, PT, R6, c[0x0][0x3c8], PT ;  /* 0x0000f20006007a0c */ /* 0x000fc40003f86270 */
[----:B--2---:R-:W-:-:S04]  /*13ae0*/  @!P5 LEA R10, P0, R2, R0, 0x2 ;  /* 0x00000000020ad211 */ /* 0x004fc800078010ff */
[----:B------:R-:W-:Y:S02]  /*13af0*/  @!P5 LEA.HI.X R11, R2, R4, R5, 0x2, P0 ;  /* 0x00000004020bd211 */ /* 0x000fe400000f1405 */
[----:B------:R-:W-:Y:S02]  /*13b00*/  IADD3 R5, R199, 0xe8, RZ ;  /* 0x000000e8c7057810 */ /* 0x000fe40007ffe0ff */
[----:B------:R-:W-:Y:S02]  /*13b10*/  SHF.R.S32.HI R2, RZ, 0x1f, R6 ;  /* 0x0000001fff027819 */ /* 0x000fe40000011406 */
[----:B------:R-:W-:Y:S02]  /*13b20*/  ISETP.GE.AND P3, PT, R5, c[0x0][0x3c8], PT ;  /* 0x0000f20005007a0c */ /* 0x000fe40003f66270 */
[----:B-1----:R-:W-:Y:S02]  /*13b30*/  SHF.R.S32.HI R9, RZ, 0x1f, R3 ;  /* 0x0000001fff097819 */ /* 0x002fe40000011403 */
[----:B------:R-:W-:-:S02]  /*13b40*/  @!P1 LEA R8, P2, R3, R0, 0x2 ;  /* 0x0000000003089211 */ /* 0x000fc400078410ff */
[----:B----4-:R-:W-:Y:S02]  /*13b50*/  @!P6 LEA R12, P0, R7, R0, 0x2 ;  /* 0x00000000070ce211 */ /* 0x010fe400078010ff */
[----:B------:R-:W-:Y:S02]  /*13b60*/  @!P1 LEA.HI.X R9, R3, R4, R9, 0x2, P2 ;  /* 0x0000000403099211 */ /* 0x000fe400010f1409 */
[----:B------:R-:W-:-:S03]  /*13b70*/  IADD3 R3, R199, 0xf0, RZ ;  /* 0x000000f0c7037810 */ /* 0x000fc60007ffe0ff */
[----:B------:R1:W-:Y:S01]  /*13b80*/  @!P1 ST.E.64 [R8.64], R96 ;  /* 0x0000006008009985 */ /* 0x0003e2000c101b06 */
[C---:B------:R-:W-:Y:S02]  /*13b90*/  @!P4 LEA R14, P1, R6.reuse, R0, 0x2 ;  /* 0x00000000060ec211 */ /* 0x040fe400078210ff */
[----:B------:R-:W-:Y:S01]  /*13ba0*/  ISETP.GE.AND P2, PT, R3, c[0x0][0x3c8], PT ;  /* 0x0000f20003007a0c */ /* 0x000fe20003f46270 */
[----:B------:R2:W-:Y:S01]  /*13bb0*/  @!P5 ST.E.64 [R10.64], R108 ;  /* 0x0000006c0a00d985 */ /* 0x0005e2000c101b06 */
[----:B------:R-:W-:Y:S02]  /*13bc0*/  @!P4 LEA.HI.X R15, R6, R4, R2, 0x2, P1 ;  /* 0x00000004060fc211 */ /* 0x000fe400008f1402 */
[----:B------:R-:W-:Y:S02]  /*13bd0*/  IADD3 R2, R199, 0xf8, RZ ;  /* 0x000000f8c7027810 */ /* 0x000fe40007ffe0ff */
[----:B------:R-:W-:Y:S01]  /*13be0*/  SHF.R.S32.HI R6, RZ, 0x1f, R5 ;  /* 0x0000001fff067819 */ /* 0x000fe20000011405 */
[----:B------:R4:W-:Y:S01]  /*13bf0*/  @!P4 ST.E.64 [R14.64], R166 ;  /* 0x000000a60e00c985 */ /* 0x0009e2000c101b06 */
[----:B------:R-:W-:-:S02]  /*13c00*/  ISETP.GE.AND P1, PT, R2, c[0x0][0x3c8], PT ;  /* 0x0000f20002007a0c */ /* 0x000fc40003f26270 */
[----:B-1----:R-:W-:-:S04]  /*13c10*/  SHF.R.S32.HI R8, RZ, 0x1f, R7 ;  /* 0x0000001fff087819 */ /* 0x002fc80000011407 */
[----:B------:R-:W-:Y:S02]  /*13c20*/  @!P6 LEA.HI.X R13, R7, R4, R8, 0x2, P0 ;  /* 0x00000004070de211 */ /* 0x000fe400000f1408 */
[----:B--2---:R-:W-:-:S03]  /*13c30*/  @!P3 LEA R10, P0, R5, R0, 0x2 ;  /* 0x00000000050ab211 */ /* 0x004fc600078010ff */
[----:B------:R4:W-:Y:S01]  /*13c40*/  @!P6 ST.E.64 [R12.64], R164 ;  /* 0x000000a40c00e985 */ /* 0x0009e2000c101b06 */
[----:B------:R-:W-:Y:S02]  /*13c50*/  @!P3 LEA.HI.X R11, R5, R4, R6, 0x2, P0 ;  /* 0x00000004050bb211 */ /* 0x000fe400000f1406 */
[----:B------:R-:W-:Y:S02]  /*13c60*/  SHF.R.S32.HI R5, RZ, 0x1f, R3 ;  /* 0x0000001fff057819 */ /* 0x000fe40000011403 */
[C---:B------:R-:W-:Y:S01]  /*13c70*/  @!P2 LEA R8, P0, R3.reuse, R0, 0x2 ;  /* 0x000000000308a211 */ /* 0x040fe200078010ff */
[----:B------:R4:W-:Y:S03]  /*13c80*/  @!P3 ST.E.64 [R10.64], R116 ;  /* 0x000000740a00b985 */ /* 0x0009e6000c101b06 */
[----:B------:R-:W-:Y:S02]  /*13c90*/  @!P2 LEA.HI.X R9, R3, R4, R5, 0x2, P0 ;  /* 0x000000040309a211 */ /* 0x000fe400000f1405 */
[----:B------:R-:W-:-:S02]  /*13ca0*/  SHF.R.S32.HI R3, RZ, 0x1f, R2 ;  /* 0x0000001fff037819 */ /* 0x000fc40000011402 */
[C---:B------:R-:W-:Y:S01]  /*13cb0*/  @!P1 LEA R6, P0, R2.reuse, R0, 0x2 ;  /* 0x0000000002069211 */ /* 0x040fe200078010ff */
[----:B------:R4:W-:Y:S03]  /*13cc0*/  @!P2 ST.E.64 [R8.64], R112 ;  /* 0x000000700800a985 */ /* 0x0009e6000c101b06 */
[----:B------:R-:W-:-:S05]  /*13cd0*/  @!P1 LEA.HI.X R7, R2, R4, R3, 0x2, P0 ;  /* 0x0000000402079211 */ /* 0x000fca00000f1403 */
[----:B------:R4:W-:Y:S04]  /*13ce0*/  @!P1 ST.E.64 [R6.64], R104 ;  /* 0x0000006806009985 */ /* 0x0009e8000c101b06 */
.L_x_253:
[----:B------:R-:W-:Y:S05]  /*13cf0*/  BSYNC B0 ;  /* 0x0000000000007941 */ /* 0x000fea0003800000 */
.L_x_252:
[----:B------:R-:W-:Y:S05]  /*13d00*/  BRA.DIV ~URZ, `(.L_x_254) ;  /* 0x000030a27f007947 */ /* 0x000fea000b800000 */
[----:B--2---:R2:W1:Y:S04]  /*13d10*/  SHFL.IDX PT, R4, R16, 0x1, 0x1c1f ;  /* 0x003c1f0010047f89 */ /* 0x00446800000e0000 */
[----:B----4-:R2:W4:Y:S02]  /*13d20*/  SHFL.IDX PT, R0, R17, 0x1, 0x1c1f ;  /* 0x003c1f0011007f89 */ /* 0x01052400000e0000 */
.L_x_308:
[----:B------:R-:W-:-:S13]  /*13d30*/  LOP3.LUT P0, RZ, R219, 0x2, RZ, 0xc0, !PT ;  /* 0x00000002dbff7812 */ /* 0x000fda000780c0ff */
[----:B------:R-:W-:Y:S05]  /*13d40*/  @P0 BRA `(.L_x_249) ;  /* 0x000018a000000947 */ /* 0x000fea0003800000 */
[----:B------:R-:W-:Y:S02]  /*13d50*/  ISETP.GE.AND P2, PT, R199, c[0x0][0x3c8], PT ;  /* 0x0000f200c7007a0c */ /* 0x000fe40003f46270 */
[----:B------:R-:W-:Y:S02]  /*13d60*/  ISETP.GE.AND P1, PT, R241, c[0x0][0x3c8], PT ;  /* 0x0000f200f1007a0c */ /* 0x000fe40003f26270 */
[----:B------:R-:W-:Y:S02]  /*13d70*/  ISETP.GE.AND P0, PT, R240, c[0x0][0x3c8], PT ;  /* 0x0000f200f0007a0c */ /* 0x000fe40003f06270 */
[----:B------:R-:W-:Y:S02]  /*13d80*/  ISETP.GE.AND P3, PT, R239, c[0x0][0x3c8], PT ;  /* 0x0000f200ef007a0c */ /* 0x000fe40003f66270 */
[----:B------:R-:W-:Y:S02]  /*13d90*/  ISETP.GE.AND P5, PT, R238, c[0x0][0x3c8], PT ;  /* 0x0000f200ee007a0c */ /* 0x000fe40003fa6270 */
[----:B------:R-:W-:-:S02]  /*13da0*/  SHF.R.S32.HI R5, RZ, 0x1f, R241 ;  /* 0x0000001fff057819 */ /* 0x000fc400000114f1 */
[----:B------:R-:W-:Y:S01]  /*13db0*/  SHF.R.S32.HI R10, RZ, 0x1f, R240 ;  /* 0x0000001fff0a7819 */ /* 0x000fe200000114f0 */
[----:B----4-:R-:W-:Y:S02]  /*13dc0*/  @!P2 IMAD.MOV.U32 R2, RZ, RZ, R0 ;  /* 0x000000ffff02a224 */ /* 0x010fe400078e0000 */
[----:B-1----:R-:W-:Y:S01]  /*13dd0*/  @!P2 IMAD.MOV.U32 R3, RZ, RZ, R4 ;  /* 0x000000ffff03a224 */ /* 0x002fe200078e0004 */
[----:B------:R-:W-:-:S03]  /*13de0*/  @!P1 LEA R8, P4, R241, R0, 0x2 ;  /* 0x00000000f1089211 */ /* 0x000fc600078810ff */
[----:B------:R-:W-:Y:S01]  /*13df0*/  @!P2 IMAD.WIDE R2, R199, 0x4, R2 ;  /* 0x00000004c702a825 */ /* 0x000fe200078e0202 */
[----:B------:R-:W-:Y:S02]  /*13e00*/  @!P1 LEA.HI.X R9, R241, R4, R5, 0x2, P4 ;  /* 0x00000004f1099211 */ /* 0x000fe400020f1405 */
[----:B------:R-:W-:Y:S02]  /*13e10*/  SHF.R.S32.HI R5, RZ, 0x1f, R239 ;  /* 0x0000001fff057819 */ /* 0x000fe400000114ef */
[----:B------:R1:W-:Y:S01]  /*13e20*/  @!P2 ST.E.64 [R2.64], R120 ;  /* 0x000000780200a985 */ /* 0x0003e2000c101b06 */
[C---:B------:R-:W-:Y:S02]  /*13e30*/  @!P0 LEA R6, P2, R240.reuse, R0, 0x2 ;  /* 0x00000000f0068211 */ /* 0x040fe400078410ff */
[----:B------:R-:W-:Y:S01]  /*13e40*/  ISETP.GE.AND P4, PT, R237, c[0x0][0x3c8], PT ;  /* 0x0000f200ed007a0c */ /* 0x000fe20003f86270 */
[----:B------:R4:W-:Y:S01]  /*13e50*/  @!P1 ST.E.64 [R8.64], R146 ;  /* 0x0000009208009985 */ /* 0x0009e2000c101b06 */
[----:B------:R-:W-:-:S02]  /*13e60*/  @!P0 LEA.HI.X R7, R240, R4, R10, 0x2, P2 ;  /* 0x00000004f0078211 */ /* 0x000fc400010f140a */
[----:B------:R-:W-:-:S03]  /*13e70*/  ISETP.GE.AND P2, PT, R236, c[0x0][0x3c8], PT ;  /* 0x0000f200ec007a0c */ /* 0x000fc60003f46270 */
[----:B------:R5:W-:Y:S01]  /*13e80*/  @!P0 ST.E.64 [R6.64], R124 ;  /* 0x0000007c06008985 */ /* 0x000be2000c101b06 */
[-C--:B------:R-:W-:Y:S02]  /*13e90*/  @!P5 LEA R10, P0, R238, R0.reuse, 0x2 ;  /* 0x00000000ee0ad211 */ /* 0x080fe400078010ff */
[----:B-1----:R-:W-:-:S04]  /*13ea0*/  @!P3 LEA R2, P6, R239, R0, 0x2 ;  /* 0x00000000ef02b211 */ /* 0x002fc800078c10ff */
[----:B------:R-:W-:Y:S02]  /*13eb0*/  @!P3 LEA.HI.X R3, R239, R4, R5, 0x2, P6 ;  /* 0x00000004ef03b211 */ /* 0x000fe400030f1405 */
[----:B------:R-:W-:Y:S02]  /*13ec0*/  SHF.R.S32.HI R5, RZ, 0x1f, R238 ;  /* 0x0000001fff057819 */ /* 0x000fe400000114ee */
[C---:B----4-:R-:W-:Y:S01]  /*13ed0*/  @!P4 LEA R8, P1, R237.reuse, R0, 0x2 ;  /* 0x00000000ed08c211 */ /* 0x050fe200078210ff */
[----:B------:R1:W-:Y:S01]  /*13ee0*/  @!P3 ST.E.64 [R2.64], R128 ;  /* 0x000000800200b985 */ /* 0x0003e2000c101b06 */
[----:B------:R-:W-:Y:S02]  /*13ef0*/  @!P5 LEA.HI.X R11, R238, R4, R5, 0x2, P0 ;  /* 0x00000004ee0bd211 */ /* 0x000fe400000f1405 */
[----:B-----5:R-:W-:Y:S02]  /*13f00*/  @!P2 LEA R6, P0, R236, R0, 0x2 ;  /* 0x00000000ec06a211 */ /* 0x020fe400078010ff */
[----:B------:R-:W-:Y:S01]  /*13f10*/  @!P4 LEA.HI.X R9, R237, R4, R252, 0x2, P1 ;  /* 0x00000004ed09c211 */ /* 0x000fe200008f14fc */
[----:B------:R4:W-:Y:S01]  /*13f20*/  @!P5 ST.E.64 [R10.64], R150 ;  /* 0x000000960a00d985 */ /* 0x0009e2000c101b06 */
[----:B------:R-:W-:-:S02]  /*13f30*/  ISETP.GE.AND P5, PT, R235, c[0x0][0x3c8], PT ;  /* 0x0000f200eb007a0c */ /* 0x000fc40003fa6270 */
[----:B------:R-:W-:Y:S01]  /*13f40*/  ISETP.GE.AND P6, PT, R234, c[0x0][0x3c8], PT ;  /* 0x0000f200ea007a0c */ /* 0x000fe20003fc6270 */
[----:B------:R5:W-:Y:S01]  /*13f50*/  @!P4 ST.E.64 [R8.64], R26 ;  /* 0x0000001a0800c985 */ /* 0x000be2000c101b06 */
[----:B------:R-:W-:Y:S02]  /*13f60*/  @!P2 LEA.HI.X R7, R236, R4, R251, 0x2, P0 ;  /* 0x00000004ec07a211 */ /* 0x000fe400000f14fb */
[----:B------:R-:W-:Y:S02]  /*13f70*/  ISETP.GE.AND P0, PT, R233, c[0x0][0x3c8], PT ;  /* 0x0000f200e9007a0c */ /* 0x000fe40003f06270 */
[----:B------:R-:W-:Y:S01]  /*13f80*/  ISETP.GE.AND P4, PT, R231, c[0x0][0x3c8], PT ;  /* 0x0000f200e7007a0c */ /* 0x000fe20003f86270 */
[----:B------:R2:W-:Y:S01]  /*13f90*/  @!P2 ST.E.64 [R6.64], R22 ;  /* 0x000000160600a985 */ /* 0x0005e2000c101b06 */
[----:B------:R-:W-:-:S03]  /*13fa0*/  IADD3 R5, R199, 0x68, RZ ;  /* 0x00000068c7057810 */ /* 0x000fc60007ffe0ff */
[----:B------:R-:W-:-:S04]  /*13fb0*/  @!P5 LEA R12, P1, R235, R0, 0x2 ;  /* 0x00000000eb0cd211 */ /* 0x000fc800078210ff */
[----:B------:R-:W-:Y:S02]  /*13fc0*/  @!P5 LEA.HI.X R13, R235, R4, R250, 0x2, P1 ;  /* 0x00000004eb0dd211 */ /* 0x000fe400008f14fa */
[----:B-1----:R-:W-:-:S03]  /*13fd0*/  IADD3 R2, R199, 0x58, RZ ;  /* 0x00000058c7027810 */ /* 0x002fc60007ffe0ff */
[----:B------:R-:W-:Y:S01]  /*13fe0*/  @!P5 ST.E.64 [R12.64], R154 ;  /* 0x0000009a0c00d985 */ /* 0x000fe2000c101b06 */
[----:B------:R-:W-:Y:S02]  /*13ff0*/  ISETP.GE.AND P3, PT, R2, c[0x0][0x3c8], PT ;  /* 0x0000f20002007a0c */ /* 0x000fe40003f66270 */
[----:B------:R-:W-:Y:S02]  /*14000*/  SHF.R.S32.HI R3, RZ, 0x1f, R2 ;  /* 0x0000001fff037819 */ /* 0x000fe40000011402 */
[----:B----4-:R-:W-:-:S04]  /*14010*/  @!P6 LEA R10, P2, R234, R0, 0x2 ;  /* 0x00000000ea0ae211 */ /* 0x010fc800078410ff */
[----:B------:R-:W-:Y:S02]  /*14020*/  @!P6 LEA.HI.X R11, R234, R4, R249, 0x2, P2 ;  /* 0x00000004ea0be211 */ /* 0x000fe400010f14f9 */
[-C--:B-----5:R-:W-:Y:S02]  /*14030*/  @!P0 LEA R8, P2, R233, R0.reuse, 0x2 ;  /* 0x00000000e9088211 */ /* 0x0a0fe400078410ff */
[----:B--2---:R-:W-:Y:S01]  /*14040*/  IADD3 R6, R199, 0x60, RZ ;  /* 0x00000060c7067810 */ /* 0x004fe20007ffe0ff */
[----:B------:R1:W-:Y:S01]  /*14050*/  @!P6 ST.E.64 [R10.64], R34 ;  /* 0x000000220a00e985 */ /* 0x0003e2000c101b06 */
[C---:B------:R-:W-:Y:S02]  /*14060*/  @!P3 LEA R14, P1, R2.reuse, R0, 0x2 ;  /* 0x00000000020eb211 */ /* 0x040fe400078210ff */
[-C--:B------:R-:W-:Y:S02]  /*14070*/  @!P0 LEA.HI.X R9, R233, R4.reuse, R248, 0x2, P2 ;  /* 0x00000004e9098211 */ /* 0x080fe400010f14f8 */
[----:B------:R-:W-:-:S02]  /*14080*/  @!P3 LEA.HI.X R15, R2, R4, R3, 0x2, P1 ;  /* 0x00000004020fb211 */ /* 0x000fc400008f1403 */
[----:B------:R-:W-:Y:S01]  /*14090*/  ISETP.GE.AND P3, PT, R6, c[0x0][0x3c8], PT ;  /* 0x0000f20006007a0c */ /* 0x000fe20003f66270 */
[----:B------:R2:W-:Y:S01]  /*140a0*/  @!P0 ST.E.64 [R8.64], R30 ;  /* 0x0000001e08008985 */ /* 0x0005e2000c101b06 */
[----:B------:R-:W-:Y:S02]  /*140b0*/  ISETP.GE.AND P2, PT, R5, c[0x0][0x3c8], PT ;  /* 0x0000f20005007a0c */ /* 0x000fe40003f46270 */
[C---:B------:R-:W-:Y:S02]  /*140c0*/  IADD3 R3, R199.reuse, 0x70, RZ ;  /* 0x00000070c7037810 */ /* 0x040fe40007ffe0ff */
[----:B------:R-:W-:Y:S02]  /*140d0*/  IADD3 R7, R199, 0x78, RZ ;  /* 0x00000078c7077810 */ /* 0x000fe40007ffe0ff */
[----:B------:R-:W-:Y:S02]  /*140e0*/  ISETP.GE.AND P6, PT, R3, c[0x0][0x3c8], PT ;  /* 0x0000f20003007a0c */ /* 0x000fe40003fc6270 */
[----:B------:R-:W-:-:S03]  /*140f0*/  ISETP.GE.AND P5, PT, R7, c[0x0][0x3c8], PT ;  /* 0x0000f20007007a0c */ /* 0x000fc60003fa6270 */
[C---:B------:R-:W-:Y:S02]  /*14100*/  @!P3 LEA R16, P1, R6.reuse, R0, 0x2 ;  /* 0x000000000610b211 */ /* 0x040fe400078210ff */
[----:B-1----:R-:W-:Y:S02]  /*14110*/  SHF.R.S32.HI R11, RZ, 0x1f, R6 ;  /* 0x0000001fff0b7819 */ /* 0x002fe40000011406 */
[----:B------:R-:W-:Y:S02]  /*14120*/  SHF.R.S32.HI R10, RZ, 0x1f, R5 ;  /* 0x0000001fff0a7819 */ /* 0x000fe40000011405 */
[----:B---3--:R-:W-:Y:S02]  /*14130*/  @!P3 LEA.HI.X R17, R6, R4, R11, 0x2, P1 ;  /* 0x000000040611b211 */ /* 0x008fe400008f140b */
[----:B------:R-:W-:Y:S02]  /*14140*/  ISETP.GE.AND P1, PT, R2, c[0x0][0x3c8], PT ;  /* 0x0000f20002007a0c */ /* 0x000fe40003f26270 */
[----:B--2---:R-:W-:-:S02]  /*14150*/  SHF.R.S32.HI R9, RZ, 0x1f, R231 ;  /* 0x0000001fff097819 */ /* 0x004fc400000114e7 */
[----:B------:R-:W-:Y:S02]  /*14160*/  @!P4 LEA R8, P0, R231, R0, 0x2 ;  /* 0x00000000e708c211 */ /* 0x000fe400078010ff */
[----:B------:R-:W-:Y:S02]  /*14170*/  IADD3 R2, R199, 0x80, RZ ;  /* 0x00000080c7027810 */ /* 0x000fe40007ffe0ff */
[----:B------:R-:W-:Y:S02]  /*14180*/  @!P4 LEA.HI.X R9, R231, R4, R9, 0x2, P0 ;  /* 0x00000004e709c211 */ /* 0x000fe400000f1409 */
[C---:B------:R-:W-:Y:S02]  /*14190*/  @!P2 LEA R12, P0, R5.reuse, R0, 0x2 ;  /* 0x00000000050ca211 */ /* 0x040fe400078010ff */
[----:B------:R-:W-:Y:S01]  /*141a0*/  SHF.R.S32.HI R6, RZ, 0x1f, R7 ;  /* 0x0000001fff067819 */ /* 0x000fe20000011407 */
[----:B------:R1:W-:Y:S01]  /*141b0*/  @!P4 ST.E.64 [R8.64], R42 ;  /* 0x0000002a0800c985 */ /* 0x0003e2000c101b06 */
[----:B------:R-:W-:-:S02]  /*141c0*/  @!P2 LEA.HI.X R13, R5, R4, R10, 0x2, P0 ;  /* 0x00000004050da211 */ /* 0x000fc400000f140a */
[----:B------:R-:W-:Y:S01]  /*141d0*/  IADD3 R5, R199, 0x88, RZ ;  /* 0x00000088c7057810 */ /* 0x000fe20007ffe0ff */
[----:B------:R-:W-:Y:S01]  /*141e0*/  @!P1 ST.E.64 [R14.64], R38 ;  /* 0x000000260e009985 */ /* 0x000fe2000c101b06 */
[----:B------:R-:W-:-:S03]  /*141f0*/  @!P6 LEA R10, P1, R3, R0, 0x2 ;  /* 0x00000000030ae211 */ /* 0x000fc600078210ff */
[----:B------:R-:W-:Y:S01]  /*14200*/  @!P3 ST.E.64 [R16.64], R50 ;  /* 0x000000321000b985 */ /* 0x000fe2000c101b06 */
[----:B------:R-:W-:-:S03]  /*14210*/  ISETP.GE.AND P3, PT, R2, c[0x0][0x3c8], PT ;  /* 0x0000f20002007a0c */ /* 0x000fc60003f66270 */
[----:B------:R2:W-:Y:S01]  /*14220*/  @!P2 ST.E.64 [R12.64], R46 ;  /* 0x0000002e0c00a985 */ /* 0x0005e2000c101b06 */
[----:B------:R-:W-:Y:S02]  /*14230*/  ISETP.GE.AND P2, PT, R3, c[0x0][0x3c8], PT ;  /* 0x0000f20003007a0c */ /* 0x000fe40003f46270 */
[----:B-1----:R-:W-:Y:S02]  /*14240*/  SHF.R.S32.HI R9, RZ, 0x1f, R3 ;  /* 0x0000001fff097819 */ /* 0x002fe40000011403 */
[----:B------:R-:W-:Y:S02]  /*14250*/  @!P5 LEA R8, P0, R7, R0, 0x2 ;  /* 0x000000000708d211 */ /* 0x000fe400078010ff */
[-C--:B------:R-:W-:Y:S02]  /*14260*/  @!P6 LEA.HI.X R11, R3, R4.reuse, R9, 0x2, P1 ;  /* 0x00000004030be211 */ /* 0x080fe400008f1409 */
[----:B------:R-:W-:Y:S02]  /*14270*/  ISETP.GE.AND P6, PT, R5, c[0x0][0x3c8], PT ;  /* 0x0000f20005007a0c */ /* 0x000fe40003fc6270 */
[----:B------:R-:W-:-:S03]  /*14280*/  @!P5 LEA.HI.X R9, R7, R4, R6, 0x2, P0 ;  /* 0x000000040709d211 */ /* 0x000fc600000f1406 */
[----:B------:R1:W-:Y:S01]  /*14290*/  @!P2 ST.E.64 [R10.64], R58 ;  /* 0x0000003a0a00a985 */ /* 0x0003e2000c101b06 */
[----:B------:R-:W-:Y:S02]  /*142a0*/  IADD3 R6, R199, 0x90, RZ ;  /* 0x00000090c7067810 */ /* 0x000fe40007ffe0ff */
[----:B--2---:R-:W-:Y:S01]  /*142b0*/  SHF.R.S32.HI R13, RZ, 0x1f, R2 ;  /* 0x0000001fff0d7819 */ /* 0x004fe20000011402 */
[----:B------:R2:W-:Y:S01]  /*142c0*/  @!P5 ST.E.64 [R8.64], R54 ;  /* 0x000000360800d985 */ /* 0x0005e2000c101b06 */
[----:B------:R-:W-:Y:S02]  /*142d0*/  ISETP.GE.AND P4, PT, R6, c[0x0][0x3c8], PT ;  /* 0x0000f20006007a0c */ /* 0x000fe40003f86270 */
[-C--:B------:R-:W-:Y:S02]  /*142e0*/  @!P3 LEA R14, P1, R2, R0.reuse, 0x2 ;  /* 0x00000000020eb211 */ /* 0x080fe400078210ff */
[----:B------:R-:W-:Y:S02]  /*142f0*/  SHF.R.S32.HI R16, RZ, 0x1f, R5 ;  /* 0x0000001fff107819 */ /* 0x000fe40000011405 */
[----:B------:R-:W-:-:S02]  /*14300*/  @!P6 LEA R12, P0, R5, R0, 0x2 ;  /* 0x00000000050ce211 */ /* 0x000fc400078010ff */
[-C--:B------:R-:W-:Y:S02]  /*14310*/  @!P3 LEA.HI.X R15, R2, R4.reuse, R13, 0x2, P1 ;  /* 0x00000004020fb211 */ /* 0x080fe400008f140d */
[----:B------:R-:W-:Y:S02]  /*14320*/  IADD3 R7, R199, 0x98, RZ ;  /* 0x00000098c7077810 */ /* 0x000fe40007ffe0ff */
[----:B------:R-:W-:Y:S02]  /*14330*/  @!P6 LEA.HI.X R13, R5, R4, R16, 0x2, P0 ;  /* 0x00000004050de211 */ /* 0x000fe400000f1410 */
[----:B------:R-:W-:Y:S02]  /*14340*/  ISETP.GE.AND P3, PT, R7, c[0x0][0x3c8], PT ;  /* 0x0000f20007007a0c */ /* 0x000fe40003f66270 */
[C---:B------:R-:W-:Y:S02]  /*14350*/  IADD3 R5, R199.reuse, 0xa0, RZ ;  /* 0x000000a0c7057810 */ /* 0x040fe40007ffe0ff */
[----:B------:R-:W-:-:S02]  /*14360*/  IADD3 R3, R199, 0xa8, RZ ;  /* 0x000000a8c7037810 */ /* 0x000fc40007ffe0ff */
[----:B------:R-:W-:Y:S02]  /*14370*/  ISETP.GE.AND P2, PT, R5, c[0x0][0x3c8], PT ;  /* 0x0000f20005007a0c */ /* 0x000fe40003f46270 */
[----:B------:R-:W-:Y:S02]  /*14380*/  ISETP.GE.AND P1, PT, R3, c[0x0][0x3c8], PT ;  /* 0x0000f20003007a0c */ /* 0x000fe40003f26270 */
[----:B-1----:R-:W-:Y:S02]  /*14390*/  SHF.R.S32.HI R11, RZ, 0x1f, R6 ;  /* 0x0000001fff0b7819 */ /* 0x002fe40000011406 */
[C---:B------:R-:W-:Y:S02]  /*143a0*/  @!P4 LEA R10, P0, R6.reuse, R0, 0x2 ;  /* 0x00000000060ac211 */ /* 0x040fe400078010ff */
[----:B--2---:R-:W-:Y:S02]  /*143b0*/  SHF.R.S32.HI R9, RZ, 0x1f, R7 ;  /* 0x0000001fff097819 */ /* 0x004fe40000011407 */
[----:B------:R-:W-:-:S02]  /*143c0*/  @!P4 LEA.HI.X R11, R6, R4, R11, 0x2, P0 ;  /* 0x00000004060bc211 */ /* 0x000fc400000f140b */
[----:B------:R-:W-:Y:S02]  /*143d0*/  ISETP.GE.AND P0, PT, R2, c[0x0][0x3c8], PT ;  /* 0x0000f20002007a0c */ /* 0x000fe40003f06270 */
[----:B------:R-:W-:Y:S02]  /*143e0*/  @!P3 LEA R8, P5, R7, R0, 0x2 ;  /* 0x000000000708b211 */ /* 0x000fe400078a10ff */
[----:B------:R-:W-:Y:S02]  /*143f0*/  IADD3 R6, R199, 0xb0, RZ ;  /* 0x000000b0c7067810 */ /* 0x000fe40007ffe0ff */
[----:B------:R-:W-:Y:S02]  /*14400*/  @!P3 LEA.HI.X R9, R7, R4, R9, 0x2, P5 ;  /* 0x000000040709b211 */ /* 0x000fe400028f1409 */
[----:B------:R-:W-:Y:S02]  /*14410*/  IADD3 R7, R199, 0xb8, RZ ;  /* 0x000000b8c7077810 */ /* 0x000fe40007ffe0ff */
[----:B------:R-:W-:-:S02]  /*14420*/  ISETP.GE.AND P5, PT, R6, c[0x0][0x3c8], PT ;  /* 0x0000f20006007a0c */ /* 0x000fc40003fa6270 */
[----:B------:R-:W-:Y:S01]  /*14430*/  SHF.R.S32.HI R2, RZ, 0x1f, R3 ;  /* 0x0000001fff027819 */ /* 0x000fe20000011403 */
[----:B------:R1:W-:Y:S01]  /*14440*/  @!P0 ST.E.64 [R14.64], R66 ;  /* 0x000000420e008985 */ /* 0x0003e2000c101b06 */
[----:B------:R-:W-:-:S03]  /*14450*/  @!P2 LEA R16, P0, R5, R0, 0x2 ;  /* 0x000000000510a211 */ /* 0x000fc600078010ff */
[----:B------:R2:W-:Y:S04]  /*14460*/  @!P6 ST.E.64 [R12.64], R62 ;  /* 0x0000003e0c00e985 */ /* 0x0005e8000c101b06 */
[----:B------:R-:W-:Y:S04]  /*14470*/  @!P4 ST.E.64 [R10.64], R74 ;  /* 0x0000004a0a00c985 */ /* 0x000fe8000c101b06 */
[----:B------:R3:W-:Y:S01]  /*14480*/  @!P3 ST.E.64 [R8.64], R70 ;  /* 0x000000460800b985 */ /* 0x0007e2000c101b06 */
[----:B-1----:R-:W-:Y:S02]  /*14490*/  @!P1 LEA R14, P6, R3, R0, 0x2 ;  /* 0x00000000030e9211 */ /* 0x002fe400078c10ff */
[----:B--2---:R-:W-:-:S02]  /*144a0*/  SHF.R.S32.HI R12, RZ, 0x1f, R5 ;  /* 0x0000001fff0c7819 */ /* 0x004fc40000011405 */
[-C--:B------:R-:W-:Y:S02]  /*144b0*/  @!P1 LEA.HI.X R15, R3, R4.reuse, R2, 0x2, P6 ;  /* 0x00000004030f9211 */ /* 0x080fe400030f1402 */
[----:B------:R-:W-:Y:S02]  /*144c0*/  @!P2 LEA.HI.X R17, R5, R4, R12, 0x2, P0 ;  /* 0x000000040511a211 */ /* 0x000fe400000f140c */
[----:B------:R-:W-:Y:S02]  /*144d0*/  ISETP.GE.AND P0, PT, R7, c[0x0][0x3c8], PT ;  /* 0x0000f20007007a0c */ /* 0x000fe40003f06270 */
[----:B------:R-:W-:Y:S01]  /*144e0*/  SHF.R.S32.HI R5, RZ, 0x1f, R6 ;  /* 0x0000001fff057819 */ /* 0x000fe20000011406 */
[----:B------:R1:W-:Y:S01]  /*144f0*/  @!P2 ST.E.64 [R16.64], R82 ;  /* 0x000000521000a985 */ /* 0x0003e2000c101b06 */
[----:B------:R-:W-:Y:S02]  /*14500*/  @!P5 LEA R12, P4, R6, R0, 0x2 ;  /* 0x00000000060cd211 */ /* 0x000fe400078810ff */
[----:B------:R-:W-:Y:S01]  /*14510*/  IADD3 R3, R199, 0xc0, RZ ;  /* 0x000000c0c7037810 */ /* 0x000fe20007ffe0ff */
[----:B------:R2:W-:Y:S01]  /*14520*/  @!P1 ST.E.64 [R14.64], R78 ;  /* 0x0000004e0e009985 */ /* 0x0005e2000c101b06 */
[----:B---3--:R-:W-:-:S02]  /*14530*/  SHF.R.S32.HI R9, RZ, 0x1f, R7 ;  /* 0x0000001fff097819 */ /* 0x008fc40000011407 */
[----:B------:R-:W-:Y:S02]  /*14540*/  IADD3 R2, R199, 0xc8, RZ ;  /* 0x000000c8c7027810 */ /* 0x000fe40007ffe0ff */
[----:B------:R-:W-:Y:S02]  /*14550*/  @!P5 LEA.HI.X R13, R6, R4, R5, 0x2, P4 ;  /* 0x00000004060dd211 */ /* 0x000fe400020f1405 */
[----:B------:R-:W-:Y:S02]  /*14560*/  @!P0 LEA R8, P3, R7, R0, 0x2 ;  /* 0x0000000007088211 */ /* 0x000fe400078610ff */
[----:B------:R-:W-:Y:S01]  /*14570*/  ISETP.GE.AND P4, PT, R3, c[0x0][0x3c8], PT ;  /* 0x0000f20003007a0c */ /* 0x000fe20003f86270 */
[----:B------:R-:W-:Y:S01]  /*14580*/  @!P5 ST.E.64 [R12.64], R94 ;  /* 0x0000005e0c00d985 */ /* 0x000fe2000c101b06 */
[----:B------:R-:W-:Y:S02]  /*14590*/  @!P0 LEA.HI.X R9, R7, R4, R9, 0x2, P3 ;  /* 0x0000000407098211 */ /* 0x000fe400018f1409 */
[----:B------:R-:W-:-:S02]  /*145a0*/  ISETP.GE.AND P3, PT, R2, c[0x0][0x3c8], PT ;  /* 0x0000f20002007a0c */ /* 0x000fc40003f66270 */
[C---:B------:R-:W-:Y:S01]  /*145b0*/  IADD3 R5, R199.reuse, 0xd0, RZ ;  /* 0x000000d0c7057810 */ /* 0x040fe20007ffe0ff */
[----:B------:R3:W-:Y:S01]  /*145c0*/  @!P0 ST.E.64 [R8.64], R86 ;  /* 0x0000005608008985 */ /* 0x0007e2000c101b06 */
[----:B------:R-:W-:Y:S02]  /*145d0*/  SHF.R.S32.HI R11, RZ, 0x1f, R3 ;  /* 0x0000001fff0b7819 */ /* 0x000fe40000011403 */
[----:B------:R-:W-:Y:S02]  /*145e0*/  IADD3 R7, R199, 0xd8, RZ ;  /* 0x000000d8c7077810 */ /* 0x000fe40007ffe0ff */
[----:B------:R-:W-:Y:S02]  /*145f0*/  SHF.R.S32.HI R6, RZ, 0x1f, R2 ;  /* 0x0000001fff067819 */ /* 0x000fe40000011402 */
[----:B------:R-:W-:Y:S02]  /*14600*/  @!P4 LEA R10, P2, R3, R0, 0x2 ;  /* 0x00000000030ac211 */ /* 0x000fe400078410ff */
[----:B------:R-:W-:-:S02]  /*14610*/  ISETP.GE.AND P6, PT, R5, c[0x0][0x3c8], PT ;  /* 0x0000f20005007a0c */ /* 0x000fc40003fc6270 */
[C---:B-1----:R-:W-:Y:S02]  /*14620*/  @!P3 LEA R16, P1, R2.reuse, R0, 0x2 ;  /* 0x000000000210b211 */ /* 0x042fe400078210ff */
[-C--:B------:R-:W-:Y:S02]  /*14630*/  @!P4 LEA.HI.X R11, R3, R4.reuse, R11, 0x2, P2 ;  /* 0x00000004030bc211 */ /* 0x080fe400010f140b */
[----:B------:R-:W-:Y:S02]  /*14640*/  ISETP.GE.AND P4, PT, R7, c[0x0][0x3c8], PT ;  /* 0x0000f20007007a0c */ /* 0x000fe40003f86270 */
[----:B------:R-:W-:Y:S02]  /*14650*/  @!P3 LEA.HI.X R17, R2, R4, R6, 0x2, P1 ;  /* 0x000000040211b211 */ /* 0x000fe400008f1406 */
[----:B------:R-:W-:Y:S02]  /*14660*/  IADD3 R6, R199, 0xe0, RZ ;  /* 0x000000e0c7067810 */ /* 0x000fe40007ffe0ff */
[----:B------:R-:W-:-:S02]  /*14670*/  ISETP.GE.AND P5, PT, R3, c[0x0][0x3c8], PT ;  /* 0x0000f20003007a0c */ /* 0x000fc40003fa6270 */
[----:B------:R-:W-:Y:S02]  /*14680*/  ISETP.GE.AND P3, PT, R6, c[0x0][0x3c8], PT ;  /* 0x0000f20006007a0c */ /* 0x000fe40003f66270 */
[----:B--2---:R-:W-:Y:S02]  /*14690*/  @!P6 LEA R14, P1, R5, R0, 0x2 ;  /* 0x00000000050ee211 */ /* 0x004fe400078210ff */
[C---:B------:R-:W-:Y:S02]  /*146a0*/  IADD3 R3, R199.reuse, 0xf0, RZ ;  /* 0x000000f0c7037810 */ /* 0x040fe40007ffe0ff */
[----:B---3--:R-:W-:Y:S02]  /*146b0*/  IADD3 R8, R199, 0xe8, RZ ;  /* 0x000000e8c7087810 */ /* 0x008fe40007ffe0ff */
[----:B------:R-:W-:Y:S02]  /*146c0*/  SHF.R.S32.HI R9, RZ, 0x1f, R5 ;  /* 0x0000001fff097819 */ /* 0x000fe40000011405 */
[----:B------:R-:W-:Y:S01]  /*146d0*/  ISETP.GE.AND P2, PT, R8, c[0x0][0x3c8], PT ;  /* 0x0000f20008007a0c */ /* 0x000fe20003f46270 */
[----:B------:R1:W-:Y:S01]  /*146e0*/  @!P5 ST.E.64 [R10.64], R158 ;  /* 0x0000009e0a00d985 */ /* 0x0003e2000c101b06 */
[----:B------:R-:W-:-:S02]  /*146f0*/  SHF.R.S32.HI R13, RZ, 0x1f, R7 ;  /* 0x0000001fff0d7819 */ /* 0x000fc40000011407 */
[----:B------:R-:W-:Y:S02]  /*14700*/  @!P4 LEA R12, P0, R7, R0, 0x2 ;  /* 0x00000000070cc211 */ /* 0x000fe400078010ff */
[-C--:B------:R-:W-:Y:S02]  /*14710*/  @!P6 LEA.HI.X R15, R5, R4.reuse, R9, 0x2, P1 ;  /* 0x00000004050fe211 */ /* 0x080fe400008f1409 */
[----:B------:R-:W-:Y:S02]  /*14720*/  ISETP.GE.AND P1, PT, R3, c[0x0][0x3c8], PT ;  /* 0x0000f20003007a0c */ /* 0x000fe40003f26270 */
[----:B------:R-:W-:Y:S02]  /*14730*/  @!P4 LEA.HI.X R13, R7, R4, R13, 0x2, P0 ;  /* 0x00000004070dc211 */ /* 0x000fe400000f140d */
[----:B------:R-:W-:Y:S02]  /*14740*/  SHF.R.S32.HI R5, RZ, 0x1f, R6 ;  /* 0x0000001fff057819 */ /* 0x000fe40000011406 */
[----:B------:R-:W-:-:S13]  /*14750*/  ISETP.GE.AND P5, PT, R2, c[0x0][0x3c8], PT ;  /* 0x0000f20002007a0c */ /* 0x000fda0003fa6270 */
[----:B------:R-:W-:Y:S01]  /*14760*/  @!P5 ST.E.64 [R16.64], R172 ;  /* 0x000000ac1000d985 */ /* 0x000fe2000c101b06 */
[----:B-1----:R-:W-:-:S03]  /*14770*/  @!P3 LEA R10, P0, R6, R0, 0x2 ;  /* 0x00000000060ab211 */ /* 0x002fc600078010ff */
[----:B------:R-:W-:Y:S01]  /*14780*/  @!P6 ST.E.64 [R14.64], R170 ;  /* 0x000000aa0e00e985 */ /* 0x000fe2000c101b06 */
[----:B------:R-:W-:-:S03]  /*14790*/  @!P3 LEA.HI.X R11, R6, R4, R5, 0x2, P0 ;  /* 0x00000004060bb211 */ /* 0x000fc600000f1405 */
[----:B------:R-:W-:Y:S01]  /*147a0*/  @!P4 ST.E.64 [R12.64], R168 ;  /* 0x000000a80c00c985 */ /* 0x000fe2000c101b06 */
[----:B------:R-:W-:Y:S02]  /*147b0*/  SHF.R.S32.HI R5, RZ, 0x1f, R8 ;  /* 0x0000001fff057819 */ /* 0x000fe40000011408 */
[C---:B------:R-:W-:Y:S01]  /*147c0*/  @!P2 LEA R6, P0, R8.reuse, R0, 0x2 ;  /* 0x000000000806a211 */ /* 0x040fe200078010ff */
[----:B------:R-:W-:Y:S03]  /*147d0*/  @!P3 ST.E.64 [R10.64], R106 ;  /* 0x0000006a0a00b985 */ /* 0x000fe6000c101b06 */
[----:B------:R-:W-:Y:S02]  /*147e0*/  @!P2 LEA.HI.X R7, R8, R4, R5, 0x2, P0 ;  /* 0x000000040807a211 */ /* 0x000fe400000f1405 */
[----:B------:R-:W-:Y:S02]  /*147f0*/  SHF.R.S32.HI R5, RZ, 0x1f, R3 ;  /* 0x0000001fff057819 */ /* 0x000fe40000011403 */
[C---:B------:R-:W-:Y:S01]  /*14800*/  @!P1 LEA R2, P0, R3.reuse, R0, 0x2 ;  /* 0x0000000003029211 */ /* 0x040fe200078010ff */
[----:B------:R-:W-:Y:S03]  /*14810*/  @!P2 ST.E.64 [R6.64], R102 ;  /* 0x000000660600a985 */ /* 0x000fe6000c101b06 */
[----:B------:R-:W-:-:S05]  /*14820*/  @!P1 LEA.HI.X R3, R3, R4, R5, 0x2, P0 ;  /* 0x0000000403039211 */ /* 0x000fca00000f1405 */
[----:B------:R1:W-:Y:S02]  /*14830*/  @!P1 ST.E.64 [R2.64], R98 ;  /* 0x0000006202009985 */ /* 0x0003e4000c101b06 */
[----:B-1----:R-:W-:-:S04]  /*14840*/  IADD3 R2, R199, 0xf8, RZ ;  /* 0x000000f8c7027810 */ /* 0x002fc80007ffe0ff */
[----:B------:R-:W-:-:S13]  /*14850*/  ISETP.GE.AND P0, PT, R2, c[0x0][0x3c8], PT ;  /* 0x0000f20002007a0c */ /* 0x000fda0003f06270 */
[----:B------:R-:W-:Y:S05]  /*14860*/  @P0 BRA `(.L_x_249) ;  /* 0x00000d8000000947 */ /* 0x000fea0003800000 */
[----:B------:R-:W-:Y:S02]  /*14870*/  LEA R6, P0, R2, R0, 0x2 ;  /* 0x0000000002067211 */ /* 0x000fe400078010ff */
[----:B------:R-:W-:-:S04]  /*14880*/  SHF.R.S32.HI R0, RZ, 0x1f, R2 ;  /* 0x0000001fff007819 */ /* 0x000fc80000011402 */
[----:B------:R-:W-:-:S05]  /*14890*/  LEA.HI.X R7, R2, R4, R0, 0x2, P0 ;  /* 0x0000000402077211 */ /* 0x000fca00000f1400 */
[----:B------:R1:W-:Y:S01]  /*148a0*/  ST.E.64 [R6.64], R90 ;  /* 0x0000005a06007985 */ /* 0x0003e2000c101b06 */
[----:B------:R-:W-:Y:S05]  /*148b0*/  BRA `(.L_x_249) ;  /* 0x00000d3000007947 */ /* 0x000fea0003800000 */
.L_x_234:
[----:B------:R-:W-:Y:S01]  /*148c0*/  ISETP.NE.U32.AND P0, PT, RZ, c[0x0][0x508], PT ;  /* 0x00014200ff007a0c */ /* 0x000fe20003f05070 */
[----:B------:R-:W-:Y:S01]  /*148d0*/  IMAD.MOV.U32 R4, RZ, RZ, 0x4 ;  /* 0x00000004ff047424 */ /* 0x000fe200078e00ff */
[----:B------:R-:W-:Y:S01]  /*148e0*/  ISETP.NE.U32.AND P2, PT, RZ, c[0x0][0x500], PT ;  /* 0x00014000ff007a0c */ /* 0x000fe20003f45070 */
[----:B------:R-:W-:Y:S01]  /*148f0*/  IMAD.MOV.U32 R6, RZ, RZ, RZ ;  /* 0x000000ffff067224 */ /* 0x000fe200078e00ff */
[----:B------:R-:W-:Y:S01]  /*14900*/  ISETP.NE.AND.EX P1, PT, RZ, c[0x0][0x50c], PT, P0 ;  /* 0x00014300ff007a0c */ /* 0x000fe20003f25300 */
[----:B------:R-:W-:Y:S01]  /*14910*/  IMAD.MOV.U32 R19, RZ, RZ, c[0x0][0x388] ;  /* 0x0000e200ff137624 */ /* 0x000fe200078e00ff */
[----:B------:R-:W-:Y:S01]  /*14920*/  ISETP.NE.AND.EX P2, PT, RZ, c[0x0][0x504], PT, P2 ;  /* 0x00014100ff007a0c */ /* 0x000fe20003f45320 */
[----:B------:R-:W-:-:S10]  /*14930*/  IMAD.WIDE R4, R206, R4, c[0x0][0x500] ;  /* 0x00014000ce047625 */ /* 0x000fd400078e0204 */
[C---:B------:R-:W-:Y:S02]  /*14940*/  @P1 LEA R2, P0, R206.reuse, c[0x0][0x508], 0x2 ;  /* 0x00014200ce021a11 */ /* 0x040fe400078010ff */
[----:B------:R1:W5:Y:S02]  /*14950*/  @P2 LDG.E R6, [R4.64] ;  /* 0x0000000604062981 */ /* 0x000364000c1e1900 */
[----:B------:R-:W-:-:S05]  /*14960*/  @P1 LEA.HI.X R3, R206, c[0x0][0x50c], R221, 0x2, P0 ;  /* 0x00014300ce031a11 */ /* 0x000fca00000f14dd */
[----:B------:R1:W5:Y:S01]  /*14970*/  @P1 LDG.E R19, [R2.64] ;  /* 0x0000000602131981 */ /* 0x000362000c1e1900 */
[----:B------:R-:W-:-:S04]  /*14980*/  ISETP.NE.AND P0, PT, R222, RZ, PT ;  /* 0x000000ffde00720c */ /* 0x000fc80003f05270 */
[----:B------:R-:W-:Y:S01]  /*14990*/  SEL R18, R222, c[0x0][0x3d4], P0 ;  /* 0x0000f500de127a07 */ /* 0x000fe20000000000 */
[----:B------:R-:W-:Y:S05]  /*149a0*/  @P1 BRA `(.L_x_255) ;  /* 0x0000004000001947 */ /* 0x000fea0003800000 */
[----:B------:R-:W-:Y:S05]  /*149b0*/  @!P2 BRA `(.L_x_255) ;  /* 0x000000300000a947 */ /* 0x000fea0003800000 */
[----:B------:R2:W3:Y:S04]  /*149c0*/  LDG.E R0, [R4.64] ;  /* 0x0000000604007981 */ /* 0x0004e8000c1e1900 */
[----:B-12---:R-:W3:Y:S02]  /*149d0*/  LDG.E R4, [R4.64+0x4] ;  /* 0x0000040604047981 */ /* 0x006ee4000c1e1900 */
[----:B---3-5:R-:W-:Y:S02]  /*149e0*/  IADD3 R19, -R0, R4, RZ ;  /* 0x0000000400137210 */ /* 0x028fe40007ffe1ff */
.L_x_255:
[----:B-1----:R-:W1:Y:S01]  /*149f0*/  S2R R2, SR_TID.X ;  /* 0x0000000000027919 */ /* 0x002e620000002100 */
[----:B------:R-:W-:Y:S01]  /*14a00*/  BSSY B0, `(.L_x_256) ;  /* 0x0000035000007945 */ /* 0x000fe20003800000 */
[----:B------:R-:W-:Y:S02]  /*14a10*/  SEL R12, R206, RZ, !P2 ;  /* 0x000000ffce0c7207 */ /* 0x000fe40005000000 */
[----:B------:R-:W-:-:S02]  /*14a20*/  SEL R20, R221, RZ, !P2 ;  /* 0x000000ffdd147207 */ /* 0x000fc40005000000 */
[----:B-----5:R-:W-:Y:S02]  /*14a30*/  SHF.R.S32.HI R17, RZ, 0x1f, R6 ;  /* 0x0000001fff117819 */ /* 0x020fe40000011406 */
[----:B-1----:R-:W-:-:S13]  /*14a40*/  ISETP.GT.AND P0, PT, R2, 0x7f, PT ;  /* 0x0000007f0200780c */ /* 0x002fda0003f04270 */
[----:B------:R-:W-:Y:S05]  /*14a50*/  @P0 BRA `(.L_x_257) ;  /* 0x000002f000000947 */ /* 0x000fea0003800000 */
[----:B------:R-:W-:Y:S01]  /*14a60*/  IMAD R0, R19, c[0x0][0x4e8], RZ ;  /* 0x00013a0013007a24 */ /* 0x000fe200078e02ff */
[----:B------:R-:W-:-:S04]  /*14a70*/  LEA R13, R213, R2, 0x7 ;  /* 0x00000002d50d7211 */ /* 0x000fc800078e38ff */
[----:B------:R-:W-:-:S13]  /*14a80*/  ISETP.GE.AND P0, PT, R13, R0, PT ;  /* 0x000000000d00720c */ /* 0x000fda0003f06270 */
[----:B------:R-:W-:Y:S05]  /*14a90*/  @P0 BRA `(.L_x_257) ;  /* 0x000002b000000947 */ /* 0x000fea0003800000 */
[----:B------:R-:W-:Y:S01]  /*14aa0*/  IMAD.MOV.U32 R0, RZ, RZ, 0x368 ;  /* 0x00000368ff007424 */ /* 0x000fe200078e00ff */
[----:B------:R-:W-:-:S04]  /*14ab0*/  ISETP.GT.AND P2, PT, R18, 0x1, PT ;  /* 0x000000011200780c */ /* 0x000fc80003f44270 */
[----:B------:R-:W-:-:S04]  /*14ac0*/  SEL R0, R0, 0x328, P2 ;  /* 0x0000032800007807 */ /* 0x000fc80001000000 */
[----:B------:R1:W2:Y:S08]  /*14ad0*/  LDC.64 R8, c[0x0][R0+0x170] ;  /* 0x00005c0000087b82 */ /* 0x0002b00000000a00 */
[----:B------:R1:W3:Y:S08]  /*14ae0*/  LDC.64 R4, c[0x0][R0+0x168] ;  /* 0x00005a0000047b82 */ /* 0x0002f00000000a00 */
[----:B------:R1:W4:Y:S08]  /*14af0*/  LDC.64 R14, c[0x0][R0+0x178] ;  /* 0x00005e00000e7b82 */ /* 0x0003300000000a00 */
[----:B------:R1:W5:Y:S02]  /*14b00*/  LDC.64 R10, c[0x0][R0+0x160] ;  /* 0x00005800000a7b82 */ /* 0x0003640000000a00 */
[----:B-1----:R-:W-:-:S02]  /*14b10*/  IMAD.MOV.U32 R0, RZ, RZ, c[0x0][0x4e8] ;  /* 0x00013a00ff007624 */ /* 0x002fc400078e00ff */
[-C--:B--2---:R-:W-:Y:S02]  /*14b20*/  IMAD R7, R9, R12.reuse, RZ ;  /* 0x0000000c09077224 */ /* 0x084fe400078e02ff */
[----:B------:R-:W-:Y:S01]  /*14b30*/  IMAD.WIDE.U32 R2, R8, R12, RZ ;  /* 0x0000000c08027225 */ /* 0x000fe200078e00ff */
[----:B------:R-:W-:Y:S02]  /*14b40*/  ISETP.NE.AND P0, PT, R0, 0x1, PT ;  /* 0x000000010000780c */ /* 0x000fe40003f05270 */
[----:B------:R-:W-:Y:S01]  /*14b50*/  MOV R0, R13 ;  /* 0x0000000d00007202 */ /* 0x000fe20000000f00 */
[----:B------:R-:W-:Y:S01]  /*14b60*/  IMAD R8, R8, R20, R7 ;  /* 0x0000001408087224 */ /* 0x000fe200078e0207 */
[----:B------:R-:W-:Y:S01]  /*14b70*/  SEL R7, R232, RZ, P2 ;  /* 0x000000ffe8077207 */ /* 0x000fe20001000000 */
[-C--:B---3--:R-:W-:Y:S02]  /*14b80*/  IMAD R9, R5, R217.reuse, RZ ;  /* 0x000000d905097224 */ /* 0x088fe400078e02ff */
[----:B------:R-:W-:Y:S01]  /*14b90*/  IMAD.WIDE.U32 R4, R4, R217, RZ ;  /* 0x000000d904047225 */ /* 0x000fe200078e00ff */
[----:B------:R-:W-:-:S03]  /*14ba0*/  IADD3 R3, R3, R8, RZ ;  /* 0x0000000803037210 */ /* 0x000fc60007ffe0ff */
[----:B------:R-:W-:Y:S02]  /*14bb0*/  IMAD.IADD R9, R5, 0x1, R9 ;  /* 0x0000000105097824 */ /* 0x000fe400078e0209 */
[----:B------:R-:W-:-:S04]  /*14bc0*/  @P0 IMAD.HI.U32 R16, R13, c[0x0][0x4ec], RZ ;  /* 0x00013b000d100a27 */ /* 0x000fc800078e00ff */
[-C--:B----4-:R-:W-:Y:S01]  /*14bd0*/  IMAD R8, R15, R7.reuse, RZ ;  /* 0x000000070f087224 */ /* 0x090fe200078e02ff */
[----:B------:R-:W-:Y:S02]  /*14be0*/  @P0 SHF.R.U32.HI R0, RZ, c[0x0][0x4f0], R16 ;  /* 0x00013c00ff000a19 */ /* 0x000fe40000011610 */
[----:B------:R-:W-:Y:S01]  /*14bf0*/  IADD3 R16, P1, P0, R2, R4, R6 ;  /* 0x0000000402107210 */ /* 0x000fe2000783e006 */
[----:B------:R-:W-:-:S03]  /*14c00*/  IMAD.WIDE.U32 R4, R14, R7, RZ ;  /* 0x000000070e047225 */ /* 0x000fc600078e00ff */
[----:B------:R-:W-:Y:S01]  /*14c10*/  IADD3.X R9, R3, R9, R17, P1, P0 ;  /* 0x0000000903097210 */ /* 0x000fe20000fe0411 */
[----:B------:R-:W-:Y:S01]  /*14c20*/  IMAD.MOV R2, RZ, RZ, -R0 ;  /* 0x000000ffff027224 */ /* 0x000fe200078e0a00 */
[----:B------:R-:W-:Y:S01]  /*14c30*/  IADD3 R5, R5, R8, RZ ;  /* 0x0000000805057210 */ /* 0x000fe20007ffe0ff */
[----:B------:R-:W-:Y:S01]  /*14c40*/  IMAD.MOV.U32 R8, RZ, RZ, c[0x0][0x4a8] ;  /* 0x00012a00ff087624 */ /* 0x000fe200078e00ff */
[----:B------:R-:W-:Y:S01]  /*14c50*/  IADD3 R4, P1, P0, R0, R16, R4 ;  /* 0x0000001000047210 */ /* 0x000fe2000783e004 */
[----:B------:R-:W-:Y:S01]  /*14c60*/  IMAD R2, R2, c[0x0][0x4e8], R13 ;  /* 0x00013a0002027a24 */ /* 0x000fe200078e020d */
[----:B------:R-:W-:-:S03]  /*14c70*/  SHF.R.S32.HI R3, RZ, 0x1f, R0 ;  /* 0x0000001fff037819 */ /* 0x000fc60000011400 */
[----:B-----5:R-:W-:Y:S01]  /*14c80*/  IMAD R0, R11, R2, RZ ;  /* 0x000000020b007224 */ /* 0x020fe200078e02ff */
        /* <DEDUP_REMOVED lines=12> */
.L_x_257:
[----:B------:R-:W-:Y:S05]  /*14d50*/  BSYNC B0 ;  /* 0x0000000000007941 */ /* 0x000fea0003800000 */
.L_x_256:
[----:B------:R-:W-:-:S13]  /*14d60*/  ISETP.GT.AND P0, PT, R18, 0x1, PT ;  /* 0x000000011200780c */ /* 0x000fda0003f04270 */
[----:B------:R-:W-:Y:S05]  /*14d70*/  @P0 BRA `(.L_x_249) ;  /* 0x0000087000000947 */ /* 0x000fea0003800000 */
[----:B------:R-:W-:Y:S01]  /*14d80*/  MOV R2, c[0x0][0x4e8] ;  /* 0x00013a0000027a02 */ /* 0x000fe20000000f00 */
[----:B-1----:R-:W-:Y:S01]  /*14d90*/  IMAD R0, R17, c[0x0][0x3a0], RZ ;  /* 0x0000e80011007a24 */ /* 0x002fe200078e02ff */
[----:B------:R-:W-:Y:S01]  /*14da0*/  LEA R4, R216, R198, 0x5 ;  /* 0x000000c6d8047211 */ /* 0x000fe200078e28ff */
[----:B------:R-:W-:Y:S01]  /*14db0*/  IMAD R5, R20, c[0x0][0x3f0], RZ ;  /* 0x0000fc0014057a24 */ /* 0x000fe200078e02ff */
[----:B------:R-:W-:Y:S01]  /*14dc0*/  ISETP.NE.AND P0, PT, R2, 0x1, PT ;  /* 0x000000010200780c */ /* 0x000fe20003f05270 */
[C---:B------:R-:W-:Y:S01]  /*14dd0*/  IMAD.WIDE.U32 R2, R6.reuse, c[0x0][0x3a0], RZ ;  /* 0x0000e80006027a25 */ /* 0x040fe200078e00ff */
[C---:B------:R-:W-:Y:S02]  /*14de0*/  LEA R4, R213.reuse, R4, 0x7 ;  /* 0x00000004d5047211 */ /* 0x040fe400078e38ff */
[----:B------:R-:W-:Y:S01]  /*14df0*/  LEA R15, R213, R198, 0x7 ;  /* 0x000000c6d50f7211 */ /* 0x000fe200078e38ff */
[----:B------:R-:W-:Y:S01]  /*14e00*/  IMAD R6, R6, c[0x0][0x3a4], R0 ;  /* 0x0000e90006067a24 */ /* 0x000fe200078e0200 */
[----:B------:R-:W-:Y:S01]  /*14e10*/  MOV R0, R4 ;  /* 0x0000000400007202 */ /* 0x000fe20000000f00 */
[----:B------:R-:W-:-:S03]  /*14e20*/  IMAD R7, R12, c[0x0][0x3f4], R5 ;  /* 0x0000fd000c077a24 */ /* 0x000fc600078e0205 */
[----:B------:R-:W-:-:S03]  /*14e30*/  IADD3 R3, R3, R6, RZ ;  /* 0x0000000603037210 */ /* 0x000fc60007ffe0ff */
[----:B------:R-:W-:-:S04]  /*14e40*/  @P0 IMAD.HI.U32 R6, R4, c[0x0][0x4ec], RZ ;  /* 0x00013b0004060a27 */ /* 0x000fc800078e00ff */
[----:B------:R-:W-:Y:S01]  /*14e50*/  IMAD.WIDE.U32 R2, R217, c[0x0][0x3e8], R2 ;  /* 0x0000fa00d9027a25 */ /* 0x000fe200078e0002 */
[----:B------:R-:W-:-:S03]  /*14e60*/  @P0 SHF.R.U32.HI R0, RZ, c[0x0][0x4f0], R6 ;  /* 0x00013c00ff000a19 */ /* 0x000fc60000011606 */
[----:B------:R-:W-:Y:S01]  /*14e70*/  IMAD R3, R217, c[0x0][0x3ec], R3 ;  /* 0x0000fb00d9037a24 */ /* 0x000fe200078e0203 */
[----:B------:R-:W-:Y:S02]  /*14e80*/  SHF.R.S32.HI R6, RZ, 0x1f, R0 ;  /* 0x0000001fff067819 */ /* 0x000fe40000011400 */
[----:B------:R-:W-:Y:S01]  /*14e90*/  IADD3 R5, -R0, RZ, RZ ;  /* 0x000000ff00057210 */ /* 0x000fe20007ffe1ff */
[----:B------:R-:W-:-:S04]  /*14ea0*/  IMAD.WIDE.U32 R2, R12, c[0x0][0x3f0], R2 ;  /* 0x0000fc000c027a25 */ /* 0x000fc800078e0002 */
[----:B------:R-:W-:Y:S01]  /*14eb0*/  IMAD R6, R6, c[0x0][0x3e0], RZ ;  /* 0x0000f80006067a24 */ /* 0x000fe200078e02ff */
[----:B------:R-:W-:Y:S01]  /*14ec0*/  IADD3 R3, R3, R7, RZ ;  /* 0x0000000703037210 */ /* 0x000fe20007ffe0ff */
        /* <DEDUP_REMOVED lines=13> */
.L_x_309:
[----:B------:R-:W-:Y:S05]  /*14fa0*/  BRA.DIV ~URZ, `(.L_x_259) ;  /* 0x00001f327f007947 */ /* 0x000fea000b800000 */
[----:B------:R3:W4:Y:S02]  /*14fb0*/  SHFL.IDX PT, R0, R16, RZ, 0x181f ;  /* 0x00181fff10007589 */ /* 0x00072400000e0000 */
.L_x_310:
[----:B------:R-:W-:Y:S01]  /*14fc0*/  IMAD R14, R19, c[0x0][0x4e8], RZ ;  /* 0x00013a00130e7a24 */ /* 0x000fe200078e02ff */
[----:B------:R-:W-:Y:S01]  /*14fd0*/  SHF.R.S32.HI R4, RZ, 0x1f, R134 ;  /* 0x0000001fff047819 */ /* 0x000fe20000011486 */
[----:B------:R-:W-:Y:S01]  /*14fe0*/  BSSY B0, `(.L_x_260) ;  /* 0x0000019000007945 */ /* 0x000fe20003800000 */
[----:B------:R-:W-:Y:S02]  /*14ff0*/  SHF.R.S32.HI R17, RZ, 0x1f, R132 ;  /* 0x0000001fff117819 */ /* 0x000fe40000011484 */
[----:B------:R-:W-:Y:S02]  /*15000*/  ISETP.GE.AND P0, PT, R15, R14, PT ;  /* 0x0000000e0f00720c */ /* 0x000fe40003f06270 */
[----:B------:R-:W-:Y:S02]  /*15010*/  LEA.HI R4, R4, R134, RZ, 0x3 ;  /* 0x0000008604047211 */ /* 0x000fe400078f18ff */
[----:B------:R-:W-:-:S02]  /*15020*/  SHF.R.S32.HI R20, RZ, 0x1f, R197 ;  /* 0x0000001fff147819 */ /* 0x000fc400000114c5 */
[----:B------:R-:W-:Y:S02]  /*15030*/  LOP3.LUT R4, R4, 0xfffffff8, RZ, 0xc0, !PT ;  /* 0xfffffff804047812 */ /* 0x000fe400078ec0ff */
[----:B------:R-:W-:Y:S02]  /*15040*/  SHF.R.S32.HI R19, RZ, 0x1f, R196 ;  /* 0x0000001fff137819 */ /* 0x000fe400000114c4 */
[----:B------:R-:W-:-:S03]  /*15050*/  SHF.R.S32.HI R18, RZ, 0x1f, R4 ;  /* 0x0000001fff127819 */ /* 0x000fc60000011404 */
        /* <DEDUP_REMOVED lines=8> */
[----:B--2---:R-:W-:Y:S02]  /*150e0*/  @!P3 LEA.HI.X R11, R132, R12, R17, 0x1, P4 ;  /* 0x0000000c840bb211 */ /* 0x004fe400020f0c11 */
[----:B------:R-:W-:Y:S02]  /*150f0*/  @!P0 LEA R2, P4, R197, R0, 0x1 ;  /* 0x00000000c5028211 */ /* 0x000fe400078808ff */
[-C--:B------:R-:W-:Y:S01]  /*15100*/  @!P2 LEA.HI.X R9, R4, R12.reuse, R18, 0x1, P6 ;  /* 0x0000000c0409a211 */ /* 0x080fe200030f0c12 */
[----:B------:R2:W-:Y:S01]  /*15110*/  @!P3 ST.E.128 [R10.64], RZ ;  /* 0x000000ff0a00b985 */ /* 0x0005e2000c101d06 */
[----:B------:R-:W-:-:S02]  /*15120*/  @!P1 LEA.HI.X R7, R196, R12, R19, 0x1, P5 ;  /* 0x0000000cc4079211 */ /* 0x000fc400028f0c13 */
[----:B------:R-:W-:Y:S01]  /*15130*/  @!P0 LEA.HI.X R3, R197, R12, R20, 0x1, P4 ;  /* 0x0000000cc5038211 */ /* 0x000fe200020f0c14 */
[----:B------:R2:W-:Y:S04]  /*15140*/  @!P2 ST.E.128 [R8.64], RZ ;  /* 0x000000ff0800a985 */ /* 0x0005e8000c101d06 */
[----:B------:R2:W-:Y:S04]  /*15150*/  @!P1 ST.E.128 [R6.64], RZ ;  /* 0x000000ff06009985 */ /* 0x0005e8000c101d06 */
[----:B------:R2:W-:Y:S02]  /*15160*/  @!P0 ST.E.128 [R2.64], RZ ;  /* 0x000000ff02008985 */ /* 0x0005e4000c101d06 */
.L_x_261:
[----:B------:R-:W-:Y:S05]  /*15170*/  BSYNC B0 ;  /* 0x0000000000007941 */ /* 0x000fea0003800000 */
.L_x_260:
[----:B------:R-:W-:Y:S05]  /*15180*/  BRA.DIV ~URZ, `(.L_x_262) ;  /* 0x00001db27f007947 */ /* 0x000fea000b800000 */
[----:B--2---:R2:W1:Y:S04]  /*15190*/  SHFL.IDX PT, R12, R13, 0x1, 0x181f ;  /* 0x00381f000d0c7f89 */ /* 0x00446800000e0000 */
[----:B----4-:R2:W4:Y:S02]  /*151a0*/  SHFL.IDX PT, R0, R16, 0x1, 0x181f ;  /* 0x00381f0010007f89 */ /* 0x01052400000e0000 */
.L_x_311:
        /* <DEDUP_REMOVED lines=11> */
[----:B-1----:R-:W-:Y:S02]  /*15260*/  @!P3 LEA.HI.X R11, R132, R12, R17, 0x1, P4 ;  /* 0x0000000c840bb211 */ /* 0x002fe400020f0c11 */
        /* <DEDUP_REMOVED lines=8> */
.L_x_264:
[----:B------:R-:W-:Y:S05]  /*152f0*/  BSYNC B0 ;  /* 0x0000000000007941 */ /* 0x000fea0003800000 */
.L_x_263:
[----:B------:R-:W-:Y:S05]  /*15300*/  BRA.DIV ~URZ, `(.L_x_265) ;  /* 0x00001cf27f007947 */ /* 0x000fea000b800000 */
[----:B-1----:R1:W2:Y:S02]  /*15310*/  SHFL.IDX PT, R12, R13, 0x2, 0x181f ;  /* 0x00581f000d0c7f89 */ /* 0x0022a400000e0000 */
.L_x_312:
[----:B------:R-:W-:Y:S05]  /*15320*/  BRA.DIV ~URZ, `(.L_x_266) ;  /* 0x00001d427f007947 */ /* 0x000fea000b800000 */
[----:B----4-:R4:W1:Y:S02]  /*15330*/  SHFL.IDX PT, R0, R16, 0x2, 0x181f ;  /* 0x00581f0010007f89 */ /* 0x01086400000e0000 */
.L_x_313:
        /* <DEDUP_REMOVED lines=8> */
[-C--:B-1----:R-:W-:Y:S02]  /*153c0*/  @!P3 LEA R10, P4, R132, R0.reuse, 0x1 ;  /* 0x00000000840ab211 */ /* 0x082fe400078808ff */
        /* <DEDUP_REMOVED lines=11> */
.L_x_268:
[----:B------:R-:W-:Y:S05]  /*15480*/  BSYNC B0 ;  /* 0x0000000000007941 */ /* 0x000fea0003800000 */
.L_x_267:
[----:B------:R-:W-:Y:S05]  /*15490*/  BRA.DIV ~URZ, `(.L_x_269) ;  /* 0x00001c327f007947 */ /* 0x000fea000b800000 */
[----:B--2---:R2:W3:Y:S04]  /*154a0*/  SHFL.IDX PT, R12, R13, 0x3, 0x181f ;  /* 0x00781f000d0c7f89 */ /* 0x0044e800000e0000 */
[----:B-1----:R2:W1:Y:S02]  /*154b0*/  SHFL.IDX PT, R0, R16, 0x3, 0x181f ;  /* 0x00781f0010007f89 */ /* 0x00246400000e0000 */
.L_x_314:
[----:B------:R-:W-:-:S04]  /*154c0*/  IADD3 R2, R15, 0x60, RZ ;  /* 0x000000600f027810 */ /* 0x000fc80007ffe0ff */
        /* <DEDUP_REMOVED lines=9> */
[----:B---3--:R-:W-:Y:S02]  /*15560*/  @!P3 LEA.HI.X R11, R132, R12, R17, 0x1, P4 ;  /* 0x0000000c840bb211 */ /* 0x008fe400020f0c11 */
        /* <DEDUP_REMOVED lines=8> */
.L_x_249:
[----:B------:R-:W-:Y:S05]  /*155f0*/  BSYNC B1 ;  /* 0x0000000000017941 */ /* 0x000fea0003800000 */
.L_x_233:
[----:B-1--4-:R-:W4:Y:S02]  /*15600*/  LDL R0, [R1] ;  /* 0x0000000001007983 */ /* 0x012f240000100800 */
[----:B----4-:R-:W-:-:S13]  /*15610*/  ISETP.NE.AND P0, PT, R0, RZ, PT ;  /* 0x000000ff0000720c */ /* 0x010fda0003f05270 */
[----:B------:R-:W-:Y:S01]  /*15620*/  @P0 WARPSYNC 0xffffffff ;  /* 0xffffffff00000948 */ /* 0x000fe20003800000 */
[----:B------:R-:W-:Y:S06]  /*15630*/  @P0 BAR.SYNC.DEFER_BLOCKING 0x5, 0x100 ;  /* 0x0144000000000b1d */ /* 0x000fec0000010000 */
[----:B------:R-:W1:Y:S04]  /*15640*/  @P0 LDS.128 R212, [0x20080] ;  /* 0x02008000ffd40984 */ /* 0x000e680000000c00 */
[----:B------:R-:W-:Y:S06]  /*15650*/  @P0 BAR.ARV 0x4, 0x100 ;  /* 0x0104000000000b1d */ /* 0x000fec0000002000 */
[----:B------:R-:W-:Y:S05]  /*15660*/  @P0 BRA `(.L_x_270) ;  /* 0x00000ae000000947 */ /* 0x000fea0003800000 */
[----:B------:R-:W4:Y:S01]  /*15670*/  S2R R0, SR_TID.X ;  /* 0x0000000000007919 */ /* 0x000f220000002100 */
[----:B------:R-:W-:Y:S01]  /*15680*/  IMAD.MOV.U32 R7, RZ, RZ, RZ ;  /* 0x000000ffff077224 */ /* 0x000fe200078e00ff */
[----:B--2-4-:R-:W-:-:S04]  /*15690*/  LOP3.LUT R13, R0, 0x1f, RZ, 0xc0, !PT ;  /* 0x0000001f000d7812 */ /* 0x014fc800078ec0ff */
[----:B------:R-:W-:Y:S01]  /*156a0*/  ISETP.NE.AND P6, PT, R13, 0x1f, PT ;  /* 0x0000001f0d00780c */ /* 0x000fe20003fc5270 */
[----:B------:R-:W-:Y:S10]  /*156b0*/  BRA.DIV ~URZ, `(.L_x_271) ;  /* 0x00001ad27f007947 */ /* 0x000ff4000b800000 */
[----:B------:R2:W4:Y:S02]  /*156c0*/  SHFL.IDX PT, R9, R21, RZ, 0x1f ;  /* 0x00001fff15097589 */ /* 0x00052400000e0000 */
.L_x_315:
[----:B------:R-:W-:Y:S05]  /*156d0*/  BRA.DIV ~URZ, `(.L_x_272) ;  /* 0x00001b227f007947 */ /* 0x000fea000b800000 */
[----:B------:R2:W4:Y:S02]  /*156e0*/  SHFL.IDX PT, R8, R21, 0x1, 0x1f ;  /* 0x00201f0015087f89 */ /* 0x00052400000e0000 */
.L_x_316:
[----:B-1----:R-:W-:Y:S02]  /*156f0*/  IMAD.IADD R0, R215, 0x1, R13 ;  /* 0x00000001d7007824 */ /* 0x002fe400078e020d */
[----:B------:R-:W-:-:S03]  /*15700*/  IMAD.MOV.U32 R6, RZ, RZ, RZ ;  /* 0x000000ffff067224 */ /* 0x000fc600078e00ff */
[----:B------:R-:W-:-:S13]  /*15710*/  ISETP.GE.OR P0, PT, R0, c[0x0][0x53c], !P6 ;  /* 0x00014f0000007a0c */ /* 0x000fda0007706670 */
[----:B------:R-:W-:Y:S01]  /*15720*/  @!P0 MOV R2, 0x4 ;  /* 0x0000000400028802 */ /* 0x000fe20000000f00 */
[----:B------:R-:W-:-:S04]  /*15730*/  @!P0 IMAD.MOV.U32 R4, RZ, RZ, 0x4 ;  /* 0x00000004ff048424 */ /* 0x000fc800078e00ff */
        /* <DEDUP_REMOVED lines=9> */
[----:B---3--:R-:W-:Y:S01]  /*157d0*/  MOV R12, RZ ;  /* 0x000000ff000c7202 */ /* 0x008fe20000000f00 */
[----:B-----5:R-:W-:Y:S01]  /*157e0*/  IMAD R0, R7, R6, RZ ;  /* 0x0000000607007224 */ /* 0x020fe200078e02ff */
[----:B------:R-:W-:Y:S07]  /*157f0*/  BRA.DIV ~URZ, `(.L_x_273) ;  /* 0x00001a727f007947 */ /* 0x000fee000b800000 */
[----:B------:R1:W3:Y:S02]  /*15800*/  SHFL.UP PT, R4, R0, 0x1, RZ ;  /* 0x0420000000047989 */ /* 0x0002e400000e00ff */
.L_x_317:
        /* <DEDUP_REMOVED lines=16> */
.L_x_318:
[----:B---3--:R-:W-:Y:S01]  /*15910*/  IMAD R0, R0, c[0x0][0x538], RZ ;  /* 0x00014e0000007a24 */ /* 0x008fe200078e02ff */
[----:B------:R-:W-:Y:S04]  /*15920*/  BSSY B1, `(.L_x_275) ;  /* 0x000007d000017945 */ /* 0x000fe80003800000 */
[----:B----4-:R-:W-:-:S04]  /*15930*/  IADD3 R8, R0, R8, RZ ;  /* 0x0000000800087210 */ /* 0x010fc80007ffe0ff */
[----:B------:R-:W-:-:S13]  /*15940*/  ISETP.GT.AND P0, PT, R8, R9, PT ;  /* 0x000000090800720c */ /* 0x000fda0003f04270 */
[----:B------:R-:W-:Y:S05]  /*15950*/  @P0 BRA `(.L_x_276) ;  /* 0x0000024000000947 */ /* 0x000fea0003800000 */
.L_x_280:
[----:B------:R-:W-:-:S04]  /*15960*/  IADD3 R0, R215, 0x1f, RZ ;  /* 0x0000001fd7007810 */ /* 0x000fc80007ffe0ff */
[----:B------:R-:W-:-:S13]  /*15970*/  ISETP.GE.AND P0, PT, R0, c[0x0][0x53c], PT ;  /* 0x00014f0000007a0c */ /* 0x000fda0003f06270 */
[----:B------:R-:W-:Y:S05]  /*15980*/  @P0 BRA `(.L_x_277) ;  /* 0x0000072000000947 */ /* 0x000fea0003800000 */
[----:B------:R-:W-:Y:S01]  /*15990*/  MOV R215, R0 ;  /* 0x0000000000d77202 */ /* 0x000fe20000000f00 */
[----:B------:R-:W-:-:S03]  /*159a0*/  CS2R R6, SRZ ;  /* 0x0000000000067805 */ /* 0x000fc6000001ff00 */
[----:B------:R-:W-:-:S04]  /*159b0*/  IADD3 R0, R215, R13, RZ ;  /* 0x0000000dd7007210 */ /* 0x000fc80007ffe0ff */
[----:B------:R-:W-:-:S13]  /*159c0*/  ISETP.GE.OR P0, PT, R0, c[0x0][0x53c], !P6 ;  /* 0x00014f0000007a0c */ /* 0x000fda0007706670 */
[----:B-1----:R-:W-:Y:S02]  /*159d0*/  @!P0 MOV R4, 0x4 ;  /* 0x0000000400048802 */ /* 0x002fe40000000f00 */
[----:B------:R-:W-:-:S03]  /*159e0*/  @!P0 MOV R2, 0x4 ;  /* 0x0000000400028802 */ /* 0x000fc60000000f00 */
[----:B------:R-:W-:-:S04]  /*159f0*/  @!P0 IMAD.WIDE R4, R0, R4, c[0x0][0x580] ;  /* 0x0001600000048625 */ /* 0x000fc800078e0204 */
[----:B------:R-:W-:Y:S01]  /*15a00*/  @!P0 IMAD.WIDE R2, R0, R2, c[0x0][0x578] ;  /* 0x00015e0000028625 */ /* 0x000fe200078e0202 */
[----:B------:R-:W3:Y:S04]  /*15a10*/  @!P0 LDG.E R6, [R4.64] ;  /* 0x0000000604068981 */ /* 0x000ee8000c1e1900 */
[----:B------:R-:W3:Y:S02]  /*15a20*/  @!P0 LDG.E R7, [R2.64] ;  /* 0x0000000602078981 */ /* 0x000ee4000c1e1900 */
[----:B---3--:R-:W-:Y:S01]  /*15a30*/  IMAD R0, R7, R6, RZ ;  /* 0x0000000607007224 */ /* 0x008fe200078e02ff */
[----:B------:R-:W-:Y:S05]  /*15a40*/  BRA.DIV ~URZ, `(.L_x_278) ;  /* 0x00001a027f007947 */ /* 0x000fea000b800000 */
[----:B------:R1:W3:Y:S02]  /*15a50*/  SHFL.UP PT, R2, R0, 0x1, RZ ;  /* 0x0420000000027989 */ /* 0x0002e400000e00ff */
.L_x_319:
        /* <DEDUP_REMOVED lines=16> */
.L_x_320:
[----:B---3--:R-:W-:-:S05]  /*15b60*/  IMAD R0, R0, c[0x0][0x538], RZ ;  /* 0x00014e0000007a24 */ /* 0x008fca00078e02ff */
[----:B------:R-:W-:-:S04]  /*15b70*/  IADD3 R8, R0, R8, RZ ;  /* 0x0000000800087210 */ /* 0x000fc80007ffe0ff */
[----:B------:R-:W-:-:S13]  /*15b80*/  ISETP.GT.AND P0, PT, R8, R9, PT ;  /* 0x000000090800720c */ /* 0x000fda0003f04270 */
[----:B-12---:R-:W-:Y:S05]  /*15b90*/  @!P0 BRA `(.L_x_280) ;  /* 0xfffffdc000008947 */ /* 0x006fea000383ffff */
.L_x_276:
[----:B------:R-:W-:-:S05]  /*15ba0*/  IADD3 R10, -R0, R8, RZ ;  /* 0x00000008000a7210 */ /* 0x000fca0007ffe1ff */
[----:B------:R-:W-:-:S05]  /*15bb0*/  IMAD R0, R4, c[0x0][0x538], R10 ;  /* 0x00014e0004007a24 */ /* 0x000fca00078e020a */
[----:B------:R-:W-:Y:S01]  /*15bc0*/  ISETP.GT.AND P0, PT, R0, R9, PT ;  /* 0x000000090000720c */ /* 0x000fe20003f04270 */
[----:B------:R-:W-:-:S12]  /*15bd0*/  BRA.DIV ~URZ, `(.L_x_281) ;  /* 0x00001a627f007947 */ /* 0x000fd8000b800000 */
[----:B------:R-:W-:-:S04]  /*15be0*/  VOTE.ANY R8, PT, !P0 ;  /* 0x0000000000087806 */ /* 0x000fc800040e0100 */
.L_x_321:
[----:B------:R3:W4:Y:S01]  /*15bf0*/  POPC R11, R8 ;  /* 0x00000008000b7309 */ /* 0x0007220000000000 */
[----:B------:R-:W-:Y:S05]  /*15c00*/  BRA.DIV ~URZ, `(.L_x_282) ;  /* 0x00001a827f007947 */ /* 0x000fea000b800000 */
[----:B----4-:R4:W1:Y:S04]  /*15c10*/  SHFL.IDX PT, R6, R6, R11, 0x1f ;  /* 0x00001f0b06067589 */ /* 0x01086800000e0000 */
[----:B------:R4:W2:Y:S02]  /*15c20*/  SHFL.IDX PT, R7, R7, R11, 0x1f ;  /* 0x00001f0b07077589 */ /* 0x0008a400000e0000 */
.L_x_322:
[----:B------:R-:W-:Y:S01]  /*15c30*/  ISETP.NE.AND P0, PT, R8, RZ, PT ;  /* 0x000000ff0800720c */ /* 0x000fe20003f05270 */
[----:B------:R-:W-:-:S12]  /*15c40*/  BSSY B0, `(.L_x_283) ;  /* 0x0000005000007945 */ /* 0x000fd80003800000 */
[----:B------:R-:W-:Y:S05]  /*15c50*/  @!P0 BRA `(.L_x_284) ;  /* 0x0000003000008947 */ /* 0x000fea0003800000 */
[----:B------:R-:W-:Y:S01]  /*15c60*/  IADD3 R3, R11, -0x1, RZ ;  /* 0xffffffff0b037810 */ /* 0x000fe20007ffe0ff */
[----:B------:R-:W-:Y:S05]  /*15c70*/  BRA.DIV ~URZ, `(.L_x_285) ;  /* 0x00001ae27f007947 */ /* 0x000fea000b800000 */
[----:B------:R3:W4:Y:S02]  /*15c80*/  SHFL.IDX PT, R12, R4, R3, 0x1f ;  /* 0x00001f03040c7589 */ /* 0x00072400000e0000 */
.L_x_284:
[----:B------:R-:W-:Y:S05]  /*15c90*/  BSYNC B0 ;  /* 0x0000000000007941 */ /* 0x000fea0003800000 */
.L_x_283:
[----:B-1-3--:R-:W-:Y:S01]  /*15ca0*/  IABS R4, R6 ;  /* 0x0000000600047213 */ /* 0x00afe20000000000 */
[----:B----4-:R-:W-:Y:S02]  /*15cb0*/  IMAD R212, R12, c[0x0][0x538], R10 ;  /* 0x00014e000cd47a24 */ /* 0x010fe400078e020a */
[----:B------:R-:W-:Y:S01]  /*15cc0*/  IMAD.IADD R215, R11, 0x1, R215 ;  /* 0x000000010bd77824 */ /* 0x000fe200078e02d7 */
[----:B------:R-:W1:Y:S01]  /*15cd0*/  I2F.RP R2, R4 ;  /* 0x0000000400027306 */ /* 0x000e620000209400 */
[----:B------:R-:W-:-:S07]  /*15ce0*/  IMAD.IADD R8, R9, 0x1, -R212 ;  /* 0x0000000109087824 */ /* 0x000fce00078e0ad4 */
[----:B-1----:R-:W1:Y:S02]  /*15cf0*/  MUFU.RCP R2, R2 ;  /* 0x0000000200027308 */ /* 0x002e640000001000 */
[----:B-1----:R-:W-:-:S06]  /*15d00*/  IADD3 R2, R2, 0xffffffe, RZ ;  /* 0x0ffffffe02027810 */ /* 0x002fcc0007ffe0ff */
[----:B------:R1:W3:Y:S02]  /*15d10*/  F2I.FTZ.U32.TRUNC.NTZ R3, R2 ;  /* 0x0000000200037305 */ /* 0x0002e4000021f000 */
[----:B-12---:R-:W-:Y:S01]  /*15d20*/  IABS R2, R7 ;  /* 0x0000000700027213 */ /* 0x006fe20000000000 */
[----:B---3--:R-:W-:-:S03]  /*15d30*/  IMAD.MOV R0, RZ, RZ, -R3 ;  /* 0x000000ffff007224 */ /* 0x008fc600078e0a03 */
[----:B------:R-:W-:Y:S01]  /*15d40*/  MOV R5, R2 ;  /* 0x0000000200057202 */ /* 0x000fe20000000f00 */
[----:B------:R-:W-:Y:S01]  /*15d50*/  IMAD.MOV.U32 R10, RZ, RZ, R0 ;  /* 0x000000ffff0a7224 */ /* 0x000fe200078e0000 */
[----:B------:R-:W-:Y:S01]  /*15d60*/  IABS R0, R6 ;  /* 0x0000000600007213 */ /* 0x000fe20000000000 */
[----:B------:R-:W-:Y:S01]  /*15d70*/  IMAD.MOV.U32 R2, RZ, RZ, RZ ;  /* 0x000000ffff027224 */ /* 0x000fe200078e00ff */
[----:B------:R-:W1:Y:S01]  /*15d80*/  I2F.RP R12, R5 ;  /* 0x00000005000c7306 */ /* 0x000e620000209400 */
[----:B------:R-:W-:Y:S01]  /*15d90*/  IMAD R9, R10, R4, RZ ;  /* 0x000000040a097224 */ /* 0x000fe200078e02ff */
[----:B------:R-:W-:Y:S01]  /*15da0*/  IABS R10, R8 ;  /* 0x00000008000a7213 */ /* 0x000fe20000000000 */
[----:B------:R-:W-:Y:S02]  /*15db0*/  IMAD.MOV R0, RZ, RZ, -R0 ;  /* 0x000000ffff007224 */ /* 0x000fe400078e0a00 */
[----:B------:R-:W-:-:S03]  /*15dc0*/  IMAD.HI.U32 R9, R3, R9, R2 ;  /* 0x0000000903097227 */ /* 0x000fc600078e0002 */
[----:B------:R-:W-:Y:S01]  /*15dd0*/  MOV R3, R0 ;  /* 0x0000000000037202 */ /* 0x000fe20000000f00 */
[----:B------:R-:W-:-:S04]  /*15de0*/  IMAD.MOV.U32 R2, RZ, RZ, R10 ;  /* 0x000000ffff027224 */ /* 0x000fc800078e000a */
[----:B------:R-:W-:-:S04]  /*15df0*/  IMAD.HI.U32 R0, R9, R2, RZ ;  /* 0x0000000209007227 */ /* 0x000fc800078e00ff */
[----:B------:R-:W-:Y:S02]  /*15e00*/  IMAD R2, R0, R3, R2 ;  /* 0x0000000300027224 */ /* 0x000fe400078e0202 */
[----:B-1----:R-:W1:Y:S03]  /*15e10*/  MUFU.RCP R3, R12 ;  /* 0x0000000c00037308 */ /* 0x002e660000001000 */
        /* <DEDUP_REMOVED lines=9> */
[----:B------:R-:W-:Y:S01]  /*15eb0*/  @P2 IADD3 R0, R0, 0x1, RZ ;  /* 0x0000000100002810 */ /* 0x000fe20007ffe0ff */
[----:B-1----:R-:W-:-:S05]  /*15ec0*/  IMAD.MOV R2, RZ, RZ, -R3 ;  /* 0x000000ffff027224 */ /* 0x002fca00078e0a03 */
[----:B------:R-:W-:Y:S01]  /*15ed0*/  @!P1 IMAD.MOV R0, RZ, RZ, -R0 ;  /* 0x000000ffff009224 */ /* 0x000fe200078e0a00 */
[----:B------:R-:W-:Y:S02]  /*15ee0*/  MOV R4, R2 ;  /* 0x0000000200047202 */ /* 0x000fe40000000f00 */
[----:B------:R-:W-:Y:S02]  /*15ef0*/  IABS R2, R7 ;  /* 0x0000000700027213 */ /* 0x000fe40000000000 */
[----:B------:R-:W-:Y:S01]  /*15f00*/  @!P0 LOP3.LUT R0, RZ, R6, RZ, 0x33, !PT ;  /* 0x00000006ff008212 */ /* 0x000fe200078e33ff */
[----:B------:R-:W-:Y:S02]  /*15f10*/  IMAD R4, R4, R5, RZ ;  /* 0x0000000504047224 */ /* 0x000fe400078e02ff */
[----:B------:R-:W-:Y:S01]  /*15f20*/  IMAD.MOV R9, RZ, RZ, -R2 ;  /* 0x000000ffff097224 */ /* 0x000fe200078e0a02 */
[----:B------:R-:W-:Y:S01]  /*15f30*/  IABS R10, R0 ;  /* 0x00000000000a7213 */ /* 0x000fe20000000000 */
[----:B------:R-:W-:-:S02]  /*15f40*/  IMAD.MOV.U32 R2, RZ, RZ, RZ ;  /* 0x000000ffff027224 */ /* 0x000fc400078e00ff */
[----:B------:R-:W-:Y:S02]  /*15f50*/  IMAD R6, R0, R6, RZ ;  /* 0x0000000600067224 */ /* 0x000fe400078e02ff */
[----:B------:R-:W-:Y:S01]  /*15f60*/  IMAD.HI.U32 R2, R3, R4, R2 ;  /* 0x0000000403027227 */ /* 0x000fe200078e0002 */
[----:B------:R-:W-:Y:S02]  /*15f70*/  MOV R4, R9 ;  /* 0x0000000900047202 */ /* 0x000fe40000000f00 */
[----:B------:R-:W-:Y:S01]  /*15f80*/  IADD3 R213, R8, -R6, RZ ;  /* 0x8000000608d57210 */ /* 0x000fe20007ffe0ff */
[----:B------:R-:W-:-:S04]  /*15f90*/  IMAD.MOV.U32 R3, RZ, RZ, R10 ;  /* 0x000000ffff037224 */ /* 0x000fc800078e000a */
        /* <DEDUP_REMOVED lines=11> */
[----:B------:R-:W-:-:S04]  /*16050*/  @!P0 LOP3.LUT R2, RZ, R7, RZ, 0x33, !PT ;  /* 0x00000007ff028212 */ /* 0x000fc800078e33ff */
[----:B------:R-:W-:Y:S01]  /*16060*/  IADD3 R3, -R2, RZ, RZ ;  /* 0x000000ff02037210 */ /* 0x000fe20007ffe1ff */
[----:B------:R-:W-:-:S04]  /*16070*/  IMAD R2, R7, 0x1000000, R2 ;  /* 0x0100000007027824 */ /* 0x000fc800078e0202 */
[----:B------:R-:W-:-:S04]  /*16080*/  IMAD R0, R7, R3, R0 ;  /* 0x0000000307007224 */ /* 0x000fc800078e0200 */
[----:B------:R-:W-:Y:S01]  /*16090*/  IMAD R214, R0, 0x10000, R2 ;  /* 0x0001000000d67824 */ /* 0x000fe200078e0202 */
[----:B------:R-:W-:Y:S05]  /*160a0*/  BRA `(.L_x_286) ;  /* 0x0000004000007947 */ /* 0x000fea0003800000 */
.L_x_277:
[----:B------:R-:W-:Y:S01]  /*160b0*/  IMAD.MOV.U32 R212, RZ, RZ, R9 ;  /* 0x000000ffffd47224 */ /* 0x000fe200078e0009 */
[----:B------:R-:W-:Y:S01]  /*160c0*/  MOV R214, RZ ;  /* 0x000000ff00d67202 */ /* 0x000fe20000000f00 */
[----:B------:R-:W-:Y:S01]  /*160d0*/  IMAD.MOV.U32 R213, RZ, RZ, RZ ;  /* 0x000000ffffd57224 */ /* 0x000fe200078e00ff */
[----:B------:R-:W-:Y:S02]  /*160e0*/  MOV R215, c[0x0][0x53c] ;  /* 0x00014f0000d77a02 */ /* 0x000fe40000000f00 */
.L_x_286:
[----:B------:R-:W-:Y:S05]  /*160f0*/  BSYNC B1 ;  /* 0x0000000000017941 */ /* 0x000fea0003800000 */
.L_x_275:
[----:B------:R-:W-:Y:S01]  /*16100*/  WARPSYNC 0xffffffff ;  /* 0xffffffff00007948 */ /* 0x000fe20003800000 */
[----:B------:R-:W-:Y:S01]  /*16110*/  BAR.SYNC.DEFER_BLOCKING 0x4, 0x100 ;  /* 0x0104000000007b1d */ /* 0x000fe20000010000 */
[----:B------:R-:W-:-:S13]  /*16120*/  ISETP.NE.AND P0, PT, R13, RZ, PT ;  /* 0x000000ff0d00720c */ /* 0x000fda0003f05270 */
[----:B------:R3:W-:Y:S04]  /*16130*/  @!P0 STS.128 [0x20080], R212 ;  /* 0x020080d4ff008388 */ /* 0x0007e80000000c00 */
[----:B------:R-:W-:Y:S06]  /*16140*/  BAR.ARV 0x5, 0x100 ;  /* 0x0144000000007b1d */ /* 0x000fec0000002000 */
.L_x_270:
[----:B-1----:R-:W-:-:S13]  /*16150*/  ISETP.GE.AND P0, PT, R215, c[0x0][0x53c], PT ;  /* 0x00014f00d7007a0c */ /* 0x002fda0003f06270 */
[----:B--23--:R-:W-:Y:S01]  /*16160*/  @P0 CALL.REL.NOINC `(.L_x_287) ;  /* 0x0000001000000944 */ /* 0x00cfe20003c00000 */
[----:B------:R-:W-:Y:S05]  /*16170*/  BRA `(.L_x_288) ;  /* 0xfffeb38000007947 */ /* 0x000fea000383ffff */
.L_x_287:
[----:B------:R-:W-:Y:S05]  /*16180*/  EXIT ;  /* 0x000000000000794d */ /* 0x000fea0003800000 */
.L_x_125:
[----:B------:R-:W-:Y:S01]  /*16190*/  IMAD.MOV.U32 R0, RZ, RZ, R5 ;  /* 0x000000ffff007224 */ /* 0x000fe200078e0005 */
[----:B------:R-:W-:Y:S02]  /*161a0*/  MOV R2, 0x1 ;  /* 0x0000000100027802 */ /* 0x000fe40000000f00 */
[----:B------:R-:W-:Y:S02]  /*161b0*/  MOV R3, 0x161d0 ;  /* 0x000161d000037802 */ /* 0x000fe40000000f00 */
[----:B--2---:R-:W-:Y:S05]  /*161c0*/  CALL.REL.NOINC `($__internal_6_$__cuda_sm70_shflsync_up_p) ;  /* 0x0000169000007944 */ /* 0x004fea0003c00000 */
[----:B------:R-:W-:Y:S01]  /*161d0*/  MOV R0, R4 ;  /* 0x0000000400007202 */ /* 0x000fe20000000f00 */
[----:B------:R-:W-:Y:S05]  /*161e0*/  BRA `(.L_x_289) ;  /* 0xfffea26000007947 */ /* 0x000fea000383ffff */
.L_x_126:
[----:B------:R-:W-:Y:S01]  /*161f0*/  IMAD.MOV.U32 R0, RZ, RZ, R5 ;  /* 0x000000ffff007224 */ /* 0x000fe200078e0005 */
[----:B------:R-:W-:Y:S02]  /*16200*/  MOV R2, 0x2 ;  /* 0x0000000200027802 */ /* 0x000fe40000000f00 */
[----:B------:R-:W-:Y:S02]  /*16210*/  MOV R3, 0x16230 ;  /* 0x0001623000037802 */ /* 0x000fe40000000f00 */
[----:B--2---:R-:W-:Y:S05]  /*16220*/  CALL.REL.NOINC `($__internal_6_$__cuda_sm70_shflsync_up_p) ;  /* 0x0000163000007944 */ /* 0x004fea0003c00000 */
[----:B------:R-:W-:Y:S01]  /*16230*/  SEL R0, R4, RZ, P4 ;  /* 0x000000ff04007207 */ /* 0x000fe20002000000 */
[----:B------:R-:W-:Y:S01]  /*16240*/  IMAD.MOV.U32 R2, RZ, RZ, 0x4 ;  /* 0x00000004ff027424 */ /* 0x000fe200078e00ff */
[----:B------:R-:W-:-:S03]  /*16250*/  MOV R3, 0x16280 ;  /* 0x0001628000037802 */ /* 0x000fc60000000f00 */
[----:B------:R-:W-:Y:S02]  /*16260*/  IMAD.IADD R0, R5, 0x1, R0 ;  /* 0x0000000105007824 */ /* 0x000fe400078e0200 */
[----:B------:R-:W-:Y:S05]  /*16270*/  CALL.REL.NOINC `($__internal_6_$__cuda_sm70_shflsync_up_p) ;  /* 0x000015e000007944 */ /* 0x000fea0003c00000 */
        /* <DEDUP_REMOVED lines=13> */
[----:B------:R-:W-:Y:S01]  /*16350*/  IMAD.IADD R4, R0, 0x1, R4 ;  /* 0x0000000100047824 */ /* 0x000fe200078e0204 */
[----:B------:R-:W-:-:S03]  /*16360*/  MOV R0, 0x1f ;  /* 0x0000001f00007802 */ /* 0x000fc60000000f00 */
[----:B------:R-:W-:Y:S02]  /*16370*/  IMAD.MOV.U32 R5, RZ, RZ, R4 ;  /* 0x000000ffff057224 */ /* 0x000fe400078e0004 */
[----:B------:R-:W-:Y:S05]  /*16380*/  CALL.REL.NOINC `($__internal_5_$__cuda_sm70_shflsync_idx_p) ;  /* 0x0000148000007944 */ /* 0x000fea0003c00000 */
[----:B------:R-:W-:Y:S05]  /*16390*/  BRA `(.L_x_290) ;  /* 0xfffea1b000007947 */ /* 0x000fea000383ffff */
.L_x_128:
[----:B------:R-:W-:Y:S02]  /*163a0*/  SEL R0, RZ, 0x1, P0 ;  /* 0x00000001ff007807 */ /* 0x000fe40000000000 */
[----:B------:R-:W-:Y:S02]  /*163b0*/  MOV R2, 0x163d0 ;  /* 0x000163d000027802 */ /* 0x000fe40000000f00 */
[----:B--2---:R-:W-:Y:S05]  /*163c0*/  CALL.REL.NOINC `($__internal_7_$__cuda_sm70_votesync_ballot) ;  /* 0x0000150000007944 */ /* 0x004fea0003c00000 */
[----:B------:R-:W-:Y:S01]  /*163d0*/  MOV R6, R0 ;  /* 0x0000000000067202 */ /* 0x000fe20000000f00 */
[----:B------:R-:W-:Y:S05]  /*163e0*/  BRA `(.L_x_291) ;  /* 0xfffea1f000007947 */ /* 0x000fea000383ffff */
.L_x_129:
[----:B------:R-:W-:Y:S01]  /*163f0*/  IMAD.MOV.U32 R5, RZ, RZ, R8 ;  /* 0x000000ffff057224 */ /* 0x000fe200078e0008 */
[----:B--2---:R-:W-:Y:S01]  /*16400*/  MOV R3, R215 ;  /* 0x000000d700037202 */ /* 0x004fe20000000f00 */
[----:B------:R-:W-:Y:S01]  /*16410*/  IMAD.MOV.U32 R0, RZ, RZ, 0x1f ;  /* 0x0000001fff007424 */ /* 0x000fe200078e00ff */
[----:B------:R-:W-:Y:S02]  /*16420*/  MOV R2, 0x16440 ;  /* 0x0001644000027802 */ /* 0x000fe40000000f00 */
[----:B-1----:R-:W-:Y:S05]  /*16430*/  CALL.REL.NOINC `($__internal_5_$__cuda_sm70_shflsync_idx_p) ;  /* 0x000013d000007944 */ /* 0x002fea0003c00000 */
[----:B------:R-:W-:Y:S01]  /*16440*/  IMAD.MOV.U32 R11, RZ, RZ, R0 ;  /* 0x000000ffff0b7224 */ /* 0x000fe200078e0000 */
[----:B------:R-:W-:Y:S01]  /*16450*/  MOV R5, R7 ;  /* 0x0000000700057202 */ /* 0x000fe20000000f00 */
[----:B------:R-:W-:Y:S01]  /*16460*/  IMAD.MOV.U32 R7, RZ, RZ, RZ ;  /* 0x000000ffff077224 */ /* 0x000fe200078e00ff */
[----:B------:R-:W-:Y:S01]  /*16470*/  MOV R3, R215 ;  /* 0x000000d700037202 */ /* 0x000fe20000000f00 */
[----:B------:R-:W-:Y:S01]  /*16480*/  IMAD.MOV.U32 R0, RZ, RZ, 0x1f ;  /* 0x0000001fff007424 */ /* 0x000fe200078e00ff */
[----:B------:R-:W-:-:S02]  /*16490*/  MOV R2, 0x164b0 ;  /* 0x000164b000027802 */ /* 0x000fc40000000f00 */
[----:B------:R-:W-:Y:S05]  /*164a0*/  CALL.REL.NOINC `($__internal_5_$__cuda_sm70_shflsync_idx_p) ;  /* 0x0000136000007944 */ /* 0x000fea0003c00000 */
[----:B------:R-:W-:Y:S01]  /*164b0*/  MOV R10, R0 ;  /* 0x00000000000a7202 */ /* 0x000fe20000000f00 */
[----:B------:R-:W-:Y:S05]  /*164c0*/  BRA `(.L_x_292) ;  /* 0xfffea16000007947 */ /* 0x000fea000383ffff */
.L_x_132:
[----:B------:R-:W-:Y:S01]  /*164d0*/  IMAD.MOV.U32 R5, RZ, RZ, R4 ;  /* 0x000000ffff057224 */ /* 0x000fe200078e0004 */
[----:B------:R-:W-:-:S02]  /*164e0*/  MOV R0, 0x1f ;  /* 0x0000001f00007802 */ /* 0x000fc40000000f00 */
[----:B------:R-:W-:Y:S02]  /*164f0*/  MOV R2, 0x16510 ;  /* 0x0001651000027802 */ /* 0x000fe40000000f00 */
[----:B-1----:R-:W-:Y:S05]  /*16500*/  CALL.REL.NOINC `($__internal_5_$__cuda_sm70_shflsync_idx_p) ;  /* 0x0000130000007944 */ /* 0x002fea0003c00000 */
[----:B------:R-:W-:Y:S01]  /*16510*/  MOV R7, R0 ;  /* 0x0000000000077202 */ /* 0x000fe20000000f00 */
[----:B------:R-:W-:Y:S05]  /*16520*/  BRA `(.L_x_131) ;  /* 0xfffea16000007947 */ /* 0x000fea000383ffff */
.L_x_162:
[----:B------:R-:W-:Y:S01]  /*16530*/  IMAD.MOV.U32 R5, RZ, RZ, R19 ;  /* 0x000000ffff057224 */ /* 0x000fe200078e0013 */
[----:B------:R-:W-:Y:S01]  /*16540*/  MOV R3, RZ ;  /* 0x000000ff00037202 */ /* 0x000fe20000000f00 */
[----:B------:R-:W-:Y:S01]  /*16550*/  IMAD.MOV.U32 R0, RZ, RZ, 0x181f ;  /* 0x0000181fff007424 */ /* 0x000fe200078e00ff */
[----:B------:R-:W-:Y:S02]  /*16560*/  MOV R2, 0x16580 ;  /* 0x0001658000027802 */ /* 0x000fe40000000f00 */
[----:B-----5:R-:W-:Y:S05]  /*16570*/  CALL.REL.NOINC `($__internal_5_$__cuda_sm70_shflsync_idx_p) ;  /* 0x0000129000007944 */ /* 0x020fea0003c00000 */
[----:B------:R-:W-:Y:S01]  /*16580*/  MOV R4, R0 ;  /* 0x0000000000047202 */ /* 0x000fe20000000f00 */
[----:B------:R-:W-:Y:S05]  /*16590*/  BRA `(.L_x_293) ;  /* 0xfffefd7000007947 */ /* 0x000fea000383ffff */
.L_x_163:
[----:B------:R-:W-:Y:S01]  /*165a0*/  IMAD.MOV.U32 R5, RZ, RZ, R21 ;  /* 0x000000ffff057224 */ /* 0x000fe200078e0015 */
[----:B------:R-:W-:Y:S01]  /*165b0*/  MOV R3, RZ ;  /* 0x000000ff00037202 */ /* 0x000fe20000000f00 */
[----:B------:R-:W-:Y:S01]  /*165c0*/  IMAD.MOV.U32 R0, RZ, RZ, 0x181f ;  /* 0x0000181fff007424 */ /* 0x000fe200078e00ff */
[----:B------:R-:W-:Y:S02]  /*165d0*/  MOV R2, 0x165f0 ;  /* 0x000165f000027802 */ /* 0x000fe40000000f00 */
[----:B-12--5:R-:W-:Y:S05]  /*165e0*/  CALL.REL.NOINC `($__internal_5_$__cuda_sm70_shflsync_idx_p) ;  /* 0x0000122000007944 */ /* 0x026fea0003c00000 */
[----:B------:R-:W-:Y:S05]  /*165f0*/  BRA `(.L_x_294) ;  /* 0xfffefd3000007947 */ /* 0x000fea000383ffff */
.L_x_166:
[----:B------:R-:W-:Y:S01]  /*16600*/  IMAD.MOV.U32 R5, RZ, RZ, R19 ;  /* 0x000000ffff057224 */ /* 0x000fe200078e0013 */
[----:B--2---:R-:W-:Y:S01]  /*16610*/  MOV R3, 0x1 ;  /* 0x0000000100037802 */ /* 0x004fe20000000f00 */
[----:B----4-:R-:W-:Y:S01]  /*16620*/  IMAD.MOV.U32 R0, RZ, RZ, 0x181f ;  /* 0x0000181fff007424 */ /* 0x010fe200078e00ff */
[----:B------:R-:W-:-:S02]  /*16630*/  MOV R2, 0x16650 ;  /* 0x0001665000027802 */ /* 0x000fc40000000f00 */
[----:B-1-3-5:R-:W-:Y:S05]  /*16640*/  CALL.REL.NOINC `($__internal_5_$__cuda_sm70_shflsync_idx_p) ;  /* 0x000011c000007944 */ /* 0x02afea0003c00000 */
[----:B------:R-:W-:Y:S01]  /*16650*/  IMAD.MOV.U32 R6, RZ, RZ, R0 ;  /* 0x000000ffff067224 */ /* 0x000fe200078e0000 */
[----:B------:R-:W-:Y:S01]  /*16660*/  MOV R3, 0x1 ;  /* 0x0000000100037802 */ /* 0x000fe20000000f00 */
[----:B------:R-:W-:Y:S01]  /*16670*/  IMAD.MOV.U32 R5, RZ, RZ, R21 ;  /* 0x000000ffff057224 */ /* 0x000fe200078e0015 */
[----:B------:R-:W-:-:S02]  /*16680*/  MOV R0, 0x181f ;  /* 0x0000181f00007802 */ /* 0x000fc40000000f00 */
[----:B------:R-:W-:Y:S02]  /*16690*/  MOV R2, 0x166b0 ;  /* 0x000166b000027802 */ /* 0x000fe40000000f00 */
[----:B------:R-:W-:Y:S05]  /*166a0*/  CALL.REL.NOINC `($__internal_5_$__cuda_sm70_shflsync_idx_p) ;  /* 0x0000116000007944 */ /* 0x000fea0003c00000 */
[----:B------:R-:W-:Y:S05]  /*166b0*/  BRA `(.L_x_295) ;  /* 0xfffefe4000007947 */ /* 0x000fea000383ffff */
.L_x_169:
[----:B------:R-:W-:Y:S01]  /*166c0*/  IMAD.MOV.U32 R5, RZ, RZ, R19 ;  /* 0x000000ffff057224 */ /* 0x000fe200078e0013 */
[----:B-1----:R-:W-:Y:S01]  /*166d0*/  MOV R3, 0x2 ;  /* 0x0000000200037802 */ /* 0x002fe20000000f00 */
[----:B----4-:R-:W-:Y:S01]  /*166e0*/  IMAD.MOV.U32 R0, RZ, RZ, 0x181f ;  /* 0x0000181fff007424 */ /* 0x010fe200078e00ff */
[----:B------:R-:W-:Y:S02]  /*166f0*/  MOV R2, 0x16710 ;  /* 0x0001671000027802 */ /* 0x000fe40000000f00 */
[----:B--23-5:R-:W-:Y:S05]  /*16700*/  CALL.REL.NOINC `($__internal_5_$__cuda_sm70_shflsync_idx_p) ;  /* 0x0000110000007944 */ /* 0x02cfea0003c00000 */
[----:B------:R-:W-:Y:S01]  /*16710*/  MOV R6, R0 ;  /* 0x0000000000067202 */ /* 0x000fe20000000f00 */
[----:B------:R-:W-:Y:S05]  /*16720*/  BRA `(.L_x_296) ;  /* 0xfffeff5000007947 */ /* 0x000fea000383ffff */
.L_x_170:
[----:B------:R-:W-:Y:S01]  /*16730*/  IMAD.MOV.U32 R5, RZ, RZ, R21 ;  /* 0x000000ffff057224 */ /* 0x000fe200078e0015 */
[----:B------:R-:W-:Y:S01]  /*16740*/  MOV R3, 0x2 ;  /* 0x0000000200037802 */ /* 0x000fe20000000f00 */
[----:B----4-:R-:W-:Y:S01]  /*16750*/  IMAD.MOV.U32 R0, RZ, RZ, 0x181f ;  /* 0x0000181fff007424 */ /* 0x010fe200078e00ff */
[----:B------:R-:W-:Y:S02]  /*16760*/  MOV R2, 0x16780 ;  /* 0x0001678000027802 */ /* 0x000fe40000000f00 */
[----:B-123-5:R-:W-:Y:S05]  /*16770*/  CALL.REL.NOINC `($__internal_5_$__cuda_sm70_shflsync_idx_p) ;  /* 0x0000109000007944 */ /* 0x02efea0003c00000 */
[----:B------:R-:W-:Y:S05]  /*16780*/  BRA `(.L_x_297) ;  /* 0xfffeff1000007947 */ /* 0x000fea000383ffff */
.L_x_173:
[----:B------:R-:W-:Y:S01]  /*16790*/  IMAD.MOV.U32 R5, RZ, RZ, R19 ;  /* 0x000000ffff057224 */ /* 0x000fe200078e0013 */
[----:B-1----:R-:W-:Y:S01]  /*167a0*/  MOV R3, 0x3 ;  /* 0x0000000300037802 */ /* 0x002fe20000000f00 */
[----:B------:R-:W-:Y:S01]  /*167b0*/  IMAD.MOV.U32 R0, RZ, RZ, 0x181f ;  /* 0x0000181fff007424 */ /* 0x000fe200078e00ff */
[----:B------:R-:W-:-:S02]  /*167c0*/  MOV R2, 0x167e0 ;  /* 0x000167e000027802 */ /* 0x000fc40000000f00 */
[----:B--2345:R-:W-:Y:S05]  /*167d0*/  CALL.REL.NOINC `($__internal_5_$__cuda_sm70_shflsync_idx_p) ;  /* 0x0000103000007944 */ /* 0x03cfea0003c00000 */
[----:B------:R-:W-:Y:S01]  /*167e0*/  IMAD.MOV.U32 R6, RZ, RZ, R0 ;  /* 0x000000ffff067224 */ /* 0x000fe200078e0000 */
[----:B------:R-:W-:Y:S01]  /*167f0*/  MOV R3, 0x3 ;  /* 0x0000000300037802 */ /* 0x000fe20000000f00 */
[----:B------:R-:W-:Y:S01]  /*16800*/  IMAD.MOV.U32 R5, RZ, RZ, R21 ;  /* 0x000000ffff057224 */ /* 0x000fe200078e0015 */
[----:B------:R-:W-:-:S02]  /*16810*/  MOV R0, 0x181f ;  /* 0x0000181f00007802 */ /* 0x000fc40000000f00 */
[----:B------:R-:W-:Y:S02]  /*16820*/  MOV R2, 0x16840 ;  /* 0x0001684000027802 */ /* 0x000fe40000000f00 */
[----:B------:R-:W-:Y:S05]  /*16830*/  CALL.REL.NOINC `($__internal_5_$__cuda_sm70_shflsync_idx_p) ;  /* 0x00000fd000007944 */ /* 0x000fea0003c00000 */
[----:B------:R-:W-:Y:S05]  /*16840*/  BRA `(.L_x_298) ;  /* 0xfffeffc000007947 */ /* 0x000fea000383ffff */
.L_x_230:
[----:B------:R-:W-:Y:S01]  /*16850*/  IMAD.MOV.U32 R2, RZ, RZ, R195 ;  /* 0x000000ffff027224 */ /* 0x000fe200078e00c3 */
[----:B------:R-:W-:Y:S01]  /*16860*/  MOV R7, 0x1f ;  /* 0x0000001f00077802 */ /* 0x000fe20000000f00 */
[----:B------:R-:W-:Y:S01]  /*16870*/  IMAD.MOV.U32 R5, RZ, RZ, 0x2 ;  /* 0x00000002ff057424 */ /* 0x000fe200078e00ff */
[----:B------:R-:W-:Y:S02]  /*16880*/  MOV R6, 0xffffffff ;  /* 0xffffffff00067802 */ /* 0x000fe40000000f00 */
[----:B------:R-:W-:Y:S02]  /*16890*/  MOV R3, 0x168b0 ;  /* 0x000168b000037802 */ /* 0x000fe40000000f00 */
[----:B------:R-:W-:Y:S05]  /*168a0*/  CALL.REL.NOINC `($__internal_4_$__cuda_sm70_shflsync_bfly_p) ;  /* 0x00000f1000007944 */ /* 0x000fea0003c00000 */
[----:B------:R-:W-:Y:S01]  /*168b0*/  FADD.FTZ R0, R195, R5 ;  /* 0x00000005c3007221 */ /* 0x000fe20000010000 */
[----:B------:R-:W-:Y:S02]  /*168c0*/  MOV R5, 0x1 ;  /* 0x0000000100057802 */ /* 0x000fe40000000f00 */
[----:B------:R-:W-:Y:S02]  /*168d0*/  MOV R3, 0x16900 ;  /* 0x0001690000037802 */ /* 0x000fe40000000f00 */
[----:B------:R-:W-:-:S02]  /*168e0*/  MOV R2, R0 ;  /* 0x0000000000027202 */ /* 0x000fc40000000f00 */
[----:B------:R-:W-:Y:S05]  /*168f0*/  CALL.REL.NOINC `($__internal_4_$__cuda_sm70_shflsync_bfly_p) ;  /* 0x00000ec000007944 */ /* 0x000fea0003c00000 */
[----:B------:R-:W-:Y:S01]  /*16900*/  FADD.FTZ R0, R0, R5 ;  /* 0x0000000500007221 */ /* 0x000fe20000010000 */
[----:B------:R-:W-:-:S02]  /*16910*/  MOV R2, R194 ;  /* 0x000000c200027202 */ /* 0x000fc40000000f00 */
[----:B------:R-:W-:Y:S02]  /*16920*/  MOV R5, 0x2 ;  /* 0x0000000200057802 */ /* 0x000fe40000000f00 */
[----:B------:R-:W-:Y:S02]  /*16930*/  MOV R3, 0x16950 ;  /* 0x0001695000037802 */ /* 0x000fe40000000f00 */
[----:B------:R-:W-:Y:S05]  /*16940*/  CALL.REL.NOINC `($__internal_4_$__cuda_sm70_shflsync_bfly_p) ;  /* 0x00000e7000007944 */ /* 0x000fea0003c00000 */
[----:B------:R-:W-:Y:S01]  /*16950*/  FADD.FTZ R4, R194, R5 ;  /* 0x00000005c2047221 */ /* 0x000fe20000010000 */
[----:B------:R-:W-:Y:S02]  /*16960*/  MOV R5, 0x1 ;  /* 0x0000000100057802 */ /* 0x000fe40000000f00 */
[----:B------:R-:W-:Y:S02]  /*16970*/  MOV R3, 0x169a0 ;  /* 0x000169a000037802 */ /* 0x000fe40000000f00 */
[----:B------:R-:W-:Y:S02]  /*16980*/  MOV R2, R4 ;  /* 0x0000000400027202 */ /* 0x000fe40000000f00 */
[----:B------:R-:W-:Y:S05]  /*16990*/  CALL.REL.NOINC `($__internal_4_$__cuda_sm70_shflsync_bfly_p) ;  /* 0x00000e2000007944 */ /* 0x000fea0003c00000 */
[----:B------:R-:W-:Y:S01]  /*169a0*/  MOV R3, R5 ;  /* 0x0000000500037202 */ /* 0x000fe20000000f00 */
[----:B------:R-:W-:Y:S05]  /*169b0*/  BRA `(.L_x_299) ;  /* 0xffffa3c000007947 */ /* 0x000fea000383ffff */
.L_x_237:
[----:B--234-:R-:W-:Y:S01]  /*169c0*/  IMAD.MOV.U32 R5, RZ, RZ, R15 ;  /* 0x000000ffff057224 */ /* 0x01cfe200078e000f */
[----:B------:R-:W-:Y:S01]  /*169d0*/  MOV R3, RZ ;  /* 0x000000ff00037202 */ /* 0x000fe20000000f00 */
[----:B------:R-:W-:Y:S01]  /*169e0*/  IMAD.MOV.U32 R0, RZ, RZ, 0x181f ;  /* 0x0000181fff007424 */ /* 0x000fe200078e00ff */
[----:B------:R-:W-:-:S02]  /*169f0*/  MOV R2, 0x16a10 ;  /* 0x00016a1000027802 */ /* 0x000fc40000000f00 */
[----:B-1----:R-:W-:Y:S05]  /*16a00*/  CALL.REL.NOINC `($__internal_5_$__cuda_sm70_shflsync_idx_p) ;  /* 0x00000e0000007944 */ /* 0x002fea0003c00000 */
[----:B------:R-:W-:Y:S01]  /*16a10*/  MOV R12, R0 ;  /* 0x00000000000c7202 */ /* 0x000fe20000000f00 */
[----:B------:R-:W-:Y:S05]  /*16a20*/  BRA `(.L_x_300) ;  /* 0xffffbf0000007947 */ /* 0x000fea000383ffff */
.L_x_238:
[----:B------:R-:W-:Y:S01]  /*16a30*/  IMAD.MOV.U32 R5, RZ, RZ, R16 ;  /* 0x000000ffff057224 */ /* 0x000fe200078e0010 */
[----:B------:R-:W-:Y:S01]  /*16a40*/  MOV R3, RZ ;  /* 0x000000ff00037202 */ /* 0x000fe20000000f00 */
[----:B------:R-:W-:Y:S01]  /*16a50*/  IMAD.MOV.U32 R0, RZ, RZ, 0x181f ;  /* 0x0000181fff007424 */ /* 0x000fe200078e00ff */
[----:B------:R-:W-:-:S02]  /*16a60*/  MOV R2, 0x16a80 ;  /* 0x00016a8000027802 */ /* 0x000fc40000000f00 */
[----:B-123--:R-:W-:Y:S05]  /*16a70*/  CALL.REL.NOINC `($__internal_5_$__cuda_sm70_shflsync_idx_p) ;  /* 0x00000d9000007944 */ /* 0x00efea0003c00000 */
[----:B------:R-:W-:Y:S05]  /*16a80*/  BRA `(.L_x_301) ;  /* 0xffffbec000007947 */ /* 0x000fea000383ffff */
.L_x_241:
[----:B------:R-:W-:Y:S01]  /*16a90*/  IMAD.MOV.U32 R5, RZ, RZ, R15 ;  /* 0x000000ffff057224 */ /* 0x000fe200078e000f */
[----:B--2---:R-:W-:Y:S01]  /*16aa0*/  MOV R3, 0x1 ;  /* 0x0000000100037802 */ /* 0x004fe20000000f00 */
[----:B------:R-:W-:Y:S01]  /*16ab0*/  IMAD.MOV.U32 R0, RZ, RZ, 0x181f ;  /* 0x0000181fff007424 */ /* 0x000fe200078e00ff */
[----:B------:R-:W-:-:S02]  /*16ac0*/  MOV R2, 0x16ae0 ;  /* 0x00016ae000027802 */ /* 0x000fc40000000f00 */
[----:B-1-34-:R-:W-:Y:S05]  /*16ad0*/  CALL.REL.NOINC `($__internal_5_$__cuda_sm70_shflsync_idx_p) ;  /* 0x00000d3000007944 */ /* 0x01afea0003c00000 */
[----:B------:R-:W-:Y:S01]  /*16ae0*/  IMAD.MOV.U32 R12, RZ, RZ, R0 ;  /* 0x000000ffff0c7224 */ /* 0x000fe200078e0000 */
[----:B------:R-:W-:Y:S01]  /*16af0*/  MOV R3, 0x1 ;  /* 0x0000000100037802 */ /* 0x000fe20000000f00 */
[----:B------:R-:W-:Y:S01]  /*16b00*/  IMAD.MOV.U32 R5, RZ, RZ, R16 ;  /* 0x000000ffff057224 */ /* 0x000fe200078e0010 */
[----:B------:R-:W-:-:S02]  /*16b10*/  MOV R0, 0x181f ;  /* 0x0000181f00007802 */ /* 0x000fc40000000f00 */
[----:B------:R-:W-:Y:S02]  /*16b20*/  MOV R2, 0x16b40 ;  /* 0x00016b4000027802 */ /* 0x000fe40000000f00 */
[----:B------:R-:W-:Y:S05]  /*16b30*/  CALL.REL.NOINC `($__internal_5_$__cuda_sm70_shflsync_idx_p) ;  /* 0x00000cd000007944 */ /* 0x000fea0003c00000 */
[----:B------:R-:W-:Y:S05]  /*16b40*/  BRA `(.L_x_302) ;  /* 0xffffbfe000007947 */ /* 0x000fea000383ffff */
.L_x_244:
[----:B------:R-:W-:Y:S01]  /*16b50*/  IMAD.MOV.U32 R5, RZ, RZ, R15 ;  /* 0x000000ffff057224 */ /* 0x000fe200078e000f */
[----:B--2---:R-:W-:Y:S01]  /*16b60*/  MOV R3, 0x2 ;  /* 0x0000000200037802 */ /* 0x004fe20000000f00 */
[----:B------:R-:W-:Y:S01]  /*16b70*/  IMAD.MOV.U32 R0, RZ, RZ, 0x181f ;  /* 0x0000181fff007424 */ /* 0x000fe200078e00ff */
[----:B------:R-:W-:Y:S02]  /*16b80*/  MOV R2, 0x16ba0 ;  /* 0x00016ba000027802 */ /* 0x000fe40000000f00 */
[----:B-1-34-:R-:W-:Y:S05]  /*16b90*/  CALL.REL.NOINC `($__internal_5_$__cuda_sm70_shflsync_idx_p) ;  /* 0x00000c7000007944 */ /* 0x01afea0003c00000 */
[----:B------:R-:W-:Y:S01]  /*16ba0*/  MOV R12, R0 ;  /* 0x00000000000c7202 */ /* 0x000fe20000000f00 */
[----:B------:R-:W-:Y:S05]  /*16bb0*/  BRA `(.L_x_303) ;  /* 0xffffc0e000007947 */ /* 0x000fea000383ffff */
.L_x_245:
[----:B------:R-:W-:Y:S01]  /*16bc0*/  IMAD.MOV.U32 R5, RZ, RZ, R16 ;  /* 0x000000ffff057224 */ /* 0x000fe200078e0010 */
[----:B--2---:R-:W-:Y:S01]  /*16bd0*/  MOV R3, 0x2 ;  /* 0x0000000200037802 */ /* 0x004fe20000000f00 */
[----:B------:R-:W-:Y:S01]  /*16be0*/  IMAD.MOV.U32 R0, RZ, RZ, 0x181f ;  /* 0x0000181fff007424 */ /* 0x000fe200078e00ff */
[----:B------:R-:W-:Y:S02]  /*16bf0*/  MOV R2, 0x16c10 ;  /* 0x00016c1000027802 */ /* 0x000fe40000000f00 */
[----:B-1-34-:R-:W-:Y:S05]  /*16c00*/  CALL.REL.NOINC `($__internal_5_$__cuda_sm70_shflsync_idx_p) ;  /* 0x00000c0000007944 */ /* 0x01afea0003c00000 */
[----:B------:R-:W-:Y:S05]  /*16c10*/  BRA `(.L_x_304) ;  /* 0xffffc0a000007947 */ /* 0x000fea000383ffff */
.L_x_248:
[----:B------:R-:W-:Y:S01]  /*16c20*/  IMAD.MOV.U32 R5, RZ, RZ, R15 ;  /* 0x000000ffff057224 */ /* 0x000fe200078e000f */
[----:B---3--:R-:W-:Y:S01]  /*16c30*/  MOV R3, 0x3 ;  /* 0x0000000300037802 */ /* 0x008fe20000000f00 */
[----:B----4-:R-:W-:Y:S01]  /*16c40*/  IMAD.MOV.U32 R0, RZ, RZ, 0x181f ;  /* 0x0000181fff007424 */ /* 0x010fe200078e00ff */
[----:B------:R-:W-:-:S02]  /*16c50*/  MOV R2, 0x16c70 ;  /* 0x00016c7000027802 */ /* 0x000fc40000000f00 */
[----:B-12---:R-:W-:Y:S05]  /*16c60*/  CALL.REL.NOINC `($__internal_5_$__cuda_sm70_shflsync_idx_p) ;  /* 0x00000ba000007944 */ /* 0x006fea0003c00000 */
[----:B------:R-:W-:Y:S01]  /*16c70*/  IMAD.MOV.U32 R10, RZ, RZ, R0 ;  /* 0x000000ffff0a7224 */ /* 0x000fe200078e0000 */
[----:B------:R-:W-:Y:S01]  /*16c80*/  MOV R3, 0x3 ;  /* 0x0000000300037802 */ /* 0x000fe20000000f00 */
[----:B------:R-:W-:Y:S01]  /*16c90*/  IMAD.MOV.U32 R5, RZ, RZ, R16 ;  /* 0x000000ffff057224 */ /* 0x000fe200078e0010 */
[----:B------:R-:W-:-:S02]  /*16ca0*/  MOV R0, 0x181f ;  /* 0x0000181f00007802 */ /* 0x000fc40000000f00 */
[----:B------:R-:W-:Y:S02]  /*16cb0*/  MOV R2, 0x16cd0 ;  /* 0x00016cd000027802 */ /* 0x000fe40000000f00 */
[----:B------:R-:W-:Y:S05]  /*16cc0*/  CALL.REL.NOINC `($__internal_5_$__cuda_sm70_shflsync_idx_p) ;  /* 0x00000b4000007944 */ /* 0x000fea0003c00000 */
[----:B------:R-:W-:Y:S05]  /*16cd0*/  BRA `(.L_x_305) ;  /* 0xffffc16000007947 */ /* 0x000fea000383ffff */
.L_x_250:
[----:B------:R-:W-:Y:S01]  /*16ce0*/  IMAD.MOV.U32 R5, RZ, RZ, R16 ;  /* 0x000000ffff057224 */ /* 0x000fe200078e0010 */
[----:B------:R-:W-:Y:S01]  /*16cf0*/  MOV R3, RZ ;  /* 0x000000ff00037202 */ /* 0x000fe20000000f00 */
[----:B------:R-:W-:Y:S01]  /*16d00*/  IMAD.MOV.U32 R0, RZ, RZ, 0x1c1f ;  /* 0x00001c1fff007424 */ /* 0x000fe200078e00ff */
[----:B------:R-:W-:Y:S02]  /*16d10*/  MOV R2, 0x16d30 ;  /* 0x00016d3000027802 */ /* 0x000fe40000000f00 */
[----:B------:R-:W-:Y:S05]  /*16d20*/  CALL.REL.NOINC `($__internal_5_$__cuda_sm70_shflsync_idx_p) ;  /* 0x00000ae000007944 */ /* 0x000fea0003c00000 */
[----:B------:R-:W-:Y:S01]  /*16d30*/  MOV R4, R0 ;  /* 0x0000000000047202 */ /* 0x000fe20000000f00 */
[----:B------:R-:W-:Y:S05]  /*16d40*/  BRA `(.L_x_306) ;  /* 0xffffc45000007947 */ /* 0x000fea000383ffff */
.L_x_251:
[----:B------:R-:W-:Y:S01]  /*16d50*/  IMAD.MOV.U32 R5, RZ, RZ, R17 ;  /* 0x000000ffff057224 */ /* 0x000fe200078e0011 */
[----:B------:R-:W-:Y:S01]  /*16d60*/  MOV R3, RZ ;  /* 0x000000ff00037202 */ /* 0x000fe20000000f00 */
[----:B------:R-:W-:Y:S01]  /*16d70*/  IMAD.MOV.U32 R0, RZ, RZ, 0x1c1f ;  /* 0x00001c1fff007424 */ /* 0x000fe200078e00ff */
[----:B------:R-:W-:Y:S02]  /*16d80*/  MOV R2, 0x16da0 ;  /* 0x00016da000027802 */ /* 0x000fe40000000f00 */
[----:B-12---:R-:W-:Y:S05]  /*16d90*/  CALL.REL.NOINC `($__internal_5_$__cuda_sm70_shflsync_idx_p) ;  /* 0x00000a7000007944 */ /* 0x006fea0003c00000 */
[----:B------:R-:W-:Y:S05]  /*16da0*/  BRA `(.L_x_307) ;  /* 0xffffc41000007947 */ /* 0x000fea000383ffff */
.L_x_254:
[----:B------:R-:W-:Y:S01]  /*16db0*/  IMAD.MOV.U32 R5, RZ, RZ, R16 ;  /* 0x000000ffff057224 */ /* 0x000fe200078e0010 */
[----:B------:R-:W-:Y:S01]  /*16dc0*/  MOV R3, 0x1 ;  /* 0x0000000100037802 */ /* 0x000fe20000000f00 */
[----:B----4-:R-:W-:Y:S01]  /*16dd0*/  IMAD.MOV.U32 R0, RZ, RZ, 0x1c1f ;  /* 0x00001c1fff007424 */ /* 0x010fe200078e00ff */
[----:B------:R-:W-:-:S02]  /*16de0*/  MOV R2, 0x16e00 ;  /* 0x00016e0000027802 */ /* 0x000fc40000000f00 */
[----:B-123--:R-:W-:Y:S05]  /*16df0*/  CALL.REL.NOINC `($__internal_5_$__cuda_sm70_shflsync_idx_p) ;  /* 0x00000a1000007944 */ /* 0x00efea0003c00000 */
[----:B------:R-:W-:Y:S01]  /*16e00*/  IMAD.MOV.U32 R4, RZ, RZ, R0 ;  /* 0x000000ffff047224 */ /* 0x000fe200078e0000 */
[----:B------:R-:W-:Y:S01]  /*16e10*/  MOV R3, 0x1 ;  /* 0x0000000100037802 */ /* 0x000fe20000000f00 */
[----:B------:R-:W-:Y:S01]  /*16e20*/  IMAD.MOV.U32 R5, RZ, RZ, R17 ;  /* 0x000000ffff057224 */ /* 0x000fe200078e0011 */
[----:B------:R-:W-:-:S02]  /*16e30*/  MOV R0, 0x1c1f ;  /* 0x00001c1f00007802 */ /* 0x000fc40000000f00 */
[----:B------:R-:W-:Y:S02]  /*16e40*/  MOV R2, 0x16e60 ;  /* 0x00016e6000027802 */ /* 0x000fe40000000f00 */
[----:B------:R-:W-:Y:S05]  /*16e50*/  CALL.REL.NOINC `($__internal_5_$__cuda_sm70_shflsync_idx_p) ;  /* 0x000009b000007944 */ /* 0x000fea0003c00000 */
[----:B------:R-:W-:Y:S05]  /*16e60*/  BRA `(.L_x_308) ;  /* 0xffffcec000007947 */ /* 0x000fea000383ffff */
.L_x_258:
[----:B------:R-:W-:Y:S01]  /*16e70*/  IMAD.MOV.U32 R5, RZ, RZ, R13 ;  /* 0x000000ffff057224 */ /* 0x000fe200078e000d */
[----:B------:R-:W-:Y:S01]  /*16e80*/  MOV R3, RZ ;  /* 0x000000ff00037202 */ /* 0x000fe20000000f00 */
[----:B------:R-:W-:Y:S01]  /*16e90*/  IMAD.MOV.U32 R0, RZ, RZ, 0x181f ;  /* 0x0000181fff007424 */ /* 0x000fe200078e00ff */
[----:B------:R-:W-:Y:S02]  /*16ea0*/  MOV R2, 0x16ec0 ;  /* 0x00016ec000027802 */ /* 0x000fe40000000f00 */
[----:B------:R-:W-:Y:S05]  /*16eb0*/  CALL.REL.NOINC `($__internal_5_$__cuda_sm70_shflsync_idx_p) ;  /* 0x0000095000007944 */ /* 0x000fea0003c00000 */
[----:B------:R-:W-:Y:S01]  /*16ec0*/  MOV R12, R0 ;  /* 0x00000000000c7202 */ /* 0x000fe20000000f00 */
[----:B------:R-:W-:Y:S05]  /*16ed0*/  BRA `(.L_x_309) ;  /* 0xffffe0c000007947 */ /* 0x000fea000383ffff */
.L_x_259:
[----:B------:R-:W-:Y:S01]  /*16ee0*/  IMAD.MOV.U32 R5, RZ, RZ, R16 ;  /* 0x000000ffff057224 */ /* 0x000fe200078e0010 */
[----:B------:R-:W-:Y:S01]  /*16ef0*/  MOV R3, RZ ;  /* 0x000000ff00037202 */ /* 0x000fe20000000f00 */
[----:B------:R-:W-:Y:S01]  /*16f00*/  IMAD.MOV.U32 R0, RZ, RZ, 0x181f ;  /* 0x0000181fff007424 */ /* 0x000fe200078e00ff */
[----:B------:R-:W-:Y:S02]  /*16f10*/  MOV R2, 0x16f30 ;  /* 0x00016f3000027802 */ /* 0x000fe40000000f00 */
[----:B-12---:R-:W-:Y:S05]  /*16f20*/  CALL.REL.NOINC `($__internal_5_$__cuda_sm70_shflsync_idx_p) ;  /* 0x000008e000007944 */ /* 0x006fea0003c00000 */
[----:B------:R-:W-:Y:S05]  /*16f30*/  BRA `(.L_x_310) ;  /* 0xffffe08000007947 */ /* 0x000fea000383ffff */
.L_x_262:
[----:B------:R-:W-:Y:S01]  /*16f40*/  IMAD.MOV.U32 R5, RZ, RZ, R13 ;  /* 0x000000ffff057224 */ /* 0x000fe200078e000d */
[----:B--2---:R-:W-:Y:S01]  /*16f50*/  MOV R3, 0x1 ;  /* 0x0000000100037802 */ /* 0x004fe20000000f00 */
[----:B----4-:R-:W-:Y:S01]  /*16f60*/  IMAD.MOV.U32 R0, RZ, RZ, 0x181f ;  /* 0x0000181fff007424 */ /* 0x010fe200078e00ff */
[----:B------:R-:W-:-:S02]  /*16f70*/  MOV R2, 0x16f90 ;  /* 0x00016f9000027802 */ /* 0x000fc40000000f00 */
[----:B-1-3--:R-:W-:Y:S05]  /*16f80*/  CALL.REL.NOINC `($__internal_5_$__cuda_sm70_shflsync_idx_p) ;  /* 0x0000088000007944 */ /* 0x00afea0003c00000 */
[----:B------:R-:W-:Y:S01]  /*16f90*/  IMAD.MOV.U32 R12, RZ, RZ, R0 ;  /* 0x000000ffff0c7224 */ /* 0x000fe200078e0000 */
[----:B------:R-:W-:Y:S01]  /*16fa0*/  MOV R3, 0x1 ;  /* 0x0000000100037802 */ /* 0x000fe20000000f00 */
[----:B------:R-:W-:Y:S01]  /*16fb0*/  IMAD.MOV.U32 R5, RZ, RZ, R16 ;  /* 0x000000ffff057224 */ /* 0x000fe200078e0010 */
[----:B------:R-:W-:-:S02]  /*16fc0*/  MOV R0, 0x181f ;  /* 0x0000181f00007802 */ /* 0x000fc40000000f00 */
[----:B------:R-:W-:Y:S02]  /*16fd0*/  MOV R2, 0x16ff0 ;  /* 0x00016ff000027802 */ /* 0x000fe40000000f00 */
[----:B------:R-:W-:Y:S05]  /*16fe0*/  CALL.REL.NOINC `($__internal_5_$__cuda_sm70_shflsync_idx_p) ;  /* 0x0000082000007944 */ /* 0x000fea0003c00000 */
[----:B------:R-:W-:Y:S05]  /*16ff0*/  BRA `(.L_x_311) ;  /* 0xffffe1b000007947 */ /* 0x000fea000383ffff */
.L_x_265:
[----:B------:R-:W-:Y:S01]  /*17000*/  IMAD.MOV.U32 R5, RZ, RZ, R13 ;  /* 0x000000ffff057224 */ /* 0x000fe200078e000d */
[----:B-1----:R-:W-:Y:S01]  /*17010*/  MOV R3, 0x2 ;  /* 0x0000000200037802 */ /* 0x002fe20000000f00 */
[----:B----4-:R-:W-:Y:S01]  /*17020*/  IMAD.MOV.U32 R0, RZ, RZ, 0x181f ;  /* 0x0000181fff007424 */ /* 0x010fe200078e00ff */
[----:B------:R-:W-:Y:S02]  /*17030*/  MOV R2, 0x17050 ;  /* 0x0001705000027802 */ /* 0x000fe40000000f00 */
[----:B--23--:R-:W-:Y:S05]  /*17040*/  CALL.REL.NOINC `($__internal_5_$__cuda_sm70_shflsync_idx_p) ;  /* 0x000007c000007944 */ /* 0x00cfea0003c00000 */
[----:B------:R-:W-:Y:S01]  /*17050*/  MOV R12, R0 ;  /* 0x00000000000c7202 */ /* 0x000fe20000000f00 */
[----:B------:R-:W-:Y:S05]  /*17060*/  BRA `(.L_x_312) ;  /* 0xffffe2b000007947 */ /* 0x000fea000383ffff */
.L_x_266:
[----:B------:R-:W-:Y:S01]  /*17070*/  IMAD.MOV.U32 R5, RZ, RZ, R16 ;  /* 0x000000ffff057224 */ /* 0x000fe200078e0010 */
[----:B------:R-:W-:Y:S01]  /*17080*/  MOV R3, 0x2 ;  /* 0x0000000200037802 */ /* 0x000fe20000000f00 */
[----:B----4-:R-:W-:Y:S01]  /*17090*/  IMAD.MOV.U32 R0, RZ, RZ, 0x181f ;  /* 0x0000181fff007424 */ /* 0x010fe200078e00ff */
[----:B------:R-:W-:Y:S02]  /*170a0*/  MOV R2, 0x170c0 ;  /* 0x000170c000027802 */ /* 0x000fe40000000f00 */
[----:B-123--:R-:W-:Y:S05]  /*170b0*/  CALL.REL.NOINC `($__internal_5_$__cuda_sm70_shflsync_idx_p) ;  /* 0x0000075000007944 */ /* 0x00efea0003c00000 */
[----:B------:R-:W-:Y:S05]  /*170c0*/  BRA `(.L_x_313) ;  /* 0xffffe27000007947 */ /* 0x000fea000383ffff */
.L_x_269:
[----:B------:R-:W-:Y:S01]  /*170d0*/  IMAD.MOV.U32 R5, RZ, RZ, R13 ;  /* 0x000000ffff057224 */ /* 0x000fe200078e000d */
[----:B-1----:R-:W-:Y:S01]  /*170e0*/  MOV R3, 0x3 ;  /* 0x0000000300037802 */ /* 0x002fe20000000f00 */
[----:B------:R-:W-:Y:S01]  /*170f0*/  IMAD.MOV.U32 R0, RZ, RZ, 0x181f ;  /* 0x0000181fff007424 */ /* 0x000fe200078e00ff */
[----:B------:R-:W-:-:S02]  /*17100*/  MOV R2, 0x17120 ;  /* 0x0001712000027802 */ /* 0x000fc40000000f00 */
[----:B--234-:R-:W-:Y:S05]  /*17110*/  CALL.REL.NOINC `($__internal_5_$__cuda_sm70_shflsync_idx_p) ;  /* 0x000006f000007944 */ /* 0x01cfea0003c00000 */
[----:B------:R-:W-:Y:S01]  /*17120*/  IMAD.MOV.U32 R12, RZ, RZ, R0 ;  /* 0x000000ffff0c7224 */ /* 0x000fe200078e0000 */
[----:B------:R-:W-:Y:S01]  /*17130*/  MOV R3, 0x3 ;  /* 0x0000000300037802 */ /* 0x000fe20000000f00 */
[----:B------:R-:W-:Y:S01]  /*17140*/  IMAD.MOV.U32 R5, RZ, RZ, R16 ;  /* 0x000000ffff057224 */ /* 0x000fe200078e0010 */
[----:B------:R-:W-:-:S02]  /*17150*/  MOV R0, 0x181f ;  /* 0x0000181f00007802 */ /* 0x000fc40000000f00 */
[----:B------:R-:W-:Y:S02]  /*17160*/  MOV R2, 0x17180 ;  /* 0x0001718000027802 */ /* 0x000fe40000000f00 */
[----:B------:R-:W-:Y:S05]  /*17170*/  CALL.REL.NOINC `($__internal_5_$__cuda_sm70_shflsync_idx_p) ;  /* 0x0000069000007944 */ /* 0x000fea0003c00000 */
[----:B------:R-:W-:Y:S05]  /*17180*/  BRA `(.L_x_314) ;  /* 0xffffe33000007947 */ /* 0x000fea000383ffff */
.L_x_271:
[----:B------:R-:W-:Y:S01]  /*17190*/  IMAD.MOV.U32 R5, RZ, RZ, R21 ;  /* 0x000000ffff057224 */ /* 0x000fe200078e0015 */
[----:B------:R-:W-:Y:S01]  /*171a0*/  MOV R3, RZ ;  /* 0x000000ff00037202 */ /* 0x000fe20000000f00 */
[----:B------:R-:W-:Y:S01]  /*171b0*/  IMAD.MOV.U32 R0, RZ, RZ, 0x1f ;  /* 0x0000001fff007424 */ /* 0x000fe200078e00ff */
[----:B------:R-:W-:Y:S02]  /*171c0*/  MOV R2, 0x171e0 ;  /* 0x000171e000027802 */ /* 0x000fe40000000f00 */
[----:B-1-3--:R-:W-:Y:S05]  /*171d0*/  CALL.REL.NOINC `($__internal_5_$__cuda_sm70_shflsync_idx_p) ;  /* 0x0000063000007944 */ /* 0x00afea0003c00000 */
[----:B------:R-:W-:Y:S01]  /*171e0*/  MOV R9, R0 ;  /* 0x0000000000097202 */ /* 0x000fe20000000f00 */
[----:B------:R-:W-:Y:S05]  /*171f0*/  BRA `(.L_x_315) ;  /* 0xffffe4d000007947 */ /* 0x000fea000383ffff */
.L_x_272:
[----:B------:R-:W-:Y:S01]  /*17200*/  IMAD.MOV.U32 R5, RZ, RZ, R21 ;  /* 0x000000ffff057224 */ /* 0x000fe200078e0015 */
[----:B------:R-:W-:Y:S01]  /*17210*/  MOV R3, 0x1 ;  /* 0x0000000100037802 */ /* 0x000fe20000000f00 */
[----:B------:R-:W-:Y:S01]  /*17220*/  IMAD.MOV.U32 R0, RZ, RZ, 0x1f ;  /* 0x0000001fff007424 */ /* 0x000fe200078e00ff */
[----:B------:R-:W-:Y:S02]  /*17230*/  MOV R2, 0x17250 ;  /* 0x0001725000027802 */ /* 0x000fe40000000f00 */
[----:B-1234-:R-:W-:Y:S05]  /*17240*/  CALL.REL.NOINC `($__internal_5_$__cuda_sm70_shflsync_idx_p) ;  /* 0x000005c000007944 */ /* 0x01efea0003c00000 */
[----:B------:R-:W-:Y:S01]  /*17250*/  MOV R8, R0 ;  /* 0x0000000000087202 */ /* 0x000fe20000000f00 */
[----:B------:R-:W-:Y:S05]  /*17260*/  BRA `(.L_x_316) ;  /* 0xffffe48000007947 */ /* 0x000fea000383ffff */
.L_x_273:
[----:B------:R-:W-:Y:S02]  /*17270*/  MOV R2, 0x1 ;  /* 0x0000000100027802 */ /* 0x000fe40000000f00 */
[----:B------:R-:W-:-:S02]  /*17280*/  MOV R3, 0x172a0 ;  /* 0x000172a000037802 */ /* 0x000fc40000000f00 */
[----:B--2-4-:R-:W-:Y:S05]  /*17290*/  CALL.REL.NOINC `($__internal_6_$__cuda_sm70_shflsync_up_p) ;  /* 0x000005c000007944 */ /* 0x014fea0003c00000 */
[----:B------:R-:W-:Y:S05]  /*172a0*/  BRA `(.L_x_317) ;  /* 0xffffe56000007947 */ /* 0x000fea000383ffff */
.L_x_274:
[----:B------:R-:W-:Y:S02]  /*172b0*/  MOV R2, 0x2 ;  /* 0x0000000200027802 */ /* 0x000fe40000000f00 */
[----:B------:R-:W-:-:S02]  /*172c0*/  MOV R3, 0x172e0 ;  /* 0x000172e000037802 */ /* 0x000fc40000000f00 */
[----:B--2-4-:R-:W-:Y:S05]  /*172d0*/  CALL.REL.NOINC `($__internal_6_$__cuda_sm70_shflsync_up_p) ;  /* 0x0000058000007944 */ /* 0x014fea0003c00000 */
        /* <DEDUP_REMOVED lines=23> */
.L_x_278:
[----:B------:R-:W-:Y:S02]  /*17450*/  MOV R2, 0x1 ;  /* 0x0000000100027802 */ /* 0x000fe40000000f00 */
[----:B------:R-:W-:Y:S02]  /*17460*/  MOV R3, 0x17480 ;  /* 0x0001748000037802 */ /* 0x000fe40000000f00 */
[----:B--2---:R-:W-:Y:S05]  /*17470*/  CALL.REL.NOINC `($__internal_6_$__cuda_sm70_shflsync_up_p) ;  /* 0x000003e000007944 */ /* 0x004fea0003c00000 */
[----:B------:R-:W-:Y:S01]  /*17480*/  MOV R2, R4 ;  /* 0x0000000400027202 */ /* 0x000fe20000000f00 */
[----:B------:R-:W-:Y:S05]  /*17490*/  BRA `(.L_x_319) ;  /* 0xffffe5c000007947 */ /* 0x000fea000383ffff */
.L_x_279:
        /* <DEDUP_REMOVED lines=26> */
.L_x_281:
[----:B------:R-:W-:Y:S02]  /*17640*/  SEL R0, RZ, 0x1, P0 ;  /* 0x00000001ff007807 */ /* 0x000fe40000000000 */
[----:B------:R-:W-:Y:S02]  /*17650*/  MOV R2, 0x17670 ;  /* 0x0001767000027802 */ /* 0x000fe40000000f00 */
[----:B-12---:R-:W-:Y:S05]  /*17660*/  CALL.REL.NOINC `($__internal_7_$__cuda_sm70_votesync_ballot) ;  /* 0x0000026000007944 */ /* 0x006fea0003c00000 */
[----:B------:R-:W-:Y:S01]  /*17670*/  MOV R8, R0 ;  /* 0x0000000000087202 */ /* 0x000fe20000000f00 */
[----:B------:R-:W-:Y:S05]  /*17680*/  BRA `(.L_x_321) ;  /* 0xffffe56000007947 */ /* 0x000fea000383ffff */
.L_x_282:
[----:B------:R-:W-:Y:S01]  /*17690*/  IMAD.MOV.U32 R5, RZ, RZ, R6 ;  /* 0x000000ffff057224 */ /* 0x000fe200078e0006 */
[----:B----4-:R-:W-:Y:S01]  /*176a0*/  MOV R3, R11 ;  /* 0x0000000b00037202 */ /* 0x010fe20000000f00 */
[----:B------:R-:W-:Y:S01]  /*176b0*/  IMAD.MOV.U32 R0, RZ, RZ, 0x1f ;  /* 0x0000001fff007424 */ /* 0x000fe200078e00ff */
[----:B------:R-:W-:Y:S02]  /*176c0*/  MOV R2, 0x176e0 ;  /* 0x000176e000027802 */ /* 0x000fe40000000f00 */
[----:B-123--:R-:W-:Y:S05]  /*176d0*/  CALL.REL.NOINC `($__internal_5_$__cuda_sm70_shflsync_idx_p) ;  /* 0x0000013000007944 */ /* 0x00efea0003c00000 */
[----:B------:R-:W-:Y:S01]  /*176e0*/  IMAD.MOV.U32 R6, RZ, RZ, R0 ;  /* 0x000000ffff067224 */ /* 0x000fe200078e0000 */
[----:B------:R-:W-:Y:S01]  /*176f0*/  MOV R3, R11 ;  /* 0x0000000b00037202 */ /* 0x000fe20000000f00 */
[----:B------:R-:W-:Y:S01]  /*17700*/  IMAD.MOV.U32 R5, RZ, RZ, R7 ;  /* 0x000000ffff057224 */ /* 0x000fe200078e0007 */
[----:B------:R-:W-:Y:S02]  /*17710*/  MOV R0, 0x1f ;  /* 0x0000001f00007802 */ /* 0x000fe40000000f00 */
[----:B------:R-:W-:-:S02]  /*17720*/  MOV R2, 0x17740 ;  /* 0x0001774000027802 */ /* 0x000fc40000000f00 */
[----:B------:R-:W-:Y:S05]  /*17730*/  CALL.REL.NOINC `($__internal_5_$__cuda_sm70_shflsync_idx_p) ;  /* 0x000000d000007944 */ /* 0x000fea0003c00000 */
[----:B------:R-:W-:Y:S01]  /*17740*/  MOV R7, R0 ;  /* 0x0000000000077202 */ /* 0x000fe20000000f00 */
[----:B------:R-:W-:Y:S05]  /*17750*/  BRA `(.L_x_322) ;  /* 0xffffe4d000007947 */ /* 0x000fea000383ffff */
.L_x_285:
[----:B------:R-:W-:Y:S01]  /*17760*/  IMAD.MOV.U32 R5, RZ, RZ, R4 ;  /* 0x000000ffff057224 */ /* 0x000fe200078e0004 */
[----:B------:R-:W-:-:S02]  /*17770*/  MOV R0, 0x1f ;  /* 0x0000001f00007802 */ /* 0x000fc40000000f00 */
[----:B------:R-:W-:Y:S02]  /*17780*/  MOV R2, 0x177a0 ;  /* 0x000177a000027802 */ /* 0x000fe40000000f00 */
[----:B-1234-:R-:W-:Y:S05]  /*17790*/  CALL.REL.NOINC `($__internal_5_$__cuda_sm70_shflsync_idx_p) ;  /* 0x0000007000007944 */ /* 0x01efea0003c00000 */
[----:B------:R-:W-:Y:S01]  /*177a0*/  MOV R12, R0 ;  /* 0x00000000000c7202 */ /* 0x000fe20000000f00 */
[----:B------:R-:W-:Y:S05]  /*177b0*/  BRA `(.L_x_284) ;  /* 0xffffe4d000007947 */ /* 0x000fea000383ffff */
        .weak           $__internal_4_$__cuda_sm70_shflsync_bfly_p
        .type           $__internal_4_$__cuda_sm70_shflsync_bfly_p,@function
        .size           $__internal_4_$__cuda_sm70_shflsync_bfly_p,($__internal_5_$__cuda_sm70_shflsync_idx_p - $__internal_4_$__cuda_sm70_shflsync_bfly_p)
$__internal_4_$__cuda_sm70_shflsync_bfly_p:
[----:B------:R-:W-:Y:S04]  /*177c0*/  WARPSYNC R6 ;  /* 0x0000000600007348 */ /* 0x000fe80003800000 */
[----:B------:R1:W2:Y:S02]  /*177d0*/  SHFL.BFLY PT, R5, R2, R5, R7 ;  /* 0x0c00000502057389 */ /* 0x0002a400000e0007 */
[----:B-1----:R-:W-:Y:S02]  /*177e0*/  MOV R2, R3 ;  /* 0x0000000300027202 */ /* 0x002fe40000000f00 */
[----:B------:R-:W-:-:S04]  /*177f0*/  MOV R3, 0x0 ;  /* 0x0000000000037802 */ /* 0x000fc80000000f00 */
[----:B--2---:R-:W-:Y:S05]  /*17800*/  RET.REL.NODEC R2 `(_ZN7cutlass13device_kernelIN5flash19enable_sm80_to_sm89INS1_16FlashAttnFwdSm80INS1_25CollectiveMainloopFwdSm80ILi8ELi1ELb0EN4cute5tupleIJNS5_1CILi128EEENS7_ILi32EEENS7_ILi256EEEEEELi256ENS_10bfloat16_tEfNS_4arch4Sm80ELb0ELb0ELb1ELb1ELb0ELb1ELb1ELb1EEENS1_21CollectiveEpilogueFwdINS6_IJS8_SA_S9_EEENS6_IJNS7_ILi1EEESI_SI_EEESC_SE_Li256ELb1ELb1ELb1ELb0EEENS1_36VarlenDynamicPersistentTileSchedulerILi128ELi32ELi256ELi256ELb1ELb1ELb0ELb0ELb1ELb1EEEEEEEEEvNT_6ParamsE) ;  /* 0xfffe87f002007950 */ /* 0x004fea0003c3ffff */
        .weak           $__internal_5_$__cuda_sm70_shflsync_idx_p
        .type           $__internal_5_$__cuda_sm70_shflsync_idx_p,@function
        .size           $__internal_5_$__cuda_sm70_shflsync_idx_p,($__internal_6_$__cuda_sm70_shflsync_up_p - $__internal_5_$__cuda_sm70_shflsync_idx_p)
$__internal_5_$__cuda_sm70_shflsync_idx_p:
[----:B------:R-:W-:-:S04]  /*17810*/  MOV R115, 0xffffffff ;  /* 0xffffffff00737802 */ /* 0x000fc80000000f00 */
[----:B------:R-:W-:Y:S04]  /*17820*/  WARPSYNC R115 ;  /* 0x0000007300007348 */ /* 0x000fe80003800000 */
[----:B------:R1:W2:Y:S02]  /*17830*/  SHFL.IDX PT, R0, R5, R3, R0 ;  /* 0x0000000305007389 */ /* 0x0002a400000e0000 */
[----:B-1----:R-:W-:-:S04]  /*17840*/  MOV R3, 0x0 ;  /* 0x0000000000037802 */ /* 0x002fc80000000f00 */
[----:B--2---:R-:W-:Y:S05]  /*17850*/  RET.REL.NODEC R2 `(_ZN7cutlass13device_kernelIN5flash19enable_sm80_to_sm89INS1_16FlashAttnFwdSm80INS1_25CollectiveMainloopFwdSm80ILi8ELi1ELb0EN4cute5tupleIJNS5_1CILi128EEENS7_ILi32EEENS7_ILi256EEEEEELi256ENS_10bfloat16_tEfNS_4arch4Sm80ELb0ELb0ELb1ELb1ELb0ELb1ELb1ELb1EEENS1_21CollectiveEpilogueFwdINS6_IJS8_SA_S9_EEENS6_IJNS7_ILi1EEESI_SI_EEESC_SE_Li256ELb1ELb1ELb1ELb0EEENS1_36VarlenDynamicPersistentTileSchedulerILi128ELi32ELi256ELi256ELb1ELb1ELb0ELb0ELb1ELb1EEEEEEEEEvNT_6ParamsE) ;  /* 0xfffe87a002007950 */ /* 0x004fea0003c3ffff */
        .weak           $__internal_6_$__cuda_sm70_shflsync_up_p
        .type           $__internal_6_$__cuda_sm70_shflsync_up_p,@function
        .size           $__internal_6_$__cuda_sm70_shflsync_up_p,($__internal_7_$__cuda_sm70_votesync_ballot - $__internal_6_$__cuda_sm70_shflsync_up_p)
$__internal_6_$__cuda_sm70_shflsync_up_p:
[----:B------:R-:W-:Y:S02]  /*17860*/  IMAD.MOV.U32 R4, RZ, RZ, RZ ;  /* 0x000000ffff047224 */ /* 0x000fe400078e00ff */
[----:B------:R-:W-:-:S04]  /*17870*/  IMAD.MOV.U32 R10, RZ, RZ, -0x1 ;  /* 0xffffffffff0a7424 */ /* 0x000fc800078e00ff */
[----:B------:R-:W-:Y:S04]  /*17880*/  WARPSYNC R10 ;  /* 0x0000000a00007348 */ /* 0x000fe80003800000 */
[----:B------:R1:W2:Y:S02]  /*17890*/  SHFL.UP PT, R4, R0, R2, R4 ;  /* 0x0400000200047389 */ /* 0x0002a400000e0004 */
[----:B-1----:R-:W-:Y:S02]  /*178a0*/  MOV R2, R3 ;  /* 0x0000000300027202 */ /* 0x002fe40000000f00 */
[----:B------:R-:W-:-:S04]  /*178b0*/  MOV R3, 0x0 ;  /* 0x0000000000037802 */ /* 0x000fc80000000f00 */
[----:B--2---:R-:W-:Y:S05]  /*178c0*/  RET.REL.NODEC R2 `(_ZN7cutlass13device_kernelIN5flash19enable_sm80_to_sm89INS1_16FlashAttnFwdSm80INS1_25CollectiveMainloopFwdSm80ILi8ELi1ELb0EN4cute5tupleIJNS5_1CILi128EEENS7_ILi32EEENS7_ILi256EEEEEELi256ENS_10bfloat16_tEfNS_4arch4Sm80ELb0ELb0ELb1ELb1ELb0ELb1ELb1ELb1EEENS1_21CollectiveEpilogueFwdINS6_IJS8_SA_S9_EEENS6_IJNS7_ILi1EEESI_SI_EEESC_SE_Li256ELb1ELb1ELb1ELb0EEENS1_36VarlenDynamicPersistentTileSchedulerILi128ELi32ELi256ELi256ELb1ELb1ELb0ELb0ELb1ELb1EEEEEEEEEvNT_6ParamsE) ;  /* 0xfffe873002007950 */ /* 0x004fea0003c3ffff */
        .weak           $__internal_7_$__cuda_sm70_votesync_ballot
        .type           $__internal_7_$__cuda_sm70_votesync_ballot,@function
        .size           $__internal_7_$__cuda_sm70_votesync_ballot,(.L_x_5174 - $__internal_7_$__cuda_sm70_votesync_ballot)
$__internal_7_$__cuda_sm70_votesync_ballot:
[----:B------:R-:W-:Y:S01]  /*178d0*/  ISETP.NE.U32.AND P0, PT, R0, 0x1, PT ;  /* 0x000000010000780c */ /* 0x000fe20003f05070 */
[----:B------:R-:W-:-:S04]  /*178e0*/  IMAD.MOV.U32 R3, RZ, RZ, -0x1 ;  /* 0xffffffffff037424 */ /* 0x000fc800078e00ff */
[----:B------:R-:W-:Y:S08]  /*178f0*/  WARPSYNC R3 ;  /* 0x0000000300007348 */ /* 0x000ff00003800000 */
[----:B------:R-:W-:-:S04]  /*17900*/  VOTE.ANY R0, PT, !P0 ;  /* 0x0000000000007806 */ /* 0x000fc800040e0100 */
[----:B------:R-:W-:Y:S01]  /*17910*/  LOP3.LUT R0, R0, R3, RZ, 0xc0, !PT ;  /* 0x0000000300007212 */ /* 0x000fe200078ec0ff */
[----:B------:R-:W-:-:S04]  /*17920*/  IMAD.MOV.U32 R3, RZ, RZ, 0x0 ;  /* 0x00000000ff037424 */ /* 0x000fc800078e00ff */
[----:B------:R-:W-:Y:S05]  /*17930*/  RET.REL.NODEC R2 `(_ZN7cutlass13device_kernelIN5flash19enable_sm80_to_sm89INS1_16FlashAttnFwdSm80INS1_25CollectiveMainloopFwdSm80ILi8ELi1ELb0EN4cute5tupleIJNS5_1CILi128EEENS7_ILi32EEENS7_ILi256EEEEEELi256ENS_10bfloat16_tEfNS_4arch4Sm80ELb0ELb0ELb1ELb1ELb0ELb1ELb1ELb1EEENS1_21CollectiveEpilogueFwdINS6_IJS8_SA_S9_EEENS6_IJNS7_ILi1EEESI_SI_EEESC_SE_Li256ELb1ELb1ELb1ELb0EEENS1_36VarlenDynamicPersistentTileSchedulerILi128ELi32ELi256ELi256ELb1ELb1ELb0ELb0ELb1ELb1EEEEEEEEEvNT_6ParamsE) ;  /* 0xfffe86c002007950 */ /* 0x000fea0003c3ffff */
.L_x_323:
        /* <DEDUP_REMOVED lines=12> */
.L_x_5174:


//--------------------- .text._ZN7cutlass13device_kernelIN5flash19enable_sm80_to_sm89INS1_16FlashAttnFwdSm80INS1_25CollectiveMainloopFwdSm80ILi8ELi1ELb1EN4cute5tupleIJNS5_1CILi128EEENS7_ILi48EEENS7_ILi256EEEEEELi256ENS_10bfloat16_tEfNS_4arch4Sm80ELb0ELb1ELb1ELb0ELb0ELb0ELb1ELb1EEENS1_21CollectiveEpilogueFwdINS6_IJS8_SA_S9_EEENS6_IJNS7_ILi1EEESI_SI_EEESC_SE_Li256ELb0ELb1ELb1ELb0EEENS1_19SingleTileSchedulerILb0ELb1ELb1ELi128EEEEEEEEEvNT_6ParamsE --------------------------
	.section	.text._ZN7cutlass13device_kernelIN5flash19enable_sm80_to_sm89INS1_16FlashAttnFwdSm80INS1_25CollectiveMainloopFwdSm80ILi8ELi1ELb1EN4cute5tupleIJNS5_1CILi128EEENS7_ILi48EEENS7_ILi256EEEEEELi256ENS_10bfloat16_tEfNS_4arch4Sm80ELb0ELb1ELb1ELb0ELb0ELb0ELb1ELb1EEENS1_21CollectiveEpilogueFwdINS6_IJS8_SA_S9_EEENS6_IJNS7_ILi1EEESI_SI_EEESC_SE_Li256ELb0ELb1ELb1ELb0EEENS1_19SingleTileSchedulerILb0ELb1ELb1ELi128EEEEEEEEEvNT_6ParamsE,"ax",@progbits
	.sectioninfo	@"SHI_REGISTERS=255"
	.align	128
.text._ZN7cutlass13device_kernelIN5flash19enable_sm80_to_sm89INS1_16FlashAttnFwdSm80INS1_25CollectiveMainloopFwdSm80ILi8ELi1ELb1EN4cute5tupleIJNS5_1CILi128EEENS7_ILi48EEENS7_ILi256EEEEEELi256ENS_10bfloat16_tEfNS_4arch4Sm80ELb0ELb1ELb1ELb0ELb0ELb0ELb1ELb1EEENS1_21CollectiveEpilogueFwdINS6_IJS8_SA_S9_EEENS6_IJNS7_ILi1EEESI_SI_EEESC_SE_Li256ELb0ELb1ELb1ELb0EEENS1_19SingleTileSchedulerILb0ELb1ELb1ELi128EEEEEEEEEvNT_6ParamsE:
        .type           _ZN7cutlass13device_kernelIN5flash19enable_sm80_to_sm89INS1_16FlashAttnFwdSm80INS1_25CollectiveMainloopFwdSm80ILi8ELi1ELb1EN4cute5tupleIJNS5_1CILi128EEENS7_ILi48EEENS7_ILi256EEEEEELi256ENS_10bfloat16_tEfNS_4arch4Sm80ELb0ELb1ELb1ELb0ELb0ELb0ELb1ELb1EEENS1_21CollectiveEpilogueFwdINS6_IJS8_SA_S9_EEENS6_IJNS7_ILi1EEESI_SI_EEESC_SE_Li256ELb0ELb1ELb1ELb0EEENS1_19SingleTileSchedulerILb0ELb1ELb1ELi128EEEEEEEEEvNT_6ParamsE,@function
        .size           _ZN7cutlass13device_kernelIN5flash19enable_sm80_to_sm89INS1_16FlashAttnFwdSm80INS1_25CollectiveMainloopFwdSm80ILi8ELi1ELb1EN4cute5tupleIJNS5_1CILi128EEENS7_ILi48EEENS7_ILi256EEEEEELi256ENS_10bfloat16_tEfNS_4arch4Sm80ELb0ELb1ELb1ELb0ELb0ELb0ELb1ELb1EEENS1_21CollectiveEpilogueFwdINS6_IJS8_SA_S9_EEENS6_IJNS7_ILi1EEESI_SI_EEESC_SE_Li256ELb0ELb1ELb1ELb0EEENS1_19SingleTileSchedulerILb0ELb1ELb1ELi128EEEEEEEEEvNT_6ParamsE,(.L_x_5179 - _ZN7cutlass13device_kernelIN5flash19enable_sm80_to_sm89INS1_16FlashAttnFwdSm80INS1_25CollectiveMainloopFwdSm80ILi8ELi1ELb1EN4cute5tupleIJNS5_1CILi128EEENS7_ILi48EEENS7_ILi256EEEEEELi256ENS_10bfloat16_tEfNS_4arch4Sm80ELb0ELb1ELb1ELb0ELb0ELb0ELb1ELb1EEENS1_21CollectiveEpilogueFwdINS6_IJS8_SA_S9_EEENS6_IJNS7_ILi1EEESI_SI_EEESC_SE_Li256ELb0ELb1ELb1ELb0EEENS1_19SingleTileSchedulerILb0ELb1ELb1ELi128EEEEEEEEEvNT_6ParamsE)
        .other          _ZN7cutlass13device_kernelIN5flash19enable_sm80_to_sm89INS1_16FlashAttnFwdSm80INS1_25CollectiveMainloopFwdSm80ILi8ELi1ELb1EN4cute5tupleIJNS5_1CILi128EEENS7_ILi48EEENS7_ILi256EEEEEELi256ENS_10bfloat16_tEfNS_4arch4Sm80ELb0ELb1ELb1ELb0ELb0ELb0ELb1ELb1EEENS1_21CollectiveEpilogueFwdINS6_IJS8_SA_S9_EEENS6_IJNS7_ILi1EEESI_SI_EEESC_SE_Li256ELb0ELb1ELb1ELb0EEENS1_19SingleTileSchedulerILb0ELb1ELb1ELi128EEEEEEEEEvNT_6ParamsE,@"STO_CUDA_ENTRY STV_DEFAULT"
_ZN7cutlass13device_kernelIN5flash19enable_sm80_to_sm89INS1_16FlashAttnFwdSm80INS1_25CollectiveMainloopFwdSm80ILi8ELi1ELb1EN4cute5tupleIJNS5_1CILi128EEENS7_ILi48EEENS7_ILi256EEEEEELi256ENS_10bfloat16_tEfNS_4arch4Sm80ELb0ELb1ELb1ELb0ELb0ELb0ELb1ELb1EEENS1_21CollectiveEpilogueFwdINS6_IJS8_SA_S9_EEENS6_IJNS7_ILi1EEESI_SI_EEESC_SE_Li256ELb0ELb1ELb1ELb0EEENS1_19SingleTileSchedulerILb0ELb1ELb1ELi128EEEEEEEEEvNT_6ParamsE:
        /* <DEDUP_REMOVED lines=18> */
.L_x_324:
[----:B---3--:R-:W-:Y:S02]  /*0120*/  ULDC.64 UR4, c[0x0][0x550] ;  /* 0x0001540000047ab9 */ /* 0x008fe40000000a00 */
[----:B------:R-:W-:Y:S02]  /*0130*/  UISETP.NE.AND UP0, UPT, UR4, 0x1, UPT ;  /* 0x000000010400788c */ /* 0x000fe4000bf05270 */
[----:B------:R-:W-:-:S02]  /*0140*/  UIMAD.WIDE.U32 UR8, UR6, UR5, URZ ;  /* 0x00000005060872a5 */ /* 0x000fc4000f8e003f */
[----:B------:R-:W-:Y:S02]  /*0150*/  ULDC UR4, c[0x0][0x558] ;  /* 0x0001560000047ab9 */ /* 0x000fe40000000800 */
[----:B------:R-:W-:-:S05]  /*0160*/  UMOV UR12, UR6 ;  /* 0x00000006000c7c82 */ /* 0x000fca0008000000 */
[----:B------:R-:W-:-:S03]  /*0170*/  @UP0 USHF.R.U32.HI UR12, URZ, UR4, UR9 ;  /* 0x000000043f0c0299 */ /* 0x000fc60008011609 */
.L_x_325:
[----:B------:R-:W-:Y:S01]  /*0180*/  ISETP.GE.AND P0, PT, R11, RZ, PT ;  /* 0x000000ff0b00720c */ /* 0x000fe20003f06270 */
[----:B------:R-:W-:Y:S02]  /*0190*/  UIADD3 UR5, -UR12, URZ, URZ ;  /* 0x0000003f0c057290 */ /* 0x000fe4000fffe13f */
[----:B------:R-:W-:Y:S02]  /*01a0*/  ULDC UR4, c[0x0][0x550] ;  /* 0x0001540000047ab9 */ /* 0x000fe40000000800 */
[----:B------:R-:W-:-:S08]  /*01b0*/  UIMAD UR6, UR5, UR4, UR6 ;  /* 0x00000004050672a4 */ /* 0x000fd0000f8e0206 */
[----:B------:R-:W-:Y:S05]  /*01c0*/  @!P0 EXIT ;  /* 0x000000000000894d */ /* 0x000fea0003800000 */
[----:B------:R-:W1:Y:S01]  /*01d0*/  S2UR UR11, SR_CTAID.X ;  /* 0x00000000000b79c3 */ /* 0x000e620000002500 */
[----:B------:R-:W-:Y:S02]  /*01e0*/  ULDC UR7, c[0x0][0x2c4] ;  /* 0x0000b10000077ab9 */ /* 0x000fe40000000800 */
[----:B------:R-:W-:Y:S02]  /*01f0*/  UISETP.NE.AND UP1, UPT, UR7, 0x1, UPT ;  /* 0x000000010700788c */ /* 0x000fe4000bf25270 */
[----:B------:R-:W-:Y:S02]  /*0200*/  UMOV UR10, 0x1 ;  /* 0x00000001000a7882 */ /* 0x000fe40000000000 */
[----:B------:R-:W-:Y:S02]  /*0210*/  ULDC.64 UR4, c[0x0][0x328] ;  /* 0x0000ca0000047ab9 */ /* 0x000fe40000000a00 */
[----:B------:R-:W-:Y:S02]  /*0220*/  UISETP.LE.AND UP0, UPT, UR10, UR5, UPT ;  /* 0x000000050a00728c */ /* 0x000fe4000bf03270 */
[----:B------:R-:W-:-:S02]  /*0230*/  ULDC.64 UR8, c[0x0][0x2c8] ;  /* 0x0000b20000087ab9 */ /* 0x000fc40000000a00 */
[----:B------:R-:W-:Y:S02]  /*0240*/  ULDC UR13, c[0x0][0x168] ;  /* 0x00005a00000d7ab9 */ /* 0x000fe40000000800 */
[----:B------:R-:W-:Y:S01]  /*0250*/  PLOP3.LUT P0, PT, PT, PT, UP0, 0x40, 0x0 ;  /* 0x000000000000781c */ /* 0x000fe20003f0e808 */
[----:B------:R-:W-:Y:S02]  /*0260*/  ULDC UR5, c[0x0][0x1d0] ;  /* 0x0000740000057ab9 */ /* 0x000fe40000000800 */
[----:B------:R-:W-:Y:S02]  /*0270*/  UP2UR UR14, UPR, URZ, 0x2 ;  /* 0x000000023f0e7883 */ /* 0x000fe40008000000 */
[----:B-1----:R-:W-:-:S04]  /*0280*/  USHF.L.U32 UR11, UR11, 0x7, URZ ;  /* 0x000000070b0b7899 */ /* 0x002fc8000800063f */
[----:B------:R-:W-:Y:S02]  /*0290*/  @UP1 UIADD3 UR16, UR11, 0x7f, URZ ;  /* 0x0000007f0b101890 */ /* 0x000fe4000fffe03f */
[----:B------:R-:W-:Y:S02]  /*02a0*/  UIADD3 UR15, UR11, 0x7f, URZ ;  /* 0x0000007f0b0f7890 */ /* 0x000fe4000fffe03f */
[----:B------:R-:W-:Y:S02]  /*02b0*/  UIMAD.WIDE.U32 UR16, UR16, UR8, URZ ;  /* 0x00000008101072a5 */ /* 0x000fe4000f8e003f */
[----:B------:R-:W-:Y:S02]  /*02c0*/  UIADD3 UR8, UR10, -UR13, URZ ;  /* 0x8000000d0a087290 */ /* 0x000fe4000fffe03f */
[----:B------:R-:W-:Y:S02]  /*02d0*/  @UP1 USHF.R.U32.HI UR15, URZ, UR9, UR17 ;  /* 0x000000093f0f1299 */ /* 0x000fe40008011611 */
[----:B------:R-:W-:-:S02]  /*02e0*/  UP2UR UR13, UPR, URZ, 0x1 ;  /* 0x000000013f0d7883 */ /* 0x000fc40008000000 */
[----:B------:R-:W-:-:S04]  /*02f0*/  UIADD3 UR5, UR15, UR5, UR8 ;  /* 0x000000050f057290 */ /* 0x000fc8000fffe008 */
[----:B------:R-:W-:Y:S01]  /*0300*/  UIADD3 UR8, UR5, UR4, URZ ;  /* 0x0000000405087290 */ /* 0x000fe2000fffe03f */
[----:B------:R-:W-:Y:S05]  /*0310*/  @P0 BRA `(.L_x_326) ;  /* 0x0000014000000947 */ /* 0x000fea0003800000 */
[----:B------:R-:W-:Y:S01]  /*0320*/  ISETP.LT.AND P0, PT, RZ, UR5, PT ;  /* 0x00000005ff007c0c */ /* 0x000fe2000bf01270 */
[----:B------:R-:W-:-:S12]  /*0330*/  UIADD3 UR9, UR5, -0x1, URZ ;  /* 0xffffffff05097890 */ /* 0x000fd8000fffe03f */
[----:B------:R-:W-:Y:S05]  /*0340*/  @P0 BRA `(.L_x_327) ;  /* 0x0000008000000947 */ /* 0x000fea0003800000 */
[----:B------:R-:W-:Y:S02]  /*0350*/  ULDC UR4, c[0x0][0x32c] ;  /* 0x0000cb0000047ab9 */ /* 0x000fe40000000800 */
[----:B------:R-:W-:Y:S02]  /*0360*/  UISETP.NE.AND UP0, UPT, UR10, UR4, UPT ;  /* 0x000000040a00728c */ /* 0x000fe4000bf05270 */
[----:B------:R-:W-:-:S03]  /*0370*/  UIADD3 UR9, -UR5, URZ, URZ ;  /* 0x0000003f05097290 */ /* 0x000fc6000fffe13f */
[----:B------:R-:W-:Y:S02]  /*0380*/  ULDC.64 UR4, c[0x0][0x330] ;  /* 0x0000cc0000047ab9 */ /* 0x000fe40000000a00 */
[----:B------:R-:W-:-:S04]  /*0390*/  UIMAD.WIDE.U32 UR16, UR9, UR4, URZ ;  /* 0x00000004091072a5 */ /* 0x000fc8000f8e003f */
[----:B------:R-:W-:-:S04]  /*03a0*/  @UP0 USHF.R.U32.HI UR9, URZ, UR5, UR17 ;  /* 0x000000053f090299 */ /* 0x000fc80008011611 */
[----:B------:R-:W-:Y:S01]  /*03b0*/  ULOP3.LUT UR9, URZ, UR9, URZ, 0x33, !UPT ;  /* 0x000000093f097292 */ /* 0x000fe2000f8e333f */
[----:B------:R-:W-:Y:S05]  /*03c0*/  BRA `(.L_x_328) ;  /* 0x0000005000007947 */ /* 0x000fea0003800000 */
.L_x_327:
[----:B------:R-:W-:Y:S02]  /*03d0*/  ULDC UR4, c[0x0][0x32c] ;  /* 0x0000cb0000047ab9 */ /* 0x000fe40000000800 */
[----:B------:R-:W-:-:S03]  /*03e0*/  UISETP.NE.AND UP0, UPT, UR10, UR4, UPT ;  /* 0x000000040a00728c */ /* 0x000fc6000bf05270 */
[----:B------:R-:W-:Y:S02]  /*03f0*/  ULDC.64 UR4, c[0x0][0x330] ;  /* 0x0000cc0000047ab9 */ /* 0x000fe40000000a00 */
[----:B------:R-:W-:-:S06]  /*0400*/  UIMAD.WIDE.U32 UR16, UR9, UR4, URZ ;  /* 0x00000004091072a5 */ /* 0x000fcc000f8e003f */
[----:B------:R-:W-:Y:S02]  /*0410*/  @UP0 USHF.R.U32.HI UR9, URZ, UR5, UR17 ;  /* 0x000000053f090299 */ /* 0x000fe40008011611 */
.L_x_328:
[----:B------:R-:W-:Y:S02]  /*0420*/  ULDC UR4, c[0x0][0x32c] ;  /* 0x0000cb0000047ab9 */ /* 0x000fe40000000800 */
[----:B------:R-:W-:-:S04]  /*0430*/  UIMAD UR4, UR9, UR4, UR4 ;  /* 0x00000004090472a4 */ /* 0x000fc8000f8e0204 */
[----:B------:R-:W-:-:S04]  /*0440*/  UISETP.LT.AND UP0, UPT, UR8, UR4, UPT ;  /* 0x000000040800728c */ /* 0x000fc8000bf01270 */
[----:B------:R-:W-:Y:S02]  /*0450*/  USEL UR8, UR8, UR4, UP0 ;  /* 0x0000000408087287 */ /* 0x000fe40008000000 */
.L_x_326:
[----:B------:R-:W-:Y:S02]  /*0460*/  UMOV UR18, 0x2f ;  /* 0x0000002f00127882 */ /* 0x000fe40000000000 */
[----:B------:R-:W-:Y:S02]  /*0470*/  ULDC UR10, c[0x0][0x1d0] ;  /* 0x00007400000a7ab9 */ /* 0x000fe40000000800 */
[----:B------:R-:W-:Y:S02]  /*0480*/  UISETP.NE.AND UP0, UPT, UR7, 0x1, UPT ;  /* 0x000000010700788c */ /* 0x000fe4000bf05270 */
[----:B------:R-:W-:Y:S02]  /*0490*/  UIADD3 UR18, UR18, UR10, URZ ;  /* 0x0000000a12127290 */ /* 0x000fe4000fffe03f */
[----:B------:R-:W-:Y:S02]  /*04a0*/  ULDC.64 UR4, c[0x0][0x2c8] ;  /* 0x0000b20000047ab9 */ /* 0x000fe40000000a00 */
[----:B------:R-:W-:-:S02]  /*04b0*/  UIMAD.WIDE.U32 UR16, UR11, UR4, URZ ;  /* 0x000000040b1072a5 */ /* 0x000fc4000f8e003f */
[----:B------:R-:W-:Y:S02]  /*04c0*/  UIMAD.WIDE UR18, UR18, 0x2aaaaaab, URZ ;  /* 0x2aaaaaab121278a5 */ /* 0x000fe4000f8e023f */
[----:B------:R-:W-:Y:S02]  /*04d0*/  UIADD3 UR8, UR8, 0x2f, URZ ;  /* 0x0000002f08087890 */ /* 0x000fe4000fffe03f */
[----:B------:R-:W-:Y:S02]  /*04e0*/  UISETP.NE.AND UP1, UPT, UR13, URZ, UPT ;  /* 0x0000003f0d00728c */ /* 0x000fe4000bf25270 */
[----:B------:R-:W-:Y:S02]  /*04f0*/  UIMAD.WIDE UR8, UR8, 0x2aaaaaab, URZ ;  /* 0x2aaaaaab080878a5 */ /* 0x000fe4000f8e023f */
[----:B------:R-:W-:Y:S02]  /*0500*/  @UP0 UMOV UR15, UR17 ;  /* 0x00000011000f0c82 */ /* 0x000fe40008000000 */
[----:B------:R-:W-:Y:S01]  /*0510*/  UMOV UR4, UR11 ;  /* 0x0000000b00047c82 */ /* 0x000fe20008000000 */
[----:B------:R-:W-:Y:S01]  /*0520*/  PLOP3.LUT P0, PT, PT, PT, UP1, 0x40, 0x0 ;  /* 0x000000000000781c */ /* 0x000fe20003f0e818 */
[----:B------:R-:W-:-:S02]  /*0530*/  UMOV UR17, UR19 ;  /* 0x0000001300117c82 */ /* 0x000fc40008000000 */
[----:B------:R-:W-:Y:S02]  /*0540*/  @UP0 USHF.R.U32.HI UR4, URZ, UR5, UR15 ;  /* 0x000000053f040299 */ /* 0x000fe4000801160f */
[----:B------:R-:W-:Y:S02]  /*0550*/  USHF.R.U32.HI UR8, URZ, 0x1f, UR9 ;  /* 0x0000001f3f087899 */ /* 0x000fe40008011609 */
[----:B------:R-:W-:Y:S02]  /*0560*/  USHF.R.U32.HI UR15, URZ, 0x1f, UR17 ;  /* 0x0000001f3f0f7899 */ /* 0x000fe40008011611 */
[----:B------:R-:W-:Y:S02]  /*0570*/  ULDC UR16, c[0x0][0x168] ;  /* 0x00005a0000107ab9 */ /* 0x000fe40000000800 */
[----:B------:R-:W-:Y:S02]  /*0580*/  UIADD3 UR10, UR10, -UR16, URZ ;  /* 0x800000100a0a7290 */ /* 0x000fe4000fffe03f */
[----:B------:R-:W-:-:S02]  /*0590*/  ULEA.HI.SX32 UR8, UR9, UR8, 0x1d ;  /* 0x0000000809087291 */ /* 0x000fc4000f8fea3f */
[----:B------:R-:W-:Y:S02]  /*05a0*/  ULEA.HI.SX32 UR15, UR17, UR15, 0x1d ;  /* 0x0000000f110f7291 */ /* 0x000fe4000f8fea3f */
[----:B------:R-:W-:Y:S02]  /*05b0*/  UIADD3 UR4, UR10, UR4, URZ ;  /* 0x000000040a047290 */ /* 0x000fe4000fffe03f */
[----:B------:R-:W-:Y:S02]  /*05c0*/  UISETP.LT.AND UP0, UPT, UR15, UR8, UPT ;  /* 0x000000080f00728c */ /* 0x000fe4000bf01270 */
[----:B------:R-:W-:Y:S02]  /*05d0*/  ULDC UR5, c[0x0][0x324] ;  /* 0x0000c90000057ab9 */ /* 0x000fe40000000800 */
[----:B------:R-:W-:Y:S02]  /*05e0*/  UIADD3 UR9, UR4, -UR5, URZ ;  /* 0x8000000504097290 */ /* 0x000fe4000fffe03f */
[----:B------:R-:W-:Y:S01]  /*05f0*/  USEL UR8, UR15, UR8, UP0 ;  /* 0x000000080f087287 */ /* 0x000fe20008000000 */
[----:B------:R-:W-:Y:S05]  /*0600*/  @P0 BRA `(.L_x_329) ;  /* 0x0000015000000947 */ /* 0x000fea0003800000 */
[----:B------:R-:W-:Y:S02]  /*0610*/  UMOV UR15, UR4 ;  /* 0x00000004000f7c82 */ /* 0x000fe40008000000 */
[----:B------:R-:W-:-:S06]  /*0620*/  UISETP.GT.AND UP0, UPT, UR15, -0x1, UPT ;  /* 0xffffffff0f00788c */ /* 0x000fcc000bf04270 */
[----:B------:R-:W-:-:S13]  /*0630*/  PLOP3.LUT P0, PT, PT, PT, UP0, 0x80, 0x0 ;  /* 0x000000000000781c */ /* 0x000fda0003f0f008 */
[----:B------:R-:W-:Y:S05]  /*0640*/  @P0 BRA `(.L_x_330) ;  /* 0x0000008000000947 */ /* 0x000fea0003800000 */
[----:B------:R-:W-:Y:S02]  /*0650*/  ULDC UR4, c[0x0][0x32c] ;  /* 0x0000cb0000047ab9 */ /* 0x000fe40000000800 */
[----:B------:R-:W-:Y:S02]  /*0660*/  UISETP.NE.AND UP0, UPT, UR4, 0x1, UPT ;  /* 0x000000010400788c */ /* 0x000fe4000bf05270 */
[----:B------:R-:W-:Y:S02]  /*0670*/  ULOP3.LUT UR15, URZ, UR15, URZ, 0x33, !UPT ;  /* 0x0000000f3f0f7292 */ /* 0x000fe4000f8e333f */
[----:B------:R-:W-:Y:S02]  /*0680*/  ULDC.64 UR4, c[0x0][0x330] ;  /* 0x0000cc0000047ab9 */ /* 0x000fe40000000a00 */
[----:B------:R-:W-:-:S05]  /*0690*/  UIMAD.WIDE.U32 UR16, UR15, UR4, URZ ;  /* 0x000000040f1072a5 */ /* 0x000fca000f8e003f */
[----:B------:R-:W-:-:S04]  /*06a0*/  @UP0 USHF.R.U32.HI UR15, URZ, UR5, UR17 ;  /* 0x000000053f0f0299 */ /* 0x000fc80008011611 */
[----:B------:R-:W-:Y:S01]  /*06b0*/  ULOP3.LUT UR15, URZ, UR15, URZ, 0x33, !UPT ;  /* 0x0000000f3f0f7292 */ /* 0x000fe2000f8e333f */
[----:B------:R-:W-:Y:S05]  /*06c0*/  BRA `(.L_x_331) ;  /* 0x0000005000007947 */ /* 0x000fea0003800000 */
.L_x_330:
[----:B------:R-:W-:Y:S02]  /*06d0*/  ULDC UR4, c[0x0][0x32c] ;  /* 0x0000cb0000047ab9 */ /* 0x000fe40000000800 */
[----:B------:R-:W-:-:S03]  /*06e0*/  UISETP.NE.AND UP0, UPT, UR4, 0x1, UPT ;  /* 0x000000010400788c */ /* 0x000fc6000bf05270 */
[----:B------:R-:W-:Y:S02]  /*06f0*/  ULDC.64 UR4, c[0x0][0x330] ;  /* 0x0000cc0000047ab9 */ /* 0x000fe40000000a00 */
[----:B------:R-:W-:-:S06]  /*0700*/  UIMAD.WIDE.U32 UR16, UR15, UR4, URZ ;  /* 0x000000040f1072a5 */ /* 0x000fcc000f8e003f */
[----:B------:R-:W-:Y:S02]  /*0710*/  @UP0 USHF.R.U32.HI UR15, URZ, UR5, UR17 ;  /* 0x000000053f0f0299 */ /* 0x000fe40008011611 */
.L_x_331:
[----:B------:R-:W-:Y:S02]  /*0720*/  ULDC UR4, c[0x0][0x32c] ;  /* 0x0000cb0000047ab9 */ /* 0x000fe40000000800 */
[----:B------:R-:W-:-:S04]  /*0730*/  UIMAD UR4, UR15, UR4, URZ ;  /* 0x000000040f0472a4 */ /* 0x000fc8000f8e023f */
[----:B------:R-:W-:-:S04]  /*0740*/  UISETP.LT.AND UP0, UPT, UR9, UR4, UPT ;  /* 0x000000040900728c */ /* 0x000fc8000bf01270 */
[----:B------:R-:W-:-:S04]  /*0750*/  USEL UR9, UR9, UR4, !UP0 ;  /* 0x0000000409097287 */ /* 0x000fc8000c000000 */
.L_x_329:
[----:B------:R-:W-:-:S04]  /*0760*/  UIMAD.WIDE UR4, UR9, 0x2aaaaaab, URZ ;  /* 0x2aaaaaab090478a5 */ /* 0x000fc8000f8e023f */
[----:B------:R-:W-:-:S04]  /*0770*/  USHF.R.U32.HI UR4, URZ, 0x1f, UR5 ;  /* 0x0000001f3f047899 */ /* 0x000fc80008011605 */
[----:B------:R-:W-:-:S03]  /*0780*/  ULEA.HI.SX32 UR4, UR5, UR4, 0x1d ;  /* 0x0000000405047291 */ /* 0x000fc6000f8fea3f */
[----:B------:R-:W-:Y:S02]  /*0790*/  ULDC UR5, c[0x0][0x338] ;  /* 0x0000ce0000057ab9 */ /* 0x000fe40000000800 */
[----:B------:R-:W-:-:S04]  /*07a0*/  UISETP.LT.AND UP0, UPT, URZ, UR4, UPT ;  /* 0x000000043f00728c */ /* 0x000fc8000bf01270 */
[----:B------:R-:W-:Y:S02]  /*07b0*/  USEL UR9, URZ, UR4, !UP0 ;  /* 0x000000043f097287 */ /* 0x000fe4000c000000 */
[----:B------:R-:W-:Y:S02]  /*07c0*/  USHF.R.U32.HI UR4, URZ, 0x10, UR6 ;  /* 0x000000103f047899 */ /* 0x000fe40008011606 */
[----:B------:R-:W-:Y:S02]  /*07d0*/  UISETP.GT.AND UP0, UPT, UR8, UR9, UPT ;  /* 0x000000090800728c */ /* 0x000fe4000bf04270 */
[----:B------:R-:W-:-:S04]  /*07e0*/  UISETP.NE.AND UP1, UPT, UR4, URZ, UPT ;  /* 0x0000003f0400728c */ /* 0x000fc8000bf25270 */
[----:B------:R-:W-:Y:S01]  /*07f0*/  PLOP3.LUT P0, PT, PT, PT, UP0, 0x80, 0x0 ;  /* 0x000000000000781c */ /* 0x000fe20003f0f008 */
[----:B------:R-:W-:-:S03]  /*0800*/  USEL UR5, UR4, UR5, UP1 ;  /* 0x0000000504057287 */ /* 0x000fc60008800000 */
[----:B------:R-:W-:-:S09]  /*0810*/  UMOV UR4, URZ ;  /* 0x0000003f00047c82 */ /* 0x000fd20008000000 */
[----:B------:R-:W-:Y:S05]  /*0820*/  @!P0 BRA `(.L_x_332) ;  /* 0x0000021000008947 */ /* 0x000fea0003800000 */
[----:B------:R-:W-:Y:S01]  /*0830*/  IMAD.U32 R3, RZ, RZ, UR5 ;  /* 0x00000005ff037e24 */ /* 0x000fe2000f8e00ff */
[----:B------:R-:W-:Y:S02]  /*0840*/  UIADD3 UR18, UR5, -0x1, UR8 ;  /* 0xffffffff05127890 */ /* 0x000fe4000fffe008 */
[----:B------:R-:W-:Y:S02]  /*0850*/  UMOV UR20, URZ ;  /* 0x0000003f00147c82 */ /* 0x000fe40008000000 */
[----:B------:R-:W-:Y:S01]  /*0860*/  IABS R0, R3 ;  /* 0x0000000300007213 */ /* 0x000fe20000000000 */
[----:B------:R-:W-:-:S03]  /*0870*/  UIADD3 UR18, -UR9, UR18, URZ ;  /* 0x0000001209127290 */ /* 0x000fc6000fffe13f */
        /* <DEDUP_REMOVED lines=24> */
[----:B------:R-:W-:-:S05]  /*0a00*/  UISETP.NE.AND UP1, UPT, UR5, URZ, UPT ;  /* 0x0000003f0500728c */ /* 0x000fca000bf25270 */
[----:B------:R-:W-:Y:S02]  /*0a10*/  UMOV UR4, UR21 ;  /* 0x0000001500047c82 */ /* 0x000fe40008000000 */
[----:B------:R-:W-:-:S04]  /*0a20*/  @!UP0 UIADD3 UR4, -UR4, URZ, URZ ;  /* 0x0000003f04048290 */ /* 0x000fc8000fffe13f */
[----:B------:R-:W-:Y:S02]  /*0a30*/  @!UP1 ULOP3.LUT UR4, URZ, UR5, URZ, 0x33, !UPT ;  /* 0x000000053f049292 */ /* 0x000fe4000f8e333f */
.L_x_332:
[----:B------:R-:W-:Y:S01]  /*0a40*/  ULOP3.LUT UR6, UR6, 0xffff, URZ, 0xc0, !UPT ;  /* 0x0000ffff06067892 */ /* 0x000fe2000f8ec03f */
[----:B------:R-:W-:Y:S01]  /*0a50*/  PLOP3.LUT P2, PT, PT, PT, PT, 0x80, 0x0 ;  /* 0x000000000000781c */ /* 0x000fe20003f4f070 */
[----:B------:R-:W-:Y:S01]  /*0a60*/  ULDC.64 UR16, c[0x0][0x118] ;  /* 0x0000460000107ab9 */ /* 0x000fe20000000a00 */
[----:B------:R-:W-:Y:S01]  /*0a70*/  CS2R R16, SRZ ;  /* 0x0000000000107805 */ /* 0x000fe2000001ff00 */
[----:B------:R-:W-:Y:S01]  /*0a80*/  UIMAD UR9, UR6, UR4, UR9 ;  /* 0x00000004060972a4 */ /* 0x000fe2000f8e0209 */
        /* <DEDUP_REMOVED lines=71> */
[----:B------:R-:W2:Y:S01]  /*0f00*/  LDL.LU R133, [R1+0x28] ;  /* 0x0000280001857983 */ /* 0x000ea20000300800 */
[----:B------:R-:W-:Y:S01]  /*0f10*/  SHF.R.S32.HI R75, RZ, 0x1f, R132 ;  /* 0x0000001fff4b7819 */ /* 0x000fe20000011484 */
[----:B------:R-:W-:Y:S01]  /*0f20*/  UISETP.NE.AND UP0, UPT, UR14, URZ, UPT ;  /* 0x0000003f0e00728c */ /* 0x000fe2000bf05270 */
[----:B------:R-:W-:Y:S01]  /*0f30*/  ISETP.NE.AND.EX P3, PT, RZ, c[0x0][0x344], PT, P0 ;  /* 0x0000d100ff007a0c */ /* 0x000fe20003f65300 */
[----:B------:R-:W-:-:S02]  /*0f40*/  USHF.R.S32.HI UR6, URZ, 0x1f, UR12 ;  /* 0x0000001f3f067899 */ /* 0x000fc4000801140c */
[----:B------:R-:W-:-:S10]  /*0f50*/  ULDC.64 UR4, c[0x0][0x1b8] ;  /* 0x00006e0000047ab9 */ /* 0x000fd40000000a00 */
[----:B------:R-:W-:-:S04]  /*0f60*/  @P3 IMAD.MOV.U32 R2, RZ, RZ, 0x4 ;  /* 0x00000004ff023424 */ /* 0x000fc800078e00ff */
[----:B------:R-:W-:-:S05]  /*0f70*/  @P3 IMAD.WIDE R2, R11, R2, c[0x0][0x340] ;  /* 0x0000d0000b023625 */ /* 0x000fca00078e0202 */
[----:B------:R1:W3:Y:S01]  /*0f80*/  @P3 LDG.E R8, [R2.64] ;  /* 0x0000001002083981 */ /* 0x0002e2000c1e1900 */
[----:B------:R-:W-:Y:S01]  /*0f90*/  PLOP3.LUT P1, PT, PT, PT, UP0, 0x80, 0x0 ;  /* 0x000000000000781c */ /* 0x000fe20003f2f008 */
[----:B------:R-:W-:Y:S01]  /*0fa0*/  UIMAD.WIDE.U32 UR18, UR12, UR4, URZ ;  /* 0x000000040c1272a5 */ /* 0x000fe2000f8e003f */
[----:B------:R-:W-:Y:S01]  /*0fb0*/  PLOP3.LUT P0, PT, PT, PT, UP0, 0x80, 0x0 ;  /* 0x000000000000781c */ /* 0x000fe20003f0f008 */
[----:B------:R-:W-:Y:S01]  /*0fc0*/  UIMAD UR4, UR6, UR4, URZ ;  /* 0x00000004060472a4 */ /* 0x000fe2000f8e023f */
[----:B------:R-:W-:Y:S01]  /*0fd0*/  SHF.R.S32.HI R10, RZ, 0x1f, R11 ;  /* 0x0000001fff0a7819 */ /* 0x000fe2000001140b */
[----:B------:R-:W-:Y:S01]  /*0fe0*/  UMOV UR21, 0x30 ;  /* 0x0000003000157882 */ /* 0x000fe20000000000 */
[-C--:B------:R-:W-:Y:S01]  /*0ff0*/  LEA.HI R74, R75, R132.reuse, RZ, 0x5 ;  /* 0x000000844b4a7211 */ /* 0x080fe200078f28ff */
[----:B------:R-:W-:Y:S02]  /*1000*/  UIMAD UR4, UR12, UR5, UR4 ;  /* 0x000000050c0472a4 */ /* 0x000fe4000f8e0204 */
[----:B------:R-:W-:Y:S01]  /*1010*/  IMAD R6, R10, c[0x0][0x1c0], RZ ;  /* 0x000070000a067a24 */ /* 0x000fe200078e02ff */
[----:B------:R-:W-:Y:S01]  /*1020*/  UIADD3 UR20, UR8, -0x1, URZ ;  /* 0xffffffff08147890 */ /* 0x000fe2000fffe03f */
[----:B------:R-:W-:Y:S01]  /*1030*/  SHF.R.S32.HI R73, RZ, 0x5, R74 ;  /* 0x00000005ff497819 */ /* 0x000fe2000001144a */
[----:B------:R-:W-:Y:S01]  /*1040*/  UIADD3 UR4, UR19, UR4, URZ ;  /* 0x0000000413047290 */ /* 0x000fe2000fffe03f */
[----:B------:R-:W-:Y:S01]  /*1050*/  IMAD R6, R11, c[0x0][0x1c4], R6 ;  /* 0x000071000b067a24 */ /* 0x000fe200078e0206 */
[----:B-1----:R-:W-:Y:S01]  /*1060*/  LEA.HI R2, R75, R132, RZ, 0x3 ;  /* 0x000000844b027211 */ /* 0x002fe200078f18ff */
[----:B------:R-:W-:Y:S01]  /*1070*/  IMAD.U32 R3, RZ, RZ, UR19 ;  /* 0x00000013ff037e24 */ /* 0x000fe2000f8e00ff */
[----:B------:R-:W-:-:S02]  /*1080*/  UIMAD UR19, UR8, -0x30, UR21 ;  /* 0xffffffd0081378a4 */ /* 0x000fc4000f8e0215 */
[----:B------:R-:W-:Y:S01]  /*1090*/  IMAD.U32 R3, RZ, RZ, UR4 ;  /* 0x00000004ff037e24 */ /* 0x000fe2000f8e00ff */
[----:B------:R-:W-:Y:S01]  /*10a0*/  LOP3.LUT R0, R2, 0xfffffff8, RZ, 0xc0, !PT ;  /* 0xfffffff802007812 */ /* 0x000fe200078ec0ff */
[----:B------:R-:W-:Y:S01]  /*10b0*/  ULDC UR4, c[0x0][0x168] ;  /* 0x00005a0000047ab9 */ /* 0x000fe20000000800 */
[----:B------:R-:W-:Y:S01]  /*10c0*/  SHF.R.S32.HI R77, RZ, 0x3, R2 ;  /* 0x00000003ff4d7819 */ /* 0x000fe20000011402 */
[----:B------:R-:W-:Y:S01]  /*10d0*/  IMAD.U32 R2, RZ, RZ, UR18 ;  /* 0x00000012ff027e24 */ /* 0x000fe2000f8e00ff */
[----:B------:R-:W-:Y:S01]  /*10e0*/  UIMAD UR4, UR7, UR4, URZ ;  /* 0x00000004070472a4 */ /* 0x000fe2000f8e023f */
[----:B------:R-:W-:Y:S01]  /*10f0*/  IMAD.IADD R21, R132, 0x1, -R0 ;  /* 0x0000000184157824 */ /* 0x000fe200078e0a00 */
[----:B------:R-:W-:Y:S01]  /*1100*/  IADD3 R18, R77, UR11, RZ ;  /* 0x0000000b4d127c10 */ /* 0x000fe2000fffe0ff */
[----:B------:R-:W-:Y:S01]  /*1110*/  IMAD.WIDE.U32 R2, R11, c[0x0][0x1c0], R2 ;  /* 0x000070000b027a25 */ /* 0x000fe200078e0002 */
[----:B------:R-:W-:Y:S01]  /*1120*/  ULDC UR18, c[0x0][0x1d0] ;  /* 0x0000740000127ab9 */ /* 0x000fe20000000800 */
[----:B------:R-:W-:Y:S01]  /*1130*/  STL [R1+0x80], R77 ;  /* 0x0000804d01007387 */ /* 0x000fe20000100800 */
[----:B------:R-:W-:Y:S01]  /*1140*/  UIADD3 UR18, UR19, UR18, URZ ;  /* 0x0000001213127290 */ /* 0x000fe2000fffe03f */
[----:B------:R-:W-:-:S02]  /*1150*/  IMAD R0, R21, 0x20, R77 ;  /* 0x0000002015007824 */ /* 0x000fc400078e024d */
[----:B------:R-:W-:Y:S01]  /*1160*/  IMAD.IADD R3, R3, 0x1, R6 ;  /* 0x0000000103037824 */ /* 0x000fe200078e0206 */
[----:B------:R-:W-:Y:S01]  /*1170*/  LEA.HI R6, R75, R132, RZ, 0x6 ;  /* 0x000000844b067211 */ /* 0x000fe200078f30ff */
[----:B------:R-:W-:Y:S01]  /*1180*/  UISETP.LT.AND UP0, UPT, UR18, 0x30, UPT ;  /* 0x000000301200788c */ /* 0x000fe2000bf01270 */
[----:B------:R-:W-:Y:S01]  /*1190*/  IADD3 R4, R0, UR11, RZ ;  /* 0x0000000b00047c10 */ /* 0x000fe2000fffe0ff */
[----:B------:R-:W-:Y:S02]  /*11a0*/  IMAD.U32 R72, RZ, RZ, UR19 ;  /* 0x00000013ff487e24 */ /* 0x000fe4000f8e00ff */
[----:B------:R-:W-:Y:S02]  /*11b0*/  USEL UR23, UR18, 0x30, UP0 ;  /* 0x0000003012177887 */ /* 0x000fe40008000000 */
[----:B------:R-:W-:Y:S01]  /*11c0*/  @P1 IMAD.HI.U32 R5, R4, c[0x0][0x2c8], RZ ;  /* 0x0000b20004051a27 */ /* 0x000fe200078e00ff */
[----:B------:R-:W-:-:S03]  /*11d0*/  UISETP.GT.AND UP0, UPT, UR20, UR9, UPT ;  /* 0x000000091400728c */ /* 0x000fc6000bf04270 */
[----:B------:R-:W-:Y:S01]  /*11e0*/  IMAD.MOV.U32 R0, RZ, RZ, R4 ;  /* 0x000000ffff007224 */ /* 0x000fe200078e0004 */
[----:B------:R-:W-:-:S04]  /*11f0*/  @P0 SHF.R.U32.HI R0, RZ, c[0x0][0x2cc], R5 ;  /* 0x0000b300ff000a19 */ /* 0x000fc80000011605 */
[--C-:B------:R-:W-:Y:S01]  /*1200*/  SHF.R.S32.HI R7, RZ, 0x1f, R0.reuse ;  /* 0x0000001fff077819 */ /* 0x100fe20000011400 */
[----:B------:R-:W-:Y:S02]  /*1210*/  IMAD.MOV R5, RZ, RZ, -R0 ;  /* 0x000000ffff057224 */ /* 0x000fe400078e0a00 */
[----:B------:R-:W-:-:S04]  /*1220*/  IMAD.WIDE.U32 R2, R0, c[0x0][0x1b0], R2 ;  /* 0x00006c0000027a25 */ /* 0x000fc800078e0002 */
[----:B------:R-:W-:Y:S02]  /*1230*/  IMAD R5, R5, c[0x0][0x2c4], R4 ;  /* 0x0000b10005057a24 */ /* 0x000fe400078e0204 */
[----:B------:R-:W-:-:S03]  /*1240*/  IMAD R7, R7, c[0x0][0x1b0], RZ ;  /* 0x00006c0007077a24 */ /* 0x000fc600078e02ff */
[----:B------:R-:W-:Y:S01]  /*1250*/  SHF.R.S32.HI R4, RZ, 0x1f, R5 ;  /* 0x0000001fff047819 */ /* 0x000fe20000011405 */
[----:B------:R-:W-:Y:S01]  /*1260*/  IMAD R0, R0, c[0x0][0x1b4], R7 ;  /* 0x00006d0000007a24 */ /* 0x000fe200078e0207 */
[----:B------:R-:W-:-:S03]  /*1270*/  IADD3 R7, R18, 0x20, RZ ;  /* 0x0000002012077810 */ /* 0x000fc60007ffe0ff */
[----:B------:R-:W-:Y:S01]  /*1280*/  IMAD.IADD R3, R3, 0x1, R0 ;  /* 0x0000000103037824 */ /* 0x000fe200078e0200 */
[----:B------:R-:W-:Y:S01]  /*1290*/  BAR.SYNC.DEFER_BLOCKING 0x0 ;  /* 0x0000000000007b1d */ /* 0x000fe20000010000 */
[----:B------:R-:W-:Y:S01]  /*12a0*/  IMAD R0, R4, c[0x0][0x1a8], RZ ;  /* 0x00006a0004007a24 */ /* 0x000fe200078e02ff */
[----:B------:R-:W-:Y:S01]  /*12b0*/  ISETP.GE.AND P2, PT, R7, UR4, PT ;  /* 0x0000000407007c0c */ /* 0x000fe2000bf46270 */
[----:B------:R-:W-:-:S04]  /*12c0*/  IMAD.WIDE.U32 R2, R5, c[0x0][0x1a8], R2 ;  /* 0x00006a0005027a25 */ /* 0x000fc800078e0002 */
[----:B------:R-:W-:Y:S01]  /*12d0*/  IMAD R0, R5, c[0x0][0x1ac], R0 ;  /* 0x00006b0005007a24 */ /* 0x000fe200078e0200 */
[----:B------:R-:W-:-:S03]  /*12e0*/  LEA R19, P0, R2, c[0x0][0x160], 0x1 ;  /* 0x0000580002137a11 */ /* 0x000fc600078008ff */
[----:B------:R-:W-:Y:S02]  /*12f0*/  IMAD.IADD R0, R3, 0x1, R0 ;  /* 0x0000000103007824 */ /* 0x000fe400078e0200 */
[----:B------:R-:W-:Y:S01]  /*1300*/  IMAD.SHL.U32 R3, R77, 0x40, RZ ;  /* 0x000000404d037824 */ /* 0x000fe200078e00ff */
[----:B------:R-:W-:Y:S02]  /*1310*/  SHFL.IDX PT, R4, R19, RZ, 0x181f ;  /* 0x00181fff13047589 */ /* 0x000fe400000e0000 */
[----:B------:R-:W-:Y:S01]  /*1320*/  LEA.HI.X R20, R2, c[0x0][0x164], R0, 0x1, P0 ;  /* 0x0000590002147a11 */ /* 0x000fe200000f0c00 */
[----:B------:R-:W-:Y:S01]  /*1330*/  IMAD.SHL.U32 R2, R21, 0x8, RZ ;  /* 0x0000000815027824 */ /* 0x000fe200078e00ff */
[----:B------:R-:W-:Y:S02]  /*1340*/  LOP3.LUT R0, R3, 0x1c0, RZ, 0xc0, !PT ;  /* 0x000001c003007812 */ /* 0x000fe400078ec0ff */
[----:B------:R-:W-:Y:S01]  /*1350*/  ISETP.GE.AND P0, PT, R18, UR4, PT ;  /* 0x0000000412007c0c */ /* 0x000fe2000bf06270 */
[----:B------:R-:W1:Y:S01]  /*1360*/  SHFL.IDX PT, R5, R20, RZ, 0x181f ;  /* 0x00181fff14057589 */ /* 0x000e6200000e0000 */
[----:B------:R-:W-:-:S02]  /*1370*/  SHF.R.U32.HI R3, RZ, 0x3, R0 ;  /* 0x00000003ff037819 */ /* 0x000fc40000011600 */
[----:B------:R-:W-:Y:S02]  /*1380*/  LOP3.LUT R0, R0, 0x38, R2, 0xf8, !PT ;  /* 0x0000003800007812 */ /* 0x000fe400078ef802 */
[----:B------:R-:W-:Y:S02]  /*1390*/  IADD3 R12, R2, 0x40, RZ ;  /* 0x00000040020c7810 */ /* 0x000fe40007ffe0ff */
[----:B------:R-:W-:Y:S01]  /*13a0*/  LOP3.LUT R0, R0, R3, RZ, 0x3c, !PT ;  /* 0x0000000300007212 */ /* 0x000fe200078e3cff */
[----:B------:R-:W-:Y:S01]  /*13b0*/  IMAD.SHL.U32 R3, R6, 0x8, RZ ;  /* 0x0000000806037824 */ /* 0x000fe200078e00ff */
[----:B------:R-:W-:Y:S02]  /*13c0*/  IADD3 R6, R18, 0x40, RZ ;  /* 0x0000004012067810 */ /* 0x000fe40007ffe0ff */
[----:B------:R-:W-:Y:S02]  /*13d0*/  IADD3 R22, R2, 0xc0, RZ ;  /* 0x000000c002167810 */ /* 0x000fe40007ffe0ff */
[----:B------:R-:W-:-:S02]  /*13e0*/  LOP3.LUT R14, R0, 0xfffffe00, R3, 0xf8, !PT ;  /* 0xfffffe00000e7812 */ /* 0x000fc400078ef803 */
[----:B------:R-:W-:Y:S02]  /*13f0*/  IADD3 R0, R2, 0x80, RZ ;  /* 0x0000008002007810 */ /* 0x000fe40007ffe0ff */
[----:B------:R-:W-:Y:S01]  /*1400*/  @!P0 SHF.R.S32.HI R13, RZ, 0x1f, R12 ;  /* 0x0000001fff0d8819 */ /* 0x000fe2000001140c */
[----:B------:R-:W-:Y:S01]  /*1410*/  IMAD.SHL.U32 R76, R14, 0x2, RZ ;  /* 0x000000020e4c7824 */ /* 0x000fe200078e00ff */
[----:B------:R-:W-:Y:S02]  /*1420*/  ISETP.GE.AND P1, PT, R6, UR4, PT ;  /* 0x0000000406007c0c */ /* 0x000fe4000bf26270 */
[----:B------:R-:W-:Y:S02]  /*1430*/  @!P0 SHF.R.S32.HI R7, RZ, 0x1f, R0 ;  /* 0x0000001fff078819 */ /* 0x000fe40000011400 */
[----:B------:R-:W-:Y:S01]  /*1440*/  @!P0 SHF.R.S32.HI R6, RZ, 0x1f, R22 ;  /* 0x0000001fff068819 */ /* 0x000fe20000011416 */
[----:B------:R-:W-:Y:S01]  /*1450*/  STL [R1+0x4], R76 ;  /* 0x0000044c01007387 */ /* 0x000fe20000100800 */
[----:B------:R-:W-:-:S02]  /*1460*/  SHF.R.S32.HI R3, RZ, 0x1f, R2 ;  /* 0x0000001fff037819 */ /* 0x000fc40000011402 */
[----:B------:R-:W-:Y:S02]  /*1470*/  @!P0 LEA.HI R16, R13, R12, RZ, 0x3 ;  /* 0x0000000c0d108211 */ /* 0x000fe400078f18ff */
[----:B------:R-:W-:Y:S02]  /*1480*/  @!P0 LEA.HI R13, R7, R0, RZ, 0x3 ;  /* 0x00000000070d8211 */ /* 0x000fe400078f18ff */
[----:B------:R-:W-:Y:S02]  /*1490*/  @!P0 LEA.HI R7, R6, R22, RZ, 0x3 ;  /* 0x0000001606078211 */ /* 0x000fe400078f18ff */
[----:B------:R-:W-:Y:S01]  /*14a0*/  ISETP.GE.AND P5, PT, R12, c[0x0][0x198], PT ;  /* 0x000066000c007a0c */ /* 0x000fe20003fa6270 */
[----:B------:R-:W4:Y:S01]  /*14b0*/  SHFL.IDX PT, R6, R19, 0x1, 0x181f ;  /* 0x00381f0013067f89 */ /* 0x000f2200000e0000 */
[----:B------:R-:W-:Y:S02]  /*14c0*/  ISETP.GE.AND P6, PT, R0, c[0x0][0x198], PT ;  /* 0x0000660000007a0c */ /* 0x000fe40003fc6270 */
[----:B------:R-:W-:-:S02]  /*14d0*/  @!P0 LOP3.LUT R16, R16, 0xfffffff8, RZ, 0xc0, !PT ;  /* 0xfffffff810108812 */ /* 0x000fc400078ec0ff */
[----:B------:R-:W-:Y:S02]  /*14e0*/  @!P0 LOP3.LUT R14, R13, 0xfffffff8, RZ, 0xc0, !PT ;  /* 0xfffffff80d0e8812 */ /* 0x000fe400078ec0ff */
[----:B------:R-:W-:Y:S01]  /*14f0*/  @!P0 LOP3.LUT R13, R7, 0xfffffff8, RZ, 0xc0, !PT ;  /* 0xfffffff8070d8812 */ /* 0x000fe200078ec0ff */
[--C-:B-1----:R-:W-:Y:S01]  /*1500*/  @!P0 IMAD.WIDE R16, R16, 0x2, R4.reuse ;  /* 0x0000000210108825 */ /* 0x102fe200078e0204 */
[----:B------:R-:W1:Y:S01]  /*1510*/  SHFL.IDX PT, R7, R20, 0x1, 0x181f ;  /* 0x00381f0014077f89 */ /* 0x000e6200000e0000 */
[----:B------:R-:W-:Y:S02]  /*1520*/  IADD3 R18, R18, 0x60, RZ ;  /* 0x0000006012127810 */ /* 0x000fe40007ffe0ff */
[----:B------:R-:W-:Y:S01]  /*1530*/  @!P0 IMAD.WIDE R14, R14, 0x2, R4 ;  /* 0x000000020e0e8825 */ /* 0x000fe200078e0204 */
[----:B--2---:R-:W-:Y:S02]  /*1540*/  LOP3.LUT R133, R133, 0xfffffffe, RZ, 0xc0, !PT ;  /* 0xfffffffe85857812 */ /* 0x004fe400078ec0ff */
[----:B---3--:R-:W-:Y:S01]  /*1550*/  @P3 SHF.R.S32.HI R9, RZ, 0x1f, R8 ;  /* 0x0000001fff093819 */ /* 0x008fe20000011408 */
[----:B------:R-:W-:Y:S01]  /*1560*/  @!P3 IMAD.MOV.U32 R9, RZ, RZ, R10 ;  /* 0x000000ffff09b224 */ /* 0x000fe200078e000a */
[C---:B------:R-:W-:Y:S01]  /*1570*/  @!P0 LEA R10, P4, R2.reuse, R4, 0x1 ;  /* 0x00000004020a8211 */ /* 0x040fe200078808ff */
[----:B------:R-:W-:Y:S01]  /*1580*/  @!P3 IMAD.MOV.U32 R8, RZ, RZ, R11 ;  /* 0x000000ffff08b224 */ /* 0x000fe200078e000b */
[----:B------:R-:W-:-:S02]  /*1590*/  ISETP.GE.AND P3, PT, R2, c[0x0][0x198], PT ;  /* 0x0000660002007a0c */ /* 0x000fc40003f66270 */
[----:B------:R-:W-:Y:S01]  /*15a0*/  @!P0 LEA.HI.X R11, R2, R5, R3, 0x1, P4 ;  /* 0x00000005020b8211 */ /* 0x000fe200020f0c03 */
[----:B------:R-:W-:Y:S01]  /*15b0*/  @!P0 IMAD.WIDE R4, R13, 0x2, R4 ;  /* 0x000000020d048825 */ /* 0x000fe200078e0204 */
[----:B------:R-:W-:-:S09]  /*15c0*/  ISETP.GE.AND P4, PT, R22, c[0x0][0x198], PT ;  /* 0x0000660016007a0c */ /* 0x000fd20003f86270 */
[----:B------:R2:W-:Y:S04]  /*15d0*/  @!P0 LDGSTS.E.BYPASS.LTC128B.128 [R76+0x100], [R10.64], !P3 ;  /* 0x001000000a4c8fae */ /* 0x0005e8000d901d50 */
[----:B------:R3:W-:Y:S04]  /*15e0*/  @!P0 LDGSTS.E.BYPASS.LTC128B.128 [R76+0x4100], [R16.64], !P5 ;  /* 0x04100000104c8fae */ /* 0x0007e8000e901d50 */
[----:B------:R5:W-:Y:S04]  /*15f0*/  @!P0 LDGSTS.E.BYPASS.LTC128B.128 [R76+0x8100], [R14.64], !P6 ;  /* 0x081000000e4c8fae */ /* 0x000be8000f101d50 */
[----:B------:R1:W-:Y:S01]  /*1600*/  @!P0 LDGSTS.E.BYPASS.LTC128B.128 [R76+0xc100], [R4.64], !P4 ;  /* 0x0c100000044c8fae */ /* 0x0003e2000e101d50 */
[----:B--2---:R-:W-:-:S04]  /*1610*/  @!P2 SHF.R.S32.HI R10, RZ, 0x1f, R12 ;  /* 0x0000001fff0aa819 */ /* 0x004fc8000001140c */
[----:B------:R-:W-:-:S04]  /*1620*/  @!P2 LEA.HI R10, R10, R12, RZ, 0x3 ;  /* 0x0000000c0a0aa211 */ /* 0x000fc800078f18ff */
[----:B---3--:R-:W-:Y:S02]  /*1630*/  @!P2 LOP3.LUT R16, R10, 0xfffffff8, RZ, 0xc0, !PT ;  /* 0xfffffff80a10a812 */ /* 0x008fe400078ec0ff */
[----:B----4-:R-:W-:Y:S02]  /*1640*/  @!P2 LEA R10, P0, R2, R6, 0x1 ;  /* 0x00000006020aa211 */ /* 0x010fe400078008ff */
[----:B-1----:R-:W-:Y:S01]  /*1650*/  @!P2 SHF.R.S32.HI R5, RZ, 0x1f, R0 ;  /* 0x0000001fff05a819 */ /* 0x002fe20000011400 */
[----:B------:R-:W-:Y:S01]  /*1660*/  @!P2 IMAD.WIDE R16, R16, 0x2, R6 ;  /* 0x000000021010a825 */ /* 0x000fe200078e0206 */
[----:B------:R-:W-:Y:S02]  /*1670*/  @!P2 SHF.R.S32.HI R4, RZ, 0x1f, R22 ;  /* 0x0000001fff04a819 */ /* 0x000fe40000011416 */
[----:B-----5:R-:W-:Y:S02]  /*1680*/  @!P2 LEA.HI R14, R5, R0, RZ, 0x3 ;  /* 0x00000000050ea211 */ /* 0x020fe400078f18ff */
[----:B------:R-:W-:-:S02]  /*1690*/  @!P2 LEA.HI R5, R4, R22, RZ, 0x3 ;  /* 0x000000160405a211 */ /* 0x000fc400078f18ff */
[----:B------:R-:W-:Y:S01]  /*16a0*/  SHFL.IDX PT, R4, R19, 0x2, 0x181f ;  /* 0x00581f0013047f89 */ /* 0x000fe200000e0000 */
[----:B------:R-:W-:Y:S02]  /*16b0*/  @!P2 LOP3.LUT R14, R14, 0xfffffff8, RZ, 0xc0, !PT ;  /* 0xfffffff80e0ea812 */ /* 0x000fe400078ec0ff */
[----:B------:R-:W-:Y:S02]  /*16c0*/  @!P2 LOP3.LUT R13, R5, 0xfffffff8, RZ, 0xc0, !PT ;  /* 0xfffffff8050da812 */ /* 0x000fe400078ec0ff */
[----:B------:R-:W1:Y:S01]  /*16d0*/  SHFL.IDX PT, R5, R20, 0x2, 0x181f ;  /* 0x00581f0014057f89 */ /* 0x000e6200000e0000 */
[----:B------:R-:W-:Y:S01]  /*16e0*/  @!P2 LEA.HI.X R11, R2, R7, R3, 0x1, P0 ;  /* 0x00000007020ba211 */ /* 0x000fe200000f0c03 */
[--C-:B------:R-:W-:Y:S01]  /*16f0*/  @!P2 IMAD.WIDE R14, R14, 0x2, R6.reuse ;  /* 0x000000020e0ea825 */ /* 0x100fe200078e0206 */
[----:B------:R-:W-:Y:S01]  /*1700*/  ISETP.GE.AND P0, PT, R18, UR4, PT ;  /* 0x0000000412007c0c */ /* 0x000fe2000bf06270 */
[----:B------:R-:W-:Y:S02]  /*1710*/  ULDC.64 UR4, c[0x0][0x1e8] ;  /* 0x00007a0000047ab9 */ /* 0x000fe40000000a00 */
[----:B------:R-:W-:Y:S01]  /*1720*/  @!P2 IMAD.WIDE R6, R13, 0x2, R6 ;  /* 0x000000020d06a825 */ /* 0x000fe200078e0206 */
[----:B------:R2:W-:Y:S01]  /*1730*/  @!P2 LDGSTS.E.BYPASS.LTC128B.128 [R76+0x1100], [R10.64], !P3 ;  /* 0x011000000a4cafae */ /* 0x0005e2000d901d50 */
[----:B------:R-:W-:Y:S01]  /*1740*/  @!P1 SHF.R.S32.HI R13, RZ, 0x1f, R0 ;  /* 0x0000001fff0d9819 */ /* 0x000fe20000011400 */
[----:B------:R-:W-:-:S02]  /*1750*/  UIMAD UR4, UR6, UR4, URZ ;  /* 0x00000004060472a4 */ /* 0x000fc4000f8e023f */
[----:B------:R3:W-:Y:S01]  /*1760*/  @!P2 LDGSTS.E.BYPASS.LTC128B.128 [R76+0x5100], [R16.64], !P5 ;  /* 0x05100000104cafae */ /* 0x0007e2000e901d50 */
[----:B------:R-:W-:Y:S01]  /*1770*/  @!P1 LEA.HI R13, R13, R0, RZ, 0x3 ;  /* 0x000000000d0d9211 */ /* 0x000fe200078f18ff */
[----:B------:R-:W-:Y:S02]  /*1780*/  UIMAD UR15, UR12, UR5, UR4 ;  /* 0x000000050c0f72a4 */ /* 0x000fe4000f8e0204 */
[----:B------:R4:W-:Y:S01]  /*1790*/  @!P2 LDGSTS.E.BYPASS.LTC128B.128 [R76+0x9100], [R14.64], !P6 ;  /* 0x091000000e4cafae */ /* 0x0009e2000f101d50 */
[----:B------:R-:W-:Y:S01]  /*17a0*/  ISETP.GE.AND P6, PT, R2, c[0x0][0x1d4], PT ;  /* 0x0000750002007a0c */ /* 0x000fe20003fc6270 */
[----:B------:R-:W-:Y:S02]  /*17b0*/  ULDC.64 UR4, c[0x0][0x210] ;  /* 0x0000840000047ab9 */ /* 0x000fe40000000a00 */
[----:B------:R5:W-:Y:S01]  /*17c0*/  @!P2 LDGSTS.E.BYPASS.LTC128B.128 [R76+0xd100], [R6.64], !P4 ;  /* 0x0d100000064cafae */ /* 0x000be2000e101d50 */
[----:B------:R-:W-:-:S03]  /*17d0*/  UIMAD UR4, UR6, UR4, URZ ;  /* 0x00000004060472a4 */ /* 0x000fc6000f8e023f */
[----:B------:R-:W-:Y:S02]  /*17e0*/  ULDC.64 UR6, c[0x0][0x1e0] ;  /* 0x0000780000067ab9 */ /* 0x000fe40000000a00 */
[----:B------:R-:W-:Y:S02]  /*17f0*/  UIMAD.WIDE.U32 UR26, UR21, UR6, URZ ;  /* 0x00000006151a72a5 */ /* 0x000fe4000f8e003f */
[----:B------:R-:W-:Y:S02]  /*1800*/  UIMAD UR21, UR21, UR7, URZ ;  /* 0x00000007151572a4 */ /* 0x000fe4000f8e023f */
[----:B------:R-:W-:Y:S02]  /*1810*/  UIMAD UR22, UR12, UR5, UR4 ;  /* 0x000000050c1672a4 */ /* 0x000fe4000f8e0204 */
[----:B------:R-:W-:Y:S02]  /*1820*/  UIADD3 UR21, UR27, UR21, URZ ;  /* 0x000000151b157290 */ /* 0x000fe4000fffe03f */
[----:B------:R-:W-:Y:S01]  /*1830*/  ULDC.64 UR4, c[0x0][0x208] ;  /* 0x0000820000047ab9 */ /* 0x000fe20000000a00 */
[----:B--2---:R-:W2:Y:S01]  /*1840*/  SHFL.IDX PT, R10, R19, 0x3, 0x181f ;  /* 0x00781f00130a7f89 */ /* 0x004ea200000e0000 */
[----:B------:R-:W-:-:S03]  /*1850*/  UIMAD.WIDE.U32 UR24, UR20, UR4, URZ ;  /* 0x00000004141872a5 */ /* 0x000fc6000f8e003f */
[----:B------:R-:W2:Y:S01]  /*1860*/  SHFL.IDX PT, R11, R20, 0x3, 0x181f ;  /* 0x00781f00140b7f89 */ /* 0x000ea200000e0000 */
[----:B----4-:R-:W-:Y:S02]  /*1870*/  @!P1 LOP3.LUT R14, R13, 0xfffffff8, RZ, 0xc0, !PT ;  /* 0xfffffff80d0e9812 */ /* 0x010fe400078ec0ff */
[----:B-----5:R-:W-:-:S03]  /*1880*/  @!P1 SHF.R.S32.HI R6, RZ, 0x1f, R12 ;  /* 0x0000001fff069819 */ /* 0x020fc6000001140c */
[----:B-1----:R-:W-:Y:S01]  /*1890*/  @!P1 IMAD.WIDE R14, R14, 0x2, R4 ;  /* 0x000000020e0e9825 */ /* 0x002fe200078e0204 */
[----:B------:R-:W-:Y:S02]  /*18a0*/  @!P1 SHF.R.S32.HI R7, RZ, 0x1f, R22 ;  /* 0x0000001fff079819 */ /* 0x000fe40000011416 */
[----:B------:R-:W-:Y:S02]  /*18b0*/  @!P1 LEA.HI R6, R6, R12, RZ, 0x3 ;  /* 0x0000000c06069211 */ /* 0x000fe400078f18ff */
[----:B------:R-:W-:Y:S02]  /*18c0*/  @!P1 LEA.HI R7, R7, R22, RZ, 0x3 ;  /* 0x0000001607079211 */ /* 0x000fe400078f18ff */
[----:B---3--:R-:W-:Y:S02]  /*18d0*/  @!P1 LOP3.LUT R16, R6, 0xfffffff8, RZ, 0xc0, !PT ;  /* 0xfffffff806109812 */ /* 0x008fe400078ec0ff */
[----:B------:R-:W-:Y:S02]  /*18e0*/  @!P1 LEA R6, P2, R2, R4, 0x1 ;  /* 0x0000000402069211 */ /* 0x000fe400078408ff */
[----:B------:R-:W-:Y:S01]  /*18f0*/  @!P1 LOP3.LUT R13, R7, 0xfffffff8, RZ, 0xc0, !PT ;  /* 0xfffffff8070d9812 */ /* 0x000fe200078ec0ff */
[----:B------:R-:W-:Y:S01]  /*1900*/  @!P1 IMAD.WIDE R16, R16, 0x2, R4 ;  /* 0x0000000210109825 */ /* 0x000fe200078e0204 */
[----:B------:R-:W-:-:S02]  /*1910*/  @!P1 LEA.HI.X R7, R2, R5, R3, 0x1, P2 ;  /* 0x0000000502079211 */ /* 0x000fc400010f0c03 */
[----:B------:R-:W-:Y:S01]  /*1920*/  ISETP.GE.AND P2, PT, R0, c[0x0][0x198], PT ;  /* 0x0000660000007a0c */ /* 0x000fe20003f46270 */
[----:B------:R-:W-:Y:S01]  /*1930*/  @!P1 IMAD.WIDE R4, R13, 0x2, R4 ;  /* 0x000000020d049825 */ /* 0x000fe200078e0204 */
[----:B------:R-:W-:Y:S01]  /*1940*/  SHF.R.S32.HI R13, RZ, 0x1f, R77 ;  /* 0x0000001fff0d7819 */ /* 0x000fe2000001144d */
[----:B------:R1:W-:Y:S04]  /*1950*/  @!P1 LDGSTS.E.BYPASS.LTC128B.128 [R76+0x2100], [R6.64], !P3 ;  /* 0x02100000064c9fae */ /* 0x0003e8000d901d50 */
[----:B------:R3:W-:Y:S01]  /*1960*/  @!P1 LDGSTS.E.BYPASS.LTC128B.128 [R76+0x6100], [R16.64], !P5 ;  /* 0x06100000104c9fae */ /* 0x0007e2000e901d50 */
[----:B------:R-:W-:-:S05]  /*1970*/  ISETP.GE.AND P5, PT, R12, c[0x0][0x1d4], PT ;  /* 0x000075000c007a0c */ /* 0x000fca0003fa6270 */
[----:B------:R4:W-:Y:S04]  /*1980*/  @!P1 LDGSTS.E.BYPASS.LTC128B.128 [R76+0xa100], [R14.64], !P2 ;  /* 0x0a1000000e4c9fae */ /* 0x0009e8000d101d50 */
[----:B------:R2:W-:Y:S04]  /*1990*/  @!P1 LDGSTS.E.BYPASS.LTC128B.128 [R76+0xe100], [R4.64], !P4 ;  /* 0x0e100000044c9fae */ /* 0x0005e8000e101d50 */
[----:B------:R-:W-:Y:S02]  /*19a0*/  @P5 LOP3.LUT R133, R133, 0x1, RZ, 0xfc, !PT ;  /* 0x0000000185855812 */ /* 0x000fe400078efcff */
[----:B------:R-:W-:-:S03]  /*19b0*/  ISETP.GE.AND P5, PT, R0, c[0x0][0x1d4], PT ;  /* 0x0000750000007a0c */ /* 0x000fc60003fa6270 */
[----:B------:R-:W-:Y:S01]  /*19c0*/  STL [R1+0x28], R133 ;  /* 0x0000288501007387 */ /* 0x000fe20000100800 */
[----:B-1----:R-:W-:Y:S01]  /*19d0*/  @!P0 SHF.R.S32.HI R6, RZ, 0x1f, R12 ;  /* 0x0000001fff068819 */ /* 0x002fe2000001140c */
[----:B------:R-:W-:-:S04]  /*19e0*/  IMAD R7, R13, c[0x0][0x1e0], RZ ;  /* 0x000078000d077a24 */ /* 0x000fc800078e02ff */
[----:B------:R-:W-:Y:S01]  /*19f0*/  IMAD R7, R77, c[0x0][0x1e4], R7 ;  /* 0x000079004d077a24 */ /* 0x000fe200078e0207 */
[----:B----4-:R-:W-:Y:S01]  /*1a00*/  @!P0 LEA.HI R14, R6, R12, RZ, 0x3 ;  /* 0x0000000c060e8211 */ /* 0x010fe200078f18ff */
[----:B------:R-:W-:Y:S01]  /*1a10*/  IMAD R6, R13, c[0x0][0x208], RZ ;  /* 0x000082000d067a24 */ /* 0x000fe200078e02ff */
[----:B--2---:R-:W-:-:S03]  /*1a20*/  @!P0 LEA R4, P1, R2, R10, 0x1 ;  /* 0x0000000a02048211 */ /* 0x004fc600078208ff */
[----:B------:R-:W-:Y:S01]  /*1a30*/  IMAD R13, R77, c[0x0][0x20c], R6 ;  /* 0x000083004d0d7a24 */ /* 0x000fe200078e0206 */
[----:B------:R-:W-:Y:S02]  /*1a40*/  @!P0 SHF.R.S32.HI R6, RZ, 0x1f, R0 ;  /* 0x0000001fff068819 */ /* 0x000fe40000011400 */
[----:B------:R-:W-:Y:S02]  /*1a50*/  @!P0 LEA.HI.X R5, R2, R11, R3, 0x1, P1 ;  /* 0x0000000b02058211 */ /* 0x000fe400008f0c03 */
[----:B------:R-:W-:Y:S01]  /*1a60*/  @!P0 LEA.HI R6, R6, R0, RZ, 0x3 ;  /* 0x0000000006068211 */ /* 0x000fe200078f18ff */
[----:B------:R-:W-:Y:S01]  /*1a70*/  IMAD.U32 R0, RZ, RZ, UR12 ;  /* 0x0000000cff007e24 */ /* 0x000fe2000f8e00ff */
[----:B------:R-:W-:Y:S01]  /*1a80*/  ISETP.GE.AND P1, PT, R12, c[0x0][0x198], PT ;  /* 0x000066000c007a0c */ /* 0x000fe20003f26270 */
[----:B------:R1:W-:Y:S01]  /*1a90*/  @!P0 LDGSTS.E.BYPASS.LTC128B.128 [R76+0x3100], [R4.64], !P3 ;  /* 0x03100000044c8fae */ /* 0x0003e2000d901d50 */
[----:B------:R-:W-:Y:S02]  /*1aa0*/  @!P0 LOP3.LUT R14, R14, 0xfffffff8, RZ, 0xc0, !PT ;  /* 0xfffffff80e0e8812 */ /* 0x000fe400078ec0ff */
[----:B------:R-:W-:-:S02]  /*1ab0*/  @!P0 LOP3.LUT R6, R6, 0xfffffff8, RZ, 0xc0, !PT ;  /* 0xfffffff806068812 */ /* 0x000fc400078ec0ff */
[----:B------:R-:W-:Y:S01]  /*1ac0*/  LOP3.LUT P3, RZ, R133, 0x1, RZ, 0xc0, !PT ;  /* 0x0000000185ff7812 */ /* 0x000fe2000786c0ff */
[----:B------:R-:W-:-:S06]  /*1ad0*/  @!P0 IMAD.WIDE R14, R14, 0x2, R10 ;  /* 0x000000020e0e8825 */ /* 0x000fcc00078e020a */
[----:B------:R2:W-:Y:S01]  /*1ae0*/  @!P0 LDGSTS.E.BYPASS.LTC128B.128 [R76+0x7100], [R14.64], !P1 ;  /* 0x071000000e4c8fae */ /* 0x0005e2000c901d50 */
[----:B-1----:R-:W-:-:S04]  /*1af0*/  IMAD.WIDE.U32 R4, R77, c[0x0][0x1e0], R2 ;  /* 0x000078004d047a25 */ /* 0x002fc800078e0002 */
[----:B------:R-:W-:-:S04]  /*1b00*/  IMAD.WIDE.U32 R2, R77, c[0x0][0x208], R2 ;  /* 0x000082004d027a25 */ /* 0x000fc800078e0002 */
[----:B------:R-:W-:Y:S02]  /*1b10*/  IMAD.IADD R5, R5, 0x1, R7 ;  /* 0x0000000105057824 */ /* 0x000fe400078e0207 */
[----:B------:R-:W-:Y:S02]  /*1b20*/  IMAD.IADD R3, R3, 0x1, R13 ;  /* 0x0000000103037824 */ /* 0x000fe400078e020d */
[----:B------:R-:W-:-:S04]  /*1b30*/  @!P0 IMAD.WIDE R6, R6, 0x2, R10 ;  /* 0x0000000206068825 */ /* 0x000fc800078e020a */
[C---:B------:R-:W-:Y:S01]  /*1b40*/  IMAD.WIDE.U32 R4, R0.reuse, c[0x0][0x1e8], R4 ;  /* 0x00007a0000047a25 */ /* 0x040fe200078e0004 */
[----:B------:R1:W-:Y:S03]  /*1b50*/  @!P0 LDGSTS.E.BYPASS.LTC128B.128 [R76+0xb100], [R6.64], !P2 ;  /* 0x0b100000064c8fae */ /* 0x0003e6000d101d50 */
[----:B------:R-:W-:Y:S01]  /*1b60*/  IMAD.WIDE.U32 R2, R0, c[0x0][0x210], R2 ;  /* 0x0000840000027a25 */ /* 0x000fe200078e0002 */
[----:B------:R-:W-:Y:S02]  /*1b70*/  IADD3 R0, -R77, UR23, RZ ;  /* 0x000000174d007c10 */ /* 0x000fe4000fffe1ff */
[----:B------:R-:W-:Y:S01]  /*1b80*/  IADD3 R5, R5, UR15, RZ ;  /* 0x0000000f05057c10 */ /* 0x000fe2000fffe0ff */
[----:B------:R-:W-:Y:S01]  /*1b90*/  USHF.R.S32.HI UR15, URZ, 0x1f, UR20 ;  /* 0x0000001f3f0f7899 */ /* 0x000fe20008011414 */
[C---:B------:R-:W-:Y:S02]  /*1ba0*/  ISETP.GE.AND P2, PT, R0.reuse, 0x1, PT ;  /* 0x000000010000780c */ /* 0x040fe40003f46270 */
[----:B------:R-:W-:Y:S01]  /*1bb0*/  ISETP.GE.AND P1, PT, R0, 0x21, PT ;  /* 0x000000210000780c */ /* 0x000fe20003f26270 */
[----:B------:R-:W-:Y:S01]  /*1bc0*/  IMAD.WIDE.U32 R80, R8, c[0x0][0x1f0], R4 ;  /* 0x00007c0008507a25 */ /* 0x000fe200078e0004 */
[----:B------:R-:W-:Y:S01]  /*1bd0*/  IADD3 R3, R3, UR22, RZ ;  /* 0x0000001603037c10 */ /* 0x000fe2000fffe0ff */
[----:B------:R-:W-:-:S02]  /*1be0*/  UIMAD UR22, UR21, UR20, URZ ;  /* 0x00000014151672a4 */ /* 0x000fc4000f8e023f */
[----:B------:R-:W-:Y:S01]  /*1bf0*/  IMAD.U32 R4, RZ, RZ, UR26 ;  /* 0x0000001aff047e24 */ /* 0x000fe2000f8e00ff */
[----:B------:R-:W-:Y:S01]  /*1c00*/  UIMAD UR4, UR15, UR4, URZ ;  /* 0x000000040f0472a4 */ /* 0x000fe2000f8e023f */
[----:B------:R-:W-:Y:S01]  /*1c10*/  IMAD.MOV.U32 R78, RZ, RZ, R80 ;  /* 0x000000ffff4e7224 */ /* 0x000fe200078e0050 */
[----:B------:R-:W-:Y:S01]  /*1c20*/  UIMAD UR22, UR15, UR26, UR22 ;  /* 0x0000001a0f1672a4 */ /* 0x000fe2000f8e0216 */
[----:B------:R-:W-:Y:S01]  /*1c30*/  IMAD.WIDE.U32 R26, R8, c[0x0][0x218], R2 ;  /* 0x00008600081a7a25 */ /* 0x000fe200078e0002 */
[----:B------:R-:W-:Y:S01]  /*1c40*/  USHF.L.U32 UR15, UR6, 0x5, URZ ;  /* 0x00000005060f7899 */ /* 0x000fe2000800063f */
[----:B------:R-:W-:Y:S01]  /*1c50*/  STL.64 [R1+0x38], R80 ;  /* 0x0000385001007387 */ /* 0x000fe20000100a00 */
[----:B------:R-:W-:Y:S01]  /*1c60*/  UIMAD UR4, UR20, UR5, UR4 ;  /* 0x00000005140472a4 */ /* 0x000fe2000f8e0204 */
[----:B------:R-:W-:Y:S02]  /*1c70*/  IMAD.U32 R5, RZ, RZ, UR27 ;  /* 0x0000001bff057e24 */ /* 0x000fe4000f8e00ff */
[----:B------:R-:W-:Y:S01]  /*1c80*/  UMOV UR5, 0x5 ;  /* 0x0000000500057882 */ /* 0x000fe20000000000 */
[----:B------:R-:W-:Y:S01]  /*1c90*/  IMAD.MOV.U32 R24, RZ, RZ, R26 ;  /* 0x000000ffff187224 */ /* 0x000fe200078e001a */
[----:B-1----:R-:W-:Y:S01]  /*1ca0*/  @!P0 SHF.R.S32.HI R6, RZ, 0x1f, R22 ;  /* 0x0000001fff068819 */ /* 0x002fe20000011416 */
[----:B------:R-:W-:Y:S01]  /*1cb0*/  USHF.L.U64.HI UR6, UR6, UR5, UR7 ;  /* 0x0000000506067299 */ /* 0x000fe20008010207 */
[----:B------:R-:W-:Y:S01]  /*1cc0*/  IMAD.U32 R7, RZ, RZ, UR25 ;  /* 0x00000019ff077e24 */ /* 0x000fe2000f8e00ff */
[----:B------:R-:W-:Y:S01]  /*1cd0*/  UIADD3 UR4, UR25, UR4, URZ ;  /* 0x0000000419047290 */ /* 0x000fe2000fffe03f */
[----:B------:R-:W-:Y:S01]  /*1ce0*/  @!P0 LEA.HI R0, R6, R22, RZ, 0x3 ;  /* 0x0000001606008211 */ /* 0x000fe200078f18ff */
[----:B------:R-:W-:-:S02]  /*1cf0*/  IMAD R6, R9, c[0x0][0x1f0], RZ ;  /* 0x00007c0009067a24 */ /* 0x000fc400078e02ff */
[----:B------:R-:W-:Y:S01]  /*1d00*/  UIMAD UR4, UR4, 0x30, URZ ;  /* 0x00000030040478a4 */ /* 0x000fe2000f8e023f */
[----:B------:R-:W-:Y:S01]  /*1d10*/  @!P0 LOP3.LUT R0, R0, 0xfffffff8, RZ, 0xc0, !PT ;  /* 0xfffffff800008812 */ /* 0x000fe200078ec0ff */
[----:B------:R-:W-:-:S04]  /*1d20*/  IMAD R6, R8, c[0x0][0x1f4], R6 ;  /* 0x00007d0008067a24 */ /* 0x000fc800078e0206 */
[----:B------:R-:W-:-:S04]  /*1d30*/  @!P0 IMAD.WIDE R10, R0, 0x2, R10 ;  /* 0x00000002000a8825 */ /* 0x000fc800078e020a */
[----:B------:R-:W-:Y:S01]  /*1d40*/  IMAD R0, R9, c[0x0][0x218], RZ ;  /* 0x0000860009007a24 */ /* 0x000fe200078e02ff */
[----:B------:R1:W-:Y:S01]  /*1d50*/  @!P0 LDGSTS.E.BYPASS.LTC128B.128 [R76+0xf100], [R10.64], !P4 ;  /* 0x0f1000000a4c8fae */ /* 0x0003e2000e101d50 */
[----:B------:R-:W-:Y:S01]  /*1d60*/  IMAD.IADD R79, R81, 0x1, R6 ;  /* 0x00000001514f7824 */ /* 0x000fe200078e0206 */
[----:B------:R-:W-:Y:S01]  /*1d70*/  ISETP.GE.AND P4, PT, R22, c[0x0][0x1d4], PT ;  /* 0x0000750016007a0c */ /* 0x000fe20003f86270 */
[----:B------:R-:W-:Y:S01]  /*1d80*/  IMAD R0, R8, c[0x0][0x21c], R0 ;  /* 0x0000870008007a24 */ /* 0x000fe200078e0200 */
[----:B------:R-:W0:Y:S01]  /*1d90*/  LDGDEPBAR ;  /* 0x00000000000079af */ /* 0x000e220000000000 */
[----:B------:R-:W-:-:S03]  /*1da0*/  IMAD.WIDE.U32 R2, R4, UR20, R78 ;  /* 0x0000001404027c25 */ /* 0x000fc6000f8e004e */
[----:B------:R-:W-:Y:S01]  /*1db0*/  STL.64 [R1+0x30], R78 ;  /* 0x0000304e01007387 */ /* 0x000fe20000100a00 */
[----:B------:R-:W-:Y:S01]  /*1dc0*/  IMAD.IADD R25, R27, 0x1, R0 ;  /* 0x000000011b197824 */ /* 0x000fe200078e0200 */
[----:B------:R-:W-:Y:S01]  /*1dd0*/  IADD3 R0, R3, UR22, RZ ;  /* 0x0000001603007c10 */ /* 0x000fe2000fffe0ff */
[----:B------:R-:W-:Y:S01]  /*1de0*/  IMAD.U32 R6, RZ, RZ, UR24 ;  /* 0x00000018ff067e24 */ /* 0x000fe2000f8e00ff */
[----:B------:R-:W-:Y:S01]  /*1df0*/  @P2 LEA R4, P0, R2, c[0x0][0x1c8], 0x1 ;  /* 0x0000720002042a11 */ /* 0x000fe200078008ff */
[----:B------:R-:W-:Y:S02]  /*1e00*/  STL.64 [R1+0x48], R26 ;  /* 0x0000481a01007387 */ /* 0x000fe40000100a00 */
[----:B------:R-:W-:Y:S01]  /*1e10*/  IMAD.WIDE.U32 R6, R6, 0x30, R24 ;  /* 0x0000003006067825 */ /* 0x000fe200078e0018 */
[C---:B------:R-:W-:Y:S01]  /*1e20*/  @P2 LEA.HI.X R5, R2.reuse, c[0x0][0x1cc], R0, 0x1, P0 ;  /* 0x0000730002052a11 */ /* 0x040fe200000f0c00 */
[----:B------:R-:W-:Y:S01]  /*1e30*/  STL.64 [R1+0x40], R24 ;  /* 0x0000401801007387 */ /* 0x000fe20000100a00 */
[----:B------:R-:W-:-:S03]  /*1e40*/  @P1 IADD3 R2, P0, R2, UR15, RZ ;  /* 0x0000000f02021c10 */ /* 0x000fc6000ff1e0ff */
[----:B------:R4:W-:Y:S01]  /*1e50*/  @P2 LDGSTS.E.BYPASS.LTC128B.128 [R76+0x10100], [R4.64], !P6 ;  /* 0x10100000044c2fae */ /* 0x0009e2000f101d50 */
[----:B------:R-:W-:Y:S02]  /*1e60*/  @P1 IADD3.X R0, R0, UR6, RZ, P0, !PT ;  /* 0x0000000600001c10 */ /* 0x000fe400087fe4ff */
[----:B------:R-:W-:Y:S01]  /*1e70*/  @P1 LEA R8, P0, R2, c[0x0][0x1c8], 0x1 ;  /* 0x0000720002081a11 */ /* 0x000fe200078008ff */
[----:B------:R4:W-:Y:S01]  /*1e80*/  @P2 LDGSTS.E.BYPASS.LTC128B.128 [R76+0x11900], [R4.64+0x80], !P3 ;  /* 0x11900080044c2fae */ /* 0x0009e2000d901d50 */
[----:B------:R-:W-:Y:S02]  /*1e90*/  ISETP.GT.AND P3, PT, R132, 0x7f, PT ;  /* 0x0000007f8400780c */ /* 0x000fe40003f64270 */
[----:B------:R-:W-:Y:S01]  /*1ea0*/  @P1 LEA.HI.X R9, R2, c[0x0][0x1cc], R0, 0x1, P0 ;  /* 0x0000730002091a11 */ /* 0x000fe200000f0c00 */
[----:B------:R4:W-:Y:S01]  /*1eb0*/  @P2 LDGSTS.E.BYPASS.LTC128B.128 [R76+0x13100], [R4.64+0x100], !P5 ;  /* 0x13100100044c2fae */ /* 0x0009e2000e901d50 */
[----:B------:R-:W-:Y:S02]  /*1ec0*/  IADD3 R0, R7, UR4, RZ ;  /* 0x0000000407007c10 */ /* 0x000fe4000fffe0ff */
[----:B------:R-:W-:Y:S01]  /*1ed0*/  LEA R12, P0, R6, c[0x0][0x1f8], 0x1 ;  /* 0x00007e00060c7a11 */ /* 0x000fe200078008ff */
[----:B------:R4:W-:Y:S01]  /*1ee0*/  @P2 LDGSTS.E.BYPASS.LTC128B.128 [R76+0x14900], [R4.64+0x180], !P4 ;  /* 0x14900180044c2fae */ /* 0x0009e2000e101d50 */
[----:B------:R-:W-:-:S02]  /*1ef0*/  LOP3.LUT P2, RZ, R133, 0x1, RZ, 0xc0, !PT ;  /* 0x0000000185ff7812 */ /* 0x000fc4000784c0ff */
[----:B------:R-:W-:Y:S01]  /*1f00*/  LEA.HI.X R13, R6, c[0x0][0x1fc], R0, 0x1, P0 ;  /* 0x00007f00060d7a11 */ /* 0x000fe200000f0c00 */
[----:B------:R-:W-:Y:S01]  /*1f10*/  IMAD.SHL.U32 R6, R77, 0x8, RZ ;  /* 0x000000084d067824 */ /* 0x000fe200078e00ff */
[----:B------:R5:W-:Y:S01]  /*1f20*/  @P1 LDGSTS.E.BYPASS.LTC128B.128 [R76+0x11100], [R8.64], !P6 ;  /* 0x11100000084c1fae */ /* 0x000be2000f101d50 */
[----:B------:R-:W-:Y:S01]  /*1f30*/  @!P3 IMAD.MOV.U32 R7, RZ, RZ, c[0x0][0x208] ;  /* 0x00008200ff07b624 */ /* 0x000fe200078e00ff */
[----:B---3--:R-:W-:Y:S01]  /*1f40*/  P2R R16, PR, RZ, 0x8 ;  /* 0x00000008ff107803 */ /* 0x008fe20000000000 */
[----:B-1----:R-:W-:-:S03]  /*1f50*/  @!P3 IMAD.MOV.U32 R11, RZ, RZ, c[0x0][0x20c] ;  /* 0x00008300ff0bb624 */ /* 0x002fc600078e00ff */
[----:B--2---:R-:W-:-:S03]  /*1f60*/  @!P3 LEA R14, P0, R7, R12, 0x6 ;  /* 0x0000000c070eb211 */ /* 0x004fc600078030ff */
[----:B------:R5:W-:Y:S01]  /*1f70*/  @P1 LDGSTS.E.BYPASS.LTC128B.128 [R76+0x12900], [R8.64+0x80], !P2 ;  /* 0x12900080084c1fae */ /* 0x000be2000d101d50 */
[----:B------:R-:W-:Y:S02]  /*1f80*/  @!P3 LEA.HI.X R15, R7, R13, R11, 0x6, P0 ;  /* 0x0000000d070fb211 */ /* 0x000fe400000f340b */
[----:B------:R-:W-:Y:S01]  /*1f90*/  LOP3.LUT P0, RZ, R21, 0x2, RZ, 0xc0, !PT ;  /* 0x0000000215ff7812 */ /* 0x000fe2000780c0ff */
[----:B------:R5:W-:Y:S01]  /*1fa0*/  @P1 LDGSTS.E.BYPASS.LTC128B.128 [R76+0x14100], [R8.64+0x100], !P5 ;  /* 0x14100100084c1fae */ /* 0x000be2000e901d50 */
[----:B------:R-:W-:-:S03]  /*1fb0*/  SEL R7, RZ, 0x1, P6 ;  /* 0x00000001ff077807 */ /* 0x000fc60003000000 */
[----:B------:R5:W-:Y:S04]  /*1fc0*/  @P1 LDGSTS.E.BYPASS.LTC128B.128 [R76+0x15900], [R8.64+0x180], !P4 ;  /* 0x15900180084c1fae */ /* 0x000be8000e101d50 */
[----:B------:R-:W0:Y:S01]  /*1fd0*/  LDGDEPBAR ;  /* 0x00000000000079af */ /* 0x000e220000000000 */
[----:B----4-:R-:W-:-:S04]  /*1fe0*/  LEA.HI R4, R75, R132, RZ, 0x4 ;  /* 0x000000844b047211 */ /* 0x010fc800078f20ff */
[----:B------:R-:W-:Y:S02]  /*1ff0*/  LOP3.LUT R2, R4, 0xfffffff0, RZ, 0xc0, !PT ;  /* 0xfffffff004027812 */ /* 0x000fe400078ec0ff */
[----:B------:R-:W-:-:S03]  /*2000*/  SHF.R.S32.HI R3, RZ, 0x4, R4 ;  /* 0x00000004ff037819 */ /* 0x000fc60000011404 */
[----:B------:R-:W-:Y:S01]  /*2010*/  IMAD.IADD R0, R132, 0x1, -R2 ;  /* 0x0000000184007824 */ /* 0x000fe200078e0a02 */
[----:B------:R-:W-:Y:S01]  /*2020*/  LEA.HI R4, R4, R3, RZ, 0x1 ;  /* 0x0000000304047211 */ /* 0x000fe200078f08ff */
[----:B------:R-:W-:-:S03]  /*2030*/  IMAD.SHL.U32 R2, R21, 0x40, RZ ;  /* 0x0000004015027824 */ /* 0x000fc600078e00ff */
[----:B------:R-:W-:Y:S02]  /*2040*/  SHF.R.S32.HI R5, RZ, 0x1f, R0 ;  /* 0x0000001fff057819 */ /* 0x000fe40000011400 */
[----:B------:R-:W-:Y:S02]  /*2050*/  LOP3.LUT R2, R2, 0x1c0, RZ, 0xc0, !PT ;  /* 0x000001c002027812 */ /* 0x000fe400078ec0ff */
[----:B------:R-:W-:Y:S02]  /*2060*/  LEA.HI R10, R5, R0, RZ, 0x3 ;  /* 0x00000000050a7211 */ /* 0x000fe400078f18ff */
[----:B------:R-:W-:Y:S02]  /*2070*/  LOP3.LUT R4, R4, 0xfffffffe, RZ, 0xc0, !PT ;  /* 0xfffffffe04047812 */ /* 0x000fe400078ec0ff */
[----:B------:R-:W-:Y:S01]  /*2080*/  LOP3.LUT R5, R10, 0xfffffff8, RZ, 0xc0, !PT ;  /* 0xfffffff80a057812 */ /* 0x000fe200078ec0ff */
[----:B------:R-:W-:-:S04]  /*2090*/  DEPBAR.LE SB0, 0x1 ;  /* 0x000080400000791a */ /* 0x000fc80000000000 */
[----:B------:R-:W-:Y:S01]  /*20a0*/  LOP3.LUT R6, R2, 0x8, R6, 0xf8, !PT ;  /* 0x0000000802067812 */ /* 0x000fe200078ef806 */
[----:B------:R-:W-:Y:S01]  /*20b0*/  IMAD.IADD R3, R3, 0x1, -R4 ;  /* 0x0000000103037824 */ /* 0x000fe200078e0a04 */
[----:B------:R-:W-:Y:S01]  /*20c0*/  SHF.R.U32.HI R2, RZ, 0x3, R2 ;  /* 0x00000003ff027819 */ /* 0x000fe20000011602 */
[----:B------:R-:W-:Y:S01]  /*20d0*/  IMAD.IADD R4, R0, 0x1, -R5 ;  /* 0x0000000100047824 */ /* 0x000fe200078e0a05 */
[----:B------:R-:W-:Y:S02]  /*20e0*/  SEL R5, RZ, 0x4, P5 ;  /* 0x00000004ff057807 */ /* 0x000fe40002800000 */
[----:B------:R-:W-:Y:S01]  /*20f0*/  LOP3.LUT R0, R6, R2, RZ, 0x3c, !PT ;  /* 0x0000000206007212 */ /* 0x000fe200078e3cff */
[C---:B------:R-:W-:Y:S01]  /*2100*/  IMAD.SHL.U32 R2, R4.reuse, 0x40, RZ ;  /* 0x0000004004027824 */ /* 0x040fe200078e00ff */
[----:B------:R-:W-:Y:S01]  /*2110*/  SEL R6, RZ, 0x2, P2 ;  /* 0x00000002ff067807 */ /* 0x000fe20001000000 */
[----:B------:R-:W-:Y:S01]  /*2120*/  BAR.SYNC.DEFER_BLOCKING 0x0 ;  /* 0x0000000000007b1d */ /* 0x000fe20000010000 */
[----:B------:R-:W-:Y:S01]  /*2130*/  LOP3.LUT P1, RZ, R4, 0x4, RZ, 0xc0, !PT ;  /* 0x0000000404ff7812 */ /* 0x000fe2000782c0ff */
[C---:B------:R-:W-:Y:S01]  /*2140*/  IMAD R0, R3.reuse, 0x200, R0 ;  /* 0x0000020003007824 */ /* 0x040fe200078e0200 */
[----:B------:R-:W-:Y:S01]  /*2150*/  LOP3.LUT R2, R2, 0x1c0, RZ, 0xc0, !PT ;  /* 0x000001c002027812 */ /* 0x000fe200078ec0ff */
[----:B------:R-:W-:Y:S01]  /*2160*/  IMAD.SHL.U32 R3, R3, 0x8, RZ ;  /* 0x0000000803037824 */ /* 0x000fe200078e00ff */
[----:B------:R-:W-:Y:S01]  /*2170*/  IADD3 R5, R5, R6, R7 ;  /* 0x0000000605057210 */ /* 0x000fe20007ffe007 */
[----:B------:R-:W-:Y:S01]  /*2180*/  IMAD.SHL.U32 R135, R0, 0x2, RZ ;  /* 0x0000000200877824 */ /* 0x000fe200078e00ff */
[----:B------:R-:W-:-:S02]  /*2190*/  P2R R7, PR, RZ, 0x40 ;  /* 0x00000040ff077803 */ /* 0x000fc40000000000 */
[----:B------:R-:W-:Y:S02]  /*21a0*/  LOP3.LUT R3, R2, 0x8, R3, 0xf8, !PT ;  /* 0x0000000802037812 */ /* 0x000fe400078ef803 */
[----:B------:R-:W-:Y:S02]  /*21b0*/  SHF.R.U32.HI R2, RZ, 0x3, R2 ;  /* 0x00000003ff027819 */ /* 0x000fe40000011602 */
[----:B------:R-:W-:Y:S02]  /*21c0*/  IADD3 R0, R135, 0x10100, RZ ;  /* 0x0001010087007810 */ /* 0x000fe40007ffe0ff */
[----:B------:R-:W-:Y:S01]  /*21d0*/  LOP3.LUT R2, R3, R2, RZ, 0x3c, !PT ;  /* 0x0000000203027212 */ /* 0x000fe200078e3cff */
[----:B------:R-:W-:Y:S01]  /*21e0*/  IMAD.SHL.U32 R3, R10, 0x40, RZ ;  /* 0x000000400a037824 */ /* 0x000fe200078e00ff */
[----:B------:R-:W-:Y:S02]  /*21f0*/  IADD3 R242, R135, 0x10120, RZ ;  /* 0x0001012087f27810 */ /* 0x000fe40007ffe0ff */
[----:B------:R-:W-:-:S02]  /*2200*/  @P0 IADD3 R242, R0, -0x20, RZ ;  /* 0xffffffe000f20810 */ /* 0x000fc40007ffe0ff */
[----:B------:R-:W-:Y:S01]  /*2210*/  LOP3.LUT R3, R2, 0xfffffe00, R3, 0xf8, !PT ;  /* 0xfffffe0002037812 */ /* 0x000fe200078ef803 */
[----:B------:R-:W-:Y:S01]  /*2220*/  IMAD.MOV.U32 R2, RZ, RZ, 0x40 ;  /* 0x00000040ff027424 */ /* 0x000fe200078e00ff */
[----:B------:R-:W-:Y:S02]  /*2230*/  SEL R0, RZ, 0x8, P4 ;  /* 0x00000008ff007807 */ /* 0x000fe40002000000 */
[----:B------:R-:W-:Y:S01]  /*2240*/  LOP3.LUT P0, RZ, R4, 0x2, RZ, 0xc0, !PT ;  /* 0x0000000204ff7812 */ /* 0x000fe2000780c0ff */
[----:B------:R-:W-:Y:S01]  /*2250*/  IMAD.MOV.U32 R4, RZ, RZ, 0x10 ;  /* 0x00000010ff047424 */ /* 0x000fe200078e00ff */
[C---:B------:R-:W-:Y:S01]  /*2260*/  IADD3 R252, R242.reuse, 0x1000, RZ ;  /* 0x00001000f2fc7810 */ /* 0x040fe20007ffe0ff */
[----:B------:R-:W-:Y:S01]  /*2270*/  IMAD R220, R73, 0x400, R3 ;  /* 0x0000040049dc7824 */ /* 0x000fe200078e0203 */
[----:B------:R-:W-:Y:S01]  /*2280*/  IADD3 R251, R242, 0x1800, RZ ;  /* 0x00001800f2fb7810 */ /* 0x000fe20007ffe0ff */
[----:B------:R-:W-:Y:S01]  /*2290*/  IMAD.IADD R6, R0, 0x1, R5 ;  /* 0x0000000100067824 */ /* 0x000fe200078e0205 */
[----:B------:R-:W-:Y:S01]  /*22a0*/  SEL R4, R4, 0xfffffff0, !P0 ;  /* 0xfffffff004047807 */ /* 0x000fe20004000000 */
[----:B------:R-:W-:Y:S01]  /*22b0*/  IMAD.MOV.U32 R0, RZ, RZ, 0x20 ;  /* 0x00000020ff007424 */ /* 0x000fe200078e00ff */
[C---:B------:R-:W-:Y:S01]  /*22c0*/  LEA R228, R220.reuse, 0x100, 0x1 ;  /* 0x00000100dce47811 */ /* 0x040fe200078e08ff */
[----:B------:R-:W-:Y:S01]  /*22d0*/  IMAD.SHL.U32 R220, R220, 0x2, RZ ;  /* 0x00000002dcdc7824 */ /* 0x000fe200078e00ff */
[----:B------:R-:W-:-:S02]  /*22e0*/  IADD3 R5, R72, c[0x0][0x1d0], -R77 ;  /* 0x0000740048057a10 */ /* 0x000fc40007ffe84d */
[----:B------:R-:W-:Y:S01]  /*22f0*/  SEL R0, R0, 0xffffffe0, !P1 ;  /* 0xffffffe000007807 */ /* 0x000fe20004800000 */
[--C-:B------:R-:W-:Y:S01]  /*2300*/  IMAD R224, R4, 0x2, R228.reuse ;  /* 0x0000000204e07824 */ /* 0x100fe200078e02e4 */
[----:B------:R-:W-:Y:S01]  /*2310*/  LDSM.16.M88.4 R160, [R220+0x100] ;  /* 0x00010000dca0783b */ /* 0x000fe20000000200 */
[----:B------:R-:W-:Y:S02]  /*2320*/  LOP3.LUT P6, RZ, R6, 0x1, RZ, 0xc0, !PT ;  /* 0x0000000106ff7812 */ /* 0x000fe400078cc0ff */
[C---:B------:R-:W-:Y:S01]  /*2330*/  IMAD R228, R0.reuse, 0x2, R228 ;  /* 0x0000000200e47824 */ /* 0x040fe200078e02e4 */
[----:B------:R-:W-:Y:S01]  /*2340*/  LDSM.16.M88.4 R188, [R220+0x4100] ;  /* 0x00410000dcbc783b */ /* 0x000fe20000000200 */
[----:B------:R-:W-:Y:S01]  /*2350*/  IMAD R232, R0, 0x2, R224 ;  /* 0x0000000200e87824 */ /* 0x000fe200078e02e0 */
[----:B------:R-:W-:Y:S02]  /*2360*/  ISETP.LT.OR P0, PT, R5, 0x1, !P6 ;  /* 0x000000010500780c */ /* 0x000fe40007701670 */
[----:B------:R-:W-:Y:S01]  /*2370*/  LDSM.16.M88.4 R204, [R220+0x8100] ;  /* 0x00810000dccc783b */ /* 0x000fe20000000200 */
[----:B------:R-:W-:-:S02]  /*2380*/  LOP3.LUT P2, RZ, R6, 0x2, RZ, 0xc0, !PT ;  /* 0x0000000206ff7812 */ /* 0x000fc4000784c0ff */
[----:B------:R-:W-:Y:S01]  /*2390*/  LOP3.LUT P1, RZ, R6, 0x4, RZ, 0xc0, !PT ;  /* 0x0000000406ff7812 */ /* 0x000fe2000782c0ff */
[----:B------:R-:W-:Y:S01]  /*23a0*/  LDSM.16.M88.4 R164, [R224] ;  /* 0x00000000e0a4783b */ /* 0x000fe20000000200 */
[C---:B------:R-:W-:Y:S02]  /*23b0*/  IADD3 R250, R242.reuse, 0x2000, RZ ;  /* 0x00002000f2fa7810 */ /* 0x040fe40007ffe0ff */
[C---:B------:R-:W-:Y:S01]  /*23c0*/  IADD3 R249, R242.reuse, 0x2800, RZ ;  /* 0x00002800f2f97810 */ /* 0x040fe20007ffe0ff */
[----:B------:R-:W-:Y:S01]  /*23d0*/  LDSM.16.M88.4 R192, [R224+0x4000] ;  /* 0x00400000e0c0783b */ /* 0x000fe20000000200 */
[C---:B------:R-:W-:Y:S02]  /*23e0*/  IADD3 R248, R242.reuse, 0x3000, RZ ;  /* 0x00003000f2f87810 */ /* 0x040fe40007ffe0ff */
[C---:B------:R-:W-:Y:S01]  /*23f0*/  IADD3 R247, R242.reuse, 0x3800, RZ ;  /* 0x00003800f2f77810 */ /* 0x040fe20007ffe0ff */
[----:B------:R-:W-:Y:S01]  /*2400*/  LDSM.16.M88.4 R208, [R224+0x8000] ;  /* 0x00800000e0d0783b */ /* 0x000fe20000000200 */
[----:B------:R-:W-:-:S02]  /*2410*/  IADD3 R246, R242, 0x4000, RZ ;  /* 0x00004000f2f67810 */ /* 0x000fc40007ffe0ff */
[C---:B------:R-:W-:Y:S01]  /*2420*/  IADD3 R245, R242.reuse, 0x4800, RZ ;  /* 0x00004800f2f57810 */ /* 0x040fe20007ffe0ff */
[----:B------:R-:W-:Y:S01]  /*2430*/  LDSM.16.M88.4 R180, [R228] ;  /* 0x00000000e4b4783b */ /* 0x000fe20000000200 */
[C---:B------:R-:W-:Y:S02]  /*2440*/  IADD3 R244, R242.reuse, 0x5000, RZ ;  /* 0x00005000f2f47810 */ /* 0x040fe40007ffe0ff */
[----:B------:R-:W-:Y:S01]  /*2450*/  IADD3 R243, R242, 0x5800, RZ ;  /* 0x00005800f2f37810 */ /* 0x000fe20007ffe0ff */
        /* <DEDUP_REMOVED lines=12> */
[----:B-----5:R-:W1:Y:S04]  /*2520*/  LDSM.16.M88.4 R8, [R135+0x10100] ;  /* 0x010100008708783b */ /* 0x020e680000000200 */
[----:B------:R-:W2:Y:S04]  /*2530*/  LDSM.16.M88.4 R24, [R135+0x10900] ;  /* 0x010900008718783b */ /* 0x000ea80000000200 */
[----:B------:R-:W3:Y:S04]  /*2540*/  LDSM.16.M88.4 R28, [R135+0x11100] ;  /* 0x01110000871c783b */ /* 0x000ee80000000200 */
[----:B------:R-:W4:Y:S04]  /*2550*/  LDSM.16.M88.4 R44, [R242] ;  /* 0x00000000f22c783b */ /* 0x000f280000000200 */
[----:B------:R-:W5:Y:S04]  /*2560*/  LDSM.16.M88.4 R48, [R242+0x800] ;  /* 0x00080000f230783b */ /* 0x000f680000000200 */
[----:B------:R-:W3:Y:S04]  /*2570*/  LDSM.16.M88.4 R56, [R242+0x1000] ;  /* 0x00100000f238783b */ /* 0x000ee80000000200 */
[----:B------:R-:W-:Y:S01]  /*2580*/  @!PT LDS RZ, [RZ] ;  /* 0x00000000fffff984 */ /* 0x000fe20000000800 */
[----:B------:R-:W-:Y:S01]  /*2590*/  @!PT LDS RZ, [RZ] ;  /* 0x00000000fffff984 */ /* 0x000fe20000000800 */
[----:B------:R-:W-:Y:S01]  /*25a0*/  @!PT LDS RZ, [RZ] ;  /* 0x00000000fffff984 */ /* 0x000fe20000000800 */
[----:B------:R3:W-:Y:S01]  /*25b0*/  LDGSTS.E.BYPASS.LTC128B.128 [R76+0x100], [R12.64], !P0 ;  /* 0x001000000c4c7fae */ /* 0x0007e2000c101d50 */
[----:B------:R-:W-:-:S04]  /*25c0*/  LOP3.LUT P0, RZ, R21, 0x4, RZ, 0xc0, !PT ;  /* 0x0000000415ff7812 */ /* 0x000fc8000780c0ff */
[----:B------:R-:W-:Y:S02]  /*25d0*/  SEL R2, R2, 0xffffffc0, !P0 ;  /* 0xffffffc002027807 */ /* 0x000fe40004000000 */
[----:B------:R-:W-:-:S03]  /*25e0*/  ISETP.LT.OR P0, PT, R5, 0x1, !P2 ;  /* 0x000000010500780c */ /* 0x000fc60005701670 */
[--C-:B------:R-:W-:Y:S02]  /*25f0*/  IMAD.IADD R241, R135, 0x1, R2.reuse ;  /* 0x0000000187f17824 */ /* 0x100fe400078e0202 */
[----:B------:R-:W-:Y:S01]  /*2600*/  IMAD.IADD R238, R242, 0x1, R2 ;  /* 0x00000001f2ee7824 */ /* 0x000fe200078e0202 */
[C---:B-1----:R-:W-:Y:S07]  /*2610*/  HMMA.16816.F32.BF16 R20, R160.reuse, R10, RZ ;  /* 0x0000000aa014723c */ /* 0x042fee00000418ff */
[----:B------:R1:W-:Y:S01]  /*2620*/  LDGSTS.E.BYPASS.LTC128B.128 [R76+0x1900], [R12.64+0x80], !P0 ;  /* 0x019000800c4c7fae */ /* 0x0003e2000c101d50 */
[----:B------:R-:W-:Y:S01]  /*2630*/  ISETP.LT.OR P0, PT, R5, 0x1, !P1 ;  /* 0x000000010500780c */ /* 0x000fe20004f01670 */
[C---:B--2---:R-:W-:Y:S08]  /*2640*/  HMMA.16816.F32.BF16 R32, R160.reuse, R24, RZ ;  /* 0x00000018a020723c */ /* 0x044ff000000418ff */
[----:B------:R-:W-:Y:S04]  /*2650*/  HMMA.16816.F32.BF16 R36, R160, R26, RZ ;  /* 0x0000001aa024723c */ /* 0x000fe800000418ff */
[----:B------:R1:W-:Y:S01]  /*2660*/  LDGSTS.E.BYPASS.LTC128B.128 [R76+0x3100], [R12.64+0x100], !P0 ;  /* 0x031001000c4c7fae */ /* 0x0003e2000c101d50 */
[----:B------:R-:W-:-:S04]  /*2670*/  LOP3.LUT P0, RZ, R6, 0x8, RZ, 0xc0, !PT ;  /* 0x0000000806ff7812 */ /* 0x000fc8000780c0ff */
[----:B------:R-:W-:Y:S01]  /*2680*/  ISETP.LT.OR P3, PT, R5, 0x1, !P0 ;  /* 0x000000010500780c */ /* 0x000fe20004761670 */
[----:B---3--:R-:W-:Y:S08]  /*2690*/  HMMA.16816.F32.BF16 R40, R160, R28, RZ ;  /* 0x0000001ca028723c */ /* 0x008ff000000418ff */
[----:B----4-:R-:W-:Y:S04]  /*26a0*/  HMMA.16816.F32.BF16 R20, R164, R46, R20 ;  /* 0x0000002ea414723c */ /* 0x010fe80000041814 */
[----:B------:R1:W-:Y:S01]  /*26b0*/  LDGSTS.E.BYPASS.LTC128B.128 [R76+0x4900], [R12.64+0x180], !P3 ;  /* 0x049001800c4c7fae */ /* 0x0003e2000d901d50 */
[----:B------:R-:W-:-:S03]  /*26c0*/  ISETP.NE.AND P3, PT, R16, RZ, PT ;  /* 0x000000ff1000720c */ /* 0x000fc60003f65270 */
[C---:B------:R-:W-:Y:S08]  /*26d0*/  HMMA.16816.F32.BF16 R16, R160.reuse, R8, RZ ;  /* 0x00000008a010723c */ /* 0x040ff000000418ff */
[----:B------:R-:W-:Y:S02]  /*26e0*/  HMMA.16816.F32.BF16 R8, R160, R30, RZ ;  /* 0x0000001ea008723c */ /* 0x000fe400000418ff */
[----:B------:R-:W-:-:S02]  /*26f0*/  @!P3 ISETP.LT.OR P6, PT, R5, 0x21, !P6 ;  /* 0x000000210500b80c */ /* 0x000fc400077c1670 */
[C---:B------:R-:W-:Y:S02]  /*2700*/  @!P3 ISETP.LT.OR P2, PT, R5.reuse, 0x21, !P2 ;  /* 0x000000210500b80c */ /* 0x040fe40005741670 */
[C---:B------:R-:W-:Y:S02]  /*2710*/  @!P3 ISETP.LT.OR P1, PT, R5.reuse, 0x21, !P1 ;  /* 0x000000210500b80c */ /* 0x040fe40004f21670 */
[----:B------:R-:W-:Y:S01]  /*2720*/  @!P3 ISETP.LT.OR P0, PT, R5, 0x21, !P0 ;  /* 0x000000210500b80c */ /* 0x000fe20004701670 */
[----:B-----5:R-:W-:Y:S01]  /*2730*/  HMMA.16816.F32.BF16 R24, R164, R48, R32 ;  /* 0x00000030a418723c */ /* 0x020fe20000041820 */
[----:B------:R-:W-:-:S05]  /*2740*/  IADD3 R5, R242, 0x800, RZ ;  /* 0x00000800f2057810 */ /* 0x000fca0007ffe0ff */
[----:B------:R1:W-:Y:S01]  /*2750*/  @!P3 LDGSTS.E.BYPASS.LTC128B.128 [R76+0x1100], [R14.64], !P6 ;  /* 0x011000000e4cbfae */ /* 0x0003e2000f101d50 */
[----:B------:R-:W-:Y:S01]  /*2760*/  ISETP.NE.AND P6, PT, R7, RZ, PT ;  /* 0x000000ff0700720c */ /* 0x000fe20003fc5270 */
[C---:B------:R-:W-:Y:S02]  /*2770*/  HMMA.16816.F32.BF16 R16, R164.reuse, R44, R16 ;  /* 0x0000002ca410723c */ /* 0x040fe40000041810 */
[----:B------:R1:W-:Y:S04]  /*2780*/  @!P3 LDGSTS.E.BYPASS.LTC128B.128 [R76+0x2900], [R14.64+0x80], !P2 ;  /* 0x029000800e4cbfae */ /* 0x0003e8000d101d50 */
[----:B------:R1:W-:Y:S02]  /*2790*/  @!P3 LDGSTS.E.BYPASS.LTC128B.128 [R76+0x4100], [R14.64+0x100], !P1 ;  /* 0x041001000e4cbfae */ /* 0x0003e4000c901d50 */
[----:B------:R-:W-:Y:S02]  /*27a0*/  HMMA.16816.F32.BF16 R28, R164, R50, R36 ;  /* 0x00000032a41c723c */ /* 0x000fe40000041824 */
[----:B------:R1:W-:Y:S01]  /*27b0*/  @!P3 LDGSTS.E.BYPASS.LTC128B.128 [R76+0x5900], [R14.64+0x180], !P0 ;  /* 0x059001800e4cbfae */ /* 0x0003e2000c101d50 */
[----:B------:R-:W-:-:S03]  /*27c0*/  PLOP3.LUT P0, PT, PT, PT, UP0, 0x40, 0x0 ;  /* 0x000000000000781c */ /* 0x000fc60003f0e808 */
[----:B------:R-:W2:Y:S02]  /*27d0*/  LDSM.16.M88.4 R52, [R241+0x10100] ;  /* 0x01010000f134783b */ /* 0x000ea40000000200 */
[C---:B------:R-:W-:Y:S02]  /*27e0*/  HMMA.16816.F32.BF16 R32, R164.reuse, R56, R40 ;  /* 0x00000038a420723c */ /* 0x040fe40000041828 */
[----:B------:R-:W3:Y:S04]  /*27f0*/  LDSM.16.M88.4 R60, [R241+0x10900] ;  /* 0x01090000f13c783b */ /* 0x000ee80000000200 */
[----:B------:R-:W4:Y:S02]  /*2800*/  LDSM.16.M88.4 R64, [R241+0x11100] ;  /* 0x01110000f140783b */ /* 0x000f240000000200 */
[----:B------:R-:W-:Y:S02]  /*2810*/  HMMA.16816.F32.BF16 R8, R164, R58, R8 ;  /* 0x0000003aa408723c */ /* 0x000fe40000041808 */
[----:B------:R-:W-:Y:S04]  /*2820*/  LDSM.16.M88.4 R40, [R238+0x800] ;  /* 0x00080000ee28783b */ /* 0x000fe80000000200 */
[----:B------:R-:W-:Y:S04]  /*2830*/  LDSM.16.M88.4 R56, [R238+0x1000] ;  /* 0x00100000ee38783b */ /* 0x000fe80000000200 */
[----:B------:R-:W-:Y:S04]  /*2840*/  LDSM.16.M88.4 R36, [R135+0x11900] ;  /* 0x011900008724783b */ /* 0x000fe80000000200 */
[----:B-1----:R-:W1:Y:S04]  /*2850*/  LDSM.16.M88.4 R12, [R238] ;  /* 0x00000000ee0c783b */ /* 0x002e680000000200 */
[----:B------:R-:W5:Y:S04]  /*2860*/  LDSM.16.M88.4 R48, [R135+0x12100] ;  /* 0x012100008730783b */ /* 0x000f680000000200 */
[----:B------:R-:W-:Y:S04]  /*2870*/  LDSM.16.M88.4 R44, [R242+0x2000] ;  /* 0x00200000f22c783b */ /* 0x000fe80000000200 */
[----:B------:R-:W-:Y:S01]  /*2880*/  LDSM.16.M88.4 R68, [R241+0x14900] ;  /* 0x01490000f144783b */ /* 0x000fe20000000200 */
[C---:B--2---:R-:W-:Y:S03]  /*2890*/  HMMA.16816.F32.BF16 R16, R180.reuse, R52, R16 ;  /* 0x00000034b410723c */ /* 0x044fe60000041810 */
[----:B------:R-:W0:Y:S04]  /*28a0*/  LDGDEPBAR ;  /* 0x00000000000079af */ /* 0x000e280000000000 */
[----:B------:R-:W-:Y:S01]  /*28b0*/  STL [R1], R5 ;  /* 0x0000000501007387 */ /* 0x000fe20000100800 */
[C---:B------:R-:W-:Y:S03]  /*28c0*/  HMMA.16816.F32.BF16 R20, R180.reuse, R54, R20 ;  /* 0x00000036b414723c */ /* 0x040fe60000041814 */
[----:B------:R-:W-:Y:S05]  /*28d0*/  LDSM.16.M88.4 R52, [R242+0x2800] ;  /* 0x00280000f234783b */ /* 0x000fea0000000200 */
[C---:B---3--:R-:W-:Y:S08]  /*28e0*/  HMMA.16816.F32.BF16 R24, R180.reuse, R60, R24 ;  /* 0x0000003cb418723c */ /* 0x048ff00000041818 */
[C---:B------:R-:W-:Y:S01]  /*28f0*/  HMMA.16816.F32.BF16 R28, R180.reuse, R62, R28 ;  /* 0x0000003eb41c723c */ /* 0x040fe2000004181c */
[----:B------:R-:W2:Y:S07]  /*2900*/  LDSM.16.M88.4 R60, [R135+0x12900] ;  /* 0x01290000873c783b */ /* 0x000eae0000000200 */
[C---:B----4-:R-:W-:Y:S08]  /*2910*/  HMMA.16816.F32.BF16 R32, R180.reuse, R64, R32 ;  /* 0x00000040b420723c */ /* 0x050ff00000041820 */
[----:B------:R-:W-:Y:S01]  /*2920*/  HMMA.16816.F32.BF16 R8, R180, R66, R8 ;  /* 0x00000042b408723c */ /* 0x000fe20000041808 */
[----:B------:R-:W-:Y:S07]  /*2930*/  LDSM.16.M88.4 R64, [R135+0x14100] ;  /* 0x014100008740783b */ /* 0x000fee0000000200 */
[C---:B-1----:R-:W-:Y:S08]  /*2940*/  HMMA.16816.F32.BF16 R16, R184.reuse, R12, R16 ;  /* 0x0000000cb810723c */ /* 0x042ff00000041810 */
[C---:B------:R-:W-:Y:S01]  /*2950*/  HMMA.16816.F32.BF16 R20, R184.reuse, R14, R20 ;  /* 0x0000000eb814723c */ /* 0x040fe20000041814 */
[----:B------:R-:W1:Y:S07]  /*2960*/  LDSM.16.M88.4 R12, [R242+0x1800] ;  /* 0x00180000f20c783b */ /* 0x000e6e0000000200 */
[C---:B------:R-:W-:Y:S08]  /*2970*/  HMMA.16816.F32.BF16 R24, R184.reuse, R40, R24 ;  /* 0x00000028b818723c */ /* 0x040ff00000041818 */
[C---:B------:R-:W-:Y:S01]  /*2980*/  HMMA.16816.F32.BF16 R28, R184.reuse, R42, R28 ;  /* 0x0000002ab81c723c */ /* 0x040fe2000004181c */
[----:B------:R-:W3:Y:S07]  /*2990*/  LDSM.16.M88.4 R40, [R241+0x11900] ;  /* 0x01190000f128783b */ /* 0x000eee0000000200 */
[C---:B------:R-:W-:Y:S08]  /*29a0*/  HMMA.16816.F32.BF16 R32, R184.reuse, R56, R32 ;  /* 0x00000038b820723c */ /* 0x040ff00000041820 */
[----:B------:R-:W-:Y:S01]  /*29b0*/  HMMA.16816.F32.BF16 R8, R184, R58, R8 ;  /* 0x0000003ab808723c */ /* 0x000fe20000041808 */
[----:B------:R-:W-:Y:S07]  /*29c0*/  LDSM.16.M88.4 R56, [R238+0x2800] ;  /* 0x00280000ee38783b */ /* 0x000fee0000000200 */
[C---:B------:R-:W-:Y:S08]  /*29d0*/  HMMA.16816.F32.BF16 R16, R188.reuse, R36, R16 ;  /* 0x00000024bc10723c */ /* 0x040ff00000041810 */
[C---:B------:R-:W-:Y:S01]  /*29e0*/  HMMA.16816.F32.BF16 R20, R188.reuse, R38, R20 ;  /* 0x00000026bc14723c */ /* 0x040fe20000041814 */
[----:B------:R-:W-:Y:S07]  /*29f0*/  LDSM.16.M88.4 R36, [R238+0x1800] ;  /* 0x00180000ee24783b */ /* 0x000fee0000000200 */
[C---:B-----5:R-:W-:Y:S08]  /*2a00*/  HMMA.16816.F32.BF16 R24, R188.reuse, R48, R24 ;  /* 0x00000030bc18723c */ /* 0x060ff00000041818 */
[C---:B------:R-:W-:Y:S01]  /*2a10*/  HMMA.16816.F32.BF16 R28, R188.reuse, R50, R28 ;  /* 0x00000032bc1c723c */ /* 0x040fe2000004181c */
[----:B------:R-:W4:Y:S07]  /*2a20*/  LDSM.16.M88.4 R48, [R241+0x12100] ;  /* 0x01210000f130783b */ /* 0x000f2e0000000200 */
[C---:B--2---:R-:W-:Y:S08]  /*2a30*/  HMMA.16816.F32.BF16 R32, R188.reuse, R60, R32 ;  /* 0x0000003cbc20723c */ /* 0x044ff00000041820 */
[----:B------:R-:W-:Y:S01]  /*2a40*/  HMMA.16816.F32.BF16 R8, R188, R62, R8 ;  /* 0x0000003ebc08723c */ /* 0x000fe20000041808 */
[----:B------:R-:W2:Y:S07]  /*2a50*/  LDSM.16.M88.4 R60, [R241+0x12900] ;  /* 0x01290000f13c783b */ /* 0x000eae0000000200 */
[C---:B-1----:R-:W-:Y:S08]  /*2a60*/  HMMA.16816.F32.BF16 R16, R192.reuse, R12, R16 ;  /* 0x0000000cc010723c */ /* 0x042ff00000041810 */
[C---:B------:R-:W-:Y:S08]  /*2a70*/  HMMA.16816.F32.BF16 R20, R192.reuse, R14, R20 ;  /* 0x0000000ec014723c */ /* 0x040ff00000041814 */
[C---:B------:R-:W-:Y:S08]  /*2a80*/  HMMA.16816.F32.BF16 R24, R192.reuse, R44, R24 ;  /* 0x0000002cc018723c */ /* 0x040ff00000041818 */
[C---:B------:R-:W-:Y:S01]  /*2a90*/  HMMA.16816.F32.BF16 R28, R192.reuse, R46, R28 ;  /* 0x0000002ec01c723c */ /* 0x040fe2000004181c */
[----:B------:R-:W1:Y:S07]  /*2aa0*/  LDSM.16.M88.4 R44, [R238+0x2000] ;  /* 0x00200000ee2c783b */ /* 0x000e6e0000000200 */
[C---:B------:R-:W-:Y:S08]  /*2ab0*/  HMMA.16816.F32.BF16 R32, R192.reuse, R52, R32 ;  /* 0x00000034c020723c */ /* 0x040ff00000041820 */
[----:B------:R-:W-:Y:S01]  /*2ac0*/  HMMA.16816.F32.BF16 R12, R192, R54, R8 ;  /* 0x00000036c00c723c */ /* 0x000fe20000041808 */
[----:B------:R-:W-:Y:S07]  /*2ad0*/  LDSM.16.M88.4 R52, [R135+0x13900] ;  /* 0x013900008734783b */ /* 0x000fee0000000200 */
[C---:B---3--:R-:W-:Y:S08]  /*2ae0*/  HMMA.16816.F32.BF16 R8, R196.reuse, R40, R16 ;  /* 0x00000028c408723c */ /* 0x048ff00000041810 */
[C---:B------:R-:W-:Y:S01]  /*2af0*/  HMMA.16816.F32.BF16 R20, R196.reuse, R42, R20 ;  /* 0x0000002ac414723c */ /* 0x040fe20000041814 */
[----:B------:R-:W3:Y:S07]  /*2b00*/  LDSM.16.M88.4 R40, [R135+0x13100] ;  /* 0x013100008728783b */ /* 0x000eee0000000200 */
[C---:B----4-:R-:W-:Y:S08]  /*2b10*/  HMMA.16816.F32.BF16 R24, R196.reuse, R48, R24 ;  /* 0x00000030c418723c */ /* 0x050ff00000041818 */
[C---:B------:R-:W-:Y:S01]  /*2b20*/  HMMA.16816.F32.BF16 R28, R196.reuse, R50, R28 ;  /* 0x00000032c41c723c */ /* 0x040fe2000004181c */
[----:B------:R-:W-:Y:S07]  /*2b30*/  LDSM.16.M88.4 R48, [R242+0x3800] ;  /* 0x00380000f230783b */ /* 0x000fee0000000200 */
[C---:B--2---:R-:W-:Y:S08]  /*2b40*/  HMMA.16816.F32.BF16 R32, R196.reuse, R60, R32 ;  /* 0x0000003cc420723c */ /* 0x044ff00000041820 */
[----:B------:R-:W-:Y:S01]  /*2b50*/  HMMA.16816.F32.BF16 R16, R196, R62, R12 ;  /* 0x0000003ec410723c */ /* 0x000fe2000004180c */
[----:B------:R-:W-:Y:S07]  /*2b60*/  LDSM.16.M88.4 R60, [R242+0x4000] ;  /* 0x00400000f23c783b */ /* 0x000fee0000000200 */
[C---:B------:R-:W-:Y:S08]  /*2b70*/  HMMA.16816.F32.BF16 R12, R200.reuse, R36, R8 ;  /* 0x00000024c80c723c */ /* 0x040ff00000041808 */
[C---:B------:R-:W-:Y:S01]  /*2b80*/  HMMA.16816.F32.BF16 R8, R200.reuse, R38, R20 ;  /* 0x00000026c808723c */ /* 0x040fe20000041814 */
[----:B------:R-:W2:Y:S07]  /*2b90*/  LDSM.16.M88.4 R36, [R242+0x3000] ;  /* 0x00300000f224783b */ /* 0x000eae0000000200 */
[C---:B-1----:R-:W-:Y:S08]  /*2ba0*/  HMMA.16816.F32.BF16 R24, R200.reuse, R44, R24 ;  /* 0x0000002cc818723c */ /* 0x042ff00000041818 */
[C---:B------:R-:W-:Y:S01]  /*2bb0*/  HMMA.16816.F32.BF16 R28, R200.reuse, R46, R28 ;  /* 0x0000002ec81c723c */ /* 0x040fe2000004181c */
[----:B------:R-:W1:Y:S07]  /*2bc0*/  LDSM.16.M88.4 R44, [R241+0x13100] ;  /* 0x01310000f12c783b */ /* 0x000e6e0000000200 */
[C---:B------:R-:W-:Y:S08]  /*2bd0*/  HMMA.16816.F32.BF16 R32, R200.reuse, R56, R32 ;  /* 0x00000038c820723c */ /* 0x040ff00000041820 */
[----:B------:R-:W-:Y:S01]  /*2be0*/  HMMA.16816.F32.BF16 R20, R200, R58, R16 ;  /* 0x0000003ac814723c */ /* 0x000fe20000041810 */
[----:B------:R-:W4:Y:S07]  /*2bf0*/  LDSM.16.M88.4 R56, [R241+0x13900] ;  /* 0x01390000f138783b */ /* 0x000f2e0000000200 */
[C---:B---3--:R-:W-:Y:S08]  /*2c00*/  HMMA.16816.F32.BF16 R16, R204.reuse, R40, R12 ;  /* 0x00000028cc10723c */ /* 0x048ff0000004180c */
[C---:B------:R-:W-:Y:S01]  /*2c10*/  HMMA.16816.F32.BF16 R12, R204.reuse, R42, R8 ;  /* 0x0000002acc0c723c */ /* 0x040fe20000041808 */
[----:B------:R-:W-:Y:S07]  /*2c20*/  LDSM.16.M88.4 R40, [R238+0x3000] ;  /* 0x00300000ee28783b */ /* 0x000fee0000000200 */
[C---:B------:R-:W-:Y:S08]  /*2c30*/  HMMA.16816.F32.BF16 R8, R204.reuse, R52, R24 ;  /* 0x00000034cc08723c */ /* 0x040ff00000041818 */
[C---:B------:R-:W-:Y:S01]  /*2c40*/  HMMA.16816.F32.BF16 R28, R204.reuse, R54, R28 ;  /* 0x00000036cc1c723c */ /* 0x040fe2000004181c */
[----:B------:R-:W-:Y:S07]  /*2c50*/  LDSM.16.M88.4 R52, [R238+0x3800] ;  /* 0x00380000ee34783b */ /* 0x000fee0000000200 */
[C---:B------:R-:W-:Y:S08]  /*2c60*/  HMMA.16816.F32.BF16 R32, R204.reuse, R64, R32 ;  /* 0x00000040cc20723c */ /* 0x040ff00000041820 */
[----:B------:R-:W-:Y:S01]  /*2c70*/  HMMA.16816.F32.BF16 R24, R204, R66, R20 ;  /* 0x00000042cc18723c */ /* 0x000fe20000041814 */
[----:B------:R-:W-:Y:S07]  /*2c80*/  LDSM.16.M88.4 R64, [R135+0x14900] ;  /* 0x014900008740783b */ /* 0x000fee0000000200 */
[C---:B--2---:R-:W-:Y:S08]  /*2c90*/  HMMA.16816.F32.BF16 R20, R208.reuse, R36, R16 ;  /* 0x00000024d014723c */ /* 0x044ff00000041810 */
[C---:B------:R-:W-:Y:S01]  /*2ca0*/  HMMA.16816.F32.BF16 R16, R208.reuse, R38, R12 ;  /* 0x00000026d010723c */ /* 0x040fe2000004180c */
[----:B------:R-:W2:Y:S07]  /*2cb0*/  LDSM.16.M88.4 R36, [R241+0x14100] ;  /* 0x01410000f124783b */ /* 0x000eae0000000200 */
[C---:B------:R-:W-:Y:S08]  /*2cc0*/  HMMA.16816.F32.BF16 R12, R208.reuse, R48, R8 ;  /* 0x00000030d00c723c */ /* 0x040ff00000041808 */
[C---:B------:R-:W-:Y:S01]  /*2cd0*/  HMMA.16816.F32.BF16 R8, R208.reuse, R50, R28 ;  /* 0x00000032d008723c */ /* 0x040fe2000004181c */
[----:B------:R-:W-:Y:S07]  /*2ce0*/  LDSM.16.M88.4 R48, [R242+0x4800] ;  /* 0x00480000f230783b */ /* 0x000fee0000000200 */
[----:B------:R-:W-:Y:S08]  /*2cf0*/  HMMA.16816.F32.BF16 R32, R208, R60, R32 ;  /* 0x0000003cd020723c */ /* 0x000ff00000041820 */
[----:B-1----:R-:W-:Y:S08]  /*2d00*/  HMMA.16816.F32.BF16 R28, R212, R44, R20 ;  /* 0x0000002cd41c723c */ /* 0x002ff00000041814 */
[----:B------:R-:W-:Y:S01]  /*2d10*/  HMMA.16816.F32.BF16 R24, R208, R62, R24 ;  /* 0x0000003ed018723c */ /* 0x000fe20000041818 */
[----:B------:R-:W1:Y:S07]  /*2d20*/  LDSM.16.M88.4 R60, [R238+0x4000] ;  /* 0x00400000ee3c783b */ /* 0x000e6e0000000200 */
[C---:B------:R-:W-:Y:S01]  /*2d30*/  HMMA.16816.F32.BF16 R20, R212.reuse, R46, R16 ;  /* 0x0000002ed414723c */ /* 0x040fe20000041810 */
[----:B------:R-:W3:Y:S07]  /*2d40*/  LDSM.16.M88.4 R44, [R135+0x15100] ;  /* 0x01510000872c783b */ /* 0x000eee0000000200 */
[C---:B----4-:R-:W-:Y:S08]  /*2d50*/  HMMA.16816.F32.BF16 R16, R212.reuse, R56, R12 ;  /* 0x00000038d410723c */ /* 0x050ff0000004180c */
[C---:B------:R-:W-:Y:S01]  /*2d60*/  HMMA.16816.F32.BF16 R12, R212.reuse, R58, R8 ;  /* 0x0000003ad40c723c */ /* 0x040fe20000041808 */
[----:B------:R-:W-:Y:S07]  /*2d70*/  LDSM.16.M88.4 R56, [R242+0x5000] ;  /* 0x00500000f238783b */ /* 0x000fee0000000200 */
[----:B--2---:R-:W-:Y:S08]  /*2d80*/  HMMA.16816.F32.BF16 R8, R212, R36, R32 ;  /* 0x00000024d408723c */ /* 0x004ff00000041820 */
[----:B------:R-:W-:Y:S08]  /*2d90*/  HMMA.16816.F32.BF16 R28, R216, R40, R28 ;  /* 0x00000028d81c723c */ /* 0x000ff0000004181c */
[----:B------:R-:W-:Y:S08]  /*2da0*/  HMMA.16816.F32.BF16 R36, R212, R38, R24 ;  /* 0x00000026d424723c */ /* 0x000ff00000041818 */
[C---:B------:R-:W-:Y:S01]  /*2db0*/  HMMA.16816.F32.BF16 R32, R216.reuse, R42, R20 ;  /* 0x0000002ad820723c */ /* 0x040fe20000041814 */
[----:B------:R-:W2:Y:S07]  /*2dc0*/  LDSM.16.M88.4 R40, [R135+0x15900] ;  /* 0x015900008728783b */ /* 0x000eae0000000200 */
[C---:B------:R-:W-:Y:S08]  /*2dd0*/  HMMA.16816.F32.BF16 R24, R216.reuse, R52, R16 ;  /* 0x00000034d818723c */ /* 0x040ff00000041810 */
[----:B-1----:R-:W-:Y:S08]  /*2de0*/  HMMA.16816.F32.BF16 R16, R216, R60, R8 ;  /* 0x0000003cd810723c */ /* 0x002ff00000041808 */
[----:B------:R-:W-:Y:S08]  /*2df0*/  HMMA.16816.F32.BF16 R8, R220, R64, R28 ;  /* 0x00000040dc08723c */ /* 0x000ff0000004181c */
[C---:B------:R-:W-:Y:S01]  /*2e00*/  HMMA.16816.F32.BF16 R20, R216.reuse, R54, R12 ;  /* 0x00000036d814723c */ /* 0x040fe2000004180c */
[----:B------:R-:W-:Y:S07]  /*2e10*/  LDSM.16.M88.4 R52, [R241+0x15900] ;  /* 0x01590000f134783b */ /* 0x000fee0000000200 */
[----:B------:R-:W-:Y:S01]  /*2e20*/  HMMA.16816.F32.BF16 R12, R216, R62, R36 ;  /* 0x0000003ed80c723c */ /* 0x000fe20000041824 */
[----:B------:R-:W1:Y:S04]  /*2e30*/  LDSM.16.M88.4 R36, [R242+0x5800] ;  /* 0x00580000f224783b */ /* 0x000e680000000200 */
[----:B------:R-:W-:Y:S03]  /*2e40*/  LDSM.16.M88.4 R60, [R241+0x15100] ;  /* 0x01510000f13c783b */ /* 0x000fe60000000200 */
[----:B------:R-:W-:Y:S01]  /*2e50*/  HMMA.16816.F32.BF16 R32, R220, R66, R32 ;  /* 0x00000042dc20723c */ /* 0x000fe20000041820 */
[----:B------:R-:W4:Y:S07]  /*2e60*/  LDSM.16.M88.4 R64, [R238+0x4800] ;  /* 0x00480000ee40783b */ /* 0x000f2e0000000200 */
[----:B------:R-:W-:Y:S08]  /*2e70*/  HMMA.16816.F32.BF16 R8, R224, R48, R8 ;  /* 0x00000030e008723c */ /* 0x000ff00000041808 */
[C---:B---3--:R-:W-:Y:S08]  /*2e80*/  HMMA.16816.F32.BF16 R28, R220.reuse, R44, R24 ;  /* 0x0000002cdc1c723c */ /* 0x048ff00000041818 */
[C---:B------:R-:W-:Y:S08]  /*2e90*/  HMMA.16816.F32.BF16 R44, R220.reuse, R46, R20 ;  /* 0x0000002edc2c723c */ /* 0x040ff00000041814 */
[C---:B--2---:R-:W-:Y:S08]  /*2ea0*/  HMMA.16816.F32.BF16 R24, R220.reuse, R40, R16 ;  /* 0x00000028dc18723c */ /* 0x044ff00000041810 */
[----:B------:R-:W-:Y:S08]  /*2eb0*/  HMMA.16816.F32.BF16 R20, R220, R42, R12 ;  /* 0x0000002adc14723c */ /* 0x000ff0000004180c */
[----:B------:R-:W-:Y:S01]  /*2ec0*/  HMMA.16816.F32.BF16 R16, R224, R50, R32 ;  /* 0x00000032e010723c */ /* 0x000fe20000041820 */
[----:B------:R-:W2:Y:S07]  /*2ed0*/  LDSM.16.M88.4 R48, [R238+0x5000] ;  /* 0x00500000ee30783b */ /* 0x000eae0000000200 */
[----:B------:R-:W-:Y:S08]  /*2ee0*/  HMMA.16816.F32.BF16 R8, R228, R68, R8 ;  /* 0x00000044e408723c */ /* 0x000ff00000041808 */
[----:B------:R-:W-:Y:S01]  /*2ef0*/  HMMA.16816.F32.BF16 R12, R224, R56, R28 ;  /* 0x00000038e00c723c */ /* 0x000fe2000004181c */
[----:B------:R-:W3:Y:S01]  /*2f00*/  LDSM.16.M88.4 R28, [R238+0x5800] ;  /* 0x00580000ee1c783b */ /* 0x000ee20000000200 */
[----:B------:R-:W-:-:S06]  /*2f10*/  DEPBAR.LE SB0, 0x0 ;  /* 0x000080000000791a */ /* 0x000fcc0000000000 */
[C---:B-1----:R-:W-:Y:S08]  /*2f20*/  HMMA.16816.F32.BF16 R40, R224.reuse, R36, R24 ;  /* 0x00000024e028723c */ /* 0x042ff00000041818 */
[----:B------:R-:W-:Y:S08]  /*2f30*/  HMMA.16816.F32.BF16 R36, R224, R38, R20 ;  /* 0x00000026e024723c */ /* 0x000ff00000041814 */
[----:B------:R-:W-:Y:S08]  /*2f40*/  HMMA.16816.F32.BF16 R32, R228, R70, R16 ;  /* 0x00000046e420723c */ /* 0x000ff00000041810 */
[----:B------:R-:W-:Y:S08]  /*2f50*/  HMMA.16816.F32.BF16 R44, R224, R58, R44 ;  /* 0x0000003ae02c723c */ /* 0x000ff0000004182c */
[----:B----4-:R-:W-:Y:S08]  /*2f60*/  HMMA.16816.F32.BF16 R8, R232, R64, R8 ;  /* 0x00000040e808723c */ /* 0x010ff00000041808 */
[C---:B------:R-:W-:Y:S08]  /*2f70*/  HMMA.16816.F32.BF16 R24, R228.reuse, R60, R12 ;  /* 0x0000003ce418723c */ /* 0x040ff0000004180c */
[----:B------:R-:W-:Y:S08]  /*2f80*/  HMMA.16816.F32.BF16 R12, R228, R54, R36 ;  /* 0x00000036e40c723c */ /* 0x000ff00000041824 */
[----:B------:R-:W-:Y:S01]  /*2f90*/  HMMA.16816.F32.BF16 R36, R232, R66, R32 ;  /* 0x00000042e824723c */ /* 0x000fe20000041820 */
[----:B------:R-:W-:-:S02]  /*2fa0*/  FMUL.FTZ R2, R10, c[0x0][0x320] ;  /* 0x0000c8000a027a20 */ /* 0x000fc40000410000 */
[----:B------:R-:W-:Y:S02]  /*2fb0*/  FMUL.FTZ R8, R8, c[0x0][0x320] ;  /* 0x0000c80008087a20 */ /* 0x000fe40000410000 */
[----:B------:R-:W-:Y:S02]  /*2fc0*/  FMUL.FTZ R9, R9, c[0x0][0x320] ;  /* 0x0000c80009097a20 */ /* 0x000fe40000410000 */
[----:B------:R-:W-:Y:S01]  /*2fd0*/  FMUL.FTZ R11, R11, c[0x0][0x320] ;  /* 0x0000c8000b0b7a20 */ /* 0x000fe20000410000 */
[C---:B------:R-:W-:Y:S01]  /*2fe0*/  HMMA.16816.F32.BF16 R20, R228.reuse, R62, R44 ;  /* 0x0000003ee414723c */ /* 0x040fe2000004182c */
[----:B------:R1:W4:Y:S07]  /*2ff0*/  MUFU.TANH R45, R2 ;  /* 0x00000002002d7308 */ /* 0x00032e0000002400 */
[----:B------:R-:W-:Y:S01]  /*3000*/  HMMA.16816.F32.BF16 R16, R228, R52, R40 ;  /* 0x00000034e410723c */ /* 0x000fe20000041828 */
[----:B------:R-:W3:Y:S07]  /*3010*/  MUFU.TANH R44, R11 ;  /* 0x0000000b002c7308 */ /* 0x000eee0000002400 */
[C---:B--2---:R-:W-:Y:S01]  /*3020*/  HMMA.16816.F32.BF16 R40, R232.reuse, R48, R24 ;  /* 0x00000030e828723c */ /* 0x044fe20000041818 */
[----:B-1----:R-:W-:Y:S01]  /*3030*/  FMUL.FTZ R2, R36, c[0x0][0x320] ;  /* 0x0000c80024027a20 */ /* 0x002fe20000410000 */
[----:B------:R-:W1:Y:S06]  /*3040*/  MUFU.TANH R24, R8 ;  /* 0x0000000800187308 */ /* 0x000e6c0000002400 */
[C---:B------:R-:W-:Y:S02]  /*3050*/  HMMA.16816.F32.BF16 R48, R232.reuse, R50, R20 ;  /* 0x00000032e830723c */ /* 0x040fe40000041814 */
[----:B------:R2:W1:Y:S06]  /*3060*/  MUFU.TANH R20, R2 ;  /* 0x0000000200147308 */ /* 0x00046c0000002400 */
[C---:B---3--:R-:W-:Y:S02]  /*3070*/  HMMA.16816.F32.BF16 R32, R232.reuse, R28, R16 ;  /* 0x0000001ce820723c */ /* 0x048fe40000041810 */
[----:B------:R3:W1:Y:S06]  /*3080*/  MUFU.TANH R21, R9 ;  /* 0x0000000900157308 */ /* 0x00066c0000002400 */
[----:B------:R-:W-:Y:S01]  /*3090*/  HMMA.16816.F32.BF16 R28, R232, R30, R12 ;  /* 0x0000001ee81c723c */ /* 0x000fe2000004180c */
[----:B--2---:R-:W-:-:S04]  /*30a0*/  FMUL.FTZ R2, R37, c[0x0][0x320] ;  /* 0x0000c80025027a20 */ /* 0x004fc80000410000 */
[----:B------:R3:W2:Y:S01]  /*30b0*/  MUFU.TANH R19, R2 ;  /* 0x0000000200137308 */ /* 0x0006a20000002400 */
[----:B------:R-:W-:Y:S06]  /*30c0*/  BAR.SYNC.DEFER_BLOCKING 0x0 ;  /* 0x0000000000007b1d */ /* 0x000fec0000010000 */
[----:B------:R-:W-:Y:S05]  /*30d0*/  @P0 BRA `(.L_x_334) ;  /* 0x000001f000000947 */ /* 0x000fea0003800000 */
[----:B-1-34-:R-:W-:Y:S01]  /*30e0*/  IADD3 R2, -R77, 0x30, RZ ;  /* 0x000000304d027810 */ /* 0x01afe20007ffe1ff */
[----:B------:R-:W-:Y:S01]  /*30f0*/  UIADD3 UR5, UR8, -0x2, URZ ;  /* 0xfffffffe08057890 */ /* 0x000fe2000fffe03f */
[----:B------:R-:W-:Y:S02]  /*3100*/  IMAD.U32 R5, RZ, RZ, UR15 ;  /* 0x0000000fff057e24 */ /* 0x000fe4000f8e00ff */
[----:B------:R-:W-:Y:S01]  /*3110*/  ISETP.GE.AND P0, PT, R2, 0x21, PT ;  /* 0x000000210200780c */ /* 0x000fe20003f06270 */
[----:B------:R-:W-:Y:S01]  /*3120*/  USHF.R.S32.HI UR4, URZ, 0x1f, UR5 ;  /* 0x0000001f3f047899 */ /* 0x000fe20008011405 */
[----:B------:R-:W-:Y:S01]  /*3130*/  IMAD.U32 R7, RZ, RZ, UR6 ;  /* 0x00000006ff077e24 */ /* 0x000fe2000f8e00ff */
[----:B------:R-:W-:-:S02]  /*3140*/  UIMAD UR21, UR21, UR5, URZ ;  /* 0x00000005151572a4 */ /* 0x000fc4000f8e023f */
[----:B------:R-:W-:Y:S02]  /*3150*/  UIMAD.WIDE.U32 UR22, UR26, UR5, URZ ;  /* 0x000000051a1672a5 */ /* 0x000fe4000f8e003f */
[----:B------:R-:W-:-:S04]  /*3160*/  UIMAD UR4, UR4, UR26, UR21 ;  /* 0x0000001a040472a4 */ /* 0x000fc8000f8e0215 */
[----:B------:R-:W-:Y:S02]  /*3170*/  UIADD3 UR4, UR23, UR4, URZ ;  /* 0x0000000417047290 */ /* 0x000fe4000fffe03f */
[----:B------:R-:W-:-:S04]  /*3180*/  @P0 IADD3 R5, P2, P1, R80, UR22, R5 ;  /* 0x0000001650050c10 */ /* 0x000fc8000f95e005 */
[----:B------:R-:W-:Y:S02]  /*3190*/  @P0 IADD3.X R7, R79, UR4, R7, P2, P1 ;  /* 0x000000044f070c10 */ /* 0x000fe400097e2407 */
[----:B------:R-:W-:-:S13]  /*31a0*/  ISETP.GE.AND P1, PT, R2, 0x1, PT ;  /* 0x000000010200780c */ /* 0x000fda0003f26270 */
[----:B------:R-:W-:-:S04]  /*31b0*/  @P1 IADD3 R2, P2, R80, UR22, RZ ;  /* 0x0000001650021c10 */ /* 0x000fc8000ff5e0ff */
[----:B------:R-:W-:Y:S02]  /*31c0*/  @P1 IADD3.X R6, R79, UR4, RZ, P2, !PT ;  /* 0x000000044f061c10 */ /* 0x000fe400097fe4ff */
[----:B------:R-:W-:-:S04]  /*31d0*/  @P1 LEA R8, P2, R2, c[0x0][0x1c8], 0x1 ;  /* 0x0000720002081a11 */ /* 0x000fc800078408ff */
[----:B------:R-:W-:Y:S02]  /*31e0*/  @P1 LEA.HI.X R9, R2, c[0x0][0x1cc], R6, 0x1, P2 ;  /* 0x0000730002091a11 */ /* 0x000fe400010f0c06 */
[----:B------:R-:W-:-:S03]  /*31f0*/  @P0 LEA R6, P2, R5, c[0x0][0x1c8], 0x1 ;  /* 0x0000720005060a11 */ /* 0x000fc600078408ff */
[----:B------:R-:W-:Y:S01]  /*3200*/  @!PT LDS RZ, [RZ] ;  /* 0x00000000fffff984 */ /* 0x000fe20000000800 */
[----:B------:R-:W-:Y:S01]  /*3210*/  @!PT LDS RZ, [RZ] ;  /* 0x00000000fffff984 */ /* 0x000fe20000000800 */
[----:B------:R-:W-:Y:S01]  /*3220*/  @!PT LDS RZ, [RZ] ;  /* 0x00000000fffff984 */ /* 0x000fe20000000800 */
[----:B------:R1:W-:Y:S01]  /*3230*/  @P1 LDGSTS.E.BYPASS.LTC128B.128 [R76+0x10100], [R8.64], !P6 ;  /* 0x10100000084c1fae */ /* 0x0003e2000f101d50 */
[----:B------:R-:W-:Y:S02]  /*3240*/  @P0 LEA.HI.X R7, R5, c[0x0][0x1cc], R7, 0x1, P2 ;  /* 0x0000730005070a11 */ /* 0x000fe400010f0c07 */
[----:B------:R-:W-:-:S13]  /*3250*/  LOP3.LUT P2, RZ, R133, 0x1, RZ, 0xc0, !PT ;  /* 0x0000000185ff7812 */ /* 0x000fda000784c0ff */
[----:B------:R1:W-:Y:S04]  /*3260*/  @P1 LDGSTS.E.BYPASS.LTC128B.128 [R76+0x11900], [R8.64+0x80], !P2 ;  /* 0x11900080084c1fae */ /* 0x0003e8000d101d50 */
[----:B------:R1:W-:Y:S04]  /*3270*/  @P1 LDGSTS.E.BYPASS.LTC128B.128 [R76+0x13100], [R8.64+0x100], !P5 ;  /* 0x13100100084c1fae */ /* 0x0003e8000e901d50 */
[----:B------:R1:W-:Y:S04]  /*3280*/  @P1 LDGSTS.E.BYPASS.LTC128B.128 [R76+0x14900], [R8.64+0x180], !P4 ;  /* 0x14900180084c1fae */ /* 0x0003e8000e101d50 */
[----:B------:R1:W-:Y:S04]  /*3290*/  @P0 LDGSTS.E.BYPASS.LTC128B.128 [R76+0x11100], [R6.64], !P6 ;  /* 0x11100000064c0fae */ /* 0x0003e8000f101d50 */
[----:B------:R1:W-:Y:S04]  /*32a0*/  @P0 LDGSTS.E.BYPASS.LTC128B.128 [R76+0x12900], [R6.64+0x80], !P2 ;  /* 0x12900080064c0fae */ /* 0x0003e8000d101d50 */
[----:B------:R1:W-:Y:S04]  /*32b0*/  @P0 LDGSTS.E.BYPASS.LTC128B.128 [R76+0x14100], [R6.64+0x100], !P5 ;  /* 0x14100100064c0fae */ /* 0x0003e8000e901d50 */
[----:B------:R1:W-:Y:S02]  /*32c0*/  @P0 LDGSTS.E.BYPASS.LTC128B.128 [R76+0x15900], [R6.64+0x180], !P4 ;  /* 0x15900180064c0fae */ /* 0x0003e4000e101d50 */
.L_x_334:
[----:B-1--4-:R-:W-:Y:S01]  /*32d0*/  SHF.R.S32.HI R7, RZ, 0x1f, R73 ;  /* 0x0000001fff077819 */ /* 0x012fe20000011449 */
[----:B------:R-:W-:Y:S01]  /*32e0*/  FMUL.FTZ R5, R41, c[0x0][0x320] ;  /* 0x0000c80029057a20 */ /* 0x000fe20000410000 */
[----:B---3--:R-:W-:Y:S01]  /*32f0*/  LOP3.LUT R2, R74, 0xffffffe0, RZ, 0xc0, !PT ;  /* 0xffffffe04a027812 */ /* 0x008fe200078ec0ff */
[----:B------:R-:W-:Y:S01]  /*3300*/  UISETP.NE.AND UP1, UPT, UR14, URZ, UPT ;  /* 0x0000003f0e00728c */ /* 0x000fe2000bf25270 */
[----:B------:R-:W-:Y:S01]  /*3310*/  LEA.HI R6, R75, R132, RZ, 0x2 ;  /* 0x000000844b067211 */ /* 0x000fe200078f10ff */
[----:B------:R1:W3:Y:S01]  /*3320*/  MUFU.TANH R17, R5 ;  /* 0x0000000500117308 */ /* 0x0002e20000002400 */
[----:B------:R-:W-:Y:S01]  /*3330*/  LEA.HI R7, R7, R73, RZ, 0x3 ;  /* 0x0000004907077211 */ /* 0x000fe200078f18ff */
[----:B------:R-:W-:Y:S01]  /*3340*/  IMAD.IADD R2, R132, 0x1, -R2 ;  /* 0x0000000184027824 */ /* 0x000fe200078e0a02 */
[----:B------:R-:W-:Y:S01]  /*3350*/  LOP3.LUT R6, R6, 0xfffffffc, RZ, 0xc0, !PT ;  /* 0xfffffffc06067812 */ /* 0x000fe200078ec0ff */
[----:B------:R-:W-:Y:S01]  /*3360*/  UISETP.NE.AND UP0, UPT, UR13, URZ, UPT ;  /* 0x0000003f0d00728c */ /* 0x000fe2000bf05270 */
[----:B------:R-:W-:Y:S01]  /*3370*/  LOP3.LUT R8, R7, 0xffffff8, RZ, 0xc0, !PT ;  /* 0x0ffffff807087812 */ /* 0x000fe200078ec0ff */
[----:B------:R-:W-:Y:S01]  /*3380*/  FMUL.FTZ R7, R48, c[0x0][0x320] ;  /* 0x0000c80030077a20 */ /* 0x000fe20000410000 */
[----:B------:R-:W-:Y:S01]  /*3390*/  SHF.R.S32.HI R10, RZ, 0x1f, R2 ;  /* 0x0000001fff0a7819 */ /* 0x000fe20000011402 */
[----:B------:R-:W-:Y:S01]  /*33a0*/  ULDC UR7, c[0x0][0x324] ;  /* 0x0000c90000077ab9 */ /* 0x000fe20000000800 */
[----:B------:R-:W-:Y:S01]  /*33b0*/  PLOP3.LUT P1, PT, PT, PT, UP1, 0x80, 0x0 ;  /* 0x000000000000781c */ /* 0x000fe20003f2f018 */
[----:B------:R-:W-:Y:S01]  /*33c0*/  IMAD.IADD R9, R73, 0x1, -R8 ;  /* 0x0000000149097824 */ /* 0x000fe200078e0a08 */
[----:B------:R4:W2:Y:S01]  /*33d0*/  MUFU.TANH R15, R7 ;  /* 0x00000007000f7308 */ /* 0x0008a20000002400 */
[----:B------:R-:W-:Y:S01]  /*33e0*/  PLOP3.LUT P0, PT, PT, PT, UP1, 0x80, 0x0 ;  /* 0x000000000000781c */ /* 0x000fe20003f0f018 */
[----:B------:R-:W-:Y:S01]  /*33f0*/  ULOP3.LUT UR7, URZ, UR7, URZ, 0x33, !UPT ;  /* 0x000000073f077292 */ /* 0x000fe2000f8e333f */
[----:B------:R-:W0:Y:S01]  /*3400*/  LDGDEPBAR ;  /* 0x00000000000079af */ /* 0x000e220000000000 */
[----:B-1----:R-:W-:Y:S01]  /*3410*/  IMAD.IADD R5, R132, 0x1, -R6 ;  /* 0x0000000184057824 */ /* 0x002fe200078e0a06 */
[----:B------:R-:W-:Y:S01]  /*3420*/  LEA.HI R6, R10, R2, RZ, 0x2 ;  /* 0x000000020a067211 */ /* 0x000fe200078f10ff */
[----:B------:R-:W-:-:S03]  /*3430*/  FMUL.FTZ R10, R49, c[0x0][0x320] ;  /* 0x0000c800310a7a20 */ /* 0x000fc60000410000 */
[----:B------:R-:W-:Y:S01]  /*3440*/  LEA.HI R8, R5, R5, RZ, 0x1 ;  /* 0x0000000505087211 */ /* 0x000fe200078f08ff */
[----:B------:R-:W1:Y:S03]  /*3450*/  MUFU.TANH R13, R10 ;  /* 0x0000000a000d7308 */ /* 0x000e660000002400 */
[----:B------:R-:W-:Y:S02]  /*3460*/  LOP3.LUT R8, R8, 0x1ffffffe, RZ, 0xc0, !PT ;  /* 0x1ffffffe08087812 */ /* 0x000fe400078ec0ff */
[----:B----4-:R-:W-:-:S03]  /*3470*/  LEA.HI.SX32 R7, R6, UR11, 0x1e ;  /* 0x0000000b06077c11 */ /* 0x010fc6000f8ff2ff */
[----:B------:R-:W-:Y:S02]  /*3480*/  IMAD.IADD R5, R5, 0x1, -R8 ;  /* 0x0000000105057824 */ /* 0x000fe400078e0a08 */
[----:B------:R-:W-:-:S04]  /*3490*/  IMAD R7, R9, 0x10, R7 ;  /* 0x0000001009077824 */ /* 0x000fc800078e0207 */
[----:B------:R-:W-:Y:S02]  /*34a0*/  IMAD R11, R5, 0x8, R7 ;  /* 0x00000008050b7824 */ /* 0x000fe400078e0207 */
[----:B------:R-:W-:Y:S02]  /*34b0*/  FMUL.FTZ R5, R32, c[0x0][0x320] ;  /* 0x0000c80020057a20 */ /* 0x000fe40000410000 */
[----:B------:R-:W-:Y:S01]  /*34c0*/  @P1 IMAD.HI.U32 R8, R11, c[0x0][0x2c8], RZ ;  /* 0x0000b2000b081a27 */ /* 0x000fe200078e00ff */
[----:B------:R4:W-:Y:S01]  /*34d0*/  STL [R1+0x84], R11 ;  /* 0x0000840b01007387 */ /* 0x0009e20000100800 */
[----:B------:R5:W1:Y:S02]  /*34e0*/  MUFU.TANH R27, R5 ;  /* 0x00000005001b7308 */ /* 0x000a640000002400 */
[----:B------:R-:W-:Y:S01]  /*34f0*/  IMAD.MOV.U32 R7, RZ, RZ, R11 ;  /* 0x000000ffff077224 */ /* 0x000fe200078e000b */
[----:B------:R-:W-:Y:S01]  /*3500*/  @P0 SHF.R.U32.HI R7, RZ, c[0x0][0x2cc], R8 ;  /* 0x0000b300ff070a19 */ /* 0x000fe20000011608 */
[----:B------:R-:W-:Y:S01]  /*3510*/  FMUL.FTZ R8, R29, c[0x0][0x320] ;  /* 0x0000c8001d087a20 */ /* 0x000fe20000410000 */
[----:B------:R-:W-:-:S03]  /*3520*/  PLOP3.LUT P0, PT, PT, PT, UP0, 0x40, 0x0 ;  /* 0x000000000000781c */ /* 0x000fc60003f0e808 */
[----:B------:R-:W1:Y:S01]  /*3530*/  MUFU.TANH R25, R8 ;  /* 0x0000000800197308 */ /* 0x000e620000002400 */
[----:B-----5:R-:W-:-:S07]  /*3540*/  FMUL.FTZ R5, R28, c[0x0][0x320] ;  /* 0x0000c8001c057a20 */ /* 0x020fce0000410000 */
[----:B------:R5:W1:Y:S02]  /*3550*/  MUFU.TANH R26, R5 ;  /* 0x00000005001a7308 */ /* 0x000a640000002400 */
[----:B-----5:R-:W-:Y:S02]  /*3560*/  LOP3.LUT R5, R6, 0x7ffffffc, RZ, 0xc0, !PT ;  /* 0x7ffffffc06057812 */ /* 0x020fe400078ec0ff */
[----:B------:R-:W5:Y:S03]  /*3570*/  SHFL.IDX PT, R6, R7, RZ, 0x1c1f ;  /* 0x001c1fff07067589 */ /* 0x000f6600000e0000 */
[----:B------:R-:W-:Y:S02]  /*3580*/  IMAD.IADD R8, R2, 0x1, -R5 ;  /* 0x0000000102087824 */ /* 0x000fe400078e0a05 */
[----:B------:R-:W-:Y:S02]  /*3590*/  IMAD.U32 R2, RZ, RZ, UR18 ;  /* 0x00000012ff027e24 */ /* 0x000fe4000f8e00ff */
[----:B----4-:R-:W-:-:S02]  /*35a0*/  IMAD.SHL.U32 R11, R8, 0x2, RZ ;  /* 0x00000002080b7824 */ /* 0x010fc400078e00ff */
[----:B------:R-:W-:-:S03]  /*35b0*/  FMUL.FTZ R5, R40, c[0x0][0x320] ;  /* 0x0000c80028057a20 */ /* 0x000fc60000410000 */
[C---:B------:R-:W-:Y:S01]  /*35c0*/  IADD3 R2, -R11.reuse, 0x1, R2 ;  /* 0x000000010b027810 */ /* 0x040fe20007ffe102 */
[----:B------:R4:W1:Y:S01]  /*35d0*/  MUFU.TANH R18, R5 ;  /* 0x0000000500127308 */ /* 0x0008620000002400 */
[----:B------:R-:W-:Y:S01]  /*35e0*/  IADD3 R9, -R11, c[0x0][0x1d0], R72 ;  /* 0x000074000b097a10 */ /* 0x000fe20007ffe148 */
[----:B------:R1:W-:Y:S01]  /*35f0*/  STL [R1+0x7c], R11 ;  /* 0x00007c0b01007387 */ /* 0x0003e20000100800 */
[----:B------:R-:W-:-:S04]  /*3600*/  IADD3 R2, R2, -c[0x0][0x168], RZ ;  /* 0x80005a0002027a10 */ /* 0x000fc80007ffe0ff */
[C---:B------:R-:W-:Y:S02]  /*3610*/  IADD3 R8, R2.reuse, c[0x0][0x328], RZ ;  /* 0x0000ca0002087a10 */ /* 0x040fe40007ffe0ff */
[----:B------:R-:W-:-:S05]  /*3620*/  IADD3 R10, R2, UR7, RZ ;  /* 0x00000007020a7c10 */ /* 0x000fca000fffe0ff */
[----:B-----5:R-:W-:Y:S02]  /*3630*/  IMAD.IADD R2, R10, 0x1, R6 ;  /* 0x000000010a027824 */ /* 0x020fe400078e0206 */
[----:B----4-:R-:W-:-:S04]  /*3640*/  FMUL.FTZ R5, R33, c[0x0][0x320] ;  /* 0x0000c80021057a20 */ /* 0x010fc80000410000 */
[----:B------:R4:W2:Y:S01]  /*3650*/  MUFU.TANH R23, R5 ;  /* 0x0000000500177308 */ /* 0x0008a20000002400 */
[----:B-1----:R-:W-:Y:S01]  /*3660*/  IADD3 R11, -R11, UR19, RZ ;  /* 0x000000130b0b7c10 */ /* 0x002fe2000fffe1ff */
[----:B----4-:R-:W-:-:S05]  /*3670*/  IMAD.IADD R5, R8, 0x1, R6 ;  /* 0x0000000108057824 */ /* 0x010fca00078e0206 */
[----:B------:R-:W-:Y:S01]  /*3680*/  IMNMX R5, R5, R9, PT ;  /* 0x0000000905057217 */ /* 0x000fe20003800200 */
[----:B------:R-:W-:Y:S05]  /*3690*/  @P0 BRA `(.L_x_335) ;  /* 0x0000015000000947 */ /* 0x000fea0003800000 */
[----:B--23--:R-:W-:Y:S01]  /*36a0*/  IADD3 R6, R6, c[0x0][0x1d0], RZ ;  /* 0x0000740006067a10 */ /* 0x00cfe20007ffe0ff */
[----:B------:R-:W-:Y:S03]  /*36b0*/  BSSY B0, `(.L_x_336) ;  /* 0x000000f000007945 */ /* 0x000fe60003800000 */
[----:B------:R-:W-:-:S04]  /*36c0*/  IADD3 R6, R6, -c[0x0][0x168], RZ ;  /* 0x80005a0006067a10 */ /* 0x000fc80007ffe0ff */
[----:B------:R-:W-:-:S13]  /*36d0*/  ISETP.GT.AND P0, PT, R6, -0x1, PT ;  /* 0xffffffff0600780c */ /* 0x000fda0003f04270 */
[----:B------:R-:W-:Y:S05]  /*36e0*/  @P0 BRA `(.L_x_337) ;  /* 0x0000007000000947 */ /* 0x000fea0003800000 */
[----:B------:R-:W-:Y:S01]  /*36f0*/  IMAD.MOV.U32 R12, RZ, RZ, c[0x0][0x32c] ;  /* 0x0000cb00ff0c7624 */ /* 0x000fe200078e00ff */
[----:B------:R-:W-:-:S04]  /*3700*/  LOP3.LUT R6, RZ, R6, RZ, 0x33, !PT ;  /* 0x00000006ff067212 */ /* 0x000fc800078e33ff */
[----:B------:R-:W-:-:S13]  /*3710*/  ISETP.NE.AND P0, PT, R12, 0x1, PT ;  /* 0x000000010c00780c */ /* 0x000fda0003f05270 */
[----:B------:R-:W-:-:S05]  /*3720*/  @P0 IMAD.HI.U32 R12, R6, c[0x0][0x330], RZ ;  /* 0x0000cc00060c0a27 */ /* 0x000fca00078e00ff */
[----:B------:R-:W-:-:S04]  /*3730*/  @P0 SHF.R.U32.HI R6, RZ, c[0x0][0x334], R12 ;  /* 0x0000cd00ff060a19 */ /* 0x000fc8000001160c */
[----:B------:R-:W-:Y:S01]  /*3740*/  LOP3.LUT R6, RZ, R6, RZ, 0x33, !PT ;  /* 0x00000006ff067212 */ /* 0x000fe200078e33ff */
[----:B------:R-:W-:Y:S05]  /*3750*/  BRA `(.L_x_338) ;  /* 0x0000004000007947 */ /* 0x000fea0003800000 */
.L_x_337:
[----:B------:R-:W-:-:S04]  /*3760*/  MOV R12, c[0x0][0x32c] ;  /* 0x0000cb00000c7a02 */ /* 0x000fc80000000f00 */
[----:B------:R-:W-:-:S13]  /*3770*/  ISETP.NE.AND P0, PT, R12, 0x1, PT ;  /* 0x000000010c00780c */ /* 0x000fda0003f05270 */
[----:B------:R-:W-:-:S05]  /*3780*/  @P0 IMAD.HI.U32 R12, R6, c[0x0][0x330], RZ ;  /* 0x0000cc00060c0a27 */ /* 0x000fca00078e00ff */
[----:B------:R-:W-:Y:S02]  /*3790*/  @P0 SHF.R.U32.HI R6, RZ, c[0x0][0x334], R12 ;  /* 0x0000cd00ff060a19 */ /* 0x000fe4000001160c */
.L_x_338:
[----:B------:R-:W-:Y:S05]  /*37a0*/  BSYNC B0 ;  /* 0x0000000000007941 */ /* 0x000fea0003800000 */
.L_x_336:
[----:B------:R-:W-:-:S05]  /*37b0*/  IMAD R6, R6, c[0x0][0x32c], R11 ;  /* 0x0000cb0006067a24 */ /* 0x000fca00078e020b */
[----:B------:R-:W-:Y:S02]  /*37c0*/  IADD3 R12, R6, c[0x0][0x32c], RZ ;  /* 0x0000cb00060c7a10 */ /* 0x000fe40007ffe0ff */
[----:B------:R-:W-:Y:S02]  /*37d0*/  IMNMX R2, R2, R6, !PT ;  /* 0x0000000602027217 */ /* 0x000fe40007800200 */
[----:B------:R-:W-:Y:S02]  /*37e0*/  IMNMX R5, R5, R12, PT ;  /* 0x0000000c05057217 */ /* 0x000fe40003800200 */
.L_x_335:
[----:B--23--:R-:W-:Y:S01]  /*37f0*/  UISETP.GE.AND UP1, UPT, UR19, 0x1, UPT ;  /* 0x000000011300788c */ /* 0x00cfe2000bf26270 */
[----:B------:R-:W-:Y:S01]  /*3800*/  FMUL.FTZ R6, R34, c[0x0][0x320] ;  /* 0x0000c80022067a20 */ /* 0x000fe20000410000 */
[----:B------:R-:W-:Y:S01]  /*3810*/  UISETP.GE.AND UP0, UPT, UR19, 0x2, UPT ;  /* 0x000000021300788c */ /* 0x000fe2000bf06270 */
[----:B------:R-:W-:Y:S01]  /*3820*/  FMUL.FTZ R12, R39, c[0x0][0x320] ;  /* 0x0000c800270c7a20 */ /* 0x000fe20000410000 */
[----:B------:R-:W-:Y:S01]  /*3830*/  UP2UR UR21, UPR, URZ, 0x2 ;  /* 0x000000023f157883 */ /* 0x000fe20008000000 */
[----:B------:R1:W2:Y:S01]  /*3840*/  MUFU.TANH R34, R6 ;  /* 0x0000000600227308 */ /* 0x0002a20000002400 */
[----:B------:R-:W-:Y:S01]  /*3850*/  PLOP3.LUT P1, PT, PT, PT, UP1, 0x40, 0x0 ;  /* 0x000000000000781c */ /* 0x000fe20003f2e818 */
[----:B------:R-:W-:Y:S01]  /*3860*/  UP2UR UR20, UPR, URZ, 0x1 ;  /* 0x000000013f147883 */ /* 0x000fe20008000000 */
[----:B------:R-:W-:Y:S01]  /*3870*/  PLOP3.LUT P0, PT, PT, PT, UP0, 0x40, 0x0 ;  /* 0x000000000000781c */ /* 0x000fe20003f0e808 */
[----:B------:R-:W-:Y:S01]  /*3880*/  UISETP.GE.AND UP1, UPT, UR19, 0x9, UPT ;  /* 0x000000091300788c */ /* 0x000fe2000bf26270 */
[C---:B------:R-:W-:Y:S01]  /*3890*/  ISETP.GT.AND P1, PT, R2.reuse, RZ, P1 ;  /* 0x000000ff0200720c */ /* 0x040fe20000f24270 */
[----:B------:R-:W-:Y:S01]  /*38a0*/  UISETP.GE.AND UP0, UPT, UR19, 0xa, UPT ;  /* 0x0000000a1300788c */ /* 0x000fe2000bf06270 */
[----:B------:R-:W-:Y:S01]  /*38b0*/  ISETP.GT.AND P0, PT, R2, 0x1, P0 ;  /* 0x000000010200780c */ /* 0x000fe20000704270 */
[----:B------:R-:W-:Y:S01]  /*38c0*/  UISETP.GE.AND UP6, UPT, UR19, 0x12, UPT ;  /* 0x000000121300788c */ /* 0x000fe2000bfc6270 */
[C---:B------:R-:W-:Y:S01]  /*38d0*/  ISETP.LT.OR P1, PT, R5.reuse, 0x1, P1 ;  /* 0x000000010500780c */ /* 0x040fe20000f21670 */
[----:B------:R-:W-:Y:S01]  /*38e0*/  UP2UR UR5, UPR, URZ, 0x1 ;  /* 0x000000013f057883 */ /* 0x000fe20008000000 */
[----:B------:R-:W-:Y:S01]  /*38f0*/  ISETP.LT.OR P0, PT, R5, 0x2, P0 ;  /* 0x000000020500780c */ /* 0x000fe20000701670 */
[----:B------:R-:W-:Y:S01]  /*3900*/  UISETP.GE.AND UP5, UPT, UR19, 0x19, UPT ;  /* 0x000000191300788c */ /* 0x000fe2000bfa6270 */
[----:B------:R-:W-:Y:S01]  /*3910*/  FSEL R14, R24, -INF , !P1 ;  /* 0xff800000180e7808 */ /* 0x000fe20004800000 */
[----:B------:R-:W-:Y:S01]  /*3920*/  UISETP.GE.AND UP4, UPT, UR19, 0x1a, UPT ;  /* 0x0000001a1300788c */ /* 0x000fe2000bf86270 */
[----:B------:R-:W-:Y:S01]  /*3930*/  PLOP3.LUT P1, PT, PT, PT, UP1, 0x40, 0x0 ;  /* 0x000000000000781c */ /* 0x000fe20003f2e818 */
[----:B-1----:R-:W-:Y:S01]  /*3940*/  FMUL.FTZ R6, R35, c[0x0][0x320] ;  /* 0x0000c80023067a20 */ /* 0x002fe20000410000 */
[----:B------:R-:W-:Y:S01]  /*3950*/  FSEL R16, R21, -INF , !P0 ;  /* 0xff80000015107808 */ /* 0x000fe20004000000 */
[----:B------:R-:W-:Y:S01]  /*3960*/  UISETP.GE.AND UP3, UPT, UR19, 0x21, UPT ;  /* 0x000000211300788c */ /* 0x000fe2000bf66270 */
[----:B------:R-:W-:Y:S01]  /*3970*/  PLOP3.LUT P0, PT, PT, PT, UP0, 0x40, 0x0 ;  /* 0x000000000000781c */ /* 0x000fe20003f0e808 */
[----:B------:R-:W-:Y:S01]  /*3980*/  UISETP.GE.AND UP0, UPT, UR19, 0x11, UPT ;  /* 0x000000111300788c */ /* 0x000fe2000bf06270 */
[C---:B------:R-:W-:Y:S01]  /*3990*/  ISETP.GT.AND P1, PT, R2.reuse, 0x8, P1 ;  /* 0x000000080200780c */ /* 0x040fe20000f24270 */
[----:B------:R1:W3:Y:S01]  /*39a0*/  MUFU.TANH R33, R6 ;  /* 0x0000000600217308 */ /* 0x0002e20000002400 */
[----:B------:R-:W-:Y:S01]  /*39b0*/  ISETP.GT.AND P0, PT, R2, 0x9, P0 ;  /* 0x000000090200780c */ /* 0x000fe20000704270 */
[----:B------:R-:W-:Y:S01]  /*39c0*/  UISETP.GE.AND UP2, UPT, UR19, 0x22, UPT ;  /* 0x000000221300788c */ /* 0x000fe2000bf46270 */
[C---:B------:R-:W-:Y:S01]  /*39d0*/  ISETP.LT.OR P1, PT, R5.reuse, 0x9, P1 ;  /* 0x000000090500780c */ /* 0x040fe20000f21670 */
[----:B------:R-:W-:Y:S01]  /*39e0*/  UP2UR UR18, UPR, URZ, 0x2 ;  /* 0x000000023f127883 */ /* 0x000fe20008000000 */
[----:B------:R-:W-:Y:S01]  /*39f0*/  ISETP.LT.OR P0, PT, R5, 0xa, P0 ;  /* 0x0000000a0500780c */ /* 0x000fe20000701670 */
[----:B------:R-:W-:Y:S01]  /*3a00*/  UP2UR UR4, UPR, URZ, 0x1 ;  /* 0x000000013f047883 */ /* 0x000fe20008000000 */
[----:B------:R-:W-:Y:S01]  /*3a10*/  FSEL R20, R20, -INF , !P1 ;  /* 0xff80000014147808 */ /* 0x000fe20004800000 */
[----:B------:R-:W-:Y:S01]  /*3a20*/  UISETP.GE.AND UP1, UPT, UR19, 0x29, UPT ;  /* 0x000000291300788c */ /* 0x000fe2000bf26270 */
[----:B------:R-:W-:Y:S01]  /*3a30*/  PLOP3.LUT P1, PT, PT, PT, UP0, 0x40, 0x0 ;  /* 0x000000000000781c */ /* 0x000fe20003f2e808 */
[----:B------:R-:W-:Y:S01]  /*3a40*/  UISETP.GE.AND UP0, UPT, UR19, 0x2a, UPT ;  /* 0x0000002a1300788c */ /* 0x000fe2000bf06270 */
[----:B------:R-:W-:Y:S01]  /*3a50*/  FSEL R19, R19, -INF , !P0 ;  /* 0xff80000013137808 */ /* 0x000fe20004000000 */
[----:B------:R-:W-:Y:S01]  /*3a60*/  UP2UR UR22, UPR, URZ, 0x40 ;  /* 0x000000403f167883 */ /* 0x000fe20008000000 */
[----:B------:R-:W-:Y:S01]  /*3a70*/  PLOP3.LUT P0, PT, PT, PT, UP6, 0x40, 0x0 ;  /* 0x000000000000781c */ /* 0x000fe20003f0e868 */
[----:B------:R-:W-:Y:S01]  /*3a80*/  UISETP.NE.AND UP6, UPT, UR13, URZ, UPT ;  /* 0x0000003f0d00728c */ /* 0x000fe2000bfc5270 */
[C---:B------:R-:W-:Y:S01]  /*3a90*/  ISETP.GT.AND P1, PT, R2.reuse, 0x10, P1 ;  /* 0x000000100200780c */ /* 0x040fe20000f24270 */
[----:B-1----:R-:W-:Y:S01]  /*3aa0*/  FMUL.FTZ R6, R43, c[0x0][0x320] ;  /* 0x0000c8002b067a20 */ /* 0x002fe20000410000 */
[----:B------:R-:W-:-:S02]  /*3ab0*/  ISETP.GT.AND P0, PT, R2, 0x11, P0 ;  /* 0x000000110200780c */ /* 0x000fc40000704270 */
[C---:B------:R-:W-:Y:S01]  /*3ac0*/  ISETP.LT.OR P1, PT, R5.reuse, 0x11, P1 ;  /* 0x000000110500780c */ /* 0x040fe20000f21670 */
[----:B------:R1:W4:Y:S01]  /*3ad0*/  MUFU.TANH R28, R6 ;  /* 0x00000006001c7308 */ /* 0x0003220000002400 */
[----:B------:R-:W-:Y:S02]  /*3ae0*/  ISETP.LT.OR P0, PT, R5, 0x12, P0 ;  /* 0x000000120500780c */ /* 0x000fe40000701670 */
[----:B------:R-:W-:Y:S02]  /*3af0*/  FSEL R18, R18, -INF , !P1 ;  /* 0xff80000012127808 */ /* 0x000fe40004800000 */
[----:B------:R-:W-:Y:S02]  /*3b00*/  PLOP3.LUT P1, PT, PT, PT, UP5, 0x40, 0x0 ;  /* 0x000000000000781c */ /* 0x000fe40003f2e858 */
[----:B------:R-:W-:Y:S02]  /*3b10*/  FSEL R17, R17, -INF , !P0 ;  /* 0xff80000011117808 */ /* 0x000fe40004000000 */
[----:B------:R-:W-:-:S02]  /*3b20*/  PLOP3.LUT P0, PT, PT, PT, UP4, 0x40, 0x0 ;  /* 0x000000000000781c */ /* 0x000fc40003f0e848 */
[C---:B------:R-:W-:Y:S02]  /*3b30*/  ISETP.GT.AND P1, PT, R2.reuse, 0x18, P1 ;  /* 0x000000180200780c */ /* 0x040fe40000f24270 */
[----:B------:R-:W-:Y:S02]  /*3b40*/  ISETP.GT.AND P0, PT, R2, 0x19, P0 ;  /* 0x000000190200780c */ /* 0x000fe40000704270 */
[C---:B------:R-:W-:Y:S01]  /*3b50*/  ISETP.LT.OR P1, PT, R5.reuse, 0x19, P1 ;  /* 0x000000190500780c */ /* 0x040fe20000f21670 */
[----:B-1----:R-:W-:Y:S01]  /*3b60*/  FMUL.FTZ R6, R50, c[0x0][0x320] ;  /* 0x0000c80032067a20 */ /* 0x002fe20000410000 */
[----:B------:R-:W-:Y:S02]  /*3b70*/  ISETP.LT.OR P0, PT, R5, 0x1a, P0 ;  /* 0x0000001a0500780c */ /* 0x000fe40000701670 */
[----:B------:R-:W-:Y:S01]  /*3b80*/  FSEL R22, R15, -INF , !P1 ;  /* 0xff8000000f167808 */ /* 0x000fe20004800000 */
[----:B------:R1:W1:Y:S01]  /*3b90*/  MUFU.TANH R29, R6 ;  /* 0x00000006001d7308 */ /* 0x0002620000002400 */
[----:B------:R-:W-:-:S02]  /*3ba0*/  PLOP3.LUT P1, PT, PT, PT, UP3, 0x40, 0x0 ;  /* 0x000000000000781c */ /* 0x000fc40003f2e838 */
[----:B------:R-:W-:Y:S01]  /*3bb0*/  FSEL R21, R13, -INF , !P0 ;  /* 0xff8000000d157808 */ /* 0x000fe20004000000 */
[----:B------:R-:W-:Y:S01]  /*3bc0*/  FMUL.FTZ R13, R42, c[0x0][0x320] ;  /* 0x0000c8002a0d7a20 */ /* 0x000fe20000410000 */
[----:B------:R-:W-:Y:S02]  /*3bd0*/  PLOP3.LUT P0, PT, PT, PT, UP2, 0x40, 0x0 ;  /* 0x000000000000781c */ /* 0x000fe40003f0e828 */
[C---:B------:R-:W-:Y:S01]  /*3be0*/  ISETP.GT.AND P1, PT, R2.reuse, 0x20, P1 ;  /* 0x000000200200780c */ /* 0x040fe20000f24270 */
[----:B------:R-:W2:Y:S01]  /*3bf0*/  MUFU.TANH R15, R13 ;  /* 0x0000000d000f7308 */ /* 0x000ea20000002400 */
[----:B------:R-:W-:Y:S02]  /*3c00*/  ISETP.GT.AND P0, PT, R2, 0x21, P0 ;  /* 0x000000210200780c */ /* 0x000fe40000704270 */
[C---:B------:R-:W-:Y:S02]  /*3c10*/  ISETP.LT.OR P1, PT, R5.reuse, 0x21, P1 ;  /* 0x000000210500780c */ /* 0x040fe40000f21670 */
[----:B------:R-:W-:-:S02]  /*3c20*/  ISETP.LT.OR P0, PT, R5, 0x22, P0 ;  /* 0x000000220500780c */ /* 0x000fc40000701670 */
[----:B------:R-:W-:Y:S01]  /*3c30*/  FSEL R96, R27, -INF , !P1 ;  /* 0xff8000001b607808 */ /* 0x000fe20004800000 */
[----:B-1----:R-:W-:Y:S01]  /*3c40*/  FMUL.FTZ R6, R30, c[0x0][0x320] ;  /* 0x0000c8001e067a20 */ /* 0x002fe20000410000 */
[----:B------:R-:W-:Y:S01]  /*3c50*/  PLOP3.LUT P1, PT, PT, PT, UP1, 0x40, 0x0 ;  /* 0x000000000000781c */ /* 0x000fe20003f2e818 */
[----:B------:R-:W1:Y:S01]  /*3c60*/  MUFU.TANH R13, R12 ;  /* 0x0000000c000d7308 */ /* 0x000e620000002400 */
[----:B------:R-:W-:Y:S02]  /*3c70*/  FSEL R95, R23, -INF , !P0 ;  /* 0xff800000175f7808 */ /* 0x000fe40004000000 */
[----:B------:R-:W-:Y:S02]  /*3c80*/  PLOP3.LUT P0, PT, PT, PT, UP0, 0x40, 0x0 ;  /* 0x000000000000781c */ /* 0x000fe40003f0e808 */
[C---:B------:R-:W-:Y:S02]  /*3c90*/  ISETP.GT.AND P1, PT, R2.reuse, 0x28, P1 ;  /* 0x000000280200780c */ /* 0x040fe40000f24270 */
[----:B------:R-:W-:Y:S01]  /*3ca0*/  ISETP.GT.AND P0, PT, R2, 0x29, P0 ;  /* 0x000000290200780c */ /* 0x000fe20000704270 */
[----:B------:R5:W1:Y:S01]  /*3cb0*/  MUFU.TANH R32, R6 ;  /* 0x0000000600207308 */ /* 0x000a620000002400 */
[C---:B------:R-:W-:Y:S01]  /*3cc0*/  ISETP.LT.OR P2, PT, R5.reuse, 0x29, P1 ;  /* 0x000000290500780c */ /* 0x040fe20000f41670 */
[----:B------:R-:W-:Y:S01]  /*3cd0*/  FMUL.FTZ R2, R38, c[0x0][0x320] ;  /* 0x0000c80026027a20 */ /* 0x000fe20000410000 */
[----:B------:R-:W-:-:S02]  /*3ce0*/  ISETP.LT.OR P1, PT, R5, 0x2a, P0 ;  /* 0x0000002a0500780c */ /* 0x000fc40000721670 */
[----:B------:R-:W-:Y:S01]  /*3cf0*/  PLOP3.LUT P0, PT, PT, PT, UP6, 0x40, 0x0 ;  /* 0x000000000000781c */ /* 0x000fe20003f0e868 */
[----:B------:R-:W-:Y:S01]  /*3d00*/  UISETP.NE.AND UP6, UPT, UR22, URZ, UPT ;  /* 0x0000003f1600728c */ /* 0x000fe2000bfc5270 */
[----:B------:R-:W-:Y:S01]  /*3d10*/  FSEL R94, R26, -INF , !P2 ;  /* 0xff8000001a5e7808 */ /* 0x000fe20005000000 */
[----:B------:R-:W1:Y:S01]  /*3d20*/  MUFU.TANH R12, R2 ;  /* 0x00000002000c7308 */ /* 0x000e620000002400 */
[----:B------:R-:W-:Y:S01]  /*3d30*/  FSEL R93, R25, -INF , !P1 ;  /* 0xff800000195d7808 */ /* 0x000fe20004800000 */
[----:B-----5:R-:W-:-:S06]  /*3d40*/  FMUL.FTZ R6, R31, c[0x0][0x320] ;  /* 0x0000c8001f067a20 */ /* 0x020fcc0000410000 */
[----:B------:R5:W1:Y:S02]  /*3d50*/  MUFU.TANH R30, R6 ;  /* 0x00000006001e7308 */ /* 0x000a640000002400 */
[----:B-----5:R-:W-:-:S06]  /*3d60*/  FMUL.FTZ R6, R51, c[0x0][0x320] ;  /* 0x0000c80033067a20 */ /* 0x020fcc0000410000 */
[----:B------:R5:W1:Y:S02]  /*3d70*/  MUFU.TANH R24, R6 ;  /* 0x0000000600187308 */ /* 0x000a640000002400 */
[----:B-----5:R-:W5:Y:S02]  /*3d80*/  SHFL.IDX PT, R6, R7, 0x1, 0x1c1f ;  /* 0x003c1f0007067f89 */ /* 0x020f6400000e0000 */
[--C-:B-----5:R-:W-:Y:S02]  /*3d90*/  IMAD.IADD R5, R8, 0x1, R6.reuse ;  /* 0x0000000108057824 */ /* 0x120fe400078e0206 */
[----:B------:R-:W-:-:S03]  /*3da0*/  IMAD.IADD R2, R10, 0x1, R6 ;  /* 0x000000010a027824 */ /* 0x000fc600078e0206 */
[----:B------:R-:W-:Y:S01]  /*3db0*/  IMNMX R5, R5, R9, PT ;  /* 0x0000000905057217 */ /* 0x000fe20003800200 */
[----:B------:R-:W-:Y:S05]  /*3dc0*/  @P0 BRA `(.L_x_339) ;  /* 0x0000015000000947 */ /* 0x000fea0003800000 */
[----:B-1234-:R-:W-:Y:S01]  /*3dd0*/  IADD3 R6, R6, c[0x0][0x1d0], RZ ;  /* 0x0000740006067a10 */ /* 0x01efe20007ffe0ff */
        /* <DEDUP_REMOVED lines=11> */
.L_x_341:
[----:B------:R-:W-:-:S04]  /*3e90*/  MOV R7, c[0x0][0x32c] ;  /* 0x0000cb0000077a02 */ /* 0x000fc80000000f00 */
[----:B------:R-:W-:-:S13]  /*3ea0*/  ISETP.NE.AND P0, PT, R7, 0x1, PT ;  /* 0x000000010700780c */ /* 0x000fda0003f05270 */
[----:B------:R-:W-:-:S05]  /*3eb0*/  @P0 IMAD.HI.U32 R7, R6, c[0x0][0x330], RZ ;  /* 0x0000cc0006070a27 */ /* 0x000fca00078e00ff */
[----:B------:R-:W-:Y:S02]  /*3ec0*/  @P0 SHF.R.U32.HI R6, RZ, c[0x0][0x334], R7 ;  /* 0x0000cd00ff060a19 */ /* 0x000fe40000011607 */
.L_x_342:
[----:B------:R-:W-:Y:S05]  /*3ed0*/  BSYNC B0 ;  /* 0x0000000000007941 */ /* 0x000fea0003800000 */
.L_x_340:
[----:B------:R-:W-:-:S05]  /*3ee0*/  IMAD R6, R6, c[0x0][0x32c], R11 ;  /* 0x0000cb0006067a24 */ /* 0x000fca00078e020b */
[----:B------:R-:W-:Y:S02]  /*3ef0*/  IADD3 R7, R6, c[0x0][0x32c], RZ ;  /* 0x0000cb0006077a10 */ /* 0x000fe40007ffe0ff */
[----:B------:R-:W-:Y:S02]  /*3f00*/  IMNMX R2, R2, R6, !PT ;  /* 0x0000000602027217 */ /* 0x000fe40007800200 */
[----:B------:R-:W-:Y:S02]  /*3f10*/  IMNMX R5, R5, R7, PT ;  /* 0x0000000705057217 */ /* 0x000fe40003800200 */
.L_x_339:
[----:B-1234-:R-:W-:Y:S01]  /*3f20*/  UP2UR UR19, UPR, URZ, 0x10 ;  /* 0x000000103f137883 */ /* 0x01efe20008000000 */
[----:B------:R-:W-:Y:S01]  /*3f30*/  FMNMX.FTZ R133, R14, R16, !PT ;  /* 0x000000100e857209 */ /* 0x000fe20007810000 */
[----:B------:R-:W-:Y:S01]  /*3f40*/  UISETP.NE.AND UP4, UPT, UR21, URZ, UPT ;  /* 0x0000003f1500728c */ /* 0x000fe2000bf85270 */
[----:B------:R-:W-:Y:S01]  /*3f50*/  IMAD.SHL.U32 R236, R3, 0x2, RZ ;  /* 0x0000000203ec7824 */ /* 0x000fe200078e00ff */
[----:B------:R-:W-:Y:S01]  /*3f60*/  UP2UR UR21, UPR, URZ, 0x8 ;  /* 0x000000083f157883 */ /* 0x000fe20008000000 */
[----:B------:R-:W-:Y:S01]  /*3f70*/  FMNMX.FTZ R133, R20, R133, !PT ;  /* 0x0000008514857209 */ /* 0x000fe20007810000 */
[----:B------:R-:W-:Y:S01]  /*3f80*/  UISETP.NE.AND UP3, UPT, UR20, URZ, UPT ;  /* 0x0000003f1400728c */ /* 0x000fe2000bf65270 */
[--C-:B------:R-:W-:Y:S01]  /*3f90*/  IMAD R237, R4, 0x2, R236.reuse ;  /* 0x0000000204ed7824 */ /* 0x100fe200078e02ec */
[----:B------:R-:W-:Y:S01]  /*3fa0*/  PLOP3.LUT P0, PT, PT, PT, UP4, 0x40, 0x0 ;  /* 0x000000000000781c */ /* 0x000fe20003f0e848 */
[----:B------:R-:W-:Y:S01]  /*3fb0*/  UP2UR UR20, UPR, URZ, 0x4 ;  /* 0x000000043f147883 */ /* 0x000fe20008000000 */
[----:B------:R-:W-:Y:S01]  /*3fc0*/  FMNMX.FTZ R133, R19, R133, !PT ;  /* 0x0000008513857209 */ /* 0x000fe20007810000 */
[----:B------:R-:W-:Y:S01]  /*3fd0*/  UISETP.NE.AND UP2, UPT, UR18, URZ, UPT ;  /* 0x0000003f1200728c */ /* 0x000fe2000bf45270 */
[C---:B------:R-:W-:Y:S01]  /*3fe0*/  ISETP.GT.AND P0, PT, R2.reuse, RZ, P0 ;  /* 0x000000ff0200720c */ /* 0x040fe20000704270 */
[----:B------:R-:W-:Y:S01]  /*3ff0*/  UP2UR UR18, UPR, URZ, 0x2 ;  /* 0x000000023f127883 */ /* 0x000fe20008000000 */
[----:B------:R-:W-:Y:S01]  /*4000*/  PLOP3.LUT P2, PT, PT, PT, UP3, 0x40, 0x0 ;  /* 0x000000000000781c */ /* 0x000fe20003f4e838 */
[----:B------:R-:W-:Y:S01]  /*4010*/  UISETP.NE.AND UP1, UPT, UR5, URZ, UPT ;  /* 0x0000003f0500728c */ /* 0x000fe2000bf25270 */
[----:B------:R-:W-:Y:S01]  /*4020*/  ISETP.LT.OR P0, PT, R5, 0x1, P0 ;  /* 0x000000010500780c */ /* 0x000fe20000701670 */
[----:B------:R-:W-:Y:S01]  /*4030*/  UP2UR UR5, UPR, URZ, 0x1 ;  /* 0x000000013f057883 */ /* 0x000fe20008000000 */
[----:B------:R-:W-:Y:S01]  /*4040*/  PLOP3.LUT P1, PT, PT, PT, UP2, 0x40, 0x0 ;  /* 0x000000000000781c */ /* 0x000fe20003f2e828 */
[----:B------:R-:W-:Y:S01]  /*4050*/  UISETP.NE.AND UP0, UPT, UR4, URZ, UPT ;  /* 0x0000003f0400728c */ /* 0x000fe2000bf05270 */
[----:B------:R-:W-:Y:S01]  /*4060*/  FSEL R6, R45, -INF , !P0 ;  /* 0xff8000002d067808 */ /* 0x000fe20004000000 */
[----:B------:R-:W-:Y:S01]  /*4070*/  UISETP.NE.AND UP4, UPT, UR19, URZ, UPT ;  /* 0x0000003f1300728c */ /* 0x000fe2000bf85270 */
[----:B------:R-:W-:Y:S01]  /*4080*/  ISETP.GT.AND P0, PT, R2, 0x1, P2 ;  /* 0x000000010200780c */ /* 0x000fe20001704270 */
[----:B------:R-:W-:Y:S01]  /*4090*/  UISETP.NE.AND UP3, UPT, UR21, URZ, UPT ;  /* 0x0000003f1500728c */ /* 0x000fe2000bf65270 */
[----:B------:R-:W-:Y:S01]  /*40a0*/  PLOP3.LUT P2, PT, PT, PT, UP1, 0x40, 0x0 ;  /* 0x000000000000781c */ /* 0x000fe20003f4e818 */
[----:B------:R-:W-:Y:S01]  /*40b0*/  UISETP.NE.AND UP2, UPT, UR20, URZ, UPT ;  /* 0x0000003f1400728c */ /* 0x000fe2000bf45270 */
[----:B------:R-:W-:Y:S01]  /*40c0*/  ISETP.LT.OR P0, PT, R5, 0x2, P0 ;  /* 0x000000020500780c */ /* 0x000fe20000701670 */
[----:B------:R-:W-:Y:S01]  /*40d0*/  UISETP.NE.AND UP1, UPT, UR18, URZ, UPT ;  /* 0x0000003f1200728c */ /* 0x000fe2000bf25270 */
[----:B------:R-:W-:Y:S01]  /*40e0*/  FMNMX.FTZ R133, R18, R133, !PT ;  /* 0x0000008512857209 */ /* 0x000fe20007810000 */
[----:B------:R-:W-:Y:S01]  /*40f0*/  IMAD R240, R0, 0x2, R236 ;  /* 0x0000000200f07824 */ /* 0x000fe200078e02ec */
[----:B------:R-:W-:Y:S01]  /*4100*/  FSEL R11, R44, -INF , !P0 ;  /* 0xff8000002c0b7808 */ /* 0x000fe20004000000 */
[----:B------:R-:W-:Y:S01]  /*4110*/  LDSM.16.MT88.4 R48, [R237+0x900] ;  /* 0x00090000ed30783b */ /* 0x000fe20000004200 */
[----:B------:R-:W-:-:S02]  /*4120*/  ISETP.GT.AND P0, PT, R2, 0x8, P1 ;  /* 0x000000080200780c */ /* 0x000fc40000f04270 */
[----:B------:R-:W-:Y:S01]  /*4130*/  PLOP3.LUT P1, PT, PT, PT, UP0, 0x40, 0x0 ;  /* 0x000000000000781c */ /* 0x000fe20003f2e808 */
[----:B------:R-:W-:Y:S01]  /*4140*/  UISETP.NE.AND UP0, UPT, UR5, URZ, UPT ;  /* 0x0000003f0500728c */ /* 0x000fe2000bf05270 */
[C---:B------:R-:W-:Y:S01]  /*4150*/  ISETP.LT.OR P0, PT, R5.reuse, 0x9, P0 ;  /* 0x000000090500780c */ /* 0x040fe20000701670 */
[----:B------:R-:W-:Y:S01]  /*4160*/  LDSM.16.MT88.4 R44, [R240+0x100] ;  /* 0x00010000f02c783b */ /* 0x000fe20000004200 */
[----:B------:R-:W-:Y:S01]  /*4170*/  FMNMX.FTZ R132, R6, R11, !PT ;  /* 0x0000000b06847209 */ /* 0x000fe20007810000 */
[----:B------:R-:W-:Y:S01]  /*4180*/  ULDC.64 UR4, c[0x0][0x2c8] ;  /* 0x0000b20000047ab9 */ /* 0x000fe20000000a00 */
[----:B------:R-:W-:Y:S01]  /*4190*/  FSEL R10, R12, -INF , !P0 ;  /* 0xff8000000c0a7808 */ /* 0x000fe20004000000 */
[----:B------:R-:W-:Y:S01]  /*41a0*/  LDSM.16.MT88.4 R40, [R240+0x900] ;  /* 0x00090000f028783b */ /* 0x000fe20000004200 */
[----:B------:R-:W-:Y:S02]  /*41b0*/  ISETP.GT.AND P0, PT, R2, 0x9, P2 ;  /* 0x000000090200780c */ /* 0x000fe40001704270 */
[----:B------:R-:W-:Y:S01]  /*41c0*/  PLOP3.LUT P2, PT, PT, PT, UP6, 0x40, 0x0 ;  /* 0x000000000000781c */ /* 0x000fe20003f4e868 */
[----:B------:R-:W-:Y:S01]  /*41d0*/  LDSM.16.MT88.4 R68, [R240+0x1900] ;  /* 0x00190000f044783b */ /* 0x000fe20000004200 */
[----:B------:R-:W-:Y:S01]  /*41e0*/  ISETP.LT.OR P0, PT, R5, 0xa, P0 ;  /* 0x0000000a0500780c */ /* 0x000fe20000701670 */
[----:B------:R-:W-:Y:S01]  /*41f0*/  UISETP.NE.AND UP6, UPT, UR13, URZ, UPT ;  /* 0x0000003f0d00728c */ /* 0x000fe2000bfc5270 */
[----:B------:R-:W-:Y:S01]  /*4200*/  FMNMX.FTZ R132, R10, R132, !PT ;  /* 0x000000840a847209 */ /* 0x000fe20007810000 */
[----:B------:R-:W-:Y:S01]  /*4210*/  LDSM.16.MT88.4 R60, [R236+0x2100] ;  /* 0x00210000ec3c783b */ /* 0x000fe20000004200 */
[----:B------:R-:W-:-:S02]  /*4220*/  FSEL R9, R13, -INF , !P0 ;  /* 0xff8000000d097808 */ /* 0x000fc40004000000 */
[C---:B------:R-:W-:Y:S01]  /*4230*/  ISETP.GT.AND P0, PT, R2.reuse, 0x10, P1 ;  /* 0x000000100200780c */ /* 0x040fe20000f04270 */
[----:B------:R-:W-:Y:S01]  /*4240*/  LDSM.16.MT88.4 R64, [R237+0x1900] ;  /* 0x00190000ed40783b */ /* 0x000fe20000004200 */
[----:B------:R-:W-:Y:S01]  /*4250*/  PLOP3.LUT P1, PT, PT, PT, UP5, 0x40, 0x0 ;  /* 0x000000000000781c */ /* 0x000fe20003f2e858 */
[----:B------:R-:W-:Y:S01]  /*4260*/  UISETP.NE.AND UP5, UPT, UR14, URZ, UPT ;  /* 0x0000003f0e00728c */ /* 0x000fe2000bfa5270 */
[----:B------:R-:W-:Y:S01]  /*4270*/  ISETP.LT.OR P0, PT, R5, 0x11, P0 ;  /* 0x000000110500780c */ /* 0x000fe20000701670 */
[----:B------:R-:W-:Y:S01]  /*4280*/  LDSM.16.MT88.4 R56, [R237+0x2100] ;  /* 0x00210000ed38783b */ /* 0x000fe20000004200 */
[C---:B------:R-:W-:Y:S02]  /*4290*/  ISETP.GT.AND P1, PT, R2.reuse, 0x18, P1 ;  /* 0x000000180200780c */ /* 0x040fe40000f24270 */
[----:B------:R-:W-:Y:S01]  /*42a0*/  FSEL R8, R15, -INF , !P0 ;  /* 0xff8000000f087808 */ /* 0x000fe20004000000 */
[----:B------:R-:W-:Y:S01]  /*42b0*/  STL [R1+0x98], R163 ;  /* 0x000098a301007387 */ /* 0x000fe20000100800 */
[----:B------:R-:W-:-:S02]  /*42c0*/  ISETP.GT.AND P0, PT, R2, 0x11, P2 ;  /* 0x000000110200780c */ /* 0x000fc40001704270 */
[C---:B------:R-:W-:Y:S01]  /*42d0*/  ISETP.LT.OR P1, PT, R5.reuse, 0x19, P1 ;  /* 0x000000190500780c */ /* 0x040fe20000f21670 */
[----:B------:R-:W-:Y:S01]  /*42e0*/  STL [R1+0x94], R162 ;  /* 0x000094a201007387 */ /* 0x000fe20000100800 */
[----:B------:R-:W-:Y:S02]  /*42f0*/  ISETP.LT.OR P0, PT, R5, 0x12, P0 ;  /* 0x000000120500780c */ /* 0x000fe40000701670 */
[----:B------:R-:W-:Y:S01]  /*4300*/  FMNMX.FTZ R133, R17, R133, !PT ;  /* 0x0000008511857209 */ /* 0x000fe20007810000 */
[----:B------:R-:W-:Y:S01]  /*4310*/  STL [R1+0x90], R161 ;  /* 0x000090a101007387 */ /* 0x000fe20000100800 */
[----:B------:R-:W-:Y:S02]  /*4320*/  FSEL R7, R28, -INF , !P0 ;  /* 0xff8000001c077808 */ /* 0x000fe40004000000 */
[----:B------:R-:W-:Y:S01]  /*4330*/  PLOP3.LUT P0, PT, PT, PT, UP4, 0x40, 0x0 ;  /* 0x000000000000781c */ /* 0x000fe20003f0e848 */
[----:B------:R-:W-:Y:S01]  /*4340*/  STL [R1+0x8c], R160 ;  /* 0x00008ca001007387 */ /* 0x000fe20000100800 */
[----:B------:R-:W-:-:S02]  /*4350*/  FSEL R13, R29, -INF , !P1 ;  /* 0xff8000001d0d7808 */ /* 0x000fc40004800000 */
[----:B------:R-:W-:Y:S01]  /*4360*/  ISETP.GT.AND P0, PT, R2, 0x19, P0 ;  /* 0x000000190200780c */ /* 0x000fe20000704270 */
[----:B------:R-:W-:Y:S01]  /*4370*/  STL [R1+0x88], R135 ;  /* 0x0000888701007387 */ /* 0x000fe20000100800 */
[----:B------:R-:W-:Y:S02]  /*4380*/  PLOP3.LUT P1, PT, PT, PT, UP3, 0x40, 0x0 ;  /* 0x000000000000781c */ /* 0x000fe40003f2e838 */
[----:B------:R-:W-:Y:S02]  /*4390*/  ISETP.LT.OR P0, PT, R5, 0x1a, P0 ;  /* 0x0000001a0500780c */ /* 0x000fe40000701670 */
[----:B------:R-:W-:Y:S02]  /*43a0*/  FMNMX.FTZ R132, R9, R132, !PT ;  /* 0x0000008409847209 */ /* 0x000fe40007810000 */
[----:B------:R-:W-:Y:S02]  /*43b0*/  FMNMX.FTZ R133, R22, R133, !PT ;  /* 0x0000008516857209 */ /* 0x000fe40007810000 */
[----:B------:R-:W-:-:S02]  /*43c0*/  FSEL R15, R24, -INF , !P0 ;  /* 0xff800000180f7808 */ /* 0x000fc40004000000 */
[----:B------:R-:W-:Y:S01]  /*43d0*/  PLOP3.LUT P0, PT, PT, PT, UP2, 0x40, 0x0 ;  /* 0x000000000000781c */ /* 0x000fe20003f0e828 */
[----:B------:R-:W-:Y:S01]  /*43e0*/  LDSM.16.MT88.4 R24, [R236+0x900] ;  /* 0x00090000ec18783b */ /* 0x000fe20000004200 */
[----:B------:R-:W-:Y:S02]  /*43f0*/  ISETP.GT.AND P1, PT, R2, 0x20, P1 ;  /* 0x000000200200780c */ /* 0x000fe40000f24270 */
[----:B------:R-:W-:Y:S02]  /*4400*/  FMNMX.FTZ R132, R8, R132, !PT ;  /* 0x0000008408847209 */ /* 0x000fe40007810000 */
[----:B------:R-:W-:Y:S02]  /*4410*/  FMNMX.FTZ R133, R21, R133, !PT ;  /* 0x0000008515857209 */ /* 0x000fe40007810000 */
[----:B------:R-:W-:Y:S02]  /*4420*/  ISETP.GT.AND P0, PT, R2, 0x21, P0 ;  /* 0x000000210200780c */ /* 0x000fe40000704270 */
[----:B------:R-:W-:-:S02]  /*4430*/  ISETP.LT.OR P1, PT, R5, 0x21, P1 ;  /* 0x000000210500780c */ /* 0x000fc40000f21670 */
[----:B------:R-:W-:Y:S02]  /*4440*/  FMNMX.FTZ R132, R7, R132, !PT ;  /* 0x0000008407847209 */ /* 0x000fe40007810000 */
[----:B------:R-:W-:Y:S02]  /*4450*/  FMNMX.FTZ R133, R96, R133, !PT ;  /* 0x0000008560857209 */ /* 0x000fe40007810000 */
[----:B------:R-:W-:Y:S02]  /*4460*/  ISETP.LT.OR P0, PT, R5, 0x22, P0 ;  /* 0x000000220500780c */ /* 0x000fe40000701670 */
[----:B------:R-:W-:Y:S02]  /*4470*/  FSEL R92, R34, -INF , !P1 ;  /* 0xff800000225c7808 */ /* 0x000fe40004800000 */
[----:B------:R-:W-:Y:S02]  /*4480*/  PLOP3.LUT P1, PT, PT, PT, UP1, 0x40, 0x0 ;  /* 0x000000000000781c */ /* 0x000fe40003f2e818 */
[----:B------:R-:W-:-:S02]  /*4490*/  FMNMX.FTZ R132, R13, R132, !PT ;  /* 0x000000840d847209 */ /* 0x000fc40007810000 */
[----:B------:R-:W-:Y:S02]  /*44a0*/  FMNMX.FTZ R133, R95, R133, !PT ;  /* 0x000000855f857209 */ /* 0x000fe40007810000 */
[----:B------:R-:W-:Y:S02]  /*44b0*/  FSEL R91, R33, -INF , !P0 ;  /* 0xff800000215b7808 */ /* 0x000fe40004000000 */
[----:B------:R-:W-:Y:S02]  /*44c0*/  PLOP3.LUT P0, PT, PT, PT, UP0, 0x40, 0x0 ;  /* 0x000000000000781c */ /* 0x000fe40003f0e808 */
[----:B------:R-:W-:Y:S02]  /*44d0*/  ISETP.GT.AND P1, PT, R2, 0x28, P1 ;  /* 0x000000280200780c */ /* 0x000fe40000f24270 */
[----:B------:R-:W-:Y:S02]  /*44e0*/  FMNMX.FTZ R132, R15, R132, !PT ;  /* 0x000000840f847209 */ /* 0x000fe40007810000 */
[----:B------:R-:W-:-:S02]  /*44f0*/  FMNMX.FTZ R133, R94, R133, !PT ;  /* 0x000000855e857209 */ /* 0x000fc40007810000 */
[----:B------:R-:W-:Y:S02]  /*4500*/  ISETP.GT.AND P0, PT, R2, 0x29, P0 ;  /* 0x000000290200780c */ /* 0x000fe40000704270 */
[----:B------:R-:W-:Y:S02]  /*4510*/  ISETP.LT.OR P1, PT, R5, 0x29, P1 ;  /* 0x000000290500780c */ /* 0x000fe40000f21670 */
[----:B------:R-:W-:Y:S02]  /*4520*/  FMNMX.FTZ R132, R92, R132, !PT ;  /* 0x000000845c847209 */ /* 0x000fe40007810000 */
[----:B------:R-:W-:Y:S02]  /*4530*/  FMNMX.FTZ R133, R93, R133, !PT ;  /* 0x000000855d857209 */ /* 0x000fe40007810000 */
[----:B------:R-:W-:Y:S02]  /*4540*/  ISETP.LT.OR P0, PT, R5, 0x2a, P0 ;  /* 0x0000002a0500780c */ /* 0x000fe40000701670 */
[----:B------:R-:W-:Y:S01]  /*4550*/  FSEL R90, R32, -INF , !P1 ;  /* 0xff800000205a7808 */ /* 0x000fe20004800000 */
[----:B------:R-:W1:Y:S01]  /*4560*/  SHFL.BFLY PT, R12, R133, 0x2, 0x1f ;  /* 0x0c401f00850c7f89 */ /* 0x000e6200000e0000 */
[----:B------:R-:W-:-:S02]  /*4570*/  FMNMX.FTZ R132, R91, R132, !PT ;  /* 0x000000845b847209 */ /* 0x000fc40007810000 */
[----:B------:R-:W-:Y:S02]  /*4580*/  FSEL R89, R30, -INF , !P0 ;  /* 0xff8000001e597808 */ /* 0x000fe40004000000 */
[----:B------:R-:W-:Y:S01]  /*4590*/  FMNMX.FTZ R132, R90, R132, !PT ;  /* 0x000000845a847209 */ /* 0x000fe20007810000 */
[----:B------:R-:W-:Y:S01]  /*45a0*/  LDSM.16.MT88.4 R28, [R237+0x100] ;  /* 0x00010000ed1c783b */ /* 0x000fe20000004200 */
[----:B------:R-:W-:Y:S02]  /*45b0*/  LEA R239, R0, R237, 0x1 ;  /* 0x000000ed00ef7211 */ /* 0x000fe400078e08ff */
[----:B------:R-:W-:-:S03]  /*45c0*/  FMNMX.FTZ R132, R89, R132, !PT ;  /* 0x0000008459847209 */ /* 0x000fc60007810000 */
[----:B------:R-:W-:Y:S04]  /*45d0*/  LDSM.16.MT88.4 R32, [R239+0x100] ;  /* 0x00010000ef20783b */ /* 0x000fe80000004200 */
[----:B------:R-:W2:Y:S04]  /*45e0*/  SHFL.BFLY PT, R2, R132, 0x2, 0x1f ;  /* 0x0c401f0084027f89 */ /* 0x000ea800000e0000 */
[----:B------:R-:W-:Y:S01]  /*45f0*/  LDSM.16.MT88.4 R72, [R239+0x900] ;  /* 0x00090000ef48783b */ /* 0x000fe20000004200 */
[----:B-1----:R-:W-:-:S03]  /*4600*/  FMNMX.FTZ R133, R133, R12, !PT ;  /* 0x0000000c85857209 */ /* 0x002fc60007810000 */
[----:B------:R-:W-:Y:S04]  /*4610*/  LDSM.16.MT88.4 R76, [R239+0x1900] ;  /* 0x00190000ef4c783b */ /* 0x000fe80000004200 */
[----:B------:R-:W1:Y:S04]  /*4620*/  SHFL.BFLY PT, R12, R133, 0x1, 0x1f ;  /* 0x0c201f00850c7f89 */ /* 0x000e6800000e0000 */
[----:B------:R-:W-:Y:S01]  /*4630*/  LDSM.16.MT88.4 R80, [R239+0x2100] ;  /* 0x00210000ef50783b */ /* 0x000fe20000004200 */
[----:B--2---:R-:W-:-:S05]  /*4640*/  FMNMX.FTZ R132, R132, R2, !PT ;  /* 0x0000000284847209 */ /* 0x004fca0007810000 */
[----:B------:R-:W2:Y:S01]  /*4650*/  SHFL.BFLY PT, R2, R132, 0x1, 0x1f ;  /* 0x0c201f0084027f89 */ /* 0x000ea200000e0000 */
[----:B-1----:R-:W-:-:S04]  /*4660*/  FMNMX.FTZ R133, R133, R12, !PT ;  /* 0x0000000c85857209 */ /* 0x002fc80007810000 */
[C---:B------:R-:W-:Y:S01]  /*4670*/  FSETP.NEU.FTZ.AND P0, PT, R133.reuse, -INF , PT ;  /* 0xff8000008500780b */ /* 0x040fe20003f1d000 */
[----:B------:R-:W-:-:S05]  /*4680*/  FMUL.FTZ R12, R133, c[0x0][0x2d0] ;  /* 0x0000b400850c7a20 */ /* 0x000fca0000410000 */
[----:B------:R-:W-:-:S05]  /*4690*/  FSEL R12, R12, RZ, P0 ;  /* 0x000000ff0c0c7208 */ /* 0x000fca0000000000 */
[--C-:B------:R-:W-:Y:S01]  /*46a0*/  FFMA.FTZ R14, R14, c[0x0][0x2d0], -R12.reuse ;  /* 0x0000b4000e0e7a23 */ /* 0x100fe2000001080c */
[----:B--2---:R-:W-:Y:S01]  /*46b0*/  FMNMX.FTZ R132, R132, R2, !PT ;  /* 0x0000000284847209 */ /* 0x004fe20007810000 */
[--C-:B------:R-:W-:Y:S02]  /*46c0*/  FFMA.FTZ R16, R16, c[0x0][0x2d0], -R12.reuse ;  /* 0x0000b40010107a23 */ /* 0x100fe4000001080c */
[--C-:B------:R-:W-:Y:S01]  /*46d0*/  FFMA.FTZ R19, R19, c[0x0][0x2d0], -R12.reuse ;  /* 0x0000b40013137a23 */ /* 0x100fe2000001080c */
[C---:B------:R-:W-:Y:S01]  /*46e0*/  FSETP.NEU.FTZ.AND P0, PT, R132.reuse, -INF , PT ;  /* 0xff8000008400780b */ /* 0x040fe20003f1d000 */
[----:B------:R-:W-:Y:S01]  /*46f0*/  FMUL.FTZ R2, R132, c[0x0][0x2d0] ;  /* 0x0000b40084027a20 */ /* 0x000fe20000410000 */
[----:B------:R-:W-:Y:S01]  /*4700*/  MUFU.EX2 R97, R14 ;  /* 0x0000000e00617308 */ /* 0x000fe20000000800 */
[--C-:B------:R-:W-:Y:S02]  /*4710*/  FFMA.FTZ R18, R18, c[0x0][0x2d0], -R12.reuse ;  /* 0x0000b40012127a23 */ /* 0x100fe4000001080c */
[--C-:B------:R-:W-:Y:S01]  /*4720*/  FFMA.FTZ R17, R17, c[0x0][0x2d0], -R12.reuse ;  /* 0x0000b40011117a23 */ /* 0x100fe2000001080c */
[----:B------:R-:W-:Y:S01]  /*4730*/  FSEL R2, R2, RZ, P0 ;  /* 0x000000ff02027208 */ /* 0x000fe20000000000 */
[----:B------:R-:W-:-:S02]  /*4740*/  FFMA.FTZ R20, R20, c[0x0][0x2d0], -R12 ;  /* 0x0000b40014147a23 */ /* 0x000fc4000001080c */
[----:B------:R-:W-:Y:S01]  /*4750*/  FFMA.FTZ R22, R22, c[0x0][0x2d0], -R12 ;  /* 0x0000b40016167a23 */ /* 0x000fe2000001080c */
[----:B------:R-:W-:Y:S01]  /*4760*/  MUFU.EX2 R14, R16 ;  /* 0x00000010000e7308 */ /* 0x000fe20000000800 */
[--C-:B------:R-:W-:Y:S02]  /*4770*/  FFMA.FTZ R3, R11, c[0x0][0x2d0], -R2.reuse ;  /* 0x0000b4000b037a23 */ /* 0x100fe40000010802 */
[----:B------:R-:W-:Y:S02]  /*4780*/  FFMA.FTZ R6, R6, c[0x0][0x2d0], -R2 ;  /* 0x0000b40006067a23 */ /* 0x000fe40000010802 */
[----:B------:R-:W-:-:S03]  /*4790*/  FFMA.FTZ R21, R21, c[0x0][0x2d0], -R12 ;  /* 0x0000b40015157a23 */ /* 0x000fc6000001080c */
[----:B------:R-:W-:Y:S08]  /*47a0*/  MUFU.EX2 R99, R19 ;  /* 0x0000001300637308 */ /* 0x000ff00000000800 */
[----:B------:R-:W-:Y:S08]  /*47b0*/  MUFU.EX2 R128, R18 ;  /* 0x0000001200807308 */ /* 0x000ff00000000800 */
[----:B------:R1:W2:Y:S08]  /*47c0*/  MUFU.EX2 R130, R17 ;  /* 0x0000001100827308 */ /* 0x0002b00000000800 */
[----:B------:R3:W-:Y:S01]  /*47d0*/  MUFU.EX2 R84, R3 ;  /* 0x0000000300547308 */ /* 0x0007e20000000800 */
[----:B-1----:R-:W1:Y:S07]  /*47e0*/  LDSM.16.MT88.4 R16, [R236+0x100] ;  /* 0x00010000ec10783b */ /* 0x002e6e0000004200 */
[----:B------:R-:W4:Y:S01]  /*47f0*/  MUFU.EX2 R98, R20 ;  /* 0x0000001400627308 */ /* 0x000f220000000800 */
[----:B--2---:R-:W-:Y:S01]  /*4800*/  F2FP.BF16.PACK_AB R4, R130, R128 ;  /* 0x000000808204723e */ /* 0x004fe200000010ff */
[----:B---3--:R-:W-:-:S06]  /*4810*/  FFMA.FTZ R3, R10, c[0x0][0x2d0], -R2 ;  /* 0x0000b4000a037a23 */ /* 0x008fcc0000010802 */
[----:B------:R-:W2:Y:S08]  /*4820*/  MUFU.EX2 R86, R6 ;  /* 0x0000000600567308 */ /* 0x000eb00000000800 */
[----:B------:R3:W-:Y:S01]  /*4830*/  MUFU.EX2 R85, R3 ;  /* 0x0000000300557308 */ /* 0x0007e20000000800 */
[----:B----4-:R-:W-:-:S07]  /*4840*/  F2FP.BF16.PACK_AB R10, R99, R98 ;  /* 0x00000062630a723e */ /* 0x010fce00000010ff */
[----:B------:R-:W-:Y:S01]  /*4850*/  MUFU.EX2 R129, R22 ;  /* 0x0000001600817308 */ /* 0x000fe20000000800 */
[----:B---3--:R-:W-:Y:S01]  /*4860*/  FFMA.FTZ R3, R9, c[0x0][0x2d0], -R2 ;  /* 0x0000b40009037a23 */ /* 0x008fe20000010802 */
[----:B--2---:R-:W-:-:S06]  /*4870*/  F2FP.BF16.PACK_AB R9, R84, R86 ;  /* 0x000000565409723e */ /* 0x004fcc00000010ff */
[----:B------:R-:W2:Y:S08]  /*4880*/  MUFU.EX2 R120, R21 ;  /* 0x0000001500787308 */ /* 0x000eb00000000800 */
[----:B------:R3:W4:Y:S01]  /*4890*/  MUFU.EX2 R88, R3 ;  /* 0x0000000300587308 */ /* 0x0007220000000800 */
[----:B--2---:R-:W-:Y:S01]  /*48a0*/  F2FP.BF16.PACK_AB R6, R120, R129 ;  /* 0x000000817806723e */ /* 0x004fe200000010ff */
[----:B---3--:R-:W-:Y:S01]  /*48b0*/  FFMA.FTZ R3, R8, c[0x0][0x2d0], -R2 ;  /* 0x0000b40008037a23 */ /* 0x008fe20000010802 */
[----:B------:R-:W-:-:S02]  /*48c0*/  F2FP.BF16.PACK_AB R8, R14, R97 ;  /* 0x000000610e08723e */ /* 0x000fc400000010ff */
[----:B----4-:R-:W-:-:S03]  /*48d0*/  F2FP.BF16.PACK_AB R11, R88, R85 ;  /* 0x00000055580b723e */ /* 0x010fc600000010ff */
[----:B------:R2:W-:Y:S04]  /*48e0*/  MUFU.EX2 R87, R3 ;  /* 0x0000000300577308 */ /* 0x0005e80000000800 */
[C---:B-1----:R-:W-:Y:S08]  /*48f0*/  HMMA.16816.F32.BF16 R20, R8.reuse, R16, RZ ;  /* 0x000000100814723c */ /* 0x042ff000000418ff */
[----:B------:R-:W-:Y:S01]  /*4900*/  HMMA.16816.F32.BF16 R16, R8, R18, RZ ;  /* 0x000000120810723c */ /* 0x000fe200000418ff */
[----:B--2---:R-:W-:-:S04]  /*4910*/  FFMA.FTZ R3, R7, c[0x0][0x2d0], -R2 ;  /* 0x0000b40007037a23 */ /* 0x004fc80000010802 */
[----:B------:R1:W2:Y:S03]  /*4920*/  MUFU.EX2 R103, R3 ;  /* 0x0000000300677308 */ /* 0x0002a60000000800 */
[----:B------:R-:W-:Y:S01]  /*4930*/  HMMA.16816.F32.BF16 R36, R8, R28, RZ ;  /* 0x0000001c0824723c */ /* 0x000fe200000418ff */
[----:B-1----:R-:W-:Y:S01]  /*4940*/  FFMA.FTZ R3, R13, c[0x0][0x2d0], -R2 ;  /* 0x0000b4000d037a23 */ /* 0x002fe20000010802 */
[----:B--2---:R-:W-:-:S03]  /*4950*/  F2FP.BF16.PACK_AB R5, R103, R87 ;  /* 0x000000576705723e */ /* 0x004fc600000010ff */
[----:B------:R1:W-:Y:S02]  /*4960*/  MUFU.EX2 R105, R3 ;  /* 0x0000000300697308 */ /* 0x0003e40000000800 */
[----:B-1----:R-:W-:-:S06]  /*4970*/  FFMA.FTZ R3, R15, c[0x0][0x2d0], -R2 ;  /* 0x0000b4000f037a23 */ /* 0x002fcc0000010802 */
[----:B------:R-:W1:Y:S02]  /*4980*/  MUFU.EX2 R134, R3 ;  /* 0x0000000300867308 */ /* 0x000e640000000800 */
[----:B-1----:R-:W-:-:S07]  /*4990*/  F2FP.BF16.PACK_AB R7, R134, R105 ;  /* 0x000000698607723e */ /* 0x002fce00000010ff */
[C---:B------:R-:W-:Y:S08]  /*49a0*/  HMMA.16816.F32.BF16 R156, R4.reuse, R24, R20 ;  /* 0x00000018049c723c */ /* 0x040ff00000041814 */
[----:B------:R-:W-:Y:S08]  /*49b0*/  HMMA.16816.F32.BF16 R52, R4, R26, R16 ;  /* 0x0000001a0434723c */ /* 0x000ff00000041810 */
[C---:B------:R-:W-:Y:S01]  /*49c0*/  HMMA.16816.F32.BF16 R24, R8.reuse, R30, RZ ;  /* 0x0000001e0818723c */ /* 0x040fe200000418ff */
[----:B------:R-:W1:Y:S07]  /*49d0*/  LDSM.16.MT88.4 R28, [R236+0x1900] ;  /* 0x00190000ec1c783b */ /* 0x000e6e0000004200 */
[C---:B------:R-:W-:Y:S08]  /*49e0*/  HMMA.16816.F32.BF16 R20, R8.reuse, R44, RZ ;  /* 0x0000002c0814723c */ /* 0x040ff000000418ff */
[----:B------:R-:W-:Y:S01]  /*49f0*/  HMMA.16816.F32.BF16 R16, R8, R46, RZ ;  /* 0x0000002e0810723c */ /* 0x000fe200000418ff */
[----:B------:R-:W-:Y:S01]  /*4a00*/  IMAD.MOV.U32 R104, RZ, RZ, R52 ;  /* 0x000000ffff687224 */ /* 0x000fe200078e0034 */
[----:B------:R-:W-:Y:S01]  /*4a10*/  MOV R169, R53 ;  /* 0x0000003500a97202 */ /* 0x000fe20000000f00 */
[----:B------:R-:W-:-:S02]  /*4a20*/  IMAD.MOV.U32 R100, RZ, RZ, R55 ;  /* 0x000000ffff647224 */ /* 0x000fc400078e0037 */
[----:B------:R-:W-:Y:S02]  /*4a30*/  IMAD.MOV.U32 R168, RZ, RZ, R54 ;  /* 0x000000ffffa87224 */ /* 0x000fe400078e0036 */
[----:B------:R-:W2:Y:S01]  /*4a40*/  LDSM.16.MT88.4 R52, [R240+0x2100] ;  /* 0x00210000f034783b */ /* 0x000ea20000004200 */
[C---:B------:R-:W-:Y:S08]  /*4a50*/  HMMA.16816.F32.BF16 R148, R4.reuse, R48, R36 ;  /* 0x000000300494723c */ /* 0x040ff00000041824 */
[C---:B------:R-:W-:Y:S08]  /*4a60*/  HMMA.16816.F32.BF16 R140, R4.reuse, R40, R20 ;  /* 0x00000028048c723c */ /* 0x040ff00000041814 */
[C---:B------:R-:W-:Y:S08]  /*4a70*/  HMMA.16816.F32.BF16 R108, R4.reuse, R42, R16 ;  /* 0x0000002a046c723c */ /* 0x040ff00000041810 */
[----:B------:R-:W-:Y:S08]  /*4a80*/  HMMA.16816.F32.BF16 R136, R4, R50, R24 ;  /* 0x000000320488723c */ /* 0x000ff00000041818 */
[C---:B-1----:R-:W-:Y:S08]  /*4a90*/  HMMA.16816.F32.BF16 R40, R8.reuse, R28, RZ ;  /* 0x0000001c0828723c */ /* 0x042ff000000418ff */
[----:B------:R-:W-:Y:S01]  /*4aa0*/  HMMA.16816.F32.BF16 R48, R8, R32, RZ ;  /* 0x000000200830723c */ /* 0x000fe200000418ff */
[----:B------:R-:W-:Y:S01]  /*4ab0*/  IMAD.MOV.U32 R154, RZ, RZ, R108 ;  /* 0x000000ffff9a7224 */ /* 0x000fe200078e006c */
[----:B------:R-:W-:Y:S01]  /*4ac0*/  MOV R153, R109 ;  /* 0x0000006d00997202 */ /* 0x000fe20000000f00 */
[----:B------:R-:W-:-:S02]  /*4ad0*/  IMAD.MOV.U32 R152, RZ, RZ, R110 ;  /* 0x000000ffff987224 */ /* 0x000fc400078e006e */
[----:B------:R-:W-:-:S03]  /*4ae0*/  IMAD.MOV.U32 R147, RZ, RZ, R111 ;  /* 0x000000ffff937224 */ /* 0x000fc600078e006f */
[C---:B------:R-:W-:Y:S08]  /*4af0*/  HMMA.16816.F32.BF16 R24, R8.reuse, R68, RZ ;  /* 0x000000440818723c */ /* 0x040ff000000418ff */
[----:B------:R-:W-:Y:S08]  /*4b00*/  HMMA.16816.F32.BF16 R44, R8, R34, RZ ;  /* 0x00000022082c723c */ /* 0x000ff000000418ff */
[----:B------:R-:W-:Y:S08]  /*4b10*/  HMMA.16816.F32.BF16 R40, R4, R60, R40 ;  /* 0x0000003c0428723c */ /* 0x000ff00000041828 */
[----:B------:R-:W-:Y:S08]  /*4b20*/  HMMA.16816.F32.BF16 R36, R8, R30, RZ ;  /* 0x0000001e0824723c */ /* 0x000ff000000418ff */
[----:B------:R-:W-:Y:S08]  /*4b30*/  HMMA.16816.F32.BF16 R48, R4, R72, R48 ;  /* 0x000000480430723c */ /* 0x000ff00000041830 */
[----:B------:R-:W-:Y:S01]  /*4b40*/  HMMA.16816.F32.BF16 R16, R8, R76, RZ ;  /* 0x0000004c0810723c */ /* 0x000fe200000418ff */
[----:B------:R-:W-:Y:S01]  /*4b50*/  IMAD.MOV.U32 R146, RZ, RZ, R40 ;  /* 0x000000ffff927224 */ /* 0x000fe200078e0028 */
[----:B------:R-:W-:Y:S01]  /*4b60*/  MOV R145, R41 ;  /* 0x0000002900917202 */ /* 0x000fe20000000f00 */
[----:B------:R-:W-:-:S02]  /*4b70*/  IMAD.MOV.U32 R144, RZ, RZ, R42 ;  /* 0x000000ffff907224 */ /* 0x000fc400078e002a */
[----:B------:R-:W-:-:S03]  /*4b80*/  IMAD.MOV.U32 R131, RZ, RZ, R43 ;  /* 0x000000ffff837224 */ /* 0x000fc600078e002b */
[C---:B------:R-:W-:Y:S08]  /*4b90*/  HMMA.16816.F32.BF16 R32, R8.reuse, R64, RZ ;  /* 0x000000400820723c */ /* 0x040ff000000418ff */
[----:B------:R-:W-:Y:S01]  /*4ba0*/  HMMA.16816.F32.BF16 R28, R8, R66, RZ ;  /* 0x00000042081c723c */ /* 0x000fe200000418ff */
[----:B------:R-:W1:Y:S01]  /*4bb0*/  LDSM.16.MT88.4 R64, [R236+0x3100] ;  /* 0x00310000ec40783b */ /* 0x000e620000004200 */
[----:B------:R-:W-:Y:S01]  /*4bc0*/  MOV R161, R48 ;  /* 0x0000003000a17202 */ /* 0x000fe20000000f00 */
[----:B------:R-:W-:Y:S01]  /*4bd0*/  IMAD.MOV.U32 R160, RZ, RZ, R49 ;  /* 0x000000ffffa07224 */ /* 0x000fe200078e0031 */
[----:B------:R-:W-:Y:S01]  /*4be0*/  MOV R155, R51 ;  /* 0x00000033009b7202 */ /* 0x000fe20000000f00 */
[----:B------:R-:W-:-:S02]  /*4bf0*/  IMAD.MOV.U32 R135, RZ, RZ, R50 ;  /* 0x000000ffff877224 */ /* 0x000fc400078e0032 */
[----:B------:R-:W3:Y:S01]  /*4c00*/  LDSM.16.MT88.4 R48, [R237+0x3100] ;  /* 0x00310000ed30783b */ /* 0x000ee20000004200 */
[C---:B--2---:R-:W-:Y:S08]  /*4c10*/  HMMA.16816.F32.BF16 R24, R4.reuse, R52, R24 ;  /* 0x000000340418723c */ /* 0x044ff00000041818 */
[C---:B------:R-:W-:Y:S08]  /*4c20*/  HMMA.16816.F32.BF16 R44, R4.reuse, R74, R44 ;  /* 0x0000004a042c723c */ /* 0x040ff0000004182c */
[----:B------:R-:W-:Y:S01]  /*4c30*/  HMMA.16816.F32.BF16 R40, R4, R62, R36 ;  /* 0x0000003e0428723c */ /* 0x000fe20000041824 */
[----:B------:R-:W-:Y:S07]  /*4c40*/  LDSM.16.MT88.4 R60, [R236+0x4900] ;  /* 0x00490000ec3c783b */ /* 0x000fee0000004200 */
[----:B------:R-:W-:Y:S01]  /*4c50*/  HMMA.16816.F32.BF16 R20, R8, R70, RZ ;  /* 0x000000460814723c */ /* 0x000fe200000418ff */
[----:B------:R-:W-:Y:S01]  /*4c60*/  IMAD.MOV.U32 R119, RZ, RZ, R25 ;  /* 0x000000ffff777224 */ /* 0x000fe200078e0019 */
[----:B------:R-:W-:Y:S01]  /*4c70*/  MOV R118, R26 ;  /* 0x0000001a00767202 */ /* 0x000fe20000000f00 */
[----:B------:R-:W-:-:S02]  /*4c80*/  IMAD.MOV.U32 R117, RZ, RZ, R27 ;  /* 0x000000ffff757224 */ /* 0x000fc400078e001b */
[----:B------:R-:W-:Y:S02]  /*4c90*/  IMAD.MOV.U32 R116, RZ, RZ, R24 ;  /* 0x000000ffff747224 */ /* 0x000fe400078e0018 */
[----:B------:R-:W2:Y:S01]  /*4ca0*/  LDSM.16.MT88.4 R24, [R236+0x3900] ;  /* 0x00390000ec18783b */ /* 0x000ea20000004200 */
[C---:B------:R-:W-:Y:S01]  /*4cb0*/  HMMA.16816.F32.BF16 R16, R4.reuse, R80, R16 ;  /* 0x000000500410723c */ /* 0x040fe20000041810 */
[----:B------:R-:W-:Y:S01]  /*4cc0*/  IMAD.MOV.U32 R102, RZ, RZ, R45 ;  /* 0x000000ffff667224 */ /* 0x000fe200078e002d */
[----:B------:R-:W-:Y:S01]  /*4cd0*/  MOV R163, R46 ;  /* 0x0000002e00a37202 */ /* 0x000fe20000000f00 */
[----:B------:R-:W-:Y:S02]  /*4ce0*/  IMAD.MOV.U32 R101, RZ, RZ, R44 ;  /* 0x000000ffff657224 */ /* 0x000fe400078e002c */
[----:B------:R-:W-:Y:S02]  /*4cf0*/  IMAD.MOV.U32 R162, RZ, RZ, R47 ;  /* 0x000000ffffa27224 */ /* 0x000fe400078e002f */
[----:B------:R-:W4:Y:S01]  /*4d00*/  LDSM.16.MT88.4 R44, [R240+0x3100] ;  /* 0x00310000f02c783b */ /* 0x000f220000004200 */
[----:B------:R-:W-:Y:S01]  /*4d10*/  HMMA.16816.F32.BF16 R32, R4, R56, R32 ;  /* 0x000000380420723c */ /* 0x000fe20000041820 */
[----:B------:R-:W-:Y:S01]  /*4d20*/  MOV R36, R41 ;  /* 0x0000002900247202 */ /* 0x000fe20000000f00 */
[----:B------:R-:W-:Y:S01]  /*4d30*/  IMAD.MOV.U32 R127, RZ, RZ, R42 ;  /* 0x000000ffff7f7224 */ /* 0x000fe200078e002a */
[----:B------:R-:W-:Y:S01]  /*4d40*/  MOV R125, R40 ;  /* 0x00000028007d7202 */ /* 0x000fe20000000f00 */
[----:B------:R-:W-:-:S02]  /*4d50*/  IMAD.MOV.U32 R126, RZ, RZ, R43 ;  /* 0x000000ffff7e7224 */ /* 0x000fc400078e002b */
[----:B------:R-:W2:Y:S02]  /*4d60*/  LDSM.16.MT88.4 R40, [R237+0x3900] ;  /* 0x00390000ed28783b */ /* 0x000ea40000004200 */
[C---:B------:R-:W-:Y:S02]  /*4d70*/  HMMA.16816.F32.BF16 R20, R4.reuse, R54, R20 ;  /* 0x000000360414723c */ /* 0x040fe40000041814 */
[----:B------:R-:W2:Y:S06]  /*4d80*/  LDSM.16.MT88.4 R52, [R239+0x3100] ;  /* 0x00310000ef34783b */ /* 0x000eac0000004200 */
[----:B------:R-:W-:Y:S01]  /*4d90*/  IMAD.MOV.U32 R15, RZ, RZ, R17 ;  /* 0x000000ffff0f7224 */ /* 0x000fe200078e0011 */
[----:B------:R-:W-:Y:S01]  /*4da0*/  MOV R3, R19 ;  /* 0x0000001300037202 */ /* 0x000fe20000000f00 */
[----:B------:R-:W-:Y:S01]  /*4db0*/  IMAD.MOV.U32 R13, RZ, RZ, R18 ;  /* 0x000000ffff0d7224 */ /* 0x000fe200078e0012 */
[----:B------:R-:W-:Y:S01]  /*4dc0*/  HMMA.16816.F32.BF16 R72, R4, R58, R28 ;  /* 0x0000003a0448723c */ /* 0x000fe2000004181c */
[----:B------:R-:W-:Y:S01]  /*4dd0*/  IMAD.MOV.U32 R0, RZ, RZ, R16 ;  /* 0x000000ffff007224 */ /* 0x000fe200078e0010 */
[----:B------:R-:W4:Y:S03]  /*4de0*/  LDSM.16.MT88.4 R56, [R240+0x3900] ;  /* 0x00390000f038783b */ /* 0x000f260000004200 */
[----:B------:R-:W-:Y:S01]  /*4df0*/  IMAD.MOV.U32 R124, RZ, RZ, R33 ;  /* 0x000000ffff7c7224 */ /* 0x000fe200078e0021 */
[----:B------:R-:W-:Y:S01]  /*4e00*/  MOV R122, R35 ;  /* 0x00000023007a7202 */ /* 0x000fe20000000f00 */
[----:B------:R-:W-:Y:S01]  /*4e10*/  IMAD.MOV.U32 R123, RZ, RZ, R34 ;  /* 0x000000ffff7b7224 */ /* 0x000fe200078e0022 */
[----:B-1----:R-:W-:Y:S01]  /*4e20*/  HMMA.16816.F32.BF16 R16, R8, R64, RZ ;  /* 0x000000400810723c */ /* 0x002fe200000418ff */
[----:B------:R-:W-:-:S04]  /*4e30*/  IMAD.MOV.U32 R121, RZ, RZ, R32 ;  /* 0x000000ffff797224 */ /* 0x000fc800078e0020 */
[----:B------:R-:W-:Y:S01]  /*4e40*/  MOV R111, R23 ;  /* 0x00000017006f7202 */ /* 0x000fe20000000f00 */
[----:B------:R-:W-:Y:S01]  /*4e50*/  IMAD.MOV.U32 R110, RZ, RZ, R21 ;  /* 0x000000ffff6e7224 */ /* 0x000fe200078e0015 */
[----:B------:R-:W-:Y:S01]  /*4e60*/  MOV R108, R20 ;  /* 0x00000014006c7202 */ /* 0x000fe20000000f00 */
[----:B---3--:R-:W-:Y:S01]  /*4e70*/  HMMA.16816.F32.BF16 R32, R8, R48, RZ ;  /* 0x000000300820723c */ /* 0x008fe200000418ff */
[----:B------:R-:W-:Y:S02]  /*4e80*/  IMAD.MOV.U32 R65, RZ, RZ, R36 ;  /* 0x000000ffff417224 */ /* 0x000fe400078e0024 */
[----:B------:R-:W-:-:S05]  /*4e90*/  IMAD.MOV.U32 R109, RZ, RZ, R22 ;  /* 0x000000ffff6d7224 */ /* 0x000fca00078e0016 */
[C---:B------:R-:W-:Y:S01]  /*4ea0*/  HMMA.16816.F32.BF16 R28, R8.reuse, R50, RZ ;  /* 0x00000032081c723c */ /* 0x040fe200000418ff */
[----:B------:R-:W1:Y:S07]  /*4eb0*/  LDSM.16.MT88.4 R48, [R239+0x3900] ;  /* 0x00390000ef30783b */ /* 0x000e6e0000004200 */
[----:B------:R-:W-:Y:S08]  /*4ec0*/  HMMA.16816.F32.BF16 R36, R8, R66, RZ ;  /* 0x000000420824723c */ /* 0x000ff000000418ff */
[----:B--2---:R-:W-:Y:S08]  /*4ed0*/  HMMA.16816.F32.BF16 R68, R4, R24, R16 ;  /* 0x000000180444723c */ /* 0x004ff00000041810 */
[C---:B----4-:R-:W-:Y:S07]  /*4ee0*/  HMMA.16816.F32.BF16 R16, R8.reuse, R44, RZ ;  /* 0x0000002c0810723c */ /* 0x050fee00000418ff */
[----:B------:R-:W-:Y:S01]  /*4ef0*/  MOV R45, R105 ;  /* 0x00000069002d7202 */ /* 0x000fe20000000f00 */
[----:B------:R-:W-:Y:S08]  /*4f00*/  HMMA.16816.F32.BF16 R20, R8, R78, RZ ;  /* 0x0000004e0814723c */ /* 0x000ff000000418ff */
[C---:B------:R-:W-:Y:S08]  /*4f10*/  HMMA.16816.F32.BF16 R76, R4.reuse, R40, R32 ;  /* 0x00000028044c723c */ /* 0x040ff00000041820 */
[----:B------:R-:W-:Y:S01]  /*4f20*/  HMMA.16816.F32.BF16 R172, R4, R42, R28 ;  /* 0x0000002a04ac723c */ /* 0x000fe2000004181c */
[----:B------:R-:W-:Y:S07]  /*4f30*/  LDSM.16.MT88.4 R40, [R237+0x4900] ;  /* 0x00490000ed28783b */ /* 0x000fee0000004200 */
[C---:B------:R-:W-:Y:S07]  /*4f40*/  HMMA.16816.F32.BF16 R32, R8.reuse, R46, RZ ;  /* 0x0000002e0820723c */ /* 0x040fee00000418ff */
[----:B------:R-:W-:Y:S01]  /*4f50*/  MOV R46, R123 ;  /* 0x0000007b002e7202 */ /* 0x000fe20000000f00 */
[----:B------:R-:W-:Y:S01]  /*4f60*/  HMMA.16816.F32.BF16 R28, R8, R52, RZ ;  /* 0x00000034081c723c */ /* 0x000fe200000418ff */
[----:B------:R-:W-:-:S06]  /*4f70*/  IMAD.MOV.U32 R47, RZ, RZ, R122 ;  /* 0x000000ffff2f7224 */ /* 0x000fcc00078e007a */
[----:B------:R-:W-:Y:S01]  /*4f80*/  IMAD.MOV.U32 R53, RZ, RZ, R119 ;  /* 0x000000ffff357224 */ /* 0x000fe200078e0077 */
[----:B------:R-:W-:Y:S01]  /*4f90*/  HMMA.16816.F32.BF16 R176, R4, R26, R36 ;  /* 0x0000001a04b0723c */ /* 0x000fe20000041824 */
[----:B------:R-:W2:Y:S01]  /*4fa0*/  LDSM.16.MT88.4 R36, [R236+0x5100] ;  /* 0x00510000ec24783b */ /* 0x000ea20000004200 */
[----:B------:R-:W-:-:S06]  /*4fb0*/  IMAD.MOV.U32 R52, RZ, RZ, R116 ;  /* 0x000000ffff347224 */ /* 0x000fcc00078e0074 */
[----:B------:R-:W-:Y:S07]  /*4fc0*/  HMMA.16816.F32.BF16 R24, R8, R54, RZ ;  /* 0x000000360818723c */ /* 0x000fee00000418ff */
[----:B------:R-:W-:Y:S01]  /*4fd0*/  IMAD.MOV.U32 R54, RZ, RZ, R118 ;  /* 0x000000ffff367224 */ /* 0x000fe200078e0076 */
[----:B------:R-:W-:Y:S01]  /*4fe0*/  HMMA.16816.F32.BF16 R16, R4, R56, R16 ;  /* 0x000000380410723c */ /* 0x000fe20000041810 */
[----:B------:R-:W-:-:S06]  /*4ff0*/  MOV R55, R117 ;  /* 0x0000007500377202 */ /* 0x000fcc0000000f00 */
[----:B------:R-:W-:Y:S01]  /*5000*/  IMAD.MOV.U32 R56, RZ, RZ, R104 ;  /* 0x000000ffff387224 */ /* 0x000fe200078e0068 */
[----:B------:R-:W-:Y:S01]  /*5010*/  HMMA.16816.F32.BF16 R80, R4, R82, R20 ;  /* 0x000000520450723c */ /* 0x000fe20000041814 */
[----:B------:R-:W-:-:S07]  /*5020*/  MOV R57, R103 ;  /* 0x0000006700397202 */ /* 0x000fce0000000f00 */
[----:B------:R-:W-:Y:S07]  /*5030*/  HMMA.16816.F32.BF16 R20, R8, R60, RZ ;  /* 0x0000003c0814723c */ /* 0x000fee00000418ff */
[----:B------:R-:W-:Y:S01]  /*5040*/  MOV R60, R0 ;  /* 0x00000000003c7202 */ /* 0x000fe20000000f00 */
[----:B------:R-:W-:Y:S01]  /*5050*/  HMMA.16816.F32.BF16 R112, R4, R58, R32 ;  /* 0x0000003a0470723c */ /* 0x000fe20000041820 */
[----:B------:R-:W-:Y:S01]  /*5060*/  IMAD.MOV.U32 R44, RZ, RZ, R16 ;  /* 0x000000ffff2c7224 */ /* 0x000fe200078e0010 */
[----:B------:R-:W-:Y:S01]  /*5070*/  MOV R66, R18 ;  /* 0x0000001200427202 */ /* 0x000fe20000000f00 */
[----:B------:R-:W-:Y:S01]  /*5080*/  IMAD.MOV.U32 R67, RZ, RZ, R17 ;  /* 0x000000ffff437224 */ /* 0x000fe200078e0011 */
[----:B------:R-:W-:Y:S01]  /*5090*/  MOV R61, R15 ;  /* 0x0000000f003d7202 */ /* 0x000fe20000000f00 */
[----:B------:R-:W-:-:S02]  /*50a0*/  IMAD.MOV.U32 R64, RZ, RZ, R19 ;  /* 0x000000ffff407224 */ /* 0x000fc400078e0013 */
[----:B------:R-:W-:Y:S01]  /*50b0*/  IMAD.MOV.U32 R32, RZ, RZ, R102 ;  /* 0x000000ffff207224 */ /* 0x000fe200078e0066 */
[----:B-1----:R-:W-:Y:S01]  /*50c0*/  HMMA.16816.F32.BF16 R104, R4, R48, R28 ;  /* 0x000000300468723c */ /* 0x002fe2000004181c */
[----:B------:R-:W-:Y:S01]  /*50d0*/  LDSM.16.MT88.4 R28, [R240+0x4900] ;  /* 0x00490000f01c783b */ /* 0x000fe20000004200 */
[----:B------:R-:W-:Y:S01]  /*50e0*/  IMAD.MOV.U32 R33, RZ, RZ, R57 ;  /* 0x000000ffff217224 */ /* 0x000fe200078e0039 */
[----:B------:R-:W-:Y:S01]  /*50f0*/  MOV R35, R44 ;  /* 0x0000002c00237202 */ /* 0x000fe20000000f00 */
[----:B------:R-:W-:Y:S01]  /*5100*/  IMAD.MOV.U32 R57, RZ, RZ, R65 ;  /* 0x000000ffff397224 */ /* 0x000fe200078e0041 */
[----:B------:R-:W-:Y:S01]  /*5110*/  MOV R65, R120 ;  /* 0x0000007800417202 */ /* 0x000fe20000000f00 */
[----:B------:R-:W-:Y:S01]  /*5120*/  IMAD.MOV.U32 R44, RZ, RZ, R121 ;  /* 0x000000ffff2c7224 */ /* 0x000fe200078e0079 */
[----:B------:R-:W-:Y:S01]  /*5130*/  MOV R48, R100 ;  /* 0x0000006400307202 */ /* 0x000fe20000000f00 */
[----:B------:R-:W-:Y:S01]  /*5140*/  IMAD.MOV.U32 R49, RZ, RZ, R101 ;  /* 0x000000ffff317224 */ /* 0x000fe200078e0065 */
[----:B------:R-:W-:Y:S01]  /*5150*/  HMMA.16816.F32.BF16 R16, R8, R62, RZ ;  /* 0x0000003e0810723c */ /* 0x000fe200000418ff */
[----:B------:R-:W-:Y:S01]  /*5160*/  IMAD.MOV.U32 R34, RZ, RZ, R45 ;  /* 0x000000ffff227224 */ /* 0x000fe200078e002d */
[----:B------:R-:W-:Y:S01]  /*5170*/  MOV R59, R126 ;  /* 0x0000007e003b7202 */ /* 0x000fe20000000f00 */
[----:B------:R-:W-:-:S02]  /*5180*/  IMAD.MOV.U32 R58, RZ, RZ, R127 ;  /* 0x000000ffff3a7224 */ /* 0x000fc400078e007f */
[----:B------:R-:W-:Y:S02]  /*5190*/  IMAD.MOV.U32 R45, RZ, RZ, R124 ;  /* 0x000000ffff2d7224 */ /* 0x000fe400078e007c */
[----:B------:R-:W-:Y:S01]  /*51a0*/  FADD.FTZ R0, R97, R14 ;  /* 0x0000000e61007221 */ /* 0x000fe20000010000 */
[----:B------:R-:W-:Y:S01]  /*51b0*/  HMMA.16816.F32.BF16 R100, R4, R50, R24 ;  /* 0x000000320464723c */ /* 0x000fe20000041818 */
[----:B------:R-:W1:Y:S01]  /*51c0*/  LDSM.16.MT88.4 R24, [R237+0x5100] ;  /* 0x00510000ed18783b */ /* 0x000e620000004200 */
[----:B------:R-:W-:Y:S02]  /*51d0*/  IMAD.MOV.U32 R62, RZ, RZ, R13 ;  /* 0x000000ffff3e7224 */ /* 0x000fe400078e000d */
[----:B------:R-:W-:Y:S02]  /*51e0*/  FADD.FTZ R13, R98, R0 ;  /* 0x00000000620d7221 */ /* 0x000fe40000010000 */
[----:B------:R-:W-:Y:S02]  /*51f0*/  IMAD.MOV.U32 R63, RZ, RZ, R3 ;  /* 0x000000ffff3f7224 */ /* 0x000fe400078e0003 */
[----:B------:R-:W-:-:S02]  /*5200*/  IMAD.MOV.U32 R50, RZ, RZ, R169 ;  /* 0x000000ffff327224 */ /* 0x000fc400078e00a9 */
[----:B------:R-:W-:Y:S02]  /*5210*/  IMAD.MOV.U32 R51, RZ, RZ, R168 ;  /* 0x000000ffff337224 */ /* 0x000fe400078e00a8 */
[----:B--2---:R-:W-:Y:S01]  /*5220*/  HMMA.16816.F32.BF16 R168, R4, R36, R20 ;  /* 0x0000002404a8723c */ /* 0x004fe20000041814 */
[--C-:B------:R-:W-:Y:S02]  /*5230*/  FFMA.FTZ R3, R94, c[0x0][0x2d0], -R12.reuse ;  /* 0x0000b4005e037a23 */ /* 0x100fe4000001080c */
[----:B------:R-:W-:Y:S02]  /*5240*/  FFMA.FTZ R0, R93, c[0x0][0x2d0], -R12 ;  /* 0x0000b4005d007a23 */ /* 0x000fe4000001080c */
[----:B------:R-:W-:Y:S01]  /*5250*/  IMAD.MOV.U32 R97, RZ, RZ, R50 ;  /* 0x000000ffff617224 */ /* 0x000fe200078e0032 */
[----:B------:R-:W-:Y:S01]  /*5260*/  MOV R50, R163 ;  /* 0x000000a300327202 */ /* 0x000fe20000000f00 */
[----:B------:R-:W-:Y:S01]  /*5270*/  IMAD.MOV.U32 R36, RZ, RZ, R111 ;  /* 0x000000ffff247224 */ /* 0x000fe200078e006f */
[----:B------:R-:W-:Y:S01]  /*5280*/  HMMA.16816.F32.BF16 R20, R8, R40, RZ ;  /* 0x000000280814723c */ /* 0x000fe200000418ff */
[----:B------:R-:W-:Y:S01]  /*5290*/  MOV R37, R56 ;  /* 0x0000003800257202 */ /* 0x000fe20000000f00 */
[----:B------:R-:W-:Y:S01]  /*52a0*/  IMAD.MOV.U32 R56, RZ, RZ, R125 ;  /* 0x000000ffff387224 */ /* 0x000fe200078e007d */
[----:B------:R2:W3:Y:S01]  /*52b0*/  MUFU.EX2 R40, R0 ;  /* 0x0000000000287308 */ /* 0x0004e20000000800 */
[----:B------:R-:W-:Y:S01]  /*52c0*/  IMAD.MOV.U32 R98, RZ, RZ, R51 ;  /* 0x000000ffff627224 */ /* 0x000fe200078e0033 */
[----:B------:R4:W5:Y:S02]  /*52d0*/  LDL.LU R163, [R1+0x98] ;  /* 0x0000980001a37983 */ /* 0x0009640000300800 */
[----:B------:R-:W-:Y:S01]  /*52e0*/  IMAD.MOV.U32 R41, RZ, RZ, R108 ;  /* 0x000000ffff297224 */ /* 0x000fe200078e006c */
[----:B------:R-:W-:Y:S07]  /*52f0*/  HMMA.16816.F32.BF16 R120, R4, R38, R16 ;  /* 0x000000260478723c */ /* 0x000fee0000041810 */
[----:B------:R-:W-:Y:S01]  /*5300*/  MOV R38, R110 ;  /* 0x0000006e00267202 */ /* 0x000fe20000000f00 */
[----:B------:R-:W-:Y:S01]  /*5310*/  HMMA.16816.F32.BF16 R16, R8, R42, RZ ;  /* 0x0000002a0810723c */ /* 0x000fe200000418ff */
[----:B------:R-:W-:-:S02]  /*5320*/  IMAD.MOV.U32 R39, RZ, RZ, R109 ;  /* 0x000000ffff277224 */ /* 0x000fc400078e006d */
[----:B------:R-:W-:Y:S01]  /*5330*/  MOV R93, R38 ;  /* 0x00000026005d7202 */ /* 0x000fe20000000f00 */
[----:B--2---:R-:W-:-:S04]  /*5340*/  FFMA.FTZ R0, R92, c[0x0][0x2d0], -R2 ;  /* 0x0000b4005c007a23 */ /* 0x004fc80000010802 */
[C---:B-1----:R-:W-:Y:S01]  /*5350*/  HMMA.16816.F32.BF16 R108, R4.reuse, R24, R20 ;  /* 0x00000018046c723c */ /* 0x042fe20000041814 */
[----:B------:R-:W1:Y:S11]  /*5360*/  LDSM.16.MT88.4 R20, [R240+0x5100] ;  /* 0x00510000f014783b */ /* 0x000e760000004200 */
[----:B------:R-:W-:Y:S04]  /*5370*/  @!UPT UIADD3 URZ, URZ, URZ, URZ ;  /* 0x0000003f3f3ff290 */ /* 0x000fe8000fffe03f */
[----:B------:R-:W-:Y:S01]  /*5380*/  HMMA.16816.F32.BF16 R116, R4, R26, R16 ;  /* 0x0000001a0474723c */ /* 0x000fe20000041810 */
[----:B------:R-:W-:Y:S01]  /*5390*/  MOV R38, R144 ;  /* 0x0000009000267202 */ /* 0x000fe20000000f00 */
[----:B------:R-:W-:Y:S02]  /*53a0*/  IMAD.MOV.U32 R43, RZ, RZ, R155 ;  /* 0x000000ffff2b7224 */ /* 0x000fe400078e009b */
[----:B------:R-:W-:Y:S02]  /*53b0*/  IMAD.MOV.U32 R94, RZ, RZ, R39 ;  /* 0x000000ffff5e7224 */ /* 0x000fe400078e0027 */
[----:B------:R-:W-:Y:S02]  /*53c0*/  IMAD.MOV.U32 R92, RZ, RZ, R41 ;  /* 0x000000ffff5c7224 */ /* 0x000fe400078e0029 */
[----:B------:R-:W-:Y:S11]  /*53d0*/  HMMA.16816.F32.BF16 R16, R8, R28, RZ ;  /* 0x0000001c0810723c */ /* 0x000ff600000418ff */
[----:B------:R-:W-:Y:S11]  /*53e0*/  @!UPT UIADD3 URZ, URZ, URZ, URZ ;  /* 0x0000003f3f3ff290 */ /* 0x000ff6000fffe03f */
[----:B------:R-:W-:Y:S02]  /*53f0*/  @!UPT UIADD3 URZ, URZ, URZ, URZ ;  /* 0x0000003f3f3ff290 */ /* 0x000fe4000fffe03f */
[----:B-1----:R-:W-:Y:S07]  /*5400*/  HMMA.16816.F32.BF16 R124, R4, R20, R16 ;  /* 0x00000014047c723c */ /* 0x002fee0000041810 */
[--C-:B------:R-:W-:Y:S01]  /*5410*/  FFMA.FTZ R21, R96, c[0x0][0x2d0], -R12.reuse ;  /* 0x0000b40060157a23 */ /* 0x100fe2000001080c */
[----:B------:R-:W-:Y:S01]  /*5420*/  HMMA.16816.F32.BF16 R16, R8, R30, RZ ;  /* 0x0000001e0810723c */ /* 0x000fe200000418ff */
[----:B------:R-:W-:Y:S01]  /*5430*/  FFMA.FTZ R20, R95, c[0x0][0x2d0], -R12 ;  /* 0x0000b4005f147a23 */ /* 0x000fe2000001080c */
[----:B------:R-:W-:Y:S01]  /*5440*/  MOV R96, R37 ;  /* 0x0000002500607202 */ /* 0x000fe20000000f00 */
[----:B------:R-:W-:Y:S01]  /*5450*/  IMAD.MOV.U32 R95, RZ, RZ, R36 ;  /* 0x000000ffff5f7224 */ /* 0x000fe200078e0024 */
[----:B------:R-:W-:Y:S01]  /*5460*/  MOV R28, R154 ;  /* 0x0000009a001c7202 */ /* 0x000fe20000000f00 */
[----:B------:R-:W-:Y:S01]  /*5470*/  IMAD.MOV.U32 R29, RZ, RZ, R153 ;  /* 0x000000ffff1d7224 */ /* 0x000fe200078e0099 */
[----:B------:R-:W-:Y:S11]  /*5480*/  MUFU.EX2 R21, R21 ;  /* 0x0000001500157308 */ /* 0x000ff60000000800 */
[----:B------:R-:W-:Y:S07]  /*5490*/  @!UPT UIADD3 URZ, URZ, URZ, URZ ;  /* 0x0000003f3f3ff290 */ /* 0x000fee000fffe03f */
[----:B------:R-:W-:Y:S01]  /*54a0*/  HMMA.16816.F32.BF16 R24, R4, R22, R16 ;  /* 0x000000160418723c */ /* 0x000fe20000041810 */
[----:B------:R-:W-:Y:S01]  /*54b0*/  MOV R31, R147 ;  /* 0x00000093001f7202 */ /* 0x000fe20000000f00 */
[----:B------:R-:W-:Y:S01]  /*54c0*/  IMAD.MOV.U32 R36, RZ, RZ, R146 ;  /* 0x000000ffff247224 */ /* 0x000fe200078e0092 */
[----:B------:R1:W-:Y:S04]  /*54d0*/  MUFU.EX2 R23, R3 ;  /* 0x0000000300177308 */ /* 0x0003e80000000800 */
[----:B------:R-:W-:Y:S01]  /*54e0*/  FADD.FTZ R22, R99, R13 ;  /* 0x0000000d63167221 */ /* 0x000fe20000010000 */
[----:B------:R-:W-:Y:S01]  /*54f0*/  MOV R99, R48 ;  /* 0x0000003000637202 */ /* 0x000fe20000000f00 */
[----:B------:R-:W2:Y:S01]  /*5500*/  LDSM.16.MT88.4 R12, [R239+0x4900] ;  /* 0x00490000ef0c783b */ /* 0x000ea20000004200 */
[----:B------:R-:W-:Y:S01]  /*5510*/  IMAD.MOV.U32 R37, RZ, RZ, R145 ;  /* 0x000000ffff257224 */ /* 0x000fe200078e0091 */
[----:B------:R-:W2:Y:S01]  /*5520*/  MUFU.EX2 R20, R20 ;  /* 0x0000001400147308 */ /* 0x000ea20000000800 */
[----:B------:R-:W-:Y:S01]  /*5530*/  IMAD.MOV.U32 R30, RZ, RZ, R152 ;  /* 0x000000ffff1e7224 */ /* 0x000fe200078e0098 */
[----:B------:R-:W-:Y:S01]  /*5540*/  LDSM.16.MT88.4 R144, [R237+0x1100] ;  /* 0x00110000ed90783b */ /* 0x000fe20000004200 */
[----:B------:R-:W-:-:S02]  /*5550*/  IMAD.MOV.U32 R39, RZ, RZ, R131 ;  /* 0x000000ffff277224 */ /* 0x000fc400078e0083 */
[----:B------:R-:W-:Y:S01]  /*5560*/  IMAD.MOV.U32 R48, RZ, RZ, R49 ;  /* 0x000000ffff307224 */ /* 0x000fe200078e0031 */
[----:B------:R-:W-:Y:S01]  /*5570*/  LDSM.16.MT88.4 R152, [R236+0x1100] ;  /* 0x00110000ec98783b */ /* 0x000fe20000004200 */
[----:B------:R-:W-:Y:S02]  /*5580*/  IMAD.MOV.U32 R49, RZ, RZ, R32 ;  /* 0x000000ffff317224 */ /* 0x000fe400078e0020 */
[----:B-1----:R-:W-:Y:S01]  /*5590*/  FFMA.FTZ R3, R90, c[0x0][0x2d0], -R2 ;  /* 0x0000b4005a037a23 */ /* 0x002fe20000010802 */
[C---:B--2---:R-:W-:Y:S08]  /*55a0*/  HMMA.16816.F32.BF16 R16, R8.reuse, R12, RZ ;  /* 0x0000000c0810723c */ /* 0x044ff000000418ff */
[----:B------:R-:W-:Y:S01]  /*55b0*/  HMMA.16816.F32.BF16 R8, R8, R14, RZ ;  /* 0x0000000e0808723c */ /* 0x000fe200000418ff */
[----:B------:R-:W1:Y:S11]  /*55c0*/  LDSM.16.MT88.4 R12, [R239+0x5100] ;  /* 0x00510000ef0c783b */ /* 0x000e760000004200 */
[----:B------:R-:W-:Y:S04]  /*55d0*/  @!UPT UIADD3 URZ, URZ, URZ, URZ ;  /* 0x0000003f3f3ff290 */ /* 0x000fe8000fffe03f */
[C---:B-1----:R-:W-:Y:S08]  /*55e0*/  HMMA.16816.F32.BF16 R16, R4.reuse, R12, R16 ;  /* 0x0000000c0410723c */ /* 0x042ff00000041810 */
[----:B------:R-:W-:Y:S01]  /*55f0*/  HMMA.16816.F32.BF16 R12, R4, R14, R8 ;  /* 0x0000000e040c723c */ /* 0x000fe20000041808 */
[----:B------:R1:W-:Y:S06]  /*5600*/  MUFU.EX2 R7, R0 ;  /* 0x0000000000077308 */ /* 0x0003ec0000000800 */
[----:B------:R-:W-:-:S02]  /*5610*/  FADD.FTZ R4, R128, R22 ;  /* 0x0000001680047221 */ /* 0x000fc40000010000 */
[----:B------:R-:W-:Y:S01]  /*5620*/  MUFU.EX2 R5, R3 ;  /* 0x0000000300057308 */ /* 0x000fe20000000800 */
[----:B---3--:R-:W-:Y:S02]  /*5630*/  IMAD.MOV.U32 R22, RZ, RZ, R40 ;  /* 0x000000ffff167224 */ /* 0x008fe400078e0028 */
[--C-:B-1----:R-:W-:Y:S02]  /*5640*/  FFMA.FTZ R0, R91, c[0x0][0x2d0], -R2.reuse ;  /* 0x0000b4005b007a23 */ /* 0x102fe40000010802 */
[----:B------:R-:W-:-:S03]  /*5650*/  FFMA.FTZ R2, R89, c[0x0][0x2d0], -R2 ;  /* 0x0000b40059027a23 */ /* 0x000fc60000010802 */
[----:B------:R1:W-:Y:S08]  /*5660*/  MUFU.EX2 R6, R0 ;  /* 0x0000000000067308 */ /* 0x0003f00000000800 */
[----:B------:R2:W3:Y:S01]  /*5670*/  MUFU.EX2 R3, R2 ;  /* 0x0000000200037308 */ /* 0x0004e20000000800 */
[----:B------:R-:W-:Y:S01]  /*5680*/  F2FP.BF16.PACK_AB R128, R20, R21 ;  /* 0x000000151480723e */ /* 0x000fe200000010ff */
[----:B------:R-:W-:Y:S01]  /*5690*/  IMAD.MOV.U32 R8, RZ, RZ, R35 ;  /* 0x000000ffff087224 */ /* 0x000fe200078e0023 */
[----:B------:R-:W-:Y:S01]  /*56a0*/  MOV R41, R160 ;  /* 0x000000a000297202 */ /* 0x000fe20000000f00 */
[----:B------:R-:W-:-:S02]  /*56b0*/  IMAD.MOV.U32 R40, RZ, RZ, R161 ;  /* 0x000000ffff287224 */ /* 0x000fc400078e00a1 */
[----:B------:R-:W-:Y:S02]  /*56c0*/  IMAD.MOV.U32 R42, RZ, RZ, R135 ;  /* 0x000000ffff2a7224 */ /* 0x000fe400078e0087 */
[----:B------:R-:W-:Y:S02]  /*56d0*/  IMAD.MOV.U32 R51, RZ, RZ, R162 ;  /* 0x000000ffff337224 */ /* 0x000fe400078e00a2 */
[----:B-1----:R-:W-:Y:S01]  /*56e0*/  FADD.FTZ R0, R86, R84 ;  /* 0x0000005456007221 */ /* 0x002fe20000010000 */
[----:B------:R-:W-:Y:S01]  /*56f0*/  MOV R10, R66 ;  /* 0x00000042000a7202 */ /* 0x000fe20000000f00 */
[----:B------:R-:W-:Y:S01]  /*5700*/  IMAD.MOV.U32 R9, RZ, RZ, R67 ;  /* 0x000000ffff097224 */ /* 0x000fe200078e0043 */
[----:B------:R4:W5:Y:S01]  /*5710*/  LDL.LU R162, [R1+0x94] ;  /* 0x0000940001a27983 */ /* 0x0009620000300800 */
[----:B--2---:R-:W-:Y:S01]  /*5720*/  FADD.FTZ R2, R130, R4 ;  /* 0x0000000482027221 */ /* 0x004fe20000010000 */
[----:B------:R-:W-:Y:S02]  /*5730*/  F2FP.BF16.PACK_AB R130, R22, R23 ;  /* 0x000000171682723e */ /* 0x000fe400000010ff */
[----:B---3--:R-:W-:Y:S01]  /*5740*/  F2FP.BF16.PACK_AB R131, R3, R5 ;  /* 0x000000050383723e */ /* 0x008fe200000010ff */
[----:B------:R-:W-:Y:S01]  /*5750*/  FADD.FTZ R4, R129, R2 ;  /* 0x0000000281047221 */ /* 0x000fe20000010000 */
[----:B------:R-:W-:Y:S01]  /*5760*/  F2FP.BF16.PACK_AB R129, R6, R7 ;  /* 0x000000070681723e */ /* 0x000fe200000010ff */
[----:B------:R-:W-:Y:S01]  /*5770*/  FADD.FTZ R0, R85, R0 ;  /* 0x0000000055007221 */ /* 0x000fe20000010000 */
[----:B------:R4:W5:Y:S05]  /*5780*/  LDL.LU R161, [R1+0x90] ;  /* 0x0000900001a17983 */ /* 0x00096a0000300800 */
[C---:B------:R-:W-:Y:S08]  /*5790*/  HMMA.16816.F32.BF16 R148, R128.reuse, R144, R148 ;  /* 0x000000908094723c */ /* 0x040ff00000041894 */
[C---:B------:R-:W-:Y:S01]  /*57a0*/  HMMA.16816.F32.BF16 R156, R128.reuse, R152, R156 ;  /* 0x00000098809c723c */ /* 0x040fe2000004189c */
[----:B------:R-:W-:Y:S01]  /*57b0*/  FADD.FTZ R0, R88, R0 ;  /* 0x0000000058007221 */ /* 0x000fe20000010000 */
[----:B------:R4:W5:Y:S06]  /*57c0*/  LDL.LU R160, [R1+0x8c] ;  /* 0x00008c0001a07983 */ /* 0x00096c0000300800 */
[C---:B------:R-:W-:Y:S01]  /*57d0*/  HMMA.16816.F32.BF16 R144, R128.reuse, R146, R136 ;  /* 0x000000928090723c */ /* 0x040fe20000041888 */
[----:B------:R-:W1:Y:S07]  /*57e0*/  LDSM.16.MT88.4 R136, [R240+0x1100] ;  /* 0x00110000f088783b */ /* 0x000e6e0000004200 */
[----:B------:R-:W-:Y:S01]  /*57f0*/  HMMA.16816.F32.BF16 R152, R128, R154, R96 ;  /* 0x0000009a8098723c */ /* 0x000fe20000041860 */
[----:B------:R-:W-:Y:S01]  /*5800*/  FADD.FTZ R2, R87, R0 ;  /* 0x0000000057027221 */ /* 0x000fe20000010000 */
[----:B------:R-:W-:Y:S01]  /*5810*/  LDSM.16.MT88.4 R88, [R240+0x4100] ;  /* 0x00410000f058783b */ /* 0x000fe20000004200 */
[----:B------:R-:W-:-:S03]  /*5820*/  IMAD.MOV.U32 R11, RZ, RZ, R64 ;  /* 0x000000ffff0b7224 */ /* 0x000fc600078e0040 */
[----:B------:R4:W5:Y:S01]  /*5830*/  LDL.LU R135, [R1+0x88] ;  /* 0x0000880001877983 */ /* 0x0009620000300800 */
[----:B------:R-:W-:Y:S01]  /*5840*/  IMAD.MOV.U32 R98, RZ, RZ, R33 ;  /* 0x000000ffff627224 */ /* 0x000fe200078e0021 */
[----:B------:R-:W-:Y:S02]  /*5850*/  MOV R97, R34 ;  /* 0x0000002200617202 */ /* 0x000fe40000000f00 */
[----:B------:R-:W2:Y:S01]  /*5860*/  LDSM.16.MT88.4 R32, [R239+0x1100] ;  /* 0x00110000ef20783b */ /* 0x000ea20000004200 */
[C---:B-1----:R-:W-:Y:S08]  /*5870*/  HMMA.16816.F32.BF16 R140, R128.reuse, R136, R140 ;  /* 0x00000088808c723c */ /* 0x042ff0000004188c */
[C---:B------:R-:W-:Y:S08]  /*5880*/  HMMA.16816.F32.BF16 R136, R128.reuse, R138, R28 ;  /* 0x0000008a8088723c */ /* 0x040ff0000004181c */
[C---:B--2---:R-:W-:Y:S01]  /*5890*/  HMMA.16816.F32.BF16 R28, R128.reuse, R32, R40 ;  /* 0x00000020801c723c */ /* 0x044fe20000041828 */
[----:B------:R-:W-:Y:S07]  /*58a0*/  LDSM.16.MT88.4 R40, [R236+0x2900] ;  /* 0x00290000ec28783b */ /* 0x000fee0000004200 */
[C---:B------:R-:W-:Y:S01]  /*58b0*/  HMMA.16816.F32.BF16 R32, R128.reuse, R34, R48 ;  /* 0x000000228020723c */ /* 0x040fe20000041830 */
[----:B------:R-:W1:Y:S07]  /*58c0*/  LDSM.16.MT88.4 R48, [R237+0x2900] ;  /* 0x00290000ed30783b */ /* 0x000e6e0000004200 */
[C---:B-1----:R-:W-:Y:S08]  /*58d0*/  HMMA.16816.F32.BF16 R44, R128.reuse, R48, R44 ;  /* 0x00000030802c723c */ /* 0x042ff0000004182c */
[C---:B------:R-:W-:Y:S01]  /*58e0*/  HMMA.16816.F32.BF16 R48, R128.reuse, R50, R72 ;  /* 0x000000328030723c */ /* 0x040fe20000041848 */
[----:B------:R-:W1:Y:S07]  /*58f0*/  LDSM.16.MT88.4 R72, [R236+0x4100] ;  /* 0x00410000ec48783b */ /* 0x000e6e0000004200 */
[C---:B------:R-:W-:Y:S08]  /*5900*/  HMMA.16816.F32.BF16 R36, R128.reuse, R40, R36 ;  /* 0x000000288024723c */ /* 0x040ff00000041824 */
[C---:B------:R-:W-:Y:S01]  /*5910*/  HMMA.16816.F32.BF16 R40, R128.reuse, R42, R56 ;  /* 0x0000002a8028723c */ /* 0x040fe20000041838 */
[----:B------:R-:W2:Y:S07]  /*5920*/  LDSM.16.MT88.4 R56, [R240+0x2900] ;  /* 0x00290000f038783b */ /* 0x000eae0000004200 */
[C---:B-1----:R-:W-:Y:S08]  /*5930*/  HMMA.16816.F32.BF16 R68, R128.reuse, R72, R68 ;  /* 0x000000488044723c */ /* 0x042ff00000041844 */
[----:B------:R-:W-:Y:S07]  /*5940*/  HMMA.16816.F32.BF16 R72, R128, R74, R176 ;  /* 0x0000004a8048723c */ /* 0x000fee00000418b0 */
[----:B------:R-:W-:Y:S01]  /*5950*/  MOV R178, R98 ;  /* 0x0000006200b27202 */ /* 0x000fe20000000f00 */
[----:B------:R-:W-:-:S02]  /*5960*/  IMAD.MOV.U32 R179, RZ, RZ, R97 ;  /* 0x000000ffffb37224 */ /* 0x000fc400078e0061 */
[----:B------:R-:W1:Y:S01]  /*5970*/  LDSM.16.MT88.4 R96, [R239+0x4100] ;  /* 0x00410000ef60783b */ /* 0x000e620000004200 */
[C---:B--2---:R-:W-:Y:S01]  /*5980*/  HMMA.16816.F32.BF16 R52, R128.reuse, R56, R52 ;  /* 0x000000388034723c */ /* 0x044fe20000041834 */
[----:B------:R-:W-:Y:S02]  /*5990*/  IMAD.MOV.U32 R0, RZ, RZ, R65 ;  /* 0x000000ffff007224 */ /* 0x000fe400078e0041 */
[----:B------:R-:W2:Y:S05]  /*59a0*/  LDSM.16.MT88.4 R64, [R239+0x2900] ;  /* 0x00290000ef40783b */ /* 0x000eaa0000004200 */
[C---:B------:R-:W-:Y:S08]  /*59b0*/  HMMA.16816.F32.BF16 R56, R128.reuse, R58, R92 ;  /* 0x0000003a8038723c */ /* 0x040ff0000004185c */
[----:B-1----:R-:W-:Y:S01]  /*59c0*/  HMMA.16816.F32.BF16 R92, R128, R96, R104 ;  /* 0x00000060805c723c */ /* 0x002fe20000041868 */
[----:B------:R-:W1:Y:S01]  /*59d0*/  LDSM.16.MT88.4 R104, [R236+0x5900] ;  /* 0x00590000ec68783b */ /* 0x000e620000004200 */
[----:B------:R-:W-:-:S02]  /*59e0*/  FADD.FTZ R0, R0, R4 ;  /* 0x0000000400007221 */ /* 0x000fc40000010000 */
[----:B------:R-:W-:Y:S02]  /*59f0*/  FADD.FTZ R2, R178, R2 ;  /* 0x00000002b2027221 */ /* 0x000fe40000010000 */
[----:B------:R-:W-:Y:S02]  /*5a00*/  FADD.FTZ R4, R21, R0 ;  /* 0x0000000015047221 */ /* 0x000fe40000010000 */
[C---:B------:R-:W-:Y:S01]  /*5a10*/  HMMA.16816.F32.BF16 R84, R128.reuse, R88, R8 ;  /* 0x000000588054723c */ /* 0x040fe20000041808 */
[----:B------:R-:W-:Y:S01]  /*5a20*/  FADD.FTZ R0, R179, R2 ;  /* 0x00000002b3007221 */ /* 0x000fe20000010000 */
[----:B------:R-:W-:Y:S06]  /*5a30*/  LDSM.16.MT88.4 R8, [R239+0x5900] ;  /* 0x00590000ef08783b */ /* 0x000fec0000004200 */
[----:B------:R-:W-:Y:S01]  /*5a40*/  HMMA.16816.F32.BF16 R88, R128, R90, R112 ;  /* 0x0000005a8058723c */ /* 0x000fe20000041870 */
[----:B------:R-:W3:Y:S01]  /*5a50*/  LDSM.16.MT88.4 R112, [R237+0x5900] ;  /* 0x00590000ed70783b */ /* 0x000ee20000004200 */
[----:B------:R-:W-:-:S06]  /*5a60*/  FADD.FTZ R0, R134, R0 ;  /* 0x0000000086007221 */ /* 0x000fcc0000010000 */
[C---:B------:R-:W-:Y:S08]  /*5a70*/  HMMA.16816.F32.BF16 R96, R128.reuse, R98, R100 ;  /* 0x000000628060723c */ /* 0x040ff00000041864 */
[C---:B--2---:R-:W-:Y:S08]  /*5a80*/  HMMA.16816.F32.BF16 R60, R128.reuse, R64, R60 ;  /* 0x00000040803c723c */ /* 0x044ff0000004183c */
[C---:B------:R-:W-:Y:S01]  /*5a90*/  HMMA.16816.F32.BF16 R64, R128.reuse, R66, R80 ;  /* 0x000000428040723c */ /* 0x040fe20000041850 */
[----:B------:R-:W2:Y:S07]  /*5aa0*/  LDSM.16.MT88.4 R80, [R237+0x4100] ;  /* 0x00410000ed50783b */ /* 0x000eae0000004200 */
[C---:B-1----:R-:W-:Y:S08]  /*5ab0*/  HMMA.16816.F32.BF16 R100, R128.reuse, R104, R168 ;  /* 0x000000688064723c */ /* 0x042ff000000418a8 */
[----:B------:R-:W-:Y:S01]  /*5ac0*/  HMMA.16816.F32.BF16 R104, R128, R106, R120 ;  /* 0x0000006a8068723c */ /* 0x000fe20000041878 */
[----:B------:R-:W1:Y:S01]  /*5ad0*/  LDSM.16.MT88.4 R120, [R240+0x5900] ;  /* 0x00590000f078783b */ /* 0x000e620000004200 */
[----:B------:R-:W-:-:S02]  /*5ae0*/  FADD.FTZ R7, R7, R0 ;  /* 0x0000000007077221 */ /* 0x000fc40000010000 */
[----:B------:R-:W-:Y:S02]  /*5af0*/  FADD.FTZ R2, R20, R4 ;  /* 0x0000000414027221 */ /* 0x000fe40000010000 */
[----:B------:R-:W-:Y:S02]  /*5b00*/  FADD.FTZ R6, R6, R7 ;  /* 0x0000000706067221 */ /* 0x000fe40000010000 */
[----:B------:R-:W-:Y:S02]  /*5b10*/  FADD.FTZ R0, R23, R2 ;  /* 0x0000000217007221 */ /* 0x000fe40000010000 */
[----:B------:R-:W-:Y:S02]  /*5b20*/  FADD.FTZ R5, R5, R6 ;  /* 0x0000000605057221 */ /* 0x000fe40000010000 */
[----:B------:R-:W-:Y:S02]  /*5b30*/  FADD.FTZ R2, R22, R0 ;  /* 0x0000000016027221 */ /* 0x000fe40000010000 */
[----:B------:R-:W-:-:S05]  /*5b40*/  FADD.FTZ R0, R3, R5 ;  /* 0x0000000503007221 */ /* 0x000fca0000010000 */
[----:B------:R4:W-:Y:S04]  /*5b50*/  STL [R1+0x24], R0 ;  /* 0x0000240001007387 */ /* 0x0009e80000100800 */
[----:B------:R4:W-:Y:S01]  /*5b60*/  STL [R1+0x20], R2 ;  /* 0x0000200201007387 */ /* 0x0009e20000100800 */
[----:B------:R-:W-:Y:S01]  /*5b70*/  UIMAD.WIDE.U32 UR18, UR11, UR4, URZ ;  /* 0x000000040b1272a5 */ /* 0x000fe2000f8e003f */
[----:B------:R-:W-:-:S03]  /*5b80*/  PLOP3.LUT P0, PT, PT, PT, UP6, 0x40, 0x0 ;  /* 0x000000000000781c */ /* 0x000fc60003f0e868 */
[----:B------:R-:W-:Y:S01]  /*5b90*/  @UP5 USHF.R.U32.HI UR11, URZ, UR5, UR19 ;  /* 0x000000053f0b5299 */ /* 0x000fe20008011613 */
[----:B---3--:R-:W-:Y:S03]  /*5ba0*/  HMMA.16816.F32.BF16 R108, R128, R112, R108 ;  /* 0x00000070806c723c */ /* 0x008fe6000004186c */
[----:B------:R-:W-:-:S03]  /*5bb0*/  UIADD3 UR4, UR10, UR11, URZ ;  /* 0x0000000b0a047290 */ /* 0x000fc6000fffe03f */
[----:B------:R-:W-:Y:S02]  /*5bc0*/  ULDC UR11, c[0x0][0x328] ;  /* 0x0000ca00000b7ab9 */ /* 0x000fe40000000800 */
[----:B------:R-:W-:Y:S01]  /*5bd0*/  HMMA.16816.F32.BF16 R112, R128, R114, R116 ;  /* 0x000000728070723c */ /* 0x000fe20000041874 */
[----:B------:R-:W-:Y:S02]  /*5be0*/  UIADD3 UR8, UR8, -0x2, URZ ;  /* 0xfffffffe08087890 */ /* 0x000fe4000fffe03f */
[----:B------:R-:W-:-:S05]  /*5bf0*/  UIADD3 UR11, UR4, UR11, URZ ;  /* 0x0000000b040b7290 */ /* 0x000fca000fffe03f */
[C---:B--2---:R-:W-:Y:S08]  /*5c00*/  HMMA.16816.F32.BF16 R76, R128.reuse, R80, R76 ;  /* 0x00000050804c723c */ /* 0x044ff0000004184c */
[C---:B-1----:R-:W-:Y:S08]  /*5c10*/  HMMA.16816.F32.BF16 R116, R128.reuse, R120, R124 ;  /* 0x000000788074723c */ /* 0x042ff0000004187c */
[C---:B------:R-:W-:Y:S08]  /*5c20*/  HMMA.16816.F32.BF16 R80, R128.reuse, R82, R172 ;  /* 0x000000528050723c */ /* 0x040ff000000418ac */
[C---:B------:R-:W-:Y:S08]  /*5c30*/  HMMA.16816.F32.BF16 R120, R128.reuse, R122, R24 ;  /* 0x0000007a8078723c */ /* 0x040ff00000041818 */
[C---:B------:R-:W-:Y:S08]  /*5c40*/  HMMA.16816.F32.BF16 R124, R128.reuse, R8, R16 ;  /* 0x00000008807c723c */ /* 0x040ff00000041810 */
[----:B------:R-:W-:Y:S01]  /*5c50*/  HMMA.16816.F32.BF16 R128, R128, R10, R12 ;  /* 0x0000000a8080723c */ /* 0x000fe2000004180c */
[----:B------:R-:W-:Y:S07]  /*5c60*/  @P0 BRA `(.L_x_343) ;  /* 0x0000015000000947 */ /* 0x000fee0003800000 */
[----:B----4-:R-:W-:Y:S01]  /*5c70*/  ISETP.LT.AND P0, PT, RZ, UR4, PT ;  /* 0x00000004ff007c0c */ /* 0x010fe2000bf01270 */
[----:B------:R-:W-:-:S02]  /*5c80*/  UIADD3 UR18, UR4, -0x1, URZ ;  /* 0xffffffff04127890 */ /* 0x000fc4000fffe03f */
[----:B------:R-:W-:-:S10]  /*5c90*/  ULDC UR10, c[0x0][0x32c] ;  /* 0x0000cb00000a7ab9 */ /* 0x000fd40000000800 */
[----:B------:R-:W-:Y:S05]  /*5ca0*/  @P0 BRA `(.L_x_344) ;  /* 0x0000008000000947 */ /* 0x000fea0003800000 */
[----:B------:R-:W-:Y:S02]  /*5cb0*/  UISETP.NE.AND UP0, UPT, UR10, 0x1, UPT ;  /* 0x000000010a00788c */ /* 0x000fe4000bf05270 */
[----:B------:R-:W-:-:S03]  /*5cc0*/  UIADD3 UR18, -UR4, URZ, URZ ;  /* 0x0000003f04127290 */ /* 0x000fc6000fffe13f */
[----:B------:R-:W-:Y:S02]  /*5cd0*/  ULDC.64 UR4, c[0x0][0x330] ;  /* 0x0000cc0000047ab9 */ /* 0x000fe40000000a00 */
[----:B------:R-:W-:-:S07]  /*5ce0*/  UIMAD.WIDE.U32 UR20, UR18, UR4, URZ ;  /* 0x00000004121472a5 */ /* 0x000fce000f8e003f */
[----:B------:R-:W-:Y:S02]  /*5cf0*/  @UP0 UMOV UR19, UR21 ;  /* 0x0000001500130c82 */ /* 0x000fe40008000000 */
[----:B------:R-:W-:-:S04]  /*5d00*/  @UP0 USHF.R.U32.HI UR18, URZ, UR5, UR19 ;  /* 0x000000053f120299 */ /* 0x000fc80008011613 */
[----:B------:R-:W-:Y:S01]  /*5d10*/  ULOP3.LUT UR18, URZ, UR18, URZ, 0x33, !UPT ;  /* 0x000000123f127292 */ /* 0x000fe2000f8e333f */
[----:B------:R-:W-:Y:S05]  /*5d20*/  BRA `(.L_x_345) ;  /* 0x0000005000007947 */ /* 0x000fea0003800000 */
.L_x_344:
[----:B------:R-:W-:Y:S02]  /*5d30*/  UISETP.NE.AND UP0, UPT, UR10, 0x1, UPT ;  /* 0x000000010a00788c */ /* 0x000fe4000bf05270 */
[----:B------:R-:W-:Y:S02]  /*5d40*/  ULDC.64 UR4, c[0x0][0x330] ;  /* 0x0000cc0000047ab9 */ /* 0x000fe40000000a00 */
[----:B------:R-:W-:-:S07]  /*5d50*/  UIMAD.WIDE.U32 UR20, UR18, UR4, URZ ;  /* 0x00000004121472a5 */ /* 0x000fce000f8e003f */
[----:B------:R-:W-:Y:S02]  /*5d60*/  @UP0 UMOV UR19, UR21 ;  /* 0x0000001500130c82 */ /* 0x000fe40008000000 */
[----:B------:R-:W-:Y:S02]  /*5d70*/  @UP0 USHF.R.U32.HI UR18, URZ, UR5, UR19 ;  /* 0x000000053f120299 */ /* 0x000fe40008011613 */
.L_x_345:
[----:B------:R-:W-:Y:S02]  /*5d80*/  ULDC UR4, c[0x0][0x32c] ;  /* 0x0000cb0000047ab9 */ /* 0x000fe40000000800 */
[----:B------:R-:W-:-:S04]  /*5d90*/  UIMAD UR4, UR18, UR10, UR4 ;  /* 0x0000000a120472a4 */ /* 0x000fc8000f8e0204 */
[----:B------:R-:W-:-:S04]  /*5da0*/  UISETP.LT.AND UP0, UPT, UR11, UR4, UPT ;  /* 0x000000040b00728c */ /* 0x000fc8000bf01270 */
[----:B------:R-:W-:-:S04]  /*5db0*/  USEL UR11, UR11, UR4, UP0 ;  /* 0x000000040b0b7287 */ /* 0x000fc80008000000 */
.L_x_343:
[----:B----4-:R-:W-:-:S04]  /*5dc0*/  UIMAD.WIDE UR4, UR11, 0x2aaaaaab, URZ ;  /* 0x2aaaaaab0b0478a5 */ /* 0x010fc8000f8e023f */
[----:B------:R-:W-:-:S04]  /*5dd0*/  USHF.R.U32.HI UR4, URZ, 0x1f, UR5 ;  /* 0x0000001f3f047899 */ /* 0x000fc80008011605 */
[----:B------:R-:W-:-:S04]  /*5de0*/  ULEA.HI.SX32 UR4, UR5, UR4, 0x1d ;  /* 0x0000000405047291 */ /* 0x000fc8000f8fea3f */
[----:B------:R-:W-:-:S04]  /*5df0*/  UISETP.LT.AND UP0, UPT, UR9, UR4, UPT ;  /* 0x000000040900728c */ /* 0x000fc8000bf01270 */
[----:B------:R-:W-:-:S04]  /*5e00*/  USEL UR10, UR9, UR4, !UP0 ;  /* 0x00000004090a7287 */ /* 0x000fc8000c000000 */
[----:B------:R-:W-:-:S06]  /*5e10*/  UISETP.GE.AND UP0, UPT, UR8, UR10, UPT ;  /* 0x0000000a0800728c */ /* 0x000fcc000bf06270 */
[----:B------:R-:W-:-:S13]  /*5e20*/  PLOP3.LUT P0, PT, PT, PT, UP0, 0x40, 0x0 ;  /* 0x000000000000781c */ /* 0x000fda0003f0e808 */
[----:B------:R-:W-:Y:S05]  /*5e30*/  @P0 BRA `(.L_x_346) ;  /* 0x00003f9000000947 */ /* 0x000fea0003800000 */
[----:B------:R-:W2:Y:S04]  /*5e40*/  LDL.64 R8, [R1+0x48] ;  /* 0x0000480001087983 */ /* 0x000ea80000100a00 */
[----:B------:R-:W3:Y:S04]  /*5e50*/  LDL.64 R6, [R1+0x40] ;  /* 0x0000400001067983 */ /* 0x000ee80000100a00 */
[----:B------:R-:W4:Y:S04]  /*5e60*/  LDL.64 R2, [R1+0x38] ;  /* 0x0000380001027983 */ /* 0x000f280000100a00 */
[----:B------:R-:W4:Y:S01]  /*5e70*/  LDL.64 R4, [R1+0x30] ;  /* 0x0000300001047983 */ /* 0x000f220000100a00 */
[----:B------:R-:W-:-:S02]  /*5e80*/  MOV R134, R132 ;  /* 0x0000008400867202 */ /* 0x000fc40000000f00 */
[C---:B--2---:R-:W-:Y:S02]  /*5e90*/  IADD3 R0, P0, R8.reuse, 0x40, RZ ;  /* 0x0000004008007810 */ /* 0x044fe40007f1e0ff */
[----:B------:R-:W-:-:S03]  /*5ea0*/  IADD3 R11, P1, R8, 0x80, RZ ;  /* 0x00000080080b7810 */ /* 0x000fc60007f3e0ff */
[--C-:B---3--:R-:W-:Y:S01]  /*5eb0*/  IMAD.X R10, RZ, RZ, R7.reuse, P0 ;  /* 0x000000ffff0a7224 */ /* 0x108fe200000e0607 */
[----:B------:R1:W-:Y:S01]  /*5ec0*/  STL [R1+0x68], R0 ;  /* 0x0000680001007387 */ /* 0x0003e20000100800 */
[----:B------:R-:W-:-:S03]  /*5ed0*/  IMAD.X R9, RZ, RZ, R7, P1 ;  /* 0x000000ffff097224 */ /* 0x000fc600008e0607 */
[----:B------:R-:W-:Y:S04]  /*5ee0*/  STL [R1+0x60], R11 ;  /* 0x0000600b01007387 */ /* 0x000fe80000100800 */
[----:B------:R-:W-:Y:S01]  /*5ef0*/  STL [R1+0x64], R10 ;  /* 0x0000640a01007387 */ /* 0x000fe20000100800 */
[----:B-1----:R-:W-:Y:S02]  /*5f00*/  IADD3 R0, P0, R8, 0xc0, RZ ;  /* 0x000000c008007810 */ /* 0x002fe40007f1e0ff */
[----:B----4-:R-:W-:-:S03]  /*5f10*/  IADD3 R8, P2, R2, 0x40, RZ ;  /* 0x0000004002087810 */ /* 0x010fc60007f5e0ff */
[----:B------:R1:W-:Y:S02]  /*5f20*/  STL [R1+0x58], R0 ;  /* 0x0000580001007387 */ /* 0x0003e40000100800 */
[----:B------:R-:W-:Y:S02]  /*5f30*/  IMAD.X R6, RZ, RZ, R5, P2 ;  /* 0x000000ffff067224 */ /* 0x000fe400010e0605 */
[----:B------:R-:W-:Y:S04]  /*5f40*/  STL [R1+0x5c], R9 ;  /* 0x00005c0901007387 */ /* 0x000fe80000100800 */
[----:B------:R-:W-:Y:S01]  /*5f50*/  STL [R1+0x50], R8 ;  /* 0x0000500801007387 */ /* 0x000fe20000100800 */
[----:B-1----:R-:W-:Y:S01]  /*5f60*/  IMAD.X R0, RZ, RZ, R7, P0 ;  /* 0x000000ffff007224 */ /* 0x002fe200000e0607 */
[----:B------:R-:W-:-:S04]  /*5f70*/  IADD3 R7, P1, R2, 0x80, RZ ;  /* 0x0000008002077810 */ /* 0x000fc80007f3e0ff */
[----:B------:R1:W-:Y:S01]  /*5f80*/  STL [R1+0x54], R0 ;  /* 0x0000540001007387 */ /* 0x0003e20000100800 */
[----:B------:R-:W-:-:S03]  /*5f90*/  IMAD.X R3, RZ, RZ, R5, P1 ;  /* 0x000000ffff037224 */ /* 0x000fc600008e0605 */
[----:B------:R-:W-:Y:S04]  /*5fa0*/  STL [R1+0x1c], R7 ;  /* 0x00001c0701007387 */ /* 0x000fe80000100800 */
[----:B------:R-:W-:Y:S01]  /*5fb0*/  STL [R1+0x2c], R6 ;  /* 0x00002c0601007387 */ /* 0x000fe20000100800 */
[----:B-1----:R-:W-:-:S05]  /*5fc0*/  IADD3 R0, P0, R2, 0xc0, RZ ;  /* 0x000000c002007810 */ /* 0x002fca0007f1e0ff */
[----:B------:R1:W-:Y:S04]  /*5fd0*/  STL [R1+0x14], R0 ;  /* 0x0000140001007387 */ /* 0x0003e80000100800 */
[----:B------:R2:W-:Y:S01]  /*5fe0*/  STL [R1+0x18], R3 ;  /* 0x0000180301007387 */ /* 0x0005e20000100800 */
[----:B-1----:R-:W-:-:S05]  /*5ff0*/  IADD3.X R0, RZ, R5, RZ, P0, !PT ;  /* 0x00000005ff007210 */ /* 0x002fca00007fe4ff */
[----:B------:R2:W-:Y:S01]  /*6000*/  STL [R1+0x10], R0 ;  /* 0x0000100001007387 */ /* 0x0005e20000100800 */
[----:B------:R-:W-:-:S03]  /*6010*/  IMAD.MOV.U32 R2, RZ, RZ, R133 ;  /* 0x000000ffff027224 */ /* 0x000fc600078e0085 */
.L_x_357:
[----:B-12---:R-:W2:Y:S01]  /*6020*/  LDL R0, [R1] ;  /* 0x0000000001007983 */ /* 0x006ea20000100800 */
[----:B------:R-:W-:Y:S04]  /*6030*/  DEPBAR.LE SB0, 0x0 ;  /* 0x000080000000791a */ /* 0x000fe80000000000 */
[----:B------:R-:W-:Y:S01]  /*6040*/  BAR.SYNC.DEFER_BLOCKING 0x0 ;  /* 0x0000000000007b1d */ /* 0x000fe20000010000 */
[----:B------:R-:W-:Y:S06]  /*6050*/  UISETP.GT.AND UP0, UPT, UR9, UR8, UPT ;  /* 0x000000080900728c */ /* 0x000fec000bf04270 */
[----:B------:R-:W-:Y:S01]  /*6060*/  PLOP3.LUT P0, PT, PT, PT, UP0, 0x80, 0x0 ;  /* 0x000000000000781c */ /* 0x000fe20003f0f008 */
[----:B-----5:R1:W3:Y:S04]  /*6070*/  LDSM.16.M88.4 R8, [R135+0x10100] ;  /* 0x010100008708783b */ /* 0x0202e80000000200 */
[----:B------:R1:W4:Y:S04]  /*6080*/  LDSM.16.M88.4 R16, [R135+0x10900] ;  /* 0x010900008710783b */ /* 0x0003280000000200 */
[----:B------:R1:W1:Y:S04]  /*6090*/  LDSM.16.M88.4 R24, [R135+0x11100] ;  /* 0x011100008718783b */ /* 0x0002680000000200 */
[----:B------:R1:W1:Y:S04]  /*60a0*/  LDSM.16.M88.4 R168, [R242] ;  /* 0x00000000f2a8783b */ /* 0x0002680000000200 */
[----:B------:R1:W1:Y:S04]  /*60b0*/  LDSM.16.M88.4 R176, [R252] ;  /* 0x00000000fcb0783b */ /* 0x0002680000000200 */
[----:B--2---:R2:W1:Y:S01]  /*60c0*/  LDSM.16.M88.4 R172, [R0] ;  /* 0x0000000000ac783b */ /* 0x0044620000000200 */
[----:B------:R-:W-:-:S05]  /*60d0*/  @P0 BRA `(.L_x_347) ;  /* 0x0000043000000947 */ /* 0x000fca0003800000 */
[----:B--234-:R-:W2:Y:S01]  /*60e0*/  LDL R0, [R1+0x28] ;  /* 0x0000280001007983 */ /* 0x01cea20000100800 */
[----:B------:R-:W-:Y:S02]  /*60f0*/  ULDC.64 UR4, c[0x0][0x208] ;  /* 0x0000820000047ab9 */ /* 0x000fe40000000a00 */
[----:B------:R-:W-:Y:S01]  /*6100*/  UIMAD.WIDE.U32 UR18, UR8, UR4, URZ ;  /* 0x00000004081272a5 */ /* 0x000fe2000f8e003f */
[----:B------:R-:W3:Y:S01]  /*6110*/  LDL.64 R6, [R1+0x48] ;  /* 0x0000480001067983 */ /* 0x000ee20000100a00 */
[----:B------:R-:W-:Y:S03]  /*6120*/  USHF.R.S32.HI UR11, URZ, 0x1f, UR8 ;  /* 0x0000001f3f0b7899 */ /* 0x000fe60008011408 */
[----:B------:R-:W4:Y:S01]  /*6130*/  LDL.64 R132, [R1+0x40] ;  /* 0x0000400001847983 */ /* 0x000f220000100a00 */
[----:B------:R-:W-:Y:S03]  /*6140*/  UIMAD UR11, UR11, UR4, URZ ;  /* 0x000000040b0b72a4 */ /* 0x000fe6000f8e023f */
[----:B------:R-:W5:Y:S01]  /*6150*/  LDL R12, [R1+0x4] ;  /* 0x00000400010c7983 */ /* 0x000f620000100800 */
[----:B------:R-:W-:Y:S03]  /*6160*/  UIMAD UR11, UR8, UR5, UR11 ;  /* 0x00000005080b72a4 */ /* 0x000fe6000f8e020b */
[----:B------:R-:W5:Y:S01]  /*6170*/  LDL R22, [R1+0x68] ;  /* 0x0000680001167983 */ /* 0x000f620000100800 */
[----:B------:R-:W-:Y:S02]  /*6180*/  UIADD3 UR4, UR19, UR11, URZ ;  /* 0x0000000b13047290 */ /* 0x000fe4000fffe03f */
[----:B------:R-:W-:Y:S01]  /*6190*/  UIMAD.WIDE.U32 UR18, UR18, 0x30, URZ ;  /* 0x00000030121278a5 */ /* 0x000fe2000f8e003f */
[----:B------:R-:W5:Y:S01]  /*61a0*/  LDL R21, [R1+0x64] ;  /* 0x0000640001157983 */ /* 0x000f620000100800 */
[----:B------:R-:W-:Y:S03]  /*61b0*/  UIMAD UR4, UR4, 0x30, URZ ;  /* 0x00000030040478a4 */ /* 0x000fe6000f8e023f */
[----:B------:R-:W5:Y:S01]  /*61c0*/  LDL R20, [R1+0x60] ;  /* 0x0000600001147983 */ /* 0x000f620000100800 */
[----:B------:R-:W-:Y:S03]  /*61d0*/  UIADD3 UR4, UR19, UR4, URZ ;  /* 0x0000000413047290 */ /* 0x000fe6000fffe03f */
[----:B------:R-:W5:Y:S04]  /*61e0*/  LDL R15, [R1+0x5c] ;  /* 0x00005c00010f7983 */ /* 0x000f680000100800 */
[----:B------:R-:W5:Y:S04]  /*61f0*/  LDL R14, [R1+0x58] ;  /* 0x00005800010e7983 */ /* 0x000f680000100800 */
[----:B------:R-:W5:Y:S01]  /*6200*/  LDL R13, [R1+0x54] ;  /* 0x00005400010d7983 */ /* 0x000f620000100800 */
[----:B--2---:R-:W-:Y:S02]  /*6210*/  LOP3.LUT P2, RZ, R0, 0x1, RZ, 0xc0, !PT ;  /* 0x0000000100ff7812 */ /* 0x004fe4000784c0ff */
[----:B---3--:R-:W-:Y:S04]  /*6220*/  IADD3 R0, P1, R6, UR18, RZ ;  /* 0x0000001206007c10 */ /* 0x008fe8000ff3e0ff */
[C---:B------:R-:W-:Y:S02]  /*6230*/  LEA R4, P0, R0.reuse, c[0x0][0x1f8], 0x1 ;  /* 0x00007e0000047a11 */ /* 0x040fe400078008ff */
[----:B----4-:R-:W-:Y:S04]  /*6240*/  IADD3.X R3, R133, UR4, RZ, P1, !PT ;  /* 0x0000000485037c10 */ /* 0x010fe80008ffe4ff */
[----:B------:R-:W-:Y:S02]  /*6250*/  LEA.HI.X R5, R0, c[0x0][0x1fc], R3, 0x1, P0 ;  /* 0x00007f0000057a11 */ /* 0x000fe400000f0c03 */
[----:B-----5:R-:W-:Y:S03]  /*6260*/  IADD3 R0, P1, R22, UR18, RZ ;  /* 0x0000001216007c10 */ /* 0x020fe6000ff3e0ff */
[----:B------:R-:W-:Y:S01]  /*6270*/  @!PT LDS RZ, [RZ] ;  /* 0x00000000fffff984 */ /* 0x000fe20000000800 */
[----:B------:R-:W-:Y:S01]  /*6280*/  @!PT LDS RZ, [RZ] ;  /* 0x00000000fffff984 */ /* 0x000fe20000000800 */
[----:B------:R-:W-:Y:S01]  /*6290*/  @!PT LDS RZ, [RZ] ;  /* 0x00000000fffff984 */ /* 0x000fe20000000800 */
[----:B------:R2:W-:Y:S01]  /*62a0*/  LDGSTS.E.BYPASS.LTC128B.128 [R12+0x100], [R4.64], !P6 ;  /* 0x00100000040c7fae */ /* 0x0005e2000f101d50 */
[----:B------:R-:W-:Y:S02]  /*62b0*/  IADD3.X R3, R21, UR4, RZ, P1, !PT ;  /* 0x0000000415037c10 */ /* 0x000fe40008ffe4ff */
[C---:B--2---:R-:W-:Y:S04]  /*62c0*/  LEA R4, P0, R0.reuse, c[0x0][0x1f8], 0x1 ;  /* 0x00007e0000047a11 */ /* 0x044fe800078008ff */
[----:B------:R-:W-:Y:S02]  /*62d0*/  LEA.HI.X R5, R0, c[0x0][0x1fc], R3, 0x1, P0 ;  /* 0x00007f0000057a11 */ /* 0x000fe400000f0c03 */
[----:B------:R-:W-:Y:S03]  /*62e0*/  IADD3 R0, P1, R20, UR18, RZ ;  /* 0x0000001214007c10 */ /* 0x000fe6000ff3e0ff */
        /* <DEDUP_REMOVED lines=8> */
[----:B------:R-:W-:Y:S01]  /*6370*/  LEA.HI.X R5, R0, c[0x0][0x1fc], R3, 0x1, P0 ;  /* 0x00007f0000057a11 */ /* 0x000fe200000f0c03 */
[----:B------:R-:W-:Y:S04]  /*6380*/  @!P3 IMAD.MOV.U32 R0, RZ, RZ, c[0x0][0x208] ;  /* 0x00008200ff00b624 */ /* 0x000fe800078e00ff */
[----:B------:R2:W-:Y:S01]  /*6390*/  LDGSTS.E.BYPASS.LTC128B.128 [R12+0x4900], [R4.64], !P4 ;  /* 0x04900000040c7fae */ /* 0x0005e2000e101d50 */
[C---:B------:R-:W-:Y:S01]  /*63a0*/  @!P3 LEA R3, P0, R0.reuse, UR18, 0x5 ;  /* 0x000000120003bc11 */ /* 0x040fe2000f8028ff */
[----:B--2---:R-:W-:Y:S05]  /*63b0*/  @!P3 IMAD.MOV.U32 R4, RZ, RZ, c[0x0][0x20c] ;  /* 0x00008300ff04b624 */ /* 0x004fea00078e00ff */
[----:B------:R-:W-:Y:S02]  /*63c0*/  @!P3 LEA.HI.X R0, R0, UR4, R4, 0x5, P0 ;  /* 0x000000040000bc11 */ /* 0x000fe400080f2c04 */
[C---:B------:R-:W-:Y:S04]  /*63d0*/  @!P3 IADD3 R4, P1, R3.reuse, R6, RZ ;  /* 0x000000060304b210 */ /* 0x040fe80007f3e0ff */
[----:B------:R-:W-:Y:S01]  /*63e0*/  @!P3 LEA R6, P0, R4, c[0x0][0x1f8], 0x1 ;  /* 0x00007e000406ba11 */ /* 0x000fe200078008ff */
[----:B------:R-:W-:Y:S05]  /*63f0*/  @!P3 IMAD.X R5, R0, 0x1, R133, P1 ;  /* 0x000000010005b824 */ /* 0x000fea00008e0685 */
[----:B------:R-:W-:Y:S02]  /*6400*/  @!P3 LEA.HI.X R7, R4, c[0x0][0x1fc], R5, 0x1, P0 ;  /* 0x00007f000407ba11 */ /* 0x000fe400000f0c05 */
[----:B------:R-:W-:Y:S03]  /*6410*/  @!P3 IADD3 R5, P1, R3, R22, RZ ;  /* 0x000000160305b210 */ /* 0x000fe60007f3e0ff */
[----:B------:R2:W-:Y:S01]  /*6420*/  @!P3 LDGSTS.E.BYPASS.LTC128B.128 [R12+0x1100], [R6.64], !P6 ;  /* 0x01100000060cbfae */ /* 0x0005e2000f101d50 */
[C---:B------:R-:W-:Y:S01]  /*6430*/  @!P3 LEA R4, P0, R5.reuse, c[0x0][0x1f8], 0x1 ;  /* 0x00007e000504ba11 */ /* 0x040fe200078008ff */
[C---:B--2---:R-:W-:Y:S05]  /*6440*/  @!P3 IMAD.X R6, R0.reuse, 0x1, R21, P1 ;  /* 0x000000010006b824 */ /* 0x044fea00008e0615 */
[----:B------:R-:W-:Y:S05]  /*6450*/  @!P3 LEA.HI.X R5, R5, c[0x0][0x1fc], R6, 0x1, P0 ;  /* 0x00007f000505ba11 */ /* 0x000fea00000f0c06 */
[----:B------:R2:W-:Y:S02]  /*6460*/  @!P3 LDGSTS.E.BYPASS.LTC128B.128 [R12+0x2900], [R4.64], !P2 ;  /* 0x02900000040cbfae */ /* 0x0005e4000d101d50 */
[----:B--2---:R-:W-:Y:S04]  /*6470*/  @!P3 IADD3 R5, P1, R3, R20, RZ ;  /* 0x000000140305b210 */ /* 0x004fe80007f3e0ff */
[----:B------:R-:W-:Y:S01]  /*6480*/  @!P3 LEA R4, P0, R5, c[0x0][0x1f8], 0x1 ;  /* 0x00007e000504ba11 */ /* 0x000fe200078008ff */
[C---:B------:R-:W-:Y:S01]  /*6490*/  @!P3 IMAD.X R6, R0.reuse, 0x1, R15, P1 ;  /* 0x000000010006b824 */ /* 0x040fe200008e060f */
[----:B------:R-:W-:Y:S04]  /*64a0*/  @!P3 IADD3 R3, P1, R3, R14, RZ ;  /* 0x0000000e0303b210 */ /* 0x000fe80007f3e0ff */
[----:B------:R-:W-:Y:S01]  /*64b0*/  @!P3 LEA.HI.X R5, R5, c[0x0][0x1fc], R6, 0x1, P0 ;  /* 0x00007f000505ba11 */ /* 0x000fe200000f0c06 */
[----:B------:R-:W-:Y:S04]  /*64c0*/  @!P3 IMAD.X R0, R0, 0x1, R13, P1 ;  /* 0x000000010000b824 */ /* 0x000fe800008e060d */
[----:B------:R2:W-:Y:S02]  /*64d0*/  @!P3 LDGSTS.E.BYPASS.LTC128B.128 [R12+0x4100], [R4.64], !P5 ;  /* 0x04100000040cbfae */ /* 0x0005e4000e901d50 */
[C---:B--2---:R-:W-:Y:S04]  /*64e0*/  @!P3 LEA R4, P0, R3.reuse, c[0x0][0x1f8], 0x1 ;  /* 0x00007e000304ba11 */ /* 0x044fe800078008ff */
[----:B------:R-:W-:Y:S05]  /*64f0*/  @!P3 LEA.HI.X R5, R3, c[0x0][0x1fc], R0, 0x1, P0 ;  /* 0x00007f000305ba11 */ /* 0x000fea00000f0c00 */
[----:B------:R2:W-:Y:S04]  /*6500*/  @!P3 LDGSTS.E.BYPASS.LTC128B.128 [R12+0x5900], [R4.64], !P4 ;  /* 0x05900000040cbfae */ /* 0x0005e8000e101d50 */
.L_x_347:
[C---:B--234-:R-:W-:Y:S01]  /*6510*/  HMMA.16816.F32.BF16 R4, R160.reuse, R8, RZ ;  /* 0x00000008a004723c */ /* 0x05cfe200000418ff */
[----:B------:R-:W0:Y:S01]  /*6520*/  LDGDEPBAR ;  /* 0x00000000000079af */ /* 0x000e220000000000 */
[----:B------:R-:W-:Y:S06]  /*6530*/  UISETP.GT.AND UP0, UPT, UR8, UR9, UPT ;  /* 0x000000090800728c */ /* 0x000fec000bf04270 */
[C---:B------:R-:W-:Y:S01]  /*6540*/  HMMA.16816.F32.BF16 R8, R160.reuse, R10, RZ ;  /* 0x0000000aa008723c */ /* 0x040fe200000418ff */
[----:B------:R-:W-:Y:S07]  /*6550*/  PLOP3.LUT P0, PT, PT, PT, UP0, 0x40, 0x0 ;  /* 0x000000000000781c */ /* 0x000fee0003f0e808 */
[C---:B------:R-:W-:Y:S08]  /*6560*/  HMMA.16816.F32.BF16 R12, R160.reuse, R16, RZ ;  /* 0x00000010a00c723c */ /* 0x040ff000000418ff */
[C---:B------:R-:W-:Y:S08]  /*6570*/  HMMA.16816.F32.BF16 R16, R160.reuse, R18, RZ ;  /* 0x00000012a010723c */ /* 0x040ff000000418ff */
[C---:B-1----:R-:W-:Y:S08]  /*6580*/  HMMA.16816.F32.BF16 R20, R160.reuse, R24, RZ ;  /* 0x00000018a014723c */ /* 0x042ff000000418ff */
[----:B------:R-:W-:Y:S08]  /*6590*/  HMMA.16816.F32.BF16 R24, R160, R26, RZ ;  /* 0x0000001aa018723c */ /* 0x000ff000000418ff */
[C---:B------:R-:W-:Y:S08]  /*65a0*/  HMMA.16816.F32.BF16 R4, R164.reuse, R168, R4 ;  /* 0x000000a8a404723c */ /* 0x040ff00000041804 */
[C---:B------:R-:W-:Y:S01]  /*65b0*/  HMMA.16816.F32.BF16 R8, R164.reuse, R170, R8 ;  /* 0x000000aaa408723c */ /* 0x040fe20000041808 */
[----:B------:R-:W1:Y:S07]  /*65c0*/  LDSM.16.M88.4 R168, [R241+0x10100] ;  /* 0x01010000f1a8783b */ /* 0x000e6e0000000200 */
[C---:B------:R-:W-:Y:S08]  /*65d0*/  HMMA.16816.F32.BF16 R12, R164.reuse, R172, R12 ;  /* 0x000000aca40c723c */ /* 0x040ff0000004180c */
[C---:B------:R-:W-:Y:S01]  /*65e0*/  HMMA.16816.F32.BF16 R16, R164.reuse, R174, R16 ;  /* 0x000000aea410723c */ /* 0x040fe20000041810 */
[----:B------:R-:W2:Y:S07]  /*65f0*/  LDSM.16.M88.4 R172, [R241+0x10900] ;  /* 0x01090000f1ac783b */ /* 0x000eae0000000200 */
[C---:B------:R-:W-:Y:S08]  /*6600*/  HMMA.16816.F32.BF16 R20, R164.reuse, R176, R20 ;  /* 0x000000b0a414723c */ /* 0x040ff00000041814 */
[----:B------:R-:W-:Y:S08]  /*6610*/  HMMA.16816.F32.BF16 R24, R164, R178, R24 ;  /* 0x000000b2a418723c */ /* 0x000ff00000041818 */
[C---:B-1----:R-:W-:Y:S08]  /*6620*/  HMMA.16816.F32.BF16 R4, R180.reuse, R168, R4 ;  /* 0x000000a8b404723c */ /* 0x042ff00000041804 */
[C---:B------:R-:W-:Y:S01]  /*6630*/  HMMA.16816.F32.BF16 R8, R180.reuse, R170, R8 ;  /* 0x000000aab408723c */ /* 0x040fe20000041808 */
[----:B------:R-:W1:Y:S07]  /*6640*/  LDSM.16.M88.4 R168, [R241+0x11100] ;  /* 0x01110000f1a8783b */ /* 0x000e6e0000000200 */
[C---:B--2---:R-:W-:Y:S08]  /*6650*/  HMMA.16816.F32.BF16 R12, R180.reuse, R172, R12 ;  /* 0x000000acb40c723c */ /* 0x044ff0000004180c */
[C---:B------:R-:W-:Y:S01]  /*6660*/  HMMA.16816.F32.BF16 R16, R180.reuse, R174, R16 ;  /* 0x000000aeb410723c */ /* 0x040fe20000041810 */
[----:B------:R-:W2:Y:S07]  /*6670*/  LDSM.16.M88.4 R172, [R238] ;  /* 0x00000000eeac783b */ /* 0x000eae0000000200 */
[C---:B-1----:R-:W-:Y:S08]  /*6680*/  HMMA.16816.F32.BF16 R20, R180.reuse, R168, R20 ;  /* 0x000000a8b414723c */ /* 0x042ff00000041814 */
[----:B------:R-:W-:Y:S01]  /*6690*/  HMMA.16816.F32.BF16 R24, R180, R170, R24 ;  /* 0x000000aab418723c */ /* 0x000fe20000041818 */
[----:B------:R-:W1:Y:S07]  /*66a0*/  LDSM.16.M88.4 R168, [R238+0x800] ;  /* 0x00080000eea8783b */ /* 0x000e6e0000000200 */
[C---:B--2---:R-:W-:Y:S08]  /*66b0*/  HMMA.16816.F32.BF16 R4, R184.reuse, R172, R4 ;  /* 0x000000acb804723c */ /* 0x044ff00000041804 */
[C---:B------:R-:W-:Y:S01]  /*66c0*/  HMMA.16816.F32.BF16 R8, R184.reuse, R174, R8 ;  /* 0x000000aeb808723c */ /* 0x040fe20000041808 */
[----:B------:R-:W2:Y:S07]  /*66d0*/  LDSM.16.M88.4 R172, [R238+0x1000] ;  /* 0x00100000eeac783b */ /* 0x000eae0000000200 */
[C---:B-1----:R-:W-:Y:S08]  /*66e0*/  HMMA.16816.F32.BF16 R12, R184.reuse, R168, R12 ;  /* 0x000000a8b80c723c */ /* 0x042ff0000004180c */
[C---:B------:R-:W-:Y:S01]  /*66f0*/  HMMA.16816.F32.BF16 R16, R184.reuse, R170, R16 ;  /* 0x000000aab810723c */ /* 0x040fe20000041810 */
[----:B------:R-:W1:Y:S07]  /*6700*/  LDSM.16.M88.4 R168, [R135+0x11900] ;  /* 0x0119000087a8783b */ /* 0x000e6e0000000200 */
[C---:B--2---:R-:W-:Y:S08]  /*6710*/  HMMA.16816.F32.BF16 R20, R184.reuse, R172, R20 ;  /* 0x000000acb814723c */ /* 0x044ff00000041814 */
[----:B------:R-:W-:Y:S01]  /*6720*/  HMMA.16816.F32.BF16 R24, R184, R174, R24 ;  /* 0x000000aeb818723c */ /* 0x000fe20000041818 */
[----:B------:R-:W2:Y:S07]  /*6730*/  LDSM.16.M88.4 R172, [R135+0x12100] ;  /* 0x0121000087ac783b */ /* 0x000eae0000000200 */
        /* <DEDUP_REMOVED lines=8> */
[----:B------:R-:W1:Y:S07]  /*67c0*/  LDSM.16.M88.4 R168, [R250] ;  /* 0x00000000faa8783b */ /* 0x000e6e0000000200 */
[C---:B--2---:R-:W-:Y:S08]  /*67d0*/  HMMA.16816.F32.BF16 R4, R192.reuse, R172, R4 ;  /* 0x000000acc004723c */ /* 0x044ff00000041804 */
[C---:B------:R-:W-:Y:S01]  /*67e0*/  HMMA.16816.F32.BF16 R8, R192.reuse, R174, R8 ;  /* 0x000000aec008723c */ /* 0x040fe20000041808 */
[----:B------:R-:W2:Y:S07]  /*67f0*/  LDSM.16.M88.4 R172, [R249] ;  /* 0x00000000f9ac783b */ /* 0x000eae0000000200 */
        /* <DEDUP_REMOVED lines=11> */
[----:B------:R-:W2:Y:S07]  /*68b0*/  LDSM.16.M88.4 R172, [R238+0x1800] ;  /* 0x00180000eeac783b */ /* 0x000eae0000000200 */
        /* <DEDUP_REMOVED lines=76> */
[C---:B------:R-:W-:Y:S11]  /*6d80*/  HMMA.16816.F32.BF16 R8, R232.reuse, R174, R8 ;  /* 0x000000aee808723c */ /* 0x040ff60000041808 */
[----:B------:R-:W-:Y:S05]  /*6d90*/  @!UPT UIADD3 URZ, URZ, URZ, URZ ;  /* 0x0000003f3f3ff290 */ /* 0x000fea000fffe03f */
[----:B------:R-:W-:Y:S02]  /*6da0*/  FMUL.FTZ R4, R4, c[0x0][0x320] ;  /* 0x0000c80004047a20 */ /* 0x000fe40000410000 */
[----:B------:R-:W-:Y:S02]  /*6db0*/  FMUL.FTZ R5, R5, c[0x0][0x320] ;  /* 0x0000c80005057a20 */ /* 0x000fe40000410000 */
[----:B------:R-:W-:Y:S01]  /*6dc0*/  MUFU.TANH R174, R4 ;  /* 0x0000000400ae7308 */ /* 0x000fe20000002400 */
[----:B------:R-:W-:Y:S02]  /*6dd0*/  FMUL.FTZ R6, R6, c[0x0][0x320] ;  /* 0x0000c80006067a20 */ /* 0x000fe40000410000 */
[----:B------:R-:W-:Y:S01]  /*6de0*/  FMUL.FTZ R7, R7, c[0x0][0x320] ;  /* 0x0000c80007077a20 */ /* 0x000fe20000410000 */
[C---:B-1----:R-:W-:Y:S03]  /*6df0*/  HMMA.16816.F32.BF16 R12, R232.reuse, R168, R12 ;  /* 0x000000a8e80c723c */ /* 0x042fe6000004180c */
[----:B------:R-:W-:Y:S03]  /*6e00*/  FMUL.FTZ R9, R9, c[0x0][0x320] ;  /* 0x0000c80009097a20 */ /* 0x000fe60000410000 */
[----:B------:R-:W-:Y:S01]  /*6e10*/  MUFU.TANH R173, R5 ;  /* 0x0000000500ad7308 */ /* 0x000fe20000002400 */
[----:B------:R-:W-:Y:S01]  /*6e20*/  FMUL.FTZ R10, R10, c[0x0][0x320] ;  /* 0x0000c8000a0a7a20 */ /* 0x000fe20000410000 */
[C---:B------:R-:W-:Y:S04]  /*6e30*/  HMMA.16816.F32.BF16 R16, R232.reuse, R170, R16 ;  /* 0x000000aae810723c */ /* 0x040fe80000041810 */
[----:B------:R-:W-:Y:S02]  /*6e40*/  FMUL.FTZ R11, R11, c[0x0][0x320] ;  /* 0x0000c8000b0b7a20 */ /* 0x000fe40000410000 */
[----:B------:R-:W-:Y:S02]  /*6e50*/  FMUL.FTZ R8, R8, c[0x0][0x320] ;  /* 0x0000c80008087a20 */ /* 0x000fe40000410000 */
[----:B------:R-:W1:Y:S08]  /*6e60*/  MUFU.TANH R0, R6 ;  /* 0x0000000600007308 */ /* 0x000e700000002400 */
[----:B------:R-:W-:Y:S02]  /*6e70*/  FMUL.FTZ R12, R12, c[0x0][0x320] ;  /* 0x0000c8000c0c7a20 */ /* 0x000fe40000410000 */
[----:B------:R2:W3:Y:S01]  /*6e80*/  MUFU.TANH R179, R7 ;  /* 0x0000000700b37308 */ /* 0x0004e20000002400 */
[----:B------:R-:W-:Y:S02]  /*6e90*/  FMUL.FTZ R13, R13, c[0x0][0x320] ;  /* 0x0000c8000d0d7a20 */ /* 0x000fe40000410000 */
[----:B------:R-:W-:Y:S02]  /*6ea0*/  FMUL.FTZ R14, R14, c[0x0][0x320] ;  /* 0x0000c8000e0e7a20 */ /* 0x000fe40000410000 */
[----:B------:R-:W-:Y:S02]  /*6eb0*/  FMUL.FTZ R15, R15, c[0x0][0x320] ;  /* 0x0000c8000f0f7a20 */ /* 0x000fe40000410000 */
[----:B------:R-:W-:Y:S02]  /*6ec0*/  FMUL.FTZ R19, R19, c[0x0][0x320] ;  /* 0x0000c80013137a20 */ /* 0x000fe40000410000 */
[----:B------:R-:W-:Y:S01]  /*6ed0*/  FMUL.FTZ R18, R18, c[0x0][0x320] ;  /* 0x0000c80012127a20 */ /* 0x000fe20000410000 */
[----:B------:R-:W4:Y:S01]  /*6ee0*/  MUFU.TANH R168, R9 ;  /* 0x0000000900a87308 */ /* 0x000f220000002400 */
[----:B-1----:R-:W-:Y:S09]  /*6ef0*/  STL [R1+0x8], R0 ;  /* 0x0000080001007387 */ /* 0x002ff20000100800 */
[----:B------:R-:W1:Y:S01]  /*6f00*/  MUFU.TANH R178, R10 ;  /* 0x0000000a00b27308 */ /* 0x000e620000002400 */
[----:B--2---:R-:W2:Y:S01]  /*6f10*/  LDSM.16.M88.4 R4, [R238+0x5800] ;  /* 0x00580000ee04783b */ /* 0x004ea20000000200 */
[----:B------:R-:W-:Y:S08]  /*6f20*/  DEPBAR.LE SB0, 0x0 ;  /* 0x000080000000791a */ /* 0x000ff00000000000 */
[----:B------:R-:W1:Y:S01]  /*6f30*/  MUFU.TANH R177, R11 ;  /* 0x0000000b00b17308 */ /* 0x000e620000002400 */
[----:B------:R-:W-:Y:S09]  /*6f40*/  BAR.SYNC.DEFER_BLOCKING 0x0 ;  /* 0x0000000000007b1d */ /* 0x000ff20000010000 */
[----:B------:R5:W1:Y:S10]  /*6f50*/  MUFU.TANH R133, R12 ;  /* 0x0000000c00857308 */ /* 0x000a740000002400 */
[----:B------:R1:W1:Y:S10]  /*6f60*/  MUFU.TANH R132, R13 ;  /* 0x0000000d00847308 */ /* 0x0002740000002400 */
[----:B------:R3:W3:Y:S01]  /*6f70*/  MUFU.TANH R169, R19 ;  /* 0x0000001300a97308 */ /* 0x0006e20000002400 */
[C---:B--2---:R-:W-:Y:S05]  /*6f80*/  HMMA.16816.F32.BF16 R20, R232.reuse, R4, R20 ;  /* 0x00000004e814723c */ /* 0x044fea0000041814 */
[----:B-----5:R-:W-:Y:S04]  /*6f90*/  FMUL.FTZ R12, R17, c[0x0][0x320] ;  /* 0x0000c800110c7a20 */ /* 0x020fe80000410000 */
[----:B------:R2:W2:Y:S01]  /*6fa0*/  MUFU.TANH R172, R8 ;  /* 0x0000000800ac7308 */ /* 0x0004a20000002400 */
[----:B------:R-:W-:Y:S03]  /*6fb0*/  HMMA.16816.F32.BF16 R24, R232, R6, R24 ;  /* 0x00000006e818723c */ /* 0x000fe60000041818 */
[----:B-1----:R-:W-:Y:S06]  /*6fc0*/  FMUL.FTZ R13, R16, c[0x0][0x320] ;  /* 0x0000c800100d7a20 */ /* 0x002fec0000410000 */
[----:B------:R1:W1:Y:S05]  /*6fd0*/  MUFU.TANH R176, R14 ;  /* 0x0000000e00b07308 */ /* 0x00026a0000002400 */
[----:B------:R-:W-:Y:S05]  /*6fe0*/  FMUL.FTZ R11, R20, c[0x0][0x320] ;  /* 0x0000c800140b7a20 */ /* 0x000fea0000410000 */
[----:B------:R1:W1:Y:S01]  /*6ff0*/  MUFU.TANH R175, R15 ;  /* 0x0000000f00af7308 */ /* 0x0002620000002400 */
[----:B------:R-:W-:Y:S02]  /*7000*/  FMUL.FTZ R10, R21, c[0x0][0x320] ;  /* 0x0000c800150a7a20 */ /* 0x000fe40000410000 */
[----:B------:R-:W-:Y:S02]  /*7010*/  FMUL.FTZ R21, R22, c[0x0][0x320] ;  /* 0x0000c80016157a20 */ /* 0x000fe40000410000 */
[----:B------:R-:W-:Y:S02]  /*7020*/  FMUL.FTZ R20, R23, c[0x0][0x320] ;  /* 0x0000c80017147a20 */ /* 0x000fe40000410000 */
[----:B------:R-:W-:Y:S02]  /*7030*/  FMUL.FTZ R9, R24, c[0x0][0x320] ;  /* 0x0000c80018097a20 */ /* 0x000fe40000410000 */
[----:B---3--:R-:W-:Y:S01]  /*7040*/  FMUL.FTZ R19, R25, c[0x0][0x320] ;  /* 0x0000c80019137a20 */ /* 0x008fe20000410000 */
[----:B------:R-:W3:Y:S01]  /*7050*/  MUFU.TANH R13, R13 ;  /* 0x0000000d000d7308 */ /* 0x000ee20000002400 */
[----:B------:R-:W-:Y:S02]  /*7060*/  FMUL.FTZ R23, R26, c[0x0][0x320] ;  /* 0x0000c8001a177a20 */ /* 0x000fe40000410000 */
[----:B------:R-:W-:Y:S07]  /*7070*/  FMUL.FTZ R22, R27, c[0x0][0x320] ;  /* 0x0000c8001b167a20 */ /* 0x000fee0000410000 */
[----:B------:R-:W1:Y:S10]  /*7080*/  MUFU.TANH R12, R12 ;  /* 0x0000000c000c7308 */ /* 0x000e740000002400 */
[----:B------:R1:W1:Y:S10]  /*7090*/  MUFU.TANH R170, R18 ;  /* 0x0000001200aa7308 */ /* 0x0002740000002400 */
[----:B------:R-:W1:Y:S10]  /*70a0*/  MUFU.TANH R11, R11 ;  /* 0x0000000b000b7308 */ /* 0x000e740000002400 */
[----:B------:R-:W1:Y:S10]  /*70b0*/  MUFU.TANH R10, R10 ;  /* 0x0000000a000a7308 */ /* 0x000e740000002400 */
[----:B------:R-:W1:Y:S10]  /*70c0*/  MUFU.TANH R21, R21 ;  /* 0x0000001500157308 */ /* 0x000e740000002400 */
[----:B------:R-:W1:Y:S10]  /*70d0*/  MUFU.TANH R20, R20 ;  /* 0x0000001400147308 */ /* 0x000e740000002400 */
[----:B------:R-:W1:Y:S10]  /*70e0*/  MUFU.TANH R9, R9 ;  /* 0x0000000900097308 */ /* 0x000e740000002400 */
[----:B------:R-:W1:Y:S10]  /*70f0*/  MUFU.TANH R19, R19 ;  /* 0x0000001300137308 */ /* 0x000e740000002400 */
[----:B------:R-:W1:Y:S10]  /*7100*/  MUFU.TANH R23, R23 ;  /* 0x0000001700177308 */ /* 0x000e740000002400 */
[----:B------:R-:W1:Y:S01]  /*7110*/  MUFU.TANH R22, R22 ;  /* 0x0000001600167308 */ /* 0x000e620000002400 */
[----:B------:R-:W-:-:S05]  /*7120*/  @P0 BRA `(.L_x_348) ;  /* 0x000004e000000947 */ /* 0x000fca0003800000 */
[----:B--234-:R-:W2:Y:S01]  /*7130*/  LDL.64 R24, [R1+0x38] ;  /* 0x0000380001187983 */ /* 0x01cea20000100a00 */
[----:B------:R-:W-:Y:S02]  /*7140*/  UIADD3 UR18, UR8, -0x1, URZ ;  /* 0xffffffff08127890 */ /* 0x000fe4000fffe03f */
[----:B------:R-:W-:Y:S01]  /*7150*/  ULDC.64 UR4, c[0x0][0x1e0] ;  /* 0x0000780000047ab9 */ /* 0x000fe20000000a00 */
[----:B------:R-:W3:Y:S01]  /*7160*/  LDL.64 R6, [R1+0x30] ;  /* 0x0000300001067983 */ /* 0x000ee20000100a00 */
[----:B------:R-:W-:Y:S02]  /*7170*/  USHF.R.S32.HI UR11, URZ, 0x1f, UR18 ;  /* 0x0000001f3f0b7899 */ /* 0x000fe40008011412 */
[----:B------:R-:W-:Y:S01]  /*7180*/  UIMAD.WIDE.U32 UR20, UR18, UR4, URZ ;  /* 0x00000004121472a5 */ /* 0x000fe2000f8e003f */
[----:B------:R-:W4:Y:S01]  /*7190*/  LDL R8, [R1+0x4] ;  /* 0x0000040001087983 */ /* 0x000f220000100800 */
[----:B------:R-:W-:Y:S03]  /*71a0*/  UIMAD UR11, UR11, UR4, URZ ;  /* 0x000000040b0b72a4 */ /* 0x000fe6000f8e023f */
[----:B-1----:R-:W5:Y:S01]  /*71b0*/  LDL R18, [R1+0x50] ;  /* 0x0000500001127983 */ /* 0x002f620000100800 */
[----:B------:R-:W-:Y:S03]  /*71c0*/  UIMAD UR11, UR18, UR5, UR11 ;  /* 0x00000005120b72a4 */ /* 0x000fe6000f8e020b */
[----:B------:R-:W4:Y:S01]  /*71d0*/  LDL R17, [R1+0x2c] ;  /* 0x00002c0001117983 */ /* 0x000f220000100800 */
[----:B------:R-:W-:Y:S02]  /*71e0*/  UIADD3 UR11, UR21, UR11, URZ ;  /* 0x0000000b150b7290 */ /* 0x000fe4000fffe03f */
[----:B------:R-:W-:Y:S01]  /*71f0*/  UIMAD.WIDE.U32 UR20, UR20, 0x30, URZ ;  /* 0x00000030141478a5 */ /* 0x000fe2000f8e003f */
[----:B------:R-:W4:Y:S01]  /*7200*/  LDL R26, [R1+0x28] ;  /* 0x00002800011a7983 */ /* 0x000f220000100800 */
[----:B------:R-:W-:Y:S03]  /*7210*/  UIMAD UR4, UR11, 0x30, URZ ;  /* 0x000000300b0478a4 */ /* 0x000fe6000f8e023f */
[----:B------:R-:W4:Y:S01]  /*7220*/  LDL R16, [R1+0x1c] ;  /* 0x00001c0001107983 */ /* 0x000f220000100800 */
[----:B------:R-:W-:Y:S03]  /*7230*/  UIADD3 UR4, UR21, UR4, URZ ;  /* 0x0000000415047290 */ /* 0x000fe6000fffe03f */
[----:B------:R-:W4:Y:S04]  /*7240*/  LDL R15, [R1+0x18] ;  /* 0x00001800010f7983 */ /* 0x000f280000100800 */
[----:B------:R-:W4:Y:S04]  /*7250*/  LDL R14, [R1+0x14] ;  /* 0x00001400010e7983 */ /* 0x000f280000100800 */
[----:B------:R-:W4:Y:S04]  /*7260*/  LDL R171, [R1+0x10] ;  /* 0x0000100001ab7983 */ /* 0x000f280000100800 */
[----:B------:R-:W1:Y:S04]  /*7270*/  S2R R0, SR_TID.X ;  /* 0x0000000000007919 */ /* 0x000e680000002100 */
[----:B------:R-:W1:Y:S02]  /*7280*/  S2R R3, SR_TID.X ;  /* 0x0000000000037919 */ /* 0x000e640000002100 */
[----:B-1----:R-:W-:Y:S04]  /*7290*/  SHF.R.S32.HI R0, RZ, 0x1f, R0 ;  /* 0x0000001fff007819 */ /* 0x002fe80000011400 */
[----:B------:R-:W-:Y:S04]  /*72a0*/  LEA.HI R0, R0, R3, RZ, 0x3 ;  /* 0x0000000300007211 */ /* 0x000fe800078f18ff */
[----:B------:R-:W-:Y:S04]  /*72b0*/  SHF.R.S32.HI R0, RZ, 0x3, R0 ;  /* 0x00000003ff007819 */ /* 0x000fe80000011400 */
[----:B------:R-:W-:Y:S04]  /*72c0*/  IADD3 R0, -R0, 0x30, RZ ;  /* 0x0000003000007810 */ /* 0x000fe80007ffe1ff */
[C---:B------:R-:W-:Y:S02]  /*72d0*/  ISETP.GE.AND P1, PT, R0.reuse, 0x1, PT ;  /* 0x000000010000780c */ /* 0x040fe40003f26270 */
[----:B------:R-:W-:Y:S11]  /*72e0*/  ISETP.GE.AND P0, PT, R0, 0x21, PT ;  /* 0x000000210000780c */ /* 0x000ff60003f06270 */
[----:B------:R-:W-:Y:S02]  /*72f0*/  @!UPT UIADD3 URZ, URZ, URZ, URZ ;  /* 0x0000003f3f3ff290 */ /* 0x000fe4000fffe03f */
[----:B------:R-:W-:Y:S01]  /*7300*/  VOTEU.ANY UP0, P0 ;  /* 0x00000000003f7886 */ /* 0x000fe20000000100 */
[----:B--2---:R-:W-:Y:S04]  /*7310*/  @P1 IADD3 R0, P2, R24, UR20, RZ ;  /* 0x0000001418001c10 */ /* 0x004fe8000ff5e0ff */
[----:B---3--:R-:W-:Y:S02]  /*7320*/  @P1 IADD3.X R3, R7, UR4, RZ, P2, !PT ;  /* 0x0000000407031c10 */ /* 0x008fe400097fe4ff */
[C---:B------:R-:W-:Y:S04]  /*7330*/  @P1 LEA R4, P2, R0.reuse, c[0x0][0x1c8], 0x1 ;  /* 0x0000720000041a11 */ /* 0x040fe800078408ff */
[----:B------:R-:W-:Y:S02]  /*7340*/  @P1 LEA.HI.X R5, R0, c[0x0][0x1cc], R3, 0x1, P2 ;  /* 0x0000730000051a11 */ /* 0x000fe400010f0c03 */
[----:B-----5:R-:W-:Y:S03]  /*7350*/  @P1 IADD3 R0, P2, R18, UR20, RZ ;  /* 0x0000001412001c10 */ /* 0x020fe6000ff5e0ff */
[----:B------:R-:W-:Y:S01]  /*7360*/  @!PT LDS RZ, [RZ] ;  /* 0x00000000fffff984 */ /* 0x000fe20000000800 */
[----:B------:R-:W-:Y:S01]  /*7370*/  @!PT LDS RZ, [RZ] ;  /* 0x00000000fffff984 */ /* 0x000fe20000000800 */
[----:B------:R-:W-:Y:S01]  /*7380*/  @!PT LDS RZ, [RZ] ;  /* 0x00000000fffff984 */ /* 0x000fe20000000800 */
[----:B----4-:R1:W-:Y:S01]  /*7390*/  @P1 LDGSTS.E.BYPASS.LTC128B.128 [R8+0x10100], [R4.64], !P6 ;  /* 0x1010000004081fae */ /* 0x0103e2000f101d50 */
[----:B------:R-:W-:Y:S02]  /*73a0*/  @P1 IADD3.X R3, R17, UR4, RZ, P2, !PT ;  /* 0x0000000411031c10 */ /* 0x000fe400097fe4ff */
[C---:B-1----:R-:W-:Y:S04]  /*73b0*/  @P1 LEA R4, P2, R0.reuse, c[0x0][0x1c8], 0x1 ;  /* 0x0000720000041a11 */ /* 0x042fe800078408ff */
[----:B------:R-:W-:Y:S02]  /*73c0*/  @P1 LEA.HI.X R5, R0, c[0x0][0x1cc], R3, 0x1, P2 ;  /* 0x0000730000051a11 */ /* 0x000fe400010f0c03 */
[----:B------:R-:W-:Y:S11]  /*73d0*/  LOP3.LUT P2, RZ, R26, 0x1, RZ, 0xc0, !PT ;  /* 0x000000011aff7812 */ /* 0x000ff6000784c0ff */
[----:B------:R-:W-:Y:S02]  /*73e0*/  @!UPT UIADD3 URZ, URZ, URZ, URZ ;  /* 0x0000003f3f3ff290 */ /* 0x000fe4000fffe03f */
[----:B------:R1:W-:Y:S01]  /*73f0*/  @P1 LDGSTS.E.BYPASS.LTC128B.128 [R8+0x11900], [R4.64], !P2 ;  /* 0x1190000004081fae */ /* 0x0003e2000d101d50 */
[----:B------:R-:W-:Y:S04]  /*7400*/  @P1 IADD3 R0, P2, R16, UR20, RZ ;  /* 0x0000001410001c10 */ /* 0x000fe8000ff5e0ff */
        /* <DEDUP_REMOVED lines=10> */
[----:B------:R-:W-:Y:S03]  /*74b0*/  LOP3.LUT P2, RZ, R26, 0x1, RZ, 0xc0, !PT ;  /* 0x000000011aff7812 */ /* 0x000fe6000784c0ff */
[----:B------:R1:W-:Y:S01]  /*74c0*/  @P1 LDGSTS.E.BYPASS.LTC128B.128 [R8+0x14900], [R4.64], !P4 ;  /* 0x1490000004081fae */ /* 0x0003e2000e101d50 */
[----:B------:R-:W-:Y:S04]  /*74d0*/  @P0 IADD3 R0, P1, R24, UR20, RZ ;  /* 0x0000001418000c10 */ /* 0x000fe8000ff3e0ff */
        /* <DEDUP_REMOVED lines=17> */
[----:B------:R-:W-:Y:S05]  /*75f0*/  @P0 LEA.HI.X R5, R0, c[0x0][0x1cc], R3, 0x1, P1 ;  /* 0x0000730000050a11 */ /* 0x000fea00008f0c03 */
[----:B------:R1:W-:Y:S04]  /*7600*/  @P0 LDGSTS.E.BYPASS.LTC128B.128 [R8+0x15900], [R4.64], !P4 ;  /* 0x1590000004080fae */ /* 0x0003e8000e101d50 */
.L_x_348:
[----:B--234-:R-:W2:Y:S01]  /*7610*/  LDL R3, [R1+0x84] ;  /* 0x0000840001037983 */ /* 0x01cea20000100800 */
[----:B------:R-:W-:Y:S02]  /*7620*/  UISETP.NE.AND UP1, UPT, UR14, URZ, UPT ;  /* 0x0000003f0e00728c */ /* 0x000fe4000bf25270 */
[----:B------:R-:W-:Y:S01]  /*7630*/  UIMAD UR4, UR8, -0x30, URZ ;  /* 0xffffffd0080478a4 */ /* 0x000fe2000f8e023f */
[----:B------:R-:W3:Y:S01]  /*7640*/  LDL R24, [R1+0x7c] ;  /* 0x00007c0001187983 */ /* 0x000ee20000100800 */
[----:B------:R-:W-:Y:S02]  /*7650*/  UISETP.NE.AND UP0, UPT, UR13, URZ, UPT ;  /* 0x0000003f0d00728c */ /* 0x000fe4000bf05270 */
[----:B------:R-:W-:Y:S01]  /*7660*/  PLOP3.LUT P1, PT, PT, PT, UP1, 0x80, 0x0 ;  /* 0x000000000000781c */ /* 0x000fe20003f2f018 */
[----:B------:R-:W0:Y:S01]  /*7670*/  LDGDEPBAR ;  /* 0x00000000000079af */ /* 0x000e220000000000 */
[----:B------:R-:W-:Y:S11]  /*7680*/  PLOP3.LUT P0, PT, PT, PT, UP1, 0x80, 0x0 ;  /* 0x000000000000781c */ /* 0x000ff60003f0f018 */
[----:B--2---:R-:W-:Y:S04]  /*7690*/  @P1 IMAD.HI.U32 R0, R3, c[0x0][0x2c8], RZ ;  /* 0x0000b20003001a27 */ /* 0x004fe800078e00ff */
[----:B-1----:R-:W-:Y:S01]  /*76a0*/  IMAD.MOV.U32 R5, RZ, RZ, R3 ;  /* 0x000000ffff057224 */ /* 0x002fe200078e0003 */
[----:B------:R-:W-:Y:S01]  /*76b0*/  @P0 SHF.R.U32.HI R5, RZ, c[0x0][0x2cc], R0 ;  /* 0x0000b300ff050a19 */ /* 0x000fe20000011600 */
[----:B------:R-:W-:Y:S01]  /*76c0*/  IMAD.U32 R0, RZ, RZ, UR4 ;  /* 0x00000004ff007e24 */ /* 0x000fe2000f8e00ff */
[----:B------:R-:W-:Y:S03]  /*76d0*/  PLOP3.LUT P0, PT, PT, PT, UP0, 0x40, 0x0 ;  /* 0x000000000000781c */ /* 0x000fe60003f0e808 */
[----:B------:R-:W1:Y:S01]  /*76e0*/  SHFL.IDX PT, R4, R5, RZ, 0x1c1f ;  /* 0x001c1fff05047589 */ /* 0x000e6200000e0000 */
[----:B---3--:R-:W-:Y:S04]  /*76f0*/  IADD3 R0, -R24, 0x1, R0 ;  /* 0x0000000118007810 */ /* 0x008fe80007ffe100 */
[----:B------:R-:W-:Y:S04]  /*7700*/  IADD3 R0, R0, c[0x0][0x1d0], RZ ;  /* 0x0000740000007a10 */ /* 0x000fe80007ffe0ff */
[----:B------:R-:W-:Y:S04]  /*7710*/  IADD3 R0, R0, -c[0x0][0x168], RZ ;  /* 0x80005a0000007a10 */ /* 0x000fe80007ffe0ff */
[C---:B------:R-:W-:Y:S02]  /*7720*/  IADD3 R7, R0.reuse, c[0x0][0x328], RZ ;  /* 0x0000ca0000077a10 */ /* 0x040fe40007ffe0ff */
[----:B------:R-:W-:Y:S03]  /*7730*/  IADD3 R6, R0, UR7, RZ ;  /* 0x0000000700067c10 */ /* 0x000fe6000fffe0ff */
[----:B-1----:R-:W-:Y:S02]  /*7740*/  IMAD.IADD R3, R7, 0x1, R4 ;  /* 0x0000000107037824 */ /* 0x002fe400078e0204 */
[----:B------:R-:W-:Y:S01]  /*7750*/  IMAD.IADD R0, R4, 0x1, R6 ;  /* 0x0000000104007824 */ /* 0x000fe200078e0206 */
[----:B------:R-:W-:-:S05]  /*7760*/  @P0 BRA `(.L_x_349) ;  /* 0x0000019000000947 */ /* 0x000fca0003800000 */
[----:B------:R-:W-:Y:S01]  /*7770*/  IADD3 R4, R4, c[0x0][0x1d0], RZ ;  /* 0x0000740004047a10 */ /* 0x000fe20007ffe0ff */
[----:B------:R-:W-:Y:S03]  /*7780*/  BSSY B0, `(.L_x_350) ;  /* 0x0000012000007945 */ /* 0x000fe60003800000 */
[----:B------:R-:W-:Y:S04]  /*7790*/  IADD3 R4, R4, -c[0x0][0x168], RZ ;  /* 0x80005a0004047a10 */ /* 0x000fe80007ffe0ff */
[----:B------:R-:W-:Y:S11]  /*77a0*/  ISETP.GT.AND P0, PT, R4, -0x1, PT ;  /* 0xffffffff0400780c */ /* 0x000ff60003f04270 */
[----:B------:R-:W-:Y:S02]  /*77b0*/  @!UPT UIADD3 URZ, URZ, URZ, URZ ;  /* 0x0000003f3f3ff290 */ /* 0x000fe4000fffe03f */
[----:B------:R-:W-:-:S05]  /*77c0*/  @P0 BRA `(.L_x_351) ;  /* 0x0000008000000947 */ /* 0x000fca0003800000 */
[----:B------:R-:W-:Y:S01]  /*77d0*/  LOP3.LUT R4, RZ, R4, RZ, 0x33, !PT ;  /* 0x00000004ff047212 */ /* 0x000fe200078e33ff */
[----:B------:R-:W-:Y:S05]  /*77e0*/  IMAD.MOV.U32 R8, RZ, RZ, c[0x0][0x32c] ;  /* 0x0000cb00ff087624 */ /* 0x000fea00078e00ff */
[----:B------:R-:W-:Y:S11]  /*77f0*/  ISETP.NE.AND P0, PT, R8, 0x1, PT ;  /* 0x000000010800780c */ /* 0x000ff60003f05270 */
[----:B------:R-:W-:Y:S02]  /*7800*/  @!UPT UIADD3 URZ, URZ, URZ, URZ ;  /* 0x0000003f3f3ff290 */ /* 0x000fe4000fffe03f */
[----:B------:R-:W-:Y:S05]  /*7810*/  @P0 IMAD.HI.U32 R8, R4, c[0x0][0x330], RZ ;  /* 0x0000cc0004080a27 */ /* 0x000fea00078e00ff */
[----:B------:R-:W-:Y:S04]  /*7820*/  @P0 SHF.R.U32.HI R4, RZ, c[0x0][0x334], R8 ;  /* 0x0000cd00ff040a19 */ /* 0x000fe80000011608 */
[----:B------:R-:W-:Y:S01]  /*7830*/  LOP3.LUT R4, RZ, R4, RZ, 0x33, !PT ;  /* 0x00000004ff047212 */ /* 0x000fe200078e33ff */
[----:B------:R-:W-:-:S05]  /*7840*/  BRA `(.L_x_352) ;  /* 0x0000005000007947 */ /* 0x000fca0003800000 */
.L_x_351:
[----:B------:R-:W-:Y:S04]  /*7850*/  MOV R8, c[0x0][0x32c] ;  /* 0x0000cb0000087a02 */ /* 0x000fe80000000f00 */
[----:B------:R-:W-:Y:S11]  /*7860*/  ISETP.NE.AND P0, PT, R8, 0x1, PT ;  /* 0x000000010800780c */ /* 0x000ff60003f05270 */
[----:B------:R-:W-:Y:S02]  /*7870*/  @!UPT UIADD3 URZ, URZ, URZ, URZ ;  /* 0x0000003f3f3ff290 */ /* 0x000fe4000fffe03f */
[----:B------:R-:W-:Y:S05]  /*7880*/  @P0 IMAD.HI.U32 R8, R4, c[0x0][0x330], RZ ;  /* 0x0000cc0004080a27 */ /* 0x000fea00078e00ff */
[----:B------:R-:W-:Y:S02]  /*7890*/  @P0 SHF.R.U32.HI R4, RZ, c[0x0][0x334], R8 ;  /* 0x0000cd00ff040a19 */ /* 0x000fe40000011608 */
.L_x_352:
[----:B------:R-:W-:Y:S05]  /*78a0*/  BSYNC B0 ;  /* 0x0000000000007941 */ /* 0x000fea0003800000 */
.L_x_350:
[----:B------:R-:W-:Y:S05]  /*78b0*/  IADD3 R8, -R24, UR4, RZ ;  /* 0x0000000418087c10 */ /* 0x000fea000fffe1ff */
[----:B------:R-:W-:Y:S05]  /*78c0*/  IMAD R4, R4, c[0x0][0x32c], R8 ;  /* 0x0000cb0004047a24 */ /* 0x000fea00078e0208 */
[----:B------:R-:W-:Y:S02]  /*78d0*/  IMNMX R0, R0, R4, !PT ;  /* 0x0000000400007217 */ /* 0x000fe40007800200 */
[----:B------:R-:W-:Y:S04]  /*78e0*/  IADD3 R4, R4, c[0x0][0x32c], RZ ;  /* 0x0000cb0004047a10 */ /* 0x000fe80007ffe0ff */
[----:B------:R-:W-:Y:S02]  /*78f0*/  IMNMX R3, R3, R4, PT ;  /* 0x0000000403037217 */ /* 0x000fe40003800200 */
.L_x_349:
[----:B------:R-:W-:Y:S01]  /*7900*/  UISETP.GE.AND UP1, UPT, UR4, 0x1, UPT ;  /* 0x000000010400788c */ /* 0x000fe2000bf26270 */
[----:B------:R-:W1:Y:S01]  /*7910*/  SHFL.IDX PT, R5, R5, 0x1, 0x1c1f ;  /* 0x003c1f0005057f89 */ /* 0x000e6200000e0000 */
[----:B------:R-:W-:Y:S02]  /*7920*/  UISETP.GE.AND UP0, UPT, UR4, 0x2, UPT ;  /* 0x000000020400788c */ /* 0x000fe4000bf06270 */
[----:B------:R-:W-:Y:S02]  /*7930*/  UP2UR UR20, UPR, URZ, 0x2 ;  /* 0x000000023f147883 */ /* 0x000fe40008000000 */
        /* <DEDUP_REMOVED lines=15> */
[----:B------:R-:W-:Y:S01]  /*7a30*/  UISETP.GE.AND UP3, UPT, UR4, 0x21, UPT ;  /* 0x000000210400788c */ /* 0x000fe2000bf66270 */
[----:B------:R-:W-:Y:S01]  /*7a40*/  FSEL R18, R173, -INF , !P0 ;  /* 0xff800000ad127808 */ /* 0x000fe20004000000 */
[----:B------:R-:W-:Y:S01]  /*7a50*/  UISETP.GE.AND UP2, UPT, UR4, 0x22, UPT ;  /* 0x000000220400788c */ /* 0x000fe2000bf46270 */
[----:B------:R-:W-:Y:S01]  /*7a60*/  PLOP3.LUT P0, PT, PT, PT, UP0, 0x40, 0x0 ;  /* 0x000000000000781c */ /* 0x000fe20003f0e808 */
[----:B------:R-:W-:Y:S01]  /*7a70*/  UISETP.GE.AND UP0, UPT, UR4, 0x11, UPT ;  /* 0x000000110400788c */ /* 0x000fe2000bf06270 */
[C---:B------:R-:W-:Y:S01]  /*7a80*/  ISETP.GT.AND P1, PT, R0.reuse, 0x8, P1 ;  /* 0x000000080000780c */ /* 0x040fe20000f24270 */
[----:B------:R-:W-:Y:S01]  /*7a90*/  UP2UR UR18, UPR, URZ, 0x2 ;  /* 0x000000023f127883 */ /* 0x000fe20008000000 */
[----:B------:R-:W-:Y:S01]  /*7aa0*/  ISETP.GT.AND P0, PT, R0, 0x9, P0 ;  /* 0x000000090000780c */ /* 0x000fe20000704270 */
[----:B------:R-:W-:Y:S01]  /*7ab0*/  UP2UR UR5, UPR, URZ, 0x1 ;  /* 0x000000013f057883 */ /* 0x000fe20008000000 */
[C---:B------:R-:W-:Y:S01]  /*7ac0*/  ISETP.LT.OR P1, PT, R3.reuse, 0x9, P1 ;  /* 0x000000090300780c */ /* 0x040fe20000f21670 */
[----:B------:R-:W-:Y:S01]  /*7ad0*/  UISETP.GE.AND UP1, UPT, UR4, 0x29, UPT ;  /* 0x000000290400788c */ /* 0x000fe2000bf26270 */
[----:B------:R-:W-:Y:S01]  /*7ae0*/  ISETP.LT.OR P0, PT, R3, 0xa, P0 ;  /* 0x0000000a0300780c */ /* 0x000fe20000701670 */
[----:B------:R-:W-:Y:S01]  /*7af0*/  UP2UR UR21, UPR, URZ, 0x40 ;  /* 0x000000403f157883 */ /* 0x000fe20008000000 */
[----:B------:R-:W-:Y:S01]  /*7b00*/  FSEL R17, R172, -INF , !P1 ;  /* 0xff800000ac117808 */ /* 0x000fe20004800000 */
[--C-:B-1----:R-:W-:Y:S01]  /*7b10*/  IMAD.IADD R4, R7, 0x1, R5.reuse ;  /* 0x0000000107047824 */ /* 0x102fe200078e0205 */
[----:B------:R-:W-:Y:S01]  /*7b20*/  PLOP3.LUT P1, PT, PT, PT, UP0, 0x40, 0x0 ;  /* 0x000000000000781c */ /* 0x000fe20003f2e808 */
[----:B------:R-:W-:Y:S01]  /*7b30*/  UISETP.GE.AND UP0, UPT, UR4, 0x2a, UPT ;  /* 0x0000002a0400788c */ /* 0x000fe2000bf06270 */
[----:B------:R-:W-:Y:S02]  /*7b40*/  FSEL R16, R168, -INF , !P0 ;  /* 0xff800000a8107808 */ /* 0x000fe40004000000 */
[----:B------:R-:W-:Y:S01]  /*7b50*/  PLOP3.LUT P0, PT, PT, PT, UP6, 0x40, 0x0 ;  /* 0x000000000000781c */ /* 0x000fe20003f0e868 */
[----:B------:R-:W-:Y:S01]  /*7b60*/  UISETP.NE.AND UP6, UPT, UR13, URZ, UPT ;  /* 0x0000003f0d00728c */ /* 0x000fe2000bfc5270 */
[C---:B------:R-:W-:Y:S02]  /*7b70*/  ISETP.GT.AND P1, PT, R0.reuse, 0x10, P1 ;  /* 0x000000100000780c */ /* 0x040fe40000f24270 */
[----:B------:R-:W-:Y:S02]  /*7b80*/  ISETP.GT.AND P0, PT, R0, 0x11, P0 ;  /* 0x000000110000780c */ /* 0x000fe40000704270 */
[C---:B------:R-:W-:Y:S02]  /*7b90*/  ISETP.LT.OR P1, PT, R3.reuse, 0x11, P1 ;  /* 0x000000110300780c */ /* 0x040fe40000f21670 */
[----:B------:R-:W-:Y:S02]  /*7ba0*/  ISETP.LT.OR P0, PT, R3, 0x12, P0 ;  /* 0x000000120300780c */ /* 0x000fe40000701670 */
[----:B------:R-:W-:Y:S02]  /*7bb0*/  FSEL R15, R133, -INF , !P1 ;  /* 0xff800000850f7808 */ /* 0x000fe40004800000 */
[----:B------:R-:W-:Y:S02]  /*7bc0*/  PLOP3.LUT P1, PT, PT, PT, UP5, 0x40, 0x0 ;  /* 0x000000000000781c */ /* 0x000fe40003f2e858 */
[----:B------:R-:W-:Y:S02]  /*7bd0*/  FSEL R14, R132, -INF , !P0 ;  /* 0xff800000840e7808 */ /* 0x000fe40004000000 */
[----:B------:R-:W-:Y:S02]  /*7be0*/  PLOP3.LUT P0, PT, PT, PT, UP4, 0x40, 0x0 ;  /* 0x000000000000781c */ /* 0x000fe40003f0e848 */
        /* <DEDUP_REMOVED lines=19> */
[----:B------:R-:W-:Y:S01]  /*7d20*/  ISETP.LT.OR P1, PT, R3, 0x2a, P0 ;  /* 0x0000002a0300780c */ /* 0x000fe20000721670 */
[----:B------:R-:W-:Y:S01]  /*7d30*/  IMAD.IADD R3, R6, 0x1, R5 ;  /* 0x0000000106037824 */ /* 0x000fe200078e0205 */
[----:B------:R-:W-:Y:S01]  /*7d40*/  PLOP3.LUT P0, PT, PT, PT, UP6, 0x40, 0x0 ;  /* 0x000000000000781c */ /* 0x000fe20003f0e868 */
[----:B------:R-:W-:Y:S01]  /*7d50*/  UISETP.NE.AND UP6, UPT, UR21, URZ, UPT ;  /* 0x0000003f1500728c */ /* 0x000fe2000bfc5270 */
[----:B------:R-:W-:Y:S02]  /*7d60*/  FSEL R9, R9, -INF , !P2 ;  /* 0xff80000009097808 */ /* 0x000fe40005000000 */
[----:B------:R-:W-:Y:S09]  /*7d70*/  FSEL R6, R19, -INF , !P1 ;  /* 0xff80000013067808 */ /* 0x000ff20004800000 */
        /* <DEDUP_REMOVED lines=15> */
.L_x_355:
[----:B------:R-:W-:Y:S04]  /*7e70*/  MOV R5, c[0x0][0x32c] ;  /* 0x0000cb0000057a02 */ /* 0x000fe80000000f00 */
[----:B------:R-:W-:Y:S11]  /*7e80*/  ISETP.NE.AND P0, PT, R5, 0x1, PT ;  /* 0x000000010500780c */ /* 0x000ff60003f05270 */
[----:B------:R-:W-:Y:S02]  /*7e90*/  @!UPT UIADD3 URZ, URZ, URZ, URZ ;  /* 0x0000003f3f3ff290 */ /* 0x000fe4000fffe03f */
[----:B------:R-:W-:Y:S05]  /*7ea0*/  @P0 IMAD.HI.U32 R5, R0, c[0x0][0x330], RZ ;  /* 0x0000cc0000050a27 */ /* 0x000fea00078e00ff */
[----:B------:R-:W-:Y:S02]  /*7eb0*/  @P0 SHF.R.U32.HI R0, RZ, c[0x0][0x334], R5 ;  /* 0x0000cd00ff000a19 */ /* 0x000fe40000011605 */
.L_x_356:
[----:B------:R-:W-:Y:S05]  /*7ec0*/  BSYNC B0 ;  /* 0x0000000000007941 */ /* 0x000fea0003800000 */
.L_x_354:
[----:B------:R-:W-:Y:S05]  /*7ed0*/  IADD3 R5, -R24, UR4, RZ ;  /* 0x0000000418057c10 */ /* 0x000fea000fffe1ff */
[----:B------:R-:W-:Y:S05]  /*7ee0*/  IMAD R0, R0, c[0x0][0x32c], R5 ;  /* 0x0000cb0000007a24 */ /* 0x000fea00078e0205 */
[----:B------:R-:W-:Y:S02]  /*7ef0*/  IMNMX R3, R3, R0, !PT ;  /* 0x0000000003037217 */ /* 0x000fe40007800200 */
[----:B------:R-:W-:Y:S04]  /*7f00*/  IADD3 R0, R0, c[0x0][0x32c], RZ ;  /* 0x0000cb0000007a10 */ /* 0x000fe80007ffe0ff */
[----:B------:R-:W-:Y:S02]  /*7f10*/  IMNMX R4, R4, R0, PT ;  /* 0x0000000004047217 */ /* 0x000fe40003800200 */
.L_x_353:
[----:B------:R-:W2:Y:S01]  /*7f20*/  LDL.LU R5, [R1+0x8] ;  /* 0x0000080001057983 */ /* 0x000ea20000300800 */
[----:B------:R-:W-:Y:S01]  /*7f30*/  FMNMX.FTZ R133, R8, R2, !PT ;  /* 0x0000000208857209 */ /* 0x000fe20007810000 */
[----:B------:R-:W-:Y:S02]  /*7f40*/  UP2UR UR4, UPR, URZ, 0x10 ;  /* 0x000000103f047883 */ /* 0x000fe40008000000 */
[----:B------:R-:W-:Y:S01]  /*7f50*/  UISETP.NE.AND UP4, UPT, UR20, URZ, UPT ;  /* 0x0000003f1400728c */ /* 0x000fe2000bf85270 */
[----:B------:R-:W-:Y:S01]  /*7f60*/  FMNMX.FTZ R133, R18, R133, !PT ;  /* 0x0000008512857209 */ /* 0x000fe20007810000 */
[----:B------:R-:W-:Y:S02]  /*7f70*/  UP2UR UR20, UPR, URZ, 0x8 ;  /* 0x000000083f147883 */ /* 0x000fe40008000000 */
[----:B------:R-:W-:Y:S01]  /*7f80*/  UISETP.NE.AND UP3, UPT, UR19, URZ, UPT ;  /* 0x0000003f1300728c */ /* 0x000fe2000bf65270 */
[----:B------:R-:W-:Y:S01]  /*7f90*/  FMNMX.FTZ R133, R17, R133, !PT ;  /* 0x0000008511857209 */ /* 0x000fe20007810000 */
[----:B------:R-:W-:Y:S02]  /*7fa0*/  UP2UR UR19, UPR, URZ, 0x4 ;  /* 0x000000043f137883 */ /* 0x000fe40008000000 */
[----:B------:R-:W-:Y:S01]  /*7fb0*/  UISETP.NE.AND UP2, UPT, UR18, URZ, UPT ;  /* 0x0000003f1200728c */ /* 0x000fe2000bf45270 */
[----:B------:R-:W-:Y:S01]  /*7fc0*/  FMNMX.FTZ R133, R16, R133, !PT ;  /* 0x0000008510857209 */ /* 0x000fe20007810000 */
[----:B------:R-:W-:Y:S01]  /*7fd0*/  UP2UR UR18, UPR, URZ, 0x2 ;  /* 0x000000023f127883 */ /* 0x000fe20008000000 */
[----:B------:R-:W-:Y:S01]  /*7fe0*/  PLOP3.LUT P2, PT, PT, PT, UP3, 0x40, 0x0 ;  /* 0x000000000000781c */ /* 0x000fe20003f4e838 */
[----:B------:R-:W-:Y:S01]  /*7ff0*/  UISETP.NE.AND UP1, UPT, UR11, URZ, UPT ;  /* 0x0000003f0b00728c */ /* 0x000fe2000bf25270 */
[----:B------:R-:W-:Y:S01]  /*8000*/  FMNMX.FTZ R133, R15, R133, !PT ;  /* 0x000000850f857209 */ /* 0x000fe20007810000 */
[----:B------:R-:W-:Y:S01]  /*8010*/  UP2UR UR11, UPR, URZ, 0x1 ;  /* 0x000000013f0b7883 */ /* 0x000fe20008000000 */
[----:B------:R-:W-:Y:S01]  /*8020*/  PLOP3.LUT P1, PT, PT, PT, UP2, 0x40, 0x0 ;  /* 0x000000000000781c */ /* 0x000fe20003f2e828 */
[----:B------:R-:W-:Y:S01]  /*8030*/  UISETP.NE.AND UP0, UPT, UR5, URZ, UPT ;  /* 0x0000003f0500728c */ /* 0x000fe2000bf05270 */
[----:B------:R-:W-:Y:S01]  /*8040*/  FMNMX.FTZ R133, R14, R133, !PT ;  /* 0x000000850e857209 */ /* 0x000fe20007810000 */
[----:B------:R-:W-:Y:S02]  /*8050*/  UISETP.NE.AND UP3, UPT, UR20, URZ, UPT ;  /* 0x0000003f1400728c */ /* 0x000fe4000bf65270 */
[----:B------:R-:W-:Y:S01]  /*8060*/  UISETP.NE.AND UP2, UPT, UR19, URZ, UPT ;  /* 0x0000003f1300728c */ /* 0x000fe2000bf45270 */
        /* <DEDUP_REMOVED lines=9> */
[----:B-1----:R-:W-:Y:S04]  /*8100*/  FMNMX.FTZ R133, R133, R0, !PT ;  /* 0x0000000085857209 */ /* 0x002fe80007810000 */
[C---:B------:R-:W-:Y:S04]  /*8110*/  FSETP.NEU.FTZ.AND P0, PT, R133.reuse, -INF , PT ;  /* 0xff8000008500780b */ /* 0x040fe80003f1d000 */
[C---:B------:R-:W-:Y:S05]  /*8120*/  FSEL R0, R133.reuse, RZ, P0 ;  /* 0x000000ff85007208 */ /* 0x040fea0000000000 */
[----:B------:R-:W-:Y:S02]  /*8130*/  FADD.FTZ R0, -R0, R2 ;  /* 0x0000000200007221 */ /* 0x000fe40000010100 */
[----:B------:R-:W-:Y:S02]  /*8140*/  FMUL.FTZ R2, R133, c[0x0][0x2d0] ;  /* 0x0000b40085027a20 */ /* 0x000fe40000410000 */
[----:B------:R-:W-:Y:S03]  /*8150*/  FMUL.FTZ R0, R0, c[0x0][0x2d0] ;  /* 0x0000b40000007a20 */ /* 0x000fe60000410000 */
[----:B------:R-:W-:Y:S02]  /*8160*/  FSEL R2, R2, RZ, P0 ;  /* 0x000000ff02027208 */ /* 0x000fe40000000000 */
[----:B------:R-:W-:Y:S01]  /*8170*/  PLOP3.LUT P0, PT, PT, PT, UP4, 0x40, 0x0 ;  /* 0x000000000000781c */ /* 0x000fe20003f0e848 */
[----:B------:R-:W-:Y:S02]  /*8180*/  UISETP.NE.AND UP4, UPT, UR4, URZ, UPT ;  /* 0x0000003f0400728c */ /* 0x000fe4000bf85270 */
[--C-:B------:R-:W-:Y:S01]  /*8190*/  FFMA.FTZ R26, R6, c[0x0][0x2d0], -R2.reuse ;  /* 0x0000b400061a7a23 */ /* 0x100fe20000010802 */
[----:B------:R-:W-:Y:S01]  /*81a0*/  ISETP.GT.AND P0, PT, R3, RZ, P0 ;  /* 0x000000ff0300720c */ /* 0x000fe20000704270 */
[--C-:B------:R-:W-:Y:S02]  /*81b0*/  FFMA.FTZ R24, R10, c[0x0][0x2d0], -R2.reuse ;  /* 0x0000b4000a187a23 */ /* 0x100fe40000010802 */
[--C-:B------:R-:W-:Y:S01]  /*81c0*/  FFMA.FTZ R27, R13, c[0x0][0x2d0], -R2.reuse ;  /* 0x0000b4000d1b7a23 */ /* 0x100fe20000010802 */
[----:B------:R-:W-:Y:S01]  /*81d0*/  ISETP.LT.OR P0, PT, R4, 0x1, P0 ;  /* 0x000000010400780c */ /* 0x000fe20000701670 */
[--C-:B------:R-:W-:Y:S02]  /*81e0*/  FFMA.FTZ R19, R11, c[0x0][0x2d0], -R2.reuse ;  /* 0x0000b4000b137a23 */ /* 0x100fe40000010802 */
        /* <DEDUP_REMOVED lines=8> */
[----:B------:R-:W-:Y:S05]  /*8270*/  FFMA.FTZ R174, R12, c[0x0][0x2d0], -R2 ;  /* 0x0000b4000cae7a23 */ /* 0x000fea0000010802 */
[----:B------:R-:W1:Y:S10]  /*8280*/  MUFU.EX2 R2, R0 ;  /* 0x0000000000027308 */ /* 0x000e740000000800 */
[----:B------:R-:W3:Y:S10]  /*8290*/  MUFU.EX2 R18, R18 ;  /* 0x0000001200127308 */ /* 0x000ef40000000800 */
[----:B------:R-:W-:Y:S01]  /*82a0*/  MUFU.EX2 R17, R17 ;  /* 0x0000001100117308 */ /* 0x000fe20000000800 */
[C---:B-1----:R-:W-:Y:S01]  /*82b0*/  FMUL.FTZ R9, R2.reuse, R153 ;  /* 0x0000009902097220 */ /* 0x042fe20000410000 */
[----:B------:R-:W-:Y:S01]  /*82c0*/  MOV R153, R25 ;  /* 0x0000001900997202 */ /* 0x000fe20000000f00 */
[C---:B------:R-:W-:Y:S02]  /*82d0*/  FMUL.FTZ R25, R2.reuse, R137 ;  /* 0x0000008902197220 */ /* 0x040fe40000410000 */
[C---:B------:R-:W-:Y:S01]  /*82e0*/  FMUL.FTZ R12, R2.reuse, R148 ;  /* 0x00000094020c7220 */ /* 0x040fe20000410000 */
[----:B------:R-:W-:Y:S04]  /*82f0*/  MOV R148, R15 ;  /* 0x0000000f00947202 */ /* 0x000fe80000000f00 */
[----:B------:R-:W1:Y:S01]  /*8300*/  MUFU.EX2 R16, R16 ;  /* 0x0000001000107308 */ /* 0x000e620000000800 */
[C---:B------:R-:W-:Y:S02]  /*8310*/  FMUL.FTZ R13, R2.reuse, R149 ;  /* 0x00000095020d7220 */ /* 0x040fe40000410000 */
[----:B------:R-:W-:Y:S01]  /*8320*/  FMUL.FTZ R28, R2, R28 ;  /* 0x0000001c021c7220 */ /* 0x000fe20000410000 */
[----:B---3--:R-:W-:Y:S01]  /*8330*/  F2FP.BF16.PACK_AB R168, R18, R8 ;  /* 0x0000000812a8723e */ /* 0x008fe200000010ff */
        /* <DEDUP_REMOVED lines=51> */
[----:B------:R-:W-:Y:S01]  /*8670*/  FMUL.FTZ R129, R2, R129 ;  /* 0x0000008102817220 */ /* 0x000fe20000410000 */
[----:B--2---:R-:W-:Y:S02]  /*8680*/  FSEL R6, R5, -INF , !P0 ;  /* 0xff80000005067808 */ /* 0x004fe40004000000 */
[----:B------:R-:W2:Y:S01]  /*8690*/  LDL.LU R5, [R1+0x20] ;  /* 0x0000200001057983 */ /* 0x000ea20000300800 */
[----:B------:R-:W-:Y:S02]  /*86a0*/  ISETP.GT.AND P0, PT, R3, 0x1, P2 ;  /* 0x000000010300780c */ /* 0x000fe40001704270 */
[----:B------:R-:W-:Y:S01]  /*86b0*/  PLOP3.LUT P2, PT, PT, PT, UP1, 0x40, 0x0 ;  /* 0x000000000000781c */ /* 0x000fe20003f4e818 */
[----:B------:R-:W-:Y:S01]  /*86c0*/  UISETP.NE.AND UP1, UPT, UR18, URZ, UPT ;  /* 0x0000003f1200728c */ /* 0x000fe2000bf25270 */
[C---:B------:R-:W-:Y:S04]  /*86d0*/  ISETP.LT.OR P0, PT, R4.reuse, 0x2, P0 ;  /* 0x000000020400780c */ /* 0x040fe80000701670 */
[----:B------:R-:W-:Y:S02]  /*86e0*/  FSEL R7, R179, -INF , !P0 ;  /* 0xff800000b3077808 */ /* 0x000fe40004000000 */
[C---:B------:R-:W-:Y:S02]  /*86f0*/  ISETP.GT.AND P0, PT, R3.reuse, 0x8, P1 ;  /* 0x000000080300780c */ /* 0x040fe40000f04270 */
[----:B------:R-:W-:Y:S01]  /*8700*/  PLOP3.LUT P1, PT, PT, PT, UP0, 0x40, 0x0 ;  /* 0x000000000000781c */ /* 0x000fe20003f2e808 */
[----:B------:R-:W-:Y:S01]  /*8710*/  UISETP.NE.AND UP0, UPT, UR11, URZ, UPT ;  /* 0x0000003f0b00728c */ /* 0x000fe2000bf05270 */
[----:B------:R-:W-:Y:S04]  /*8720*/  ISETP.LT.OR P0, PT, R4, 0x9, P0 ;  /* 0x000000090400780c */ /* 0x000fe80000701670 */
[----:B------:R-:W-:Y:S02]  /*8730*/  FSEL R10, R178, -INF , !P0 ;  /* 0xff800000b20a7808 */ /* 0x000fe40004000000 */
[----:B------:R-:W-:Y:S02]  /*8740*/  ISETP.GT.AND P0, PT, R3, 0x9, P2 ;  /* 0x000000090300780c */ /* 0x000fe40001704270 */
[----:B------:R-:W-:Y:S02]  /*8750*/  PLOP3.LUT P2, PT, PT, PT, UP6, 0x40, 0x0 ;  /* 0x000000000000781c */ /* 0x000fe40003f4e868 */
[C---:B------:R-:W-:Y:S04]  /*8760*/  ISETP.LT.OR P0, PT, R4.reuse, 0xa, P0 ;  /* 0x0000000a0400780c */ /* 0x040fe80000701670 */
[----:B------:R-:W-:Y:S02]  /*8770*/  FSEL R171, R177, -INF , !P0 ;  /* 0xff800000b1ab7808 */ /* 0x000fe40004000000 */
[C---:B------:R-:W-:Y:S02]  /*8780*/  ISETP.GT.AND P0, PT, R3.reuse, 0x10, P1 ;  /* 0x000000100300780c */ /* 0x040fe40000f04270 */
[----:B------:R-:W-:Y:S02]  /*8790*/  PLOP3.LUT P1, PT, PT, PT, UP5, 0x40, 0x0 ;  /* 0x000000000000781c */ /* 0x000fe40003f2e858 */
[----:B------:R-:W-:Y:S02]  /*87a0*/  ISETP.LT.OR P0, PT, R4, 0x11, P0 ;  /* 0x000000110400780c */ /* 0x000fe40000701670 */
[C---:B------:R-:W-:Y:S02]  /*87b0*/  ISETP.GT.AND P1, PT, R3.reuse, 0x18, P1 ;  /* 0x000000180300780c */ /* 0x040fe40000f24270 */
[----:B------:R-:W-:Y:S02]  /*87c0*/  FSEL R176, R176, -INF , !P0 ;  /* 0xff800000b0b07808 */ /* 0x000fe40004000000 */
[----:B------:R-:W-:Y:S02]  /*87d0*/  ISETP.LT.OR P1, PT, R4, 0x19, P1 ;  /* 0x000000190400780c */ /* 0x000fe40000f21670 */
[C---:B------:R-:W-:Y:S02]  /*87e0*/  ISETP.GT.AND P0, PT, R3.reuse, 0x11, P2 ;  /* 0x000000110300780c */ /* 0x040fe40001704270 */
[----:B------:R-:W-:Y:S02]  /*87f0*/  FSEL R172, R170, -INF , !P1 ;  /* 0xff800000aaac7808 */ /* 0x000fe40004800000 */
[----:B------:R-:W-:Y:S02]  /*8800*/  PLOP3.LUT P1, PT, PT, PT, UP3, 0x40, 0x0 ;  /* 0x000000000000781c */ /* 0x000fe40003f2e838 */
[C---:B------:R-:W-:Y:S02]  /*8810*/  ISETP.LT.OR P0, PT, R4.reuse, 0x12, P0 ;  /* 0x000000120400780c */ /* 0x040fe40000701670 */
[----:B------:R-:W-:Y:S02]  /*8820*/  ISETP.GT.AND P1, PT, R3, 0x20, P1 ;  /* 0x000000200300780c */ /* 0x000fe40000f24270 */
[----:B------:R-:W-:Y:S02]  /*8830*/  FSEL R175, R175, -INF , !P0 ;  /* 0xff800000afaf7808 */ /* 0x000fe40004000000 */
[----:B------:R-:W-:Y:S02]  /*8840*/  ISETP.LT.OR P1, PT, R4, 0x21, P1 ;  /* 0x000000210400780c */ /* 0x000fe40000f21670 */
[----:B------:R-:W-:Y:S02]  /*8850*/  PLOP3.LUT P0, PT, PT, PT, UP4, 0x40, 0x0 ;  /* 0x000000000000781c */ /* 0x000fe40003f0e848 */
[----:B------:R-:W-:Y:S01]  /*8860*/  FSEL R178, R21, -INF , !P1 ;  /* 0xff80000015b27808 */ /* 0x000fe20004800000 */
[----:B------:R-:W-:Y:S01]  /*8870*/  FMUL.FTZ R21, R2, R141 ;  /* 0x0000008d02157220 */ /* 0x000fe20000410000 */
[C---:B------:R-:W-:Y:S01]  /*8880*/  ISETP.GT.AND P0, PT, R3.reuse, 0x19, P0 ;  /* 0x000000190300780c */ /* 0x040fe20000704270 */
[----:B------:R-:W3:Y:S01]  /*8890*/  LDL.LU R141, [R1+0x24] ;  /* 0x00002400018d7983 */ /* 0x000ee20000300800 */
[----:B------:R-:W-:Y:S02]  /*88a0*/  PLOP3.LUT P1, PT, PT, PT, UP1, 0x40, 0x0 ;  /* 0x000000000000781c */ /* 0x000fe40003f2e818 */
[C---:B------:R-:W-:Y:S02]  /*88b0*/  ISETP.LT.OR P0, PT, R4.reuse, 0x1a, P0 ;  /* 0x0000001a0400780c */ /* 0x040fe40000701670 */
[----:B------:R-:W-:Y:S02]  /*88c0*/  ISETP.GT.AND P1, PT, R3, 0x28, P1 ;  /* 0x000000280300780c */ /* 0x000fe40000f24270 */
[----:B------:R-:W-:Y:S02]  /*88d0*/  FSEL R173, R169, -INF , !P0 ;  /* 0xff800000a9ad7808 */ /* 0x000fe40004000000 */
[----:B------:R-:W-:Y:S02]  /*88e0*/  PLOP3.LUT P0, PT, PT, PT, UP2, 0x40, 0x0 ;  /* 0x000000000000781c */ /* 0x000fe40003f0e828 */
[C---:B------:R-:W-:Y:S02]  /*88f0*/  ISETP.LT.OR P1, PT, R4.reuse, 0x29, P1 ;  /* 0x000000290400780c */ /* 0x040fe40000f21670 */
[----:B------:R-:W-:Y:S02]  /*8900*/  ISETP.GT.AND P0, PT, R3, 0x21, P0 ;  /* 0x000000210300780c */ /* 0x000fe40000704270 */
[----:B------:R-:W-:Y:S02]  /*8910*/  FSEL R177, R23, -INF , !P1 ;  /* 0xff80000017b17808 */ /* 0x000fe40004800000 */
[----:B------:R-:W-:Y:S02]  /*8920*/  ISETP.LT.OR P0, PT, R4, 0x22, P0 ;  /* 0x000000220400780c */ /* 0x000fe40000701670 */
[----:B-1----:R-:W-:Y:S02]  /*8930*/  F2FP.BF16.PACK_AB R170, R16, R17 ;  /* 0x0000001110aa723e */ /* 0x002fe400000010ff */
[----:B------:R-:W-:Y:S01]  /*8940*/  FSEL R179, R20, -INF , !P0 ;  /* 0xff80000014b37808 */ /* 0x000fe20004000000 */
[----:B------:R-:W-:Y:S01]  /*8950*/  FMUL.FTZ R20, R2, R140 ;  /* 0x0000008c02147220 */ /* 0x000fe20000410000 */
[----:B------:R-:W-:Y:S01]  /*8960*/  PLOP3.LUT P0, PT, PT, PT, UP0, 0x40, 0x0 ;  /* 0x000000000000781c */ /* 0x000fe20003f0e808 */
[----:B------:R-:W-:Y:S01]  /*8970*/  UISETP.GT.AND UP0, UPT, UR8, UR10, UPT ;  /* 0x0000000a0800728c */ /* 0x000fe2000bf04270 */
[----:B------:R-:W-:Y:S01]  /*8980*/  MOV R140, R19 ;  /* 0x00000013008c7202 */ /* 0x000fe20000000f00 */
[----:B------:R-:W-:Y:S01]  /*8990*/  UIADD3 UR8, UR8, -0x1, URZ ;  /* 0xffffffff08087890 */ /* 0x000fe2000fffe03f */
[----:B------:R-:W-:Y:S04]  /*89a0*/  ISETP.GT.AND P0, PT, R3, 0x29, P0 ;  /* 0x000000290300780c */ /* 0x000fe80000704270 */
[----:B------:R-:W-:Y:S04]  /*89b0*/  ISETP.LT.OR P0, PT, R4, 0x2a, P0 ;  /* 0x0000002a0400780c */ /* 0x000fe80000701670 */
[----:B------:R-:W-:Y:S01]  /*89c0*/  FSEL R132, R22, -INF , !P0 ;  /* 0xff80000016847808 */ /* 0x000fe20004000000 */
[C---:B--2---:R-:W-:Y:S02]  /*89d0*/  FFMA.FTZ R0, R2.reuse, R5, R8 ;  /* 0x0000000502007223 */ /* 0x044fe40000010008 */
[----:B------:R-:W-:Y:S01]  /*89e0*/  FMUL.FTZ R8, R2, R152 ;  /* 0x0000009802087220 */ /* 0x000fe20000410000 */
[----:B------:R-:W-:Y:S01]  /*89f0*/  MOV R152, R24 ;  /* 0x0000001800987202 */ /* 0x000fe20000000f00 */
[----:B------:R-:W-:Y:S01]  /*8a00*/  FADD.FTZ R4, R18, R0 ;  /* 0x0000000012047221 */ /* 0x000fe20000010000 */
[----:B------:R-:W-:Y:S01]  /*8a10*/  FMNMX.FTZ R0, R6, R134, !PT ;  /* 0x0000008606007209 */ /* 0x000fe20007810000 */
[C---:B------:R-:W-:Y:S02]  /*8a20*/  FMUL.FTZ R24, R2.reuse, R136 ;  /* 0x0000008802187220 */ /* 0x040fe40000410000 */
[----:B------:R-:W-:Y:S01]  /*8a30*/  FMUL.FTZ R5, R2, R157 ;  /* 0x0000009d02057220 */ /* 0x000fe20000410000 */
[----:B------:R-:W-:Y:S01]  /*8a40*/  FMNMX.FTZ R0, R7, R0, !PT ;  /* 0x0000000007007209 */ /* 0x000fe20007810000 */
[----:B------:R-:W-:Y:S01]  /*8a50*/  MUFU.EX2 R152, R152 ;  /* 0x0000009800987308 */ /* 0x000fe20000000800 */
        /* <DEDUP_REMOVED lines=14> */
[----:B-1----:R-:W-:Y:S01]  /*8b40*/  FMNMX.FTZ R3, R0, R3, !PT ;  /* 0x0000000300037209 */ /* 0x002fe20007810000 */
[----:B------:R-:W-:Y:S02]  /*8b50*/  FADD.FTZ R0, R17, R4 ;  /* 0x0000000411007221 */ /* 0x000fe40000010000 */
[----:B------:R-:W-:Y:S01]  /*8b60*/  FMUL.FTZ R4, R2, R156 ;  /* 0x0000009c02047220 */ /* 0x000fe20000410000 */
[C---:B------:R-:W-:Y:S01]  /*8b70*/  FSETP.NEU.FTZ.AND P0, PT, R3.reuse, -INF , PT ;  /* 0xff8000000300780b */ /* 0x040fe20003f1d000 */
[----:B------:R-:W-:Y:S01]  /*8b80*/  FADD.FTZ R11, R16, R0 ;  /* 0x00000000100b7221 */ /* 0x000fe20000010000 */
[----:B------:R-:W-:Y:S01]  /*8b90*/  MOV R156, R27 ;  /* 0x0000001b009c7202 */ /* 0x000fe20000000f00 */
[C---:B------:R-:W-:Y:S01]  /*8ba0*/  FMUL.FTZ R16, R2.reuse, R144 ;  /* 0x0000009002107220 */ /* 0x040fe20000410000 */
[C---:B------:R-:W-:Y:S01]  /*8bb0*/  FSEL R0, R3.reuse, RZ, P0 ;  /* 0x000000ff03007208 */ /* 0x040fe20000000000 */
[----:B------:R-:W-:Y:S01]  /*8bc0*/  FMUL.FTZ R17, R2, R145 ;  /* 0x0000009102117220 */ /* 0x000fe20000410000 */
[----:B------:R-:W-:Y:S02]  /*8bd0*/  MOV R145, R26 ;  /* 0x0000001a00917202 */ /* 0x000fe40000000f00 */
[----:B------:R-:W-:Y:S01]  /*8be0*/  MOV R149, R11 ;  /* 0x0000000b00957202 */ /* 0x000fe20000000f00 */
[----:B------:R-:W-:Y:S01]  /*8bf0*/  FADD.FTZ R0, -R0, R134 ;  /* 0x0000008600007221 */ /* 0x000fe20000010100 */
[----:B------:R-:W-:Y:S01]  /*8c00*/  MUFU.EX2 R156, R156 ;  /* 0x0000009c009c7308 */ /* 0x000fe20000000800 */
[----:B------:R-:W-:Y:S02]  /*8c10*/  FMUL.FTZ R134, R3, c[0x0][0x2d0] ;  /* 0x0000b40003867a20 */ /* 0x000fe40000410000 */
[----:B------:R-:W-:Y:S03]  /*8c20*/  FMUL.FTZ R0, R0, c[0x0][0x2d0] ;  /* 0x0000b40000007a20 */ /* 0x000fe60000410000 */
[----:B------:R-:W-:Y:S02]  /*8c30*/  FSEL R134, R134, RZ, P0 ;  /* 0x000000ff86867208 */ /* 0x000fe40000000000 */
[----:B------:R-:W-:Y:S02]  /*8c40*/  PLOP3.LUT P0, PT, PT, PT, UP0, 0x80, 0x0 ;  /* 0x000000000000781c */ /* 0x000fe40003f0f008 */
[----:B------:R-:W1:Y:S01]  /*8c50*/  MUFU.EX2 R0, R0 ;  /* 0x0000000000007308 */ /* 0x000e620000000800 */
[--C-:B------:R-:W-:Y:S02]  /*8c60*/  FFMA.FTZ R169, R6, c[0x0][0x2d0], -R134.reuse ;  /* 0x0000b40006a97a23 */ /* 0x100fe40000010886 */
[--C-:B------:R-:W-:Y:S02]  /*8c70*/  FFMA.FTZ R7, R7, c[0x0][0x2d0], -R134.reuse ;  /* 0x0000b40007077a23 */ /* 0x100fe40000010886 */
[--C-:B------:R-:W-:Y:S05]  /*8c80*/  FFMA.FTZ R2, R10, c[0x0][0x2d0], -R134.reuse ;  /* 0x0000b4000a027a23 */ /* 0x100fea0000010886 */
[----:B------:R-:W3:Y:S10]  /*8c90*/  MUFU.EX2 R169, R169 ;  /* 0x000000a900a97308 */ /* 0x000ef40000000800 */
[----:B------:R-:W2:Y:S01]  /*8ca0*/  MUFU.EX2 R144, R7 ;  /* 0x0000000700907308 */ /* 0x000ea20000000800 */
[C---:B-1----:R-:W-:Y:S02]  /*8cb0*/  FMUL.FTZ R26, R0.reuse, R138 ;  /* 0x0000008a001a7220 */ /* 0x042fe40000410000 */
[C---:B------:R-:W-:Y:S02]  /*8cc0*/  FMUL.FTZ R27, R0.reuse, R139 ;  /* 0x0000008b001b7220 */ /* 0x040fe40000410000 */
[----:B------:R-:W1:Y:S01]  /*8cd0*/  LDSM.16.MT88.4 R136, [R236+0x100] ;  /* 0x00010000ec88783b */ /* 0x000e620000004200 */
[C---:B------:R-:W-:Y:S02]  /*8ce0*/  FMUL.FTZ R11, R0.reuse, R155 ;  /* 0x0000009b000b7220 */ /* 0x040fe40000410000 */
[C---:B------:R-:W-:Y:S02]  /*8cf0*/  FMUL.FTZ R22, R0.reuse, R142 ;  /* 0x0000008e00167220 */ /* 0x040fe40000410000 */
[C---:B------:R-:W-:Y:S02]  /*8d00*/  FMUL.FTZ R23, R0.reuse, R143 ;  /* 0x0000008f00177220 */ /* 0x040fe40000410000 */
[C---:B------:R-:W-:Y:S01]  /*8d10*/  FMUL.FTZ R6, R0.reuse, R158 ;  /* 0x0000009e00067220 */ /* 0x040fe20000410000 */
[----:B------:R-:W-:Y:S01]  /*8d20*/  MOV R158, R145 ;  /* 0x00000091009e7202 */ /* 0x000fe20000000f00 */
[C---:B------:R-:W-:Y:S01]  /*8d30*/  FMUL.FTZ R10, R0.reuse, R154 ;  /* 0x0000009a000a7220 */ /* 0x040fe20000410000 */
[----:B------:R-:W-:Y:S01]  /*8d40*/  MOV R154, R149 ;  /* 0x00000095009a7202 */ /* 0x000fe20000000f00 */
[C---:B------:R-:W-:Y:S01]  /*8d50*/  FMUL.FTZ R14, R0.reuse, R150 ;  /* 0x00000096000e7220 */ /* 0x040fe20000410000 */
[----:B------:R-:W-:Y:S01]  /*8d60*/  MUFU.EX2 R145, R157 ;  /* 0x0000009d00917308 */ /* 0x000fe20000000800 */
[C---:B------:R-:W-:Y:S02]  /*8d70*/  FMUL.FTZ R15, R0.reuse, R151 ;  /* 0x00000097000f7220 */ /* 0x040fe40000410000 */
[----:B---3--:R-:W-:Y:S01]  /*8d80*/  FFMA.FTZ R151, R0, R141, R169 ;  /* 0x0000008d00977223 */ /* 0x008fe200000100a9 */
[----:B--2---:R-:W-:Y:S01]  /*8d90*/  F2FP.BF16.PACK_AB R169, R144, R169 ;  /* 0x000000a990a9723e */ /* 0x004fe200000010ff */
[C---:B------:R-:W-:Y:S01]  /*8da0*/  FMUL.FTZ R7, R0.reuse, R159 ;  /* 0x0000009f00077220 */ /* 0x040fe20000410000 */
[----:B------:R-:W-:Y:S01]  /*8db0*/  MOV R159, R140 ;  /* 0x0000008c009f7202 */ /* 0x000fe20000000f00 */
[C---:B------:R-:W-:Y:S01]  /*8dc0*/  FMUL.FTZ R18, R0.reuse, R146 ;  /* 0x0000009200127220 */ /* 0x040fe20000410000 */
[----:B------:R-:W-:Y:S01]  /*8dd0*/  LDSM.16.MT88.4 R140, [R236+0x900] ;  /* 0x00090000ec8c783b */ /* 0x000fe20000004200 */
        /* <DEDUP_REMOVED lines=56> */
[--C-:B------:R-:W-:Y:S02]  /*9160*/  FFMA.FTZ R0, R171, c[0x0][0x2d0], -R134.reuse ;  /* 0x0000b400ab007a23 */ /* 0x100fe40000010886 */
[----:B------:R-:W-:Y:S02]  /*9170*/  FADD.FTZ R144, R144, R151 ;  /* 0x0000009790907221 */ /* 0x000fe40000010000 */
[----:B------:R-:W2:Y:S02]  /*9180*/  MUFU.EX2 R146, R0 ;  /* 0x0000000000927308 */ /* 0x000ea40000000800 */
[----:B--2---:R-:W-:Y:S01]  /*9190*/  F2FP.BF16.PACK_AB R171, R146, R147 ;  /* 0x0000009392ab723e */ /* 0x004fe200000010ff */
[--C-:B------:R-:W-:Y:S07]  /*91a0*/  FFMA.FTZ R0, R176, c[0x0][0x2d0], -R134.reuse ;  /* 0x0000b400b0007a23 */ /* 0x100fee0000010886 */
[----:B------:R-:W-:Y:S01]  /*91b0*/  MUFU.EX2 R176, R159 ;  /* 0x0000009f00b07308 */ /* 0x000fe20000000800 */
[C---:B-1----:R-:W-:Y:S09]  /*91c0*/  HMMA.16816.F32.BF16 R4, R168.reuse, R136, R4 ;  /* 0x00000088a804723c */ /* 0x042ff20000041804 */
[----:B------:R1:W-:Y:S01]  /*91d0*/  MUFU.EX2 R149, R0 ;  /* 0x0000000000957308 */ /* 0x0003e20000000800 */
[C---:B------:R-:W-:Y:S01]  /*91e0*/  HMMA.16816.F32.BF16 R8, R168.reuse, R138, R8 ;  /* 0x0000008aa808723c */ /* 0x040fe20000041808 */
[----:B------:R-:W2:Y:S02]  /*91f0*/  LDSM.16.MT88.4 R136, [R237+0x100] ;  /* 0x00010000ed88783b */ /* 0x000ea40000004200 */
[--C-:B-1----:R-:W-:Y:S06]  /*9200*/  FFMA.FTZ R0, R175, c[0x0][0x2d0], -R134.reuse ;  /* 0x0000b400af007a23 */ /* 0x102fec0000010886 */
[----:B------:R1:W3:Y:S01]  /*9210*/  MUFU.EX2 R150, R0 ;  /* 0x0000000000967308 */ /* 0x0002e20000000800 */
[C---:B--2---:R-:W-:Y:S08]  /*9220*/  HMMA.16816.F32.BF16 R12, R168.reuse, R136, R12 ;  /* 0x00000088a80c723c */ /* 0x044ff0000004180c */
[C---:B------:R-:W-:Y:S01]  /*9230*/  HMMA.16816.F32.BF16 R16, R168.reuse, R138, R16 ;  /* 0x0000008aa810723c */ /* 0x040fe20000041810 */
[----:B------:R-:W2:Y:S03]  /*9240*/  LDSM.16.MT88.4 R136, [R240+0x100] ;  /* 0x00010000f088783b */ /* 0x000ea60000004200 */
[--C-:B-1----:R-:W-:Y:S04]  /*9250*/  FFMA.FTZ R0, R172, c[0x0][0x2d0], -R134.reuse ;  /* 0x0000b400ac007a23 */ /* 0x102fe80000010886 */
[----:B------:R1:W-:Y:S04]  /*9260*/  MUFU.EX2 R148, R0 ;  /* 0x0000000000947308 */ /* 0x0003e80000000800 */
[----:B-1----:R-:W-:Y:S06]  /*9270*/  FFMA.FTZ R0, R173, c[0x0][0x2d0], -R134 ;  /* 0x0000b400ad007a23 */ /* 0x002fec0000010886 */
[----:B------:R1:W4:Y:S01]  /*9280*/  MUFU.EX2 R174, R0 ;  /* 0x0000000000ae7308 */ /* 0x0003220000000800 */
[C---:B--2---:R-:W-:Y:S08]  /*9290*/  HMMA.16816.F32.BF16 R20, R168.reuse, R136, R20 ;  /* 0x00000088a814723c */ /* 0x044ff00000041814 */
[C---:B------:R-:W-:Y:S01]  /*92a0*/  HMMA.16816.F32.BF16 R24, R168.reuse, R138, R24 ;  /* 0x0000008aa818723c */ /* 0x040fe20000041818 */
[----:B------:R-:W2:Y:S03]  /*92b0*/  LDSM.16.MT88.4 R136, [R239+0x100] ;  /* 0x00010000ef88783b */ /* 0x000ea60000004200 */
[----:B-1----:R-:W-:Y:S02]  /*92c0*/  FADD.FTZ R0, R2, R154 ;  /* 0x0000009a02007221 */ /* 0x002fe40000010000 */
[----:B------:R-:W1:Y:S02]  /*92d0*/  MUFU.EX2 R154, R158 ;  /* 0x0000009e009a7308 */ /* 0x000e640000000800 */
[----:B------:R-:W-:Y:S04]  /*92e0*/  FADD.FTZ R151, R145, R0 ;  /* 0x0000000091977221 */ /* 0x000fe80000010000 */
[----:B------:R-:W-:Y:S01]  /*92f0*/  FADD.FTZ R0, R147, R144 ;  /* 0x0000009093007221 */ /* 0x000fe20000010000 */
        /* <DEDUP_REMOVED lines=36> */
[C---:B--2---:R-:W-:Y:S07]  /*9540*/  HMMA.16816.F32.BF16 R124, R168.reuse, R136, R124 ;  /* 0x00000088a87c723c */ /* 0x044fee000004187c */
[----:B------:R-:W-:Y:S01]  /*9550*/  F2FP.BF16.PACK_AB R136, R145, R2 ;  /* 0x000000029188723e */ /* 0x000fe200000010ff */
[----:B------:R-:W-:Y:S04]  /*9560*/  HMMA.16816.F32.BF16 R128, R168, R138, R128 ;  /* 0x0000008aa880723c */ /* 0x000fe80000041880 */
[----:B---3--:R-:W-:Y:S01]  /*9570*/  F2FP.BF16.PACK_AB R137, R150, R149 ;  /* 0x000000959689723e */ /* 0x008fe200000010ff */
[----:B------:R-:W-:Y:S02]  /*9580*/  FADD.FTZ R2, R146, R0 ;  /* 0x0000000092027221 */ /* 0x000fe40000010000 */
[----:B------:R-:W-:Y:S01]  /*9590*/  F2FP.BF16.PACK_AB R138, R157, R156 ;  /* 0x0000009c9d8a723e */ /* 0x000fe200000010ff */
[----:B------:R-:W-:Y:S01]  /*95a0*/  LDSM.16.MT88.4 R144, [R239+0x5100] ;  /* 0x00510000ef90783b */ /* 0x000fe20000004200 */
[----:B----4-:R-:W-:Y:S03]  /*95b0*/  F2FP.BF16.PACK_AB R139, R174, R148 ;  /* 0x00000094ae8b723e */ /* 0x010fe600000010ff */
[----:B------:R-:W-:Y:S01]  /*95c0*/  FFMA.FTZ R0, R178, c[0x0][0x2d0], -R134 ;  /* 0x0000b400b2007a23 */ /* 0x000fe20000010886 */
[----:B-1----:R-:W-:Y:S01]  /*95d0*/  MOV R178, R154 ;  /* 0x0000009a00b27202 */ /* 0x002fe20000000f00 */
[----:B------:R-:W-:Y:S02]  /*95e0*/  FADD.FTZ R2, R149, R2 ;  /* 0x0000000295027221 */ /* 0x000fe40000010000 */
[C---:B------:R-:W-:Y:S01]  /*95f0*/  HMMA.16816.F32.BF16 R4, R136.reuse, R140, R4 ;  /* 0x0000008c8804723c */ /* 0x040fe20000041804 */
[----:B------:R1:W-:Y:S04]  /*9600*/  MUFU.EX2 R172, R0 ;  /* 0x0000000000ac7308 */ /* 0x0003e80000000800 */
[----:B------:R-:W-:Y:S03]  /*9610*/  FADD.FTZ R2, R150, R2 ;  /* 0x0000000296027221 */ /* 0x000fe60000010000 */
[C---:B------:R-:W-:Y:S01]  /*9620*/  HMMA.16816.F32.BF16 R8, R136.reuse, R142, R8 ;  /* 0x0000008e8808723c */ /* 0x040fe20000041808 */
[----:B------:R-:W2:Y:S03]  /*9630*/  LDSM.16.MT88.4 R140, [R237+0x900] ;  /* 0x00090000ed8c783b */ /* 0x000ea60000004200 */
[--C-:B-1----:R-:W-:Y:S01]  /*9640*/  FFMA.FTZ R0, R179, c[0x0][0x2d0], -R134.reuse ;  /* 0x0000b400b3007a23 */ /* 0x102fe20000010886 */
[----:B------:R-:W-:Y:S03]  /*9650*/  MOV R179, R153 ;  /* 0x0000009900b37202 */ /* 0x000fe60000000f00 */
[----:B------:R1:W3:Y:S01]  /*9660*/  MUFU.EX2 R173, R0 ;  /* 0x0000000000ad7308 */ /* 0x0002e20000000800 */
[----:B------:R-:W-:Y:S01]  /*9670*/  F2FP.BF16.PACK_AB R170, R178, R179 ;  /* 0x000000b3b2aa723e */ /* 0x000fe200000010ff */
[C---:B--2---:R-:W-:Y:S03]  /*9680*/  HMMA.16816.F32.BF16 R12, R136.reuse, R140, R12 ;  /* 0x0000008c880c723c */ /* 0x044fe6000004180c */
[--C-:B-1----:R-:W-:Y:S01]  /*9690*/  FFMA.FTZ R0, R177, c[0x0][0x2d0], -R134.reuse ;  /* 0x0000b400b1007a23 */ /* 0x102fe20000010886 */
[----:B------:R-:W-:Y:S01]  /*96a0*/  MOV R177, R152 ;  /* 0x0000009800b17202 */ /* 0x000fe20000000f00 */
[----:B------:R-:W-:Y:S01]  /*96b0*/  FFMA.FTZ R134, R132, c[0x0][0x2d0], -R134 ;  /* 0x0000b40084867a23 */ /* 0x000fe20000010886 */
[----:B------:R-:W-:Y:S02]  /*96c0*/  LDSM.16.MT88.4 R152, [R236+0x1100] ;  /* 0x00110000ec98783b */ /* 0x000fe40000004200 */
[C---:B------:R-:W-:Y:S01]  /*96d0*/  HMMA.16816.F32.BF16 R16, R136.reuse, R142, R16 ;  /* 0x0000008e8810723c */ /* 0x040fe20000041810 */
[----:B------:R1:W-:Y:S03]  /*96e0*/  MUFU.EX2 R132, R0 ;  /* 0x0000000000847308 */ /* 0x0003e60000000800 */
[----:B------:R-:W-:Y:S02]  /*96f0*/  F2FP.BF16.PACK_AB R168, R177, R176 ;  /* 0x000000b0b1a8723e */ /* 0x000fe400000010ff */
[----:B---3--:R-:W-:Y:S01]  /*9700*/  F2FP.BF16.PACK_AB R169, R173, R172 ;  /* 0x000000acada9723e */ /* 0x008fe200000010ff */
[----:B------:R-:W2:Y:S04]  /*9710*/  LDSM.16.MT88.4 R140, [R240+0x900] ;  /* 0x00090000f08c783b */ /* 0x000ea80000004200 */
[----:B------:R-:W3:Y:S01]  /*9720*/  MUFU.EX2 R134, R134 ;  /* 0x0000008600867308 */ /* 0x000ee20000000800 */
[----:B-1----:R-:W-:Y:S04]  /*9730*/  FADD.FTZ R0, R156, R151 ;  /* 0x000000979c007221 */ /* 0x002fe80000010000 */
[----:B------:R-:W-:Y:S02]  /*9740*/  FADD.FTZ R175, R157, R0 ;  /* 0x000000009daf7221 */ /* 0x000fe40000010000 */
[----:B------:R-:W-:Y:S02]  /*9750*/  FADD.FTZ R0, R148, R2 ;  /* 0x0000000294007221 */ /* 0x000fe40000010000 */
[----:B------:R-:W-:Y:S01]  /*9760*/  FADD.FTZ R2, R176, R175 ;  /* 0x000000afb0027221 */ /* 0x000fe20000010000 */
[----:B---3--:R-:W-:Y:S01]  /*9770*/  F2FP.BF16.PACK_AB R171, R134, R132 ;  /* 0x0000008486ab723e */ /* 0x008fe200000010ff */
[----:B------:R-:W-:Y:S02]  /*9780*/  FADD.FTZ R0, R174, R0 ;  /* 0x00000000ae007221 */ /* 0x000fe40000010000 */
[----:B------:R-:W-:Y:S02]  /*9790*/  FADD.FTZ R2, R177, R2 ;  /* 0x00000002b1027221 */ /* 0x000fe40000010000 */
[----:B------:R-:W-:Y:S02]  /*97a0*/  FADD.FTZ R0, R172, R0 ;  /* 0x00000000ac007221 */ /* 0x000fe40000010000 */
[----:B------:R-:W-:Y:S02]  /*97b0*/  FADD.FTZ R2, R179, R2 ;  /* 0x00000002b3027221 */ /* 0x000fe40000010000 */
[----:B------:R-:W-:Y:S01]  /*97c0*/  FADD.FTZ R0, R173, R0 ;  /* 0x00000000ad007221 */ /* 0x000fe20000010000 */
[C---:B--2---:R-:W-:Y:S03]  /*97d0*/  HMMA.16816.F32.BF16 R20, R136.reuse, R140, R20 ;  /* 0x0000008c8814723c */ /* 0x044fe60000041814 */
[----:B------:R-:W-:Y:S01]  /*97e0*/  FADD.FTZ R0, R132, R0 ;  /* 0x0000000084007221 */ /* 0x000fe20000010000 */
[-C--:B------:R-:W-:Y:S03]  /*97f0*/  MOV R132, R3.reuse ;  /* 0x0000000300847202 */ /* 0x080fe60000000f00 */
[----:B------:R-:W-:Y:S01]  /*9800*/  FADD.FTZ R0, R134, R0 ;  /* 0x0000000086007221 */ /* 0x000fe20000010000 */
[C---:B------:R-:W-:Y:S01]  /*9810*/  HMMA.16816.F32.BF16 R24, R136.reuse, R142, R24 ;  /* 0x0000008e8818723c */ /* 0x040fe20000041818 */
[----:B------:R-:W1:Y:S03]  /*9820*/  LDSM.16.MT88.4 R140, [R239+0x900] ;  /* 0x00090000ef8c783b */ /* 0x000e660000004200 */
[----:B------:R-:W-:Y:S04]  /*9830*/  MOV R134, R3 ;  /* 0x0000000300867202 */ /* 0x000fe80000000f00 */
        /* <DEDUP_REMOVED lines=34> */
[C---:B------:R-:W-:Y:S08]  /*9a60*/  HMMA.16816.F32.BF16 R120, R136.reuse, R142, R120 ;  /* 0x0000008e8878723c */ /* 0x040ff00000041878 */
[C---:B------:R-:W-:Y:S08]  /*9a70*/  HMMA.16816.F32.BF16 R124, R136.reuse, R144, R124 ;  /* 0x00000090887c723c */ /* 0x040ff0000004187c */
[----:B------:R-:W-:Y:S01]  /*9a80*/  HMMA.16816.F32.BF16 R128, R136, R146, R128 ;  /* 0x000000928880723c */ /* 0x000fe20000041880 */
[----:B------:R-:W1:Y:S07]  /*9a90*/  LDSM.16.MT88.4 R144, [R237+0x1100] ;  /* 0x00110000ed90783b */ /* 0x000e6e0000004200 */
[C---:B------:R-:W-:Y:S01]  /*9aa0*/  HMMA.16816.F32.BF16 R156, R168.reuse, R152, R4 ;  /* 0x00000098a89c723c */ /* 0x040fe20000041804 */
[----:B------:R-:W2:Y:S07]  /*9ab0*/  LDSM.16.MT88.4 R136, [R240+0x1100] ;  /* 0x00110000f088783b */ /* 0x000eae0000004200 */
[C---:B------:R-:W-:Y:S01]  /*9ac0*/  HMMA.16816.F32.BF16 R152, R168.reuse, R154, R8 ;  /* 0x0000009aa898723c */ /* 0x040fe20000041808 */
[----:B------:R-:W3:Y:S08]  /*9ad0*/  LDSM.16.MT88.4 R4, [R239+0x1100] ;  /* 0x00110000ef04783b */ /* 0x000ef00000004200 */
[----:B------:R-:W4:Y:S01]  /*9ae0*/  LDSM.16.MT88.4 R8, [R236+0x2900] ;  /* 0x00290000ec08783b */ /* 0x000f220000004200 */
[C---:B-1----:R-:W-:Y:S07]  /*9af0*/  HMMA.16816.F32.BF16 R148, R168.reuse, R144, R12 ;  /* 0x00000090a894723c */ /* 0x042fee000004180c */
[----:B------:R-:W1:Y:S01]  /*9b00*/  LDSM.16.MT88.4 R12, [R237+0x2900] ;  /* 0x00290000ed0c783b */ /* 0x000e620000004200 */
[C---:B------:R-:W-:Y:S08]  /*9b10*/  HMMA.16816.F32.BF16 R144, R168.reuse, R146, R16 ;  /* 0x00000092a890723c */ /* 0x040ff00000041810 */
[C---:B--2---:R-:W-:Y:S08]  /*9b20*/  HMMA.16816.F32.BF16 R140, R168.reuse, R136, R20 ;  /* 0x00000088a88c723c */ /* 0x044ff00000041814 */
[C---:B------:R-:W-:Y:S08]  /*9b30*/  HMMA.16816.F32.BF16 R136, R168.reuse, R138, R24 ;  /* 0x0000008aa888723c */ /* 0x040ff00000041818 */
[C---:B---3--:R-:W-:Y:S08]  /*9b40*/  HMMA.16816.F32.BF16 R28, R168.reuse, R4, R28 ;  /* 0x00000004a81c723c */ /* 0x048ff0000004181c */
[C---:B------:R-:W-:Y:S01]  /*9b50*/  HMMA.16816.F32.BF16 R32, R168.reuse, R6, R32 ;  /* 0x00000006a820723c */ /* 0x040fe20000041820 */
[----:B------:R-:W2:Y:S07]  /*9b60*/  LDSM.16.MT88.4 R4, [R240+0x2900] ;  /* 0x00290000f004783b */ /* 0x000eae0000004200 */
[C---:B----4-:R-:W-:Y:S08]  /*9b70*/  HMMA.16816.F32.BF16 R36, R168.reuse, R8, R36 ;  /* 0x00000008a824723c */ /* 0x050ff00000041824 */
        /* <DEDUP_REMOVED lines=30> */
[C---:B--2---:R-:W-:Y:S07]  /*9d60*/  HMMA.16816.F32.BF16 R124, R168.reuse, R4, R124 ;  /* 0x00000004a87c723c */ /* 0x044fee000004187c */
[----:B------:R-:W-:Y:S01]  /*9d70*/  FADD.FTZ R4, R178, R2 ;  /* 0x00000002b2047221 */ /* 0x000fe20000010000 */
[----:B------:R-:W-:Y:S04]  /*9d80*/  HMMA.16816.F32.BF16 R128, R168, R6, R128 ;  /* 0x00000006a880723c */ /* 0x000fe80000041880 */
[----:B------:R1:W-:Y:S01]  /*9d90*/  STL [R1+0x20], R4 ;  /* 0x0000200401007387 */ /* 0x0003e20000100800 */
[----:B------:R-:W-:Y:S03]  /*9da0*/  MOV R2, R133 ;  /* 0x0000008500027202 */ /* 0x000fe60000000f00 */
[----:B------:R1:W-:Y:S01]  /*9db0*/  STL [R1+0x24], R0 ;  /* 0x0000240001007387 */ /* 0x0003e20000100800 */
[----:B------:R-:W-:-:S05]  /*9dc0*/  @P0 BRA `(.L_x_357) ;  /* 0xffffc25000000947 */ /* 0x000fca000383ffff */
.L_x_346:
[----:B------:R-:W2:Y:S01]  /*9dd0*/  S2UR UR10, SR_CTAID.X ;  /* 0x00000000000a79c3 */ /* 0x000ea20000002500 */
[----:B------:R-:W-:-:S02]  /*9de0*/  UISETP.NE.AND UP1, UPT, UR14, URZ, UPT ;  /* 0x0000003f0e00728c */ /* 0x000fc4000bf25270 */
[----:B------:R-:W-:Y:S02]  /*9df0*/  UISETP.NE.AND UP0, UPT, UR13, URZ, UPT ;  /* 0x0000003f0d00728c */ /* 0x000fe4000bf05270 */
[----:B------:R-:W-:-:S04]  /*9e00*/  ULDC.64 UR4, c[0x0][0x2c8] ;  /* 0x0000b20000047ab9 */ /* 0x000fc80000000a00 */
[----:B------:R-:W-:Y:S01]  /*9e10*/  PLOP3.LUT P0, PT, PT, PT, UP0, 0x40, 0x0 ;  /* 0x000000000000781c */ /* 0x000fe20003f0e808 */
[----:B--2---:R-:W-:-:S04]  /*9e20*/  ULEA UR10, UR10, 0x7f, 0x7 ;  /* 0x0000007f0a0a7891 */ /* 0x004fc8000f8e383f */
[----:B------:R-:W-:-:S03]  /*9e30*/  UIMAD.WIDE.U32 UR18, UR10, UR4, URZ ;  /* 0x000000040a1272a5 */ /* 0x000fc6000f8e003f */
[----:B------:R-:W-:Y:S02]  /*9e40*/  ULDC UR4, c[0x0][0x168] ;  /* 0x00005a0000047ab9 */ /* 0x000fe40000000800 */
[----:B------:R-:W-:Y:S02]  /*9e50*/  @UP1 USHF.R.U32.HI UR10, URZ, UR5, UR19 ;  /* 0x000000053f0a1299 */ /* 0x000fe40008011613 */
[----:B------:R-:W-:Y:S02]  /*9e60*/  UIADD3 UR4, -UR4, 0x1, URZ ;  /* 0x0000000104047890 */ /* 0x000fe4000fffe13f */
[----:B------:R-:W-:Y:S02]  /*9e70*/  ULDC UR5, c[0x0][0x1d0] ;  /* 0x0000740000057ab9 */ /* 0x000fe40000000800 */
[----:B------:R-:W-:-:S03]  /*9e80*/  UIADD3 UR11, UR10, UR5, UR4 ;  /* 0x000000050a0b7290 */ /* 0x000fc6000fffe004 */
[----:B------:R-:W-:Y:S02]  /*9e90*/  ULDC UR10, c[0x0][0x324] ;  /* 0x0000c900000a7ab9 */ /* 0x000fe40000000800 */
[----:B------:R-:W-:Y:S01]  /*9ea0*/  UIADD3 UR10, UR11, -UR10, URZ ;  /* 0x8000000a0b0a7290 */ /* 0x000fe2000fffe03f */
[----:B------:R-:W-:Y:S05]  /*9eb0*/  @P0 BRA `(.L_x_358) ;  /* 0x0000014000000947 */ /* 0x000fea0003800000 */
        /* <DEDUP_REMOVED lines=11> */
.L_x_359:
[----:B------:R-:W-:Y:S02]  /*9f70*/  ULDC UR4, c[0x0][0x32c] ;  /* 0x0000cb0000047ab9 */ /* 0x000fe40000000800 */
[----:B------:R-:W-:-:S03]  /*9f80*/  UISETP.NE.AND UP0, UPT, UR4, 0x1, UPT ;  /* 0x000000010400788c */ /* 0x000fc6000bf05270 */
[----:B------:R-:W-:Y:S02]  /*9f90*/  ULDC.64 UR4, c[0x0][0x330] ;  /* 0x0000cc0000047ab9 */ /* 0x000fe40000000a00 */
[----:B------:R-:W-:-:S06]  /*9fa0*/  UIMAD.WIDE.U32 UR18, UR11, UR4, URZ ;  /* 0x000000040b1272a5 */ /* 0x000fcc000f8e003f */
[----:B------:R-:W-:Y:S02]  /*9fb0*/  @UP0 USHF.R.U32.HI UR11, URZ, UR5, UR19 ;  /* 0x000000053f0b0299 */ /* 0x000fe40008011613 */
.L_x_360:
[----:B------:R-:W-:Y:S02]  /*9fc0*/  ULDC UR4, c[0x0][0x32c] ;  /* 0x0000cb0000047ab9 */ /* 0x000fe40000000800 */
[----:B------:R-:W-:-:S04]  /*9fd0*/  UIMAD UR4, UR11, UR4, URZ ;  /* 0x000000040b0472a4 */ /* 0x000fc8000f8e023f */
[----:B------:R-:W-:-:S04]  /*9fe0*/  UISETP.LT.AND UP0, UPT, UR10, UR4, UPT ;  /* 0x000000040a00728c */ /* 0x000fc8000bf01270 */
[----:B------:R-:W-:-:S04]  /*9ff0*/  USEL UR10, UR10, UR4, !UP0 ;  /* 0x000000040a0a7287 */ /* 0x000fc8000c000000 */
.L_x_358:
[----:B------:R-:W-:-:S04]  /*a000*/  UIADD3 UR10, UR10, 0x2f, URZ ;  /* 0x0000002f0a0a7890 */ /* 0x000fc8000fffe03f */
[----:B------:R-:W-:-:S04]  /*a010*/  UIMAD.WIDE UR4, UR10, 0x2aaaaaab, URZ ;  /* 0x2aaaaaab0a0478a5 */ /* 0x000fc8000f8e023f */
        /* <DEDUP_REMOVED lines=9> */
[----:B-1----:R-:W4:Y:S04]  /*a0b0*/  LDL.64 R4, [R1+0x38] ;  /* 0x0000380001047983 */ /* 0x002f280000100a00 */
[----:B------:R-:W4:Y:S01]  /*a0c0*/  LDL.64 R2, [R1+0x30] ;  /* 0x0000300001027983 */ /* 0x000f220000100a00 */
[----:B--2---:R-:W-:-:S02]  /*a0d0*/  IADD3 R11, P0, R8, 0x40, RZ ;  /* 0x00000040080b7810 */ /* 0x004fc40007f1e0ff */
[----:B------:R-:W-:-:S03]  /*a0e0*/  IADD3 R10, P1, R8, 0x80, RZ ;  /* 0x00000080080a7810 */ /* 0x000fc60007f3e0ff */
[--C-:B---3--:R-:W-:Y:S01]  /*a0f0*/  IMAD.X R0, RZ, RZ, R7.reuse, P0 ;  /* 0x000000ffff007224 */ /* 0x108fe200000e0607 */
[----:B------:R-:W-:Y:S01]  /*a100*/  STL [R1+0x78], R11 ;  /* 0x0000780b01007387 */ /* 0x000fe20000100800 */
[----:B------:R-:W-:Y:S01]  /*a110*/  IADD3 R9, P0, R8, 0xc0, RZ ;  /* 0x000000c008097810 */ /* 0x000fe20007f1e0ff */
[--C-:B------:R-:W-:Y:S01]  /*a120*/  IMAD.X R8, RZ, RZ, R7.reuse, P1 ;  /* 0x000000ffff087224 */ /* 0x100fe200008e0607 */
[C---:B----4-:R-:W-:Y:S01]  /*a130*/  IADD3 R6, P1, R4.reuse, 0x80, RZ ;  /* 0x0000008004067810 */ /* 0x050fe20007f3e0ff */
[----:B------:R-:W-:Y:S02]  /*a140*/  STL [R1+0x70], R10 ;  /* 0x0000700a01007387 */ /* 0x000fe40000100800 */
[----:B------:R-:W-:Y:S01]  /*a150*/  IMAD.X R7, RZ, RZ, R7, P0 ;  /* 0x000000ffff077224 */ /* 0x000fe200000e0607 */
[C---:B------:R-:W-:Y:S01]  /*a160*/  IADD3 R5, P0, R4.reuse, 0xc0, RZ ;  /* 0x000000c004057810 */ /* 0x040fe20007f1e0ff */
[----:B------:R1:W-:Y:S04]  /*a170*/  STL [R1+0x74], R0 ;  /* 0x0000740001007387 */ /* 0x0003e80000100800 */
[----:B------:R-:W-:Y:S04]  /*a180*/  STL [R1+0x68], R9 ;  /* 0x0000680901007387 */ /* 0x000fe80000100800 */
[----:B------:R-:W-:Y:S01]  /*a190*/  STL [R1+0x6c], R8 ;  /* 0x00006c0801007387 */ /* 0x000fe20000100800 */
[----:B-1----:R-:W-:Y:S01]  /*a1a0*/  IADD3 R0, P2, R4, 0x40, RZ ;  /* 0x0000004004007810 */ /* 0x002fe20007f5e0ff */
[----:B------:R-:W-:-:S04]  /*a1b0*/  IMAD.X R4, RZ, RZ, R3, P1 ;  /* 0x000000ffff047224 */ /* 0x000fc800008e0603 */
[----:B------:R1:W-:Y:S04]  /*a1c0*/  STL [R1+0x60], R0 ;  /* 0x0000600001007387 */ /* 0x0003e80000100800 */
[----:B------:R-:W-:Y:S04]  /*a1d0*/  STL [R1+0x64], R7 ;  /* 0x0000640701007387 */ /* 0x000fe80000100800 */
[----:B------:R-:W-:Y:S01]  /*a1e0*/  STL [R1+0x58], R6 ;  /* 0x0000580601007387 */ /* 0x000fe20000100800 */
[----:B-1----:R-:W-:-:S05]  /*a1f0*/  IMAD.X R0, RZ, RZ, R3, P2 ;  /* 0x000000ffff007224 */ /* 0x002fca00010e0603 */
[----:B------:R1:W-:Y:S04]  /*a200*/  STL [R1+0x5c], R0 ;  /* 0x00005c0001007387 */ /* 0x0003e80000100800 */
[----:B------:R2:W-:Y:S01]  /*a210*/  STL [R1+0x50], R5 ;  /* 0x0000500501007387 */ /* 0x0005e20000100800 */
[----:B-1----:R-:W-:-:S05]  /*a220*/  IMAD.X R0, RZ, RZ, R3, P0 ;  /* 0x000000ffff007224 */ /* 0x002fca00000e0603 */
[----:B------:R2:W-:Y:S04]  /*a230*/  STL [R1+0x2c], R0 ;  /* 0x00002c0001007387 */ /* 0x0005e80000100800 */
[----:B------:R2:W-:Y:S02]  /*a240*/  STL [R1+0x54], R4 ;  /* 0x0000540401007387 */ /* 0x0005e40000100800 */
.L_x_364:
[----:B--2---:R-:W2:Y:S01]  /*a250*/  LDL R0, [R1] ;  /* 0x0000000001007983 */ /* 0x004ea20000100800 */
[----:B------:R-:W-:Y:S04]  /*a260*/  DEPBAR.LE SB0, 0x0 ;  /* 0x000080000000791a */ /* 0x000fe80000000000 */
[----:B------:R-:W-:Y:S01]  /*a270*/  BAR.SYNC.DEFER_BLOCKING 0x0 ;  /* 0x0000000000007b1d */ /* 0x000fe20000010000 */
[----:B------:R-:W-:Y:S01]  /*a280*/  UISETP.GT.AND UP0, UPT, UR9, UR8, UPT ;  /* 0x000000080900728c */ /* 0x000fe2000bf04270 */
[----:B------:R-:W-:Y:S05]  /*a290*/  MOV R2, R133 ;  /* 0x0000008500027202 */ /* 0x000fea0000000f00 */
        /* <DEDUP_REMOVED lines=13> */
[----:B------:R4:W-:Y:S01]  /*a370*/  STL.64 [R1+0x88], R8 ;  /* 0x0000880801007387 */ /* 0x0009e20000100a00 */
[----:B------:R-:W-:Y:S03]  /*a380*/  UIMAD UR11, UR11, UR4, URZ ;  /* 0x000000040b0b72a4 */ /* 0x000fe6000f8e023f */
[----:B------:R-:W3:Y:S01]  /*a390*/  LDL R12, [R1+0x4] ;  /* 0x00000400010c7983 */ /* 0x000ee20000100800 */
[----:B------:R-:W-:Y:S03]  /*a3a0*/  UIMAD UR11, UR8, UR5, UR11 ;  /* 0x00000005080b72a4 */ /* 0x000fe6000f8e020b */
[----:B------:R-:W3:Y:S01]  /*a3b0*/  LDL R22, [R1+0x78] ;  /* 0x0000780001167983 */ /* 0x000ee20000100800 */
[----:B------:R-:W-:Y:S02]  /*a3c0*/  UIADD3 UR4, UR19, UR11, URZ ;  /* 0x0000000b13047290 */ /* 0x000fe4000fffe03f */
[----:B------:R-:W-:Y:S01]  /*a3d0*/  UIMAD.WIDE.U32 UR18, UR18, 0x30, URZ ;  /* 0x00000030121278a5 */ /* 0x000fe2000f8e003f */
[----:B------:R-:W3:Y:S01]  /*a3e0*/  LDL R21, [R1+0x74] ;  /* 0x0000740001157983 */ /* 0x000ee20000100800 */
[----:B------:R-:W-:Y:S03]  /*a3f0*/  UIMAD UR4, UR4, 0x30, URZ ;  /* 0x00000030040478a4 */ /* 0x000fe6000f8e023f */
[----:B------:R-:W3:Y:S01]  /*a400*/  LDL R20, [R1+0x70] ;  /* 0x0000700001147983 */ /* 0x000ee20000100800 */
[----:B------:R-:W-:Y:S03]  /*a410*/  UIADD3 UR4, UR19, UR4, URZ ;  /* 0x0000000413047290 */ /* 0x000fe6000fffe03f */
[----:B------:R-:W3:Y:S04]  /*a420*/  LDL R15, [R1+0x6c] ;  /* 0x00006c00010f7983 */ /* 0x000ee80000100800 */
[----:B------:R-:W3:Y:S04]  /*a430*/  LDL R14, [R1+0x68] ;  /* 0x00006800010e7983 */ /* 0x000ee80000100800 */
[----:B----4-:R-:W4:Y:S04]  /*a440*/  LDL.64 R8, [R1+0x40] ;  /* 0x0000400001087983 */ /* 0x010f280000100a00 */
[----:B------:R-:W4:Y:S01]  /*a450*/  LDL R13, [R1+0x64] ;  /* 0x00006400010d7983 */ /* 0x000f220000100800 */
[----:B--2---:R-:W-:Y:S02]  /*a460*/  LOP3.LUT P2, RZ, R0, 0x1, RZ, 0xc0, !PT ;  /* 0x0000000100ff7812 */ /* 0x004fe4000784c0ff */
[----:B---3--:R-:W-:Y:S04]  /*a470*/  IADD3 R0, P1, R6, UR18, RZ ;  /* 0x0000001206007c10 */ /* 0x008fe8000ff3e0ff */
[C---:B------:R-:W-:Y:S02]  /*a480*/  LEA R4, P0, R0.reuse, c[0x0][0x1f8], 0x1 ;  /* 0x00007e0000047a11 */ /* 0x040fe400078008ff */
[----:B----4-:R-:W-:Y:S04]  /*a490*/  IADD3.X R3, R9, UR4, RZ, P1, !PT ;  /* 0x0000000409037c10 */ /* 0x010fe80008ffe4ff */
[----:B------:R-:W-:Y:S02]  /*a4a0*/  LEA.HI.X R5, R0, c[0x0][0x1fc], R3, 0x1, P0 ;  /* 0x00007f0000057a11 */ /* 0x000fe400000f0c03 */
[----:B------:R-:W-:Y:S03]  /*a4b0*/  IADD3 R0, P1, R22, UR18, RZ ;  /* 0x0000001216007c10 */ /* 0x000fe6000ff3e0ff */
        /* <DEDUP_REMOVED lines=24> */
[----:B------:R-:W-:Y:S02]  /*a640*/  @!P3 IMAD.X R5, R0, 0x1, R9, P1 ;  /* 0x000000010005b824 */ /* 0x000fe400008e0609 */
[----:B------:R2:W5:Y:S03]  /*a650*/  LDL.LU.64 R8, [R1+0x88] ;  /* 0x0000880001087983 */ /* 0x0005660000300a00 */
[----:B------:R-:W-:Y:S02]  /*a660*/  @!P3 LEA.HI.X R7, R4, c[0x0][0x1fc], R5, 0x1, P0 ;  /* 0x00007f000407ba11 */ /* 0x000fe400000f0c05 */
[----:B------:R-:W-:Y:S03]  /*a670*/  @!P3 IADD3 R5, P1, R3, R22, RZ ;  /* 0x000000160305b210 */ /* 0x000fe60007f3e0ff */
[----:B------:R3:W-:Y:S01]  /*a680*/  @!P3 LDGSTS.E.BYPASS.LTC128B.128 [R12+0x1100], [R6.64], !P6 ;  /* 0x01100000060cbfae */ /* 0x0007e2000f101d50 */
[C---:B------:R-:W-:Y:S01]  /*a690*/  @!P3 LEA R4, P0, R5.reuse, c[0x0][0x1f8], 0x1 ;  /* 0x00007e000504ba11 */ /* 0x040fe200078008ff */
[C---:B---3--:R-:W-:Y:S05]  /*a6a0*/  @!P3 IMAD.X R6, R0.reuse, 0x1, R21, P1 ;  /* 0x000000010006b824 */ /* 0x048fea00008e0615 */
[----:B------:R-:W-:Y:S05]  /*a6b0*/  @!P3 LEA.HI.X R5, R5, c[0x0][0x1fc], R6, 0x1, P0 ;  /* 0x00007f000505ba11 */ /* 0x000fea00000f0c06 */
[----:B------:R3:W-:Y:S02]  /*a6c0*/  @!P3 LDGSTS.E.BYPASS.LTC128B.128 [R12+0x2900], [R4.64], !P2 ;  /* 0x02900000040cbfae */ /* 0x0007e4000d101d50 */
[----:B---3--:R-:W-:Y:S04]  /*a6d0*/  @!P3 IADD3 R5, P1, R3, R20, RZ ;  /* 0x000000140305b210 */ /* 0x008fe80007f3e0ff */
[----:B------:R-:W-:Y:S01]  /*a6e0*/  @!P3 LEA R4, P0, R5, c[0x0][0x1f8], 0x1 ;  /* 0x00007e000504ba11 */ /* 0x000fe200078008ff */
[C---:B------:R-:W-:Y:S01]  /*a6f0*/  @!P3 IMAD.X R6, R0.reuse, 0x1, R15, P1 ;  /* 0x000000010006b824 */ /* 0x040fe200008e060f */
[----:B------:R-:W-:Y:S04]  /*a700*/  @!P3 IADD3 R3, P1, R3, R14, RZ ;  /* 0x0000000e0303b210 */ /* 0x000fe80007f3e0ff */
[----:B------:R-:W-:Y:S01]  /*a710*/  @!P3 LEA.HI.X R5, R5, c[0x0][0x1fc], R6, 0x1, P0 ;  /* 0x00007f000505ba11 */ /* 0x000fe200000f0c06 */
[----:B------:R-:W-:Y:S04]  /*a720*/  @!P3 IMAD.X R0, R0, 0x1, R13, P1 ;  /* 0x000000010000b824 */ /* 0x000fe800008e060d */
[----:B------:R3:W-:Y:S02]  /*a730*/  @!P3 LDGSTS.E.BYPASS.LTC128B.128 [R12+0x4100], [R4.64], !P5 ;  /* 0x04100000040cbfae */ /* 0x0007e4000e901d50 */
[C---:B---3--:R-:W-:Y:S04]  /*a740*/  @!P3 LEA R4, P0, R3.reuse, c[0x0][0x1f8], 0x1 ;  /* 0x00007e000304ba11 */ /* 0x048fe800078008ff */
[----:B------:R-:W-:Y:S05]  /*a750*/  @!P3 LEA.HI.X R5, R3, c[0x0][0x1fc], R0, 0x1, P0 ;  /* 0x00007f000305ba11 */ /* 0x000fea00000f0c00 */
[----:B------:R2:W-:Y:S04]  /*a760*/  @!P3 LDGSTS.E.BYPASS.LTC128B.128 [R12+0x5900], [R4.64], !P4 ;  /* 0x05900000040cbfae */ /* 0x0005e8000e101d50 */
.L_x_362:
[C---:B--2345:R-:W-:Y:S01]  /*a770*/  HMMA.16816.F32.BF16 R4, R160.reuse, R8, RZ ;  /* 0x00000008a004723c */ /* 0x07cfe200000418ff */
        /* <DEDUP_REMOVED lines=138> */
[----:B------:R-:W2:Y:S01]  /*b020*/  MUFU.TANH R175, R4 ;  /* 0x0000000400af7308 */ /* 0x000ea20000002400 */
[----:B------:R-:W-:Y:S02]  /*b030*/  FMUL.FTZ R6, R6, c[0x0][0x320] ;  /* 0x0000c80006067a20 */ /* 0x000fe40000410000 */
[----:B------:R-:W-:Y:S01]  /*b040*/  FMUL.FTZ R7, R7, c[0x0][0x320] ;  /* 0x0000c80007077a20 */ /* 0x000fe20000410000 */
[C---:B-1----:R-:W-:Y:S03]  /*b050*/  HMMA.16816.F32.BF16 R12, R232.reuse, R168, R12 ;  /* 0x000000a8e80c723c */ /* 0x042fe6000004180c */
[----:B------:R-:W-:Y:S03]  /*b060*/  FMUL.FTZ R8, R8, c[0x0][0x320] ;  /* 0x0000c80008087a20 */ /* 0x000fe60000410000 */
[----:B------:R-:W1:Y:S01]  /*b070*/  MUFU.TANH R174, R5 ;  /* 0x0000000500ae7308 */ /* 0x000e620000002400 */
[----:B------:R-:W-:Y:S01]  /*b080*/  FMUL.FTZ R9, R9, c[0x0][0x320] ;  /* 0x0000c80009097a20 */ /* 0x000fe20000410000 */
[C---:B------:R-:W-:Y:S04]  /*b090*/  HMMA.16816.F32.BF16 R16, R232.reuse, R170, R16 ;  /* 0x000000aae810723c */ /* 0x040fe80000041810 */
[----:B------:R-:W-:Y:S02]  /*b0a0*/  FMUL.FTZ R10, R10, c[0x0][0x320] ;  /* 0x0000c8000a0a7a20 */ /* 0x000fe40000410000 */
[----:B------:R-:W-:Y:S02]  /*b0b0*/  FMUL.FTZ R11, R11, c[0x0][0x320] ;  /* 0x0000c8000b0b7a20 */ /* 0x000fe40000410000 */
[----:B------:R-:W3:Y:S08]  /*b0c0*/  MUFU.TANH R178, R6 ;  /* 0x0000000600b27308 */ /* 0x000ef00000002400 */
[----:B------:R-:W-:Y:S02]  /*b0d0*/  FMUL.FTZ R12, R12, c[0x0][0x320] ;  /* 0x0000c8000c0c7a20 */ /* 0x000fe40000410000 */
[----:B------:R4:W1:Y:S01]  /*b0e0*/  MUFU.TANH R179, R7 ;  /* 0x0000000700b37308 */ /* 0x0008620000002400 */
[----:B------:R-:W-:Y:S02]  /*b0f0*/  FMUL.FTZ R13, R13, c[0x0][0x320] ;  /* 0x0000c8000d0d7a20 */ /* 0x000fe40000410000 */
[----:B------:R-:W-:Y:S02]  /*b100*/  FMUL.FTZ R14, R14, c[0x0][0x320] ;  /* 0x0000c8000e0e7a20 */ /* 0x000fe40000410000 */
[----:B------:R-:W-:Y:S05]  /*b110*/  FMUL.FTZ R15, R15, c[0x0][0x320] ;  /* 0x0000c8000f0f7a20 */ /* 0x000fea0000410000 */
[----:B------:R-:W1:Y:S10]  /*b120*/  MUFU.TANH R173, R8 ;  /* 0x0000000800ad7308 */ /* 0x000e740000002400 */
[----:B------:R-:W1:Y:S01]  /*b130*/  MUFU.TANH R169, R9 ;  /* 0x0000000900a97308 */ /* 0x000e620000002400 */
[----:B----4-:R-:W4:Y:S01]  /*b140*/  LDSM.16.M88.4 R4, [R238+0x5800] ;  /* 0x00580000ee04783b */ /* 0x010f220000000200 */
[----:B------:R-:W-:Y:S08]  /*b150*/  DEPBAR.LE SB0, 0x0 ;  /* 0x000080000000791a */ /* 0x000ff00000000000 */
[----:B------:R-:W1:Y:S01]  /*b160*/  MUFU.TANH R177, R10 ;  /* 0x0000000a00b17308 */ /* 0x000e620000002400 */
[----:B------:R-:W-:Y:S09]  /*b170*/  BAR.SYNC.DEFER_BLOCKING 0x0 ;  /* 0x0000000000007b1d */ /* 0x000ff20000010000 */
[----:B------:R1:W1:Y:S10]  /*b180*/  MUFU.TANH R176, R11 ;  /* 0x0000000b00b07308 */ /* 0x0002740000002400 */
[----:B------:R-:W2:Y:S10]  /*b190*/  MUFU.TANH R168, R12 ;  /* 0x0000000c00a87308 */ /* 0x000eb40000002400 */
[----:B------:R2:W2:Y:S01]  /*b1a0*/  MUFU.TANH R134, R13 ;  /* 0x0000000d00867308 */ /* 0x0004a20000002400 */
[C---:B----4-:R-:W-:Y:S05]  /*b1b0*/  HMMA.16816.F32.BF16 R20, R232.reuse, R4, R20 ;  /* 0x00000004e814723c */ /* 0x050fea0000041814 */
[----:B-1----:R-:W-:Y:S04]  /*b1c0*/  FMUL.FTZ R11, R17, c[0x0][0x320] ;  /* 0x0000c800110b7a20 */ /* 0x002fe80000410000 */
[----:B------:R1:W4:Y:S01]  /*b1d0*/  MUFU.TANH R172, R14 ;  /* 0x0000000e00ac7308 */ /* 0x0003220000002400 */
[----:B------:R-:W-:Y:S09]  /*b1e0*/  HMMA.16816.F32.BF16 R24, R232, R6, R24 ;  /* 0x00000006e818723c */ /* 0x000ff20000041818 */
[----:B------:R3:W3:Y:S03]  /*b1f0*/  MUFU.TANH R171, R15 ;  /* 0x0000000f00ab7308 */ /* 0x0006e60000002400 */
[----:B--2---:R-:W-:Y:S02]  /*b200*/  FMUL.FTZ R13, R16, c[0x0][0x320] ;  /* 0x0000c800100d7a20 */ /* 0x004fe40000410000 */
[----:B------:R-:W-:Y:S02]  /*b210*/  FMUL.FTZ R16, R18, c[0x0][0x320] ;  /* 0x0000c80012107a20 */ /* 0x000fe40000410000 */
[----:B------:R-:W-:Y:S03]  /*b220*/  FMUL.FTZ R10, R20, c[0x0][0x320] ;  /* 0x0000c800140a7a20 */ /* 0x000fe60000410000 */
[----:B------:R-:W2:Y:S01]  /*b230*/  MUFU.TANH R13, R13 ;  /* 0x0000000d000d7308 */ /* 0x000ea20000002400 */
[----:B------:R-:W-:Y:S02]  /*b240*/  FMUL.FTZ R9, R21, c[0x0][0x320] ;  /* 0x0000c80015097a20 */ /* 0x000fe40000410000 */
[----:B------:R-:W-:Y:S02]  /*b250*/  FMUL.FTZ R12, R23, c[0x0][0x320] ;  /* 0x0000c800170c7a20 */ /* 0x000fe40000410000 */
[----:B-1----:R-:W-:Y:S02]  /*b260*/  FMUL.FTZ R14, R22, c[0x0][0x320] ;  /* 0x0000c800160e7a20 */ /* 0x002fe40000410000 */
[----:B------:R-:W-:Y:S02]  /*b270*/  FMUL.FTZ R8, R24, c[0x0][0x320] ;  /* 0x0000c80018087a20 */ /* 0x000fe40000410000 */
[----:B------:R-:W-:Y:S01]  /*b280*/  FMUL.FTZ R5, R25, c[0x0][0x320] ;  /* 0x0000c80019057a20 */ /* 0x000fe20000410000 */
[----:B------:R-:W1:Y:S01]  /*b290*/  MUFU.TANH R11, R11 ;  /* 0x0000000b000b7308 */ /* 0x000e620000002400 */
[----:B------:R-:W-:Y:S02]  /*b2a0*/  FMUL.FTZ R4, R26, c[0x0][0x320] ;  /* 0x0000c8001a047a20 */ /* 0x000fe40000410000 */
[----:B------:R-:W-:Y:S02]  /*b2b0*/  FMUL.FTZ R0, R27, c[0x0][0x320] ;  /* 0x0000c8001b007a20 */ /* 0x000fe40000410000 */
[----:B---3--:R-:W-:Y:S05]  /*b2c0*/  FMUL.FTZ R15, R19, c[0x0][0x320] ;  /* 0x0000c800130f7a20 */ /* 0x008fea0000410000 */
[----:B------:R-:W3:Y:S10]  /*b2d0*/  MUFU.TANH R16, R16 ;  /* 0x0000001000107308 */ /* 0x000ef40000002400 */
[----:B------:R-:W1:Y:S10]  /*b2e0*/  MUFU.TANH R15, R15 ;  /* 0x0000000f000f7308 */ /* 0x000e740000002400 */
[----:B------:R-:W1:Y:S10]  /*b2f0*/  MUFU.TANH R10, R10 ;  /* 0x0000000a000a7308 */ /* 0x000e740000002400 */
[----:B------:R-:W1:Y:S10]  /*b300*/  MUFU.TANH R9, R9 ;  /* 0x0000000900097308 */ /* 0x000e740000002400 */
[----:B------:R-:W1:Y:S10]  /*b310*/  MUFU.TANH R14, R14 ;  /* 0x0000000e000e7308 */ /* 0x000e740000002400 */
[----:B------:R-:W1:Y:S10]  /*b320*/  MUFU.TANH R12, R12 ;  /* 0x0000000c000c7308 */ /* 0x000e740000002400 */
[----:B------:R-:W1:Y:S10]  /*b330*/  MUFU.TANH R8, R8 ;  /* 0x0000000800087308 */ /* 0x000e740000002400 */
[----:B------:R-:W1:Y:S10]  /*b340*/  MUFU.TANH R5, R5 ;  /* 0x0000000500057308 */ /* 0x000e740000002400 */
[----:B------:R-:W1:Y:S10]  /*b350*/  MUFU.TANH R4, R4 ;  /* 0x0000000400047308 */ /* 0x000e740000002400 */
[----:B------:R1:W1:Y:S01]  /*b360*/  MUFU.TANH R3, R0 ;  /* 0x0000000000037308 */ /* 0x0002620000002400 */
[----:B------:R-:W-:-:S05]  /*b370*/  @!P0 BRA `(.L_x_363) ;  /* 0x0000049000008947 */ /* 0x000fca0003800000 */
[----:B--234-:R-:W2:Y:S01]  /*b380*/  LDL R17, [R1+0x80] ;  /* 0x0000800001117983 */ /* 0x01cea20000100800 */
[----:B------:R-:W-:Y:S02]  /*b390*/  ULDC.64 UR4, c[0x0][0x1e0] ;  /* 0x0000780000047ab9 */ /* 0x000fe40000000a00 */
[----:B------:R-:W-:Y:S01]  /*b3a0*/  UIADD3 UR18, UR8, -0x1, URZ ;  /* 0xffffffff08127890 */ /* 0x000fe2000fffe03f */
[----:B------:R-:W3:Y:S03]  /*b3b0*/  LDL.64 R26, [R1+0x38] ;  /* 0x00003800011a7983 */ /* 0x000ee60000100a00 */
[----:B------:R-:W-:Y:S01]  /*b3c0*/  UIMAD.WIDE.U32 UR20, UR18, UR4, URZ ;  /* 0x00000004121472a5 */ /* 0x000fe2000f8e003f */
[----:B------:R-:W4:Y:S01]  /*b3d0*/  LDL.64 R24, [R1+0x30] ;  /* 0x0000300001187983 */ /* 0x000f220000100a00 */
[----:B------:R-:W-:Y:S03]  /*b3e0*/  USHF.R.S32.HI UR11, URZ, 0x1f, UR18 ;  /* 0x0000001f3f0b7899 */ /* 0x000fe60008011412 */
[----:B------:R-:W5:Y:S01]  /*b3f0*/  LDL R170, [R1+0x4] ;  /* 0x0000040001aa7983 */ /* 0x000f620000100800 */
[----:B------:R-:W-:Y:S03]  /*b400*/  UIMAD UR11, UR11, UR4, URZ ;  /* 0x000000040b0b72a4 */ /* 0x000fe6000f8e023f */
[----:B------:R-:W3:Y:S01]  /*b410*/  LDL R22, [R1+0x60] ;  /* 0x0000600001167983 */ /* 0x000ee20000100800 */
[----:B------:R-:W-:Y:S03]  /*b420*/  UIMAD UR11, UR18, UR5, UR11 ;  /* 0x00000005120b72a4 */ /* 0x000fe6000f8e020b */
[----:B------:R-:W4:Y:S01]  /*b430*/  LDL R21, [R1+0x5c] ;  /* 0x00005c0001157983 */ /* 0x000f220000100800 */
[----:B------:R-:W-:Y:S02]  /*b440*/  UIADD3 UR11, UR21, UR11, URZ ;  /* 0x0000000b150b7290 */ /* 0x000fe4000fffe03f */
[----:B------:R-:W-:Y:S01]  /*b450*/  UIMAD.WIDE.U32 UR20, UR20, 0x30, URZ ;  /* 0x00000030141478a5 */ /* 0x000fe2000f8e003f */
[----:B------:R-:W5:Y:S01]  /*b460*/  LDL R23, [R1+0x28] ;  /* 0x0000280001177983 */ /* 0x000f620000100800 */
[----:B------:R-:W-:Y:S03]  /*b470*/  UIMAD UR4, UR11, 0x30, URZ ;  /* 0x000000300b0478a4 */ /* 0x000fe6000f8e023f */
[----:B------:R-:W5:Y:S01]  /*b480*/  LDL R20, [R1+0x58] ;  /* 0x0000580001147983 */ /* 0x000f620000100800 */
[----:B------:R-:W-:Y:S03]  /*b490*/  UIADD3 UR4, UR21, UR4, URZ ;  /* 0x0000000415047290 */ /* 0x000fe6000fffe03f */
[----:B------:R-:W5:Y:S04]  /*b4a0*/  LDL R19, [R1+0x54] ;  /* 0x0000540001137983 */ /* 0x000f680000100800 */
[----:B------:R-:W5:Y:S01]  /*b4b0*/  LDL R18, [R1+0x50] ;  /* 0x0000500001127983 */ /* 0x000f620000100800 */
[----:B-12---:R-:W-:Y:S03]  /*b4c0*/  IADD3 R0, -R17, 0x30, RZ ;  /* 0x0000003011007810 */ /* 0x006fe60007ffe1ff */
[----:B------:R-:W2:Y:S01]  /*b4d0*/  LDL R17, [R1+0x2c] ;  /* 0x00002c0001117983 */ /* 0x000ea20000100800 */
[C---:B------:R-:W-:Y:S02]  /*b4e0*/  ISETP.GE.AND P1, PT, R0.reuse, 0x1, PT ;  /* 0x000000010000780c */ /* 0x040fe40003f26270 */
[----:B------:R-:W-:Y:S11]  /*b4f0*/  ISETP.GE.AND P0, PT, R0, 0x21, PT ;  /* 0x000000210000780c */ /* 0x000ff60003f06270 */
[----:B---3--:R-:W-:Y:S02]  /*b500*/  @P1 IADD3 R0, P2, R26, UR20, RZ ;  /* 0x000000141a001c10 */ /* 0x008fe4000ff5e0ff */
[----:B------:R-:W-:Y:S02]  /*b510*/  VOTEU.ANY UP0, P0 ;  /* 0x00000000003f7886 */ /* 0x000fe40000000100 */
[----:B----4-:R-:W-:Y:S02]  /*b520*/  @P1 IADD3.X R7, R25, UR4, RZ, P2, !PT ;  /* 0x0000000419071c10 */ /* 0x010fe400097fe4ff */
[C---:B------:R-:W-:Y:S04]  /*b530*/  @P1 LEA R6, P2, R0.reuse, c[0x0][0x1c8], 0x1 ;  /* 0x0000720000061a11 */ /* 0x040fe800078408ff */
[----:B------:R-:W-:Y:S02]  /*b540*/  @P1 LEA.HI.X R7, R0, c[0x0][0x1cc], R7, 0x1, P2 ;  /* 0x0000730000071a11 */ /* 0x000fe400010f0c07 */
[----:B------:R-:W-:Y:S03]  /*b550*/  @P1 IADD3 R0, P2, R22, UR20, RZ ;  /* 0x0000001416001c10 */ /* 0x000fe6000ff5e0ff */
[----:B------:R-:W-:Y:S01]  /*b560*/  @!PT LDS RZ, [RZ] ;  /* 0x00000000fffff984 */ /* 0x000fe20000000800 */
[----:B------:R-:W-:Y:S01]  /*b570*/  @!PT LDS RZ, [RZ] ;  /* 0x00000000fffff984 */ /* 0x000fe20000000800 */
[----:B------:R-:W-:Y:S01]  /*b580*/  @!PT LDS RZ, [RZ] ;  /* 0x00000000fffff984 */ /* 0x000fe20000000800 */
[----:B-----5:R1:W-:Y:S02]  /*b590*/  @P1 LDGSTS.E.BYPASS.LTC128B.128 [R170+0x10100], [R6.64], !P6 ;  /* 0x1010000006aa1fae */ /* 0x0203e4000f101d50 */
[----:B-1----:R-:W-:Y:S02]  /*b5a0*/  @P1 IADD3.X R7, R21, UR4, RZ, P2, !PT ;  /* 0x0000000415071c10 */ /* 0x002fe400097fe4ff */
[C---:B------:R-:W-:Y:S04]  /*b5b0*/  @P1 LEA R6, P2, R0.reuse, c[0x0][0x1c8], 0x1 ;  /* 0x0000720000061a11 */ /* 0x040fe800078408ff */
[----:B------:R-:W-:Y:S02]  /*b5c0*/  @P1 LEA.HI.X R7, R0, c[0x0][0x1cc], R7, 0x1, P2 ;  /* 0x0000730000071a11 */ /* 0x000fe400010f0c07 */
[----:B------:R-:W-:Y:S11]  /*b5d0*/  LOP3.LUT P2, RZ, R23, 0x1, RZ, 0xc0, !PT ;  /* 0x0000000117ff7812 */ /* 0x000ff6000784c0ff */
[----:B------:R-:W-:Y:S02]  /*b5e0*/  @!UPT UIADD3 URZ, URZ, URZ, URZ ;  /* 0x0000003f3f3ff290 */ /* 0x000fe4000fffe03f */
[----:B------:R1:W-:Y:S01]  /*b5f0*/  @P1 LDGSTS.E.BYPASS.LTC128B.128 [R170+0x11900], [R6.64], !P2 ;  /* 0x1190000006aa1fae */ /* 0x0003e2000d101d50 */
[----:B------:R-:W-:Y:S04]  /*b600*/  @P1 IADD3 R0, P2, R20, UR20, RZ ;  /* 0x0000001414001c10 */ /* 0x000fe8000ff5e0ff */
[----:B-1----:R-:W-:Y:S02]  /*b610*/  @P1 IADD3.X R7, R19, UR4, RZ, P2, !PT ;  /* 0x0000000413071c10 */ /* 0x002fe400097fe4ff */
[C---:B------:R-:W-:Y:S04]  /*b620*/  @P1 LEA R6, P2, R0.reuse, c[0x0][0x1c8], 0x1 ;  /* 0x0000720000061a11 */ /* 0x040fe800078408ff */
[----:B------:R-:W-:Y:S02]  /*b630*/  @P1 LEA.HI.X R7, R0, c[0x0][0x1cc], R7, 0x1, P2 ;  /* 0x0000730000071a11 */ /* 0x000fe400010f0c07 */
[----:B------:R-:W-:Y:S01]  /*b640*/  @P1 IADD3 R0, P2, R18, UR20, RZ ;  /* 0x0000001412001c10 */ /* 0x000fe2000ff5e0ff */
[----:B------:R-:W-:Y:S02]  /*b650*/  @UP0 UIADD3 UR20, UP1, UR15, UR20, URZ ;  /* 0x000000140f140290 */ /* 0x000fe4000ff3e03f */
[----:B------:R2:W-:Y:S02]  /*b660*/  @P1 LDGSTS.E.BYPASS.LTC128B.128 [R170+0x13100], [R6.64], !P5 ;  /* 0x1310000006aa1fae */ /* 0x0005e4000e901d50 */
[----:B--2---:R-:W-:Y:S01]  /*b670*/  @P1 IADD3.X R7, R17, UR4, RZ, P2, !PT ;  /* 0x0000000411071c10 */ /* 0x004fe200097fe4ff */
[----:B------:R-:W-:Y:S01]  /*b680*/  @UP0 UIADD3.X UR4, UR6, UR4, URZ, UP1, !UPT ;  /* 0x0000000406040290 */ /* 0x000fe20008ffe43f */
[C---:B------:R-:W-:Y:S04]  /*b690*/  @P1 LEA R6, P2, R0.reuse, c[0x0][0x1c8], 0x1 ;  /* 0x0000720000061a11 */ /* 0x040fe800078408ff */
[----:B------:R-:W-:Y:S02]  /*b6a0*/  @P1 LEA.HI.X R7, R0, c[0x0][0x1cc], R7, 0x1, P2 ;  /* 0x0000730000071a11 */ /* 0x000fe400010f0c07 */
[----:B------:R-:W-:Y:S03]  /*b6b0*/  LOP3.LUT P2, RZ, R23, 0x1, RZ, 0xc0, !PT ;  /* 0x0000000117ff7812 */ /* 0x000fe6000784c0ff */
[----:B------:R1:W-:Y:S01]  /*b6c0*/  @P1 LDGSTS.E.BYPASS.LTC128B.128 [R170+0x14900], [R6.64], !P4 ;  /* 0x1490000006aa1fae */ /* 0x0003e2000e101d50 */
[----:B------:R-:W-:Y:S04]  /*b6d0*/  @P0 IADD3 R0, P1, R26, UR20, RZ ;  /* 0x000000141a000c10 */ /* 0x000fe8000ff3e0ff */
[----:B-1----:R-:W-:Y:S02]  /*b6e0*/  @P0 IADD3.X R7, R25, UR4, RZ, P1, !PT ;  /* 0x0000000419070c10 */ /* 0x002fe40008ffe4ff */
[C---:B------:R-:W-:Y:S04]  /*b6f0*/  @P0 LEA R6, P1, R0.reuse, c[0x0][0x1c8], 0x1 ;  /* 0x0000720000060a11 */ /* 0x040fe800078208ff */
[----:B------:R-:W-:Y:S02]  /*b700*/  @P0 LEA.HI.X R7, R0, c[0x0][0x1cc], R7, 0x1, P1 ;  /* 0x0000730000070a11 */ /* 0x000fe400008f0c07 */
[----:B------:R-:W-:Y:S03]  /*b710*/  @P0 IADD3 R0, P1, R22, UR20, RZ ;  /* 0x0000001416000c10 */ /* 0x000fe6000ff3e0ff */
[----:B------:R1:W-:Y:S02]  /*b720*/  @P0 LDGSTS.E.BYPASS.LTC128B.128 [R170+0x11100], [R6.64], !P6 ;  /* 0x1110000006aa0fae */ /* 0x0003e4000f101d50 */
        /* <DEDUP_REMOVED lines=12> */
[----:B------:R-:W-:Y:S05]  /*b7f0*/  @P0 LEA.HI.X R7, R0, c[0x0][0x1cc], R7, 0x1, P1 ;  /* 0x0000730000070a11 */ /* 0x000fea00008f0c07 */
[----:B------:R1:W-:Y:S04]  /*b800*/  @P0 LDGSTS.E.BYPASS.LTC128B.128 [R170+0x15900], [R6.64], !P4 ;  /* 0x1590000006aa0fae */ /* 0x0003e8000e101d50 */
.L_x_363:
[----:B--234-:R-:W2:Y:S01]  /*b810*/  LDL.LU R17, [R1+0x20] ;  /* 0x0000200001117983 */ /* 0x01cea20000300800 */
[----:B------:R-:W-:Y:S01]  /*b820*/  FMNMX.FTZ R133, R175, R133, !PT ;  /* 0x00000085af857209 */ /* 0x000fe20007810000 */
[----:B------:R-:W-:Y:S02]  /*b830*/  UISETP.GT.AND UP0, UPT, UR8, UR10, UPT ;  /* 0x0000000a0800728c */ /* 0x000fe4000bf04270 */
[----:B------:R-:W0:Y:S01]  /*b840*/  LDGDEPBAR ;  /* 0x00000000000079af */ /* 0x000e220000000000 */
[----:B------:R-:W-:Y:S01]  /*b850*/  FMNMX.FTZ R133, R174, R133, !PT ;  /* 0x00000085ae857209 */ /* 0x000fe20007810000 */
[----:B------:R-:W-:Y:S02]  /*b860*/  UIADD3 UR8, UR8, -0x1, URZ ;  /* 0xffffffff08087890 */ /* 0x000fe4000fffe03f */
[----:B------:R-:W-:Y:S02]  /*b870*/  PLOP3.LUT P0, PT, PT, PT, UP0, 0x80, 0x0 ;  /* 0x000000000000781c */ /* 0x000fe40003f0f008 */
[----:B------:R-:W-:Y:S04]  /*b880*/  FMNMX.FTZ R133, R173, R133, !PT ;  /* 0x00000085ad857209 */ /* 0x000fe80007810000 */
[----:B------:R-:W-:Y:S04]  /*b890*/  FMNMX.FTZ R133, R169, R133, !PT ;  /* 0x00000085a9857209 */ /* 0x000fe80007810000 */
[----:B------:R-:W-:Y:S04]  /*b8a0*/  FMNMX.FTZ R133, R168, R133, !PT ;  /* 0x00000085a8857209 */ /* 0x000fe80007810000 */
[----:B------:R-:W-:Y:S04]  /*b8b0*/  FMNMX.FTZ R133, R134, R133, !PT ;  /* 0x0000008586857209 */ /* 0x000fe80007810000 */
[----:B------:R-:W-:Y:S04]  /*b8c0*/  FMNMX.FTZ R133, R13, R133, !PT ;  /* 0x000000850d857209 */ /* 0x000fe80007810000 */
[----:B-1----:R-:W-:Y:S04]  /*b8d0*/  FMNMX.FTZ R133, R11, R133, !PT ;  /* 0x000000850b857209 */ /* 0x002fe80007810000 */
        /* <DEDUP_REMOVED lines=12> */
[----:B------:R-:W3:Y:S01]  /*b9a0*/  LDL.LU R8, [R1+0x24] ;  /* 0x0000240001087983 */ /* 0x000ee20000300800 */
[--C-:B------:R-:W-:Y:S01]  /*b9b0*/  FFMA.FTZ R175, R175, c[0x0][0x2d0], -R2.reuse ;  /* 0x0000b400afaf7a23 */ /* 0x100fe20000010802 */
[----:B------:R-:W1:Y:S01]  /*b9c0*/  MUFU.EX2 R6, R0 ;  /* 0x0000000000067308 */ /* 0x000e620000000800 */
[--C-:B------:R-:W-:Y:S02]  /*b9d0*/  FFMA.FTZ R174, R174, c[0x0][0x2d0], -R2.reuse ;  /* 0x0000b400aeae7a23 */ /* 0x100fe40000010802 */
[--C-:B------:R-:W-:Y:S02]  /*b9e0*/  FFMA.FTZ R18, R168, c[0x0][0x2d0], -R2.reuse ;  /* 0x0000b400a8127a23 */ /* 0x100fe40000010802 */
[--C-:B------:R-:W-:Y:S02]  /*b9f0*/  FFMA.FTZ R173, R173, c[0x0][0x2d0], -R2.reuse ;  /* 0x0000b400adad7a23 */ /* 0x100fe40000010802 */
[--C-:B------:R-:W-:Y:S02]  /*ba00*/  FFMA.FTZ R169, R169, c[0x0][0x2d0], -R2.reuse ;  /* 0x0000b400a9a97a23 */ /* 0x100fe40000010802 */
[--C-:B------:R-:W-:Y:S01]  /*ba10*/  FFMA.FTZ R19, R134, c[0x0][0x2d0], -R2.reuse ;  /* 0x0000b40086137a23 */ /* 0x100fe20000010802 */
[----:B------:R-:W2:Y:S01]  /*ba20*/  MUFU.EX2 R175, R175 ;  /* 0x000000af00af7308 */ /* 0x000ea20000000800 */
[--C-:B------:R-:W-:Y:S02]  /*ba30*/  FFMA.FTZ R134, R11, c[0x0][0x2d0], -R2.reuse ;  /* 0x0000b4000b867a23 */ /* 0x100fe40000010802 */
[--C-:B------:R-:W-:Y:S02]  /*ba40*/  FFMA.FTZ R22, R13, c[0x0][0x2d0], -R2.reuse ;  /* 0x0000b4000d167a23 */ /* 0x100fe40000010802 */
[--C-:B------:R-:W-:Y:S02]  /*ba50*/  FFMA.FTZ R24, R10, c[0x0][0x2d0], -R2.reuse ;  /* 0x0000b4000a187a23 */ /* 0x100fe40000010802 */
[--C-:B------:R-:W-:Y:S02]  /*ba60*/  FFMA.FTZ R21, R5, c[0x0][0x2d0], -R2.reuse ;  /* 0x0000b40005157a23 */ /* 0x100fe40000010802 */
[----:B------:R-:W-:Y:S01]  /*ba70*/  FFMA.FTZ R7, R9, c[0x0][0x2d0], -R2 ;  /* 0x0000b40009077a23 */ /* 0x000fe20000010802 */
[----:B------:R-:W4:Y:S01]  /*ba80*/  MUFU.EX2 R168, R174 ;  /* 0x000000ae00a87308 */ /* 0x000f220000000800 */
[C---:B-1----:R-:W-:Y:S02]  /*ba90*/  FMUL.FTZ R25, R6.reuse, R137 ;  /* 0x0000008906197220 */ /* 0x042fe40000410000 */
[C---:B------:R-:W-:Y:S02]  /*baa0*/  FMUL.FTZ R9, R6.reuse, R153 ;  /* 0x0000009906097220 */ /* 0x040fe40000410000 */
[C---:B------:R-:W-:Y:S01]  /*bab0*/  FMUL.FTZ R13, R6.reuse, R149 ;  /* 0x00000095060d7220 */ /* 0x040fe20000410000 */
[----:B------:R-:W-:Y:S04]  /*bac0*/  MOV R149, R19 ;  /* 0x0000001300957202 */ /* 0x000fe80000000f00 */
[----:B------:R-:W1:Y:S01]  /*bad0*/  MUFU.EX2 R170, R173 ;  /* 0x000000ad00aa7308 */ /* 0x000e620000000800 */
[C---:B------:R-:W-:Y:S02]  /*bae0*/  FMUL.FTZ R28, R6.reuse, R28 ;  /* 0x0000001c061c7220 */ /* 0x040fe40000410000 */
[C---:B------:R-:W-:Y:S02]  /*baf0*/  FMUL.FTZ R29, R6.reuse, R29 ;  /* 0x0000001d061d7220 */ /* 0x040fe40000410000 */
[C---:B------:R-:W-:Y:S02]  /*bb00*/  FMUL.FTZ R32, R6.reuse, R32 ;  /* 0x0000002006207220 */ /* 0x040fe40000410000 */
[C---:B------:R-:W-:Y:S02]  /*bb10*/  FMUL.FTZ R33, R6.reuse, R33 ;  /* 0x0000002106217220 */ /* 0x040fe40000410000 */
[C---:B------:R-:W-:Y:S01]  /*bb20*/  FMUL.FTZ R36, R6.reuse, R36 ;  /* 0x0000002406247220 */ /* 0x040fe20000410000 */
[----:B------:R-:W5:Y:S01]  /*bb30*/  MUFU.EX2 R169, R169 ;  /* 0x000000a900a97308 */ /* 0x000f620000000800 */
        /* <DEDUP_REMOVED lines=48> */
[C---:B--2---:R-:W-:Y:S02]  /*be40*/  FFMA.FTZ R0, R6.reuse, R17, R175 ;  /* 0x0000001106007223 */ /* 0x044fe400000100af */
[----:B------:R-:W-:Y:S01]  /*be50*/  FMUL.FTZ R17, R6, R145 ;  /* 0x0000009106117220 */ /* 0x000fe20000410000 */
[----:B------:R-:W-:Y:S01]  /*be60*/  MOV R145, R24 ;  /* 0x0000001800917202 */ /* 0x000fe20000000f00 */
[C---:B----4-:R-:W-:Y:S01]  /*be70*/  FADD.FTZ R0, R168.reuse, R0 ;  /* 0x00000000a8007221 */ /* 0x050fe20000010000 */
[----:B------:R-:W-:Y:S01]  /*be80*/  F2FP.BF16.PACK_AB R168, R168, R175 ;  /* 0x000000afa8a8723e */ /* 0x000fe200000010ff */
[----:B------:R-:W-:Y:S02]  /*be90*/  FMUL.FTZ R24, R6, R136 ;  /* 0x0000008806187220 */ /* 0x000fe40000410000 */
[----:B-1----:R-:W-:Y:S01]  /*bea0*/  FADD.FTZ R0, R170, R0 ;  /* 0x00000000aa007221 */ /* 0x002fe20000010000 */
[C---:B-----5:R-:W-:Y:S03]  /*beb0*/  F2FP.BF16.PACK_AB R170, R169.reuse, R170 ;  /* 0x000000aaa9aa723e */ /* 0x060fe600000010ff */
[----:B------:R-:W-:Y:S01]  /*bec0*/  FADD.FTZ R11, R169, R0 ;  /* 0x00000000a90b7221 */ /* 0x000fe20000010000 */
        /* <DEDUP_REMOVED lines=16> */
[C---:B------:R-:W-:Y:S01]  /*bfd0*/  FADD.FTZ R0, -R2.reuse, R132 ;  /* 0x0000008402007221 */ /* 0x040fe20000010100 */
[----:B------:R-:W-:Y:S01]  /*bfe0*/  MOV R132, R21 ;  /* 0x0000001500847202 */ /* 0x000fe20000000f00 */
[----:B------:R-:W-:Y:S02]  /*bff0*/  FMUL.FTZ R5, R2, c[0x0][0x2d0] ;  /* 0x0000b40002057a20 */ /* 0x000fe40000410000 */
[----:B------:R-:W-:Y:S01]  /*c000*/  FMUL.FTZ R0, R0, c[0x0][0x2d0] ;  /* 0x0000b40000007a20 */ /* 0x000fe20000410000 */
[----:B------:R-:W-:Y:S01]  /*c010*/  MOV R153, R132 ;  /* 0x0000008400997202 */ /* 0x000fe20000000f00 */
[--C-:B------:R-:W-:Y:S01]  /*c020*/  FFMA.FTZ R178, R178, c[0x0][0x2d0], -R5.reuse ;  /* 0x0000b400b2b27a23 */ /* 0x100fe20000010805 */
[----:B------:R-:W-:Y:S01]  /*c030*/  MOV R132, R18 ;  /* 0x0000001200847202 */ /* 0x000fe20000000f00 */
[--C-:B------:R-:W-:Y:S02]  /*c040*/  FFMA.FTZ R27, R14, c[0x0][0x2d0], -R5.reuse ;  /* 0x0000b4000e1b7a23 */ /* 0x100fe40000010805 */
[----:B------:R-:W1:Y:S01]  /*c050*/  MUFU.EX2 R0, R0 ;  /* 0x0000000000007308 */ /* 0x000e620000000800 */
[--C-:B------:R-:W-:Y:S02]  /*c060*/  FFMA.FTZ R26, R12, c[0x0][0x2d0], -R5.reuse ;  /* 0x0000b4000c1a7a23 */ /* 0x100fe40000010805 */
[--C-:B------:R-:W-:Y:S02]  /*c070*/  FFMA.FTZ R174, R16, c[0x0][0x2d0], -R5.reuse ;  /* 0x0000b40010ae7a23 */ /* 0x100fe40000010805 */
[--C-:B------:R-:W-:Y:S02]  /*c080*/  FFMA.FTZ R23, R4, c[0x0][0x2d0], -R5.reuse ;  /* 0x0000b40004177a23 */ /* 0x100fe40000010805 */
[--C-:B------:R-:W-:Y:S02]  /*c090*/  FFMA.FTZ R179, R179, c[0x0][0x2d0], -R5.reuse ;  /* 0x0000b400b3b37a23 */ /* 0x100fe40000010805 */
[--C-:B------:R-:W-:Y:S01]  /*c0a0*/  FFMA.FTZ R177, R177, c[0x0][0x2d0], -R5.reuse ;  /* 0x0000b400b1b17a23 */ /* 0x100fe20000010805 */
[----:B------:R-:W3:Y:S01]  /*c0b0*/  MUFU.EX2 R178, R178 ;  /* 0x000000b200b27308 */ /* 0x000ee20000000800 */
[--C-:B------:R-:W-:Y:S02]  /*c0c0*/  FFMA.FTZ R176, R176, c[0x0][0x2d0], -R5.reuse ;  /* 0x0000b400b0b07a23 */ /* 0x100fe40000010805 */
[--C-:B------:R-:W-:Y:S02]  /*c0d0*/  FFMA.FTZ R173, R172, c[0x0][0x2d0], -R5.reuse ;  /* 0x0000b400acad7a23 */ /* 0x100fe40000010805 */
[--C-:B------:R-:W-:Y:S01]  /*c0e0*/  FFMA.FTZ R172, R171, c[0x0][0x2d0], -R5.reuse ;  /* 0x0000b400abac7a23 */ /* 0x100fe20000010805 */
[----:B------:R-:W-:Y:S01]  /*c0f0*/  MOV R171, R20 ;  /* 0x0000001400ab7202 */ /* 0x000fe20000000f00 */
[--C-:B------:R-:W-:Y:S01]  /*c100*/  FFMA.FTZ R175, R15, c[0x0][0x2d0], -R5.reuse ;  /* 0x0000b4000faf7a23 */ /* 0x100fe20000010805 */
[----:B------:R-:W-:Y:S01]  /*c110*/  MOV R15, R7 ;  /* 0x00000007000f7202 */ /* 0x000fe20000000f00 */
[----:B------:R-:W-:Y:S01]  /*c120*/  FFMA.FTZ R10, R3, c[0x0][0x2d0], -R5 ;  /* 0x0000b400030a7a23 */ /* 0x000fe20000010805 */
[----:B------:R-:W2:Y:S01]  /*c130*/  MUFU.EX2 R169, R179 ;  /* 0x000000b300a97308 */ /* 0x000ea20000000800 */
[C---:B------:R-:W-:Y:S01]  /*c140*/  FMUL.FTZ R5, R6.reuse, R157 ;  /* 0x0000009d06057220 */ /* 0x040fe20000410000 */
[----:B------:R-:W-:Y:S01]  /*c150*/  MOV R157, R26 ;  /* 0x0000001a009d7202 */ /* 0x000fe20000000f00 */
[----:B------:R-:W-:Y:S02]  /*c160*/  FMUL.FTZ R20, R6, R140 ;  /* 0x0000008c06147220 */ /* 0x000fe40000410000 */
[----:B-1----:R-:W-:Y:S02]  /*c170*/  FMUL.FTZ R26, R0, R138 ;  /* 0x0000008a001a7220 */ /* 0x002fe40000410000 */
[C---:B------:R-:W-:Y:S02]  /*c180*/  FMUL.FTZ R21, R6.reuse, R141 ;  /* 0x0000008d06157220 */ /* 0x040fe40000410000 */
[C---:B------:R-:W-:Y:S01]  /*c190*/  FMUL.FTZ R4, R6.reuse, R156 ;  /* 0x0000009c06047220 */ /* 0x040fe20000410000 */
[----:B------:R-:W-:Y:S01]  /*c1a0*/  MOV R156, R23 ;  /* 0x00000017009c7202 */ /* 0x000fe20000000f00 */
[C---:B------:R-:W-:Y:S01]  /*c1b0*/  FMUL.FTZ R12, R6.reuse, R148 ;  /* 0x00000094060c7220 */ /* 0x040fe20000410000 */
[----:B------:R-:W-:Y:S01]  /*c1c0*/  MUFU.EX2 R132, R132 ;  /* 0x0000008400847308 */ /* 0x000fe20000000800 */
[----:B------:R-:W-:Y:S02]  /*c1d0*/  FMUL.FTZ R16, R6, R144 ;  /* 0x0000009006107220 */ /* 0x000fe40000410000 */
[----:B---3--:R-:W-:Y:S02]  /*c1e0*/  FFMA.FTZ R3, R0, R8, R178 ;  /* 0x0000000800037223 */ /* 0x008fe400000100b2 */
[----:B------:R-:W-:Y:S01]  /*c1f0*/  FMUL.FTZ R8, R6, R152 ;  /* 0x0000009806087220 */ /* 0x000fe20000410000 */
[----:B------:R-:W-:Y:S01]  /*c200*/  MOV R152, R27 ;  /* 0x0000001b00987202 */ /* 0x000fe20000000f00 */
[C---:B------:R-:W-:Y:S02]  /*c210*/  FMUL.FTZ R27, R0.reuse, R139 ;  /* 0x0000008b001b7220 */ /* 0x040fe40000410000 */
[----:B------:R-:W1:Y:S01]  /*c220*/  LDSM.16.MT88.4 R136, [R236+0x100] ;  /* 0x00010000ec88783b */ /* 0x000e620000004200 */
[C---:B------:R-:W-:Y:S01]  /*c230*/  FMUL.FTZ R6, R0.reuse, R158 ;  /* 0x0000009e00067220 */ /* 0x040fe20000410000 */
[----:B------:R-:W-:Y:S01]  /*c240*/  MOV R158, R171 ;  /* 0x000000ab009e7202 */ /* 0x000fe20000000f00 */
[C---:B------:R-:W-:Y:S01]  /*c250*/  FMUL.FTZ R14, R0.reuse, R150 ;  /* 0x00000096000e7220 */ /* 0x040fe20000410000 */
[----:B------:R-:W3:Y:S01]  /*c260*/  MUFU.EX2 R171, R177 ;  /* 0x000000b100ab7308 */ /* 0x000ee20000000800 */
[C---:B--2---:R-:W-:Y:S01]  /*c270*/  FADD.FTZ R3, R169.reuse, R3 ;  /* 0x00000003a9037221 */ /* 0x044fe20000010000 */
[----:B------:R-:W-:Y:S01]  /*c280*/  F2FP.BF16.PACK_AB R169, R169, R178 ;  /* 0x000000b2a9a9723e */ /* 0x000fe200000010ff */
[C---:B------:R-:W-:Y:S01]  /*c290*/  FMUL.FTZ R7, R0.reuse, R159 ;  /* 0x0000009f00077220 */ /* 0x040fe20000410000 */
[----:B------:R-:W-:Y:S01]  /*c2a0*/  MOV R179, R10 ;  /* 0x0000000a00b37202 */ /* 0x000fe20000000f00 */
[C---:B------:R-:W-:Y:S01]  /*c2b0*/  FMUL.FTZ R10, R0.reuse, R154 ;  /* 0x0000009a000a7220 */ /* 0x040fe20000410000 */
[----:B------:R-:W-:Y:S01]  /*c2c0*/  MOV R154, R11 ;  /* 0x0000000b009a7202 */ /* 0x000fe20000000f00 */
[C---:B------:R-:W-:Y:S01]  /*c2d0*/  FMUL.FTZ R11, R0.reuse, R155 ;  /* 0x0000009b000b7220 */ /* 0x040fe20000410000 */
[----:B------:R-:W-:Y:S01]  /*c2e0*/  MOV R159, R15 ;  /* 0x0000000f009f7202 */ /* 0x000fe20000000f00 */
[C---:B------:R-:W-:Y:S01]  /*c2f0*/  FMUL.FTZ R15, R0.reuse, R151 ;  /* 0x00000097000f7220 */ /* 0x040fe20000410000 */
[----:B------:R-:W2:Y:S01]  /*c300*/  MUFU.EX2 R150, R176 ;  /* 0x000000b000967308 */ /* 0x000ea20000000800 */
[C---:B------:R-:W-:Y:S01]  /*c310*/  FMUL.FTZ R18, R0.reuse, R146 ;  /* 0x0000009200127220 */ /* 0x040fe20000410000 */
[----:B------:R-:W-:Y:S01]  /*c320*/  MOV R178, R22 ;  /* 0x0000001600b27202 */ /* 0x000fe20000000f00 */
[C---:B------:R-:W-:Y:S02]  /*c330*/  FMUL.FTZ R19, R0.reuse, R147 ;  /* 0x0000009300137220 */ /* 0x040fe40000410000 */
[C---:B------:R-:W-:Y:S02]  /*c340*/  FMUL.FTZ R22, R0.reuse, R142 ;  /* 0x0000008e00167220 */ /* 0x040fe40000410000 */
[C---:B------:R-:W-:Y:S02]  /*c350*/  FMUL.FTZ R23, R0.reuse, R143 ;  /* 0x0000008f00177220 */ /* 0x040fe40000410000 */
[C---:B------:R-:W-:Y:S01]  /*c360*/  FMUL.FTZ R30, R0.reuse, R30 ;  /* 0x0000001e001e7220 */ /* 0x040fe20000410000 */
[----:B------:R-:W-:Y:S01]  /*c370*/  LDSM.16.MT88.4 R140, [R236+0x900] ;  /* 0x00090000ec8c783b */ /* 0x000fe20000004200 */
[C---:B------:R-:W-:Y:S01]  /*c380*/  FMUL.FTZ R31, R0.reuse, R31 ;  /* 0x0000001f001f7220 */ /* 0x040fe20000410000 */
[----:B------:R-:W-:Y:S01]  /*c390*/  MUFU.EX2 R144, R178 ;  /* 0x000000b200907308 */ /* 0x000fe20000000800 */
[C---:B------:R-:W-:Y:S02]  /*c3a0*/  FMUL.FTZ R34, R0.reuse, R34 ;  /* 0x0000002200227220 */ /* 0x040fe40000410000 */
[----:B---3--:R-:W-:Y:S02]  /*c3b0*/  FADD.FTZ R148, R171, R3 ;  /* 0x00000003ab947221 */ /* 0x008fe40000010000 */
[C---:B------:R-:W-:Y:S02]  /*c3c0*/  FMUL.FTZ R35, R0.reuse, R35 ;  /* 0x0000002300237220 */ /* 0x040fe40000410000 */
[C---:B------:R-:W-:Y:S02]  /*c3d0*/  FMUL.FTZ R38, R0.reuse, R38 ;  /* 0x0000002600267220 */ /* 0x040fe40000410000 */
[C---:B------:R-:W-:Y:S01]  /*c3e0*/  FMUL.FTZ R39, R0.reuse, R39 ;  /* 0x0000002700277220 */ /* 0x040fe20000410000 */
[----:B------:R-:W3:Y:S01]  /*c3f0*/  MUFU.EX2 R3, R149 ;  /* 0x0000009500037308 */ /* 0x000ee20000000800 */
[----:B------:R-:W-:Y:S01]  /*c400*/  FMUL.FTZ R42, R0, R42 ;  /* 0x0000002a002a7220 */ /* 0x000fe20000410000 */
[----:B--2---:R-:W-:Y:S01]  /*c410*/  F2FP.BF16.PACK_AB R171, R150, R171 ;  /* 0x000000ab96ab723e */ /* 0x004fe200000010ff */
[C---:B------:R-:W-:Y:S02]  /*c420*/  FMUL.FTZ R43, R0.reuse, R43 ;  /* 0x0000002b002b7220 */ /* 0x040fe40000410000 */
[C---:B------:R-:W-:Y:S02]  /*c430*/  FMUL.FTZ R46, R0.reuse, R46 ;  /* 0x0000002e002e7220 */ /* 0x040fe40000410000 */
[C---:B------:R-:W-:Y:S02]  /*c440*/  FMUL.FTZ R47, R0.reuse, R47 ;  /* 0x0000002f002f7220 */ /* 0x040fe40000410000 */
[C---:B-1----:R-:W-:Y:S01]  /*c450*/  HMMA.16816.F32.BF16 R4, R168.reuse, R136, R4 ;  /* 0x00000088a804723c */ /* 0x042fe20000041804 */
[----:B------:R-:W-:Y:S04]  /*c460*/  MUFU.EX2 R149, R173 ;  /* 0x000000ad00957308 */ /* 0x000fe80000000800 */
[C---:B------:R-:W-:Y:S02]  /*c470*/  FMUL.FTZ R50, R0.reuse, R50 ;  /* 0x0000003200327220 */ /* 0x040fe40000410000 */
[C---:B------:R-:W-:Y:S01]  /*c480*/  FMUL.FTZ R51, R0.reuse, R51 ;  /* 0x0000003300337220 */ /* 0x040fe20000410000 */
[C---:B------:R-:W-:Y:S01]  /*c490*/  HMMA.16816.F32.BF16 R8, R168.reuse, R138, R8 ;  /* 0x0000008aa808723c */ /* 0x040fe20000041808 */
[----:B------:R-:W1:Y:S02]  /*c4a0*/  LDSM.16.MT88.4 R136, [R237+0x100] ;  /* 0x00010000ed88783b */ /* 0x000e640000004200 */
[----:B------:R-:W2:Y:S01]  /*c4b0*/  MUFU.EX2 R178, R172 ;  /* 0x000000ac00b27308 */ /* 0x000ea20000000800 */
[C---:B------:R-:W-:Y:S02]  /*c4c0*/  FMUL.FTZ R54, R0.reuse, R54 ;  /* 0x0000003600367220 */ /* 0x040fe40000410000 */
[C---:B------:R-:W-:Y:S02]  /*c4d0*/  FMUL.FTZ R55, R0.reuse, R55 ;  /* 0x0000003700377220 */ /* 0x040fe40000410000 */
[C---:B------:R-:W-:Y:S04]  /*c4e0*/  FMUL.FTZ R58, R0.reuse, R58 ;  /* 0x0000003a003a7220 */ /* 0x040fe80000410000 */
        /* <DEDUP_REMOVED lines=13> */
[----:B------:R-:W4:Y:S01]  /*c5c0*/  MUFU.EX2 R176, R175 ;  /* 0x000000af00b07308 */ /* 0x000f220000000800 */
[C---:B------:R-:W-:Y:S02]  /*c5d0*/  FMUL.FTZ R82, R0.reuse, R82 ;  /* 0x0000005200527220 */ /* 0x040fe40000410000 */
[C---:B------:R-:W-:Y:S02]  /*c5e0*/  FMUL.FTZ R83, R0.reuse, R83 ;  /* 0x0000005300537220 */ /* 0x040fe40000410000 */
[C---:B------:R-:W-:Y:S02]  /*c5f0*/  FMUL.FTZ R86, R0.reuse, R86 ;  /* 0x0000005600567220 */ /* 0x040fe40000410000 */
[C---:B------:R-:W-:Y:S01]  /*c600*/  FMUL.FTZ R87, R0.reuse, R87 ;  /* 0x0000005700577220 */ /* 0x040fe20000410000 */
[C---:B-1----:R-:W-:Y:S02]  /*c610*/  HMMA.16816.F32.BF16 R12, R168.reuse, R136, R12 ;  /* 0x00000088a80c723c */ /* 0x042fe4000004180c */
[----:B------:R-:W1:Y:S01]  /*c620*/  MUFU.EX2 R175, R157 ;  /* 0x0000009d00af7308 */ /* 0x000e620000000800 */
[C---:B------:R-:W-:Y:S02]  /*c630*/  FMUL.FTZ R90, R0.reuse, R90 ;  /* 0x0000005a005a7220 */ /* 0x040fe40000410000 */
[C---:B------:R-:W-:Y:S02]  /*c640*/  FMUL.FTZ R91, R0.reuse, R91 ;  /* 0x0000005b005b7220 */ /* 0x040fe40000410000 */
[C---:B------:R-:W-:Y:S01]  /*c650*/  FMUL.FTZ R94, R0.reuse, R94 ;  /* 0x0000005e005e7220 */ /* 0x040fe20000410000 */
[C---:B------:R-:W-:Y:S01]  /*c660*/  HMMA.16816.F32.BF16 R16, R168.reuse, R138, R16 ;  /* 0x0000008aa810723c */ /* 0x040fe20000041810 */
[----:B------:R-:W5:Y:S03]  /*c670*/  LDSM.16.MT88.4 R136, [R240+0x100] ;  /* 0x00010000f088783b */ /* 0x000f660000004200 */
[C---:B------:R-:W-:Y:S01]  /*c680*/  FMUL.FTZ R95, R0.reuse, R95 ;  /* 0x0000005f005f7220 */ /* 0x040fe20000410000 */
[----:B------:R-:W-:Y:S01]  /*c690*/  MUFU.EX2 R172, R156 ;  /* 0x0000009c00ac7308 */ /* 0x000fe20000000800 */
[C---:B------:R-:W-:Y:S02]  /*c6a0*/  FMUL.FTZ R98, R0.reuse, R98 ;  /* 0x0000006200627220 */ /* 0x040fe40000410000 */
[C---:B------:R-:W-:Y:S04]  /*c6b0*/  FMUL.FTZ R99, R0.reuse, R99 ;  /* 0x0000006300637220 */ /* 0x040fe80000410000 */
[C---:B------:R-:W-:Y:S02]  /*c6c0*/  FMUL.FTZ R102, R0.reuse, R102 ;  /* 0x0000006600667220 */ /* 0x040fe40000410000 */
[C---:B------:R-:W-:Y:S01]  /*c6d0*/  FMUL.FTZ R103, R0.reuse, R103 ;  /* 0x0000006700677220 */ /* 0x040fe20000410000 */
[----:B------:R-:W1:Y:S01]  /*c6e0*/  MUFU.EX2 R173, R179 ;  /* 0x000000b300ad7308 */ /* 0x000e620000000800 */
        /* <DEDUP_REMOVED lines=12> */
[C---:B------:R-:W-:Y:S01]  /*c7b0*/  FMUL.FTZ R130, R0.reuse, R130 ;  /* 0x0000008200827220 */ /* 0x040fe20000410000 */
[C---:B-----5:R-:W-:Y:S03]  /*c7c0*/  HMMA.16816.F32.BF16 R20, R168.reuse, R136, R20 ;  /* 0x00000088a814723c */ /* 0x060fe60000041814 */
[----:B------:R-:W-:Y:S02]  /*c7d0*/  FMUL.FTZ R131, R0, R131 ;  /* 0x0000008300837220 */ /* 0x000fe40000410000 */
[----:B------:R-:W-:Y:S01]  /*c7e0*/  FADD.FTZ R0, R132, R154 ;  /* 0x0000009a84007221 */ /* 0x000fe20000010000 */
[----:B------:R-:W-:Y:S02]  /*c7f0*/  MOV R154, R145 ;  /* 0x00000091009a7202 */ /* 0x000fe40000000f00 */
[C---:B------:R-:W-:Y:S01]  /*c800*/  HMMA.16816.F32.BF16 R24, R168.reuse, R138, R24 ;  /* 0x0000008aa818723c */ /* 0x040fe20000041818 */
[----:B------:R-:W5:Y:S03]  /*c810*/  LDSM.16.MT88.4 R136, [R239+0x100] ;  /* 0x00010000ef88783b */ /* 0x000f660000004200 */
[C---:B---3--:R-:W-:Y:S04]  /*c820*/  FADD.FTZ R0, R3.reuse, R0 ;  /* 0x0000000003007221 */ /* 0x048fe80000010000 */
[----:B------:R-:W-:Y:S04]  /*c830*/  FADD.FTZ R0, R144, R0 ;  /* 0x0000000090007221 */ /* 0x000fe80000010000 */
[----:B------:R-:W-:Y:S01]  /*c840*/  FADD.FTZ R0, R134, R0 ;  /* 0x0000000086007221 */ /* 0x000fe20000010000 */
[C---:B-----5:R-:W-:Y:S08]  /*c850*/  HMMA.16816.F32.BF16 R28, R168.reuse, R136, R28 ;  /* 0x00000088a81c723c */ /* 0x060ff0000004181c */
[C---:B------:R-:W-:Y:S01]  /*c860*/  HMMA.16816.F32.BF16 R32, R168.reuse, R138, R32 ;  /* 0x0000008aa820723c */ /* 0x040fe20000041820 */
[----:B------:R-:W3:Y:S07]  /*c870*/  LDSM.16.MT88.4 R136, [R236+0x1900] ;  /* 0x00190000ec88783b */ /* 0x000eee0000004200 */
[C---:B---3--:R-:W-:Y:S08]  /*c880*/  HMMA.16816.F32.BF16 R36, R168.reuse, R136, R36 ;  /* 0x00000088a824723c */ /* 0x048ff00000041824 */
        /* <DEDUP_REMOVED lines=32> */
[C---:B---3--:R-:W-:Y:S07]  /*ca90*/  HMMA.16816.F32.BF16 R124, R168.reuse, R136, R124 ;  /* 0x00000088a87c723c */ /* 0x048fee000004187c */
[----:B------:R-:W-:Y:S01]  /*caa0*/  F2FP.BF16.PACK_AB R136, R3, R132 ;  /* 0x000000840388723e */ /* 0x000fe200000010ff */
[----:B------:R-:W-:Y:S01]  /*cab0*/  HMMA.16816.F32.BF16 R128, R168, R138, R128 ;  /* 0x0000008aa880723c */ /* 0x000fe20000041880 */
[----:B------:R-:W3:Y:S03]  /*cac0*/  MUFU.EX2 R132, R154 ;  /* 0x0000009a00847308 */ /* 0x000ee60000000800 */
[----:B--2---:R-:W-:Y:S01]  /*cad0*/  F2FP.BF16.PACK_AB R137, R178, R149 ;  /* 0x00000095b289723e */ /* 0x004fe200000010ff */
[----:B------:R-:W-:Y:S02]  /*cae0*/  FADD.FTZ R3, R150, R148 ;  /* 0x0000009496037221 */ /* 0x000fe40000010000 */
[----:B------:R-:W-:Y:S02]  /*caf0*/  F2FP.BF16.PACK_AB R138, R134, R144 ;  /* 0x00000090868a723e */ /* 0x000fe400000010ff */
[----:B------:R-:W2:Y:S02]  /*cb00*/  LDSM.16.MT88.4 R144, [R237+0x900] ;  /* 0x00090000ed90783b */ /* 0x000ea40000004200 */
[----:B------:R5:W-:Y:S01]  /*cb10*/  MUFU.EX2 R170, R153 ;  /* 0x0000009900aa7308 */ /* 0x000be20000000800 */
[----:B----4-:R-:W-:Y:S02]  /*cb20*/  F2FP.BF16.PACK_AB R139, R176, R177 ;  /* 0x000000b1b08b723e */ /* 0x010fe400000010ff */
[----:B-1----:R-:W-:Y:S02]  /*cb30*/  F2FP.BF16.PACK_AB R169, R175, R174 ;  /* 0x000000aeafa9723e */ /* 0x002fe400000010ff */
[----:B------:R-:W-:Y:S03]  /*cb40*/  F2FP.BF16.PACK_AB R171, R173, R172 ;  /* 0x000000acadab723e */ /* 0x000fe600000010ff */
[C---:B------:R-:W-:Y:S02]  /*cb50*/  HMMA.16816.F32.BF16 R4, R136.reuse, R140, R4 ;  /* 0x0000008c8804723c */ /* 0x040fe40000041804 */
[----:B------:R-:W1:Y:S03]  /*cb60*/  MUFU.EX2 R168, R159 ;  /* 0x0000009f00a87308 */ /* 0x000e660000000800 */
[----:B---3--:R-:W-:Y:S03]  /*cb70*/  FADD.FTZ R0, R132, R0 ;  /* 0x0000000084007221 */ /* 0x008fe60000010000 */
[C---:B------:R-:W-:Y:S01]  /*cb80*/  HMMA.16816.F32.BF16 R8, R136.reuse, R142, R8 ;  /* 0x0000008e8808723c */ /* 0x040fe20000041808 */
[----:B------:R-:W3:Y:S03]  /*cb90*/  LDSM.16.MT88.4 R140, [R240+0x900] ;  /* 0x00090000f08c783b */ /* 0x000ee60000004200 */
[----:B------:R-:W4:Y:S05]  /*cba0*/  MUFU.EX2 R134, R158 ;  /* 0x0000009e00867308 */ /* 0x000f2a0000000800 */
[----:B-----5:R-:W-:Y:S03]  /*cbb0*/  LDSM.16.MT88.4 R152, [R236+0x1100] ;  /* 0x00110000ec98783b */ /* 0x020fe60000004200 */
[C---:B-1----:R-:W-:Y:S01]  /*cbc0*/  FADD.FTZ R0, R168.reuse, R0 ;  /* 0x00000000a8007221 */ /* 0x042fe20000010000 */
[----:B------:R-:W-:Y:S01]  /*cbd0*/  F2FP.BF16.PACK_AB R168, R168, R132 ;  /* 0x00000084a8a8723e */ /* 0x000fe200000010ff */
[C---:B--2---:R-:W-:Y:S03]  /*cbe0*/  HMMA.16816.F32.BF16 R12, R136.reuse, R144, R12 ;  /* 0x00000090880c723c */ /* 0x044fe6000004180c */
[----:B----4-:R-:W-:Y:S05]  /*cbf0*/  FADD.FTZ R0, R134, R0 ;  /* 0x0000000086007221 */ /* 0x010fea0000010000 */
[C---:B------:R-:W-:Y:S01]  /*cc00*/  HMMA.16816.F32.BF16 R16, R136.reuse, R146, R16 ;  /* 0x000000928810723c */ /* 0x040fe20000041810 */
[----:B------:R-:W1:Y:S03]  /*cc10*/  LDSM.16.MT88.4 R144, [R239+0x900] ;  /* 0x00090000ef90783b */ /* 0x000e660000004200 */
[C---:B------:R-:W-:Y:S01]  /*cc20*/  FADD.FTZ R132, R170.reuse, R0 ;  /* 0x00000000aa847221 */ /* 0x040fe20000010000 */
[----:B------:R-:W-:Y:S01]  /*cc30*/  F2FP.BF16.PACK_AB R170, R170, R134 ;  /* 0x00000086aaaa723e */ /* 0x000fe200000010ff */
[----:B------:R-:W-:Y:S03]  /*cc40*/  FADD.FTZ R0, R149, R3 ;  /* 0x0000000395007221 */ /* 0x000fe60000010000 */
[----:B------:R2:W-:Y:S01]  /*cc50*/  STL [R1+0x20], R132 ;  /* 0x0000208401007387 */ /* 0x0005e20000100800 */
[C---:B---3--:R-:W-:Y:S03]  /*cc60*/  HMMA.16816.F32.BF16 R20, R136.reuse, R140, R20 ;  /* 0x0000008c8814723c */ /* 0x048fe60000041814 */
[----:B------:R-:W-:Y:S04]  /*cc70*/  FADD.FTZ R0, R178, R0 ;  /* 0x00000000b2007221 */ /* 0x000fe80000010000 */
[----:B------:R-:W-:Y:S01]  /*cc80*/  FADD.FTZ R0, R177, R0 ;  /* 0x00000000b1007221 */ /* 0x000fe20000010000 */
[C---:B------:R-:W-:Y:S01]  /*cc90*/  HMMA.16816.F32.BF16 R24, R136.reuse, R142, R24 ;  /* 0x0000008e8818723c */ /* 0x040fe20000041818 */
[----:B------:R-:W3:Y:S03]  /*cca0*/  LDSM.16.MT88.4 R140, [R236+0x2100] ;  /* 0x00210000ec8c783b */ /* 0x000ee60000004200 */
[----:B------:R-:W-:Y:S04]  /*ccb0*/  FADD.FTZ R0, R176, R0 ;  /* 0x00000000b0007221 */ /* 0x000fe80000010000 */
[----:B------:R-:W-:Y:S04]  /*ccc0*/  FADD.FTZ R0, R174, R0 ;  /* 0x00000000ae007221 */ /* 0x000fe80000010000 */
[----:B------:R-:W-:Y:S01]  /*ccd0*/  FADD.FTZ R0, R175, R0 ;  /* 0x00000000af007221 */ /* 0x000fe20000010000 */
[----:B--2---:R-:W-:Y:S03]  /*cce0*/  MOV R132, R2 ;  /* 0x0000000200847202 */ /* 0x004fe60000000f00 */
[----:B------:R-:W-:Y:S04]  /*ccf0*/  FADD.FTZ R0, R172, R0 ;  /* 0x00000000ac007221 */ /* 0x000fe80000010000 */
[----:B------:R-:W-:Y:S01]  /*cd00*/  FADD.FTZ R0, R173, R0 ;  /* 0x00000000ad007221 */ /* 0x000fe20000010000 */
[C---:B-1----:R-:W-:Y:S04]  /*cd10*/  HMMA.16816.F32.BF16 R28, R136.reuse, R144, R28 ;  /* 0x00000090881c723c */ /* 0x042fe8000004181c */
[----:B------:R-:W-:Y:S04]  /*cd20*/  STL [R1+0x24], R0 ;  /* 0x0000240001007387 */ /* 0x000fe80000100800 */
[C---:B------:R-:W-:Y:S01]  /*cd30*/  HMMA.16816.F32.BF16 R32, R136.reuse, R146, R32 ;  /* 0x000000928820723c */ /* 0x040fe20000041820 */
[----:B------:R-:W1:Y:S07]  /*cd40*/  LDSM.16.MT88.4 R144, [R237+0x2100] ;  /* 0x00210000ed90783b */ /* 0x000e6e0000004200 */
[C---:B---3--:R-:W-:Y:S08]  /*cd50*/  HMMA.16816.F32.BF16 R36, R136.reuse, R140, R36 ;  /* 0x0000008c8824723c */ /* 0x048ff00000041824 */
        /* <DEDUP_REMOVED lines=30> */
[C---:B------:R-:W-:Y:S08]  /*cf40*/  HMMA.16816.F32.BF16 R120, R136.reuse, R142, R120 ;  /* 0x0000008e8878723c */ /* 0x040ff00000041878 */
[C---:B-1----:R-:W-:Y:S08]  /*cf50*/  HMMA.16816.F32.BF16 R124, R136.reuse, R144, R124 ;  /* 0x00000090887c723c */ /* 0x042ff0000004187c */
        /* <DEDUP_REMOVED lines=49> */
.L_x_361:
[----:B------:R-:W-:-:S06]  /*d270*/  UISETP.GE.AND UP0, UPT, UR8, UR9, UPT ;  /* 0x000000090800728c */ /* 0x000fcc000bf06270 */
[----:B------:R-:W-:-:S13]  /*d280*/  PLOP3.LUT P0, PT, PT, PT, UP0, 0x40, 0x0 ;  /* 0x000000000000781c */ /* 0x000fda0003f0e808 */
[----:B------:R-:W-:Y:S05]  /*d290*/  @P0 BRA `(.L_x_365) ;  /* 0x00003f6000000947 */ /* 0x000fea0003800000 */
[----:B------:R-:W2:Y:S01]  /*d2a0*/  LDL.64 R8, [R1+0x48] ;  /* 0x0000480001087983 */ /* 0x000ea20000100a00 */
[----:B------:R-:W-:-:S03]  /*d2b0*/  ULDC.64 UR4, c[0x0][0x208] ;  /* 0x0000820000047ab9 */ /* 0x000fc60000000a00 */
[----:B------:R-:W3:Y:S04]  /*d2c0*/  LDL.64 R2, [R1+0x40] ;  /* 0x0000400001027983 */ /* 0x000ee80000100a00 */
[----:B------:R-:W4:Y:S04]  /*d2d0*/  LDL.64 R6, [R1+0x38] ;  /* 0x0000380001067983 */ /* 0x000f280000100a00 */
[----:B-1----:R-:W4:Y:S01]  /*d2e0*/  LDL.64 R4, [R1+0x30] ;  /* 0x0000300001047983 */ /* 0x002f220000100a00 */
[----:B------:R-:W-:Y:S01]  /*d2f0*/  UIMAD.WIDE.U32 UR18, UR4, 0x30, URZ ;  /* 0x00000030041278a5 */ /* 0x000fe2000f8e003f */
[----:B------:R-:W-:Y:S01]  /*d300*/  IMAD.MOV.U32 R134, RZ, RZ, R132 ;  /* 0x000000ffff867224 */ /* 0x000fe200078e0084 */
[----:B------:R-:W-:-:S04]  /*d310*/  UIMAD UR5, UR5, 0x30, URZ ;  /* 0x00000030050578a4 */ /* 0x000fc8000f8e023f */
[----:B------:R-:W-:Y:S01]  /*d320*/  UIADD3 UR10, UR19, UR5, URZ ;  /* 0x00000005130a7290 */ /* 0x000fe2000fffe03f */
[C---:B--2---:R-:W-:Y:S02]  /*d330*/  IADD3 R10, P0, R8.reuse, 0x40, RZ ;  /* 0x00000040080a7810 */ /* 0x044fe40007f1e0ff */
[C---:B------:R-:W-:Y:S01]  /*d340*/  IADD3 R0, P1, R8.reuse, 0x80, RZ ;  /* 0x0000008008007810 */ /* 0x040fe20007f3e0ff */
[----:B---3--:R-:W1:Y:S04]  /*d350*/  S2R R2, SR_TID.X ;  /* 0x0000000000027919 */ /* 0x008e680000002100 */
[--C-:B------:R-:W-:Y:S01]  /*d360*/  IMAD.X R9, RZ, RZ, R3.reuse, P1 ;  /* 0x000000ffff097224 */ /* 0x100fe200008e0603 */
[----:B------:R2:W-:Y:S04]  /*d370*/  STL [R1+0x6c], R10 ;  /* 0x00006c0a01007387 */ /* 0x0005e80000100800 */
[----:B------:R3:W-:Y:S01]  /*d380*/  STL [R1+0x64], R0 ;  /* 0x0000640001007387 */ /* 0x0007e20000100800 */
[----:B--2---:R-:W-:Y:S01]  /*d390*/  IMAD.X R10, RZ, RZ, R3, P0 ;  /* 0x000000ffff0a7224 */ /* 0x004fe200000e0603 */
[----:B---3--:R-:W-:-:S04]  /*d3a0*/  IADD3 R0, P0, R8, 0xc0, RZ ;  /* 0x000000c008007810 */ /* 0x008fc80007f1e0ff */
[----:B------:R-:W-:Y:S01]  /*d3b0*/  STL [R1+0x68], R10 ;  /* 0x0000680a01007387 */ /* 0x000fe20000100800 */
[----:B----4-:R-:W-:-:S03]  /*d3c0*/  IADD3 R8, P2, R6, 0x40, RZ ;  /* 0x0000004006087810 */ /* 0x010fc60007f5e0ff */
[----:B------:R2:W-:Y:S04]  /*d3d0*/  STL [R1+0x5c], R0 ;  /* 0x00005c0001007387 */ /* 0x0005e80000100800 */
[----:B------:R-:W-:Y:S04]  /*d3e0*/  STL [R1+0x60], R9 ;  /* 0x0000600901007387 */ /* 0x000fe80000100800 */
[----:B------:R-:W-:Y:S01]  /*d3f0*/  STL [R1+0x54], R8 ;  /* 0x0000540801007387 */ /* 0x000fe20000100800 */
[----:B--2---:R-:W-:Y:S01]  /*d400*/  IMAD.X R0, RZ, RZ, R3, P0 ;  /* 0x000000ffff007224 */ /* 0x004fe200000e0603 */
[----:B------:R-:W-:-:S04]  /*d410*/  IADD3 R3, P1, R6, 0x80, RZ ;  /* 0x0000008006037810 */ /* 0x000fc80007f3e0ff */
[----:B------:R2:W-:Y:S04]  /*d420*/  STL [R1+0x58], R0 ;  /* 0x0000580001007387 */ /* 0x0005e80000100800 */
[----:B------:R3:W-:Y:S04]  /*d430*/  STL [R1+0x2c], R3 ;  /* 0x00002c0301007387 */ /* 0x0007e80000100800 */
[----:B--2---:R-:W2:Y:S01]  /*d440*/  S2R R0, SR_TID.X ;  /* 0x0000000000007919 */ /* 0x004ea20000002100 */
[----:B---3--:R-:W-:-:S05]  /*d450*/  IMAD.X R3, RZ, RZ, R5, P2 ;  /* 0x000000ffff037224 */ /* 0x008fca00010e0605 */
[----:B------:R3:W-:Y:S01]  /*d460*/  STL [R1+0x50], R3 ;  /* 0x0000500301007387 */ /* 0x0007e20000100800 */
[----:B--2---:R-:W-:-:S04]  /*d470*/  SHF.R.S32.HI R0, RZ, 0x1f, R0 ;  /* 0x0000001fff007819 */ /* 0x004fc80000011400 */
[----:B-1----:R-:W-:Y:S02]  /*d480*/  LEA.HI R0, R0, R2, RZ, 0x3 ;  /* 0x0000000200007211 */ /* 0x002fe400078f18ff */
[----:B------:R-:W-:Y:S02]  /*d490*/  IADD3 R2, P0, R6, 0xc0, RZ ;  /* 0x000000c006027810 */ /* 0x000fe40007f1e0ff */
[----:B------:R-:W-:Y:S01]  /*d4a0*/  SHF.R.S32.HI R0, RZ, 0x3, R0 ;  /* 0x00000003ff007819 */ /* 0x000fe20000011400 */
[----:B---3--:R-:W-:Y:S02]  /*d4b0*/  IMAD.X R3, RZ, RZ, R5, P1 ;  /* 0x000000ffff037224 */ /* 0x008fe400008e0605 */
[----:B------:R1:W-:Y:S01]  /*d4c0*/  STL [R1+0x18], R2 ;  /* 0x0000180201007387 */ /* 0x0003e20000100800 */
[----:B------:R-:W-:-:S05]  /*d4d0*/  IADD3 R0, -R0, 0x30, RZ ;  /* 0x0000003000007810 */ /* 0x000fca0007ffe1ff */
[----:B------:R2:W-:Y:S01]  /*d4e0*/  STL [R1+0xc], R0 ;  /* 0x00000c0001007387 */ /* 0x0005e20000100800 */
[----:B-1----:R-:W-:Y:S02]  /*d4f0*/  IMAD.MOV.U32 R2, RZ, RZ, R133 ;  /* 0x000000ffff027224 */ /* 0x002fe400078e0085 */
[----:B--2---:R-:W-:-:S05]  /*d500*/  IMAD.X R0, RZ, RZ, R5, P0 ;  /* 0x000000ffff007224 */ /* 0x004fca00000e0605 */
[----:B------:R1:W-:Y:S04]  /*d510*/  STL [R1+0x14], R0 ;  /* 0x0000140001007387 */ /* 0x0003e80000100800 */
[----:B------:R1:W-:Y:S02]  /*d520*/  STL [R1+0x1c], R3 ;  /* 0x00001c0301007387 */ /* 0x0003e40000100800 */
.L_x_375:
[----:B------:R-:W2:Y:S01]  /*d530*/  LDL.64 R132, [R1+0x48] ;  /* 0x0000480001847983 */ /* 0x000ea20000100a00 */
[----:B------:R-:W-:Y:S01]  /*d540*/  USHF.R.S32.HI UR5, URZ, 0x1f, UR8 ;  /* 0x0000001f3f057899 */ /* 0x000fe20008011408 */
[----:B------:R-:W-:Y:S01]  /*d550*/  IMAD.MOV.U32 R24, RZ, RZ, c[0x0][0x208] ;  /* 0x00008200ff187624 */ /* 0x000fe200078e00ff */
[----:B------:R-:W-:Y:S01]  /*d560*/  UIMAD UR4, UR10, UR8, URZ ;  /* 0x000000080a0472a4 */ /* 0x000fe2000f8e023f */
[----:B------:R-:W-:Y:S01]  /*d570*/  IMAD.MOV.U32 R27, RZ, RZ, c[0x0][0x20c] ;  /* 0x00008300ff1b7624 */ /* 0x000fe200078e00ff */
[----:B------:R-:W-:Y:S01]  /*d580*/  UIMAD.WIDE.U32 UR20, UR18, UR8, URZ ;  /* 0x00000008121472a5 */ /* 0x000fe2000f8e003f */
[----:B------:R-:W3:Y:S01]  /*d590*/  LDL.64 R18, [R1+0x40] ;  /* 0x0000400001127983 */ /* 0x000ee20000100a00 */
[----:B------:R-:W-:Y:S01]  /*d5a0*/  UIMAD UR4, UR5, UR18, UR4 ;  /* 0x00000012050472a4 */ /* 0x000fe2000f8e0204 */
[----:B------:R-:W-:Y:S04]  /*d5b0*/  DEPBAR.LE SB0, 0x0 ;  /* 0x000080000000791a */ /* 0x000fe80000000000 */
[----:B------:R-:W4:Y:S01]  /*d5c0*/  LDL R22, [R1+0x6c] ;  /* 0x00006c0001167983 */ /* 0x000f220000100800 */
[----:B------:R-:W-:Y:S02]  /*d5d0*/  UIADD3 UR4, UR21, UR4, URZ ;  /* 0x0000000415047290 */ /* 0x000fe4000fffe03f */
[----:B------:R-:W-:Y:S03]  /*d5e0*/  UISETP.GT.AND UP0, UPT, UR8, UR9, UPT ;  /* 0x000000090800728c */ /* 0x000fe6000bf04270 */
[----:B------:R-:W4:Y:S06]  /*d5f0*/  LDL R17, [R1+0x68] ;  /* 0x0000680001117983 */ /* 0x000f2c0000100800 */
[----:B------:R-:W4:Y:S06]  /*d600*/  LDL R26, [R1+0x64] ;  /* 0x00006400011a7983 */ /* 0x000f2c0000100800 */
[----:B------:R-:W4:Y:S06]  /*d610*/  LDL R25, [R1+0x5c] ;  /* 0x00005c0001197983 */ /* 0x000f2c0000100800 */
[----:B------:R-:W4:Y:S06]  /*d620*/  LDL R174, [R1+0x60] ;  /* 0x0000600001ae7983 */ /* 0x000f2c0000100800 */
[----:B------:R-:W4:Y:S06]  /*d630*/  LDL R173, [R1+0x58] ;  /* 0x0000580001ad7983 */ /* 0x000f2c0000100800 */
[----:B------:R-:W4:Y:S06]  /*d640*/  LDL R23, [R1+0x28] ;  /* 0x0000280001177983 */ /* 0x000f2c0000100800 */
[----:B-1----:R1:W-:Y:S06]  /*d650*/  STL.64 [R1+0x90], R30 ;  /* 0x0000901e01007387 */ /* 0x0023ec0000100a00 */
[----:B------:R1:W-:Y:S06]  /*d660*/  STL.64 [R1+0x88], R28 ;  /* 0x0000881c01007387 */ /* 0x0003ec0000100a00 */
[----:B------:R-:W4:Y:S06]  /*d670*/  LDL R172, [R1] ;  /* 0x0000000001ac7983 */ /* 0x000f2c0000100800 */
[----:B------:R-:W-:Y:S06]  /*d680*/  BAR.SYNC.DEFER_BLOCKING 0x0 ;  /* 0x0000000000007b1d */ /* 0x000fec0000010000 */
[----:B-----5:R-:W1:Y:S06]  /*d690*/  LDSM.16.M88.4 R8, [R135+0x10100] ;  /* 0x010100008708783b */ /* 0x020e6c0000000200 */
[----:B------:R-:W-:Y:S06]  /*d6a0*/  LDSM.16.M88.4 R168, [R242] ;  /* 0x00000000f2a8783b */ /* 0x000fec0000000200 */
[----:B------:R-:W-:Y:S01]  /*d6b0*/  LDSM.16.M88.4 R176, [R252] ;  /* 0x00000000fcb0783b */ /* 0x000fe20000000200 */
[----:B-12---:R-:W-:Y:S04]  /*d6c0*/  IADD3 R0, P1, R132, UR20, RZ ;  /* 0x0000001484007c10 */ /* 0x006fe8000ff3e0ff */
[----:B---3--:R-:W-:Y:S02]  /*d6d0*/  IADD3.X R4, R19, UR4, RZ, P1, !PT ;  /* 0x0000000413047c10 */ /* 0x008fe40008ffe4ff */
[----:B------:R-:W-:Y:S02]  /*d6e0*/  LEA R14, P1, R0, c[0x0][0x1f8], 0x1 ;  /* 0x00007e00000e7a11 */ /* 0x000fe400078208ff */
[----:B----4-:R-:W-:Y:S02]  /*d6f0*/  IADD3 R3, P0, R22, UR20, RZ ;  /* 0x0000001416037c10 */ /* 0x010fe4000ff1e0ff */
[----:B------:R-:W-:Y:S02]  /*d700*/  LEA.HI.X R15, R0, c[0x0][0x1fc], R4, 0x1, P1 ;  /* 0x00007f00000f7a11 */ /* 0x000fe400008f0c04 */
[----:B------:R-:W-:Y:S02]  /*d710*/  IADD3.X R5, R17, UR4, RZ, P0, !PT ;  /* 0x0000000411057c10 */ /* 0x000fe400087fe4ff */
[C---:B------:R-:W-:Y:S02]  /*d720*/  LEA R12, P0, R3.reuse, c[0x0][0x1f8], 0x1 ;  /* 0x00007e00030c7a11 */ /* 0x040fe400078008ff */
[----:B------:R-:W-:Y:S02]  /*d730*/  IADD3 R0, P1, R26, UR20, RZ ;  /* 0x000000141a007c10 */ /* 0x000fe4000ff3e0ff */
[----:B------:R-:W-:Y:S02]  /*d740*/  LEA.HI.X R13, R3, c[0x0][0x1fc], R5, 0x1, P0 ;  /* 0x00007f00030d7a11 */ /* 0x000fe400000f0c05 */
[----:B------:R-:W-:Y:S02]  /*d750*/  LEA R6, P0, R0, c[0x0][0x1f8], 0x1 ;  /* 0x00007e0000067a11 */ /* 0x000fe400078008ff */
[----:B------:R-:W-:Y:S02]  /*d760*/  IADD3.X R3, R174, UR4, RZ, P1, !PT ;  /* 0x00000004ae037c10 */ /* 0x000fe40008ffe4ff */
[----:B------:R-:W-:Y:S02]  /*d770*/  IADD3 R4, P1, R25, UR20, RZ ;  /* 0x0000001419047c10 */ /* 0x000fe4000ff3e0ff */
[----:B------:R-:W-:Y:S02]  /*d780*/  LEA.HI.X R7, R0, c[0x0][0x1fc], R3, 0x1, P0 ;  /* 0x00007f0000077a11 */ /* 0x000fe400000f0c03 */
[----:B------:R-:W-:Y:S02]  /*d790*/  IADD3.X R16, R173, UR4, RZ, P1, !PT ;  /* 0x00000004ad107c10 */ /* 0x000fe40008ffe4ff */
[----:B------:R-:W-:Y:S02]  /*d7a0*/  LEA R20, P2, R4, c[0x0][0x1f8], 0x1 ;  /* 0x00007e0004147a11 */ /* 0x000fe400078408ff */
[----:B------:R-:W-:Y:S02]  /*d7b0*/  @!P3 LEA R0, P0, R24, UR20, 0x5 ;  /* 0x000000141800bc11 */ /* 0x000fe4000f8028ff */
[----:B------:R-:W-:Y:S02]  /*d7c0*/  LEA.HI.X R21, R4, c[0x0][0x1fc], R16, 0x1, P2 ;  /* 0x00007f0004157a11 */ /* 0x000fe400010f0c10 */
[----:B------:R-:W-:Y:S02]  /*d7d0*/  @!P3 LEA.HI.X R3, R24, UR4, R27, 0x5, P0 ;  /* 0x000000041803bc11 */ /* 0x000fe400080f2c1b */
[C---:B------:R-:W-:Y:S02]  /*d7e0*/  @!P3 IADD3 R5, P1, R0.reuse, R132, RZ ;  /* 0x000000840005b210 */ /* 0x040fe40007f3e0ff */
[----:B------:R-:W-:Y:S02]  /*d7f0*/  @!P3 IADD3 R4, P0, R0, R22, RZ ;  /* 0x000000160004b210 */ /* 0x000fe40007f1e0ff */
[----:B------:R-:W-:Y:S01]  /*d800*/  LOP3.LUT P2, RZ, R23, 0x1, RZ, 0xc0, !PT ;  /* 0x0000000117ff7812 */ /* 0x000fe2000784c0ff */
[----:B------:R-:W-:Y:S01]  /*d810*/  @!P3 IMAD.X R23, R3, 0x1, R19, P1 ;  /* 0x000000010317b824 */ /* 0x000fe200008e0613 */
[----:B------:R-:W-:Y:S01]  /*d820*/  @!P3 LEA R22, P1, R5, c[0x0][0x1f8], 0x1 ;  /* 0x00007e000516ba11 */ /* 0x000fe200078208ff */
[----:B------:R-:W-:Y:S01]  /*d830*/  @!P3 IMAD.X R24, R3, 0x1, R17, P0 ;  /* 0x000000010318b824 */ /* 0x000fe200000e0611 */
[C---:B------:R-:W-:Y:S01]  /*d840*/  @!P3 LEA R132, P0, R4.reuse, c[0x0][0x1f8], 0x1 ;  /* 0x00007e000484ba11 */ /* 0x040fe200078008ff */
[----:B------:R-:W1:Y:S01]  /*d850*/  LDSM.16.M88.4 R16, [R135+0x10900] ;  /* 0x010900008710783b */ /* 0x000e620000000200 */
[----:B------:R-:W-:Y:S02]  /*d860*/  @!P3 LEA.HI.X R23, R5, c[0x0][0x1fc], R23, 0x1, P1 ;  /* 0x00007f000517ba11 */ /* 0x000fe400008f0c17 */
[----:B------:R-:W-:Y:S02]  /*d870*/  @!P3 LEA.HI.X R133, R4, c[0x0][0x1fc], R24, 0x1, P0 ;  /* 0x00007f000485ba11 */ /* 0x000fe400000f0c18 */
[C---:B------:R-:W-:Y:S02]  /*d880*/  @!P3 IADD3 R4, P1, R0.reuse, R26, RZ ;  /* 0x0000001a0004b210 */ /* 0x040fe40007f3e0ff */
[----:B------:R-:W-:Y:S02]  /*d890*/  @!P3 IADD3 R0, P0, R0, R25, RZ ;  /* 0x000000190000b210 */ /* 0x000fe40007f1e0ff */
[----:B------:R-:W2:Y:S01]  /*d8a0*/  LDSM.16.M88.4 R24, [R135+0x11100] ;  /* 0x011100008718783b */ /* 0x000ea20000000200 */
[C---:B------:R-:W-:Y:S01]  /*d8b0*/  @!P3 IMAD.X R5, R3.reuse, 0x1, R174, P1 ;  /* 0x000000010305b824 */ /* 0x040fe200008e06ae */
[----:B------:R-:W-:Y:S01]  /*d8c0*/  @!P3 LEA R30, P1, R4, c[0x0][0x1f8], 0x1 ;  /* 0x00007e00041eba11 */ /* 0x000fe200078208ff */
[----:B------:R-:W-:Y:S01]  /*d8d0*/  @!P3 IMAD.X R3, R3, 0x1, R173, P0 ;  /* 0x000000010303b824 */ /* 0x000fe200000e06ad */
[----:B------:R-:W-:Y:S02]  /*d8e0*/  @!P3 LEA R28, P0, R0, c[0x0][0x1f8], 0x1 ;  /* 0x00007e00001cba11 */ /* 0x000fe400078008ff */
[----:B------:R-:W3:Y:S01]  /*d8f0*/  LDSM.16.M88.4 R172, [R172] ;  /* 0x00000000acac783b */ /* 0x000ee20000000200 */
[----:B------:R-:W-:Y:S02]  /*d900*/  @!P3 LEA.HI.X R31, R4, c[0x0][0x1fc], R5, 0x1, P1 ;  /* 0x00007f00041fba11 */ /* 0x000fe400008f0c05 */
[----:B------:R-:W-:Y:S02]  /*d910*/  @!P3 LEA.HI.X R29, R0, c[0x0][0x1fc], R3, 0x1, P0 ;  /* 0x00007f00001dba11 */ /* 0x000fe400000f0c03 */
[----:B------:R-:W-:Y:S01]  /*d920*/  PLOP3.LUT P0, PT, PT, PT, UP0, 0x40, 0x0 ;  /* 0x000000000000781c */ /* 0x000fe20003f0e808 */
[----:B------:R-:W4:Y:S06]  /*d930*/  LDL R3, [R1+0x4] ;  /* 0x0000040001037983 */ /* 0x000f2c0000100800 */
[----:B------:R-:W-:Y:S01]  /*d940*/  @!PT LDS RZ, [RZ] ;  /* 0x00000000fffff984 */ /* 0x000fe20000000800 */
[----:B------:R-:W-:Y:S01]  /*d950*/  @!PT LDS RZ, [RZ] ;  /* 0x00000000fffff984 */ /* 0x000fe20000000800 */
[----:B------:R-:W-:Y:S01]  /*d960*/  @!PT LDS RZ, [RZ] ;  /* 0x00000000fffff984 */ /* 0x000fe20000000800 */
[----:B----4-:R1:W-:Y:S06]  /*d970*/  LDGSTS.E.BYPASS.LTC128B.128 [R3+0x100], [R14.64], !P6 ;  /* 0x001000000e037fae */ /* 0x0103ec000f101d50 */
[----:B------:R1:W-:Y:S06]  /*d980*/  LDGSTS.E.BYPASS.LTC128B.128 [R3+0x1900], [R12.64], !P2 ;  /* 0x019000000c037fae */ /* 0x0003ec000d101d50 */
[----:B------:R4:W-:Y:S06]  /*d990*/  LDGSTS.E.BYPASS.LTC128B.128 [R3+0x3100], [R6.64], !P5 ;  /* 0x0310000006037fae */ /* 0x0009ec000e901d50 */
[----:B------:R2:W-:Y:S06]  /*d9a0*/  LDGSTS.E.BYPASS.LTC128B.128 [R3+0x4900], [R20.64], !P4 ;  /* 0x0490000014037fae */ /* 0x0005ec000e101d50 */
[----:B------:R2:W-:Y:S06]  /*d9b0*/  @!P3 LDGSTS.E.BYPASS.LTC128B.128 [R3+0x1100], [R22.64], !P6 ;  /* 0x011000001603bfae */ /* 0x0005ec000f101d50 */
[----:B------:R2:W-:Y:S06]  /*d9c0*/  @!P3 LDGSTS.E.BYPASS.LTC128B.128 [R3+0x2900], [R132.64], !P2 ;  /* 0x029000008403bfae */ /* 0x0005ec000d101d50 */
[----:B------:R2:W-:Y:S01]  /*d9d0*/  @!P3 LDGSTS.E.BYPASS.LTC128B.128 [R3+0x4100], [R30.64], !P5 ;  /* 0x041000001e03bfae */ /* 0x0005e2000e901d50 */
[C---:B----4-:R-:W-:Y:S05]  /*d9e0*/  HMMA.16816.F32.BF16 R4, R160.reuse, R8, RZ ;  /* 0x00000008a004723c */ /* 0x050fea00000418ff */
[----:B------:R4:W-:Y:S03]  /*d9f0*/  @!P3 LDGSTS.E.BYPASS.LTC128B.128 [R3+0x5900], [R28.64], !P4 ;  /* 0x059000001c03bfae */ /* 0x0009e6000e101d50 */
[C---:B------:R-:W-:Y:S03]  /*da00*/  HMMA.16816.F32.BF16 R8, R160.reuse, R10, RZ ;  /* 0x0000000aa008723c */ /* 0x040fe600000418ff */
[----:B------:R-:W0:Y:S05]  /*da10*/  LDGDEPBAR ;  /* 0x00000000000079af */ /* 0x000e2a0000000000 */
[C---:B-1----:R-:W-:Y:S08]  /*da20*/  HMMA.16816.F32.BF16 R12, R160.reuse, R16, RZ ;  /* 0x00000010a00c723c */ /* 0x042ff000000418ff */
[C---:B------:R-:W-:Y:S01]  /*da30*/  HMMA.16816.F32.BF16 R16, R160.reuse, R18, RZ ;  /* 0x00000012a010723c */ /* 0x040fe200000418ff */
[----:B--2---:R1:W5:Y:S06]  /*da40*/  LDL.LU.64 R30, [R1+0x90] ;  /* 0x00009000011e7983 */ /* 0x00436c0000300a00 */
[----:B----4-:R1:W5:Y:S01]  /*da50*/  LDL.LU.64 R28, [R1+0x88] ;  /* 0x00008800011c7983 */ /* 0x0103620000300a00 */
[C---:B------:R-:W-:Y:S08]  /*da60*/  HMMA.16816.F32.BF16 R20, R160.reuse, R24, RZ ;  /* 0x00000018a014723c */ /* 0x040ff000000418ff */
[----:B------:R-:W-:Y:S08]  /*da70*/  HMMA.16816.F32.BF16 R24, R160, R26, RZ ;  /* 0x0000001aa018723c */ /* 0x000ff000000418ff */
[C---:B------:R-:W-:Y:S08]  /*da80*/  HMMA.16816.F32.BF16 R4, R164.reuse, R168, R4 ;  /* 0x000000a8a404723c */ /* 0x040ff00000041804 */
[C---:B------:R-:W-:Y:S01]  /*da90*/  HMMA.16816.F32.BF16 R8, R164.reuse, R170, R8 ;  /* 0x000000aaa408723c */ /* 0x040fe20000041808 */
[----:B------:R-:W2:Y:S07]  /*daa0*/  LDSM.16.M88.4 R168, [R241+0x10100] ;  /* 0x01010000f1a8783b */ /* 0x000eae0000000200 */
[C---:B---3--:R-:W-:Y:S08]  /*dab0*/  HMMA.16816.F32.BF16 R12, R164.reuse, R172, R12 ;  /* 0x000000aca40c723c */ /* 0x048ff0000004180c */
[C---:B------:R-:W-:Y:S01]  /*dac0*/  HMMA.16816.F32.BF16 R16, R164.reuse, R174, R16 ;  /* 0x000000aea410723c */ /* 0x040fe20000041810 */
[----:B------:R-:W3:Y:S07]  /*dad0*/  LDSM.16.M88.4 R172, [R241+0x10900] ;  /* 0x01090000f1ac783b */ /* 0x000eee0000000200 */
[C---:B------:R-:W-:Y:S08]  /*dae0*/  HMMA.16816.F32.BF16 R20, R164.reuse, R176, R20 ;  /* 0x000000b0a414723c */ /* 0x040ff00000041814 */
[----:B------:R-:W-:Y:S01]  /*daf0*/  HMMA.16816.F32.BF16 R24, R164, R178, R24 ;  /* 0x000000b2a418723c */ /* 0x000fe20000041818 */
[----:B------:R-:W4:Y:S07]  /*db00*/  LDSM.16.M88.4 R176, [R241+0x11100] ;  /* 0x01110000f1b0783b */ /* 0x000f2e0000000200 */
[C---:B--2---:R-:W-:Y:S08]  /*db10*/  HMMA.16816.F32.BF16 R4, R180.reuse, R168, R4 ;  /* 0x000000a8b404723c */ /* 0x044ff00000041804 */
[C---:B------:R-:W-:Y:S01]  /*db20*/  HMMA.16816.F32.BF16 R8, R180.reuse, R170, R8 ;  /* 0x000000aab408723c */ /* 0x040fe20000041808 */
[----:B------:R-:W2:Y:S07]  /*db30*/  LDSM.16.M88.4 R168, [R238] ;  /* 0x00000000eea8783b */ /* 0x000eae0000000200 */
[C---:B---3--:R-:W-:Y:S08]  /*db40*/  HMMA.16816.F32.BF16 R12, R180.reuse, R172, R12 ;  /* 0x000000acb40c723c */ /* 0x048ff0000004180c */
[C---:B------:R-:W-:Y:S01]  /*db50*/  HMMA.16816.F32.BF16 R16, R180.reuse, R174, R16 ;  /* 0x000000aeb410723c */ /* 0x040fe20000041810 */
[----:B------:R-:W3:Y:S07]  /*db60*/  LDSM.16.M88.4 R172, [R238+0x800] ;  /* 0x00080000eeac783b */ /* 0x000eee0000000200 */
[C---:B----4-:R-:W-:Y:S08]  /*db70*/  HMMA.16816.F32.BF16 R20, R180.reuse, R176, R20 ;  /* 0x000000b0b414723c */ /* 0x050ff00000041814 */
[----:B------:R-:W-:Y:S01]  /*db80*/  HMMA.16816.F32.BF16 R24, R180, R178, R24 ;  /* 0x000000b2b418723c */ /* 0x000fe20000041818 */
[----:B------:R-:W4:Y:S07]  /*db90*/  LDSM.16.M88.4 R176, [R238+0x1000] ;  /* 0x00100000eeb0783b */ /* 0x000f2e0000000200 */
[C---:B--2---:R-:W-:Y:S08]  /*dba0*/  HMMA.16816.F32.BF16 R4, R184.reuse, R168, R4 ;  /* 0x000000a8b804723c */ /* 0x044ff00000041804 */
[C---:B------:R-:W-:Y:S01]  /*dbb0*/  HMMA.16816.F32.BF16 R8, R184.reuse, R170, R8 ;  /* 0x000000aab808723c */ /* 0x040fe20000041808 */
[----:B------:R-:W2:Y:S07]  /*dbc0*/  LDSM.16.M88.4 R168, [R135+0x11900] ;  /* 0x0119000087a8783b */ /* 0x000eae0000000200 */
        /* <DEDUP_REMOVED lines=8> */
[----:B------:R-:W2:Y:S07]  /*dc50*/  LDSM.16.M88.4 R168, [R251] ;  /* 0x00000000fba8783b */ /* 0x000eae0000000200 */
[C---:B---3--:R-:W-:Y:S08]  /*dc60*/  HMMA.16816.F32.BF16 R12, R188.reuse, R172, R12 ;  /* 0x000000acbc0c723c */ /* 0x048ff0000004180c */
[C---:B------:R-:W-:Y:S01]  /*dc70*/  HMMA.16816.F32.BF16 R16, R188.reuse, R174, R16 ;  /* 0x000000aebc10723c */ /* 0x040fe20000041810 */
[----:B------:R-:W3:Y:S07]  /*dc80*/  LDSM.16.M88.4 R172, [R250] ;  /* 0x00000000faac783b */ /* 0x000eee0000000200 */
[C---:B----4-:R-:W-:Y:S08]  /*dc90*/  HMMA.16816.F32.BF16 R20, R188.reuse, R176, R20 ;  /* 0x000000b0bc14723c */ /* 0x050ff00000041814 */
[----:B------:R-:W-:Y:S01]  /*dca0*/  HMMA.16816.F32.BF16 R24, R188, R178, R24 ;  /* 0x000000b2bc18723c */ /* 0x000fe20000041818 */
[----:B------:R-:W4:Y:S07]  /*dcb0*/  LDSM.16.M88.4 R176, [R249] ;  /* 0x00000000f9b0783b */ /* 0x000f2e0000000200 */
        /* <DEDUP_REMOVED lines=88> */
[----:B------:R-:W-:Y:S08]  /*e240*/  HMMA.16816.F32.BF16 R24, R228, R178, R24 ;  /* 0x000000b2e418723c */ /* 0x000ff00000041818 */
[C---:B--2---:R-:W-:Y:S08]  /*e250*/  HMMA.16816.F32.BF16 R4, R232.reuse, R168, R4 ;  /* 0x000000a8e804723c */ /* 0x044ff00000041804 */
[C---:B------:R-:W-:Y:S08]  /*e260*/  HMMA.16816.F32.BF16 R8, R232.reuse, R170, R8 ;  /* 0x000000aae808723c */ /* 0x040ff00000041808 */
[C---:B---3--:R-:W-:Y:S08]  /*e270*/  HMMA.16816.F32.BF16 R12, R232.reuse, R172, R12 ;  /* 0x000000ace80c723c */ /* 0x048ff0000004180c */
[----:B------:R-:W-:Y:S01]  /*e280*/  FMUL.FTZ R4, R4, c[0x0][0x320] ;  /* 0x0000c80004047a20 */ /* 0x000fe20000410000 */
[C---:B------:R-:W-:Y:S03]  /*e290*/  HMMA.16816.F32.BF16 R16, R232.reuse, R174, R16 ;  /* 0x000000aee810723c */ /* 0x040fe60000041810 */
[----:B------:R-:W2:Y:S01]  /*e2a0*/  MUFU.TANH R171, R4 ;  /* 0x0000000400ab7308 */ /* 0x000ea20000002400 */
[----:B------:R-:W-:Y:S02]  /*e2b0*/  FMUL.FTZ R5, R5, c[0x0][0x320] ;  /* 0x0000c80005057a20 */ /* 0x000fe40000410000 */
[----:B------:R-:W-:Y:S02]  /*e2c0*/  FMUL.FTZ R6, R6, c[0x0][0x320] ;  /* 0x0000c80006067a20 */ /* 0x000fe40000410000 */
[----:B------:R-:W-:Y:S04]  /*e2d0*/  FMUL.FTZ R7, R7, c[0x0][0x320] ;  /* 0x0000c80007077a20 */ /* 0x000fe80000410000 */
[----:B------:R-:W-:Y:S01]  /*e2e0*/  FMUL.FTZ R9, R9, c[0x0][0x320] ;  /* 0x0000c80009097a20 */ /* 0x000fe20000410000 */
[----:B------:R-:W3:Y:S01]  /*e2f0*/  MUFU.TANH R170, R5 ;  /* 0x0000000500aa7308 */ /* 0x000ee20000002400 */
[----:B------:R-:W-:Y:S02]  /*e300*/  FMUL.FTZ R11, R11, c[0x0][0x320] ;  /* 0x0000c8000b0b7a20 */ /* 0x000fe40000410000 */
[----:B------:R-:W-:Y:S02]  /*e310*/  FMUL.FTZ R12, R12, c[0x0][0x320] ;  /* 0x0000c8000c0c7a20 */ /* 0x000fe40000410000 */
[----:B------:R-:W-:Y:S02]  /*e320*/  FMUL.FTZ R13, R13, c[0x0][0x320] ;  /* 0x0000c8000d0d7a20 */ /* 0x000fe40000410000 */
[----:B------:R-:W-:Y:S02]  /*e330*/  FMUL.FTZ R14, R14, c[0x0][0x320] ;  /* 0x0000c8000e0e7a20 */ /* 0x000fe40000410000 */
[----:B------:R-:W-:Y:S01]  /*e340*/  FMUL.FTZ R8, R8, c[0x0][0x320] ;  /* 0x0000c80008087a20 */ /* 0x000fe20000410000 */
[----:B------:R-:W4:Y:S01]  /*e350*/  MUFU.TANH R179, R6 ;  /* 0x0000000600b37308 */ /* 0x000f220000002400 */
[----:B------:R-:W-:Y:S02]  /*e360*/  FMUL.FTZ R10, R10, c[0x0][0x320] ;  /* 0x0000c8000a0a7a20 */ /* 0x000fe40000410000 */
[----:B------:R-:W-:Y:S02]  /*e370*/  FMUL.FTZ R15, R15, c[0x0][0x320] ;  /* 0x0000c8000f0f7a20 */ /* 0x000fe40000410000 */
[----:B------:R-:W-:Y:S02]  /*e380*/  FMUL.FTZ R18, R18, c[0x0][0x320] ;  /* 0x0000c80012127a20 */ /* 0x000fe40000410000 */
[----:B------:R-:W-:Y:S03]  /*e390*/  FMUL.FTZ R19, R19, c[0x0][0x320] ;  /* 0x0000c80013137a20 */ /* 0x000fe60000410000 */
[----:B------:R1:W1:Y:S10]  /*e3a0*/  MUFU.TANH R178, R7 ;  /* 0x0000000700b27308 */ /* 0x0002740000002400 */
[----:B------:R-:W2:Y:S10]  /*e3b0*/  MUFU.TANH R168, R9 ;  /* 0x0000000900a87308 */ /* 0x000eb40000002400 */
[----:B------:R-:W2:Y:S01]  /*e3c0*/  MUFU.TANH R176, R11 ;  /* 0x0000000b00b07308 */ /* 0x000ea20000002400 */
[----:B-1----:R-:W1:Y:S01]  /*e3d0*/  LDSM.16.M88.4 R4, [R238+0x5800] ;  /* 0x00580000ee04783b */ /* 0x002e620000000200 */
[----:B------:R-:W-:Y:S08]  /*e3e0*/  DEPBAR.LE SB0, 0x0 ;  /* 0x000080000000791a */ /* 0x000ff00000000000 */
[----:B------:R-:W1:Y:S01]  /*e3f0*/  MUFU.TANH R133, R12 ;  /* 0x0000000c00857308 */ /* 0x000e620000002400 */
[----:B------:R-:W-:Y:S09]  /*e400*/  BAR.SYNC.DEFER_BLOCKING 0x0 ;  /* 0x0000000000007b1d */ /* 0x000ff20000010000 */
[----:B------:R1:W1:Y:S10]  /*e410*/  MUFU.TANH R132, R13 ;  /* 0x0000000d00847308 */ /* 0x0002740000002400 */
[----:B------:R2:W2:Y:S10]  /*e420*/  MUFU.TANH R175, R14 ;  /* 0x0000000e00af7308 */ /* 0x0004b40000002400 */
[----:B------:R3:W3:Y:S01]  /*e430*/  MUFU.TANH R169, R8 ;  /* 0x0000000800a97308 */ /* 0x0006e20000002400 */
[C---:B-1----:R-:W-:Y:S05]  /*e440*/  HMMA.16816.F32.BF16 R20, R232.reuse, R4, R20 ;  /* 0x00000004e814723c */ /* 0x042fea0000041814 */
[----:B------:R-:W-:Y:S04]  /*e450*/  FMUL.FTZ R13, R17, c[0x0][0x320] ;  /* 0x0000c800110d7a20 */ /* 0x000fe80000410000 */
[----:B------:R1:W1:Y:S01]  /*e460*/  MUFU.TANH R177, R10 ;  /* 0x0000000a00b17308 */ /* 0x0002620000002400 */
[----:B------:R-:W-:Y:S03]  /*e470*/  HMMA.16816.F32.BF16 R24, R232, R6, R24 ;  /* 0x00000006e818723c */ /* 0x000fe60000041818 */
[----:B--2---:R-:W-:Y:S06]  /*e480*/  FMUL.FTZ R14, R16, c[0x0][0x320] ;  /* 0x0000c800100e7a20 */ /* 0x004fec0000410000 */
[----:B------:R2:W1:Y:S05]  /*e490*/  MUFU.TANH R174, R15 ;  /* 0x0000000f00ae7308 */ /* 0x00046a0000002400 */
[----:B------:R-:W-:Y:S05]  /*e4a0*/  FMUL.FTZ R12, R20, c[0x0][0x320] ;  /* 0x0000c800140c7a20 */ /* 0x000fea0000410000 */
[----:B------:R-:W1:Y:S01]  /*e4b0*/  MUFU.TANH R14, R14 ;  /* 0x0000000e000e7308 */ /* 0x000e620000002400 */
[----:B------:R-:W-:Y:S02]  /*e4c0*/  FMUL.FTZ R11, R21, c[0x0][0x320] ;  /* 0x0000c800150b7a20 */ /* 0x000fe40000410000 */
[----:B------:R-:W-:Y:S02]  /*e4d0*/  FMUL.FTZ R22, R22, c[0x0][0x320] ;  /* 0x0000c80016167a20 */ /* 0x000fe40000410000 */
[----:B------:R-:W-:Y:S02]  /*e4e0*/  FMUL.FTZ R21, R23, c[0x0][0x320] ;  /* 0x0000c80017157a20 */ /* 0x000fe40000410000 */
[----:B------:R-:W-:Y:S02]  /*e4f0*/  FMUL.FTZ R9, R24, c[0x0][0x320] ;  /* 0x0000c80018097a20 */ /* 0x000fe40000410000 */
[----:B------:R-:W-:Y:S01]  /*e500*/  FMUL.FTZ R20, R25, c[0x0][0x320] ;  /* 0x0000c80019147a20 */ /* 0x000fe20000410000 */
[----:B------:R-:W1:Y:S01]  /*e510*/  MUFU.TANH R13, R13 ;  /* 0x0000000d000d7308 */ /* 0x000e620000002400 */
[----:B------:R-:W-:Y:S02]  /*e520*/  FMUL.FTZ R24, R26, c[0x0][0x320] ;  /* 0x0000c8001a187a20 */ /* 0x000fe40000410000 */
[----:B------:R-:W-:Y:S07]  /*e530*/  FMUL.FTZ R23, R27, c[0x0][0x320] ;  /* 0x0000c8001b177a20 */ /* 0x000fee0000410000 */
[----:B------:R2:W1:Y:S10]  /*e540*/  MUFU.TANH R173, R18 ;  /* 0x0000001200ad7308 */ /* 0x0004740000002400 */
        /* <DEDUP_REMOVED lines=10> */
[----:B--234-:R-:W2:Y:S01]  /*e5f0*/  LDL R25, [R1+0xc] ;  /* 0x00000c0001197983 */ /* 0x01cea20000100800 */
[----:B------:R-:W-:Y:S02]  /*e600*/  ULDC.64 UR4, c[0x0][0x1e0] ;  /* 0x0000780000047ab9 */ /* 0x000fe40000000a00 */
[----:B------:R-:W-:Y:S01]  /*e610*/  UIADD3 UR20, UR8, -0x1, URZ ;  /* 0xffffffff08147890 */ /* 0x000fe2000fffe03f */
[----:B------:R-:W3:Y:S03]  /*e620*/  LDL.64 R26, [R1+0x38] ;  /* 0x00003800011a7983 */ /* 0x000ee60000100a00 */
[----:B------:R-:W-:Y:S01]  /*e630*/  USHF.R.S32.HI UR11, URZ, 0x1f, UR20 ;  /* 0x0000001f3f0b7899 */ /* 0x000fe20008011414 */
[----:B------:R-:W4:Y:S01]  /*e640*/  LDL.64 R6, [R1+0x30] ;  /* 0x0000300001067983 */ /* 0x000f220000100a00 */
[----:B------:R-:W-:Y:S02]  /*e650*/  UIMAD.WIDE.U32 UR22, UR20, UR4, URZ ;  /* 0x00000004141672a5 */ /* 0x000fe4000f8e003f */
[----:B------:R-:W-:Y:S01]  /*e660*/  UIMAD UR11, UR11, UR4, URZ ;  /* 0x000000040b0b72a4 */ /* 0x000fe2000f8e023f */
[----:B------:R-:W3:Y:S03]  /*e670*/  LDL R8, [R1+0x4] ;  /* 0x0000040001087983 */ /* 0x000ee60000100800 */
[----:B------:R-:W-:Y:S01]  /*e680*/  UIMAD UR11, UR20, UR5, UR11 ;  /* 0x00000005140b72a4 */ /* 0x000fe2000f8e020b */
[----:B------:R-:W4:Y:S03]  /*e690*/  LDL R19, [R1+0x54] ;  /* 0x0000540001137983 */ /* 0x000f260000100800 */
[----:B------:R-:W-:Y:S01]  /*e6a0*/  UIADD3 UR11, UR23, UR11, URZ ;  /* 0x0000000b170b7290 */ /* 0x000fe2000fffe03f */
[----:B------:R-:W4:Y:S01]  /*e6b0*/  LDL R18, [R1+0x50] ;  /* 0x0000500001127983 */ /* 0x000f220000100800 */
[----:B------:R-:W-:Y:S02]  /*e6c0*/  UIMAD.WIDE.U32 UR22, UR22, 0x30, URZ ;  /* 0x00000030161678a5 */ /* 0x000fe4000f8e003f */
[----:B------:R-:W-:Y:S01]  /*e6d0*/  UIMAD UR4, UR11, 0x30, URZ ;  /* 0x000000300b0478a4 */ /* 0x000fe2000f8e023f */
[----:B------:R-:W4:Y:S03]  /*e6e0*/  LDL R17, [R1+0x2c] ;  /* 0x00002c0001117983 */ /* 0x000f260000100800 */
[----:B------:R-:W-:Y:S01]  /*e6f0*/  UIADD3 UR4, UR23, UR4, URZ ;  /* 0x0000000417047290 */ /* 0x000fe2000fffe03f */
[----:B------:R-:W4:Y:S04]  /*e700*/  LDL R16, [R1+0x1c] ;  /* 0x00001c0001107983 */ /* 0x000f280000100800 */
[----:B------:R-:W4:Y:S04]  /*e710*/  LDL R15, [R1+0x18] ;  /* 0x00001800010f7983 */ /* 0x000f280000100800 */
[----:B-1----:R-:W4:Y:S01]  /*e720*/  LDL R10, [R1+0x14] ;  /* 0x00001400010a7983 */ /* 0x002f220000100800 */
[----:B--2---:R-:W-:Y:S11]  /*e730*/  ISETP.GE.AND P0, PT, R25, 0x1, PT ;  /* 0x000000011900780c */ /* 0x004ff60003f06270 */
[----:B------:R-:W-:Y:S02]  /*e740*/  @!UPT UIADD3 URZ, URZ, URZ, URZ ;  /* 0x0000003f3f3ff290 */ /* 0x000fe4000fffe03f */
[----:B---3--:R-:W-:Y:S04]  /*e750*/  @P0 IADD3 R0, P1, R26, UR22, RZ ;  /* 0x000000161a000c10 */ /* 0x008fe8000ff3e0ff */
[----:B----4-:R-:W-:Y:S02]  /*e760*/  @P0 IADD3.X R3, R7, UR4, RZ, P1, !PT ;  /* 0x0000000407030c10 */ /* 0x010fe40008ffe4ff */
[C---:B------:R-:W-:Y:S04]  /*e770*/  @P0 LEA R4, P1, R0.reuse, c[0x0][0x1c8], 0x1 ;  /* 0x0000720000040a11 */ /* 0x040fe800078208ff */
[----:B------:R-:W-:Y:S02]  /*e780*/  @P0 LEA.HI.X R5, R0, c[0x0][0x1cc], R3, 0x1, P1 ;  /* 0x0000730000050a11 */ /* 0x000fe400008f0c03 */
[----:B------:R-:W-:Y:S03]  /*e790*/  @P0 IADD3 R0, P1, R19, UR22, RZ ;  /* 0x0000001613000c10 */ /* 0x000fe6000ff3e0ff */
[----:B------:R-:W-:Y:S01]  /*e7a0*/  @!PT LDS RZ, [RZ] ;  /* 0x00000000fffff984 */ /* 0x000fe20000000800 */
[----:B------:R-:W-:Y:S01]  /*e7b0*/  @!PT LDS RZ, [RZ] ;  /* 0x00000000fffff984 */ /* 0x000fe20000000800 */
[----:B------:R-:W-:Y:S01]  /*e7c0*/  @!PT LDS RZ, [RZ] ;  /* 0x00000000fffff984 */ /* 0x000fe20000000800 */
        /* <DEDUP_REMOVED lines=14> */
[----:B------:R1:W-:Y:S01]  /*e8b0*/  @P0 LDGSTS.E.BYPASS.LTC128B.128 [R8+0x14900], [R4.64], !P4 ;  /* 0x1490000004080fae */ /* 0x0003e2000e101d50 */
[----:B------:R-:W-:Y:S11]  /*e8c0*/  ISETP.GE.AND P0, PT, R25, 0x21, PT ;  /* 0x000000211900780c */ /* 0x000ff60003f06270 */
[----:B------:R-:W-:Y:S02]  /*e8d0*/  @!UPT UIADD3 URZ, URZ, URZ, URZ ;  /* 0x0000003f3f3ff290 */ /* 0x000fe4000fffe03f */
[----:B------:R-:W-:Y:S05]  /*e8e0*/  VOTEU.ANY UP0, P0 ;  /* 0x00000000003f7886 */ /* 0x000fea0000000100 */
[----:B------:R-:W-:Y:S04]  /*e8f0*/  @UP0 UIADD3 UR22, UP1, UR15, UR22, URZ ;  /* 0x000000160f160290 */ /* 0x000fe8000ff3e03f */
[----:B------:R-:W-:Y:S02]  /*e900*/  @UP0 UIADD3.X UR4, UR6, UR4, URZ, UP1, !UPT ;  /* 0x0000000406040290 */ /* 0x000fe40008ffe43f */
        /* <DEDUP_REMOVED lines=20> */
.L_x_366:
[----:B-1234-:R-:W2:Y:S01]  /*ea50*/  LDL R4, [R1+0x84] ;  /* 0x0000840001047983 */ /* 0x01eea20000100800 */
[----:B------:R-:W-:Y:S02]  /*ea60*/  UISETP.NE.AND UP1, UPT, UR14, URZ, UPT ;  /* 0x0000003f0e00728c */ /* 0x000fe4000bf25270 */
[----:B------:R-:W-:Y:S01]  /*ea70*/  UIMAD UR4, UR8, -0x30, URZ ;  /* 0xffffffd0080478a4 */ /* 0x000fe2000f8e023f */
[----:B------:R-:W3:Y:S01]  /*ea80*/  LDL R3, [R1+0x7c] ;  /* 0x00007c0001037983 */ /* 0x000ee20000100800 */
[----:B------:R-:W-:Y:S02]  /*ea90*/  UISETP.NE.AND UP0, UPT, UR13, URZ, UPT ;  /* 0x0000003f0d00728c */ /* 0x000fe4000bf05270 */
[----:B------:R-:W-:Y:S01]  /*eaa0*/  PLOP3.LUT P1, PT, PT, PT, UP1, 0x80, 0x0 ;  /* 0x000000000000781c */ /* 0x000fe20003f2f018 */
[----:B------:R-:W0:Y:S01]  /*eab0*/  LDGDEPBAR ;  /* 0x00000000000079af */ /* 0x000e220000000000 */
[----:B------:R-:W-:Y:S02]  /*eac0*/  PLOP3.LUT P0, PT, PT, PT, UP1, 0x80, 0x0 ;  /* 0x000000000000781c */ /* 0x000fe40003f0f018 */
[C---:B---3--:R-:W-:Y:S09]  /*ead0*/  IADD3 R10, -R3.reuse, UR4, RZ ;  /* 0x00000004030a7c10 */ /* 0x048ff2000fffe1ff */
[----:B--2---:R-:W-:Y:S04]  /*eae0*/  @P1 IMAD.HI.U32 R0, R4, c[0x0][0x2c8], RZ ;  /* 0x0000b20004001a27 */ /* 0x004fe800078e00ff */
[----:B------:R-:W-:Y:S01]  /*eaf0*/  IMAD.MOV.U32 R5, RZ, RZ, R4 ;  /* 0x000000ffff057224 */ /* 0x000fe200078e0004 */
[----:B------:R-:W-:Y:S01]  /*eb00*/  @P0 SHF.R.U32.HI R5, RZ, c[0x0][0x2cc], R0 ;  /* 0x0000b300ff050a19 */ /* 0x000fe20000011600 */
[----:B------:R-:W-:Y:S01]  /*eb10*/  IMAD.U32 R0, RZ, RZ, UR4 ;  /* 0x00000004ff007e24 */ /* 0x000fe2000f8e00ff */
[----:B------:R-:W-:Y:S03]  /*eb20*/  PLOP3.LUT P0, PT, PT, PT, UP0, 0x40, 0x0 ;  /* 0x000000000000781c */ /* 0x000fe60003f0e808 */
[----:B------:R-:W1:Y:S01]  /*eb30*/  SHFL.IDX PT, R4, R5, RZ, 0x1c1f ;  /* 0x001c1fff05047589 */ /* 0x000e6200000e0000 */
[----:B------:R-:W-:Y:S04]  /*eb40*/  IADD3 R0, -R3, 0x1, R0 ;  /* 0x0000000103007810 */ /* 0x000fe80007ffe100 */
[----:B------:R-:W-:Y:S04]  /*eb50*/  IADD3 R0, R0, c[0x0][0x1d0], RZ ;  /* 0x0000740000007a10 */ /* 0x000fe80007ffe0ff */
[----:B------:R-:W-:Y:S04]  /*eb60*/  IADD3 R0, R0, -c[0x0][0x168], RZ ;  /* 0x80005a0000007a10 */ /* 0x000fe80007ffe0ff */
[C---:B------:R-:W-:Y:S02]  /*eb70*/  IADD3 R7, R0.reuse, c[0x0][0x328], RZ ;  /* 0x0000ca0000077a10 */ /* 0x040fe40007ffe0ff */
[----:B------:R-:W-:Y:S03]  /*eb80*/  IADD3 R6, R0, UR7, RZ ;  /* 0x0000000700067c10 */ /* 0x000fe6000fffe0ff */
[--C-:B-1----:R-:W-:Y:S02]  /*eb90*/  IMAD.IADD R3, R7, 0x1, R4.reuse ;  /* 0x0000000107037824 */ /* 0x102fe400078e0204 */
        /* <DEDUP_REMOVED lines=16> */
.L_x_369:
[----:B------:R-:W-:Y:S04]  /*eca0*/  MOV R8, c[0x0][0x32c] ;  /* 0x0000cb0000087a02 */ /* 0x000fe80000000f00 */
[----:B------:R-:W-:Y:S11]  /*ecb0*/  ISETP.NE.AND P0, PT, R8, 0x1, PT ;  /* 0x000000010800780c */ /* 0x000ff60003f05270 */
[----:B------:R-:W-:Y:S02]  /*ecc0*/  @!UPT UIADD3 URZ, URZ, URZ, URZ ;  /* 0x0000003f3f3ff290 */ /* 0x000fe4000fffe03f */
[----:B------:R-:W-:Y:S05]  /*ecd0*/  @P0 IMAD.HI.U32 R8, R4, c[0x0][0x330], RZ ;  /* 0x0000cc0004080a27 */ /* 0x000fea00078e00ff */
[----:B------:R-:W-:Y:S02]  /*ece0*/  @P0 SHF.R.U32.HI R4, RZ, c[0x0][0x334], R8 ;  /* 0x0000cd00ff040a19 */ /* 0x000fe40000011608 */
.L_x_370:
[----:B------:R-:W-:Y:S05]  /*ecf0*/  BSYNC B0 ;  /* 0x0000000000007941 */ /* 0x000fea0003800000 */
.L_x_368:
[----:B------:R-:W-:Y:S05]  /*ed00*/  IMAD R4, R4, c[0x0][0x32c], R10 ;  /* 0x0000cb0004047a24 */ /* 0x000fea00078e020a */
[----:B------:R-:W-:Y:S02]  /*ed10*/  IMNMX R0, R0, R4, !PT ;  /* 0x0000000400007217 */ /* 0x000fe40007800200 */
[----:B------:R-:W-:Y:S04]  /*ed20*/  IADD3 R4, R4, c[0x0][0x32c], RZ ;  /* 0x0000cb0004047a10 */ /* 0x000fe80007ffe0ff */
[----:B------:R-:W-:Y:S02]  /*ed30*/  IMNMX R3, R3, R4, PT ;  /* 0x0000000403037217 */ /* 0x000fe40003800200 */
.L_x_367:
        /* <DEDUP_REMOVED lines=87> */
.L_x_373:
[----:B------:R-:W-:Y:S04]  /*f2b0*/  MOV R5, c[0x0][0x32c] ;  /* 0x0000cb0000057a02 */ /* 0x000fe80000000f00 */
[----:B------:R-:W-:Y:S11]  /*f2c0*/  ISETP.NE.AND P0, PT, R5, 0x1, PT ;  /* 0x000000010500780c */ /* 0x000ff60003f05270 */
[----:B------:R-:W-:Y:S02]  /*f2d0*/  @!UPT UIADD3 URZ, URZ, URZ, URZ ;  /* 0x0000003f3f3ff290 */ /* 0x000fe4000fffe03f */
[----:B------:R-:W-:Y:S05]  /*f2e0*/  @P0 IMAD.HI.U32 R5, R0, c[0x0][0x330], RZ ;  /* 0x0000cc0000050a27 */ /* 0x000fea00078e00ff */
[----:B------:R-:W-:Y:S02]  /*f2f0*/  @P0 SHF.R.U32.HI R0, RZ, c[0x0][0x334], R5 ;  /* 0x0000cd00ff000a19 */ /* 0x000fe40000011605 */
.L_x_374:
[----:B------:R-:W-:Y:S05]  /*f300*/  BSYNC B0 ;  /* 0x0000000000007941 */ /* 0x000fea0003800000 */
.L_x_372:
[----:B------:R-:W-:Y:S05]  /*f310*/  IMAD R0, R0, c[0x0][0x32c], R10 ;  /* 0x0000cb0000007a24 */ /* 0x000fea00078e020a */
[----:B------:R-:W-:Y:S02]  /*f320*/  IMNMX R3, R3, R0, !PT ;  /* 0x0000000003037217 */ /* 0x000fe40007800200 */
[----:B------:R-:W-:Y:S04]  /*f330*/  IADD3 R0, R0, c[0x0][0x32c], RZ ;  /* 0x0000cb0000007a10 */ /* 0x000fe80007ffe0ff */
[----:B------:R-:W-:Y:S02]  /*f340*/  IMNMX R4, R4, R0, PT ;  /* 0x0000000004047217 */ /* 0x000fe40003800200 */
.L_x_371:
[----:B------:R-:W-:Y:S01]  /*f350*/  FMNMX.FTZ R133, R8, R2, !PT ;  /* 0x0000000208857209 */ /* 0x000fe20007810000 */
[----:B------:R-:W2:Y:S01]  /*f360*/  LDL.LU R132, [R1+0x20] ;  /* 0x0000200001847983 */ /* 0x000ea20000300800 */
[----:B------:R-:W-:Y:S02]  /*f370*/  UP2UR UR4, UPR, URZ, 0x10 ;  /* 0x000000103f047883 */ /* 0x000fe40008000000 */
[----:B------:R-:W-:Y:S01]  /*f380*/  FMNMX.FTZ R133, R19, R133, !PT ;  /* 0x0000008513857209 */ /* 0x000fe20007810000 */
[----:B------:R-:W-:Y:S02]  /*f390*/  UISETP.NE.AND UP4, UPT, UR22, URZ, UPT ;  /* 0x0000003f1600728c */ /* 0x000fe4000bf85270 */
[----:B------:R-:W-:Y:S01]  /*f3a0*/  UP2UR UR22, UPR, URZ, 0x8 ;  /* 0x000000083f167883 */ /* 0x000fe20008000000 */
[----:B------:R-:W-:Y:S01]  /*f3b0*/  FMNMX.FTZ R133, R18, R133, !PT ;  /* 0x0000008512857209 */ /* 0x000fe20007810000 */
[----:B------:R-:W-:Y:S02]  /*f3c0*/  UISETP.NE.AND UP3, UPT, UR21, URZ, UPT ;  /* 0x0000003f1500728c */ /* 0x000fe4000bf65270 */
[----:B------:R-:W-:Y:S01]  /*f3d0*/  UP2UR UR21, UPR, URZ, 0x4 ;  /* 0x000000043f157883 */ /* 0x000fe20008000000 */
[----:B------:R-:W-:Y:S01]  /*f3e0*/  FMNMX.FTZ R133, R17, R133, !PT ;  /* 0x0000008511857209 */ /* 0x000fe20007810000 */
[----:B------:R-:W-:Y:S02]  /*f3f0*/  UISETP.NE.AND UP2, UPT, UR20, URZ, UPT ;  /* 0x0000003f1400728c */ /* 0x000fe4000bf45270 */
[----:B------:R-:W-:Y:S01]  /*f400*/  PLOP3.LUT P2, PT, PT, PT, UP3, 0x40, 0x0 ;  /* 0x000000000000781c */ /* 0x000fe20003f4e838 */
[----:B------:R-:W-:Y:S01]  /*f410*/  UP2UR UR20, UPR, URZ, 0x2 ;  /* 0x000000023f147883 */ /* 0x000fe20008000000 */
[----:B------:R-:W-:Y:S01]  /*f420*/  FMNMX.FTZ R133, R16, R133, !PT ;  /* 0x0000008510857209 */ /* 0x000fe20007810000 */
[----:B------:R-:W-:Y:S01]  /*f430*/  UISETP.NE.AND UP1, UPT, UR11, URZ, UPT ;  /* 0x0000003f0b00728c */ /* 0x000fe2000bf25270 */
[----:B------:R-:W-:Y:S01]  /*f440*/  PLOP3.LUT P1, PT, PT, PT, UP2, 0x40, 0x0 ;  /* 0x000000000000781c */ /* 0x000fe20003f2e828 */
[----:B------:R-:W-:Y:S01]  /*f450*/  UP2UR UR11, UPR, URZ, 0x1 ;  /* 0x000000013f0b7883 */ /* 0x000fe20008000000 */
[----:B------:R-:W-:Y:S01]  /*f460*/  FMNMX.FTZ R133, R15, R133, !PT ;  /* 0x000000850f857209 */ /* 0x000fe20007810000 */
[----:B------:R-:W-:Y:S02]  /*f470*/  UISETP.NE.AND UP0, UPT, UR5, URZ, UPT ;  /* 0x0000003f0500728c */ /* 0x000fe4000bf05270 */
[----:B------:R-:W-:Y:S01]  /*f480*/  UISETP.NE.AND UP2, UPT, UR21, URZ, UPT ;  /* 0x0000003f1500728c */ /* 0x000fe2000bf45270 */
[----:B------:R-:W-:Y:S01]  /*f490*/  FMNMX.FTZ R133, R14, R133, !PT ;  /* 0x000000850e857209 */ /* 0x000fe20007810000 */
[----:B------:R-:W-:Y:S03]  /*f4a0*/  UISETP.NE.AND UP3, UPT, UR22, URZ, UPT ;  /* 0x0000003f1600728c */ /* 0x000fe6000bf65270 */
        /* <DEDUP_REMOVED lines=23> */
[--C-:B------:R-:W-:Y:S01]  /*f620*/  FFMA.FTZ R8, R8, c[0x0][0x2d0], -R2.reuse ;  /* 0x0000b40008087a23 */ /* 0x100fe20000010802 */
[----:B------:R-:W-:Y:S01]  /*f630*/  FSEL R6, R179, -INF , !P0 ;  /* 0xff800000b3067808 */ /* 0x000fe20004000000 */
[--C-:B------:R-:W-:Y:S01]  /*f640*/  FFMA.FTZ R19, R19, c[0x0][0x2d0], -R2.reuse ;  /* 0x0000b40013137a23 */ /* 0x100fe20000010802 */
[----:B------:R-:W-:Y:S01]  /*f650*/  ISETP.GT.AND P0, PT, R3, 0x1, P2 ;  /* 0x000000010300780c */ /* 0x000fe20001704270 */
[--C-:B------:R-:W-:Y:S01]  /*f660*/  FFMA.FTZ R18, R18, c[0x0][0x2d0], -R2.reuse ;  /* 0x0000b40012127a23 */ /* 0x100fe20000010802 */
[----:B------:R-:W-:Y:S01]  /*f670*/  PLOP3.LUT P2, PT, PT, PT, UP1, 0x40, 0x0 ;  /* 0x000000000000781c */ /* 0x000fe20003f4e818 */
[--C-:B------:R-:W-:Y:S01]  /*f680*/  FFMA.FTZ R17, R17, c[0x0][0x2d0], -R2.reuse ;  /* 0x0000b40011117a23 */ /* 0x100fe20000010802 */
[----:B------:R-:W-:Y:S01]  /*f690*/  ISETP.LT.OR P0, PT, R4, 0x2, P0 ;  /* 0x000000020400780c */ /* 0x000fe20000701670 */
[--C-:B------:R-:W-:Y:S01]  /*f6a0*/  FFMA.FTZ R5, R16, c[0x0][0x2d0], -R2.reuse ;  /* 0x0000b40010057a23 */ /* 0x100fe20000010802 */
[----:B------:R-:W-:Y:S01]  /*f6b0*/  MUFU.EX2 R8, R8 ;  /* 0x0000000800087308 */ /* 0x000fe20000000800 */
[--C-:B------:R-:W-:Y:S01]  /*f6c0*/  FFMA.FTZ R20, R15, c[0x0][0x2d0], -R2.reuse ;  /* 0x0000b4000f147a23 */ /* 0x100fe20000010802 */
[----:B------:R-:W-:Y:S01]  /*f6d0*/  FSEL R7, R178, -INF , !P0 ;  /* 0xff800000b2077808 */ /* 0x000fe20004000000 */
[--C-:B------:R-:W-:Y:S01]  /*f6e0*/  FFMA.FTZ R14, R14, c[0x0][0x2d0], -R2.reuse ;  /* 0x0000b4000e0e7a23 */ /* 0x100fe20000010802 */
[----:B------:R-:W-:Y:S01]  /*f6f0*/  ISETP.GT.AND P0, PT, R3, 0x8, P1 ;  /* 0x000000080300780c */ /* 0x000fe20000f04270 */
[----:B------:R-:W-:Y:S01]  /*f700*/  FFMA.FTZ R15, R13, c[0x0][0x2d0], -R2 ;  /* 0x0000b4000d0f7a23 */ /* 0x000fe20000010802 */
[----:B------:R-:W-:Y:S01]  /*f710*/  PLOP3.LUT P1, PT, PT, PT, UP0, 0x40, 0x0 ;  /* 0x000000000000781c */ /* 0x000fe20003f2e808 */
[----:B------:R-:W-:Y:S01]  /*f720*/  UISETP.NE.AND UP1, UPT, UR20, URZ, UPT ;  /* 0x0000003f1400728c */ /* 0x000fe2000bf25270 */
[C---:B------:R-:W-:Y:S01]  /*f730*/  ISETP.LT.OR P0, PT, R4.reuse, 0x9, P0 ;  /* 0x000000090400780c */ /* 0x040fe20000701670 */
[----:B------:R-:W-:Y:S01]  /*f740*/  UISETP.NE.AND UP0, UPT, UR11, URZ, UPT ;  /* 0x0000003f0b00728c */ /* 0x000fe2000bf05270 */
[----:B------:R-:W1:Y:S01]  /*f750*/  MUFU.EX2 R2, R0 ;  /* 0x0000000000027308 */ /* 0x000e620000000800 */
[----:B------:R-:W-:Y:S02]  /*f760*/  MOV R11, R20 ;  /* 0x00000014000b7202 */ /* 0x000fe40000000f00 */
[----:B------:R-:W-:Y:S02]  /*f770*/  FSEL R10, R177, -INF , !P0 ;  /* 0xff800000b10a7808 */ /* 0x000fe40004000000 */
[C---:B------:R-:W-:Y:S02]  /*f780*/  ISETP.GT.AND P0, PT, R3.reuse, 0x9, P2 ;  /* 0x000000090300780c */ /* 0x040fe40001704270 */
[----:B------:R-:W-:Y:S02]  /*f790*/  PLOP3.LUT P2, PT, PT, PT, UP6, 0x40, 0x0 ;  /* 0x000000000000781c */ /* 0x000fe40003f4e868 */
[----:B------:R-:W-:Y:S01]  /*f7a0*/  ISETP.LT.OR P0, PT, R4, 0xa, P0 ;  /* 0x0000000a0400780c */ /* 0x000fe20000701670 */
[----:B------:R-:W3:Y:S03]  /*f7b0*/  MUFU.EX2 R19, R19 ;  /* 0x0000001300137308 */ /* 0x000ee60000000800 */
[----:B------:R-:W-:Y:S02]  /*f7c0*/  FSEL R171, R176, -INF , !P0 ;  /* 0xff800000b0ab7808 */ /* 0x000fe40004000000 */
[C---:B------:R-:W-:Y:S02]  /*f7d0*/  ISETP.GT.AND P0, PT, R3.reuse, 0x10, P1 ;  /* 0x000000100300780c */ /* 0x040fe40000f04270 */
[----:B------:R-:W-:Y:S02]  /*f7e0*/  PLOP3.LUT P1, PT, PT, PT, UP5, 0x40, 0x0 ;  /* 0x000000000000781c */ /* 0x000fe40003f2e858 */
[----:B------:R-:W-:Y:S01]  /*f7f0*/  ISETP.LT.OR P0, PT, R4, 0x11, P0 ;  /* 0x000000110400780c */ /* 0x000fe20000701670 */
[----:B------:R-:W-:Y:S01]  /*f800*/  MUFU.EX2 R18, R18 ;  /* 0x0000001200127308 */ /* 0x000fe20000000800 */
[----:B------:R-:W-:Y:S02]  /*f810*/  ISETP.GT.AND P1, PT, R3, 0x18, P1 ;  /* 0x000000180300780c */ /* 0x000fe40000f24270 */
[----:B------:R-:W-:Y:S01]  /*f820*/  FSEL R175, R175, -INF , !P0 ;  /* 0xff800000afaf7808 */ /* 0x000fe20004000000 */
[C---:B-1----:R-:W-:Y:S01]  /*f830*/  FMUL.FTZ R13, R2.reuse, R149 ;  /* 0x00000095020d7220 */ /* 0x042fe20000410000 */
[----:B------:R-:W-:Y:S01]  /*f840*/  ISETP.GT.AND P0, PT, R3, 0x11, P2 ;  /* 0x000000110300780c */ /* 0x000fe20001704270 */
[----:B------:R-:W-:Y:S01]  /*f850*/  FMUL.FTZ R16, R2, R144 ;  /* 0x0000009002107220 */ /* 0x000fe20000410000 */
[----:B------:R-:W-:Y:S01]  /*f860*/  ISETP.LT.OR P1, PT, R4, 0x19, P1 ;  /* 0x000000190400780c */ /* 0x000fe20000f21670 */
[----:B------:R-:W-:Y:S01]  /*f870*/  FMUL.FTZ R9, R2, R153 ;  /* 0x0000009902097220 */ /* 0x000fe20000410000 */
[----:B------:R-:W-:Y:S01]  /*f880*/  ISETP.LT.OR P0, PT, R4, 0x12, P0 ;  /* 0x000000120400780c */ /* 0x000fe20000701670 */
[----:B------:R-:W1:Y:S01]  /*f890*/  MUFU.EX2 R17, R17 ;  /* 0x0000001100117308 */ /* 0x000e620000000800 */
[----:B------:R-:W-:Y:S01]  /*f8a0*/  FSEL R173, R173, -INF , !P1 ;  /* 0xff800000adad7808 */ /* 0x000fe20004800000 */
[----:B------:R-:W-:Y:S01]  /*f8b0*/  FMUL.FTZ R12, R2, R148 ;  /* 0x00000094020c7220 */ /* 0x000fe20000410000 */
[----:B------:R-:W-:Y:S01]  /*f8c0*/  FSEL R174, R174, -INF , !P0 ;  /* 0xff800000aeae7808 */ /* 0x000fe20004000000 */
[C---:B------:R-:W-:Y:S01]  /*f8d0*/  FMUL.FTZ R20, R2.reuse, R140 ;  /* 0x0000008c02147220 */ /* 0x040fe20000410000 */
[----:B------:R-:W-:Y:S01]  /*f8e0*/  PLOP3.LUT P0, PT, PT, PT, UP4, 0x40, 0x0 ;  /* 0x000000000000781c */ /* 0x000fe20003f0e848 */
[C---:B-----5:R-:W-:Y:S01]  /*f8f0*/  FMUL.FTZ R28, R2.reuse, R28 ;  /* 0x0000001c021c7220 */ /* 0x060fe20000410000 */
[----:B------:R-:W-:Y:S01]  /*f900*/  PLOP3.LUT P1, PT, PT, PT, UP3, 0x40, 0x0 ;  /* 0x000000000000781c */ /* 0x000fe20003f2e838 */
[C---:B------:R-:W-:Y:S01]  /*f910*/  FMUL.FTZ R29, R2.reuse, R29 ;  /* 0x0000001d021d7220 */ /* 0x040fe20000410000 */
[C---:B------:R-:W-:Y:S01]  /*f920*/  ISETP.GT.AND P0, PT, R3.reuse, 0x19, P0 ;  /* 0x000000190300780c */ /* 0x040fe20000704270 */
[C---:B------:R-:W-:Y:S01]  /*f930*/  FMUL.FTZ R32, R2.reuse, R32 ;  /* 0x0000002002207220 */ /* 0x040fe20000410000 */
[C---:B------:R-:W-:Y:S01]  /*f940*/  ISETP.GT.AND P1, PT, R3.reuse, 0x20, P1 ;  /* 0x000000200300780c */ /* 0x040fe20000f24270 */
[----:B------:R-:W-:Y:S01]  /*f950*/  FMUL.FTZ R33, R2, R33 ;  /* 0x0000002102217220 */ /* 0x000fe20000410000 */
[----:B------:R-:W-:Y:S01]  /*f960*/  ISETP.LT.OR P0, PT, R4, 0x1a, P0 ;  /* 0x0000001a0400780c */ /* 0x000fe20000701670 */
[----:B------:R-:W-:Y:S01]  /*f970*/  FMUL.FTZ R36, R2, R36 ;  /* 0x0000002402247220 */ /* 0x000fe20000410000 */
[----:B------:R-:W-:Y:S01]  /*f980*/  ISETP.LT.OR P1, PT, R4, 0x21, P1 ;  /* 0x000000210400780c */ /* 0x000fe20000f21670 */
[----:B------:R-:W-:Y:S01]  /*f990*/  FMUL.FTZ R37, R2, R37 ;  /* 0x0000002502257220 */ /* 0x000fe20000410000 */
[----:B------:R-:W-:Y:S01]  /*f9a0*/  FSEL R172, R172, -INF , !P0 ;  /* 0xff800000acac7808 */ /* 0x000fe20004000000 */
[C---:B------:R-:W-:Y:S01]  /*f9b0*/  FMUL.FTZ R40, R2.reuse, R40 ;  /* 0x0000002802287220 */ /* 0x040fe20000410000 */
[----:B------:R-:W-:Y:S01]  /*f9c0*/  PLOP3.LUT P0, PT, PT, PT, UP2, 0x40, 0x0 ;  /* 0x000000000000781c */ /* 0x000fe20003f0e828 */
[----:B------:R-:W-:Y:S01]  /*f9d0*/  FMUL.FTZ R41, R2, R41 ;  /* 0x0000002902297220 */ /* 0x000fe20000410000 */
[----:B------:R-:W-:Y:S01]  /*f9e0*/  FSEL R177, R22, -INF , !P1 ;  /* 0xff80000016b17808 */ /* 0x000fe20004800000 */
[C---:B------:R-:W-:Y:S01]  /*f9f0*/  FMUL.FTZ R44, R2.reuse, R44 ;  /* 0x0000002c022c7220 */ /* 0x040fe20000410000 */
[C---:B------:R-:W-:Y:S01]  /*fa00*/  ISETP.GT.AND P0, PT, R3.reuse, 0x21, P0 ;  /* 0x000000210300780c */ /* 0x040fe20000704270 */
[C---:B------:R-:W-:Y:S01]  /*fa10*/  FMUL.FTZ R45, R2.reuse, R45 ;  /* 0x0000002d022d7220 */ /* 0x040fe20000410000 */
[----:B------:R-:W-:Y:S01]  /*fa20*/  PLOP3.LUT P1, PT, PT, PT, UP1, 0x40, 0x0 ;  /* 0x000000000000781c */ /* 0x000fe20003f2e818 */
[----:B------:R-:W-:Y:S01]  /*fa30*/  FMUL.FTZ R48, R2, R48 ;  /* 0x0000003002307220 */ /* 0x000fe20000410000 */
[----:B------:R-:W-:Y:S01]  /*fa40*/  ISETP.LT.OR P0, PT, R4, 0x22, P0 ;  /* 0x000000220400780c */ /* 0x000fe20000701670 */
[C---:B------:R-:W-:Y:S01]  /*fa50*/  FMUL.FTZ R49, R2.reuse, R49 ;  /* 0x0000003102317220 */ /* 0x040fe20000410000 */
[----:B------:R-:W-:Y:S01]  /*fa60*/  ISETP.GT.AND P1, PT, R3, 0x28, P1 ;  /* 0x000000280300780c */ /* 0x000fe20000f24270 */
[C---:B------:R-:W-:Y:S01]  /*fa70*/  FMUL.FTZ R52, R2.reuse, R52 ;  /* 0x0000003402347220 */ /* 0x040fe20000410000 */
[----:B------:R-:W-:Y:S01]  /*fa80*/  FSEL R178, R21, -INF , !P0 ;  /* 0xff80000015b27808 */ /* 0x000fe20004000000 */
[----:B------:R-:W-:Y:S01]  /*fa90*/  FMUL.FTZ R21, R2, R141 ;  /* 0x0000008d02157220 */ /* 0x000fe20000410000 */
[----:B------:R-:W-:Y:S01]  /*faa0*/  PLOP3.LUT P0, PT, PT, PT, UP0, 0x40, 0x0 ;  /* 0x000000000000781c */ /* 0x000fe20003f0e808 */
[----:B------:R-:W4:Y:S01]  /*fab0*/  LDL.LU R141, [R1+0x24] ;  /* 0x00002400018d7983 */ /* 0x000f220000300800 */
[----:B------:R-:W-:Y:S01]  /*fac0*/  ISETP.LT.OR P1, PT, R4, 0x29, P1 ;  /* 0x000000290400780c */ /* 0x000fe20000f21670 */
[C---:B------:R-:W-:Y:S01]  /*fad0*/  FMUL.FTZ R53, R2.reuse, R53 ;  /* 0x0000003502357220 */ /* 0x040fe20000410000 */
[----:B------:R-:W-:Y:S01]  /*fae0*/  ISETP.GT.AND P0, PT, R3, 0x29, P0 ;  /* 0x000000290300780c */ /* 0x000fe20000704270 */
[----:B------:R-:W-:Y:S01]  /*faf0*/  FMUL.FTZ R56, R2, R56 ;  /* 0x0000003802387220 */ /* 0x000fe20000410000 */
[----:B------:R-:W-:Y:S01]  /*fb00*/  FSEL R176, R24, -INF , !P1 ;  /* 0xff80000018b07808 */ /* 0x000fe20004800000 */
[----:B------:R-:W-:Y:S01]  /*fb10*/  FMUL.FTZ R24, R2, R136 ;  /* 0x0000008802187220 */ /* 0x000fe20000410000 */
[----:B------:R-:W-:Y:S01]  /*fb20*/  ISETP.LT.OR P0, PT, R4, 0x2a, P0 ;  /* 0x0000002a0400780c */ /* 0x000fe20000701670 */
[C---:B------:R-:W-:Y:S01]  /*fb30*/  FMUL.FTZ R57, R2.reuse, R57 ;  /* 0x0000003902397220 */ /* 0x040fe20000410000 */
[----:B------:R-:W-:Y:S01]  /*fb40*/  MOV R149, R169 ;  /* 0x000000a900957202 */ /* 0x000fe20000000f00 */
[C---:B------:R-:W-:Y:S01]  /*fb50*/  FMUL.FTZ R60, R2.reuse, R60 ;  /* 0x0000003c023c7220 */ /* 0x040fe20000410000 */
[----:B---3--:R-:W-:Y:S01]  /*fb60*/  F2FP.BF16.PACK_AB R168, R19, R8 ;  /* 0x0000000813a8723e */ /* 0x008fe200000010ff */
[C---:B------:R-:W-:Y:S01]  /*fb70*/  FMUL.FTZ R61, R2.reuse, R61 ;  /* 0x0000003d023d7220 */ /* 0x040fe20000410000 */
[----:B------:R-:W-:Y:S01]  /*fb80*/  MOV R153, R27 ;  /* 0x0000001b00997202 */ /* 0x000fe20000000f00 */
[C---:B------:R-:W-:Y:S01]  /*fb90*/  FMUL.FTZ R64, R2.reuse, R64 ;  /* 0x0000004002407220 */ /* 0x040fe20000410000 */
[----:B------:R-:W-:Y:S01]  /*fba0*/  MOV R148, R25 ;  /* 0x0000001900947202 */ /* 0x000fe20000000f00 */
[C---:B------:R-:W-:Y:S01]  /*fbb0*/  FMUL.FTZ R25, R2.reuse, R137 ;  /* 0x0000008902197220 */ /* 0x040fe20000410000 */
[----:B------:R-:W-:Y:S01]  /*fbc0*/  MOV R22, R5 ;  /* 0x0000000500167202 */ /* 0x000fe20000000f00 */
[C---:B------:R-:W-:Y:S01]  /*fbd0*/  FMUL.FTZ R5, R2.reuse, R157 ;  /* 0x0000009d02057220 */ /* 0x040fe20000410000 */
[----:B-1----:R-:W-:Y:S01]  /*fbe0*/  F2FP.BF16.PACK_AB R170, R17, R18 ;  /* 0x0000001211aa723e */ /* 0x002fe200000010ff */
[C---:B------:R-:W-:Y:S01]  /*fbf0*/  FMUL.FTZ R65, R2.reuse, R65 ;  /* 0x0000004102417220 */ /* 0x040fe20000410000 */
[----:B------:R-:W-:Y:S01]  /*fc00*/  MOV R140, R22 ;  /* 0x00000016008c7202 */ /* 0x000fe20000000f00 */
[C---:B------:R-:W-:Y:S01]  /*fc10*/  FMUL.FTZ R68, R2.reuse, R68 ;  /* 0x0000004402447220 */ /* 0x040fe20000410000 */
[----:B------:R-:W-:Y:S01]  /*fc20*/  MOV R157, R15 ;  /* 0x0000000f009d7202 */ /* 0x000fe20000000f00 */
[C---:B------:R-:W-:Y:S01]  /*fc30*/  FMUL.FTZ R69, R2.reuse, R69 ;  /* 0x0000004502457220 */ /* 0x040fe20000410000 */
[----:B------:R-:W-:Y:S01]  /*fc40*/  MUFU.EX2 R153, R153 ;  /* 0x0000009900997308 */ /* 0x000fe20000000800 */
[C---:B------:R-:W-:Y:S01]  /*fc50*/  FMUL.FTZ R72, R2.reuse, R72 ;  /* 0x0000004802487220 */ /* 0x040fe20000410000 */
[----:B------:R-:W-:Y:S01]  /*fc60*/  UISETP.GT.AND UP0, UPT, UR8, UR9, UPT ;  /* 0x000000090800728c */ /* 0x000fe2000bf04270 */
[C---:B------:R-:W-:Y:S01]  /*fc70*/  FMUL.FTZ R73, R2.reuse, R73 ;  /* 0x0000004902497220 */ /* 0x040fe20000410000 */
[----:B------:R-:W-:Y:S01]  /*fc80*/  UIADD3 UR8, UR8, -0x1, URZ ;  /* 0xffffffff08087890 */ /* 0x000fe2000fffe03f */
        /* <DEDUP_REMOVED lines=27> */
[C---:B--2---:R-:W-:Y:S01]  /*fe40*/  FFMA.FTZ R0, R2.reuse, R132, R8 ;  /* 0x0000008402007223 */ /* 0x044fe20000010008 */
[----:B------:R-:W-:Y:S01]  /*fe50*/  FSEL R132, R23, -INF , !P0 ;  /* 0xff80000017847808 */ /* 0x000fe20004000000 */
[----:B------:R-:W-:Y:S01]  /*fe60*/  FMUL.FTZ R8, R2, R152 ;  /* 0x0000009802087220 */ /* 0x000fe20000410000 */
[----:B------:R-:W-:Y:S01]  /*fe70*/  MOV R152, R26 ;  /* 0x0000001a00987202 */ /* 0x000fe20000000f00 */
[----:B------:R-:W-:Y:S01]  /*fe80*/  FADD.FTZ R4, R19, R0 ;  /* 0x0000000013047221 */ /* 0x000fe20000010000 */
[----:B------:R-:W-:Y:S01]  /*fe90*/  FMNMX.FTZ R0, R6, R134, !PT ;  /* 0x0000008606007209 */ /* 0x000fe20007810000 */
[C---:B------:R-:W-:Y:S02]  /*fea0*/  FMUL.FTZ R128, R2.reuse, R128 ;  /* 0x0000008002807220 */ /* 0x040fe40000410000 */
[----:B------:R-:W-:Y:S01]  /*feb0*/  FMUL.FTZ R129, R2, R129 ;  /* 0x0000008102817220 */ /* 0x000fe20000410000 */
[----:B------:R-:W-:Y:S01]  /*fec0*/  FMNMX.FTZ R0, R7, R0, !PT ;  /* 0x0000000007007209 */ /* 0x000fe20007810000 */
[----:B------:R-:W-:Y:S03]  /*fed0*/  MUFU.EX2 R152, R152 ;  /* 0x0000009800987308 */ /* 0x000fe60000000800 */
        /* <DEDUP_REMOVED lines=15> */
[C---:B------:R-:W-:Y:S01]  /*ffd0*/  FMUL.FTZ R4, R2.reuse, R156 ;  /* 0x0000009c02047220 */ /* 0x040fe20000410000 */
[----:B------:R-:W-:Y:S01]  /*ffe0*/  FSETP.NEU.FTZ.AND P0, PT, R3, -INF , PT ;  /* 0xff8000000300780b */ /* 0x000fe20003f1d000 */
[----:B------:R-:W-:Y:S01]  /*fff0*/  FADD.FTZ R179, R17, R0 ;  /* 0x0000000011b37221 */ /* 0x000fe20000010000 */
[----:B------:R-:W-:Y:S01]  /*10000*/  MOV R156, R14 ;  /* 0x0000000e009c7202 */ /* 0x000fe20000000f00 */
[----:B------:R-:W-:Y:S01]  /*10010*/  FMUL.FTZ R17, R2, R145 ;  /* 0x0000009102117220 */ /* 0x000fe20000410000 */
[C---:B------:R-:W-:Y:S02]  /*10020*/  FSEL R0, R3.reuse, RZ, P0 ;  /* 0x000000ff03007208 */ /* 0x040fe40000000000 */
[----:B------:R-:W-:Y:S02]  /*10030*/  MOV R145, R11 ;  /* 0x0000000b00917202 */ /* 0x000fe40000000f00 */
[----:B------:R-:W-:Y:S01]  /*10040*/  MUFU.EX2 R156, R156 ;  /* 0x0000009c009c7308 */ /* 0x000fe20000000800 */
[----:B------:R-:W-:Y:S02]  /*10050*/  FADD.FTZ R0, -R0, R134 ;  /* 0x0000008600007221 */ /* 0x000fe40000010100 */
[----:B------:R-:W-:Y:S02]  /*10060*/  FMUL.FTZ R134, R3, c[0x0][0x2d0] ;  /* 0x0000b40003867a20 */ /* 0x000fe40000410000 */
[----:B------:R-:W-:Y:S03]  /*10070*/  FMUL.FTZ R0, R0, c[0x0][0x2d0] ;  /* 0x0000b40000007a20 */ /* 0x000fe60000410000 */
[----:B------:R-:W-:Y:S02]  /*10080*/  FSEL R134, R134, RZ, P0 ;  /* 0x000000ff86867208 */ /* 0x000fe40000000000 */
[----:B------:R-:W-:Y:S01]  /*10090*/  MUFU.EX2 R145, R145 ;  /* 0x0000009100917308 */ /* 0x000fe20000000800 */
[----:B------:R-:W-:Y:S02]  /*100a0*/  PLOP3.LUT P0, PT, PT, PT, UP0, 0x80, 0x0 ;  /* 0x000000000000781c */ /* 0x000fe40003f0f008 */
[--C-:B------:R-:W-:Y:S02]  /*100b0*/  FFMA.FTZ R169, R6, c[0x0][0x2d0], -R134.reuse ;  /* 0x0000b40006a97a23 */ /* 0x100fe40000010886 */
[--C-:B------:R-:W-:Y:S02]  /*100c0*/  FFMA.FTZ R7, R7, c[0x0][0x2d0], -R134.reuse ;  /* 0x0000b40007077a23 */ /* 0x100fe40000010886 */
[--C-:B------:R-:W-:Y:S03]  /*100d0*/  FFMA.FTZ R2, R10, c[0x0][0x2d0], -R134.reuse ;  /* 0x0000b4000a027a23 */ /* 0x100fe60000010886 */
[----:B------:R-:W1:Y:S10]  /*100e0*/  MUFU.EX2 R0, R0 ;  /* 0x0000000000007308 */ /* 0x000e740000000800 */
[----:B------:R-:W4:Y:S10]  /*100f0*/  MUFU.EX2 R169, R169 ;  /* 0x000000a900a97308 */ /* 0x000f340000000800 */
[----:B------:R2:W3:Y:S01]  /*10100*/  MUFU.EX2 R144, R7 ;  /* 0x0000000700907308 */ /* 0x0004e20000000800 */
        /* <DEDUP_REMOVED lines=8> */
[C---:B------:R-:W-:Y:S02]  /*10190*/  FMUL.FTZ R10, R0.reuse, R154 ;  /* 0x0000009a000a7220 */ /* 0x040fe40000410000 */
[C---:B------:R-:W-:Y:S01]  /*101a0*/  FMUL.FTZ R14, R0.reuse, R150 ;  /* 0x00000096000e7220 */ /* 0x040fe20000410000 */
[----:B------:R-:W-:Y:S01]  /*101b0*/  MUFU.EX2 R154, R158 ;  /* 0x0000009e009a7308 */ /* 0x000fe20000000800 */
[C---:B------:R-:W-:Y:S02]  /*101c0*/  FMUL.FTZ R15, R0.reuse, R151 ;  /* 0x00000097000f7220 */ /* 0x040fe40000410000 */
[C---:B------:R-:W-:Y:S02]  /*101d0*/  FMUL.FTZ R18, R0.reuse, R146 ;  /* 0x0000009200127220 */ /* 0x040fe40000410000 */
[C---:B--2---:R-:W-:Y:S01]  /*101e0*/  FMUL.FTZ R7, R0.reuse, R159 ;  /* 0x0000009f00077220 */ /* 0x044fe20000410000 */
[----:B------:R-:W-:Y:S01]  /*101f0*/  MOV R159, R148 ;  /* 0x00000094009f7202 */ /* 0x000fe20000000f00 */
        /* <DEDUP_REMOVED lines=8> */
[----:B------:R2:W-:Y:S01]  /*10280*/  MUFU.EX2 R2, R140 ;  /* 0x0000008c00027308 */ /* 0x0005e20000000800 */
        /* <DEDUP_REMOVED lines=9> */
[----:B----4-:R-:W-:Y:S01]  /*10320*/  FFMA.FTZ R151, R0, R141, R169 ;  /* 0x0000008d00977223 */ /* 0x010fe200000100a9 */
[----:B---3--:R-:W-:Y:S01]  /*10330*/  F2FP.BF16.PACK_AB R169, R144, R169 ;  /* 0x000000a990a9723e */ /* 0x008fe200000010ff */
[C---:B------:R-:W-:Y:S02]  /*10340*/  FMUL.FTZ R59, R0.reuse, R59 ;  /* 0x0000003b003b7220 */ /* 0x040fe40000410000 */
[C---:B------:R-:W-:Y:S01]  /*10350*/  FMUL.FTZ R62, R0.reuse, R62 ;  /* 0x0000003e003e7220 */ /* 0x040fe20000410000 */
[----:B--2---:R-:W-:Y:S01]  /*10360*/  LDSM.16.MT88.4 R140, [R236+0x900] ;  /* 0x00090000ec8c783b */ /* 0x004fe20000004200 */
        /* <DEDUP_REMOVED lines=40> */
[----:B------:R2:W-:Y:S01]  /*105f0*/  MUFU.EX2 R149, R0 ;  /* 0x0000000000957308 */ /* 0x0005e20000000800 */
[C---:B-1----:R-:W-:Y:S08]  /*10600*/  HMMA.16816.F32.BF16 R4, R168.reuse, R136, R4 ;  /* 0x00000088a804723c */ /* 0x042ff00000041804 */
[C---:B------:R-:W-:Y:S01]  /*10610*/  HMMA.16816.F32.BF16 R8, R168.reuse, R138, R8 ;  /* 0x0000008aa808723c */ /* 0x040fe20000041808 */
[----:B------:R-:W1:Y:S03]  /*10620*/  LDSM.16.MT88.4 R136, [R237+0x100] ;  /* 0x00010000ed88783b */ /* 0x000e660000004200 */
[--C-:B--2---:R-:W-:Y:S04]  /*10630*/  FFMA.FTZ R0, R174, c[0x0][0x2d0], -R134.reuse ;  /* 0x0000b400ae007a23 */ /* 0x104fe80000010886 */
[----:B------:R2:W3:Y:S01]  /*10640*/  MUFU.EX2 R150, R0 ;  /* 0x0000000000967308 */ /* 0x0004e20000000800 */
[C---:B-1----:R-:W-:Y:S03]  /*10650*/  HMMA.16816.F32.BF16 R12, R168.reuse, R136, R12 ;  /* 0x00000088a80c723c */ /* 0x042fe6000004180c */
[--C-:B--2---:R-:W-:Y:S06]  /*10660*/  FFMA.FTZ R0, R173, c[0x0][0x2d0], -R134.reuse ;  /* 0x0000b400ad007a23 */ /* 0x104fec0000010886 */
[----:B------:R1:W-:Y:S01]  /*10670*/  MUFU.EX2 R148, R0 ;  /* 0x0000000000947308 */ /* 0x0003e20000000800 */
[C---:B------:R-:W-:Y:S01]  /*10680*/  HMMA.16816.F32.BF16 R16, R168.reuse, R138, R16 ;  /* 0x0000008aa810723c */ /* 0x040fe20000041810 */
[----:B------:R-:W2:Y:S02]  /*10690*/  LDSM.16.MT88.4 R136, [R240+0x100] ;  /* 0x00010000f088783b */ /* 0x000ea40000004200 */
        /* <DEDUP_REMOVED lines=54> */
[----:B------:R-:W-:Y:S01]  /*10a00*/  MOV R177, R154 ;  /* 0x0000009a00b17202 */ /* 0x000fe20000000f00 */
[----:B------:R-:W-:Y:S02]  /*10a10*/  FADD.FTZ R2, R149, R2 ;  /* 0x0000000295027221 */ /* 0x000fe40000010000 */
[C---:B------:R-:W-:Y:S01]  /*10a20*/  HMMA.16816.F32.BF16 R4, R136.reuse, R140, R4 ;  /* 0x0000008c8804723c */ /* 0x040fe20000041804 */
[----:B------:R2:W-:Y:S04]  /*10a30*/  MUFU.EX2 R172, R0 ;  /* 0x0000000000ac7308 */ /* 0x0005e80000000800 */
[----:B------:R-:W-:Y:S03]  /*10a40*/  FADD.FTZ R2, R150, R2 ;  /* 0x0000000296027221 */ /* 0x000fe60000010000 */
[C---:B------:R-:W-:Y:S01]  /*10a50*/  HMMA.16816.F32.BF16 R8, R136.reuse, R142, R8 ;  /* 0x0000008e8808723c */ /* 0x040fe20000041808 */
[----:B------:R-:W3:Y:S03]  /*10a60*/  LDSM.16.MT88.4 R140, [R237+0x900] ;  /* 0x00090000ed8c783b */ /* 0x000ee60000004200 */
[--C-:B--2---:R-:W-:Y:S01]  /*10a70*/  FFMA.FTZ R0, R178, c[0x0][0x2d0], -R134.reuse ;  /* 0x0000b400b2007a23 */ /* 0x104fe20000010886 */
[----:B------:R-:W-:Y:S03]  /*10a80*/  MOV R178, R153 ;  /* 0x0000009900b27202 */ /* 0x000fe60000000f00 */
[----:B------:R2:W4:Y:S01]  /*10a90*/  MUFU.EX2 R173, R0 ;  /* 0x0000000000ad7308 */ /* 0x0005220000000800 */
[----:B------:R-:W-:Y:S01]  /*10aa0*/  F2FP.BF16.PACK_AB R170, R177, R178 ;  /* 0x000000b2b1aa723e */ /* 0x000fe200000010ff */
[C---:B---3--:R-:W-:Y:S03]  /*10ab0*/  HMMA.16816.F32.BF16 R12, R136.reuse, R140, R12 ;  /* 0x0000008c880c723c */ /* 0x048fe6000004180c */
[--C-:B--2---:R-:W-:Y:S01]  /*10ac0*/  FFMA.FTZ R0, R176, c[0x0][0x2d0], -R134.reuse ;  /* 0x0000b400b0007a23 */ /* 0x104fe20000010886 */
[----:B------:R-:W-:Y:S01]  /*10ad0*/  MOV R176, R152 ;  /* 0x0000009800b07202 */ /* 0x000fe20000000f00 */
[----:B------:R-:W-:Y:S01]  /*10ae0*/  FFMA.FTZ R134, R132, c[0x0][0x2d0], -R134 ;  /* 0x0000b40084867a23 */ /* 0x000fe20000010886 */
[----:B------:R-:W-:Y:S02]  /*10af0*/  LDSM.16.MT88.4 R152, [R236+0x1100] ;  /* 0x00110000ec98783b */ /* 0x000fe40000004200 */
[C---:B------:R-:W-:Y:S01]  /*10b00*/  HMMA.16816.F32.BF16 R16, R136.reuse, R142, R16 ;  /* 0x0000008e8810723c */ /* 0x040fe20000041810 */
[----:B------:R2:W-:Y:S03]  /*10b10*/  MUFU.EX2 R132, R0 ;  /* 0x0000000000847308 */ /* 0x0005e60000000800 */
[----:B-1----:R-:W-:Y:S02]  /*10b20*/  F2FP.BF16.PACK_AB R168, R176, R179 ;  /* 0x000000b3b0a8723e */ /* 0x002fe400000010ff */
[----:B----4-:R-:W-:Y:S01]  /*10b30*/  F2FP.BF16.PACK_AB R169, R173, R172 ;  /* 0x000000acada9723e */ /* 0x010fe200000010ff */
[----:B------:R-:W1:Y:S04]  /*10b40*/  LDSM.16.MT88.4 R140, [R240+0x900] ;  /* 0x00090000f08c783b */ /* 0x000e680000004200 */
[----:B------:R-:W3:Y:S01]  /*10b50*/  MUFU.EX2 R134, R134 ;  /* 0x0000008600867308 */ /* 0x000ee20000000800 */
[----:B--2---:R-:W-:Y:S04]  /*10b60*/  FADD.FTZ R0, R156, R151 ;  /* 0x000000979c007221 */ /* 0x004fe80000010000 */
        /* <DEDUP_REMOVED lines=9> */
[C---:B-1----:R-:W-:Y:S03]  /*10c00*/  HMMA.16816.F32.BF16 R20, R136.reuse, R140, R20 ;  /* 0x0000008c8814723c */ /* 0x042fe60000041814 */
        /* <DEDUP_REMOVED lines=95> */
.L_x_365:
[----:B------:R-:W2:Y:S04]  /*11200*/  LDL.LU R3, [R1+0x20] ;  /* 0x0000200001037983 */ /* 0x000ea80000300800 */
[----:B-1----:R-:W3:Y:S01]  /*11210*/  LDL.LU R0, [R1+0x24] ;  /* 0x0000240001007983 */ /* 0x002ee20000300800 */
        /* <DEDUP_REMOVED lines=155> */
.L_x_333:
        /* <DEDUP_REMOVED lines=83> */
[----:B------:R-:W-:-:S04]  /*12100*/  IMAD.WIDE.U32 R2, R9, c[0x0][0x4c8], R2 ;  /* 0x0001320009027a25 */ /* 0x000fc800078e0002 */
        /* <DEDUP_REMOVED lines=11> */
[----:B------:R-:W-:Y:S01]  /*121c0*/  SHFL.IDX PT, R6, R6, 0x1, 0x1c1f ;  /* 0x003c1f0006067f89 */ /* 0x000fe200000e0000 */
[----:B------:R-:W-:-:S02]  /*121d0*/  LOP3.LUT P0, RZ, R14, 0x3, RZ, 0xc0, !PT ;  /* 0x000000030eff7812 */ /* 0x000fc4000780c0ff */
[----:B------:R-:W-:Y:S01]  /*121e0*/  IADD3 R3, R5, R0, RZ ;  /* 0x0000000005037210 */ /* 0x000fe20007ffe0ff */
[----:B------:R-:W-:Y:S01]  /*121f0*/  IMAD R0, R7, c[0x0][0x428], RZ ;  /* 0x00010a0007007a24 */ /* 0x000fe200078e02ff */
[----:B------:R-:W1:Y:S01]  /*12200*/  SHFL.IDX PT, R9, R2, RZ, 0x1c1f ;  /* 0x001c1fff02097589 */ /* 0x000e6200000e0000 */
[----:B------:R-:W-:Y:S02]  /*12210*/  IMAD R5, R20, c[0x0][0x388], RZ ;  /* 0x0000e20014057a24 */ /* 0x000fe400078e02ff */
        /* <DEDUP_REMOVED lines=16> */
[----:B------:R2:W3:Y:S02]  /*12320*/  SHFL.IDX PT, R2, R20, RZ, 0x1c1f ;  /* 0x001c1fff14027589 */ /* 0x0004e400000e0000 */
[----:B-1----:R-:W-:-:S02]  /*12330*/  P2R R16, PR, RZ, 0x2 ;  /* 0x00000002ff107803 */ /* 0x002fc40000000000 */
[----:B------:R2:W1:Y:S01]  /*12340*/  SHFL.IDX PT, R3, R19, RZ, 0x1c1f ;  /* 0x001c1fff13037589 */ /* 0x00046200000e0000 */
[----:B------:R-:W-:-:S04]  /*12350*/  SHF.L.U32 R0, R0, 0x1, RZ ;  /* 0x0000000100007819 */ /* 0x000fc800000006ff */
[----:B------:R-:W-:Y:S05]  /*12360*/  @P0 BRA `(.L_x_378) ;  /* 0x00000bd000000947 */ /* 0x000fea0003800000 */
[C---:B------:R-:W-:Y:S02]  /*12370*/  ISETP.GE.AND P0, PT, R0.reuse, c[0x0][0x3c8], PT ;  /* 0x0000f20000007a0c */ /* 0x040fe40003f06270 */
[C---:B------:R-:W-:Y:S02]  /*12380*/  IADD3 R5, R0.reuse, 0x8, RZ ;  /* 0x0000000800057810 */ /* 0x040fe40007ffe0ff */
[----:B------:R-:W-:Y:S02]  /*12390*/  IADD3 R4, R0, 0x10, RZ ;  /* 0x0000001000047810 */ /* 0x000fe40007ffe0ff */
[----:B------:R-:W-:Y:S02]  /*123a0*/  ISETP.GE.AND P5, PT, R5, c[0x0][0x3c8], PT ;  /* 0x0000f20005007a0c */ /* 0x000fe40003fa6270 */
[----:B------:R-:W-:Y:S02]  /*123b0*/  ISETP.GE.AND P4, PT, R4, c[0x0][0x3c8], PT ;  /* 0x0000f20004007a0c */ /* 0x000fe40003f86270 */
[----:B------:R-:W-:-:S02]  /*123c0*/  IADD3 R8, R0, 0x18, RZ ;  /* 0x0000001800087810 */ /* 0x000fc40007ffe0ff */
[C---:B------:R-:W-:Y:S01]  /*123d0*/  IADD3 R10, R0.reuse, 0x20, RZ ;  /* 0x00000020000a7810 */ /* 0x040fe20007ffe0ff */
[C---:B-123--:R-:W-:Y:S01]  /*123e0*/  @!P0 IMAD.WIDE R6, R0.reuse, 0x4, R2 ;  /* 0x0000000400068825 */ /* 0x04efe200078e0202 */
        /* <DEDUP_REMOVED lines=87> */
[----:B------:R-:W-:-:S02]  /*12960*/  IADD3 R13, R0, 0xa0, RZ ;  /* 0x000000a0000d7810 */ /* 0x000fc40007ffe0ff */
[----:B------:R-:W-:Y:S01]  /*12970*/  ISETP.GE.AND P5, PT, R12, c[0x0][0x3c8], PT ;  /* 0x0000f2000c007a0c */ /* 0x000fe20003fa6270 */
[----:B------:R2:W-:Y:S01]  /*12980*/  @!P4 ST.E.64 [R4.64], R60 ;  /* 0x0000003c0400c985 */ /* 0x0005e2000c101b10 */
        /* <DEDUP_REMOVED lines=91> */
.L_x_378:
[----:B------:R-:W-:Y:S05]  /*12f40*/  BSYNC B0 ;  /* 0x0000000000007941 */ /* 0x000fea0003800000 */
.L_x_377:
[----:B------:R-:W-:Y:S01]  /*12f50*/  ISETP.NE.AND P0, PT, R16, RZ, PT ;  /* 0x000000ff1000720c */ /* 0x000fe20003f05270 */
[----:B-1----:R1:W4:Y:S04]  /*12f60*/  SHFL.IDX PT, R3, R19, 0x1, 0x1c1f ;  /* 0x003c1f0013037f89 */ /* 0x00232800000e0000 */
[----:B---3--:R1:W3:Y:S08]  /*12f70*/  SHFL.IDX PT, R2, R20, 0x1, 0x1c1f ;  /* 0x003c1f0014027f89 */ /* 0x0082f000000e0000 */
        /* <DEDUP_REMOVED lines=12> */
[--C-:B---34-:R-:W-:Y:S01]  /*13040*/  @!P2 IMAD.WIDE R8, R0, 0x4, R2.reuse ;  /* 0x000000040008a825 */ /* 0x118fe200078e0202 */
[----:B------:R-:W-:Y:S02]  /*13050*/  @!P1 LOP3.LUT R5, R5, 0xfffffffe, RZ, 0xc0, !PT ;  /* 0xfffffffe05059812 */ /* 0x000fe400078ec0ff */
[----:B------:R-:W-:Y:S02]  /*13060*/  @!P0 LOP3.LUT R4, R4, 0xfffffffe, RZ, 0xc0, !PT ;  /* 0xfffffffe04048812 */ /* 0x000fe400078ec0ff */
[----:B------:R3:W-:Y:S01]  /*13070*/  @!P2 ST.E.64 [R8.64], R158 ;  /* 0x0000009e0800a985 */ /* 0x0007e2000c101b10 */
[----:B--2---:R-:W-:Y:S01]  /*13080*/  @!P1 IMAD.WIDE R6, R5, 0x4, R2 ;  /* 0x0000000405069825 */ /* 0x004fe200078e0202 */
        /* <DEDUP_REMOVED lines=11> */
[C---:B---3--:R-:W-:Y:S02]  /*13140*/  IADD3 R8, R0.reuse, 0x28, RZ ;  /* 0x0000002800087810 */ /* 0x048fe40007ffe0ff */
[----:B------:R-:W-:Y:S02]  /*13150*/  IADD3 R9, R0, 0x30, RZ ;  /* 0x0000003000097810 */ /* 0x000fe40007ffe0ff */
[----:B------:R-:W-:Y:S02]  /*13160*/  ISETP.GE.AND P4, PT, R8, c[0x0][0x3c8], PT ;  /* 0x0000f20008007a0c */ /* 0x000fe40003f86270 */
[----:B------:R-:W-:Y:S02]  /*13170*/  ISETP.GE.AND P3, PT, R9, c[0x0][0x3c8], PT ;  /* 0x0000f20009007a0c */ /* 0x000fe40003f66270 */
[----:B--2---:R-:W-:-:S02]  /*13180*/  @!P6 LEA.HI R4, R11, R11, RZ, 0x1 ;  /* 0x0000000b0b04e211 */ /* 0x004fc400078f08ff */
        /* <DEDUP_REMOVED lines=159> */
.L_x_376:
        /* <DEDUP_REMOVED lines=50> */
.L_x_379:
        /* <DEDUP_REMOVED lines=14> */
.L_x_5179:


//--------------------- .text._ZN7cutlass13device_kernelIN5flash19enable_sm80_to_sm89INS1_16FlashAttnFwdSm80INS1_25CollectiveMainloopFwdSm80ILi8ELi1ELb1EN4cute5tupleIJNS5_1CILi128EEENS7_ILi48EEENS7_ILi256EEEEEELi256ENS_10bfloat16_tEfNS_4arch4Sm80ELb0ELb1ELb1ELb1ELb0ELb0ELb1ELb1EEENS1_21CollectiveEpilogueFwdINS6_IJS8_SA_S9_EEENS6_IJNS7_ILi1EEESI_SI_EEESC_SE_Li256ELb1ELb1ELb1ELb0EEENS1_36VarlenDynamicPersistentTileSchedulerILi128ELi48ELi256ELi256ELb1ELb1ELb0ELb1ELb0ELb1EEEEEEEEEvNT_6ParamsE --------------------------
	.section	.text._ZN7cutlass13device_kernelIN5flash19enable_sm80_to_sm89INS1_16FlashAttnFwdSm80INS1_25CollectiveMainloopFwdSm80ILi8ELi1ELb1EN4cute5tupleIJNS5_1CILi128EEENS7_ILi48EEENS7_ILi256EEEEEELi256ENS_10bfloat16_tEfNS_4arch4Sm80ELb0ELb1ELb1ELb1ELb0ELb0ELb1ELb1EEENS1_21CollectiveEpilogueFwdINS6_IJS8_SA_S9_EEENS6_IJNS7_ILi1EEESI_SI_EEESC_SE_Li256ELb1ELb1ELb1ELb0EEENS1_36VarlenDynamicPersistentTileSchedulerILi128ELi48ELi256ELi256ELb1ELb1ELb0ELb1ELb0ELb1EEEEEEEEEvNT_6ParamsE,"ax",@progbits
	.sectioninfo	@"SHI_REGISTERS=255"
	.align	128
.text._ZN7cutlass13device_kernelIN5flash19enable_sm80_to_sm89INS1_16FlashAttnFwdSm80INS1_25CollectiveMainloopFwdSm80ILi8ELi1ELb1EN4cute5tupleIJNS5_1CILi128EEENS7_ILi48EEENS7_ILi256EEEEEELi256ENS_10bfloat16_tEfNS_4arch4Sm80ELb0ELb1ELb1ELb1ELb0ELb0ELb1ELb1EEENS1_21CollectiveEpilogueFwdINS6_IJS8_SA_S9_EEENS6_IJNS7_ILi1EEESI_SI_EEESC_SE_Li256ELb1ELb1ELb1ELb0EEENS1_36VarlenDynamicPersistentTileSchedulerILi128ELi48ELi256ELi256ELb1ELb1ELb0ELb1ELb0ELb1EEEEEEEEEvNT_6ParamsE:
        .type           _ZN7cutlass13device_kernelIN5flash19enable_sm80_to_sm89INS1_16FlashAttnFwdSm80INS1_25CollectiveMainloopFwdSm80ILi8ELi1ELb1EN4cute5tupleIJNS5_1CILi128EEENS7_ILi48EEENS7_ILi256EEEEEELi256ENS_10bfloat16_tEfNS_4arch4Sm80ELb0ELb1ELb1ELb1ELb0ELb0ELb1ELb1EEENS1_21CollectiveEpilogueFwdINS6_IJS8_SA_S9_EEENS6_IJNS7_ILi1EEESI_SI_EEESC_SE_Li256ELb1ELb1ELb1ELb0EEENS1_36VarlenDynamicPersistentTileSchedulerILi128ELi48ELi256ELi256ELb1ELb1ELb0ELb1ELb0ELb1EEEEEEEEEvNT_6ParamsE,@function
        .size           _ZN7cutlass13device_kernelIN5flash19enable_sm80_to_sm89INS1_16FlashAttnFwdSm80INS1_25CollectiveMainloopFwdSm80ILi8ELi1ELb1EN4cute5tupleIJNS5_1CILi128EEENS7_ILi48EEENS7_ILi256EEEEEELi256ENS_10bfloat16_tEfNS_4arch4Sm80ELb0ELb1ELb1ELb1ELb0ELb0ELb1ELb1EEENS1_21CollectiveEpilogueFwdINS6_IJS8_SA_S9_EEENS6_IJNS7_ILi1EEESI_SI_EEESC_SE_Li256ELb1ELb1ELb1ELb0EEENS1_36VarlenDynamicPersistentTileSchedulerILi128ELi48ELi256ELi256ELb1ELb1ELb0ELb1ELb0ELb1EEEEEEEEEvNT_6ParamsE,(.L_x_5180 - _ZN7cutlass13device_kernelIN5flash19enable_sm80_to_sm89INS1_16FlashAttnFwdSm80INS1_25CollectiveMainloopFwdSm80ILi8ELi1ELb1EN4cute5tupleIJNS5_1CILi128EEENS7_ILi48EEENS7_ILi256EEEEEELi256ENS_10bfloat16_tEfNS_4arch4Sm80ELb0ELb1ELb1ELb1ELb0ELb0ELb1ELb1EEENS1_21CollectiveEpilogueFwdINS6_IJS8_SA_S9_EEENS6_IJNS7_ILi1EEESI_SI_EEESC_SE_Li256ELb1ELb1ELb1ELb0EEENS1_36VarlenDynamicPersistentTileSchedulerILi128ELi48ELi256ELi256ELb1ELb1ELb0ELb1ELb0ELb1EEEEEEEEEvNT_6ParamsE)
        .other          _ZN7cutlass13device_kernelIN5flash19enable_sm80_to_sm89INS1_16FlashAttnFwdSm80INS1_25CollectiveMainloopFwdSm80ILi8ELi1ELb1EN4cute5tupleIJNS5_1CILi128EEENS7_ILi48EEENS7_ILi256EEEEEELi256ENS_10bfloat16_tEfNS_4arch4Sm80ELb0ELb1ELb1ELb1ELb0ELb0ELb1ELb1EEENS1_21CollectiveEpilogueFwdINS6_IJS8_SA_S9_EEENS6_IJNS7_ILi1EEESI_SI_EEESC_SE_Li256ELb1ELb1ELb1ELb0EEENS1_36VarlenDynamicPersistentTileSchedulerILi128ELi48ELi256ELi256ELb1ELb1ELb0ELb1ELb0ELb1EEEEEEEEEvNT_6ParamsE,@"STO_CUDA_ENTRY STV_DEFAULT"
_ZN7cutlass13device_kernelIN5flash19enable_sm80_to_sm89INS1_16FlashAttnFwdSm80INS1_25CollectiveMainloopFwdSm80ILi8ELi1ELb1EN4cute5tupleIJNS5_1CILi128EEENS7_ILi48EEENS7_ILi256EEEEEELi256ENS_10bfloat16_tEfNS_4arch4Sm80ELb0ELb1ELb1ELb1ELb0ELb0ELb1ELb1EEENS1_21CollectiveEpilogueFwdINS6_IJS8_SA_S9_EEENS6_IJNS7_ILi1EEESI_SI_EEESC_SE_Li256ELb1ELb1ELb1ELb0EEENS1_36VarlenDynamicPersistentTileSchedulerILi128ELi48ELi256ELi256ELb1ELb1ELb0ELb1ELb0ELb1EEEEEEEEEvNT_6ParamsE:
        /* <DEDUP_REMOVED lines=15> */
[----:B------:R-:W-:-:S03]  /*00f0*/  CS2R R8, SRZ ;  /* 0x0000000000087805 */ /* 0x000fc6000001ff00 */
[----:B------:R-:W-:-:S04]  /*0100*/  ISETP.NE.AND P6, PT, R13, 0x1f, PT ;  /* 0x0000001f0d00780c */ /* 0x000fc80003fc5270 */
[----:B------:R-:W-:-:S13]  /*0110*/  ISETP.GE.OR P0, PT, R13, c[0x0][0x53c], !P6 ;  /* 0x00014f000d007a0c */ /* 0x000fda0007706670 */
[----:B-1----:R-:W-:Y:S02]  /*0120*/  @!P0 IMAD.MOV.U32 R4, RZ, RZ, 0x4 ;  /* 0x00000004ff048424 */ /* 0x002fe400078e00ff */
[----:B------:R-:W-:Y:S02]  /*0130*/  @!P0 IMAD.MOV.U32 R2, RZ, RZ, 0x4 ;  /* 0x00000004ff028424 */ /* 0x000fe400078e00ff */
[----:B------:R-:W-:-:S04]  /*0140*/  @!P0 IMAD.WIDE.U32 R4, R13, R4, c[0x0][0x580] ;  /* 0x000160000d048625 */ /* 0x000fc800078e0004 */
[C---:B------:R-:W-:Y:S01]  /*0150*/  @!P0 IMAD.WIDE.U32 R2, R13.reuse, R2, c[0x0][0x578] ;  /* 0x00015e000d028625 */ /* 0x040fe200078e0002 */
[----:B------:R-:W2:Y:S04]  /*0160*/  @!P0 LDG.E R9, [R4.64] ;  /* 0x0000000604098981 */ /* 0x000ea8000c1e1900 */
[----:B------:R-:W2:Y:S01]  /*0170*/  @!P0 LDG.E R8, [R2.64] ;  /* 0x0000000602088981 */ /* 0x000ea2000c1e1900 */
[C---:B------:R-:W-:Y:S01]  /*0180*/  ISETP.NE.AND P5, PT, R13.reuse, RZ, PT ;  /* 0x000000ff0d00720c */ /* 0x040fe20003fa5270 */
[----:B------:R-:W1:Y:S01]  /*0190*/  S2UR UR4, SR_CTAID.X ;  /* 0x00000000000479c3 */ /* 0x000e620000002500 */
[C---:B------:R-:W-:Y:S01]  /*01a0*/  ISETP.GE.U32.AND P4, PT, R13.reuse, 0x2, PT ;  /* 0x000000020d00780c */ /* 0x040fe20003f86070 */
[----:B------:R-:W-:Y:S01]  /*01b0*/  IMAD.MOV.U32 R7, RZ, RZ, RZ ;  /* 0x000000ffff077224 */ /* 0x000fe200078e00ff */
        /* <DEDUP_REMOVED lines=26> */
.L_x_385:
[----:B------:R-:W-:-:S04]  /*0360*/  IADD3 R0, R7, 0x1f, RZ ;  /* 0x0000001f07007810 */ /* 0x000fc80007ffe0ff */
[----:B------:R-:W-:-:S13]  /*0370*/  ISETP.GE.AND P0, PT, R0, c[0x0][0x53c], PT ;  /* 0x00014f0000007a0c */ /* 0x000fda0003f06270 */
[----:B------:R-:W-:Y:S05]  /*0380*/  @P0 BRA `(.L_x_382) ;  /* 0x00000c4000000947 */ /* 0x000fea0003800000 */
[----:B------:R-:W-:Y:S01]  /*0390*/  MOV R7, R0 ;  /* 0x0000000000077202 */ /* 0x000fe20000000f00 */
[----:B------:R-:W-:-:S03]  /*03a0*/  CS2R R8, SRZ ;  /* 0x0000000000087805 */ /* 0x000fc6000001ff00 */
[----:B------:R-:W-:-:S04]  /*03b0*/  IADD3 R0, R13, R7, RZ ;  /* 0x000000070d007210 */ /* 0x000fc80007ffe0ff */
[----:B------:R-:W-:-:S13]  /*03c0*/  ISETP.GE.OR P0, PT, R0, c[0x0][0x53c], !P6 ;  /* 0x00014f0000007a0c */ /* 0x000fda0007706670 */
[----:B------:R-:W-:Y:S02]  /*03d0*/  @!P0 MOV R2, 0x4 ;  /* 0x0000000400028802 */ /* 0x000fe40000000f00 */
[----:B------:R-:W-:-:S03]  /*03e0*/  @!P0 MOV R3, 0x4 ;  /* 0x0000000400038802 */ /* 0x000fc60000000f00 */
[----:B------:R-:W-:-:S04]  /*03f0*/  @!P0 IMAD.WIDE R4, R0, R2, c[0x0][0x580] ;  /* 0x0001600000048625 */ /* 0x000fc800078e0202 */
[----:B------:R-:W-:Y:S01]  /*0400*/  @!P0 IMAD.WIDE R2, R0, R3, c[0x0][0x578] ;  /* 0x00015e0000028625 */ /* 0x000fe200078e0203 */
[----:B------:R-:W2:Y:S04]  /*0410*/  @!P0 LDG.E R9, [R4.64] ;  /* 0x0000000604098981 */ /* 0x000ea8000c1e1900 */
[----:B------:R-:W2:Y:S02]  /*0420*/  @!P0 LDG.E R8, [R2.64] ;  /* 0x0000000602088981 */ /* 0x000ea4000c1e1900 */
[----:B--2---:R-:W-:Y:S01]  /*0430*/  IMAD R5, R9, R8, RZ ;  /* 0x0000000809057224 */ /* 0x004fe200078e02ff */
[----:B------:R-:W-:Y:S05]  /*0440*/  BRA.DIV ~URZ, `(.L_x_383) ;  /* 0x000166927f007947 */ /* 0x000fea000b800000 */
[----:B------:R1:W2:Y:S02]  /*0450*/  SHFL.UP PT, R0, R5, 0x1, RZ ;  /* 0x0420000005007989 */ /* 0x0002a400000e00ff */
.L_x_522:
        /* <DEDUP_REMOVED lines=16> */
.L_x_523:
[----:B--2---:R-:W-:-:S05]  /*0560*/  IMAD R0, R0, c[0x0][0x538], RZ ;  /* 0x00014e0000007a24 */ /* 0x004fca00078e02ff */
[----:B------:R-:W-:-:S04]  /*0570*/  IADD3 R6, R0, R6, RZ ;  /* 0x0000000600067210 */ /* 0x000fc80007ffe0ff */
[----:B------:R-:W-:-:S13]  /*0580*/  ISETP.GT.AND P0, PT, R6, UR4, PT ;  /* 0x0000000406007c0c */ /* 0x000fda000bf04270 */
[----:B-1----:R-:W-:Y:S05]  /*0590*/  @!P0 BRA `(.L_x_385) ;  /* 0xfffffdc000008947 */ /* 0x002fea000383ffff */
.L_x_381:
[----:B------:R-:W-:-:S05]  /*05a0*/  IADD3 R11, -R0, R6, RZ ;  /* 0x00000006000b7210 */ /* 0x000fca0007ffe1ff */
[----:B------:R-:W-:-:S05]  /*05b0*/  IMAD R0, R4, c[0x0][0x538], R11 ;  /* 0x00014e0004007a24 */ /* 0x000fca00078e020b */
[----:B------:R-:W-:Y:S01]  /*05c0*/  ISETP.GT.AND P0, PT, R0, UR4, PT ;  /* 0x0000000400007c0c */ /* 0x000fe2000bf04270 */
[----:B------:R-:W-:-:S12]  /*05d0*/  BRA.DIV ~URZ, `(.L_x_386) ;  /* 0x000167127f007947 */ /* 0x000fd8000b800000 */
[----:B------:R-:W-:-:S04]  /*05e0*/  VOTE.ANY R10, PT, !P0 ;  /* 0x00000000000a7806 */ /* 0x000fc800040e0100 */
.L_x_524:
[----:B------:R-:W1:Y:S02]  /*05f0*/  POPC R6, R10 ;  /* 0x0000000a00067309 */ /* 0x000e640000000000 */
[----:B-1----:R-:W-:-:S05]  /*0600*/  IADD3 R0, R6, R7, RZ ;  /* 0x0000000706007210 */ /* 0x002fca0007ffe0ff */
[----:B------:R1:W-:Y:S01]  /*0610*/  STL [R1+0x7c], R0 ;  /* 0x00007c0001007387 */ /* 0x0003e20000100800 */
[----:B------:R-:W-:Y:S05]  /*0620*/  BRA.DIV ~URZ, `(.L_x_387) ;  /* 0x000167127f007947 */ /* 0x000fea000b800000 */
[----:B------:R2:W3:Y:S01]  /*0630*/  SHFL.IDX PT, R12, R9, R6, 0x1f ;  /* 0x00001f06090c7589 */ /* 0x0004e200000e0000 */
[----:B------:R-:W-:-:S03]  /*0640*/  MOV R7, RZ ;  /* 0x000000ff00077202 */ /* 0x000fc60000000f00 */
[----:B------:R2:W4:Y:S04]  /*0650*/  SHFL.IDX PT, R9, R8, R6, 0x1f ;  /* 0x00001f0608097589 */ /* 0x00052800000e0000 */
.L_x_525:
[----:B------:R-:W-:Y:S01]  /*0660*/  ISETP.NE.AND P0, PT, R10, RZ, PT ;  /* 0x000000ff0a00720c */ /* 0x000fe20003f05270 */
[----:B------:R-:W-:-:S12]  /*0670*/  BSSY B0, `(.L_x_388) ;  /* 0x0000005000007945 */ /* 0x000fd80003800000 */
[----:B------:R-:W-:Y:S05]  /*0680*/  @!P0 BRA `(.L_x_389) ;  /* 0x0000003000008947 */ /* 0x000fea0003800000 */
[----:B------:R-:W-:Y:S01]  /*0690*/  IADD3 R3, R6, -0x1, RZ ;  /* 0xffffffff06037810 */ /* 0x000fe20007ffe0ff */
[----:B------:R-:W-:Y:S05]  /*06a0*/  BRA.DIV ~URZ, `(.L_x_390) ;  /* 0x000167727f007947 */ /* 0x000fea000b800000 */
[----:B------:R1:W2:Y:S02]  /*06b0*/  SHFL.IDX PT, R7, R4, R3, 0x1f ;  /* 0x00001f0304077589 */ /* 0x0002a400000e0000 */
.L_x_389:
[----:B------:R-:W-:Y:S05]  /*06c0*/  BSYNC B0 ;  /* 0x0000000000007941 */ /* 0x000fea0003800000 */
.L_x_388:
[----:B-12---:R-:W-:Y:S01]  /*06d0*/  IMAD R0, R7, c[0x0][0x538], R11 ;  /* 0x00014e0007007a24 */ /* 0x006fe200078e020b */
[----:B----4-:R-:W-:Y:S01]  /*06e0*/  ISETP.NE.AND P0, PT, R9, 0x1, PT ;  /* 0x000000010900780c */ /* 0x010fe20003f05270 */
[----:B------:R-:W-:Y:S03]  /*06f0*/  BSSY B0, `(.L_x_391) ;  /* 0x0000089000007945 */ /* 0x000fe60003800000 */
[----:B------:R1:W-:Y:S01]  /*0700*/  STL [R1+0x70], R0 ;  /* 0x0000700001007387 */ /* 0x0003e20000100800 */
[----:B------:R-:W-:-:S08]  /*0710*/  IADD3 R11, -R0, UR4, RZ ;  /* 0x00000004000b7c10 */ /* 0x000fd0000fffe1ff */
[----:B------:R-:W-:Y:S05]  /*0720*/  @!P0 BRA `(.L_x_392) ;  /* 0x000003f000008947 */ /* 0x000fea0003800000 */
[-C--:B-1-3--:R-:W-:Y:S02]  /*0730*/  IABS R0, R12.reuse ;  /* 0x0000000c00007213 */ /* 0x08afe40000000000 */
[----:B------:R-:W-:-:S03]  /*0740*/  IABS R6, R12 ;  /* 0x0000000c00067213 */ /* 0x000fc60000000000 */
[----:B------:R-:W-:Y:S01]  /*0750*/  IMAD.MOV.U32 R5, RZ, RZ, R0 ;  /* 0x000000ffff057224 */ /* 0x000fe200078e0000 */
[----:B------:R-:W-:-:S03]  /*0760*/  IABS R0, R9 ;  /* 0x0000000900007213 */ /* 0x000fc60000000000 */
[----:B------:R-:W1:Y:S02]  /*0770*/  I2F.RP R2, R5 ;  /* 0x0000000500027306 */ /* 0x000e640000209400 */
[----:B------:R-:W-:Y:S01]  /*0780*/  IMAD.MOV.U32 R8, RZ, RZ, R0 ;  /* 0x000000ffff087224 */ /* 0x000fe200078e0000 */
[----:B------:R-:W-:-:S05]  /*0790*/  IABS R0, R11 ;  /* 0x0000000b00007213 */ /* 0x000fca0000000000 */
[----:B------:R-:W-:Y:S08]  /*07a0*/  I2F.RP R7, R8 ;  /* 0x0000000800077306 */ /* 0x000ff00000209400 */
[----:B-1----:R-:W1:Y:S02]  /*07b0*/  MUFU.RCP R2, R2 ;  /* 0x0000000200027308 */ /* 0x002e640000001000 */
[----:B-1----:R-:W-:-:S06]  /*07c0*/  IADD3 R2, R2, 0xffffffe, RZ ;  /* 0x0ffffffe02027810 */ /* 0x002fcc0007ffe0ff */
[----:B------:R-:W1:Y:S02]  /*07d0*/  F2I.FTZ.U32.TRUNC.NTZ R3, R2 ;  /* 0x0000000200037305 */ /* 0x000e64000021f000 */
[----:B-1----:R-:W-:-:S04]  /*07e0*/  IMAD.MOV R2, RZ, RZ, -R3 ;  /* 0x000000ffff027224 */ /* 0x002fc800078e0a03 */
[----:B------:R-:W-:Y:S02]  /*07f0*/  IMAD R4, R2, R5, RZ ;  /* 0x0000000502047224 */ /* 0x000fe400078e02ff */
[----:B------:R-:W-:-:S04]  /*0800*/  IMAD.MOV.U32 R2, RZ, RZ, RZ ;  /* 0x000000ffff027224 */ /* 0x000fc800078e00ff */
[----:B------:R-:W-:Y:S01]  /*0810*/  IMAD.HI.U32 R2, R3, R4, R2 ;  /* 0x0000000403027227 */ /* 0x000fe200078e0002 */
[----:B------:R-:W-:-:S03]  /*0820*/  MOV R3, R0 ;  /* 0x0000000000037202 */ /* 0x000fc60000000f00 */
[----:B------:R-:W-:Y:S02]  /*0830*/  IMAD.MOV R0, RZ, RZ, -R6 ;  /* 0x000000ffff007224 */ /* 0x000fe400078e0a06 */
        /* <DEDUP_REMOVED lines=28> */
[----:B------:R-:W-:-:S03]  /*0a00*/  IMAD.MOV R5, RZ, RZ, -R4 ;  /* 0x000000ffff057224 */ /* 0x000fc600078e0a04 */
        /* <DEDUP_REMOVED lines=10> */
[----:B------:R-:W-:-:S04]  /*0ab0*/  IMAD.MOV R2, RZ, RZ, -R0 ;  /* 0x000000ffff027224 */ /* 0x000fc800078e0a00 */
[C---:B------:R-:W-:Y:S01]  /*0ac0*/  IMAD R3, R9.reuse, R2, R4 ;  /* 0x0000000209037224 */ /* 0x040fe200078e0204 */
[----:B------:R-:W-:Y:S01]  /*0ad0*/  LEA R2, R9, R0, 0x18 ;  /* 0x0000000009027211 */ /* 0x000fe200078ec0ff */
[----:B------:R-:W-:-:S04]  /*0ae0*/  IMAD R0, R12, R5, R11 ;  /* 0x000000050c007224 */ /* 0x000fc800078e020b */
[----:B------:R-:W-:-:S05]  /*0af0*/  IMAD R2, R3, 0x10000, R2 ;  /* 0x0001000003027824 */ /* 0x000fca00078e0202 */
[----:B------:R1:W-:Y:S01]  /*0b00*/  STL [R1+0x78], R2 ;  /* 0x0000780201007387 */ /* 0x0003e20000100800 */
[----:B------:R-:W-:Y:S05]  /*0b10*/  BRA `(.L_x_393) ;  /* 0x0000046000007947 */ /* 0x000fea0003800000 */
.L_x_392:
[----:B------:R-:W2:Y:S01]  /*0b20*/  LDL R3, [R1+0x7c] ;  /* 0x00007c0001037983 */ /* 0x000ea20000100800 */
[----:B------:R-:W-:-:S04]  /*0b30*/  IMAD.MOV.U32 R2, RZ, RZ, 0x4 ;  /* 0x00000004ff027424 */ /* 0x000fc800078e00ff */
[----:B--2---:R-:W-:-:S05]  /*0b40*/  IMAD.WIDE R2, R3, R2, c[0x0][0x590] ;  /* 0x0001640003027625 */ /* 0x004fca00078e0202 */
[----:B------:R-:W2:Y:S02]  /*0b50*/  LDG.E R7, [R2.64] ;  /* 0x0000000602077981 */ /* 0x000ea4000c1e1900 */
[----:B--23--:R-:W-:-:S05]  /*0b60*/  IMAD R9, R7, R12, RZ ;  /* 0x0000000c07097224 */ /* 0x00cfca00078e02ff */
[-C--:B-1----:R-:W-:Y:S02]  /*0b70*/  IABS R0, R9.reuse ;  /* 0x0000000900007213 */ /* 0x082fe40000000000 */
[----:B------:R-:W-:-:S03]  /*0b80*/  IABS R8, R9 ;  /* 0x0000000900087213 */ /* 0x000fc60000000000 */
[----:B------:R-:W-:-:S04]  /*0b90*/  IMAD.MOV.U32 R6, RZ, RZ, R0 ;  /* 0x000000ffff067224 */ /* 0x000fc800078e0000 */
[----:B------:R-:W1:Y:S08]  /*0ba0*/  I2F.RP R2, R6 ;  /* 0x0000000600027306 */ /* 0x000e700000209400 */
[----:B-1----:R-:W1:Y:S02]  /*0bb0*/  MUFU.RCP R2, R2 ;  /* 0x0000000200027308 */ /* 0x002e640000001000 */
[----:B-1----:R-:W-:-:S06]  /*0bc0*/  IADD3 R2, R2, 0xffffffe, RZ ;  /* 0x0ffffffe02027810 */ /* 0x002fcc0007ffe0ff */
[----:B------:R-:W1:Y:S02]  /*0bd0*/  F2I.FTZ.U32.TRUNC.NTZ R3, R2 ;  /* 0x0000000200037305 */ /* 0x000e64000021f000 */
[----:B-1----:R-:W-:-:S04]  /*0be0*/  IMAD.MOV R0, RZ, RZ, -R3 ;  /* 0x000000ffff007224 */ /* 0x002fc800078e0a03 */
[----:B------:R-:W-:Y:S01]  /*0bf0*/  IMAD.MOV.U32 R2, RZ, RZ, R0 ;  /* 0x000000ffff027224 */ /* 0x000fe200078e0000 */
[----:B------:R-:W-:-:S03]  /*0c00*/  IABS R0, R11 ;  /* 0x0000000b00007213 */ /* 0x000fc60000000000 */
[----:B------:R-:W-:Y:S01]  /*0c10*/  IMAD R4, R2, R6, RZ ;  /* 0x0000000602047224 */ /* 0x000fe200078e02ff */
[----:B------:R-:W-:Y:S01]  /*0c20*/  MOV R5, R0 ;  /* 0x0000000000057202 */ /* 0x000fe20000000f00 */
[----:B------:R-:W-:-:S04]  /*0c30*/  IMAD.MOV.U32 R2, RZ, RZ, RZ ;  /* 0x000000ffff027224 */ /* 0x000fc800078e00ff */
[----:B------:R-:W-:-:S04]  /*0c40*/  IMAD.HI.U32 R0, R3, R4, R2 ;  /* 0x0000000403007227 */ /* 0x000fc800078e0002 */
[----:B------:R-:W-:Y:S02]  /*0c50*/  IMAD.MOV R2, RZ, RZ, -R8 ;  /* 0x000000ffff027224 */ /* 0x000fe400078e0a08 */
        /* <DEDUP_REMOVED lines=9> */
[----:B------:R-:W-:-:S04]  /*0cf0*/  @P2 IADD3 R0, R0, 0x1, RZ ;  /* 0x0000000100002810 */ /* 0x000fc80007ffe0ff */
[----:B------:R-:W-:-:S05]  /*0d00*/  MOV R4, R0 ;  /* 0x0000000000047202 */ /* 0x000fca0000000f00 */
[----:B------:R-:W-:Y:S01]  /*0d10*/  @!P1 IMAD.MOV R4, RZ, RZ, -R4 ;  /* 0x000000ffff049224 */ /* 0x000fe200078e0a04 */
[----:B------:R-:W-:-:S05]  /*0d20*/  @!P0 LOP3.LUT R4, RZ, R9, RZ, 0x33, !PT ;  /* 0x00000009ff048212 */ /* 0x000fca00078e33ff */
[----:B------:R-:W-:-:S05]  /*0d30*/  IMAD R10, R7, R4, RZ ;  /* 0x00000004070a7224 */ /* 0x000fca00078e02ff */
[----:B------:R-:W-:-:S04]  /*0d40*/  IADD3 R0, -R10, c[0x0][0x538], RZ ;  /* 0x00014e000a007a10 */ /* 0x000fc80007ffe1ff */
[----:B------:R-:W-:-:S04]  /*0d50*/  IMNMX R6, R7, R0, PT ;  /* 0x0000000007067217 */ /* 0x000fc80003800200 */
[----:B------:R-:W-:-:S05]  /*0d60*/  IABS R0, R6 ;  /* 0x0000000600007213 */ /* 0x000fca0000000000 */
[----:B------:R-:W-:-:S04]  /*0d70*/  IMAD.MOV.U32 R5, RZ, RZ, R0 ;  /* 0x000000ffff057224 */ /* 0x000fc800078e0000 */
[----:B------:R-:W1:Y:S08]  /*0d80*/  I2F.RP R2, R5 ;  /* 0x0000000500027306 */ /* 0x000e700000209400 */
[----:B-1----:R-:W1:Y:S02]  /*0d90*/  MUFU.RCP R2, R2 ;  /* 0x0000000200027308 */ /* 0x002e640000001000 */
[----:B-1----:R-:W-:-:S06]  /*0da0*/  IADD3 R2, R2, 0xffffffe, RZ ;  /* 0x0ffffffe02027810 */ /* 0x002fcc0007ffe0ff */
[----:B------:R1:W2:Y:S02]  /*0db0*/  F2I.FTZ.U32.TRUNC.NTZ R3, R2 ;  /* 0x0000000200037305 */ /* 0x0002a4000021f000 */
[----:B-1----:R-:W-:Y:S01]  /*0dc0*/  IMAD.MOV R2, RZ, RZ, -R4 ;  /* 0x000000ffff027224 */ /* 0x002fe200078e0a04 */
[----:B--2---:R-:W-:-:S03]  /*0dd0*/  IADD3 R0, RZ, -R3, RZ ;  /* 0x80000003ff007210 */ /* 0x004fc60007ffe0ff */
[----:B------:R-:W-:Y:S01]  /*0de0*/  IMAD R8, R9, R2, R11 ;  /* 0x0000000209087224 */ /* 0x000fe200078e020b */
[----:B------:R-:W-:Y:S01]  /*0df0*/  IABS R9, R6 ;  /* 0x0000000600097213 */ /* 0x000fe20000000000 */
[----:B------:R-:W-:-:S03]  /*0e00*/  IMAD.MOV.U32 R2, RZ, RZ, R0 ;  /* 0x000000ffff027224 */ /* 0x000fc600078e0000 */
[----:B------:R-:W-:Y:S01]  /*0e10*/  IABS R0, R8 ;  /* 0x0000000800007213 */ /* 0x000fe20000000000 */
[----:B------:R-:W-:Y:S02]  /*0e20*/  IMAD R7, R2, R5, RZ ;  /* 0x0000000502077224 */ /* 0x000fe400078e02ff */
[----:B------:R-:W-:Y:S02]  /*0e30*/  IMAD.MOV.U32 R2, RZ, RZ, RZ ;  /* 0x000000ffff027224 */ /* 0x000fe400078e00ff */
[----:B------:R-:W-:Y:S01]  /*0e40*/  IMAD.MOV.U32 R4, RZ, RZ, R0 ;  /* 0x000000ffff047224 */ /* 0x000fe200078e0000 */
[----:B------:R-:W-:Y:S01]  /*0e50*/  IADD3 R0, RZ, -R9, RZ ;  /* 0x80000009ff007210 */ /* 0x000fe20007ffe0ff */
[----:B------:R-:W-:-:S04]  /*0e60*/  IMAD.HI.U32 R3, R3, R7, R2 ;  /* 0x0000000703037227 */ /* 0x000fc800078e0002 */
[----:B------:R-:W-:Y:S02]  /*0e70*/  IMAD.MOV.U32 R2, RZ, RZ, R0 ;  /* 0x000000ffff027224 */ /* 0x000fe400078e0000 */
[----:B------:R-:W-:Y:S01]  /*0e80*/  IMAD.HI.U32 R0, R3, R4, RZ ;  /* 0x0000000403007227 */ /* 0x000fe200078e00ff */
[----:B------:R-:W-:-:S03]  /*0e90*/  IADD3 R3, R10, 0x1000000, R8 ;  /* 0x010000000a037810 */ /* 0x000fc60007ffe008 */
[----:B------:R-:W-:-:S05]  /*0ea0*/  IMAD R2, R0, R2, R4 ;  /* 0x0000000200027224 */ /* 0x000fca00078e0204 */
[----:B------:R-:W-:-:S13]  /*0eb0*/  ISETP.GT.U32.AND P0, PT, R5, R2, PT ;  /* 0x000000020500720c */ /* 0x000fda0003f04070 */
[----:B------:R-:W-:Y:S01]  /*0ec0*/  @!P0 IMAD.IADD R2, R2, 0x1, -R5 ;  /* 0x0000000102028824 */ /* 0x000fe200078e0a05 */
[----:B------:R-:W-:Y:S02]  /*0ed0*/  @!P0 IADD3 R0, R0, 0x1, RZ ;  /* 0x0000000100008810 */ /* 0x000fe40007ffe0ff */
[----:B------:R-:W-:Y:S02]  /*0ee0*/  ISETP.NE.AND P0, PT, R6, RZ, PT ;  /* 0x000000ff0600720c */ /* 0x000fe40003f05270 */
[----:B------:R-:W-:Y:S02]  /*0ef0*/  ISETP.GE.U32.AND P2, PT, R2, R5, PT ;  /* 0x000000050200720c */ /* 0x000fe40003f46070 */
[----:B------:R-:W-:-:S04]  /*0f00*/  LOP3.LUT R2, R8, R6, RZ, 0x3c, !PT ;  /* 0x0000000608027212 */ /* 0x000fc800078e3cff */
[----:B------:R-:W-:Y:S01]  /*0f10*/  ISETP.GE.AND P1, PT, R2, RZ, PT ;  /* 0x000000ff0200720c */ /* 0x000fe20003f26270 */
[----:B------:R-:W-:-:S06]  /*0f20*/  IMAD.MOV R2, RZ, RZ, -R6 ;  /* 0x000000ffff027224 */ /* 0x000fcc00078e0a06 */
[----:B------:R-:W-:-:S06]  /*0f30*/  @P2 IADD3 R0, R0, 0x1, RZ ;  /* 0x0000000100002810 */ /* 0x000fcc0007ffe0ff */
[----:B------:R-:W-:Y:S02]  /*0f40*/  @!P1 IADD3 R0, -R0, RZ, RZ ;  /* 0x000000ff00009210 */ /* 0x000fe40007ffe1ff */
[----:B------:R-:W-:-:S05]  /*0f50*/  @!P0 LOP3.LUT R0, RZ, R6, RZ, 0x33, !PT ;  /* 0x00000006ff008212 */ /* 0x000fca00078e33ff */
[----:B------:R-:W-:-:S05]  /*0f60*/  IMAD R2, R0, R2, R3 ;  /* 0x0000000200027224 */ /* 0x000fca00078e0203 */
[----:B------:R1:W-:Y:S02]  /*0f70*/  STL [R1+0x78], R2 ;  /* 0x0000780201007387 */ /* 0x0003e40000100800 */
.L_x_393:
[----:B------:R-:W-:Y:S05]  /*0f80*/  BSYNC B0 ;  /* 0x0000000000007941 */ /* 0x000fea0003800000 */
.L_x_391:
[----:B------:R-:W-:-:S04]  /*0f90*/  LOP3.LUT R0, RZ, R0, RZ, 0x33, !PT ;  /* 0x00000000ff007212 */ /* 0x000fc800078e33ff */
[----:B------:R-:W-:-:S05]  /*0fa0*/  IADD3 R0, R0, R12, RZ ;  /* 0x0000000c00007210 */ /* 0x000fca0007ffe0ff */
[----:B------:R2:W-:Y:S01]  /*0fb0*/  STL [R1+0x74], R0 ;  /* 0x0000740001007387 */ /* 0x0005e20000100800 */
[----:B------:R-:W-:Y:S05]  /*0fc0*/  BRA `(.L_x_394) ;  /* 0x0000006000007947 */ /* 0x000fea0003800000 */
.L_x_382:
[----:B------:R-:W-:Y:S01]  /*0fd0*/  MOV R0, UR4 ;  /* 0x0000000400007c02 */ /* 0x000fe20008000f00 */
[----:B------:R-:W-:Y:S04]  /*0fe0*/  STL [R1+0x74], RZ ;  /* 0x000074ff01007387 */ /* 0x000fe80000100800 */
[----:B------:R-:W-:Y:S04]  /*0ff0*/  STL [R1+0x78], RZ ;  /* 0x000078ff01007387 */ /* 0x000fe80000100800 */
[----:B------:R1:W-:Y:S02]  /*1000*/  STL [R1+0x70], R0 ;  /* 0x0000700001007387 */ /* 0x0003e40000100800 */
[----:B-1----:R-:W-:-:S05]  /*1010*/  MOV R0, c[0x0][0x53c] ;  /* 0x00014f0000007a02 */ /* 0x002fca0000000f00 */
[----:B------:R1:W-:Y:S02]  /*1020*/  STL [R1+0x7c], R0 ;  /* 0x00007c0001007387 */ /* 0x0003e40000100800 */
.L_x_394:
[----:B------:R-:W3:Y:S04]  /*1030*/  LDL R4, [R1+0x70] ;  /* 0x0000700001047983 */ /* 0x000ee80000100800 */
[----:B------:R-:W3:Y:S04]  /*1040*/  LDL R5, [R1+0x74] ;  /* 0x0000740001057983 */ /* 0x000ee80000100800 */
[----:B------:R-:W3:Y:S04]  /*1050*/  LDL R6, [R1+0x78] ;  /* 0x0000780001067983 */ /* 0x000ee80000100800 */
[----:B------:R-:W3:Y:S01]  /*1060*/  LDL R7, [R1+0x7c] ;  /* 0x00007c0001077983 */ /* 0x000ee20000100800 */
[----:B------:R-:W-:Y:S01]  /*1070*/  ISETP.NE.AND P0, PT, R13, RZ, PT ;  /* 0x000000ff0d00720c */ /* 0x000fe20003f05270 */
[----:B------:R-:W-:-:S12]  /*1080*/  WARPSYNC 0xffffffff ;  /* 0xffffffff00007948 */ /* 0x000fd80003800000 */
[----:B---3--:R3:W-:Y:S04]  /*1090*/  @!P0 STS.128 [0x1a080], R4 ;  /* 0x01a08004ff008388 */ /* 0x0087e80000000c00 */
[----:B------:R-:W-:Y:S06]  /*10a0*/  BAR.ARV 0x5, 0x100 ;  /* 0x0144000000007b1d */ /* 0x000fec0000002000 */
.L_x_380:
[----:B-12---:R-:W2:Y:S02]  /*10b0*/  LDL R0, [R1+0x7c] ;  /* 0x00007c0001007983 */ /* 0x006ea40000100800 */
[----:B--2---:R-:W-:-:S13]  /*10c0*/  ISETP.GE.AND P0, PT, R0, c[0x0][0x53c], PT ;  /* 0x00014f0000007a0c */ /* 0x004fda0003f06270 */
[----:B------:R-:W-:Y:S05]  /*10d0*/  @P0 EXIT ;  /* 0x000000000000094d */ /* 0x000fea0003800000 */
[----:B------:R-:W1:Y:S02]  /*10e0*/  S2R R17, SR_TID.X ;  /* 0x0000000000117919 */ /* 0x000e640000002100 */
[----:B-1-3--:R-:W-:-:S04]  /*10f0*/  SHF.R.S32.HI R7, RZ, 0x1f, R17 ;  /* 0x0000001fff077819 */ /* 0x00afc80000011411 */
[CC--:B------:R-:W-:Y:S02]  /*1100*/  LEA.HI R0, R7.reuse, R17.reuse, RZ, 0x4 ;  /* 0x0000001107007211 */ /* 0x0c0fe400078f20ff */
[-C--:B------:R-:W-:Y:S02]  /*1110*/  LEA.HI R14, R7, R17.reuse, RZ, 0x3 ;  /* 0x00000011070e7211 */ /* 0x080fe400078f18ff */
[----:B------:R-:W-:Y:S02]  /*1120*/  SHF.R.S32.HI R2, RZ, 0x4, R0 ;  /* 0x00000004ff027819 */ /* 0x000fe40000011400 */
[----:B------:R-:W-:Y:S02]  /*1130*/  SHF.R.S32.HI R4, RZ, 0x3, R14 ;  /* 0x00000003ff047819 */ /* 0x000fe4000001140e */
[----:B------:R-:W-:Y:S02]  /*1140*/  LOP3.LUT R3, R14, 0xfffffff8, RZ, 0xc0, !PT ;  /* 0xfffffff80e037812 */ /* 0x000fe400078ec0ff */
[----:B------:R-:W-:Y:S01]  /*1150*/  LOP3.LUT R6, R0, 0xfffffff0, RZ, 0xc0, !PT ;  /* 0xfffffff000067812 */ /* 0x000fe200078ec0ff */
[----:B------:R-:W-:Y:S01]  /*1160*/  IMAD.SHL.U32 R4, R4, 0x40, RZ ;  /* 0x0000004004047824 */ /* 0x000fe200078e00ff */
[----:B------:R-:W-:Y:S01]  /*1170*/  LEA.HI R0, R0, R2, RZ, 0x1 ;  /* 0x0000000200007211 */ /* 0x000fe200078f08ff */
[----:B------:R-:W-:Y:S01]  /*1180*/  IMAD.IADD R10, R17, 0x1, -R3 ;  /* 0x00000001110a7824 */ /* 0x000fe200078e0a03 */
[----:B------:R-:W-:-:S02]  /*1190*/  LEA.HI R15, R7, R17, RZ, 0x2 ;  /* 0x00000011070f7211 */ /* 0x000fc400078f10ff */
[----:B------:R-:W-:Y:S02]  /*11a0*/  LOP3.LUT R3, R0, 0xfffffffe, RZ, 0xc0, !PT ;  /* 0xfffffffe00037812 */ /* 0x000fe400078ec0ff */
[--C-:B------:R-:W-:Y:S02]  /*11b0*/  SHF.R.S32.HI R8, RZ, 0x2, R15.reuse ;  /* 0x00000002ff087819 */ /* 0x100fe4000001140f */
[----:B------:R-:W-:Y:S01]  /*11c0*/  SHF.R.S32.HI R5, RZ, 0x1f, R15 ;  /* 0x0000001fff057819 */ /* 0x000fe2000001140f */
[----:B------:R-:W-:Y:S01]  /*11d0*/  IMAD.IADD R11, R2, 0x1, -R3 ;  /* 0x00000001020b7824 */ /* 0x000fe200078e0a03 */
[----:B------:R-:W-:Y:S01]  /*11e0*/  LOP3.LUT R0, R4, 0x1c0, RZ, 0xc0, !PT ;  /* 0x000001c004007812 */ /* 0x000fe200078ec0ff */
[----:B------:R-:W-:Y:S01]  /*11f0*/  IMAD.SHL.U32 R4, R10, 0x8, RZ ;  /* 0x000000080a047824 */ /* 0x000fe200078e00ff */
[----:B------:R-:W-:Y:S01]  /*1200*/  LEA.HI R5, R5, R8, RZ, 0x3 ;  /* 0x0000000805057211 */ /* 0x000fe200078f18ff */
[----:B------:R-:W-:Y:S01]  /*1210*/  IMAD.IADD R2, R17, 0x1, -R6 ;  /* 0x0000000111027824 */ /* 0x000fe200078e0a06 */
[----:B------:R-:W-:-:S02]  /*1220*/  LEA.HI R6, R7, R17, RZ, 0x5 ;  /* 0x0000001107067211 */ /* 0x000fc400078f28ff */
[----:B------:R-:W-:Y:S02]  /*1230*/  LOP3.LUT R4, R0, 0x38, R4, 0xf8, !PT ;  /* 0x0000003800047812 */ /* 0x000fe400078ef804 */
[----:B------:R-:W-:Y:S02]  /*1240*/  SHF.R.U32.HI R0, RZ, 0x3, R0 ;  /* 0x00000003ff007819 */ /* 0x000fe40000011600 */
[----:B------:R-:W-:Y:S02]  /*1250*/  LOP3.LUT R3, R5, 0xfffffff8, RZ, 0xc0, !PT ;  /* 0xfffffff805037812 */ /* 0x000fe400078ec0ff */
[----:B------:R-:W-:Y:S02]  /*1260*/  SHF.R.S32.HI R5, RZ, 0x1f, R2 ;  /* 0x0000001fff057819 */ /* 0x000fe40000011402 */
[----:B------:R-:W-:Y:S01]  /*1270*/  LOP3.LUT R12, R4, R0, RZ, 0x3c, !PT ;  /* 0x00000000040c7212 */ /* 0x000fe200078e3cff */
[----:B------:R-:W-:Y:S01]  /*1280*/  IMAD.IADD R8, R8, 0x1, -R3 ;  /* 0x0000000108087824 */ /* 0x000fe200078e0a03 */
[----:B------:R-:W-:Y:S01]  /*1290*/  LOP3.LUT R0, R6, 0xffffffe0, RZ, 0xc0, !PT ;  /* 0xffffffe006007812 */ /* 0x000fe200078ec0ff */
[----:B------:R-:W-:Y:S01]  /*12a0*/  IMAD.SHL.U32 R3, R10, 0x40, RZ ;  /* 0x000000400a037824 */ /* 0x000fe200078e00ff */
[----:B------:R-:W-:-:S02]  /*12b0*/  LEA.HI R13, R5, R2, RZ, 0x3 ;  /* 0x00000002050d7211 */ /* 0x000fc400078f18ff */
[--C-:B------:R-:W-:Y:S02]  /*12c0*/  SHF.R.S32.HI R9, RZ, 0x5, R6.reuse ;  /* 0x00000005ff097819 */ /* 0x100fe40000011406 */
[----:B------:R-:W-:Y:S01]  /*12d0*/  SHF.R.S32.HI R4, RZ, 0x1f, R6 ;  /* 0x0000001fff047819 */ /* 0x000fe20000011406 */
[----:B------:R-:W-:Y:S01]  /*12e0*/  IMAD.IADD R6, R17, 0x1, -R0 ;  /* 0x0000000111067824 */ /* 0x000fe200078e0a00 */
[----:B------:R-:W-:Y:S02]  /*12f0*/  LOP3.LUT R5, R13, 0xfffffff8, RZ, 0xc0, !PT ;  /* 0xfffffff80d057812 */ /* 0x000fe400078ec0ff */
[----:B------:R-:W-:Y:S02]  /*1300*/  LOP3.LUT R0, R3, 0x1c0, RZ, 0xc0, !PT ;  /* 0x000001c003007812 */ /* 0x000fe400078ec0ff */
[----:B------:R-:W-:Y:S01]  /*1310*/  SHF.R.S32.HI R10, RZ, 0x1f, R6 ;  /* 0x0000001fff0a7819 */ /* 0x000fe20000011406 */
[----:B------:R-:W-:Y:S01]  /*1320*/  IMAD.IADD R5, R2, 0x1, -R5 ;  /* 0x0000000102057824 */ /* 0x000fe200078e0a05 */
[----:B------:R-:W-:-:S02]  /*1330*/  LEA.HI R2, R4, R9, RZ, 0x3 ;  /* 0x0000000904027211 */ /* 0x000fc400078f18ff */
[----:B------:R-:W-:Y:S02]  /*1340*/  LOP3.LUT R4, R0, 0x8, R14, 0xf8, !PT ;  /* 0x0000000800047812 */ /* 0x000fe400078ef80e */
[----:B------:R-:W-:Y:S02]  /*1350*/  SHF.R.U32.HI R3, RZ, 0x3, R0 ;  /* 0x00000003ff037819 */ /* 0x000fe40000011600 */
[----:B------:R-:W-:Y:S02]  /*1360*/  LEA.HI R7, R7, R17, RZ, 0x6 ;  /* 0x0000001107077211 */ /* 0x000fe400078f30ff */
[----:B------:R-:W-:Y:S02]  /*1370*/  LEA.HI R0, R10, R6, RZ, 0x2 ;  /* 0x000000060a007211 */ /* 0x000fe400078f10ff */
[----:B------:R-:W-:Y:S01]  /*1380*/  LOP3.LUT R2, R2, 0xffffff8, RZ, 0xc0, !PT ;  /* 0x0ffffff802027812 */ /* 0x000fe200078ec0ff */
[----:B------:R-:W-:Y:S01]  /*1390*/  IMAD.SHL.U32 R7, R7, 0x8, RZ ;  /* 0x0000000807077824 */ /* 0x000fe200078e00ff */
[----:B------:R-:W-:-:S02]  /*13a0*/  LOP3.LUT R10, R4, R3, RZ, 0x3c, !PT ;  /* 0x00000003040a7212 */ /* 0x000fc400078e3cff */
[----:B------:R-:W-:Y:S01]  /*13b0*/  SHF.R.S32.HI R3, RZ, 0x2, R0 ;  /* 0x00000002ff037819 */ /* 0x000fe20000011400 */
[----:B------:R-:W-:Y:S01]  /*13c0*/  IMAD.IADD R4, R9, 0x1, -R2 ;  /* 0x0000000109047824 */ /* 0x000fe200078e0a02 */
[----:B------:R-:W-:Y:S02]  /*13d0*/  LOP3.LUT R0, R0, 0x7ffffffc, RZ, 0xc0, !PT ;  /* 0x7ffffffc00007812 */ /* 0x000fe400078ec0ff */
[----:B------:R-:W-:Y:S01]  /*13e0*/  LOP3.LUT R2, R8, 0x1, RZ, 0xc0, !PT ;  /* 0x0000000108027812 */ /* 0x000fe200078ec0ff */
[----:B------:R-:W-:Y:S01]  /*13f0*/  IMAD R16, R4, 0x10, R3 ;  /* 0x0000001004107824 */ /* 0x000fe200078e0203 */
[----:B------:R-:W-:Y:S01]  /*1400*/  LOP3.LUT R14, R12, 0x7ffffe00, R7, 0xf8, !PT ;  /* 0x7ffffe000c0e7812 */ /* 0x000fe200078ef807 */
[----:B------:R-:W-:Y:S01]  /*1410*/  IMAD.IADD R12, R6, 0x1, -R0 ;  /* 0x00000001060c7824 */ /* 0x000fe200078e0a00 */
[----:B------:R-:W-:Y:S01]  /*1420*/  ISETP.NE.U32.AND P4, PT, R2, 0x1, PT ;  /* 0x000000010200780c */ /* 0x000fe20003f85070 */
[----:B------:R-:W-:Y:S01]  /*1430*/  IMAD.SHL.U32 R0, R5, 0x40, RZ ;  /* 0x0000004005007824 */ /* 0x000fe200078e00ff */
[----:B------:R-:W-:Y:S01]  /*1440*/  LOP3.LUT R2, R15, 0xfffffffc, RZ, 0xc0, !PT ;  /* 0xfffffffc0f027812 */ /* 0x000fe200078ec0ff */
[----:B------:R-:W-:Y:S01]  /*1450*/  IMAD.SHL.U32 R4, R11, 0x8, RZ ;  /* 0x000000080b047824 */ /* 0x000fe200078e00ff */
[----:B------:R-:W-:Y:S01]  /*1460*/  LOP3.LUT P3, RZ, R5, 0x2, RZ, 0xc0, !PT ;  /* 0x0000000205ff7812 */ /* 0x000fe2000786c0ff */
[----:B------:R-:W-:Y:S01]  /*1470*/  IMAD.SHL.U32 R14, R14, 0x2, RZ ;  /* 0x000000020e0e7824 */ /* 0x000fe200078e00ff */
[----:B------:R-:W-:Y:S01]  /*1480*/  LOP3.LUT R3, R0, 0x1c0, RZ, 0xc0, !PT ;  /* 0x000001c000037812 */ /* 0x000fe200078ec0ff */
[----:B------:R-:W-:Y:S01]  /*1490*/  IMAD.IADD R2, R17, 0x1, -R2 ;  /* 0x0000000111027824 */ /* 0x000fe200078e0a02 */
[----:B------:R-:W-:Y:S01]  /*14a0*/  LOP3.LUT P0, RZ, R5, 0x4, RZ, 0xc0, !PT ;  /* 0x0000000405ff7812 */ /* 0x000fe2000780c0ff */
[----:B------:R-:W-:Y:S01]  /*14b0*/  IMAD.SHL.U32 R5, R8, 0x40, RZ ;  /* 0x0000004008057824 */ /* 0x000fe200078e00ff */
[----:B------:R-:W-:Y:S01]  /*14c0*/  LOP3.LUT R6, R3, 0x8, R4, 0xf8, !PT ;  /* 0x0000000803067812 */ /* 0x000fe200078ef804 */
[----:B------:R-:W-:Y:S01]  /*14d0*/  IMAD R0, R11, 0x200, R10 ;  /* 0x000002000b007824 */ /* 0x000fe200078e020a */
[----:B------:R-:W-:Y:S01]  /*14e0*/  SHF.R.U32.HI R4, RZ, 0x3, R3 ;  /* 0x00000003ff047819 */ /* 0x000fe20000011603 */
[----:B------:R-:W-:Y:S01]  /*14f0*/  IMAD.MOV.U32 R10, RZ, RZ, 0x20 ;  /* 0x00000020ff0a7424 */ /* 0x000fe200078e00ff */
[----:B------:R-:W-:Y:S01]  /*1500*/  LEA.HI R3, R2, R2, RZ, 0x1 ;  /* 0x0000000202037211 */ /* 0x000fe200078f08ff */
[----:B------:R-:W-:Y:S01]  /*1510*/  IMAD.MOV.U32 R11, RZ, RZ, 0x40 ;  /* 0x00000040ff0b7424 */ /* 0x000fe200078e00ff */
[----:B------:R-:W-:Y:S01]  /*1520*/  LOP3.LUT R7, R6, R4, RZ, 0x3c, !PT ;  /* 0x0000000406077212 */ /* 0x000fe200078e3cff */
[----:B------:R-:W-:Y:S01]  /*1530*/  IMAD.MOV.U32 R6, RZ, RZ, 0x10 ;  /* 0x00000010ff067424 */ /* 0x000fe200078e00ff */
[----:B------:R-:W-:Y:S01]  /*1540*/  LOP3.LUT R3, R3, 0x1ffffffe, RZ, 0xc0, !PT ;  /* 0x1ffffffe03037812 */ /* 0x000fe200078ec0ff */
[----:B------:R-:W-:Y:S01]  /*1550*/  STL [R1+0xac], R16 ;  /* 0x0000ac1001007387 */ /* 0x000fe20000100800 */
[----:B------:R-:W-:Y:S01]  /*1560*/  LOP3.LUT R4, R5, 0x1c0, RZ, 0xc0, !PT ;  /* 0x000001c005047812 */ /* 0x000fe200078ec0ff */
[----:B------:R-:W-:Y:S01]  /*1570*/  IMAD R5, R9, 0x200, R2 ;  /* 0x0000020009057824 */ /* 0x000fe200078e0202 */
[----:B------:R-:W-:Y:S01]  /*1580*/  R2P PR, R8, 0x6 ;  /* 0x0000000608007804 */ /* 0x000fe20000000000 */
[----:B------:R-:W-:Y:S01]  /*1590*/  IMAD.IADD R8, R2, 0x1, -R3 ;  /* 0x0000000102087824 */ /* 0x000fe200078e0a03 */
[----:B------:R-:W-:Y:S01]  /*15a0*/  LEA.HI R2, R4, R4, RZ, 0x1d ;  /* 0x0000000404027211 */ /* 0x000fe200078fe8ff */
[----:B------:R-:W-:Y:S01]  /*15b0*/  STL [R1+0x18], R14 ;  /* 0x0000180e01007387 */ /* 0x000fe20000100800 */
[----:B------:R-:W-:Y:S01]  /*15c0*/  SEL R4, R6, 0xfffffff0, !P3 ;  /* 0xfffffff006047807 */ /* 0x000fe20005800000 */
[----:B------:R-:W-:Y:S01]  /*15d0*/  IMAD.SHL.U32 R6, R13, 0x40, RZ ;  /* 0x000000400d067824 */ /* 0x000fe200078e00ff */
[----:B------:R-:W-:Y:S01]  /*15e0*/  SEL R3, R10, 0xffffffe0, !P0 ;  /* 0xffffffe00a037807 */ /* 0x000fe20004000000 */
[----:B------:R-:W-:Y:S01]  /*15f0*/  IMAD.U32 R2, R5, 0x2, R2 ;  /* 0x0000000205027824 */ /* 0x000fe200078e0002 */
[----:B------:R-:W-:-:S02]  /*1600*/  SEL R5, R11, 0xffffffc0, !P2 ;  /* 0xffffffc00b057807 */ /* 0x000fc40005000000 */
[----:B------:R-:W-:Y:S01]  /*1610*/  LEA R135, R0, 0x14080, 0x1 ;  /* 0x0001408000877811 */ /* 0x000fe200078e08ff */
[----:B------:R-:W-:Y:S01]  /*1620*/  IMAD.IADD R4, R4, 0x1, R3 ;  /* 0x0000000104047824 */ /* 0x000fe200078e0203 */
[----:B------:R-:W-:Y:S01]  /*1630*/  LOP3.LUT R3, R7, 0x7ffffe00, R6, 0xf8, !PT ;  /* 0x7ffffe0007037812 */ /* 0x000fe200078ef806 */
[----:B------:R-:W-:Y:S01]  /*1640*/  IMAD.SHL.U32 R7, R12, 0x2, RZ ;  /* 0x000000020c077824 */ /* 0x000fe200078e00ff */
[----:B------:R-:W-:Y:S02]  /*1650*/  SEL R6, R10, 0xffffffe0, !P1 ;  /* 0xffffffe00a067807 */ /* 0x000fe40004800000 */
[----:B------:R-:W-:Y:S01]  /*1660*/  LEA R13, R2, 0x80, 0x1 ;  /* 0x00000080020d7811 */ /* 0x000fe200078e08ff */
[----:B------:R-:W-:Y:S01]  /*1670*/  IMAD R2, R8, 0x8, R16 ;  /* 0x0000000808027824 */ /* 0x000fe200078e0210 */
[----:B------:R1:W-:Y:S01]  /*1680*/  STL [R1+0x2c], R7 ;  /* 0x00002c0701007387 */ /* 0x0003e20000100800 */
[----:B------:R-:W-:Y:S02]  /*1690*/  LEA R238, R3, 0x4080, 0x1 ;  /* 0x0000408003ee7811 */ /* 0x000fe400078e08ff */
[C---:B------:R-:W-:Y:S01]  /*16a0*/  IADD3 R12, R13.reuse, -0x10, RZ ;  /* 0xfffffff00d0c7810 */ /* 0x040fe20007ffe0ff */
[C---:B------:R-:W-:Y:S01]  /*16b0*/  IMAD.IADD R8, R13.reuse, 0x1, R5 ;  /* 0x000000010d087824 */ /* 0x040fe200078e0205 */
[----:B------:R-:W-:Y:S01]  /*16c0*/  @P4 IADD3 R12, R13, 0x10, RZ ;  /* 0x000000100d0c4810 */ /* 0x000fe20007ffe0ff */
[----:B------:R-:W-:Y:S01]  /*16d0*/  STL [R1+0x88], R13 ;  /* 0x0000880d01007387 */ /* 0x000fe20000100800 */
[----:B------:R-:W-:-:S03]  /*16e0*/  SEL R0, R11, 0xffffffc0, !P0 ;  /* 0xffffffc00b007807 */ /* 0x000fc60004000000 */
[----:B------:R2:W-:Y:S02]  /*16f0*/  STL [R1+0x80], R2 ;  /* 0x0000800201007387 */ /* 0x0005e40000100800 */
[----:B------:R-:W-:Y:S02]  /*1700*/  IMAD.IADD R239, R238, 0x1, R0 ;  /* 0x00000001eeef7824 */ /* 0x000fe400078e0200 */
[----:B-1----:R-:W-:-:S04]  /*1710*/  IMAD.IADD R7, R13, 0x1, R6 ;  /* 0x000000010d077824 */ /* 0x002fc800078e0206 */
[----:B------:R-:W-:Y:S01]  /*1720*/  IMAD.IADD R3, R7, 0x1, R5 ;  /* 0x0000000107037824 */ /* 0x000fe200078e0205 */
[----:B------:R1:W-:Y:S04]  /*1730*/  STL [R1+0x94], R7 ;  /* 0x0000940701007387 */ /* 0x0003e80000100800 */
[----:B------:R3:W-:Y:S01]  /*1740*/  STL [R1+0xa4], R8 ;  /* 0x0000a40801007387 */ /* 0x0007e20000100800 */
[----:B--2---:R-:W-:-:S03]  /*1750*/  SEL R2, R10, 0xffffffe0, !P3 ;  /* 0xffffffe00a027807 */ /* 0x004fc60005800000 */
[----:B------:R-:W-:Y:S01]  /*1760*/  STL [R1+0x8c], R12 ;  /* 0x00008c0c01007387 */ /* 0x000fe20000100800 */
[--C-:B------:R-:W-:Y:S01]  /*1770*/  IADD3 R241, R0, R238, R2.reuse ;  /* 0x000000ee00f17210 */ /* 0x100fe20007ffe002 */
[----:B------:R-:W-:Y:S02]  /*1780*/  IMAD.IADD R240, R238, 0x1, R2 ;  /* 0x00000001eef07824 */ /* 0x000fe400078e0202 */
[----:B------:R2:W-:Y:S01]  /*1790*/  STL [R1+0xa0], R3 ;  /* 0x0000a00301007387 */ /* 0x0005e20000100800 */
[----:B-1----:R-:W-:Y:S02]  /*17a0*/  IMAD.IADD R7, R6, 0x1, R12 ;  /* 0x0000000106077824 */ /* 0x002fe400078e020c */
[----:B------:R-:W-:Y:S02]  /*17b0*/  IMAD R6, R9, 0x800, R238 ;  /* 0x0000080009067824 */ /* 0x000fe400078e02ee */
[----:B---3--:R-:W-:-:S05]  /*17c0*/  IMAD.IADD R8, R5, 0x1, R12 ;  /* 0x0000000105087824 */ /* 0x008fca00078e020c */
[----:B------:R-:W-:Y:S01]  /*17d0*/  STL [R1+0x9c], R8 ;  /* 0x00009c0801007387 */ /* 0x000fe20000100800 */
[----:B--2---:R-:W-:-:S03]  /*17e0*/  IMAD R3, R4, 0x2, R238 ;  /* 0x0000000204037824 */ /* 0x004fc600078e02ee */
[----:B------:R-:W-:Y:S01]  /*17f0*/  STL [R1+0x90], R7 ;  /* 0x0000900701007387 */ /* 0x000fe20000100800 */
[----:B------:R-:W-:-:S03]  /*1800*/  IMAD.IADD R4, R7, 0x1, R5 ;  /* 0x0000000107047824 */ /* 0x000fc600078e0205 */
[----:B------:R1:W-:Y:S04]  /*1810*/  STL [R1+0x4], R3 ;  /* 0x0000040301007387 */ /* 0x0003e80000100800 */
[----:B------:R2:W-:Y:S01]  /*1820*/  STL [R1+0x98], R4 ;  /* 0x0000980401007387 */ /* 0x0005e20000100800 */
[--C-:B-1----:R-:W-:Y:S02]  /*1830*/  IMAD.IADD R3, R2, 0x1, R6.reuse ;  /* 0x0000000102037824 */ /* 0x102fe400078e0206 */
[C---:B------:R-:W-:Y:S02]  /*1840*/  IMAD.IADD R2, R0.reuse, 0x1, R6 ;  /* 0x0000000100027824 */ /* 0x040fe400078e0206 */
[----:B------:R-:W-:Y:S01]  /*1850*/  IMAD.IADD R0, R0, 0x1, R3 ;  /* 0x0000000100007824 */ /* 0x000fe200078e0203 */
[----:B------:R2:W-:Y:S04]  /*1860*/  STL [R1+0x8], R3 ;  /* 0x0000080301007387 */ /* 0x0005e80000100800 */
[----:B------:R2:W-:Y:S04]  /*1870*/  STL [R1+0x10], R2 ;  /* 0x0000100201007387 */ /* 0x0005e80000100800 */
[----:B------:R2:W-:Y:S02]  /*1880*/  STL [R1+0xc], R0 ;  /* 0x00000c0001007387 */ /* 0x0005e40000100800 */
.L_x_521:
[----:B------:R-:W3:Y:S01]  /*1890*/  LDL R16, [R1+0x7c] ;  /* 0x00007c0001107983 */ /* 0x000ee20000100800 */
[----:B------:R-:W-:-:S02]  /*18a0*/  ISETP.NE.U32.AND P0, PT, RZ, c[0x0][0x370], PT ;  /* 0x0000dc00ff007a0c */ /* 0x000fc40003f05070 */
[----:B------:R-:W-:Y:S01]  /*18b0*/  ISETP.NE.U32.AND P2, PT, RZ, c[0x0][0x360], PT ;  /* 0x0000d800ff007a0c */ /* 0x000fe20003f45070 */
[----:B------:R-:W4:Y:S01]  /*18c0*/  LDL R15, [R1+0x78] ;  /* 0x00007800010f7983 */ /* 0x000f220000100800 */
[----:B------:R-:W-:Y:S02]  /*18d0*/  ISETP.NE.AND.EX P1, PT, RZ, c[0x0][0x374], PT, P0 ;  /* 0x0000dd00ff007a0c */ /* 0x000fe40003f25300 */
[----:B------:R-:W-:Y:S01]  /*18e0*/  ISETP.NE.AND.EX P0, PT, RZ, c[0x0][0x364], PT, P2 ;  /* 0x0000d900ff007a0c */ /* 0x000fe20003f05320 */
[----:B------:R-:W-:Y:S01]  /*18f0*/  IMAD.MOV.U32 R14, RZ, RZ, 0x4 ;  /* 0x00000004ff0e7424 */ /* 0x000fe200078e00ff */
[----:B------:R-:W-:Y:S02]  /*1900*/  ISETP.NE.U32.AND P3, PT, RZ, c[0x0][0x348], PT ;  /* 0x0000d200ff007a0c */ /* 0x000fe40003f65070 */
[----:B------:R-:W-:Y:S02]  /*1910*/  ISETP.NE.U32.AND P4, PT, RZ, c[0x0][0x350], PT ;  /* 0x0000d400ff007a0c */ /* 0x000fe40003f85070 */
[----:B------:R-:W-:-:S02]  /*1920*/  ISETP.NE.AND.EX P3, PT, RZ, c[0x0][0x34c], PT, P3 ;  /* 0x0000d300ff007a0c */ /* 0x000fc40003f65330 */
[----:B------:R-:W-:Y:S01]  /*1930*/  ISETP.NE.AND.EX P4, PT, RZ, c[0x0][0x354], PT, P4 ;  /* 0x0000d500ff007a0c */ /* 0x000fe20003f85340 */
[----:B--2---:R-:W-:Y:S01]  /*1940*/  IMAD.MOV.U32 R4, RZ, RZ, RZ ;  /* 0x000000ffff047224 */ /* 0x004fe200078e00ff */
[----:B------:R-:W-:-:S03]  /*1950*/  CS2R R12, SRZ ;  /* 0x00000000000c7805 */ /* 0x000fc6000001ff00 */
[----:B---3--:R-:W-:-:S05]  /*1960*/  @P0 IMAD.WIDE R8, R16, R14, c[0x0][0x360] ;  /* 0x0000d80010080625 */ /* 0x008fca00078e020e */
[----:B------:R-:W2:Y:S01]  /*1970*/  @P0 LDG.E R0, [R8.64] ;  /* 0x0000000608000981 */ /* 0x000ea2000c1e1900 */
[----:B------:R-:W-:-:S04]  /*1980*/  @P1 IMAD.WIDE R10, R16, R14, c[0x0][0x370] ;  /* 0x0000dc00100a1625 */ /* 0x000fc800078e020e */
[CC--:B------:R-:W-:Y:S01]  /*1990*/  IMAD.WIDE R6, R16.reuse, R14.reuse, c[0x0][0x348] ;  /* 0x0000d20010067625 */ /* 0x0c0fe200078e020e */
[----:B------:R1:W5:Y:S03]  /*19a0*/  @P1 LDG.E R4, [R10.64] ;  /* 0x000000060a041981 */ /* 0x000366000c1e1900 */
[----:B------:R-:W-:Y:S01]  /*19b0*/  IMAD.WIDE R2, R16, R14, c[0x0][0x350] ;  /* 0x0000d40010027625 */ /* 0x000fe200078e020e */
[----:B------:R1:W5:Y:S04]  /*19c0*/  @P3 LDG.E R13, [R6.64] ;  /* 0x00000006060d3981 */ /* 0x000368000c1e1900 */
[----:B------:R1:W5:Y:S01]  /*19d0*/  @P4 LDG.E R12, [R2.64] ;  /* 0x00000006020c4981 */ /* 0x000362000c1e1900 */
[----:B----4-:R-:W-:-:S05]  /*19e0*/  LOP3.LUT R29, R15, 0xffff, RZ, 0xc0, !PT ;  /* 0x0000ffff0f1d7812 */ /* 0x010fca00078ec0ff */
[----:B------:R1:W-:Y:S01]  /*19f0*/  STL [R1+0x84], R29 ;  /* 0x0000841d01007387 */ /* 0x0003e20000100800 */
[----:B------:R-:W-:Y:S03]  /*1a00*/  YIELD ;  /* 0x0000000000007946 */ /* 0x000fe60003800000 */
[----:B--2---:R1:W-:Y:S01]  /*1a10*/  @P0 STL [R1+0x34], R0 ;  /* 0x0000340001000387 */ /* 0x0043e20000100800 */
[----:B------:R-:W-:Y:S05]  /*1a20*/  @P0 BRA `(.L_x_395) ;  /* 0x0000007000000947 */ /* 0x000fea0003800000 */
[----:B-1----:R-:W-:-:S05]  /*1a30*/  MOV R0, c[0x0][0x168] ;  /* 0x00005a0000007a02 */ /* 0x002fca0000000f00 */
[----:B------:R1:W-:Y:S01]  /*1a40*/  STL [R1+0x34], R0 ;  /* 0x0000340001007387 */ /* 0x0003e20000100800 */
[----:B------:R-:W-:Y:S05]  /*1a50*/  @!P3 BRA `(.L_x_395) ;  /* 0x000000400000b947 */ /* 0x000fea0003800000 */
[----:B------:R-:W2:Y:S04]  /*1a60*/  LDG.E R5, [R6.64] ;  /* 0x0000000606057981 */ /* 0x000ea8000c1e1900 */
[----:B-1----:R-:W2:Y:S02]  /*1a70*/  LDG.E R0, [R6.64+0x4] ;  /* 0x0000040606007981 */ /* 0x002ea4000c1e1900 */
[----:B--2---:R-:W-:-:S05]  /*1a80*/  IADD3 R0, -R5, R0, RZ ;  /* 0x0000000005007210 */ /* 0x004fca0007ffe1ff */
[----:B------:R1:W-:Y:S02]  /*1a90*/  STL [R1+0x34], R0 ;  /* 0x0000340001007387 */ /* 0x0003e40000100800 */
.L_x_395:
[----:B------:R-:W-:-:S04]  /*1aa0*/  ISETP.NE.U32.AND P0, PT, RZ, c[0x0][0x368], PT ;  /* 0x0000da00ff007a0c */ /* 0x000fc80003f05070 */
[----:B------:R-:W-:-:S13]  /*1ab0*/  ISETP.NE.AND.EX P0, PT, RZ, c[0x0][0x36c], PT, P0 ;  /* 0x0000db00ff007a0c */ /* 0x000fda0003f05300 */
[----:B------:R-:W-:Y:S05]  /*1ac0*/  @!P0 BRA `(.L_x_396) ;  /* 0x0000003000008947 */ /* 0x000fea0003800000 */
[----:B-1----:R-:W-:-:S05]  /*1ad0*/  IMAD.WIDE R2, R16, R14, c[0x0][0x368] ;  /* 0x0000da0010027625 */ /* 0x002fca00078e020e */
[----:B------:R1:W5:Y:S01]  /*1ae0*/  LDG.E R0, [R2.64] ;  /* 0x0000000602007981 */ /* 0x000362000c1e1900 */
[----:B------:R-:W-:Y:S05]  /*1af0*/  BRA `(.L_x_397) ;  /* 0x0000005000007947 */ /* 0x000fea0003800000 */
.L_x_396:
[----:B-1----:R-:W-:Y:S01]  /*1b00*/  MOV R0, c[0x0][0x1d0] ;  /* 0x0000740000007a02 */ /* 0x002fe20000000f00 */
[----:B------:R-:W-:Y:S05]  /*1b10*/  @!P4 BRA `(.L_x_397) ;  /* 0x000000300000c947 */ /* 0x000fea0003800000 */
[----:B------:R-:W2:Y:S04]  /*1b20*/  LDG.E R5, [R2.64] ;  /* 0x0000000602057981 */ /* 0x000ea8000c1e1900 */
[----:B------:R-:W2:Y:S02]  /*1b30*/  LDG.E R0, [R2.64+0x4] ;  /* 0x0000040602007981 */ /* 0x000ea4000c1e1900 */
[----:B--2---:R-:W-:Y:S02]  /*1b40*/  IADD3 R0, -R5, R0, RZ ;  /* 0x0000000005007210 */ /* 0x004fe40007ffe1ff */
.L_x_397:
[----:B-1----:R-:W2:Y:S04]  /*1b50*/  LDL R3, [R1+0x34] ;  /* 0x0000340001037983 */ /* 0x002ea80000100800 */
[----:B------:R-:W3:Y:S04]  /*1b60*/  LDL.LU R2, [R1+0x74] ;  /* 0x0000740001027983 */ /* 0x000ee80000300800 */
[----:B------:R-:W4:Y:S01]  /*1b70*/  LDL.LU R28, [R1+0x14] ;  /* 0x00001400011c7983 */ /* 0x000f220000300800 */
[----:B------:R-:W-:-:S02]  /*1b80*/  IMAD.MOV.U32 R111, RZ, RZ, c[0x0][0x2c4] ;  /* 0x0000b100ff6f7624 */ /* 0x000fc400078e00ff */
[----:B------:R-:W-:Y:S02]  /*1b90*/  IMAD.MOV.U32 R110, RZ, RZ, c[0x0][0x32c] ;  /* 0x0000cb00ff6e7624 */ /* 0x000fe400078e00ff */
[--C-:B-----5:R-:W-:Y:S01]  /*1ba0*/  IMAD.IADD R122, R0, 0x1, -R4.reuse ;  /* 0x00000001007a7824 */ /* 0x120fe200078e0a04 */
[----:B------:R-:W-:Y:S01]  /*1bb0*/  ISETP.NE.AND P5, PT, R111, 0x1, PT ;  /* 0x000000016f00780c */ /* 0x000fe20003fa5270 */
[----:B------:R-:W-:Y:S01]  /*1bc0*/  IMAD.IADD R23, R12, 0x1, R4 ;  /* 0x000000010c177824 */ /* 0x000fe200078e0204 */
[----:B------:R-:W-:Y:S01]  /*1bd0*/  ISETP.GE.AND P1, PT, R110, 0x1, PT ;  /* 0x000000016e00780c */ /* 0x000fe20003f26270 */
[----:B--2---:R-:W-:Y:S02]  /*1be0*/  IMAD.MOV.U32 R114, RZ, RZ, R3 ;  /* 0x000000ffff727224 */ /* 0x004fe400078e0003 */
[----:B---3--:R-:W-:Y:S01]  /*1bf0*/  IMAD.SHL.U32 R115, R2, 0x80, RZ ;  /* 0x0000008002737824 */ /* 0x008fe200078e00ff */
[----:B----4-:R-:W-:-:S04]  /*1c00*/  LOP3.LUT R28, R28, 0xfffff7ff, RZ, 0xc0, !PT ;  /* 0xfffff7ff1c1c7812 */ /* 0x010fc800078ec0ff */
[----:B------:R1:W-:Y:S01]  /*1c10*/  STL [R1+0x68], R115 ;  /* 0x0000687301007387 */ /* 0x0003e20000100800 */
[----:B------:R-:W-:Y:S02]  /*1c20*/  IADD3 R2, R115, 0x7f, RZ ;  /* 0x0000007f73027810 */ /* 0x000fe40007ffe0ff */
[----:B------:R-:W-:Y:S01]  /*1c30*/  @P5 LOP3.LUT R28, R28, 0x800, RZ, 0xfc, !PT ;  /* 0x000008001c1c5812 */ /* 0x000fe200078efcff */
[----:B------:R1:W-:Y:S02]  /*1c40*/  STL [R1+0x38], R122 ;  /* 0x0000387a01007387 */ /* 0x0003e40000100800 */
[----:B------:R-:W-:Y:S01]  /*1c50*/  @P5 IMAD.HI.U32 R3, R2, c[0x0][0x2c8], RZ ;  /* 0x0000b20002035a27 */ /* 0x000fe200078e00ff */
[----:B------:R-:W-:-:S03]  /*1c60*/  LOP3.LUT R28, R28, 0xffffefff, RZ, 0xc0, !PT ;  /* 0xffffefff1c1c7812 */ /* 0x000fc600078ec0ff */
[----:B------:R-:W-:Y:S01]  /*1c70*/  IMAD.MOV.U32 R0, RZ, RZ, R2 ;  /* 0x000000ffff007224 */ /* 0x000fe200078e0002 */
[----:B------:R-:W-:Y:S02]  /*1c80*/  @P1 LOP3.LUT R28, R28, 0x1000, RZ, 0xfc, !PT ;  /* 0x000010001c1c1812 */ /* 0x000fe400078efcff */
[----:B------:R-:W-:Y:S02]  /*1c90*/  IADD3 R2, R122, 0x1, -R114 ;  /* 0x000000017a027810 */ /* 0x000fe40007ffe872 */
[----:B------:R-:W-:Y:S01]  /*1ca0*/  @P5 SHF.R.U32.HI R0, RZ, c[0x0][0x2cc], R3 ;  /* 0x0000b300ff005a19 */ /* 0x000fe20000011603 */
[----:B------:R1:W-:Y:S04]  /*1cb0*/  STL [R1+0x14], R28 ;  /* 0x0000141c01007387 */ /* 0x0003e80000100800 */
[----:B------:R-:W-:-:S05]  /*1cc0*/  IMAD.IADD R0, R2, 0x1, R0 ;  /* 0x0000000102007824 */ /* 0x000fca00078e0200 */
[----:B------:R-:W-:Y:S01]  /*1cd0*/  IADD3 R3, R0, c[0x0][0x328], RZ ;  /* 0x0000ca0000037a10 */ /* 0x000fe20007ffe0ff */
[----:B------:R-:W-:Y:S05]  /*1ce0*/  @!P1 BRA `(.L_x_398) ;  /* 0x0000010000009947 */ /* 0x000fea0003800000 */
[C---:B------:R-:W-:Y:S01]  /*1cf0*/  ISETP.GT.AND P0, PT, R0.reuse, RZ, PT ;  /* 0x000000ff0000720c */ /* 0x040fe20003f04270 */
[----:B------:R-:W-:Y:S01]  /*1d00*/  BSSY B0, `(.L_x_399) ;  /* 0x000000c000007945 */ /* 0x000fe20003800000 */
[----:B------:R-:W-:-:S11]  /*1d10*/  IADD3 R2, R0, -0x1, RZ ;  /* 0xffffffff00027810 */ /* 0x000fd60007ffe0ff */
[----:B------:R-:W-:Y:S05]  /*1d20*/  @P0 BRA `(.L_x_400) ;  /* 0x0000006000000947 */ /* 0x000fea0003800000 */
[----:B------:R-:W-:Y:S01]  /*1d30*/  ISETP.NE.AND P0, PT, R110, 0x1, PT ;  /* 0x000000016e00780c */ /* 0x000fe20003f05270 */
[----:B------:R-:W-:-:S12]  /*1d40*/  IMAD.MOV R0, RZ, RZ, -R0 ;  /* 0x000000ffff007224 */ /* 0x000fd800078e0a00 */
[----:B------:R-:W-:-:S05]  /*1d50*/  @P0 IMAD.HI.U32 R2, R0, c[0x0][0x330], RZ ;  /* 0x0000cc0000020a27 */ /* 0x000fca00078e00ff */
[----:B------:R-:W-:-:S04]  /*1d60*/  @P0 SHF.R.U32.HI R0, RZ, c[0x0][0x334], R2 ;  /* 0x0000cd00ff000a19 */ /* 0x000fc80000011602 */
[----:B------:R-:W-:Y:S01]  /*1d70*/  LOP3.LUT R2, RZ, R0, RZ, 0x33, !PT ;  /* 0x00000000ff027212 */ /* 0x000fe200078e33ff */
[----:B------:R-:W-:Y:S05]  /*1d80*/  BRA `(.L_x_401) ;  /* 0x0000003000007947 */ /* 0x000fea0003800000 */
.L_x_400:
[----:B------:R-:W-:-:S13]  /*1d90*/  ISETP.NE.AND P0, PT, R110, 0x1, PT ;  /* 0x000000016e00780c */ /* 0x000fda0003f05270 */
[----:B------:R-:W-:-:S05]  /*1da0*/  @P0 IMAD.HI.U32 R0, R2, c[0x0][0x330], RZ ;  /* 0x0000cc0002000a27 */ /* 0x000fca00078e00ff */
[----:B------:R-:W-:Y:S02]  /*1db0*/  @P0 SHF.R.U32.HI R2, RZ, c[0x0][0x334], R0 ;  /* 0x0000cd00ff020a19 */ /* 0x000fe40000011600 */
.L_x_401:
[----:B------:R-:W-:Y:S05]  /*1dc0*/  BSYNC B0 ;  /* 0x0000000000007941 */ /* 0x000fea0003800000 */
.L_x_399:
[----:B------:R-:W-:-:S05]  /*1dd0*/  IMAD R2, R2, R110, c[0x0][0x32c] ;  /* 0x0000cb0002027624 */ /* 0x000fca00078e026e */
[----:B------:R-:W-:-:S04]  /*1de0*/  IMNMX R3, R3, R2, PT ;  /* 0x0000000203037217 */ /* 0x000fc80003800200 */
.L_x_398:
[----:B------:R-:W-:Y:S01]  /*1df0*/  IADD3 R3, R3, 0x2f, RZ ;  /* 0x0000002f03037810 */ /* 0x000fe20007ffe0ff */
[----:B------:R-:W-:Y:S01]  /*1e00*/  @P5 IMAD.HI.U32 R4, R115, c[0x0][0x2c8], RZ ;  /* 0x0000b20073045a27 */ /* 0x000fe200078e00ff */
[----:B------:R-:W-:-:S03]  /*1e10*/  IADD3 R2, R122, 0x2f, RZ ;  /* 0x0000002f7a027810 */ /* 0x000fc60007ffe0ff */
[----:B------:R-:W-:-:S04]  /*1e20*/  IMAD.HI R6, R3, 0x2aaaaaab, RZ ;  /* 0x2aaaaaab03067827 */ /* 0x000fc800078e02ff */
[----:B------:R-:W-:Y:S01]  /*1e30*/  IMAD.HI R2, R2, 0x2aaaaaab, RZ ;  /* 0x2aaaaaab02027827 */ /* 0x000fe200078e02ff */
[----:B------:R-:W-:-:S03]  /*1e40*/  SHF.R.U32.HI R5, RZ, 0x1f, R6 ;  /* 0x0000001fff057819 */ /* 0x000fc60000011606 */
[----:B------:R-:W-:Y:S01]  /*1e50*/  IMAD.MOV.U32 R0, RZ, RZ, R115 ;  /* 0x000000ffff007224 */ /* 0x000fe200078e0073 */
[----:B------:R-:W-:Y:S01]  /*1e60*/  @P5 SHF.R.U32.HI R0, RZ, c[0x0][0x2cc], R4 ;  /* 0x0000b300ff005a19 */ /* 0x000fe20000011604 */
[----:B------:R-:W-:Y:S01]  /*1e70*/  IMAD.IADD R3, R122, 0x1, -R114 ;  /* 0x000000017a037824 */ /* 0x000fe200078e0a72 */
[----:B------:R-:W-:Y:S02]  /*1e80*/  SHF.R.U32.HI R4, RZ, 0x1f, R2 ;  /* 0x0000001fff047819 */ /* 0x000fe40000011602 */
[----:B------:R-:W-:Y:S01]  /*1e90*/  LEA.HI.SX32 R5, R6, R5, 0x1d ;  /* 0x0000000506057211 */ /* 0x000fe200078feaff */
[----:B------:R-:W-:Y:S01]  /*1ea0*/  IMAD.IADD R0, R3, 0x1, R0 ;  /* 0x0000000103007824 */ /* 0x000fe200078e0200 */
[----:B------:R-:W-:-:S04]  /*1eb0*/  LEA.HI.SX32 R3, R2, R4, 0x1d ;  /* 0x0000000402037211 */ /* 0x000fc800078feaff */
[----:B------:R-:W-:Y:S02]  /*1ec0*/  IADD3 R2, R0, -c[0x0][0x324], RZ ;  /* 0x8000c90000027a10 */ /* 0x000fe40007ffe0ff */
[----:B------:R-:W-:Y:S01]  /*1ed0*/  IMNMX R11, R3, R5, PT ;  /* 0x00000005030b7217 */ /* 0x000fe20003800200 */
[----:B------:R-:W-:Y:S05]  /*1ee0*/  @!P1 BRA `(.L_x_402) ;  /* 0x000000f000009947 */ /* 0x000fea0003800000 */
[----:B------:R-:W-:Y:S01]  /*1ef0*/  ISETP.GT.AND P0, PT, R0, -0x1, PT ;  /* 0xffffffff0000780c */ /* 0x000fe20003f04270 */
[----:B------:R-:W-:-:S12]  /*1f00*/  BSSY B0, `(.L_x_403) ;  /* 0x000000b000007945 */ /* 0x000fd80003800000 */
[----:B------:R-:W-:Y:S05]  /*1f10*/  @P0 BRA `(.L_x_404) ;  /* 0x0000006000000947 */ /* 0x000fea0003800000 */
[----:B------:R-:W-:Y:S02]  /*1f20*/  ISETP.NE.AND P0, PT, R110, 0x1, PT ;  /* 0x000000016e00780c */ /* 0x000fe40003f05270 */
[----:B------:R-:W-:-:S11]  /*1f30*/  LOP3.LUT R0, RZ, R0, RZ, 0x33, !PT ;  /* 0x00000000ff007212 */ /* 0x000fd600078e33ff */
[----:B------:R-:W-:-:S05]  /*1f40*/  @P0 IMAD.HI.U32 R3, R0, c[0x0][0x330], RZ ;  /* 0x0000cc0000030a27 */ /* 0x000fca00078e00ff */
[----:B------:R-:W-:-:S04]  /*1f50*/  @P0 SHF.R.U32.HI R0, RZ, c[0x0][0x334], R3 ;  /* 0x0000cd00ff000a19 */ /* 0x000fc80000011603 */
[----:B------:R-:W-:Y:S01]  /*1f60*/  LOP3.LUT R0, RZ, R0, RZ, 0x33, !PT ;  /* 0x00000000ff007212 */ /* 0x000fe200078e33ff */
[----:B------:R-:W-:Y:S05]  /*1f70*/  BRA `(.L_x_405) ;  /* 0x0000003000007947 */ /* 0x000fea0003800000 */
.L_x_404:
[----:B------:R-:W-:-:S13]  /*1f80*/  ISETP.NE.AND P0, PT, R110, 0x1, PT ;  /* 0x000000016e00780c */ /* 0x000fda0003f05270 */
[----:B------:R-:W-:-:S05]  /*1f90*/  @P0 IMAD.HI.U32 R3, R0, c[0x0][0x330], RZ ;  /* 0x0000cc0000030a27 */ /* 0x000fca00078e00ff */
[----:B------:R-:W-:Y:S02]  /*1fa0*/  @P0 SHF.R.U32.HI R0, RZ, c[0x0][0x334], R3 ;  /* 0x0000cd00ff000a19 */ /* 0x000fe40000011603 */
.L_x_405:
[----:B------:R-:W-:Y:S05]  /*1fb0*/  BSYNC B0 ;  /* 0x0000000000007941 */ /* 0x000fea0003800000 */
.L_x_403:
[----:B------:R-:W-:-:S05]  /*1fc0*/  IMAD R0, R0, c[0x0][0x32c], RZ ;  /* 0x0000cb0000007a24 */ /* 0x000fca00078e02ff */
[----:B------:R-:W-:-:S05]  /*1fd0*/  IMNMX R2, R2, R0, !PT ;  /* 0x0000000002027217 */ /* 0x000fca0007800200 */
.L_x_402:
[----:B------:R-:W-:Y:S01]  /*1fe0*/  IMAD.HI R2, R2, 0x2aaaaaab, RZ ;  /* 0x2aaaaaab02027827 */ /* 0x000fe200078e02ff */
[C---:B------:R-:W-:Y:S01]  /*1ff0*/  LOP3.LUT R3, R15.reuse, 0xff000000, RZ, 0xc0, !PT ;  /* 0xff0000000f037812 */ /* 0x040fe200078ec0ff */
[----:B------:R-:W-:Y:S03]  /*2000*/  BSSY B0, `(.L_x_406) ;  /* 0x000002d000007945 */ /* 0x000fe60003800000 */
[----:B------:R-:W-:Y:S02]  /*2010*/  SHF.R.U32.HI R0, RZ, 0x1f, R2 ;  /* 0x0000001fff007819 */ /* 0x000fe40000011602 */
[----:B------:R-:W-:Y:S02]  /*2020*/  SHF.R.U32.HI R3, RZ, 0x8, R3 ;  /* 0x00000008ff037819 */ /* 0x000fe40000011603 */
[----:B------:R-:W-:Y:S02]  /*2030*/  LEA.HI.SX32 R2, R2, R0, 0x1d ;  /* 0x0000000002027211 */ /* 0x000fe400078feaff */
[----:B------:R-:W-:-:S02]  /*2040*/  LOP3.LUT R0, R15, 0xff0000, RZ, 0xc0, !PT ;  /* 0x00ff00000f007812 */ /* 0x000fc400078ec0ff */
[----:B------:R-:W-:Y:S01]  /*2050*/  IMNMX R6, RZ, R2, !PT ;  /* 0x00000002ff067217 */ /* 0x000fe20007800200 */
[----:B------:R-:W-:Y:S01]  /*2060*/  IMAD.MOV.U32 R2, RZ, RZ, RZ ;  /* 0x000000ffff027224 */ /* 0x000fe200078e00ff */
[----:B------:R-:W-:Y:S02]  /*2070*/  LEA.HI R0, R0, R3, RZ, 0x10 ;  /* 0x0000000300007211 */ /* 0x000fe400078f80ff */
[----:B------:R-:W-:Y:S02]  /*2080*/  ISETP.GT.AND P0, PT, R11, R6, PT ;  /* 0x000000060b00720c */ /* 0x000fe40003f04270 */
[----:B------:R-:W-:Y:S02]  /*2090*/  LOP3.LUT R12, R0, 0xff, RZ, 0xc0, !PT ;  /* 0x000000ff000c7812 */ /* 0x000fe400078ec0ff */
[----:B------:R-:W-:-:S03]  /*20a0*/  SHF.R.U32.HI R5, RZ, 0x10, R0 ;  /* 0x00000010ff057819 */ /* 0x000fc60000011600 */
[----:B------:R2:W-:Y:S04]  /*20b0*/  STL [R1+0x78], R12 ;  /* 0x0000780c01007387 */ /* 0x0005e80000100800 */
[----:B------:R2:W-:Y:S02]  /*20c0*/  STL [R1+0x74], R5 ;  /* 0x0000740501007387 */ /* 0x0005e40000100800 */
[----:B------:R-:W-:Y:S05]  /*20d0*/  @!P0 BRA `(.L_x_407) ;  /* 0x000001f000008947 */ /* 0x000fea0003800000 */
[----:B------:R-:W-:-:S04]  /*20e0*/  ISETP.NE.AND P0, PT, R5, RZ, PT ;  /* 0x000000ff0500720c */ /* 0x000fc80003f05270 */
[----:B------:R-:W-:-:S04]  /*20f0*/  SEL R0, R5, c[0x0][0x338], P0 ;  /* 0x0000ce0005007a07 */ /* 0x000fc80000000000 */
[----:B------:R-:W-:Y:S02]  /*2100*/  IABS R3, R0 ;  /* 0x0000000000037213 */ /* 0x000fe40000000000 */
[----:B------:R-:W-:Y:S02]  /*2110*/  IADD3 R7, R0, -0x1, R11 ;  /* 0xffffffff00077810 */ /* 0x000fe40007ffe00b */
[----:B------:R-:W3:Y:S03]  /*2120*/  I2F.RP R2, R3 ;  /* 0x0000000300027306 */ /* 0x000ee60000209400 */
[----:B------:R-:W-:-:S05]  /*2130*/  IMAD.IADD R7, R7, 0x1, -R6 ;  /* 0x0000000107077824 */ /* 0x000fca00078e0a06 */
[----:B------:R-:W-:Y:S01]  /*2140*/  IABS R10, R7 ;  /* 0x00000007000a7213 */ /* 0x000fe20000000000 */
[----:B---3--:R-:W3:Y:S02]  /*2150*/  MUFU.RCP R2, R2 ;  /* 0x0000000200027308 */ /* 0x008ee40000001000 */
[----:B---3--:R-:W-:-:S06]  /*2160*/  IADD3 R2, R2, 0xffffffe, RZ ;  /* 0x0ffffffe02027810 */ /* 0x008fcc0007ffe0ff */
[----:B--2---:R-:W2:Y:S02]  /*2170*/  F2I.FTZ.U32.TRUNC.NTZ R5, R2 ;  /* 0x0000000200057305 */ /* 0x004ea4000021f000 */
[----:B--2---:R-:W-:-:S04]  /*2180*/  IMAD.MOV R2, RZ, RZ, -R5 ;  /* 0x000000ffff027224 */ /* 0x004fc800078e0a05 */
        /* <DEDUP_REMOVED lines=20> */
.L_x_407:
[----:B------:R-:W-:Y:S05]  /*22d0*/  BSYNC B0 ;  /* 0x0000000000007941 */ /* 0x000fea0003800000 */
.L_x_406:
[----:B------:R-:W-:Y:S01]  /*22e0*/  IMAD R126, R12, R2, R6 ;  /* 0x000000020c7e7224 */ /* 0x000fe200078e0206 */
        /* <DEDUP_REMOVED lines=72> */
[----:B---3--:R-:W-:Y:S01]  /*2770*/  ISETP.NE.U32.AND P1, PT, RZ, c[0x0][0x340], PT ;  /* 0x0000d000ff007a0c */ /* 0x008fe20003f25070 */
[----:B------:R-:W3:Y:S03]  /*2780*/  LDL R118, [R1+0x18] ;  /* 0x0000180001767983 */ /* 0x000ee60000100800 */
[----:B------:R-:W-:Y:S01]  /*2790*/  ISETP.NE.AND.EX P1, PT, RZ, c[0x0][0x344], PT, P1 ;  /* 0x0000d100ff007a0c */ /* 0x000fe20003f25310 */
[----:B------:R-:W4:-:S12]  /*27a0*/  S2R R4, SR_TID.X ;  /* 0x0000000000047919 */ /* 0x000f180000002100 */
[----:B------:R-:W-:-:S05]  /*27b0*/  @P1 IMAD.WIDE R2, R16, R14, c[0x0][0x340] ;  /* 0x0000d00010021625 */ /* 0x000fca00078e020e */
[----:B--2---:R5:W2:Y:S01]  /*27c0*/  @P1 LDG.E R9, [R2.64] ;  /* 0x0000000602091981 */ /* 0x004aa2000c1e1900 */
[----:B------:R-:W-:Y:S01]  /*27d0*/  SHF.R.S32.HI R0, RZ, 0x1f, R13 ;  /* 0x0000001fff007819 */ /* 0x000fe2000001140d */
[----:B------:R-:W-:Y:S01]  /*27e0*/  WARPSYNC 0xffffffff ;  /* 0xffffffff00007948 */ /* 0x000fe20003800000 */
[----:B------:R-:W-:Y:S01]  /*27f0*/  SHF.R.S32.HI R8, RZ, 0x1f, R16 ;  /* 0x0000001fff087819 */ /* 0x000fe20000011410 */
[----:B------:R-:W-:Y:S01]  /*2800*/  IMAD R18, R114, c[0x0][0x2c4], RZ ;  /* 0x0000b10072127a24 */ /* 0x000fe200078e02ff */
[----:B------:R-:W-:Y:S01]  /*2810*/  BAR.SYNC.DEFER_BLOCKING 0x0 ;  /* 0x0000000000007b1d */ /* 0x000fe20000010000 */
[----:B------:R-:W-:Y:S01]  /*2820*/  IMAD R0, R0, c[0x0][0x178], RZ ;  /* 0x00005e0000007a24 */ /* 0x000fe200078e02ff */
[----:B----4-:R-:W-:Y:S01]  /*2830*/  SHF.R.S32.HI R27, RZ, 0x1f, R4 ;  /* 0x0000001fff1b7819 */ /* 0x010fe20000011404 */
[----:B------:R-:W-:Y:S01]  /*2840*/  IMAD.MOV.U32 R123, RZ, RZ, R28 ;  /* 0x000000ffff7b7224 */ /* 0x000fe200078e001c */
[----:B------:R-:W-:Y:S01]  /*2850*/  SHF.R.S32.HI R119, RZ, 0x1f, R4 ;  /* 0x0000001fff777819 */ /* 0x000fe20000011404 */
[----:B------:R-:W-:Y:S01]  /*2860*/  IMAD R0, R13, c[0x0][0x17c], R0 ;  /* 0x00005f000d007a24 */ /* 0x000fe200078e0200 */
[----:B------:R-:W-:-:S02]  /*2870*/  LEA.HI R27, R27, R4, RZ, 0x3 ;  /* 0x000000041b1b7211 */ /* 0x000fc400078f18ff */
[----:B------:R-:W-:Y:S02]  /*2880*/  LEA.HI R119, R119, R4, RZ, 0x3 ;  /* 0x0000000477777211 */ /* 0x000fe400078f18ff */
[----:B------:R-:W-:Y:S02]  /*2890*/  LOP3.LUT R27, R27, 0xfffffff8, RZ, 0xc0, !PT ;  /* 0xfffffff81b1b7812 */ /* 0x000fe400078ec0ff */
[----:B------:R-:W-:Y:S02]  /*28a0*/  SHF.R.S32.HI R119, RZ, 0x3, R119 ;  /* 0x00000003ff777819 */ /* 0x000fe40000011477 */
[----:B------:R-:W-:Y:S01]  /*28b0*/  SEL R6, R8, RZ, !P3 ;  /* 0x000000ff08067207 */ /* 0x000fe20005800000 */
[----:B------:R-:W-:Y:S01]  /*28c0*/  IMAD.IADD R27, R4, 0x1, -R27 ;  /* 0x00000001041b7824 */ /* 0x000fe200078e0a1b */
[----:B------:R-:W-:Y:S01]  /*28d0*/  SEL R4, R16, RZ, !P3 ;  /* 0x000000ff10047207 */ /* 0x000fe20005800000 */
[----:B------:R-:W-:Y:S01]  /*28e0*/  IMAD.IADD R17, R119, 0x1, R115 ;  /* 0x0000000177117824 */ /* 0x000fe200078e0273 */
[----:B------:R-:W-:Y:S01]  /*28f0*/  IADD3 R77, R134, -0x1, RZ ;  /* 0xffffffff864d7810 */ /* 0x000fe20007ffe0ff */
[----:B------:R-:W-:-:S02]  /*2900*/  IMAD R5, R27, 0x20, R119 ;  /* 0x000000201b057824 */ /* 0x000fc400078e0277 */
[----:B-----5:R-:W-:-:S04]  /*2910*/  IMAD.WIDE.U32 R2, R13, c[0x0][0x178], RZ ;  /* 0x00005e000d027a25 */ /* 0x020fc800078e00ff */
[----:B------:R-:W-:Y:S02]  /*2920*/  IMAD.IADD R5, R115, 0x1, R5 ;  /* 0x0000000173057824 */ /* 0x000fe400078e0205 */
[----:B------:R-:W-:Y:S02]  /*2930*/  IMAD.IADD R3, R3, 0x1, R0 ;  /* 0x0000000103037824 */ /* 0x000fe400078e0200 */
[----:B------:R-:W-:-:S04]  /*2940*/  @P5 IMAD.HI.U32 R7, R5, c[0x0][0x2c8], RZ ;  /* 0x0000b20005075a27 */ /* 0x000fc800078e00ff */
[----:B------:R-:W-:-:S04]  /*2950*/  IMAD.WIDE.U32 R2, R29, c[0x0][0x1b8], R2 ;  /* 0x00006e001d027a25 */ /* 0x000fc800078e0002 */
[----:B------:R-:W-:Y:S01]  /*2960*/  IMAD.MOV.U32 R0, RZ, RZ, R5 ;  /* 0x000000ffff007224 */ /* 0x000fe200078e0005 */
[----:B------:R-:W-:Y:S01]  /*2970*/  @P5 SHF.R.U32.HI R0, RZ, c[0x0][0x2cc], R7 ;  /* 0x0000b300ff005a19 */ /* 0x000fe20000011607 */
[----:B------:R-:W-:Y:S02]  /*2980*/  IMAD R3, R29, c[0x0][0x1bc], R3 ;  /* 0x00006f001d037a24 */ /* 0x000fe400078e0203 */
[----:B------:R-:W-:Y:S01]  /*2990*/  IMAD R6, R6, c[0x0][0x1c0], RZ ;  /* 0x0000700006067a24 */ /* 0x000fe200078e02ff */
[----:B------:R-:W-:Y:S01]  /*29a0*/  SHF.R.S32.HI R7, RZ, 0x1f, R0 ;  /* 0x0000001fff077819 */ /* 0x000fe20000011400 */
[----:B------:R-:W-:-:S04]  /*29b0*/  IMAD.WIDE.U32 R2, R4, c[0x0][0x1c0], R2 ;  /* 0x0000700004027a25 */ /* 0x000fc800078e0002 */
[----:B------:R-:W-:Y:S02]  /*29c0*/  IMAD R6, R4, c[0x0][0x1c4], R6 ;  /* 0x0000710004067a24 */ /* 0x000fe400078e0206 */
[----:B------:R-:W-:Y:S02]  /*29d0*/  IMAD.MOV R4, RZ, RZ, -R0 ;  /* 0x000000ffff047224 */ /* 0x000fe400078e0a00 */
[----:B------:R-:W-:Y:S02]  /*29e0*/  IMAD.IADD R3, R3, 0x1, R6 ;  /* 0x0000000103037824 */ /* 0x000fe400078e0206 */
        /* <DEDUP_REMOVED lines=11> */
[----:B------:R-:W4:Y:S03]  /*2aa0*/  SHFL.IDX PT, R6, R14, RZ, 0x181f ;  /* 0x00181fff0e067589 */ /* 0x000f2600000e0000 */
[----:B------:R-:W-:Y:S01]  /*2ab0*/  LEA.HI.X R15, R2, c[0x0][0x164], R0, 0x1, P0 ;  /* 0x00005900020f7a11 */ /* 0x000fe200000f0c00 */
[----:B------:R-:W-:Y:S01]  /*2ac0*/  IMAD.SHL.U32 R2, R27, 0x8, RZ ;  /* 0x000000081b027824 */ /* 0x000fe200078e00ff */
[----:B------:R-:W-:-:S03]  /*2ad0*/  ISETP.GE.AND P0, PT, R17, R18, PT ;  /* 0x000000121100720c */ /* 0x000fc60003f06270 */
[----:B------:R-:W5:Y:S01]  /*2ae0*/  SHFL.IDX PT, R7, R15, RZ, 0x181f ;  /* 0x00181fff0f077589 */ /* 0x000f6200000e0000 */
[C---:B------:R-:W-:Y:S02]  /*2af0*/  IADD3 R0, R2.reuse, 0x40, RZ ;  /* 0x0000004002007810 */ /* 0x040fe40007ffe0ff */
[C---:B------:R-:W-:Y:S02]  /*2b00*/  IADD3 R25, R2.reuse, 0x80, RZ ;  /* 0x0000008002197810 */ /* 0x040fe40007ffe0ff */
[----:B------:R-:W-:Y:S02]  /*2b10*/  SHF.R.S32.HI R19, RZ, 0x1f, R0 ;  /* 0x0000001fff137819 */ /* 0x000fe40000011400 */
[----:B------:R-:W-:Y:S02]  /*2b20*/  IADD3 R24, R2, 0xc0, RZ ;  /* 0x000000c002187810 */ /* 0x000fe40007ffe0ff */
[----:B------:R-:W-:Y:S02]  /*2b30*/  SHF.R.S32.HI R3, RZ, 0x1f, R2 ;  /* 0x0000001fff037819 */ /* 0x000fe40000011402 */
[----:B------:R-:W-:-:S02]  /*2b40*/  ISETP.GE.AND P5, PT, R25, c[0x0][0x198], PT ;  /* 0x0000660019007a0c */ /* 0x000fc40003fa6270 */
[----:B------:R-:W-:Y:S02]  /*2b50*/  ISETP.GE.AND P6, PT, R24, c[0x0][0x198], PT ;  /* 0x0000660018007a0c */ /* 0x000fe40003fc6270 */
[----:B------:R-:W-:Y:S02]  /*2b60*/  SHF.R.S32.HI R22, RZ, 0x1f, R25 ;  /* 0x0000001fff167819 */ /* 0x000fe40000011419 */
[CC--:B----4-:R-:W-:Y:S02]  /*2b70*/  @!P0 LEA R12, P3, R0.reuse, R6.reuse, 0x1 ;  /* 0x00000006000c8211 */ /* 0x0d0fe400078608ff */
[----:B------:R-:W-:Y:S02]  /*2b80*/  @!P0 LEA R10, P2, R25, R6, 0x1 ;  /* 0x00000006190a8211 */ /* 0x000fe400078408ff */
[----:B------:R-:W-:Y:S02]  /*2b90*/  SHF.R.S32.HI R26, RZ, 0x1f, R24 ;  /* 0x0000001fff1a7819 */ /* 0x000fe40000011418 */
[----:B-----5:R-:W-:-:S02]  /*2ba0*/  @!P0 LEA.HI.X R13, R0, R7, R19, 0x1, P3 ;  /* 0x00000007000d8211 */ /* 0x020fc400018f0c13 */
[----:B------:R-:W-:Y:S02]  /*2bb0*/  ISETP.GE.AND P3, PT, R0, c[0x0][0x198], PT ;  /* 0x0000660000007a0c */ /* 0x000fe40003f66270 */
[----:B------:R-:W-:Y:S02]  /*2bc0*/  @!P0 LEA.HI.X R11, R25, R7, R22, 0x1, P2 ;  /* 0x00000007190b8211 */ /* 0x000fe400010f0c16 */
[--C-:B--2---:R-:W-:Y:S01]  /*2bd0*/  @P1 SHF.R.S32.HI R5, RZ, 0x1f, R9.reuse ;  /* 0x0000001fff051819 */ /* 0x104fe20000011409 */
[----:B------:R-:W-:Y:S02]  /*2be0*/  @P1 IMAD.MOV.U32 R4, RZ, RZ, R9 ;  /* 0x000000ffff041224 */ /* 0x000fe400078e0009 */
[----:B------:R-:W-:Y:S02]  /*2bf0*/  @!P1 IMAD.MOV.U32 R4, RZ, RZ, R16 ;  /* 0x000000ffff049224 */ /* 0x000fe400078e0010 */
[----:B------:R-:W-:Y:S01]  /*2c00*/  @!P1 IMAD.MOV.U32 R5, RZ, RZ, R8 ;  /* 0x000000ffff059224 */ /* 0x000fe200078e0008 */
[----:B------:R-:W-:Y:S01]  /*2c10*/  @!P0 LEA R8, P1, R2, R6, 0x1 ;  /* 0x0000000602088211 */ /* 0x000fe200078208ff */
[----:B------:R-:W-:Y:S01]  /*2c20*/  SHFL.IDX PT, R16, R14, 0x3, 0x181f ;  /* 0x00781f000e107f89 */ /* 0x000fe200000e0000 */
[----:B------:R-:W-:-:S02]  /*2c30*/  SEL R21, R4, RZ, !P4 ;  /* 0x000000ff04157207 */ /* 0x000fc40006000000 */
[----:B------:R-:W-:Y:S01]  /*2c40*/  SEL R20, R5, RZ, !P4 ;  /* 0x000000ff05147207 */ /* 0x000fe20006000000 */
[----:B------:R-:W2:Y:S01]  /*2c50*/  SHFL.IDX PT, R4, R14, 0x1, 0x181f ;  /* 0x00381f000e047f89 */ /* 0x000ea200000e0000 */
[C---:B------:R-:W-:Y:S02]  /*2c60*/  ISETP.GE.AND P4, PT, R2.reuse, c[0x0][0x198], PT ;  /* 0x0000660002007a0c */ /* 0x040fe40003f86270 */
[----:B------:R-:W-:Y:S01]  /*2c70*/  @!P0 LEA.HI.X R9, R2, R7, R3, 0x1, P1 ;  /* 0x0000000702098211 */ /* 0x000fe200008f0c03 */
[----:B------:R-:W4:Y:S01]  /*2c80*/  SHFL.IDX PT, R5, R15, 0x1, 0x181f ;  /* 0x00381f000f057f89 */ /* 0x000f2200000e0000 */
[----:B------:R-:W-:-:S04]  /*2c90*/  @!P0 LEA R6, P1, R24, R6, 0x1 ;  /* 0x0000000618068211 */ /* 0x000fc800078208ff */
[----:B------:R-:W-:-:S05]  /*2ca0*/  @!P0 LEA.HI.X R7, R24, R7, R26, 0x1, P1 ;  /* 0x0000000718078211 */ /* 0x000fca00008f0c1a */
[----:B---3--:R3:W-:Y:S04]  /*2cb0*/  @!P0 LDGSTS.E.BYPASS.LTC128B.128 [R118+0x4080], [R8.64], !P4 ;  /* 0x0408000008768fae */ /* 0x0087e8000e101d46 */
[----:B------:R5:W-:Y:S04]  /*2cc0*/  @!P0 LDGSTS.E.BYPASS.LTC128B.128 [R118+0x8080], [R12.64], !P3 ;  /* 0x080800000c768fae */ /* 0x000be8000d901d46 */
[----:B------:R1:W-:Y:S04]  /*2cd0*/  @!P0 LDGSTS.E.BYPASS.LTC128B.128 [R118+0xc080], [R10.64], !P5 ;  /* 0x0c0800000a768fae */ /* 0x0003e8000e901d46 */
[----:B------:R1:W-:Y:S01]  /*2ce0*/  @!P0 LDGSTS.E.BYPASS.LTC128B.128 [R118+0x10080], [R6.64], !P6 ;  /* 0x1008000006768fae */ /* 0x0003e2000f101d46 */
[----:B---3--:R-:W-:-:S04]  /*2cf0*/  IADD3 R8, R17, 0x20, RZ ;  /* 0x0000002011087810 */ /* 0x008fc80007ffe0ff */
[----:B------:R-:W-:-:S13]  /*2d00*/  ISETP.GE.AND P0, PT, R8, R18, PT ;  /* 0x000000120800720c */ /* 0x000fda0003f06270 */
[----:B--2---:R-:W-:-:S04]  /*2d10*/  @!P0 LEA R8, P1, R2, R4, 0x1 ;  /* 0x0000000402088211 */ /* 0x004fc800078208ff */
[----:B----4-:R-:W-:Y:S02]  /*2d20*/  @!P0 LEA.HI.X R9, R2, R5, R3, 0x1, P1 ;  /* 0x0000000502098211 */ /* 0x010fe400008f0c03 */
[----:B-----5:R-:W-:-:S03]  /*2d30*/  @!P0 LEA R12, P1, R0, R4, 0x1 ;  /* 0x00000004000c8211 */ /* 0x020fc600078208ff */
[----:B------:R2:W-:Y:S01]  /*2d40*/  @!P0 LDGSTS.E.BYPASS.LTC128B.128 [R118+0x5080], [R8.64], !P4 ;  /* 0x0508000008768fae */ /* 0x0005e2000e101d46 */
[----:B------:R-:W-:Y:S02]  /*2d50*/  @!P0 LEA.HI.X R13, R0, R5, R19, 0x1, P1 ;  /* 0x00000005000d8211 */ /* 0x000fe400008f0c13 */
[----:B-1----:R-:W-:-:S03]  /*2d60*/  @!P0 LEA R10, P1, R25, R4, 0x1 ;  /* 0x00000004190a8211 */ /* 0x002fc600078208ff */
[----:B------:R1:W-:Y:S01]  /*2d70*/  @!P0 LDGSTS.E.BYPASS.LTC128B.128 [R118+0x9080], [R12.64], !P3 ;  /* 0x090800000c768fae */ /* 0x0003e2000d901d46 */
[-C--:B------:R-:W-:Y:S02]  /*2d80*/  @!P0 LEA.HI.X R11, R25, R5.reuse, R22, 0x1, P1 ;  /* 0x00000005190b8211 */ /* 0x080fe400008f0c16 */
[C---:B------:R-:W-:Y:S02]  /*2d90*/  @!P0 LEA R6, P1, R24.reuse, R4, 0x1 ;  /* 0x0000000418068211 */ /* 0x040fe400078208ff */
[----:B------:R3:W4:Y:S02]  /*2da0*/  SHFL.IDX PT, R4, R14, 0x2, 0x181f ;  /* 0x00581f000e047f89 */ /* 0x00072400000e0000 */
[----:B------:R-:W-:Y:S02]  /*2db0*/  @!P0 LEA.HI.X R7, R24, R5, R26, 0x1, P1 ;  /* 0x0000000518078211 */ /* 0x000fe400008f0c1a */
[----:B------:R-:W5:Y:S04]  /*2dc0*/  SHFL.IDX PT, R5, R15, 0x2, 0x181f ;  /* 0x00581f000f057f89 */ /* 0x000f6800000e0000 */
[----:B------:R4:W-:Y:S04]  /*2dd0*/  @!P0 LDGSTS.E.BYPASS.LTC128B.128 [R118+0xd080], [R10.64], !P5 ;  /* 0x0d0800000a768fae */ /* 0x0009e8000e901d46 */
[----:B------:R1:W-:Y:S01]  /*2de0*/  @!P0 LDGSTS.E.BYPASS.LTC128B.128 [R118+0x11080], [R6.64], !P6 ;  /* 0x1108000006768fae */ /* 0x0003e2000f101d46 */
[----:B--2---:R-:W-:-:S03]  /*2df0*/  IADD3 R8, R17, 0x40, RZ ;  /* 0x0000004011087810 */ /* 0x004fc60007ffe0ff */
[----:B------:R-:W2:Y:S01]  /*2e00*/  SHFL.IDX PT, R15, R15, 0x3, 0x181f ;  /* 0x00781f000f0f7f89 */ /* 0x000ea200000e0000 */
[----:B------:R-:W-:Y:S01]  /*2e10*/  ISETP.GE.AND P0, PT, R8, R18, PT ;  /* 0x000000120800720c */ /* 0x000fe20003f06270 */
[----:B---3--:R-:W-:-:S04]  /*2e20*/  IMAD.MOV.U32 R14, RZ, RZ, 0x30 ;  /* 0x00000030ff0e7424 */ /* 0x008fc800078e00ff */
[----:B------:R-:W-:-:S04]  /*2e30*/  IMAD R14, R134, -0x30, R14 ;  /* 0xffffffd0860e7824 */ /* 0x000fc800078e020e */
[----:B------:R-:W-:-:S04]  /*2e40*/  IMAD.IADD R76, R122, 0x1, R14 ;  /* 0x000000017a4c7824 */ /* 0x000fc800078e020e */
[----:B----4-:R-:W-:-:S04]  /*2e50*/  @!P0 LEA R10, P1, R2, R4, 0x1 ;  /* 0x00000004020a8211 */ /* 0x010fc800078208ff */
[----:B-----5:R-:W-:Y:S02]  /*2e60*/  @!P0 LEA.HI.X R11, R2, R5, R3, 0x1, P1 ;  /* 0x00000005020b8211 */ /* 0x020fe400008f0c03 */
[----:B------:R-:W-:-:S03]  /*2e70*/  @!P0 LEA R8, P1, R0, R4, 0x1 ;  /* 0x0000000400088211 */ /* 0x000fc600078208ff */
[----:B------:R3:W-:Y:S01]  /*2e80*/  @!P0 LDGSTS.E.BYPASS.LTC128B.128 [R118+0x6080], [R10.64], !P4 ;  /* 0x060800000a768fae */ /* 0x0007e2000e101d46 */
[----:B------:R-:W-:Y:S02]  /*2e90*/  @!P0 LEA.HI.X R9, R0, R5, R19, 0x1, P1 ;  /* 0x0000000500098211 */ /* 0x000fe400008f0c13 */
[----:B-1----:R-:W-:-:S03]  /*2ea0*/  @!P0 LEA R6, P1, R25, R4, 0x1 ;  /* 0x0000000419068211 */ /* 0x002fc600078208ff */
[----:B------:R1:W-:Y:S01]  /*2eb0*/  @!P0 LDGSTS.E.BYPASS.LTC128B.128 [R118+0xa080], [R8.64], !P3 ;  /* 0x0a08000008768fae */ /* 0x0003e2000d901d46 */
[----:B------:R-:W-:Y:S02]  /*2ec0*/  @!P0 LEA.HI.X R7, R25, R5, R22, 0x1, P1 ;  /* 0x0000000519078211 */ /* 0x000fe400008f0c16 */
[----:B------:R-:W-:-:S03]  /*2ed0*/  @!P0 LEA R4, P1, R24, R4, 0x1 ;  /* 0x0000000418048211 */ /* 0x000fc600078208ff */
[----:B------:R4:W-:Y:S01]  /*2ee0*/  @!P0 LDGSTS.E.BYPASS.LTC128B.128 [R118+0xe080], [R6.64], !P5 ;  /* 0x0e08000006768fae */ /* 0x0009e2000e901d46 */
[----:B------:R-:W-:-:S05]  /*2ef0*/  @!P0 LEA.HI.X R5, R24, R5, R26, 0x1, P1 ;  /* 0x0000000518058211 */ /* 0x000fca00008f0c1a */
[----:B------:R5:W-:Y:S01]  /*2f00*/  @!P0 LDGSTS.E.BYPASS.LTC128B.128 [R118+0x12080], [R4.64], !P6 ;  /* 0x1208000004768fae */ /* 0x000be2000f101d46 */
[----:B----4-:R-:W-:Y:S02]  /*2f10*/  IADD3 R6, R17, 0x60, RZ ;  /* 0x0000006011067810 */ /* 0x010fe40007ffe0ff */
[----:B------:R-:W-:Y:S02]  /*2f20*/  SHF.R.S32.HI R17, RZ, 0x1f, R77 ;  /* 0x0000001fff117819 */ /* 0x000fe4000001144d */
[----:B------:R-:W-:Y:S02]  /*2f30*/  ISETP.GE.AND P1, PT, R6, R18, PT ;  /* 0x000000120600720c */ /* 0x000fe40003f26270 */
[----:B-----5:R-:W-:Y:S02]  /*2f40*/  SHF.R.S32.HI R5, RZ, 0x1f, R23 ;  /* 0x0000001fff057819 */ /* 0x020fe40000011417 */
[----:B------:R-:W-:-:S04]  /*2f50*/  IADD3 R4, P0, R119, R23, RZ ;  /* 0x0000001777047210 */ /* 0x000fc80007f1e0ff */
[----:B------:R-:W-:Y:S01]  /*2f60*/  LEA.HI.X.SX32 R5, R119, R5, 0x1, P0 ;  /* 0x0000000577057211 */ /* 0x000fe200000f0eff */
[----:B---3--:R-:W-:-:S04]  /*2f70*/  IMAD.WIDE.U32 R10, R4, c[0x0][0x1e0], R2 ;  /* 0x00007800040a7a25 */ /* 0x008fc800078e0002 */
[CC--:B------:R-:W-:Y:S01]  /*2f80*/  @!P1 LEA R6, P0, R2.reuse, R16.reuse, 0x1 ;  /* 0x0000001002069211 */ /* 0x0c0fe200078008ff */
[C---:B-1----:R-:W-:Y:S02]  /*2f90*/  IMAD R8, R5.reuse, c[0x0][0x1e0], RZ ;  /* 0x0000780005087a24 */ /* 0x042fe400078e02ff */
[----:B------:R-:W-:Y:S01]  /*2fa0*/  IMAD R5, R5, c[0x0][0x208], RZ ;  /* 0x0000820005057a24 */ /* 0x000fe200078e02ff */
[--C-:B--2---:R-:W-:Y:S01]  /*2fb0*/  @!P1 LEA.HI.X R7, R2, R15, R3.reuse, 0x1, P0 ;  /* 0x0000000f02079211 */ /* 0x104fe200000f0c03 */
[----:B------:R-:W-:Y:S01]  /*2fc0*/  IMAD R9, R4, c[0x0][0x1e4], R8 ;  /* 0x0000790004097a24 */ /* 0x000fe200078e0208 */
[----:B------:R-:W-:Y:S01]  /*2fd0*/  @!P1 LEA R8, P0, R0, R16, 0x1 ;  /* 0x0000001000089211 */ /* 0x000fe200078008ff */
[C---:B------:R-:W-:Y:S02]  /*2fe0*/  IMAD.WIDE.U32 R12, R4.reuse, c[0x0][0x208], R2 ;  /* 0x00008200040c7a25 */ /* 0x040fe400078e0002 */
[----:B------:R1:W-:Y:S02]  /*2ff0*/  @!P1 LDGSTS.E.BYPASS.LTC128B.128 [R118+0x7080], [R6.64], !P4 ;  /* 0x0708000006769fae */ /* 0x0003e4000e101d46 */
[----:B------:R-:W-:-:S02]  /*3000*/  IMAD R3, R4, c[0x0][0x20c], R5 ;  /* 0x0000830004037a24 */ /* 0x000fc400078e0205 */
[----:B------:R-:W-:Y:S02]  /*3010*/  IMAD.MOV.U32 R4, RZ, RZ, R12 ;  /* 0x000000ffff047224 */ /* 0x000fe400078e000c */
[----:B------:R-:W-:Y:S01]  /*3020*/  IMAD.IADD R5, R13, 0x1, R3 ;  /* 0x000000010d057824 */ /* 0x000fe200078e0203 */
[----:B------:R-:W-:Y:S01]  /*3030*/  IMNMX R3, R76, 0x30, PT ;  /* 0x000000304c037817 */ /* 0x000fe20003800200 */
[----:B------:R-:W-:-:S04]  /*3040*/  IMAD.WIDE.U32 R12, R77, c[0x0][0x1e0], RZ ;  /* 0x000078004d0c7a25 */ /* 0x000fc800078e00ff */
[----:B------:R-:W-:Y:S02]  /*3050*/  IMAD.IADD R3, R3, 0x1, -R119 ;  /* 0x0000000103037824 */ /* 0x000fe400078e0a77 */
[----:B------:R-:W-:-:S03]  /*3060*/  IMAD.WIDE.U32 R4, R29, c[0x0][0x210], R4 ;  /* 0x000084001d047a25 */ /* 0x000fc600078e0004 */
[----:B------:R-:W-:Y:S01]  /*3070*/  ISETP.GE.AND P2, PT, R3, 0x21, PT ;  /* 0x000000210300780c */ /* 0x000fe20003f46270 */
[----:B------:R-:W-:Y:S02]  /*3080*/  IMAD R5, R29, c[0x0][0x214], R5 ;  /* 0x000085001d057a24 */ /* 0x000fe400078e0205 */
[----:B-1----:R-:W-:Y:S01]  /*3090*/  IMAD.IADD R7, R11, 0x1, R9 ;  /* 0x000000010b077824 */ /* 0x002fe200078e0209 */
[----:B------:R-:W-:Y:S01]  /*30a0*/  @!P1 LEA.HI.X R9, R0, R15, R19, 0x1, P0 ;  /* 0x0000000f00099211 */ /* 0x000fe200000f0c13 */
[----:B------:R-:W-:Y:S02]  /*30b0*/  IMAD.MOV.U32 R6, RZ, RZ, R10 ;  /* 0x000000ffff067224 */ /* 0x000fe400078e000a */
[----:B------:R-:W-:Y:S02]  /*30c0*/  IMAD R11, R17, c[0x0][0x1e0], RZ ;  /* 0x00007800110b7a24 */ /* 0x000fe400078e02ff */
[----:B------:R1:W-:Y:S01]  /*30d0*/  @!P1 LDGSTS.E.BYPASS.LTC128B.128 [R118+0xb080], [R8.64], !P3 ;  /* 0x0b08000008769fae */ /* 0x0003e2000d901d46 */
[----:B------:R-:W-:Y:S01]  /*30e0*/  IMAD.WIDE.U32 R6, R29, c[0x0][0x1e8], R6 ;  /* 0x00007a001d067a25 */ /* 0x000fe200078e0006 */
[----:B------:R-:W-:-:S03]  /*30f0*/  ISETP.GE.AND P3, PT, R3, 0x1, PT ;  /* 0x000000010300780c */ /* 0x000fc60003f66270 */
[----:B------:R-:W-:Y:S02]  /*3100*/  IMAD R7, R29, c[0x0][0x1ec], R7 ;  /* 0x00007b001d077a24 */ /* 0x000fe400078e0207 */
[----:B------:R-:W-:Y:S02]  /*3110*/  IMAD R3, R20, c[0x0][0x1f0], RZ ;  /* 0x00007c0014037a24 */ /* 0x000fe400078e02ff */
[----:B------:R-:W-:-:S04]  /*3120*/  IMAD.WIDE.U32 R80, R21, c[0x0][0x1f0], R6 ;  /* 0x00007c0015507a25 */ /* 0x000fc800078e0006 */
[C---:B------:R-:W-:Y:S01]  /*3130*/  IMAD R6, R21.reuse, c[0x0][0x1f4], R3 ;  /* 0x00007d0015067a24 */ /* 0x040fe200078e0203 */
[----:B------:R-:W-:Y:S01]  /*3140*/  STL.64 [R1+0x50], R80 ;  /* 0x0000505001007387 */ /* 0x000fe20000100a00 */
[----:B------:R-:W-:-:S04]  /*3150*/  IMAD.WIDE.U32 R28, R21, c[0x0][0x218], R4 ;  /* 0x00008600151c7a25 */ /* 0x000fc800078e0004 */
[----:B------:R-:W-:Y:S02]  /*3160*/  IMAD.IADD R79, R81, 0x1, R6 ;  /* 0x00000001514f7824 */ /* 0x000fe400078e0206 */
[----:B------:R-:W-:Y:S02]  /*3170*/  IMAD.MOV.U32 R78, RZ, RZ, R80 ;  /* 0x000000ffff4e7224 */ /* 0x000fe400078e0050 */
[----:B------:R-:W-:Y:S02]  /*3180*/  IMAD R11, R77, c[0x0][0x1e4], R11 ;  /* 0x000079004d0b7a24 */ /* 0x000fe400078e020b */
[----:B------:R-:W-:Y:S01]  /*3190*/  IMAD.WIDE.U32 R6, R12, 0x30, R78 ;  /* 0x000000300c067825 */ /* 0x000fe200078e004e */
[----:B------:R-:W-:Y:S01]  /*31a0*/  STL.64 [R1+0x40], R78 ;  /* 0x0000404e01007387 */ /* 0x000fe20000100a00 */
[-C--:B-1----:R-:W-:Y:S02]  /*31b0*/  @!P1 LEA R8, P0, R25, R16.reuse, 0x1 ;  /* 0x0000001019089211 */ /* 0x082fe400078008ff */
[----:B------:R-:W-:Y:S01]  /*31c0*/  IMAD.IADD R3, R13, 0x1, R11 ;  /* 0x000000010d037824 */ /* 0x000fe200078e020b */
[----:B------:R-:W-:Y:S01]  /*31d0*/  STL.64 [R1+0x58], R28 ;  /* 0x0000581c01007387 */ /* 0x000fe20000100a00 */
[----:B------:R-:W-:Y:S01]  /*31e0*/  @!P1 LEA.HI.X R9, R25, R15, R22, 0x1, P0 ;  /* 0x0000000f19099211 */ /* 0x000fe200000f0c16 */
[----:B------:R-:W-:Y:S01]  /*31f0*/  IMAD.MOV.U32 R22, RZ, RZ, R28 ;  /* 0x000000ffff167224 */ /* 0x000fe200078e001c */
[----:B------:R-:W-:Y:S01]  /*3200*/  @!P1 LEA R10, P0, R24, R16, 0x1 ;  /* 0x00000010180a9211 */ /* 0x000fe200078008ff */
[----:B------:R-:W-:-:S02]  /*3210*/  IMAD R12, R17, c[0x0][0x208], RZ ;  /* 0x00008200110c7a24 */ /* 0x000fc400078e02ff */
[----:B------:R1:W-:Y:S01]  /*3220*/  @!P1 LDGSTS.E.BYPASS.LTC128B.128 [R118+0xf080], [R8.64], !P5 ;  /* 0x0f08000008769fae */ /* 0x0003e2000e901d46 */
[----:B------:R-:W-:Y:S01]  /*3230*/  @!P1 LEA.HI.X R11, R24, R15, R26, 0x1, P0 ;  /* 0x0000000f180b9211 */ /* 0x000fe200000f0c1a */
[----:B------:R-:W-:Y:S01]  /*3240*/  IMAD R3, R3, 0x30, RZ ;  /* 0x0000003003037824 */ /* 0x000fe200078e02ff */
[----:B------:R-:W-:Y:S01]  /*3250*/  @P3 LEA R4, P0, R6, c[0x0][0x1c8], 0x1 ;  /* 0x0000720006043a11 */ /* 0x000fe200078008ff */
[----:B------:R-:W-:Y:S02]  /*3260*/  IMAD.MOV.U32 R13, RZ, RZ, 0x20 ;  /* 0x00000020ff0d7424 */ /* 0x000fe400078e00ff */
[----:B------:R-:W-:Y:S01]  /*3270*/  IMAD.IADD R3, R7, 0x1, R3 ;  /* 0x0000000107037824 */ /* 0x000fe200078e0203 */
[----:B------:R2:W-:Y:S01]  /*3280*/  @!P1 LDGSTS.E.BYPASS.LTC128B.128 [R118+0x13080], [R10.64], !P6 ;  /* 0x130800000a769fae */ /* 0x0005e2000f101d46 */
[----:B------:R-:W-:-:S04]  /*3290*/  IMAD.WIDE.U32 R18, R13, c[0x0][0x1e0], RZ ;  /* 0x000078000d127a25 */ /* 0x000fc800078e00ff */
[----:B------:R-:W-:Y:S02]  /*32a0*/  IMAD R12, R77, c[0x0][0x20c], R12 ;  /* 0x000083004d0c7a24 */ /* 0x000fe400078e020c */
[----:B-1----:R-:W-:Y:S01]  /*32b0*/  IMAD R8, R20, c[0x0][0x218], RZ ;  /* 0x0000860014087a24 */ /* 0x002fe200078e02ff */
[----:B------:R-:W-:Y:S01]  /*32c0*/  LOP3.LUT R123, R123, 0xfffffbff, RZ, 0xc0, !PT ;  /* 0xfffffbff7b7b7812 */ /* 0x000fe200078ec0ff */
[----:B------:R-:W-:Y:S01]  /*32d0*/  IMAD R13, R13, c[0x0][0x1e4], RZ ;  /* 0x000079000d0d7a24 */ /* 0x000fe200078e02ff */
[----:B------:R-:W-:Y:S01]  /*32e0*/  ISETP.GE.AND P4, PT, R2, c[0x0][0x1d4], PT ;  /* 0x0000750002007a0c */ /* 0x000fe20003f86270 */
[----:B------:R-:W-:Y:S01]  /*32f0*/  IMAD R5, R21, c[0x0][0x21c], R8 ;  /* 0x0000870015057a24 */ /* 0x000fe200078e0208 */
[----:B------:R-:W-:Y:S01]  /*3300*/  ISETP.GE.AND P1, PT, R0, c[0x0][0x1d4], PT ;  /* 0x0000750000007a0c */ /* 0x000fe20003f26270 */
[----:B------:R-:W-:Y:S01]  /*3310*/  IMAD.WIDE.U32 R8, R77, c[0x0][0x208], RZ ;  /* 0x000082004d087a25 */ /* 0x000fe200078e00ff */
[----:B------:R-:W-:Y:S01]  /*3320*/  ISETP.GE.AND P6, PT, R25, c[0x0][0x1d4], PT ;  /* 0x0000750019007a0c */ /* 0x000fe20003fc6270 */
[----:B------:R-:W0:Y:S02]  /*3330*/  LDGDEPBAR ;  /* 0x00000000000079af */ /* 0x000e240000000000 */
[----:B------:R-:W-:Y:S01]  /*3340*/  IMAD.IADD R23, R29, 0x1, R5 ;  /* 0x000000011d177824 */ /* 0x000fe200078e0205 */
[----:B------:R-:W-:-:S02]  /*3350*/  @P3 LEA.HI.X R5, R6, c[0x0][0x1cc], R3, 0x1, P0 ;  /* 0x0000730006053a11 */ /* 0x000fc400000f0c03 */
[----:B------:R-:W-:Y:S01]  /*3360*/  @P2 IADD3 R7, P0, R6, R18, RZ ;  /* 0x0000001206072210 */ /* 0x000fe20007f1e0ff */
[----:B------:R-:W-:Y:S01]  /*3370*/  IMAD.IADD R6, R9, 0x1, R12 ;  /* 0x0000000109067824 */ /* 0x000fe200078e020c */
[----:B------:R1:W-:Y:S01]  /*3380*/  STL.64 [R1+0x48], R22 ;  /* 0x0000481601007387 */ /* 0x0003e20000100a00 */
[----:B------:R-:W-:-:S03]  /*3390*/  IMAD.WIDE.U32 R8, R8, 0x30, R22 ;  /* 0x0000003008087825 */ /* 0x000fc600078e0016 */
[----:B------:R-:W3:Y:S04]  /*33a0*/  LDL R17, [R1+0x8] ;  /* 0x0000080001117983 */ /* 0x000ee80000100800 */
[----:B------:R-:W4:Y:S04]  /*33b0*/  LDL R16, [R1+0x10] ;  /* 0x0000100001107983 */ /* 0x000f280000100800 */
[----:B------:R-:W5:Y:S01]  /*33c0*/  LDL R15, [R1+0xc] ;  /* 0x00000c00010f7983 */ /* 0x000f620000100800 */
[----:B------:R-:W-:Y:S01]  /*33d0*/  @P2 IADD3.X R12, R3, R19, R13, P0, !PT ;  /* 0x00000013030c2210 */ /* 0x000fe200007fe40d */
[----:B------:R-:W-:Y:S01]  /*33e0*/  IMAD R3, R6, 0x30, RZ ;  /* 0x0000003006037824 */ /* 0x000fe200078e02ff */
[----:B------:R-:W-:Y:S01]  /*33f0*/  @P2 LEA R6, P0, R7, c[0x0][0x1c8], 0x1 ;  /* 0x0000720007062a11 */ /* 0x000fe200078008ff */
[----:B------:R2:W-:Y:S01]  /*3400*/  @P3 LDGSTS.E.BYPASS.LTC128B.128 [R118+0x14080], [R4.64], !P4 ;  /* 0x1408000004763fae */ /* 0x0005e2000e101d46 */
[----:B------:R-:W-:Y:S01]  /*3410*/  SEL R2, RZ, 0xffffffff, P1 ;  /* 0xffffffffff027807 */ /* 0x000fe20000800000 */
[----:B------:R-:W-:Y:S01]  /*3420*/  IMAD.IADD R3, R9, 0x1, R3 ;  /* 0x0000000109037824 */ /* 0x000fe200078e0203 */
[----:B------:R-:W-:Y:S01]  /*3430*/  @P2 LEA.HI.X R7, R7, c[0x0][0x1cc], R12, 0x1, P0 ;  /* 0x0000730007072a11 */ /* 0x000fe200000f0c0c */
[----:B------:R2:W-:Y:S01]  /*3440*/  @P3 LDGSTS.E.BYPASS.LTC128B.128 [R118+0x15880], [R4.64+0x80], !P1 ;  /* 0x1588008004763fae */ /* 0x0005e2000c901d46 */
[----:B------:R-:W-:Y:S01]  /*3450*/  LEA R12, P0, R8, c[0x0][0x1f8], 0x1 ;  /* 0x00007e00080c7a11 */ /* 0x000fe200078008ff */
[----:B------:R-:W-:Y:S01]  /*3460*/  IMAD.SHL.U32 R2, R2, 0x2, RZ ;  /* 0x0000000202027824 */ /* 0x000fe200078e00ff */
[----:B------:R-:W-:Y:S01]  /*3470*/  IADD3 R242, R135, 0x20, RZ ;  /* 0x0000002087f27810 */ /* 0x000fe20007ffe0ff */
[----:B------:R2:W-:Y:S01]  /*3480*/  @P3 LDGSTS.E.BYPASS.LTC128B.128 [R118+0x17080], [R4.64+0x100], !P6 ;  /* 0x1708010004763fae */ /* 0x0005e2000f101d46 */
[----:B------:R-:W-:Y:S01]  /*3490*/  LEA.HI.X R13, R8, c[0x0][0x1fc], R3, 0x1, P0 ;  /* 0x00007f00080d7a11 */ /* 0x000fe200000f0c03 */
[----:B------:R-:W-:Y:S01]  /*34a0*/  IMAD.MOV.U32 R0, RZ, RZ, 0x40 ;  /* 0x00000040ff007424 */ /* 0x000fe200078e00ff */
[----:B------:R-:W-:Y:S01]  /*34b0*/  BSSY B0, `(.L_x_409) ;  /* 0x000014d000007945 */ /* 0x000fe20003800000 */
[----:B-1----:R-:W1:Y:S04]  /*34c0*/  S2R R22, SR_TID.X ;  /* 0x0000000000167919 */ /* 0x002e680000002100 */
[----:B------:R-:W2:Y:S01]  /*34d0*/  S2R R21, SR_TID.X ;  /* 0x0000000000157919 */ /* 0x000ea20000002100 */
[----:B-1----:R-:W-:-:S02]  /*34e0*/  ISETP.GT.AND P5, PT, R22, 0x7f, PT ;  /* 0x0000007f1600780c */ /* 0x002fc40003fa4270 */
[----:B--2---:R-:W-:-:S04]  /*34f0*/  SHF.R.S32.HI R20, RZ, 0x1f, R21 ;  /* 0x0000001fff147819 */ /* 0x004fc80000011415 */
[----:B------:R-:W-:-:S04]  /*3500*/  LEA.HI R20, R20, R21, RZ, 0x5 ;  /* 0x0000001514147211 */ /* 0x000fc800078f28ff */
[----:B------:R-:W-:-:S03]  /*3510*/  SHF.R.S32.HI R20, RZ, 0x5, R20 ;  /* 0x00000005ff147819 */ /* 0x000fc60000011414 */
[----:B------:R-:W-:Y:S01]  /*3520*/  @!P5 IMAD.MOV.U32 R3, RZ, RZ, c[0x0][0x208] ;  /* 0x00008200ff03d624 */ /* 0x000fe200078e00ff */
[----:B------:R-:W-:Y:S01]  /*3530*/  @P5 LOP3.LUT R123, R123, 0x400, RZ, 0xfc, !PT ;  /* 0x000004007b7b5812 */ /* 0x000fe200078efcff */
[----:B------:R-:W-:Y:S02]  /*3540*/  @!P5 IMAD.MOV.U32 R8, RZ, RZ, c[0x0][0x20c] ;  /* 0x00008300ff08d624 */ /* 0x000fe400078e00ff */
[----:B------:R-:W-:Y:S01]  /*3550*/  IMAD R20, R20, 0x800, R238 ;  /* 0x0000080014147824 */ /* 0x000fe200078e02ee */
[----:B------:R-:W-:Y:S02]  /*3560*/  @!P5 LEA R10, P0, R3, R12, 0x6 ;  /* 0x0000000c030ad211 */ /* 0x000fe400078030ff */
[----:B------:R-:W-:Y:S02]  /*3570*/  LOP3.LUT R123, R123, 0xfffffdff, RZ, 0xc0, !PT ;  /* 0xfffffdff7b7b7812 */ /* 0x000fe400078ec0ff */
[----:B------:R-:W-:Y:S02]  /*3580*/  @!P5 LEA.HI.X R11, R3, R13, R8, 0x6, P0 ;  /* 0x0000000d030bd211 */ /* 0x000fe400000f3408 */
[----:B------:R-:W-:-:S02]  /*3590*/  ISETP.GE.AND P5, PT, R24, c[0x0][0x1d4], PT ;  /* 0x0000750018007a0c */ /* 0x000fc40003fa6270 */
[----:B------:R-:W-:Y:S02]  /*35a0*/  LOP3.LUT P0, RZ, R27, 0x2, RZ, 0xc0, !PT ;  /* 0x000000021bff7812 */ /* 0x000fe4000780c0ff */
[----:B------:R-:W-:Y:S02]  /*35b0*/  SEL R3, RZ, 0x1, P4 ;  /* 0x00000001ff037807 */ /* 0x000fe40002000000 */
[----:B------:R-:W-:-:S04]  /*35c0*/  @P4 LOP3.LUT R123, R123, 0x200, RZ, 0xfc, !PT ;  /* 0x000002007b7b4812 */ /* 0x000fc800078efcff */
[----:B------:R-:W-:-:S03]  /*35d0*/  LOP3.LUT R123, R123, 0xfffffeff, RZ, 0xc0, !PT ;  /* 0xfffffeff7b7b7812 */ /* 0x000fc600078ec0ff */
[----:B------:R1:W-:Y:S01]  /*35e0*/  @P3 LDGSTS.E.BYPASS.LTC128B.128 [R118+0x18880], [R4.64+0x180], !P5 ;  /* 0x1888018004763fae */ /* 0x0003e2000e901d46 */
[----:B------:R-:W-:Y:S02]  /*35f0*/  @P1 LOP3.LUT R123, R123, 0x100, RZ, 0xfc, !PT ;  /* 0x000001007b7b1812 */ /* 0x000fe400078efcff */
[----:B------:R-:W-:Y:S01]  /*3600*/  @P0 IADD3 R242, R135, -0x20, RZ ;  /* 0xffffffe087f20810 */ /* 0x000fe20007ffe0ff */
[----:B------:R2:W-:Y:S01]  /*3610*/  @P2 LDGSTS.E.BYPASS.LTC128B.128 [R118+0x15080], [R6.64], !P4 ;  /* 0x1508000006762fae */ /* 0x0005e2000e101d46 */
[----:B------:R-:W-:Y:S02]  /*3620*/  LOP3.LUT P0, RZ, R27, 0x4, RZ, 0xc0, !PT ;  /* 0x000000041bff7812 */ /* 0x000fe4000780c0ff */
[----:B------:R-:W-:Y:S01]  /*3630*/  LOP3.LUT R123, R123, 0xffffff7f, RZ, 0xc0, !PT ;  /* 0xffffff7f7b7b7812 */ /* 0x000fe200078ec0ff */
[----:B------:R2:W-:Y:S01]  /*3640*/  @P2 LDGSTS.E.BYPASS.LTC128B.128 [R118+0x16880], [R6.64+0x80], !P1 ;  /* 0x1688008006762fae */ /* 0x0005e2000c901d46 */
[----:B------:R-:W-:Y:S02]  /*3650*/  SEL R0, R0, 0xffffffc0, !P0 ;  /* 0xffffffc000007807 */ /* 0x000fe40004000000 */
[----:B------:R-:W-:Y:S01]  /*3660*/  @P6 LOP3.LUT R123, R123, 0x80, RZ, 0xfc, !PT ;  /* 0x000000807b7b6812 */ /* 0x000fe200078efcff */
[----:B------:R2:W-:Y:S01]  /*3670*/  @P2 LDGSTS.E.BYPASS.LTC128B.128 [R118+0x18080], [R6.64+0x100], !P6 ;  /* 0x1808010006762fae */ /* 0x0005e2000f101d46 */
[C---:B------:R-:W-:Y:S01]  /*3680*/  IADD3 R252, R242.reuse, 0x800, RZ ;  /* 0x00000800f2fc7810 */ /* 0x040fe20007ffe0ff */
[--C-:B------:R-:W-:Y:S01]  /*3690*/  IMAD.IADD R237, R135, 0x1, R0.reuse ;  /* 0x0000000187ed7824 */ /* 0x100fe200078e0200 */
[----:B------:R-:W-:Y:S01]  /*36a0*/  LOP3.LUT R123, R123, 0xffffffbf, RZ, 0xc0, !PT ;  /* 0xffffffbf7b7b7812 */ /* 0x000fe200078ec0ff */
[----:B------:R2:W-:Y:S01]  /*36b0*/  @P2 LDGSTS.E.BYPASS.LTC128B.128 [R118+0x19880], [R6.64+0x180], !P5 ;  /* 0x1988018006762fae */ /* 0x0005e2000e901d46 */
[C---:B------:R-:W-:Y:S01]  /*36c0*/  IMAD.IADD R236, R242.reuse, 0x1, R0 ;  /* 0x00000001f2ec7824 */ /* 0x040fe200078e0200 */
[----:B------:R-:W-:-:S02]  /*36d0*/  IADD3 R251, R242, 0x4800, RZ ;  /* 0x00004800f2fb7810 */ /* 0x000fc40007ffe0ff */
[----:B------:R-:W0:Y:S01]  /*36e0*/  LDGDEPBAR ;  /* 0x00000000000079af */ /* 0x000e220000000000 */
[----:B------:R-:W-:Y:S02]  /*36f0*/  @P5 LOP3.LUT R123, R123, 0x40, RZ, 0xfc, !PT ;  /* 0x000000407b7b5812 */ /* 0x000fe400078efcff */
[C---:B------:R-:W-:Y:S02]  /*3700*/  IADD3 R250, R242.reuse, 0x5800, RZ ;  /* 0x00005800f2fa7810 */ /* 0x040fe40007ffe0ff */
[----:B------:R-:W-:Y:S01]  /*3710*/  IADD3 R249, R242, 0x5000, RZ ;  /* 0x00005000f2f97810 */ /* 0x000fe20007ffe0ff */
[----:B------:R-:W-:Y:S01]  /*3720*/  STL [R1+0x14], R123 ;  /* 0x0000147b01007387 */ /* 0x000fe20000100800 */
[----:B-1----:R-:W-:Y:S02]  /*3730*/  LOP3.LUT R4, R2, 0x2, R3, 0xe2, !PT ;  /* 0x0000000202047812 */ /* 0x002fe400078ee203 */
[----:B------:R-:W-:Y:S02]  /*3740*/  SEL R3, RZ, 0x4, P6 ;  /* 0x00000004ff037807 */ /* 0x000fe40003000000 */
[----:B------:R-:W-:-:S02]  /*3750*/  SEL R2, RZ, 0x8, P5 ;  /* 0x00000008ff027807 */ /* 0x000fc40002800000 */
[----:B------:R-:W-:Y:S02]  /*3760*/  IADD3 R248, R242, 0x3000, RZ ;  /* 0x00003000f2f87810 */ /* 0x000fe40007ffe0ff */
[----:B------:R-:W-:Y:S02]  /*3770*/  LOP3.LUT R3, R2, R4, R3, 0xfe, !PT ;  /* 0x0000000402037212 */ /* 0x000fe400078efe03 */
[----:B------:R-:W-:Y:S02]  /*3780*/  IADD3 R2, R14, R122, -R119 ;  /* 0x0000007a0e027210 */ /* 0x000fe40007ffe877 */
[C---:B------:R-:W-:Y:S02]  /*3790*/  LOP3.LUT P3, RZ, R3.reuse, 0x1, RZ, 0xc0, !PT ;  /* 0x0000000103ff7812 */ /* 0x040fe4000786c0ff */
[----:B------:R-:W-:Y:S02]  /*37a0*/  LOP3.LUT P2, RZ, R3, 0x2, RZ, 0xc0, !PT ;  /* 0x0000000203ff7812 */ /* 0x000fe4000784c0ff */
[----:B------:R-:W-:Y:S01]  /*37b0*/  ISETP.LT.OR P0, PT, R2, 0x1, !P3 ;  /* 0x000000010200780c */ /* 0x000fe20005f01670 */
[----:B------:R-:W-:-:S04]  /*37c0*/  DEPBAR.LE SB0, 0x1 ;  /* 0x000080400000791a */ /* 0x000fc80000000000 */
[----:B------:R-:W-:Y:S01]  /*37d0*/  BAR.SYNC.DEFER_BLOCKING 0x0 ;  /* 0x0000000000007b1d */ /* 0x000fe20000010000 */
[----:B------:R-:W-:Y:S02]  /*37e0*/  LOP3.LUT P1, RZ, R3, 0x4, RZ, 0xc0, !PT ;  /* 0x0000000403ff7812 */ /* 0x000fe4000782c0ff */
[C---:B------:R-:W-:Y:S02]  /*37f0*/  IADD3 R247, R242.reuse, 0x4000, RZ ;  /* 0x00004000f2f77810 */ /* 0x040fe40007ffe0ff */
[C---:B------:R-:W-:Y:S02]  /*3800*/  IADD3 R246, R242.reuse, 0x3800, RZ ;  /* 0x00003800f2f67810 */ /* 0x040fe40007ffe0ff */
[C---:B------:R-:W-:Y:S02]  /*3810*/  IADD3 R245, R242.reuse, 0x1800, RZ ;  /* 0x00001800f2f57810 */ /* 0x040fe40007ffe0ff */
[C---:B------:R-:W-:Y:S02]  /*3820*/  IADD3 R244, R242.reuse, 0x2800, RZ ;  /* 0x00002800f2f47810 */ /* 0x040fe40007ffe0ff */
[----:B------:R-:W-:Y:S01]  /*3830*/  IADD3 R243, R242, 0x2000, RZ ;  /* 0x00002000f2f37810 */ /* 0x000fe20007ffe0ff */
[----:B------:R-:W-:Y:S04]  /*3840*/  LDSM.16.M88.4 R160, [R20] ;  /* 0x0000000014a0783b */ /* 0x000fe80000000200 */
[----:B------:R-:W-:Y:S04]  /*3850*/  LDSM.16.M88.4 R188, [R20+0x4000] ;  /* 0x0040000014bc783b */ /* 0x000fe80000000200 */
[----:B------:R-:W-:Y:S04]  /*3860*/  LDSM.16.M88.4 R204, [R20+0x8000] ;  /* 0x0080000014cc783b */ /* 0x000fe80000000200 */
[----:B------:R-:W-:Y:S04]  /*3870*/  LDSM.16.M88.4 R220, [R20+0xc000] ;  /* 0x00c0000014dc783b */ /* 0x000fe80000000200 */
[----:B---3--:R-:W-:Y:S04]  /*3880*/  LDSM.16.M88.4 R164, [R17] ;  /* 0x0000000011a4783b */ /* 0x008fe80000000200 */
[----:B----4-:R-:W-:Y:S04]  /*3890*/  LDSM.16.M88.4 R180, [R16] ;  /* 0x0000000010b4783b */ /* 0x010fe80000000200 */
[----:B-----5:R-:W-:Y:S04]  /*38a0*/  LDSM.16.M88.4 R184, [R15] ;  /* 0x000000000fb8783b */ /* 0x020fe80000000200 */
        /* <DEDUP_REMOVED lines=12> */
[----:B------:R-:W2:Y:S04]  /*3970*/  LDSM.16.M88.4 R16, [R135] ;  /* 0x000000008710783b */ /* 0x000ea80000000200 */
[----:B------:R-:W-:Y:S04]  /*3980*/  LDSM.16.M88.4 R28, [R135+0x800] ;  /* 0x00080000871c783b */ /* 0x000fe80000000200 */
[----:B------:R-:W-:Y:S04]  /*3990*/  LDSM.16.M88.4 R32, [R135+0x1000] ;  /* 0x001000008720783b */ /* 0x000fe80000000200 */
[----:B------:R-:W1:Y:S04]  /*39a0*/  LDSM.16.M88.4 R24, [R242] ;  /* 0x00000000f218783b */ /* 0x000e680000000200 */
[----:B------:R-:W3:Y:S04]  /*39b0*/  LDSM.16.M88.4 R48, [R242+0x800] ;  /* 0x00080000f230783b */ /* 0x000ee80000000200 */
[----:B------:R-:W4:Y:S04]  /*39c0*/  LDSM.16.M88.4 R56, [R242+0x1000] ;  /* 0x00100000f238783b */ /* 0x000f280000000200 */
[----:B------:R-:W-:Y:S01]  /*39d0*/  @!PT LDS RZ, [RZ] ;  /* 0x00000000fffff984 */ /* 0x000fe20000000800 */
[----:B------:R-:W-:Y:S01]  /*39e0*/  @!PT LDS RZ, [RZ] ;  /* 0x00000000fffff984 */ /* 0x000fe20000000800 */
[----:B------:R-:W-:Y:S01]  /*39f0*/  @!PT LDS RZ, [RZ] ;  /* 0x00000000fffff984 */ /* 0x000fe20000000800 */
[----:B------:R5:W-:Y:S01]  /*3a00*/  LDGSTS.E.BYPASS.LTC128B.128 [R118+0x4080], [R12.64], !P0 ;  /* 0x040800000c767fae */ /* 0x000be2000c101d46 */
[----:B------:R-:W-:-:S13]  /*3a10*/  ISETP.LT.OR P0, PT, R2, 0x1, !P2 ;  /* 0x000000010200780c */ /* 0x000fda0005701670 */
[----:B------:R5:W-:Y:S01]  /*3a20*/  LDGSTS.E.BYPASS.LTC128B.128 [R118+0x5880], [R12.64+0x80], !P0 ;  /* 0x058800800c767fae */ /* 0x000be2000c101d46 */
[----:B------:R-:W-:Y:S01]  /*3a30*/  ISETP.LT.OR P0, PT, R2, 0x1, !P1 ;  /* 0x000000010200780c */ /* 0x000fe20004f01670 */
[C---:B--2---:R-:W-:Y:S08]  /*3a40*/  HMMA.16816.F32.BF16 R4, R160.reuse, R16, RZ ;  /* 0x00000010a004723c */ /* 0x044ff000000418ff */
[----:B------:R-:W-:Y:S04]  /*3a50*/  HMMA.16816.F32.BF16 R16, R160, R18, RZ ;  /* 0x00000012a010723c */ /* 0x000fe800000418ff */
[----:B------:R5:W-:Y:S01]  /*3a60*/  LDGSTS.E.BYPASS.LTC128B.128 [R118+0x7080], [R12.64+0x100], !P0 ;  /* 0x070801000c767fae */ /* 0x000be2000c101d46 */
[----:B------:R-:W-:-:S04]  /*3a70*/  LOP3.LUT P0, RZ, R3, 0x8, RZ, 0xc0, !PT ;  /* 0x0000000803ff7812 */ /* 0x000fc8000780c0ff */
[----:B------:R-:W-:-:S07]  /*3a80*/  ISETP.LT.OR P4, PT, R2, 0x1, !P0 ;  /* 0x000000010200780c */ /* 0x000fce0004781670 */
[C---:B-1----:R-:W-:Y:S06]  /*3a90*/  HMMA.16816.F32.BF16 R44, R164.reuse, R24, R4 ;  /* 0x00000018a42c723c */ /* 0x042fec0000041804 */
[----:B------:R5:W-:Y:S01]  /*3aa0*/  LDGSTS.E.BYPASS.LTC128B.128 [R118+0x8880], [R12.64+0x180], !P4 ;  /* 0x088801800c767fae */ /* 0x000be2000e101d46 */
[----:B------:R-:W-:Y:S01]  /*3ab0*/  ISETP.GT.AND P4, PT, R22, 0x7f, PT ;  /* 0x0000007f1600780c */ /* 0x000fe20003f84270 */
[----:B------:R-:W-:Y:S08]  /*3ac0*/  HMMA.16816.F32.BF16 R40, R164, R26, R16 ;  /* 0x0000001aa428723c */ /* 0x000ff00000041810 */
[----:B------:R-:W-:Y:S04]  /*3ad0*/  HMMA.16816.F32.BF16 R20, R160, R28, RZ ;  /* 0x0000001ca014723c */ /* 0x000fe800000418ff */
[----:B------:R-:W-:-:S02]  /*3ae0*/  @!P4 ISETP.LT.OR P3, PT, R2, 0x21, !P3 ;  /* 0x000000210200c80c */ /* 0x000fc40005f61670 */
[C---:B------:R-:W-:Y:S02]  /*3af0*/  @!P4 ISETP.LT.OR P2, PT, R2.reuse, 0x21, !P2 ;  /* 0x000000210200c80c */ /* 0x040fe40005741670 */
[C---:B------:R-:W-:Y:S01]  /*3b00*/  @!P4 ISETP.LT.OR P1, PT, R2.reuse, 0x21, !P1 ;  /* 0x000000210200c80c */ /* 0x040fe20004f21670 */
[----:B------:R-:W-:Y:S01]  /*3b10*/  HMMA.16816.F32.BF16 R4, R160, R30, RZ ;  /* 0x0000001ea004723c */ /* 0x000fe200000418ff */
[----:B------:R-:W-:-:S07]  /*3b20*/  @!P4 ISETP.LT.OR P0, PT, R2, 0x21, !P0 ;  /* 0x000000210200c80c */ /* 0x000fce0004701670 */
[----:B------:R1:W-:Y:S01]  /*3b30*/  @!P4 LDGSTS.E.BYPASS.LTC128B.128 [R118+0x5080], [R10.64], !P3 ;  /* 0x050800000a76cfae */ /* 0x0003e2000d901d46 */
[C---:B------:R-:W-:Y:S03]  /*3b40*/  HMMA.16816.F32.BF16 R16, R160.reuse, R32, RZ ;  /* 0x00000020a010723c */ /* 0x040fe600000418ff */
[----:B------:R1:W-:Y:S04]  /*3b50*/  @!P4 LDGSTS.E.BYPASS.LTC128B.128 [R118+0x6880], [R10.64+0x80], !P2 ;  /* 0x068800800a76cfae */ /* 0x0003e8000d101d46 */
[----:B------:R1:W-:Y:S01]  /*3b60*/  @!P4 LDGSTS.E.BYPASS.LTC128B.128 [R118+0x8080], [R10.64+0x100], !P1 ;  /* 0x080801000a76cfae */ /* 0x0003e2000c901d46 */
[----:B------:R-:W-:Y:S03]  /*3b70*/  HMMA.16816.F32.BF16 R24, R160, R34, RZ ;  /* 0x00000022a018723c */ /* 0x000fe600000418ff */
[----:B------:R1:W-:Y:S01]  /*3b80*/  @!P4 LDGSTS.E.BYPASS.LTC128B.128 [R118+0x9880], [R10.64+0x180], !P0 ;  /* 0x098801800a76cfae */ /* 0x0003e2000c101d46 */
[----:B------:R-:W-:-:S03]  /*3b90*/  ISETP.GT.AND P0, PT, R77, R126, PT ;  /* 0x0000007e4d00720c */ /* 0x000fc60003f04270 */
[----:B------:R-:W2:Y:S01]  /*3ba0*/  LDSM.16.M88.4 R36, [R237] ;  /* 0x00000000ed24783b */ /* 0x000ea20000000200 */
[C---:B---3--:R-:W-:Y:S03]  /*3bb0*/  HMMA.16816.F32.BF16 R4, R164.reuse, R50, R4 ;  /* 0x00000032a404723c */ /* 0x048fe60000041804 */
[----:B------:R-:W3:Y:S04]  /*3bc0*/  LDSM.16.M88.4 R52, [R237+0x800] ;  /* 0x00080000ed34783b */ /* 0x000ee80000000200 */
[----:B------:R-:W3:Y:S04]  /*3bd0*/  LDSM.16.M88.4 R32, [R237+0x1000] ;  /* 0x00100000ed20783b */ /* 0x000ee80000000200 */
[----:B------:R-:W3:Y:S04]  /*3be0*/  LDSM.16.M88.4 R60, [R236] ;  /* 0x00000000ec3c783b */ /* 0x000ee80000000200 */
[----:B------:R-:W3:Y:S01]  /*3bf0*/  LDSM.16.M88.4 R68, [R236+0x800] ;  /* 0x00080000ec44783b */ /* 0x000ee20000000200 */
[C---:B----4-:R-:W-:Y:S03]  /*3c00*/  HMMA.16816.F32.BF16 R24, R164.reuse, R58, R24 ;  /* 0x0000003aa418723c */ /* 0x050fe60000041818 */
[----:B------:R-:W-:Y:S04]  /*3c10*/  LDSM.16.M88.4 R64, [R135+0x2000] ;  /* 0x002000008740783b */ /* 0x000fe80000000200 */
[----:B------:R-:W0:Y:S01]  /*3c20*/  LDGDEPBAR ;  /* 0x00000000000079af */ /* 0x000e220000000000 */
[C---:B-1----:R-:W-:Y:S03]  /*3c30*/  HMMA.16816.F32.BF16 R8, R164.reuse, R48, R20 ;  /* 0x00000030a408723c */ /* 0x042fe60000041814 */
[----:B------:R-:W-:Y:S05]  /*3c40*/  LDSM.16.M88.4 R48, [R242+0x1800] ;  /* 0x00180000f230783b */ /* 0x000fea0000000200 */
[----:B------:R-:W-:Y:S01]  /*3c50*/  HMMA.16816.F32.BF16 R20, R164, R56, R16 ;  /* 0x00000038a414723c */ /* 0x000fe20000041810 */
[----:B------:R-:W1:Y:S04]  /*3c60*/  LDSM.16.M88.4 R16, [R236+0x1000] ;  /* 0x00100000ec10783b */ /* 0x000e680000000200 */
[----:B------:R-:W-:Y:S03]  /*3c70*/  LDSM.16.M88.4 R56, [R242+0x2000] ;  /* 0x00200000f238783b */ /* 0x000fe60000000200 */
[C---:B--2---:R-:W-:Y:S01]  /*3c80*/  HMMA.16816.F32.BF16 R28, R180.reuse, R36, R44 ;  /* 0x00000024b41c723c */ /* 0x044fe2000004182c */
[----:B------:R-:W2:Y:S07]  /*3c90*/  LDSM.16.M88.4 R44, [R135+0x1800] ;  /* 0x00180000872c783b */ /* 0x000eae0000000200 */
[C---:B------:R-:W-:Y:S01]  /*3ca0*/  HMMA.16816.F32.BF16 R36, R180.reuse, R38, R40 ;  /* 0x00000026b424723c */ /* 0x040fe20000041828 */
[----:B------:R-:W4:Y:S07]  /*3cb0*/  LDSM.16.M88.4 R40, [R135+0x2800] ;  /* 0x002800008728783b */ /* 0x000f2e0000000200 */
[C---:B---3--:R-:W-:Y:S08]  /*3cc0*/  HMMA.16816.F32.BF16 R8, R180.reuse, R52, R8 ;  /* 0x00000034b408723c */ /* 0x048ff00000041808 */
[C---:B------:R-:W-:Y:S01]  /*3cd0*/  HMMA.16816.F32.BF16 R4, R180.reuse, R54, R4 ;  /* 0x00000036b404723c */ /* 0x040fe20000041804 */
[----:B------:R-:W-:Y:S07]  /*3ce0*/  LDSM.16.M88.4 R52, [R236+0x1800] ;  /* 0x00180000ec34783b */ /* 0x000fee0000000200 */
[C---:B------:R-:W-:Y:S08]  /*3cf0*/  HMMA.16816.F32.BF16 R20, R180.reuse, R32, R20 ;  /* 0x00000020b414723c */ /* 0x040ff00000041814 */
[----:B------:R-:W-:Y:S01]  /*3d00*/  HMMA.16816.F32.BF16 R24, R180, R34, R24 ;  /* 0x00000022b418723c */ /* 0x000fe20000041818 */
[----:B------:R-:W3:Y:S07]  /*3d10*/  LDSM.16.M88.4 R32, [R242+0x2800] ;  /* 0x00280000f220783b */ /* 0x000eee0000000200 */
[C---:B------:R-:W-:Y:S08]  /*3d20*/  HMMA.16816.F32.BF16 R28, R184.reuse, R60, R28 ;  /* 0x0000003cb81c723c */ /* 0x040ff0000004181c */
[C---:B------:R-:W-:Y:S01]  /*3d30*/  HMMA.16816.F32.BF16 R36, R184.reuse, R62, R36 ;  /* 0x0000003eb824723c */ /* 0x040fe20000041824 */
[----:B------:R-:W-:Y:S07]  /*3d40*/  LDSM.16.M88.4 R60, [R135+0x3800] ;  /* 0x00380000873c783b */ /* 0x000fee0000000200 */
[C---:B------:R-:W-:Y:S08]  /*3d50*/  HMMA.16816.F32.BF16 R8, R184.reuse, R68, R8 ;  /* 0x00000044b808723c */ /* 0x040ff00000041808 */
[C---:B------:R-:W-:Y:S01]  /*3d60*/  HMMA.16816.F32.BF16 R4, R184.reuse, R70, R4 ;  /* 0x00000046b804723c */ /* 0x040fe20000041804 */
[----:B------:R-:W-:Y:S07]  /*3d70*/  LDSM.16.M88.4 R68, [R237+0x2000] ;  /* 0x00200000ed44783b */ /* 0x000fee0000000200 */
[C---:B-1----:R-:W-:Y:S08]  /*3d80*/  HMMA.16816.F32.BF16 R20, R184.reuse, R16, R20 ;  /* 0x00000010b814723c */ /* 0x042ff00000041814 */
[----:B------:R-:W-:Y:S08]  /*3d90*/  HMMA.16816.F32.BF16 R24, R184, R18, R24 ;  /* 0x00000012b818723c */ /* 0x000ff00000041818 */
[C---:B--2---:R-:W-:Y:S08]  /*3da0*/  HMMA.16816.F32.BF16 R28, R188.reuse, R44, R28 ;  /* 0x0000002cbc1c723c */ /* 0x044ff0000004181c */
[C---:B------:R-:W-:Y:S01]  /*3db0*/  HMMA.16816.F32.BF16 R36, R188.reuse, R46, R36 ;  /* 0x0000002ebc24723c */ /* 0x040fe20000041824 */
[----:B------:R-:W1:Y:S07]  /*3dc0*/  LDSM.16.M88.4 R44, [R237+0x1800] ;  /* 0x00180000ed2c783b */ /* 0x000e6e0000000200 */
[C---:B------:R-:W-:Y:S08]  /*3dd0*/  HMMA.16816.F32.BF16 R16, R188.reuse, R64, R8 ;  /* 0x00000040bc10723c */ /* 0x040ff00000041808 */
[C---:B------:R-:W-:Y:S01]  /*3de0*/  HMMA.16816.F32.BF16 R8, R188.reuse, R66, R4 ;  /* 0x00000042bc08723c */ /* 0x040fe20000041804 */
[----:B------:R-:W-:Y:S07]  /*3df0*/  LDSM.16.M88.4 R64, [R236+0x2000] ;  /* 0x00200000ec40783b */ /* 0x000fee0000000200 */
[C---:B----4-:R-:W-:Y:S08]  /*3e00*/  HMMA.16816.F32.BF16 R4, R188.reuse, R40, R20 ;  /* 0x00000028bc04723c */ /* 0x050ff00000041814 */
[----:B------:R-:W-:Y:S01]  /*3e10*/  HMMA.16816.F32.BF16 R24, R188, R42, R24 ;  /* 0x0000002abc18723c */ /* 0x000fe20000041818 */
[----:B------:R-:W2:Y:S07]  /*3e20*/  LDSM.16.M88.4 R40, [R237+0x2800] ;  /* 0x00280000ed28783b */ /* 0x000eae0000000200 */
[C---:B------:R-:W-:Y:S08]  /*3e30*/  HMMA.16816.F32.BF16 R28, R192.reuse, R48, R28 ;  /* 0x00000030c01c723c */ /* 0x040ff0000004181c */
[C---:B------:R-:W-:Y:S01]  /*3e40*/  HMMA.16816.F32.BF16 R36, R192.reuse, R50, R36 ;  /* 0x00000032c024723c */ /* 0x040fe20000041824 */
[----:B------:R-:W4:Y:S07]  /*3e50*/  LDSM.16.M88.4 R48, [R135+0x3000] ;  /* 0x003000008730783b */ /* 0x000f2e0000000200 */
[C---:B------:R-:W-:Y:S08]  /*3e60*/  HMMA.16816.F32.BF16 R20, R192.reuse, R56, R16 ;  /* 0x00000038c014723c */ /* 0x040ff00000041810 */
[C---:B------:R-:W-:Y:S01]  /*3e70*/  HMMA.16816.F32.BF16 R16, R192.reuse, R58, R8 ;  /* 0x0000003ac010723c */ /* 0x040fe20000041808 */
[----:B------:R-:W-:Y:S07]  /*3e80*/  LDSM.16.M88.4 R56, [R242+0x3800] ;  /* 0x00380000f238783b */ /* 0x000fee0000000200 */
[C---:B---3--:R-:W-:Y:S08]  /*3e90*/  HMMA.16816.F32.BF16 R8, R192.reuse, R32, R4 ;  /* 0x00000020c008723c */ /* 0x048ff00000041804 */
[----:B------:R-:W-:Y:S08]  /*3ea0*/  HMMA.16816.F32.BF16 R4, R192, R34, R24 ;  /* 0x00000022c004723c */ /* 0x000ff00000041818 */
[C---:B-1----:R-:W-:Y:S08]  /*3eb0*/  HMMA.16816.F32.BF16 R28, R196.reuse, R44, R28 ;  /* 0x0000002cc41c723c */ /* 0x042ff0000004181c */
[C---:B------:R-:W-:Y:S01]  /*3ec0*/  HMMA.16816.F32.BF16 R36, R196.reuse, R46, R36 ;  /* 0x0000002ec424723c */ /* 0x040fe20000041824 */
[----:B------:R-:W1:Y:S07]  /*3ed0*/  LDSM.16.M88.4 R44, [R236+0x2800] ;  /* 0x00280000ec2c783b */ /* 0x000e6e0000000200 */
[C---:B------:R-:W-:Y:S08]  /*3ee0*/  HMMA.16816.F32.BF16 R24, R196.reuse, R68, R20 ;  /* 0x00000044c418723c */ /* 0x040ff00000041814 */
[C---:B------:R-:W-:Y:S08]  /*3ef0*/  HMMA.16816.F32.BF16 R20, R196.reuse, R70, R16 ;  /* 0x00000046c414723c */ /* 0x040ff00000041810 */
[C---:B--2---:R-:W-:Y:S08]  /*3f00*/  HMMA.16816.F32.BF16 R16, R196.reuse, R40, R8 ;  /* 0x00000028c410723c */ /* 0x044ff00000041808 */
[----:B------:R-:W-:Y:S01]  /*3f10*/  HMMA.16816.F32.BF16 R8, R196, R42, R4 ;  /* 0x0000002ac408723c */ /* 0x000fe20000041804 */
[----:B------:R-:W-:Y:S07]  /*3f20*/  LDSM.16.M88.4 R40, [R135+0x4000] ;  /* 0x004000008728783b */ /* 0x000fee0000000200 */
[C---:B------:R-:W-:Y:S08]  /*3f30*/  HMMA.16816.F32.BF16 R4, R200.reuse, R52, R28 ;  /* 0x00000034c804723c */ /* 0x040ff0000004181c */
[C---:B------:R-:W-:Y:S01]  /*3f40*/  HMMA.16816.F32.BF16 R36, R200.reuse, R54, R36 ;  /* 0x00000036c824723c */ /* 0x040fe20000041824 */
[----:B------:R-:W2:Y:S07]  /*3f50*/  LDSM.16.M88.4 R52, [R242+0x3000] ;  /* 0x00300000f234783b */ /* 0x000eae0000000200 */
[----:B------:R-:W-:Y:S08]  /*3f60*/  HMMA.16816.F32.BF16 R32, R200, R64, R24 ;  /* 0x00000040c820723c */ /* 0x000ff00000041818 */
[----:B----4-:R-:W-:Y:S08]  /*3f70*/  HMMA.16816.F32.BF16 R4, R204, R48, R4 ;  /* 0x00000030cc04723c */ /* 0x010ff00000041804 */
[C---:B-1----:R-:W-:Y:S08]  /*3f80*/  HMMA.16816.F32.BF16 R24, R200.reuse, R44, R16 ;  /* 0x0000002cc818723c */ /* 0x042ff00000041810 */
[C---:B------:R-:W-:Y:S01]  /*3f90*/  HMMA.16816.F32.BF16 R28, R200.reuse, R66, R20 ;  /* 0x00000042c81c723c */ /* 0x040fe20000041814 */
[----:B------:R-:W-:Y:S07]  /*3fa0*/  LDSM.16.M88.4 R64, [R237+0x4000] ;  /* 0x00400000ed40783b */ /* 0x000fee0000000200 */
[----:B------:R-:W-:Y:S01]  /*3fb0*/  HMMA.16816.F32.BF16 R16, R200, R46, R8 ;  /* 0x0000002ec810723c */ /* 0x000fe20000041808 */
[----:B------:R-:W-:Y:S07]  /*3fc0*/  LDSM.16.M88.4 R44, [R242+0x4000] ;  /* 0x00400000f22c783b */ /* 0x000fee0000000200 */
[C---:B------:R-:W-:Y:S01]  /*3fd0*/  HMMA.16816.F32.BF16 R8, R204.reuse, R50, R36 ;  /* 0x00000032cc08723c */ /* 0x040fe20000041824 */
[----:B------:R-:W1:Y:S07]  /*3fe0*/  LDSM.16.M88.4 R48, [R237+0x3000] ;  /* 0x00300000ed30783b */ /* 0x000e6e0000000200 */
[----:B------:R-:W-:Y:S08]  /*3ff0*/  HMMA.16816.F32.BF16 R20, R204, R60, R32 ;  /* 0x0000003ccc14723c */ /* 0x000ff00000041820 */
[----:B--2---:R-:W-:Y:S08]  /*4000*/  HMMA.16816.F32.BF16 R4, R208, R52, R4 ;  /* 0x00000034d004723c */ /* 0x004ff00000041804 */
[C---:B------:R-:W-:Y:S01]  /*4010*/  HMMA.16816.F32.BF16 R32, R204.reuse, R62, R28 ;  /* 0x0000003ecc20723c */ /* 0x040fe2000004181c */
[----:B------:R-:W-:Y:S07]  /*4020*/  LDSM.16.M88.4 R60, [R135+0x5800] ;  /* 0x00580000873c783b */ /* 0x000fee0000000200 */
[C---:B------:R-:W-:Y:S08]  /*4030*/  HMMA.16816.F32.BF16 R28, R204.reuse, R40, R24 ;  /* 0x00000028cc1c723c */ /* 0x040ff00000041818 */
[----:B------:R-:W-:Y:S01]  /*4040*/  HMMA.16816.F32.BF16 R36, R204, R42, R16 ;  /* 0x0000002acc24723c */ /* 0x000fe20000041810 */
[----:B------:R-:W2:Y:S07]  /*4050*/  LDSM.16.M88.4 R40, [R236+0x3000] ;  /* 0x00300000ec28783b */ /* 0x000eae0000000200 */
[C---:B------:R-:W-:Y:S01]  /*4060*/  HMMA.16816.F32.BF16 R8, R208.reuse, R54, R8 ;  /* 0x00000036d008723c */ /* 0x040fe20000041808 */
[----:B------:R-:W-:Y:S07]  /*4070*/  LDSM.16.M88.4 R52, [R236+0x4800] ;  /* 0x00480000ec34783b */ /* 0x000fee0000000200 */
[----:B------:R-:W-:Y:S01]  /*4080*/  HMMA.16816.F32.BF16 R16, R208, R56, R20 ;  /* 0x00000038d010723c */ /* 0x000fe20000041814 */
[----:B------:R-:W3:Y:S07]  /*4090*/  LDSM.16.M88.4 R20, [R237+0x3800] ;  /* 0x00380000ed14783b */ /* 0x000eee0000000200 */
[----:B-1----:R-:W-:Y:S08]  /*40a0*/  HMMA.16816.F32.BF16 R4, R212, R48, R4 ;  /* 0x00000030d404723c */ /* 0x002ff00000041804 */
[C---:B------:R-:W-:Y:S08]  /*40b0*/  HMMA.16816.F32.BF16 R28, R208.reuse, R44, R28 ;  /* 0x0000002cd01c723c */ /* 0x040ff0000004181c */
[----:B------:R-:W-:Y:S01]  /*40c0*/  HMMA.16816.F32.BF16 R72, R208, R46, R36 ;  /* 0x0000002ed048723c */ /* 0x000fe20000041824 */
[----:B------:R-:W1:Y:S04]  /*40d0*/  LDSM.16.M88.4 R44, [R135+0x4800] ;  /* 0x00480000872c783b */ /* 0x000e680000000200 */
[----:B------:R-:W-:Y:S03]  /*40e0*/  LDSM.16.M88.4 R36, [R237+0x4800] ;  /* 0x00480000ed24783b */ /* 0x000fe60000000200 */
[----:B------:R-:W-:Y:S01]  /*40f0*/  HMMA.16816.F32.BF16 R8, R212, R50, R8 ;  /* 0x00000032d408723c */ /* 0x000fe20000041808 */
[----:B------:R-:W-:Y:S07]  /*4100*/  LDSM.16.M88.4 R48, [R242+0x5000] ;  /* 0x00500000f230783b */ /* 0x000fee0000000200 */
[----:B------:R-:W-:Y:S01]  /*4110*/  HMMA.16816.F32.BF16 R24, R208, R58, R32 ;  /* 0x0000003ad018723c */ /* 0x000fe20000041820 */
[----:B------:R-:W4:Y:S04]  /*4120*/  LDSM.16.M88.4 R32, [R236+0x3800] ;  /* 0x00380000ec20783b */ /* 0x000f280000000200 */
[----:B------:R-:W-:Y:S03]  /*4130*/  LDSM.16.M88.4 R56, [R135+0x5000] ;  /* 0x005000008738783b */ /* 0x000fe60000000200 */
[----:B--2---:R-:W-:Y:S08]  /*4140*/  HMMA.16816.F32.BF16 R4, R216, R40, R4 ;  /* 0x00000028d804723c */ /* 0x004ff00000041804 */
[C---:B------:R-:W-:Y:S01]  /*4150*/  HMMA.16816.F32.BF16 R68, R212.reuse, R64, R28 ;  /* 0x00000040d444723c */ /* 0x040fe2000004181c */
[----:B------:R-:W2:Y:S07]  /*4160*/  LDSM.16.M88.4 R28, [R242+0x4800] ;  /* 0x00480000f21c783b */ /* 0x000eae0000000200 */
[----:B---3--:R-:W-:Y:S08]  /*4170*/  HMMA.16816.F32.BF16 R16, R212, R20, R16 ;  /* 0x00000014d410723c */ /* 0x008ff00000041810 */
[----:B------:R-:W-:Y:S01]  /*4180*/  HMMA.16816.F32.BF16 R8, R216, R42, R8 ;  /* 0x0000002ad808723c */ /* 0x000fe20000041808 */
[----:B------:R-:W3:Y:S07]  /*4190*/  LDSM.16.M88.4 R40, [R236+0x4000] ;  /* 0x00400000ec28783b */ /* 0x000eee0000000200 */
[----:B-1----:R-:W-:Y:S08]  /*41a0*/  HMMA.16816.F32.BF16 R4, R220, R44, R4 ;  /* 0x0000002cdc04723c */ /* 0x002ff00000041804 */
[----:B------:R-:W-:Y:S08]  /*41b0*/  HMMA.16816.F32.BF16 R20, R212, R22, R24 ;  /* 0x00000016d414723c */ /* 0x000ff00000041818 */
[----:B----4-:R-:W-:Y:S08]  /*41c0*/  HMMA.16816.F32.BF16 R16, R216, R32, R16 ;  /* 0x00000020d810723c */ /* 0x010ff00000041810 */
[----:B------:R-:W-:Y:S01]  /*41d0*/  HMMA.16816.F32.BF16 R8, R220, R46, R8 ;  /* 0x0000002edc08723c */ /* 0x000fe20000041808 */
[----:B------:R-:W-:Y:S07]  /*41e0*/  LDSM.16.M88.4 R44, [R236+0x5000] ;  /* 0x00500000ec2c783b */ /* 0x000fee0000000200 */
[----:B--2---:R-:W-:Y:S08]  /*41f0*/  HMMA.16816.F32.BF16 R4, R224, R28, R4 ;  /* 0x0000001ce004723c */ /* 0x004ff00000041804 */
[----:B------:R-:W-:Y:S08]  /*4200*/  HMMA.16816.F32.BF16 R32, R216, R34, R20 ;  /* 0x00000022d820723c */ /* 0x000ff00000041814 */
[----:B------:R-:W-:Y:S08]  /*4210*/  HMMA.16816.F32.BF16 R24, R220, R56, R16 ;  /* 0x00000038dc18723c */ /* 0x000ff00000041810 */
[----:B------:R-:W-:Y:S08]  /*4220*/  HMMA.16816.F32.BF16 R16, R224, R30, R8 ;  /* 0x0000001ee010723c */ /* 0x000ff00000041808 */
[----:B------:R-:W-:Y:S01]  /*4230*/  HMMA.16816.F32.BF16 R8, R212, R66, R72 ;  /* 0x00000042d408723c */ /* 0x000fe20000041848 */
[----:B------:R-:W1:Y:S07]  /*4240*/  LDSM.16.M88.4 R64, [R237+0x5000] ;  /* 0x00500000ed40783b */ /* 0x000e6e0000000200 */
[----:B------:R-:W-:Y:S08]  /*4250*/  HMMA.16816.F32.BF16 R4, R228, R36, R4 ;  /* 0x00000024e404723c */ /* 0x000ff00000041804 */
[----:B---3--:R-:W-:Y:S08]  /*4260*/  HMMA.16816.F32.BF16 R20, R216, R40, R68 ;  /* 0x00000028d814723c */ /* 0x008ff00000041844 */
[----:B------:R-:W-:Y:S01]  /*4270*/  HMMA.16816.F32.BF16 R32, R220, R58, R32 ;  /* 0x0000003adc20723c */ /* 0x000fe20000041820 */
[----:B------:R-:W2:Y:S07]  /*4280*/  LDSM.16.M88.4 R56, [R242+0x5800] ;  /* 0x00580000f238783b */ /* 0x000eae0000000200 */
[----:B------:R-:W-:Y:S08]  /*4290*/  HMMA.16816.F32.BF16 R24, R224, R48, R24 ;  /* 0x00000030e018723c */ /* 0x000ff00000041818 */
[----:B------:R-:W-:Y:S08]  /*42a0*/  HMMA.16816.F32.BF16 R28, R228, R38, R16 ;  /* 0x00000026e41c723c */ /* 0x000ff00000041810 */
[----:B------:R-:W-:Y:S08]  /*42b0*/  HMMA.16816.F32.BF16 R36, R232, R52, R4 ;  /* 0x00000034e824723c */ /* 0x000ff00000041804 */
[----:B------:R-:W-:Y:S01]  /*42c0*/  HMMA.16816.F32.BF16 R8, R216, R42, R8 ;  /* 0x0000002ad808723c */ /* 0x000fe20000041808 */
[----:B------:R-:W3:Y:S07]  /*42d0*/  LDSM.16.M88.4 R40, [R237+0x5800] ;  /* 0x00580000ed28783b */ /* 0x000eee0000000200 */
[----:B------:R-:W-:Y:S08]  /*42e0*/  HMMA.16816.F32.BF16 R4, R220, R60, R20 ;  /* 0x0000003cdc04723c */ /* 0x000ff00000041814 */
[----:B------:R-:W-:Y:S01]  /*42f0*/  HMMA.16816.F32.BF16 R16, R224, R50, R32 ;  /* 0x00000032e010723c */ /* 0x000fe20000041820 */
[----:B------:R-:W-:Y:S01]  /*4300*/  FMUL.FTZ R0, R36, c[0x0][0x320] ;  /* 0x0000c80024007a20 */ /* 0x000fe20000410000 */
[----:B------:R-:W4:Y:S01]  /*4310*/  LDSM.16.M88.4 R32, [R236+0x5800] ;  /* 0x00580000ec20783b */ /* 0x000f220000000200 */
[----:B------:R-:W-:-:S04]  /*4320*/  DEPBAR.LE SB0, 0x0 ;  /* 0x000080000000791a */ /* 0x000fc80000000000 */
[----:B------:R2:W2:Y:S01]  /*4330*/  MUFU.TANH R51, R0 ;  /* 0x0000000000337308 */ /* 0x0004a20000002400 */
[----:B-1----:R-:W-:Y:S08]  /*4340*/  HMMA.16816.F32.BF16 R24, R228, R64, R24 ;  /* 0x00000040e418723c */ /* 0x002ff00000041818 */
[----:B------:R-:W-:Y:S01]  /*4350*/  HMMA.16816.F32.BF16 R28, R232, R54, R28 ;  /* 0x00000036e81c723c */ /* 0x000fe2000004181c */
[----:B--2---:R-:W-:-:S07]  /*4360*/  FMUL.FTZ R0, R37, c[0x0][0x320] ;  /* 0x0000c80025007a20 */ /* 0x004fce0000410000 */
[----:B------:R-:W-:Y:S01]  /*4370*/  HMMA.16816.F32.BF16 R20, R220, R62, R8 ;  /* 0x0000003edc14723c */ /* 0x000fe20000041808 */
[----:B------:R1:W2:Y:S07]  /*4380*/  MUFU.TANH R48, R0 ;  /* 0x0000000000307308 */ /* 0x0002ae0000002400 */
[----:B------:R-:W-:Y:S08]  /*4390*/  HMMA.16816.F32.BF16 R8, R224, R56, R4 ;  /* 0x00000038e008723c */ /* 0x000ff00000041804 */
[----:B------:R-:W-:Y:S01]  /*43a0*/  HMMA.16816.F32.BF16 R4, R228, R66, R16 ;  /* 0x00000042e404723c */ /* 0x000fe20000041810 */
[----:B-1----:R-:W-:-:S04]  /*43b0*/  FMUL.FTZ R0, R38, c[0x0][0x320] ;  /* 0x0000c80026007a20 */ /* 0x002fc80000410000 */
[----:B------:R1:W1:Y:S03]  /*43c0*/  MUFU.TANH R50, R0 ;  /* 0x0000000000327308 */ /* 0x0002660000002400 */
[----:B------:R-:W-:Y:S08]  /*43d0*/  HMMA.16816.F32.BF16 R24, R232, R44, R24 ;  /* 0x0000002ce818723c */ /* 0x000ff00000041818 */
[----:B------:R-:W-:Y:S01]  /*43e0*/  HMMA.16816.F32.BF16 R20, R224, R58, R20 ;  /* 0x0000003ae014723c */ /* 0x000fe20000041814 */
[----:B-1----:R-:W-:-:S07]  /*43f0*/  FMUL.FTZ R0, R39, c[0x0][0x320] ;  /* 0x0000c80027007a20 */ /* 0x002fce0000410000 */
[----:B---3--:R-:W-:Y:S01]  /*4400*/  HMMA.16816.F32.BF16 R16, R228, R40, R8 ;  /* 0x00000028e410723c */ /* 0x008fe20000041808 */
[----:B------:R1:W3:Y:S07]  /*4410*/  MUFU.TANH R49, R0 ;  /* 0x0000000000317308 */ /* 0x0002ee0000002400 */
[----:B------:R-:W-:Y:S08]  /*4420*/  HMMA.16816.F32.BF16 R4, R232, R46, R4 ;  /* 0x0000002ee804723c */ /* 0x000ff00000041804 */
[----:B------:R-:W-:Y:S01]  /*4430*/  HMMA.16816.F32.BF16 R8, R228, R42, R20 ;  /* 0x0000002ae408723c */ /* 0x000fe20000041814 */
[----:B-1----:R-:W-:-:S04]  /*4440*/  FMUL.FTZ R0, R28, c[0x0][0x320] ;  /* 0x0000c8001c007a20 */ /* 0x002fc80000410000 */
[----:B------:R1:W1:Y:S03]  /*4450*/  MUFU.TANH R44, R0 ;  /* 0x00000000002c7308 */ /* 0x0002660000002400 */
[----:B----4-:R-:W-:Y:S01]  /*4460*/  HMMA.16816.F32.BF16 R16, R232, R32, R16 ;  /* 0x00000020e810723c */ /* 0x010fe20000041810 */
[----:B-1----:R-:W-:-:S04]  /*4470*/  FMUL.FTZ R0, R29, c[0x0][0x320] ;  /* 0x0000c8001d007a20 */ /* 0x002fc80000410000 */
        /* <DEDUP_REMOVED lines=16> */
[----:B-----5:R1:W1:Y:S02]  /*4580*/  MUFU.TANH R13, R0 ;  /* 0x00000000000d7308 */ /* 0x0202640000002400 */
[----:B-1----:R-:W-:-:S06]  /*4590*/  FMUL.FTZ R0, R6, c[0x0][0x320] ;  /* 0x0000c80006007a20 */ /* 0x002fcc0000410000 */
[----:B------:R1:W1:Y:S02]  /*45a0*/  MUFU.TANH R32, R0 ;  /* 0x0000000000207308 */ /* 0x0002640000002400 */
[----:B-1----:R-:W-:Y:S02]  /*45b0*/  FMUL.FTZ R0, R7, c[0x0][0x320] ;  /* 0x0000c80007007a20 */ /* 0x002fe40000410000 */
[----:B------:R-:W-:Y:S04]  /*45c0*/  HMMA.16816.F32.BF16 R4, R232, R34, R8 ;  /* 0x00000022e804723c */ /* 0x000fe80000041808 */
[----:B------:R1:W1:Y:S02]  /*45d0*/  MUFU.TANH R31, R0 ;  /* 0x00000000001f7308 */ /* 0x0002640000002400 */
[----:B-1----:R-:W-:-:S06]  /*45e0*/  FMUL.FTZ R0, R16, c[0x0][0x320] ;  /* 0x0000c80010007a20 */ /* 0x002fcc0000410000 */
[----:B------:R1:W1:Y:S11]  /*45f0*/  MUFU.TANH R26, R0 ;  /* 0x00000000001a7308 */ /* 0x0002760000002400 */
[----:B------:R-:W-:Y:S01]  /*4600*/  @!UPT UIADD3 URZ, URZ, URZ, URZ ;  /* 0x0000003f3f3ff290 */ /* 0x000fe2000fffe03f */
[----:B------:R-:W-:Y:S02]  /*4610*/  FMUL.FTZ R2, R6, c[0x0][0x320] ;  /* 0x0000c80006027a20 */ /* 0x000fe40000410000 */
[----:B------:R-:W-:Y:S02]  /*4620*/  FMUL.FTZ R3, R7, c[0x0][0x320] ;  /* 0x0000c80007037a20 */ /* 0x000fe40000410000 */
[----:B------:R-:W2:Y:S01]  /*4630*/  MUFU.TANH R28, R2 ;  /* 0x00000002001c7308 */ /* 0x000ea20000002400 */
[----:B-1----:R-:W-:-:S07]  /*4640*/  FMUL.FTZ R0, R17, c[0x0][0x320] ;  /* 0x0000c80011007a20 */ /* 0x002fce0000410000 */
[----:B------:R-:W1:Y:S08]  /*4650*/  MUFU.TANH R27, R3 ;  /* 0x00000003001b7308 */ /* 0x000e700000002400 */
[----:B------:R5:W1:Y:S02]  /*4660*/  MUFU.TANH R25, R0 ;  /* 0x0000000000197308 */ /* 0x000a640000002400 */
[----:B-----5:R-:W-:-:S06]  /*4670*/  FMUL.FTZ R0, R18, c[0x0][0x320] ;  /* 0x0000c80012007a20 */ /* 0x020fcc0000410000 */
[----:B------:R5:W1:Y:S02]  /*4680*/  MUFU.TANH R30, R0 ;  /* 0x00000000001e7308 */ /* 0x000a640000002400 */
[----:B-----5:R-:W-:-:S06]  /*4690*/  FMUL.FTZ R0, R19, c[0x0][0x320] ;  /* 0x0000c80013007a20 */ /* 0x020fcc0000410000 */
[----:B------:R5:W1:Y:S02]  /*46a0*/  MUFU.TANH R29, R0 ;  /* 0x00000000001d7308 */ /* 0x000a640000002400 */
[----:B-----5:R-:W-:-:S06]  /*46b0*/  FMUL.FTZ R0, R4, c[0x0][0x320] ;  /* 0x0000c80004007a20 */ /* 0x020fcc0000410000 */
[----:B------:R5:W1:Y:S02]  /*46c0*/  MUFU.TANH R11, R0 ;  /* 0x00000000000b7308 */ /* 0x000a640000002400 */
[----:B-----5:R-:W-:-:S06]  /*46d0*/  FMUL.FTZ R0, R5, c[0x0][0x320] ;  /* 0x0000c80005007a20 */ /* 0x020fcc0000410000 */
[----:B------:R5:W1:Y:S02]  /*46e0*/  MUFU.TANH R24, R0 ;  /* 0x0000000000187308 */ /* 0x000a640000002400 */
[----:B-----5:R-:W-:-:S05]  /*46f0*/  IADD3 R0, R242, 0x1000, RZ ;  /* 0x00001000f2007810 */ /* 0x020fca0007ffe0ff */
[----:B------:R1:W-:Y:S04]  /*4700*/  STL [R1], R0 ;  /* 0x0000000001007387 */ /* 0x0003e80000100800 */
[----:B------:R-:W-:Y:S06]  /*4710*/  BAR.SYNC.DEFER_BLOCKING 0x0 ;  /* 0x0000000000007b1d */ /* 0x000fec0000010000 */
[----:B------:R-:W-:Y:S05]  /*4720*/  @!P0 BRA `(.L_x_410) ;  /* 0x0000025000008947 */ /* 0x000fea0003800000 */
[----:B--234-:R-:W-:Y:S02]  /*4730*/  IADD3 R4, -R119, 0x30, RZ ;  /* 0x0000003077047810 */ /* 0x01cfe40007ffe1ff */
[----:B-1----:R-:W-:-:S02]  /*4740*/  IADD3 R0, R134, -0x2, RZ ;  /* 0xfffffffe86007810 */ /* 0x002fc40007ffe0ff */
[----:B------:R-:W-:Y:S02]  /*4750*/  ISETP.GE.AND P0, PT, R4, 0x21, PT ;  /* 0x000000210400780c */ /* 0x000fe40003f06270 */
[----:B------:R-:W-:Y:S02]  /*4760*/  SHF.R.S32.HI R2, RZ, 0x1f, R0 ;  /* 0x0000001fff027819 */ /* 0x000fe40000011400 */
[C---:B------:R-:W-:Y:S02]  /*4770*/  LOP3.LUT P3, RZ, R123.reuse, 0x200, RZ, 0xc0, !PT ;  /* 0x000002007bff7812 */ /* 0x040fe4000786c0ff */
[----:B------:R-:W-:Y:S01]  /*4780*/  LOP3.LUT P4, RZ, R123, 0x100, RZ, 0xc0, !PT ;  /* 0x000001007bff7812 */ /* 0x000fe2000788c0ff */
[----:B------:R-:W-:-:S04]  /*4790*/  IMAD R2, R2, c[0x0][0x1e0], RZ ;  /* 0x0000780002027a24 */ /* 0x000fc800078e02ff */
[----:B------:R-:W-:Y:S02]  /*47a0*/  IMAD R5, R0, c[0x0][0x1e4], R2 ;  /* 0x0000790000057a24 */ /* 0x000fe400078e0202 */
[----:B------:R-:W-:Y:S02]  /*47b0*/  @P0 IMAD.MOV.U32 R6, RZ, RZ, c[0x0][0x1e0] ;  /* 0x00007800ff060624 */ /* 0x000fe400078e00ff */
[----:B------:R-:W-:Y:S02]  /*47c0*/  @P0 IMAD.MOV.U32 R3, RZ, RZ, 0x5 ;  /* 0x00000005ff030424 */ /* 0x000fe400078e00ff */
[----:B------:R-:W-:-:S03]  /*47d0*/  @P0 IMAD.SHL.U32 R2, R6, 0x20, RZ ;  /* 0x0000002006020824 */ /* 0x000fc600078e00ff */
[----:B------:R-:W-:Y:S01]  /*47e0*/  @P0 SHF.L.U64.HI R3, R6, R3, c[0x0][0x1e4] ;  /* 0x0000790006030619 */ /* 0x000fe20000010203 */
[----:B------:R-:W-:-:S04]  /*47f0*/  IMAD.WIDE.U32 R6, R0, c[0x0][0x1e0], RZ ;  /* 0x0000780000067a25 */ /* 0x000fc800078e00ff */
[----:B------:R-:W-:Y:S02]  /*4800*/  IMAD.IADD R0, R7, 0x1, R5 ;  /* 0x0000000107007824 */ /* 0x000fe400078e0205 */
[----:B------:R-:W-:-:S04]  /*4810*/  @P0 IMAD.WIDE.U32 R2, R6, 0x30, R2 ;  /* 0x0000003006020825 */ /* 0x000fc800078e0002 */
[----:B------:R-:W-:Y:S01]  /*4820*/  @P0 IMAD R5, R0, 0x30, RZ ;  /* 0x0000003000050824 */ /* 0x000fe200078e02ff */
[----:B------:R-:W-:-:S04]  /*4830*/  @P0 IADD3 R7, P1, R80, R2, RZ ;  /* 0x0000000250070210 */ /* 0x000fc80007f3e0ff */
[----:B------:R-:W-:Y:S02]  /*4840*/  @P0 IADD3.X R8, R79, R5, R3, P1, !PT ;  /* 0x000000054f080210 */ /* 0x000fe40000ffe403 */
[----:B------:R-:W-:-:S13]  /*4850*/  ISETP.GE.AND P1, PT, R4, 0x1, PT ;  /* 0x000000010400780c */ /* 0x000fda0003f26270 */
[----:B------:R-:W-:-:S04]  /*4860*/  @P1 IMAD.WIDE.U32 R2, R6, 0x30, R78 ;  /* 0x0000003006021825 */ /* 0x000fc800078e004e */
[----:B------:R-:W-:Y:S01]  /*4870*/  @P1 IMAD R0, R0, 0x30, RZ ;  /* 0x0000003000001824 */ /* 0x000fe200078e02ff */
[----:B------:R-:W-:-:S03]  /*4880*/  @P1 LEA R4, P2, R2, c[0x0][0x1c8], 0x1 ;  /* 0x0000720002041a11 */ /* 0x000fc600078408ff */
[----:B------:R-:W-:-:S05]  /*4890*/  @P1 IMAD.IADD R0, R3, 0x1, R0 ;  /* 0x0000000103001824 */ /* 0x000fca00078e0200 */
        /* <DEDUP_REMOVED lines=14> */
.L_x_410:
[----:B--234-:R-:W-:Y:S05]  /*4980*/  BSYNC B0 ;  /* 0x0000000000007941 */ /* 0x01cfea0003800000 */
.L_x_409:
[----:B-1----:R-:W2:Y:S04]  /*4990*/  LDL R0, [R1+0x80] ;  /* 0x0000800001007983 */ /* 0x002ea80000100800 */
[----:B------:R-:W3:Y:S01]  /*49a0*/  LDL R8, [R1+0x2c] ;  /* 0x00002c0001087983 */ /* 0x000ee20000100800 */
[----:B------:R-:W-:Y:S01]  /*49b0*/  ISETP.NE.AND P0, PT, R111, 0x1, PT ;  /* 0x000000016f00780c */ /* 0x000fe20003f05270 */
[----:B------:R-:W-:-:S02]  /*49c0*/  ULDC UR4, c[0x0][0x324] ;  /* 0x0000c90000047ab9 */ /* 0x000fc40000000800 */
[----:B------:R-:W-:Y:S01]  /*49d0*/  ULOP3.LUT UR4, URZ, UR4, URZ, 0x33, !UPT ;  /* 0x000000043f047292 */ /* 0x000fe2000f8e333f */
[----:B------:R-:W0:Y:S01]  /*49e0*/  LDGDEPBAR ;  /* 0x00000000000079af */ /* 0x000e220000000000 */
[----:B--2---:R-:W-:-:S08]  /*49f0*/  IMAD.IADD R0, R0, 0x1, R115 ;  /* 0x0000000100007824 */ /* 0x004fd000078e0273 */
[----:B------:R-:W-:Y:S01]  /*4a00*/  @P0 IMAD.HI.U32 R2, R0, c[0x0][0x2c8], RZ ;  /* 0x0000b20000020a27 */ /* 0x000fe200078e00ff */
[----:B---3--:R-:W-:-:S03]  /*4a10*/  IADD3 R7, -R8, R76, RZ ;  /* 0x0000004c08077210 */ /* 0x008fc60007ffe1ff */
[----:B------:R-:W-:Y:S01]  /*4a20*/  IMAD.MOV.U32 R4, RZ, RZ, R0 ;  /* 0x000000ffff047224 */ /* 0x000fe200078e0000 */
[----:B------:R-:W-:Y:S02]  /*4a30*/  @P0 SHF.R.U32.HI R4, RZ, c[0x0][0x2cc], R2 ;  /* 0x0000b300ff040a19 */ /* 0x000fe40000011602 */
[----:B------:R-:W-:Y:S01]  /*4a40*/  IADD3 R0, -R8, 0x1, R76 ;  /* 0x0000000108007810 */ /* 0x000fe20007ffe14c */
[----:B------:R-:W-:Y:S01]  /*4a50*/  IMAD.IADD R8, R14, 0x1, -R8 ;  /* 0x000000010e087824 */ /* 0x000fe200078e0a08 */
[----:B------:R-:W-:Y:S01]  /*4a60*/  ISETP.GE.AND P0, PT, R110, 0x1, PT ;  /* 0x000000016e00780c */ /* 0x000fe20003f06270 */
[----:B------:R-:W1:Y:S02]  /*4a70*/  SHFL.IDX PT, R3, R4, RZ, 0x1c1f ;  /* 0x001c1fff04037589 */ /* 0x000e6400000e0000 */
[----:B------:R-:W-:-:S05]  /*4a80*/  IMAD.IADD R0, R0, 0x1, -R114 ;  /* 0x0000000100007824 */ /* 0x000fca00078e0a72 */
[C---:B------:R-:W-:Y:S02]  /*4a90*/  IADD3 R5, R0.reuse, c[0x0][0x328], RZ ;  /* 0x0000ca0000057a10 */ /* 0x040fe40007ffe0ff */
[----:B------:R-:W-:-:S03]  /*4aa0*/  IADD3 R6, R0, UR4, RZ ;  /* 0x0000000400067c10 */ /* 0x000fc6000fffe0ff */
[----:B-1----:R-:W-:Y:S01]  /*4ab0*/  IMAD.IADD R2, R5, 0x1, R3 ;  /* 0x0000000105027824 */ /* 0x002fe200078e0203 */
[----:B------:R-:W-:-:S04]  /*4ac0*/  IADD3 R0, R6, R3, RZ ;  /* 0x0000000306007210 */ /* 0x000fc80007ffe0ff */
[----:B------:R-:W-:Y:S01]  /*4ad0*/  IMNMX R2, R7, R2, PT ;  /* 0x0000000207027217 */ /* 0x000fe20003800200 */
[----:B------:R-:W-:Y:S05]  /*4ae0*/  @!P0 BRA `(.L_x_411) ;  /* 0x0000012000008947 */ /* 0x000fea0003800000 */
[----:B------:R-:W-:Y:S01]  /*4af0*/  IADD3 R3, -R114, R122, R3 ;  /* 0x0000007a72037210 */ /* 0x000fe20007ffe103 */
[----:B------:R-:W-:Y:S03]  /*4b00*/  BSSY B0, `(.L_x_412) ;  /* 0x000000c000007945 */ /* 0x000fe60003800000 */
[----:B------:R-:W-:-:S13]  /*4b10*/  ISETP.GT.AND P0, PT, R3, -0x1, PT ;  /* 0xffffffff0300780c */ /* 0x000fda0003f04270 */
[----:B------:R-:W-:Y:S05]  /*4b20*/  @P0 BRA `(.L_x_413) ;  /* 0x0000006000000947 */ /* 0x000fea0003800000 */
[----:B------:R-:W-:Y:S02]  /*4b30*/  ISETP.NE.AND P0, PT, R110, 0x1, PT ;  /* 0x000000016e00780c */ /* 0x000fe40003f05270 */
[----:B------:R-:W-:-:S11]  /*4b40*/  LOP3.LUT R3, RZ, R3, RZ, 0x33, !PT ;  /* 0x00000003ff037212 */ /* 0x000fd600078e33ff */
[----:B------:R-:W-:-:S05]  /*4b50*/  @P0 IMAD.HI.U32 R9, R3, c[0x0][0x330], RZ ;  /* 0x0000cc0003090a27 */ /* 0x000fca00078e00ff */
[----:B------:R-:W-:-:S04]  /*4b60*/  @P0 SHF.R.U32.HI R3, RZ, c[0x0][0x334], R9 ;  /* 0x0000cd00ff030a19 */ /* 0x000fc80000011609 */
[----:B------:R-:W-:Y:S01]  /*4b70*/  LOP3.LUT R3, RZ, R3, RZ, 0x33, !PT ;  /* 0x00000003ff037212 */ /* 0x000fe200078e33ff */
[----:B------:R-:W-:Y:S05]  /*4b80*/  BRA `(.L_x_414) ;  /* 0x0000003000007947 */ /* 0x000fea0003800000 */
.L_x_413:
[----:B------:R-:W-:-:S13]  /*4b90*/  ISETP.NE.AND P0, PT, R110, 0x1, PT ;  /* 0x000000016e00780c */ /* 0x000fda0003f05270 */
[----:B------:R-:W-:-:S05]  /*4ba0*/  @P0 IMAD.HI.U32 R9, R3, c[0x0][0x330], RZ ;  /* 0x0000cc0003090a27 */ /* 0x000fca00078e00ff */
[----:B------:R-:W-:Y:S02]  /*4bb0*/  @P0 SHF.R.U32.HI R3, RZ, c[0x0][0x334], R9 ;  /* 0x0000cd00ff030a19 */ /* 0x000fe40000011609 */
.L_x_414:
[----:B------:R-:W-:Y:S05]  /*4bc0*/  BSYNC B0 ;  /* 0x0000000000007941 */ /* 0x000fea0003800000 */
.L_x_412:
[----:B------:R-:W-:-:S05]  /*4bd0*/  IMAD R3, R3, c[0x0][0x32c], R8 ;  /* 0x0000cb0003037a24 */ /* 0x000fca00078e0208 */
[----:B------:R-:W-:Y:S02]  /*4be0*/  IADD3 R9, R3, c[0x0][0x32c], RZ ;  /* 0x0000cb0003097a10 */ /* 0x000fe40007ffe0ff */
[----:B------:R-:W-:Y:S02]  /*4bf0*/  IMNMX R0, R0, R3, !PT ;  /* 0x0000000300007217 */ /* 0x000fe40007800200 */
[----:B------:R-:W-:Y:S02]  /*4c00*/  IMNMX R2, R2, R9, PT ;  /* 0x0000000902027217 */ /* 0x000fe40003800200 */
.L_x_411:
[C---:B------:R-:W-:Y:S01]  /*4c10*/  ISETP.GE.AND P0, PT, R14.reuse, 0x2, PT ;  /* 0x000000020e00780c */ /* 0x040fe20003f06270 */
[----:B------:R-:W1:Y:S01]  /*4c20*/  SHFL.IDX PT, R3, R4, 0x1, 0x1c1f ;  /* 0x003c1f0004037f89 */ /* 0x000e6200000e0000 */
[----:B------:R-:W-:Y:S02]  /*4c30*/  ISETP.GE.AND P1, PT, R14, 0x9, PT ;  /* 0x000000090e00780c */ /* 0x000fe40003f26270 */
[----:B------:R-:W-:Y:S02]  /*4c40*/  P2R R12, PR, RZ, 0x1 ;  /* 0x00000001ff0c7803 */ /* 0x000fe40000000000 */
[----:B------:R-:W-:-:S02]  /*4c50*/  ISETP.GT.AND P0, PT, R0, 0x1, !P0 ;  /* 0x000000010000780c */ /* 0x000fc40004704270 */
[----:B------:R-:W-:Y:S02]  /*4c60*/  P2R R20, PR, RZ, 0x2 ;  /* 0x00000002ff147803 */ /* 0x000fe40000000000 */
[----:B------:R-:W-:Y:S02]  /*4c70*/  ISETP.LT.OR P0, PT, R2, 0x2, P0 ;  /* 0x000000020200780c */ /* 0x000fe40000701670 */
[----:B------:R-:W-:Y:S02]  /*4c80*/  ISETP.GE.AND P6, PT, R14, 0x19, PT ;  /* 0x000000190e00780c */ /* 0x000fe40003fc6270 */
[----:B------:R-:W-:Y:S02]  /*4c90*/  FSEL R10, R48, -INF , !P0 ;  /* 0xff800000300a7808 */ /* 0x000fe40004000000 */
[----:B------:R-:W-:Y:S02]  /*4ca0*/  ISETP.GT.AND P0, PT, R0, 0x8, !P1 ;  /* 0x000000080000780c */ /* 0x000fe40004f04270 */
[----:B------:R-:W-:-:S02]  /*4cb0*/  ISETP.GE.AND P1, PT, R14, 0xa, PT ;  /* 0x0000000a0e00780c */ /* 0x000fc40003f26270 */
[----:B------:R-:W-:Y:S02]  /*4cc0*/  ISETP.LT.OR P0, PT, R2, 0x9, P0 ;  /* 0x000000090200780c */ /* 0x000fe40000701670 */
[----:B------:R-:W-:Y:S02]  /*4cd0*/  P2R R21, PR, RZ, 0x2 ;  /* 0x00000002ff157803 */ /* 0x000fe40000000000 */
[----:B------:R-:W-:Y:S02]  /*4ce0*/  FSEL R19, R44, -INF , !P0 ;  /* 0xff8000002c137808 */ /* 0x000fe40004000000 */
[----:B------:R-:W-:Y:S02]  /*4cf0*/  ISETP.GT.AND P0, PT, R0, 0x9, !P1 ;  /* 0x000000090000780c */ /* 0x000fe40004f04270 */
[----:B------:R-:W-:Y:S02]  /*4d00*/  ISETP.GE.AND P1, PT, R14, 0x11, PT ;  /* 0x000000110e00780c */ /* 0x000fe40003f26270 */
[----:B------:R-:W-:-:S02]  /*4d10*/  ISETP.LT.OR P0, PT, R2, 0xa, P0 ;  /* 0x0000000a0200780c */ /* 0x000fc40000701670 */
[----:B------:R-:W-:Y:S02]  /*4d20*/  P2R R22, PR, RZ, 0x2 ;  /* 0x00000002ff167803 */ /* 0x000fe40000000000 */
[----:B------:R-:W-:Y:S02]  /*4d30*/  FSEL R18, R39, -INF , !P0 ;  /* 0xff80000027127808 */ /* 0x000fe40004000000 */
[----:B------:R-:W-:Y:S02]  /*4d40*/  ISETP.GT.AND P0, PT, R0, 0x10, !P1 ;  /* 0x000000100000780c */ /* 0x000fe40004f04270 */
[----:B------:R-:W-:Y:S02]  /*4d50*/  ISETP.GE.AND P1, PT, R14, 0x12, PT ;  /* 0x000000120e00780c */ /* 0x000fe40003f26270 */
[----:B------:R-:W-:Y:S02]  /*4d60*/  ISETP.LT.OR P0, PT, R2, 0x11, P0 ;  /* 0x000000110200780c */ /* 0x000fe40000701670 */
[----:B------:R-:W-:-:S02]  /*4d70*/  ISETP.GE.AND P5, PT, R14, 0x1a, PT ;  /* 0x0000001a0e00780c */ /* 0x000fc40003fa6270 */
[----:B------:R-:W-:Y:S02]  /*4d80*/  FSEL R17, R37, -INF , !P0 ;  /* 0xff80000025117808 */ /* 0x000fe40004000000 */
[----:B------:R-:W-:Y:S02]  /*4d90*/  ISETP.GT.AND P0, PT, R0, 0x11, !P1 ;  /* 0x000000110000780c */ /* 0x000fe40004f04270 */
[----:B------:R-:W-:Y:S02]  /*4da0*/  ISETP.GE.AND P4, PT, R14, 0x21, PT ;  /* 0x000000210e00780c */ /* 0x000fe40003f86270 */
[----:B------:R-:W-:Y:S02]  /*4db0*/  ISETP.LT.OR P0, PT, R2, 0x12, P0 ;  /* 0x000000120200780c */ /* 0x000fe40000701670 */
[----:B------:R-:W-:Y:S02]  /*4dc0*/  ISETP.GE.AND P3, PT, R14, 0x22, PT ;  /* 0x000000220e00780c */ /* 0x000fe40003f66270 */
[----:B------:R-:W-:-:S02]  /*4dd0*/  FSEL R16, R36, -INF , !P0 ;  /* 0xff80000024107808 */ /* 0x000fc40004000000 */
[----:B------:R-:W-:Y:S02]  /*4de0*/  ISETP.GT.AND P0, PT, R0, 0x18, !P6 ;  /* 0x000000180000780c */ /* 0x000fe40007704270 */
[----:B------:R-:W-:Y:S02]  /*4df0*/  ISETP.GE.AND P2, PT, R14, 0x29, PT ;  /* 0x000000290e00780c */ /* 0x000fe40003f46270 */
[----:B------:R-:W-:Y:S02]  /*4e00*/  ISETP.LT.OR P0, PT, R2, 0x19, P0 ;  /* 0x000000190200780c */ /* 0x000fe40000701670 */
[----:B------:R-:W-:Y:S02]  /*4e10*/  P2R R23, PR, RZ, 0x2 ;  /* 0x00000002ff177803 */ /* 0x000fe40000000000 */
[----:B------:R-:W-:Y:S02]  /*4e20*/  FSEL R15, R15, -INF , !P0 ;  /* 0xff8000000f0f7808 */ /* 0x000fe40004000000 */
[----:B------:R-:W-:-:S02]  /*4e30*/  ISETP.GT.AND P0, PT, R0, 0x19, !P5 ;  /* 0x000000190000780c */ /* 0x000fc40006f04270 */
[----:B------:R-:W-:Y:S02]  /*4e40*/  ISETP.GE.AND P1, PT, R14, 0x1, PT ;  /* 0x000000010e00780c */ /* 0x000fe40003f26270 */
[----:B------:R-:W-:-:S04]  /*4e50*/  ISETP.LT.OR P0, PT, R2, 0x1a, P0 ;  /* 0x0000001a0200780c */ /* 0x000fc80000701670 */
[----:B------:R-:W-:Y:S02]  /*4e60*/  FSEL R13, R13, -INF , !P0 ;  /* 0xff8000000d0d7808 */ /* 0x000fe40004000000 */
[----:B------:R-:W-:-:S04]  /*4e70*/  ISETP.GT.AND P0, PT, R0, 0x20, !P4 ;  /* 0x000000200000780c */ /* 0x000fc80006704270 */
        /* <DEDUP_REMOVED lines=8> */
[----:B------:R-:W-:-:S04]  /*4f00*/  ISETP.GT.AND P0, PT, R0, RZ, !P1 ;  /* 0x000000ff0000720c */ /* 0x000fc80004f04270 */
[----:B------:R-:W-:-:S04]  /*4f10*/  ISETP.LT.OR P0, PT, R2, 0x1, P0 ;  /* 0x000000010200780c */ /* 0x000fc80000701670 */
[----:B------:R-:W-:Y:S02]  /*4f20*/  FSEL R11, R51, -INF , !P0 ;  /* 0xff800000330b7808 */ /* 0x000fe40004000000 */
[----:B------:R-:W-:-:S04]  /*4f30*/  ISETP.GE.AND P0, PT, R14, 0x2a, PT ;  /* 0x0000002a0e00780c */ /* 0x000fc80003f06270 */
[----:B------:R-:W-:Y:S02]  /*4f40*/  P2R R9, PR, RZ, 0x1 ;  /* 0x00000001ff097803 */ /* 0x000fe40000000000 */
[----:B------:R-:W-:Y:S01]  /*4f50*/  ISETP.GT.AND P0, PT, R0, 0x29, !P0 ;  /* 0x000000290000780c */ /* 0x000fe20004704270 */
[----:B-1----:R-:W-:-:S03]  /*4f60*/  IMAD.IADD R0, R6, 0x1, R3 ;  /* 0x0000000106007824 */ /* 0x002fc600078e0203 */
[----:B------:R-:W-:Y:S01]  /*4f70*/  ISETP.LT.OR P0, PT, R2, 0x2a, P0 ;  /* 0x0000002a0200780c */ /* 0x000fe20000701670 */
[----:B------:R-:W-:-:S03]  /*4f80*/  IMAD.IADD R2, R5, 0x1, R3 ;  /* 0x0000000105027824 */ /* 0x000fc600078e0203 */
[----:B------:R-:W-:Y:S02]  /*4f90*/  FSEL R92, R24, -INF , !P0 ;  /* 0xff800000185c7808 */ /* 0x000fe40004000000 */
[----:B------:R-:W-:Y:S02]  /*4fa0*/  ISETP.GE.AND P0, PT, R110, 0x1, PT ;  /* 0x000000016e00780c */ /* 0x000fe40003f06270 */
[----:B------:R-:W-:-:S11]  /*4fb0*/  IMNMX R2, R7, R2, PT ;  /* 0x0000000207027217 */ /* 0x000fd60003800200 */
        /* <DEDUP_REMOVED lines=11> */
.L_x_417:
[----:B------:R-:W-:-:S13]  /*5070*/  ISETP.NE.AND P0, PT, R110, 0x1, PT ;  /* 0x000000016e00780c */ /* 0x000fda0003f05270 */
[----:B------:R-:W-:-:S05]  /*5080*/  @P0 IMAD.HI.U32 R4, R3, c[0x0][0x330], RZ ;  /* 0x0000cc0003040a27 */ /* 0x000fca00078e00ff */
[----:B------:R-:W-:Y:S02]  /*5090*/  @P0 SHF.R.U32.HI R3, RZ, c[0x0][0x334], R4 ;  /* 0x0000cd00ff030a19 */ /* 0x000fe40000011604 */
.L_x_418:
[----:B------:R-:W-:Y:S05]  /*50a0*/  BSYNC B0 ;  /* 0x0000000000007941 */ /* 0x000fea0003800000 */
.L_x_416:
[----:B------:R-:W-:-:S05]  /*50b0*/  IMAD R3, R3, c[0x0][0x32c], R8 ;  /* 0x0000cb0003037a24 */ /* 0x000fca00078e0208 */
[----:B------:R-:W-:Y:S02]  /*50c0*/  IADD3 R4, R3, c[0x0][0x32c], RZ ;  /* 0x0000cb0003047a10 */ /* 0x000fe40007ffe0ff */
[----:B------:R-:W-:Y:S02]  /*50d0*/  IMNMX R0, R0, R3, !PT ;  /* 0x0000000300007217 */ /* 0x000fe40007800200 */
[----:B------:R-:W-:Y:S02]  /*50e0*/  IMNMX R2, R2, R4, PT ;  /* 0x0000000402027217 */ /* 0x000fe40003800200 */
.L_x_415:
[----:B------:R-:W-:Y:S01]  /*50f0*/  ISETP.GT.AND P0, PT, R0, RZ, !P1 ;  /* 0x000000ff0000720c */ /* 0x000fe20004f04270 */
[----:B------:R-:W2:Y:S01]  /*5100*/  LDL R36, [R1+0x4] ;  /* 0x0000040001247983 */ /* 0x000ea20000100800 */
[----:B------:R-:W-:Y:S02]  /*5110*/  ISETP.NE.AND P1, PT, R9, RZ, PT ;  /* 0x000000ff0900720c */ /* 0x000fe40003f25270 */
[----:B------:R-:W-:Y:S01]  /*5120*/  ISETP.LT.OR P0, PT, R2, 0x1, P0 ;  /* 0x000000010200780c */ /* 0x000fe20000701670 */
[----:B------:R-:W-:Y:S03]  /*5130*/  LDSM.16.MT88.4 R76, [R240+0x1800] ;  /* 0x00180000f04c783b */ /* 0x000fe60000004200 */
[----:B------:R-:W-:Y:S01]  /*5140*/  FSEL R4, R50, -INF , !P0 ;  /* 0xff80000032047808 */ /* 0x000fe20004000000 */
[----:B------:R-:W-:Y:S01]  /*5150*/  LDSM.16.MT88.4 R56, [R238+0x2000] ;  /* 0x00200000ee38783b */ /* 0x000fe20000004200 */
[----:B------:R-:W-:-:S03]  /*5160*/  ISETP.NE.AND P0, PT, R12, RZ, PT ;  /* 0x000000ff0c00720c */ /* 0x000fc60003f05270 */
[----:B------:R-:W-:Y:S01]  /*5170*/  LDSM.16.MT88.4 R84, [R240+0x2000] ;  /* 0x00200000f054783b */ /* 0x000fe20000004200 */
[----:B------:R-:W-:-:S03]  /*5180*/  ISETP.GT.AND P0, PT, R0, 0x1, !P0 ;  /* 0x000000010000780c */ /* 0x000fc60004704270 */
[----:B------:R-:W-:Y:S01]  /*5190*/  LDSM.16.MT88.4 R60, [R241+0x800] ;  /* 0x00080000f13c783b */ /* 0x000fe20000004200 */
[----:B------:R-:W-:-:S03]  /*51a0*/  ISETP.LT.OR P0, PT, R2, 0x2, P0 ;  /* 0x000000020200780c */ /* 0x000fc60000701670 */
[----:B------:R-:W-:Y:S01]  /*51b0*/  LDSM.16.MT88.4 R64, [R239+0x800] ;  /* 0x00080000ef40783b */ /* 0x000fe20000004200 */
[----:B------:R-:W-:Y:S02]  /*51c0*/  FSEL R3, R49, -INF , !P0 ;  /* 0xff80000031037808 */ /* 0x000fe40004000000 */
[----:B------:R-:W-:Y:S01]  /*51d0*/  ISETP.NE.AND P0, PT, R20, RZ, PT ;  /* 0x000000ff1400720c */ /* 0x000fe20003f05270 */
[----:B------:R-:W-:Y:S03]  /*51e0*/  LDSM.16.MT88.4 R48, [R238+0x1800] ;  /* 0x00180000ee30783b */ /* 0x000fe60000004200 */
[----:B------:R-:W-:Y:S01]  /*51f0*/  ISETP.GT.AND P0, PT, R0, 0x8, !P0 ;  /* 0x000000080000780c */ /* 0x000fe20004704270 */
[----:B------:R-:W-:Y:S03]  /*5200*/  LDSM.16.MT88.4 R72, [R240+0x800] ;  /* 0x00080000f048783b */ /* 0x000fe60000004200 */
[----:B------:R-:W-:Y:S01]  /*5210*/  ISETP.LT.OR P0, PT, R2, 0x9, P0 ;  /* 0x000000090200780c */ /* 0x000fe20000701670 */
[----:B------:R-:W-:Y:S03]  /*5220*/  LDSM.16.MT88.4 R68, [R241+0x1800] ;  /* 0x00180000f144783b */ /* 0x000fe60000004200 */
[----:B------:R-:W-:-:S02]  /*5230*/  FSEL R9, R45, -INF , !P0 ;  /* 0xff8000002d097808 */ /* 0x000fc40004000000 */
[----:B------:R-:W-:-:S04]  /*5240*/  ISETP.NE.AND P0, PT, R21, RZ, PT ;  /* 0x000000ff1500720c */ /* 0x000fc80003f05270 */
[----:B------:R-:W-:-:S04]  /*5250*/  ISETP.GT.AND P0, PT, R0, 0x9, !P0 ;  /* 0x000000090000780c */ /* 0x000fc80004704270 */
[----:B------:R-:W-:-:S04]  /*5260*/  ISETP.LT.OR P0, PT, R2, 0xa, P0 ;  /* 0x0000000a0200780c */ /* 0x000fc80000701670 */
[----:B------:R-:W-:Y:S02]  /*5270*/  FSEL R8, R40, -INF , !P0 ;  /* 0xff80000028087808 */ /* 0x000fe40004000000 */
[----:B------:R-:W-:-:S04]  /*5280*/  ISETP.NE.AND P0, PT, R22, RZ, PT ;  /* 0x000000ff1600720c */ /* 0x000fc80003f05270 */
[----:B------:R-:W-:-:S04]  /*5290*/  ISETP.GT.AND P0, PT, R0, 0x10, !P0 ;  /* 0x000000100000780c */ /* 0x000fc80004704270 */
[----:B------:R-:W-:-:S04]  /*52a0*/  ISETP.LT.OR P0, PT, R2, 0x11, P0 ;  /* 0x000000110200780c */ /* 0x000fc80000701670 */
[----:B------:R-:W-:Y:S02]  /*52b0*/  FSEL R7, R38, -INF , !P0 ;  /* 0xff80000026077808 */ /* 0x000fe40004000000 */
[----:B------:R-:W-:Y:S02]  /*52c0*/  ISETP.NE.AND P0, PT, R23, RZ, PT ;  /* 0x000000ff1700720c */ /* 0x000fe40003f05270 */
[----:B------:R-:W-:Y:S02]  /*52d0*/  LDSM.16.MT88.4 R20, [R239] ;  /* 0x00000000ef14783b */ /* 0x000fe40000004200 */
[----:B------:R-:W-:-:S04]  /*52e0*/  ISETP.GT.AND P0, PT, R0, 0x11, !P0 ;  /* 0x000000110000780c */ /* 0x000fc80004704270 */
[----:B------:R-:W-:-:S04]  /*52f0*/  ISETP.LT.OR P0, PT, R2, 0x12, P0 ;  /* 0x000000120200780c */ /* 0x000fc80000701670 */
[----:B------:R-:W-:Y:S02]  /*5300*/  FSEL R6, R33, -INF , !P0 ;  /* 0xff80000021067808 */ /* 0x000fe40004000000 */
[----:B------:R-:W-:-:S04]  /*5310*/  ISETP.GT.AND P0, PT, R0, 0x18, !P6 ;  /* 0x000000180000780c */ /* 0x000fc80007704270 */
[----:B------:R-:W-:-:S04]  /*5320*/  ISETP.LT.OR P0, PT, R2, 0x19, P0 ;  /* 0x000000190200780c */ /* 0x000fc80000701670 */
[----:B------:R-:W-:Y:S02]  /*5330*/  FSEL R5, R32, -INF , !P0 ;  /* 0xff80000020057808 */ /* 0x000fe40004000000 */
[----:B------:R-:W-:Y:S01]  /*5340*/  ISETP.GT.AND P0, PT, R0, 0x19, !P5 ;  /* 0x000000190000780c */ /* 0x000fe20006f04270 */
[----:B------:R-:W-:Y:S03]  /*5350*/  LDSM.16.MT88.4 R32, [R238] ;  /* 0x00000000ee20783b */ /* 0x000fe60000004200 */
        /* <DEDUP_REMOVED lines=11> */
[----:B------:R-:W-:Y:S01]  /*5410*/  ISETP.GT.AND P0, PT, R0, 0x29, !P1 ;  /* 0x000000290000780c */ /* 0x000fe20004f04270 */
[----:B------:R-:W-:Y:S01]  /*5420*/  LDSM.16.MT88.4 R28, [R238+0x800] ;  /* 0x00080000ee1c783b */ /* 0x000fe20000004200 */
[----:B------:R-:W-:Y:S02]  /*5430*/  FMNMX.FTZ R0, R11, R10, !PT ;  /* 0x0000000a0b007209 */ /* 0x000fe40007810000 */
[----:B------:R-:W-:Y:S02]  /*5440*/  ISETP.LT.OR P0, PT, R2, 0x2a, P0 ;  /* 0x0000002a0200780c */ /* 0x000fe40000701670 */
[----:B------:R-:W-:Y:S02]  /*5450*/  FMNMX.FTZ R0, R19, R0, !PT ;  /* 0x0000000013007209 */ /* 0x000fe40007810000 */
[----:B------:R-:W-:-:S02]  /*5460*/  FSEL R88, R27, -INF , !P0 ;  /* 0xff8000001b587808 */ /* 0x000fc40004000000 */
[----:B------:R-:W-:Y:S01]  /*5470*/  FMNMX.FTZ R0, R18, R0, !PT ;  /* 0x0000000012007209 */ /* 0x000fe20007810000 */
[----:B------:R-:W-:Y:S03]  /*5480*/  LDSM.16.MT88.4 R24, [R240] ;  /* 0x00000000f018783b */ /* 0x000fe60000004200 */
[----:B------:R-:W-:-:S04]  /*5490*/  FMNMX.FTZ R0, R17, R0, !PT ;  /* 0x0000000011007209 */ /* 0x000fc80007810000 */
[----:B------:R-:W-:-:S04]  /*54a0*/  FMNMX.FTZ R0, R16, R0, !PT ;  /* 0x0000000010007209 */ /* 0x000fc80007810000 */
[----:B------:R-:W-:-:S04]  /*54b0*/  FMNMX.FTZ R0, R15, R0, !PT ;  /* 0x000000000f007209 */ /* 0x000fc80007810000 */
[----:B------:R-:W-:-:S04]  /*54c0*/  FMNMX.FTZ R0, R13, R0, !PT ;  /* 0x000000000d007209 */ /* 0x000fc80007810000 */
[----:B------:R-:W-:-:S04]  /*54d0*/  FMNMX.FTZ R0, R95, R0, !PT ;  /* 0x000000005f007209 */ /* 0x000fc80007810000 */
[----:B------:R-:W-:-:S04]  /*54e0*/  FMNMX.FTZ R0, R94, R0, !PT ;  /* 0x000000005e007209 */ /* 0x000fc80007810000 */
[----:B------:R-:W-:-:S04]  /*54f0*/  FMNMX.FTZ R0, R93, R0, !PT ;  /* 0x000000005d007209 */ /* 0x000fc80007810000 */
[----:B------:R-:W-:-:S05]  /*5500*/  FMNMX.FTZ R0, R92, R0, !PT ;  /* 0x000000005c007209 */ /* 0x000fca0007810000 */
[----:B------:R-:W1:Y:S02]  /*5510*/  SHFL.BFLY PT, R2, R0, 0x2, 0x1f ;  /* 0x0c401f0000027f89 */ /* 0x000e6400000e0000 */
[----:B-1----:R-:W-:-:S05]  /*5520*/  FMNMX.FTZ R0, R0, R2, !PT ;  /* 0x0000000200007209 */ /* 0x002fca0007810000 */
[----:B------:R-:W1:Y:S02]  /*5530*/  SHFL.BFLY PT, R2, R0, 0x1, 0x1f ;  /* 0x0c201f0000027f89 */ /* 0x000e6400000e0000 */
[----:B-1----:R-:W-:Y:S02]  /*5540*/  FMNMX.FTZ R133, R0, R2, !PT ;  /* 0x0000000200857209 */ /* 0x002fe40007810000 */
[----:B------:R-:W-:Y:S02]  /*5550*/  FMNMX.FTZ R0, R4, R3, !PT ;  /* 0x0000000304007209 */ /* 0x000fe40007810000 */
[C---:B------:R-:W-:Y:S01]  /*5560*/  FSETP.NEU.FTZ.AND P0, PT, R133.reuse, -INF , PT ;  /* 0xff8000008500780b */ /* 0x040fe20003f1d000 */
[----:B------:R-:W-:Y:S01]  /*5570*/  FMUL.FTZ R2, R133, c[0x0][0x2d0] ;  /* 0x0000b40085027a20 */ /* 0x000fe20000410000 */
[----:B------:R-:W-:-:S04]  /*5580*/  FMNMX.FTZ R0, R9, R0, !PT ;  /* 0x0000000009007209 */ /* 0x000fc80007810000 */
[----:B------:R-:W-:Y:S02]  /*5590*/  FMNMX.FTZ R0, R8, R0, !PT ;  /* 0x0000000008007209 */ /* 0x000fe40007810000 */
[----:B------:R-:W-:Y:S02]  /*55a0*/  FSEL R2, R2, RZ, P0 ;  /* 0x000000ff02027208 */ /* 0x000fe40000000000 */
[----:B------:R-:W-:-:S03]  /*55b0*/  FMNMX.FTZ R0, R7, R0, !PT ;  /* 0x0000000007007209 */ /* 0x000fc60007810000 */
[--C-:B------:R-:W-:Y:S01]  /*55c0*/  FFMA.FTZ R10, R10, c[0x0][0x2d0], -R2.reuse ;  /* 0x0000b4000a0a7a23 */ /* 0x100fe20000010802 */
[----:B------:R-:W-:Y:S01]  /*55d0*/  FMNMX.FTZ R0, R6, R0, !PT ;  /* 0x0000000006007209 */ /* 0x000fe20007810000 */
[----:B------:R-:W-:Y:S02]  /*55e0*/  FFMA.FTZ R11, R11, c[0x0][0x2d0], -R2 ;  /* 0x0000b4000b0b7a23 */ /* 0x000fe40000010802 */
[----:B------:R1:W-:Y:S01]  /*55f0*/  MUFU.EX2 R100, R10 ;  /* 0x0000000a00647308 */ /* 0x0003e20000000800 */
[----:B------:R-:W-:-:S04]  /*5600*/  FMNMX.FTZ R0, R5, R0, !PT ;  /* 0x0000000005007209 */ /* 0x000fc80007810000 */
[----:B------:R-:W-:-:S03]  /*5610*/  FMNMX.FTZ R0, R12, R0, !PT ;  /* 0x000000000c007209 */ /* 0x000fc60007810000 */
[----:B------:R-:W-:Y:S01]  /*5620*/  MUFU.EX2 R101, R11 ;  /* 0x0000000b00657308 */ /* 0x000fe20000000800 */
[----:B------:R-:W-:-:S04]  /*5630*/  FMNMX.FTZ R0, R91, R0, !PT ;  /* 0x000000005b007209 */ /* 0x000fc80007810000 */
[----:B------:R-:W-:Y:S01]  /*5640*/  FMNMX.FTZ R0, R90, R0, !PT ;  /* 0x000000005a007209 */ /* 0x000fe20007810000 */
[----:B-1----:R-:W-:-:S03]  /*5650*/  FFMA.FTZ R10, R19, c[0x0][0x2d0], -R2 ;  /* 0x0000b400130a7a23 */ /* 0x002fc60000010802 */
[----:B------:R-:W-:Y:S01]  /*5660*/  FMNMX.FTZ R0, R89, R0, !PT ;  /* 0x0000000059007209 */ /* 0x000fe20007810000 */
[----:B------:R1:W-:Y:S03]  /*5670*/  MUFU.EX2 R102, R10 ;  /* 0x0000000a00667308 */ /* 0x0003e60000000800 */
[----:B------:R-:W-:-:S05]  /*5680*/  FMNMX.FTZ R0, R88, R0, !PT ;  /* 0x0000000058007209 */ /* 0x000fca0007810000 */
[----:B------:R-:W3:Y:S01]  /*5690*/  SHFL.BFLY PT, R14, R0, 0x2, 0x1f ;  /* 0x0c401f00000e7f89 */ /* 0x000ee200000e0000 */
[----:B-1----:R-:W-:-:S04]  /*56a0*/  FFMA.FTZ R10, R18, c[0x0][0x2d0], -R2 ;  /* 0x0000b400120a7a23 */ /* 0x002fc80000010802 */
[----:B------:R1:W-:Y:S01]  /*56b0*/  MUFU.EX2 R110, R10 ;  /* 0x0000000a006e7308 */ /* 0x0003e20000000800 */
[----:B---3--:R-:W-:Y:S01]  /*56c0*/  FMNMX.FTZ R0, R0, R14, !PT ;  /* 0x0000000e00007209 */ /* 0x008fe20007810000 */
[----:B--2---:R-:W-:Y:S04]  /*56d0*/  LDSM.16.MT88.4 R44, [R36] ;  /* 0x00000000242c783b */ /* 0x004fe80000004200 */
[----:B------:R-:W2:Y:S01]  /*56e0*/  SHFL.BFLY PT, R14, R0, 0x1, 0x1f ;  /* 0x0c201f00000e7f89 */ /* 0x000ea200000e0000 */
[----:B-1----:R-:W-:-:S04]  /*56f0*/  FFMA.FTZ R10, R17, c[0x0][0x2d0], -R2 ;  /* 0x0000b400110a7a23 */ /* 0x002fc80000010802 */
[----:B------:R1:W-:Y:S02]  /*5700*/  MUFU.EX2 R109, R10 ;  /* 0x0000000a006d7308 */ /* 0x0003e40000000800 */
[----:B-1----:R-:W-:Y:S01]  /*5710*/  FFMA.FTZ R10, R16, c[0x0][0x2d0], -R2 ;  /* 0x0000b400100a7a23 */ /* 0x002fe20000010802 */
[----:B--2---:R-:W-:-:S05]  /*5720*/  FMNMX.FTZ R132, R0, R14, !PT ;  /* 0x0000000e00847209 */ /* 0x004fca0007810000 */
[----:B------:R1:W-:Y:S01]  /*5730*/  MUFU.EX2 R116, R10 ;  /* 0x0000000a00747308 */ /* 0x0003e20000000800 */
[C---:B------:R-:W-:Y:S01]  /*5740*/  FSETP.NEU.FTZ.AND P0, PT, R132.reuse, -INF , PT ;  /* 0xff8000008400780b */ /* 0x040fe20003f1d000 */
[----:B------:R-:W-:-:S05]  /*5750*/  FMUL.FTZ R0, R132, c[0x0][0x2d0] ;  /* 0x0000b40084007a20 */ /* 0x000fca0000410000 */
[----:B------:R-:W-:-:S05]  /*5760*/  FSEL R0, R0, RZ, P0 ;  /* 0x000000ff00007208 */ /* 0x000fca0000000000 */
[--C-:B------:R-:W-:Y:S02]  /*5770*/  FFMA.FTZ R3, R3, c[0x0][0x2d0], -R0.reuse ;  /* 0x0000b40003037a23 */ /* 0x100fe40000010800 */
[----:B------:R-:W-:Y:S02]  /*5780*/  FFMA.FTZ R4, R4, c[0x0][0x2d0], -R0 ;  /* 0x0000b40004047a23 */ /* 0x000fe40000010800 */
[----:B------:R2:W-:Y:S01]  /*5790*/  MUFU.EX2 R108, R3 ;  /* 0x00000003006c7308 */ /* 0x0005e20000000800 */
[----:B-1----:R-:W-:-:S07]  /*57a0*/  FFMA.FTZ R10, R15, c[0x0][0x2d0], -R2 ;  /* 0x0000b4000f0a7a23 */ /* 0x002fce0000010802 */
[----:B------:R-:W1:Y:S01]  /*57b0*/  MUFU.EX2 R80, R4 ;  /* 0x0000000400507308 */ /* 0x000e620000000800 */
[----:B--2---:R-:W-:-:S07]  /*57c0*/  FFMA.FTZ R3, R9, c[0x0][0x2d0], -R0 ;  /* 0x0000b40009037a23 */ /* 0x004fce0000010800 */
[----:B------:R2:W-:Y:S01]  /*57d0*/  MUFU.EX2 R119, R10 ;  /* 0x0000000a00777308 */ /* 0x0005e20000000800 */
[----:B-1----:R-:W-:-:S07]  /*57e0*/  F2FP.BF16.PACK_AB R9, R108, R80 ;  /* 0x000000506c09723e */ /* 0x002fce00000010ff */
[----:B------:R1:W-:Y:S01]  /*57f0*/  MUFU.EX2 R111, R3 ;  /* 0x00000003006f7308 */ /* 0x0003e20000000800 */
[----:B------:R-:W-:Y:S01]  /*5800*/  F2FP.BF16.PACK_AB R4, R116, R109 ;  /* 0x0000006d7404723e */ /* 0x000fe200000010ff */
[----:B--2---:R-:W-:-:S06]  /*5810*/  FFMA.FTZ R10, R13, c[0x0][0x2d0], -R2 ;  /* 0x0000b4000d0a7a23 */ /* 0x004fcc0000010802 */
[----:B------:R2:W-:Y:S01]  /*5820*/  MUFU.EX2 R128, R10 ;  /* 0x0000000a00807308 */ /* 0x0005e20000000800 */
[----:B-1----:R-:W-:Y:S01]  /*5830*/  FFMA.FTZ R3, R8, c[0x0][0x2d0], -R0 ;  /* 0x0000b40008037a23 */ /* 0x002fe20000010800 */
[----:B------:R-:W-:-:S06]  /*5840*/  F2FP.BF16.PACK_AB R8, R100, R101 ;  /* 0x000000656408723e */ /* 0x000fcc00000010ff */
[----:B------:R1:W3:Y:S01]  /*5850*/  MUFU.EX2 R117, R3 ;  /* 0x0000000300757308 */ /* 0x0002e20000000800 */
[----:B--2---:R-:W-:Y:S01]  /*5860*/  F2FP.BF16.PACK_AB R10, R110, R102 ;  /* 0x000000666e0a723e */ /* 0x004fe200000010ff */
[----:B-1----:R-:W-:Y:S01]  /*5870*/  FFMA.FTZ R3, R7, c[0x0][0x2d0], -R0 ;  /* 0x0000b40007037a23 */ /* 0x002fe20000010800 */
[----:B---3--:R-:W-:-:S05]  /*5880*/  F2FP.BF16.PACK_AB R11, R117, R111 ;  /* 0x0000006f750b723e */ /* 0x008fca00000010ff */
[----:B------:R1:W-:Y:S02]  /*5890*/  MUFU.EX2 R118, R3 ;  /* 0x0000000300767308 */ /* 0x0003e40000000800 */
[C---:B------:R-:W-:Y:S08]  /*58a0*/  HMMA.16816.F32.BF16 R16, R8.reuse, R32, RZ ;  /* 0x000000200810723c */ /* 0x040ff000000418ff */
[----:B------:R-:W-:Y:S01]  /*58b0*/  HMMA.16816.F32.BF16 R36, R8, R20, RZ ;  /* 0x000000140824723c */ /* 0x000fe200000418ff */
[----:B-1----:R-:W-:Y:S01]  /*58c0*/  FFMA.FTZ R3, R6, c[0x0][0x2d0], -R0 ;  /* 0x0000b40006037a23 */ /* 0x002fe20000010800 */
[----:B------:R-:W-:-:S03]  /*58d0*/  F2FP.BF16.PACK_AB R6, R128, R119 ;  /* 0x000000778006723e */ /* 0x000fc600000010ff */
[----:B------:R1:W2:Y:S03]  /*58e0*/  MUFU.EX2 R81, R3 ;  /* 0x0000000300517308 */ /* 0x0002a60000000800 */
[C---:B------:R-:W-:Y:S08]  /*58f0*/  HMMA.16816.F32.BF16 R52, R8.reuse, R24, RZ ;  /* 0x000000180834723c */ /* 0x040ff000000418ff */
[----:B------:R-:W-:Y:S01]  /*5900*/  HMMA.16816.F32.BF16 R40, R8, R26, RZ ;  /* 0x0000001a0828723c */ /* 0x000fe200000418ff */
[----:B-1----:R-:W-:Y:S01]  /*5910*/  FFMA.FTZ R3, R5, c[0x0][0x2d0], -R0 ;  /* 0x0000b40005037a23 */ /* 0x002fe20000010800 */
[----:B--2---:R-:W-:-:S06]  /*5920*/  F2FP.BF16.PACK_AB R5, R81, R118 ;  /* 0x000000765105723e */ /* 0x004fcc00000010ff */
[----:B------:R-:W-:Y:S01]  /*5930*/  HMMA.16816.F32.BF16 R24, R8, R46, RZ ;  /* 0x0000002e0818723c */ /* 0x000fe200000418ff */
[----:B------:R1:W-:Y:S02]  /*5940*/  MUFU.EX2 R82, R3 ;  /* 0x0000000300527308 */ /* 0x0003e40000000800 */
[----:B-1----:R-:W-:-:S05]  /*5950*/  FFMA.FTZ R3, R12, c[0x0][0x2d0], -R0 ;  /* 0x0000b4000c037a23 */ /* 0x002fca0000010800 */
[C---:B------:R-:W-:Y:S01]  /*5960*/  HMMA.16816.F32.BF16 R12, R8.reuse, R34, RZ ;  /* 0x00000022080c723c */ /* 0x040fe200000418ff */
[----:B------:R-:W1:Y:S07]  /*5970*/  MUFU.EX2 R83, R3 ;  /* 0x0000000300537308 */ /* 0x000e6e0000000800 */
[C---:B------:R-:W-:Y:S08]  /*5980*/  HMMA.16816.F32.BF16 R32, R8.reuse, R22, RZ ;  /* 0x000000160820723c */ /* 0x040ff000000418ff */
[----:B------:R-:W-:Y:S01]  /*5990*/  HMMA.16816.F32.BF16 R20, R8, R48, RZ ;  /* 0x000000300814723c */ /* 0x000fe200000418ff */
[----:B-1----:R-:W-:-:S07]  /*59a0*/  F2FP.BF16.PACK_AB R7, R83, R82 ;  /* 0x000000525307723e */ /* 0x002fce00000010ff */
[----:B------:R-:W-:Y:S08]  /*59b0*/  HMMA.16816.F32.BF16 R144, R4, R30, R12 ;  /* 0x0000001e0490723c */ /* 0x000ff0000004180c */
[----:B------:R-:W-:Y:S08]  /*59c0*/  HMMA.16816.F32.BF16 R12, R8, R76, RZ ;  /* 0x0000004c080c723c */ /* 0x000ff000000418ff */
[----:B------:R-:W-:Y:S08]  /*59d0*/  HMMA.16816.F32.BF16 R156, R4, R28, R16 ;  /* 0x0000001c049c723c */ /* 0x000ff00000041810 */
[----:B------:R-:W-:Y:S01]  /*59e0*/  HMMA.16816.F32.BF16 R28, R8, R44, RZ ;  /* 0x0000002c081c723c */ /* 0x000fe200000418ff */
[----:B------:R-:W1:Y:S07]  /*59f0*/  LDSM.16.MT88.4 R44, [R239+0x1800] ;  /* 0x00180000ef2c783b */ /* 0x000e6e0000004200 */
[C---:B------:R-:W-:Y:S08]  /*5a00*/  HMMA.16816.F32.BF16 R20, R4.reuse, R56, R20 ;  /* 0x000000380414723c */ /* 0x040ff00000041814 */
[----:B------:R-:W-:Y:S08]  /*5a10*/  HMMA.16816.F32.BF16 R12, R4, R84, R12 ;  /* 0x00000054040c723c */ /* 0x000ff0000004180c */
[----:B------:R-:W-:Y:S01]  /*5a20*/  HMMA.16816.F32.BF16 R16, R8, R50, RZ ;  /* 0x000000320810723c */ /* 0x000fe200000418ff */
[----:B------:R-:W-:Y:S07]  /*5a30*/  LDSM.16.MT88.4 R48, [R240+0x3000] ;  /* 0x00300000f030783b */ /* 0x000fee0000004200 */
[----:B------:R-:W-:Y:S01]  /*5a40*/  IMAD.MOV.U32 R127, RZ, RZ, R20 ;  /* 0x000000ffff7f7224 */ /* 0x000fe200078e0014 */
[----:B------:R-:W-:Y:S01]  /*5a50*/  MOV R153, R23 ;  /* 0x0000001700997202 */ /* 0x000fe20000000f00 */
[----:B------:R-:W-:Y:S01]  /*5a60*/  IMAD.MOV.U32 R155, RZ, RZ, R21 ;  /* 0x000000ffff9b7224 */ /* 0x000fe200078e0015 */
[----:B------:R-:W-:Y:S01]  /*5a70*/  HMMA.16816.F32.BF16 R28, R4, R60, R28 ;  /* 0x0000003c041c723c */ /* 0x000fe2000004181c */
[----:B------:R-:W-:-:S02]  /*5a80*/  IMAD.MOV.U32 R154, RZ, RZ, R22 ;  /* 0x000000ffff9a7224 */ /* 0x000fc400078e0016 */
[----:B------:R-:W2:Y:S02]  /*5a90*/  LDSM.16.MT88.4 R20, [R239+0x2000] ;  /* 0x00200000ef14783b */ /* 0x000ea40000004200 */
[----:B------:R-:W-:Y:S01]  /*5aa0*/  IMAD.MOV.U32 R152, RZ, RZ, R12 ;  /* 0x000000ffff987224 */ /* 0x000fe200078e000c */
[----:B------:R-:W-:Y:S01]  /*5ab0*/  MOV R129, R15 ;  /* 0x0000000f00817202 */ /* 0x000fe20000000f00 */
[----:B------:R-:W-:Y:S01]  /*5ac0*/  IMAD.MOV.U32 R131, RZ, RZ, R13 ;  /* 0x000000ffff837224 */ /* 0x000fe200078e000d */
[----:B------:R-:W-:Y:S01]  /*5ad0*/  HMMA.16816.F32.BF16 R24, R4, R62, R24 ;  /* 0x0000003e0418723c */ /* 0x000fe20000041818 */
[----:B------:R-:W-:-:S07]  /*5ae0*/  IMAD.MOV.U32 R130, RZ, RZ, R14 ;  /* 0x000000ffff827224 */ /* 0x000fce00078e000e */
[----:B-1----:R-:W-:Y:S08]  /*5af0*/  HMMA.16816.F32.BF16 R12, R8, R44, RZ ;  /* 0x0000002c080c723c */ /* 0x002ff000000418ff */
[----:B------:R-:W-:Y:S01]  /*5b00*/  HMMA.16816.F32.BF16 R140, R4, R64, R36 ;  /* 0x00000040048c723c */ /* 0x000fe20000041824 */
[----:B------:R-:W1:Y:S01]  /*5b10*/  LDSM.16.MT88.4 R36, [R241+0x2000] ;  /* 0x00200000f124783b */ /* 0x000e620000004200 */
[----:B------:R-:W-:Y:S01]  /*5b20*/  IMAD.MOV.U32 R124, RZ, RZ, R31 ;  /* 0x000000ffff7c7224 */ /* 0x000fe200078e001f */
[----:B------:R-:W-:Y:S01]  /*5b30*/  MOV R120, R28 ;  /* 0x0000001c00787202 */ /* 0x000fe20000000f00 */
[----:B------:R-:W-:-:S02]  /*5b40*/  IMAD.MOV.U32 R123, RZ, RZ, R29 ;  /* 0x000000ffff7b7224 */ /* 0x000fc400078e001d */
[----:B------:R-:W-:Y:S02]  /*5b50*/  IMAD.MOV.U32 R121, RZ, RZ, R30 ;  /* 0x000000ffff797224 */ /* 0x000fe400078e001e */
[----:B------:R-:W-:Y:S01]  /*5b60*/  HMMA.16816.F32.BF16 R96, R4, R66, R32 ;  /* 0x000000420460723c */ /* 0x000fe20000041820 */
[----:B------:R-:W-:Y:S01]  /*5b70*/  IMAD.MOV.U32 R113, RZ, RZ, R25 ;  /* 0x000000ffff717224 */ /* 0x000fe200078e0019 */
[----:B------:R-:W-:Y:S01]  /*5b80*/  MOV R106, R24 ;  /* 0x00000018006a7202 */ /* 0x000fe20000000f00 */
[----:B------:R-:W-:Y:S02]  /*5b90*/  IMAD.MOV.U32 R112, RZ, RZ, R26 ;  /* 0x000000ffff707224 */ /* 0x000fe400078e001a */
[----:B------:R-:W-:-:S03]  /*5ba0*/  IMAD.MOV.U32 R107, RZ, RZ, R27 ;  /* 0x000000ffff6b7224 */ /* 0x000fc600078e001b */
[C---:B------:R-:W-:Y:S01]  /*5bb0*/  HMMA.16816.F32.BF16 R136, R4.reuse, R74, R40 ;  /* 0x0000004a0488723c */ /* 0x040fe20000041828 */
[----:B------:R-:W3:Y:S07]  /*5bc0*/  LDSM.16.MT88.4 R40, [R238+0x3000] ;  /* 0x00300000ee28783b */ /* 0x000eee0000004200 */
[C---:B------:R-:W-:Y:S01]  /*5bd0*/  HMMA.16816.F32.BF16 R16, R4.reuse, R58, R16 ;  /* 0x0000003a0410723c */ /* 0x040fe20000041810 */
[----:B------:R-:W4:Y:S07]  /*5be0*/  LDSM.16.MT88.4 R56, [R239+0x3000] ;  /* 0x00300000ef38783b */ /* 0x000f2e0000004200 */
[----:B--2---:R-:W-:Y:S01]  /*5bf0*/  HMMA.16816.F32.BF16 R60, R4, R20, R12 ;  /* 0x00000014043c723c */ /* 0x004fe2000004180c */
[----:B------:R-:W-:Y:S01]  /*5c00*/  IMAD.MOV.U32 R126, RZ, RZ, R99 ;  /* 0x000000ffff7e7224 */ /* 0x000fe200078e0063 */
[----:B------:R-:W-:Y:S01]  /*5c10*/  MOV R125, R96 ;  /* 0x00000060007d7202 */ /* 0x000fe20000000f00 */
[----:B------:R-:W-:-:S02]  /*5c20*/  IMAD.MOV.U32 R77, RZ, RZ, R97 ;  /* 0x000000ffff4d7224 */ /* 0x000fc400078e0061 */
[----:B------:R-:W-:-:S03]  /*5c30*/  IMAD.MOV.U32 R76, RZ, RZ, R98 ;  /* 0x000000ffff4c7224 */ /* 0x000fc600078e0062 */
[C---:B------:R-:W-:Y:S01]  /*5c40*/  HMMA.16816.F32.BF16 R32, R8.reuse, R46, RZ ;  /* 0x0000002e0820723c */ /* 0x040fe200000418ff */
[----:B------:R-:W2:Y:S07]  /*5c50*/  LDSM.16.MT88.4 R44, [R240+0x3800] ;  /* 0x00380000f02c783b */ /* 0x000eae0000004200 */
[----:B------:R-:W-:Y:S01]  /*5c60*/  HMMA.16816.F32.BF16 R28, R8, R68, RZ ;  /* 0x00000044081c723c */ /* 0x000fe200000418ff */
[----:B------:R-:W-:Y:S01]  /*5c70*/  IMAD.MOV.U32 R105, RZ, RZ, R17 ;  /* 0x000000ffff697224 */ /* 0x000fe200078e0011 */
[----:B------:R-:W-:Y:S01]  /*5c80*/  MOV R99, R16 ;  /* 0x0000001000637202 */ /* 0x000fe20000000f00 */
[----:B------:R-:W-:-:S02]  /*5c90*/  IMAD.MOV.U32 R104, RZ, RZ, R18 ;  /* 0x000000ffff687224 */ /* 0x000fc400078e0012 */
[----:B------:R-:W-:-:S03]  /*5ca0*/  IMAD.MOV.U32 R103, RZ, RZ, R19 ;  /* 0x000000ffff677224 */ /* 0x000fc600078e0013 */
[----:B------:R-:W-:Y:S01]  /*5cb0*/  HMMA.16816.F32.BF16 R24, R8, R70, RZ ;  /* 0x000000460818723c */ /* 0x000fe200000418ff */
[----:B------:R-:W-:Y:S01]  /*5cc0*/  IMAD.MOV.U32 R98, RZ, RZ, R61 ;  /* 0x000000ffff627224 */ /* 0x000fe200078e003d */
[----:B------:R-:W-:Y:S01]  /*5cd0*/  MOV R3, R60 ;  /* 0x0000003c00037202 */ /* 0x000fe20000000f00 */
[----:B------:R-:W-:Y:S02]  /*5ce0*/  IMAD.MOV.U32 R97, RZ, RZ, R62 ;  /* 0x000000ffff617224 */ /* 0x000fe400078e003e */
[----:B------:R-:W-:-:S03]  /*5cf0*/  IMAD.MOV.U32 R96, RZ, RZ, R63 ;  /* 0x000000ffff607224 */ /* 0x000fc600078e003f */
[----:B------:R-:W-:Y:S01]  /*5d00*/  HMMA.16816.F32.BF16 R148, R4, R72, R52 ;  /* 0x000000480494723c */ /* 0x000fe20000041834 */
[----:B------:R-:W5:Y:S07]  /*5d10*/  LDSM.16.MT88.4 R52, [R238+0x3800] ;  /* 0x00380000ee34783b */ /* 0x000f6e0000004200 */
[----:B------:R-:W-:Y:S08]  /*5d20*/  HMMA.16816.F32.BF16 R16, R8, R78, RZ ;  /* 0x0000004e0810723c */ /* 0x000ff000000418ff */
[C---:B------:R-:W-:Y:S01]  /*5d30*/  HMMA.16816.F32.BF16 R60, R4.reuse, R22, R32 ;  /* 0x00000016043c723c */ /* 0x040fe20000041820 */
[----:B------:R-:W2:Y:S07]  /*5d40*/  LDSM.16.MT88.4 R32, [R239+0x3800] ;  /* 0x00380000ef20783b */ /* 0x000eae0000004200 */
[C---:B-1----:R-:W-:Y:S08]  /*5d50*/  HMMA.16816.F32.BF16 R72, R4.reuse, R36, R28 ;  /* 0x000000240448723c */ /* 0x042ff0000004181c */
[----:B------:R-:W-:Y:S01]  /*5d60*/  HMMA.16816.F32.BF16 R68, R4, R38, R24 ;  /* 0x000000260444723c */ /* 0x000fe20000041818 */
[----:B------:R-:W1:Y:S07]  /*5d70*/  LDSM.16.MT88.4 R36, [R241+0x3000] ;  /* 0x00300000f124783b */ /* 0x000e6e0000004200 */
[C---:B------:R-:W-:Y:S07]  /*5d80*/  HMMA.16816.F32.BF16 R20, R8.reuse, R50, RZ ;  /* 0x000000320814723c */ /* 0x040fee00000418ff */
[----:B------:R-:W-:Y:S01]  /*5d90*/  IMAD.MOV.U32 R50, RZ, RZ, R104 ;  /* 0x000000ffff327224 */ /* 0x000fe200078e0068 */
[----:B---3--:R-:W-:Y:S01]  /*5da0*/  HMMA.16816.F32.BF16 R12, R8, R40, RZ ;  /* 0x00000028080c723c */ /* 0x008fe200000418ff */
[----:B------:R-:W-:-:S06]  /*5db0*/  MOV R51, R103 ;  /* 0x0000006700337202 */ /* 0x000fcc0000000f00 */
[----:B------:R-:W-:Y:S01]  /*5dc0*/  IMAD.MOV.U32 R40, RZ, RZ, R106 ;  /* 0x000000ffff287224 */ /* 0x000fe200078e006a */
[----:B------:R-:W-:Y:S01]  /*5dd0*/  HMMA.16816.F32.BF16 R64, R4, R86, R16 ;  /* 0x000000560440723c */ /* 0x000fe20000041810 */
[----:B------:R-:W-:-:S07]  /*5de0*/  IMAD.MOV.U32 R41, RZ, RZ, R113 ;  /* 0x000000ffff297224 */ /* 0x000fce00078e0071 */
[C---:B----4-:R-:W-:Y:S07]  /*5df0*/  HMMA.16816.F32.BF16 R16, R8.reuse, R56, RZ ;  /* 0x000000380810723c */ /* 0x050fee00000418ff */
[----:B------:R-:W-:Y:S01]  /*5e00*/  IMAD.MOV.U32 R57, RZ, RZ, R127 ;  /* 0x000000ffff397224 */ /* 0x000fe200078e007f */
[----:B------:R-:W-:Y:S01]  /*5e10*/  HMMA.16816.F32.BF16 R24, R8, R48, RZ ;  /* 0x000000300818723c */ /* 0x000fe200000418ff */
[----:B------:R-:W-:-:S06]  /*5e20*/  IMAD.MOV.U32 R56, RZ, RZ, R126 ;  /* 0x000000ffff387224 */ /* 0x000fcc00078e007e */
[----:B------:R-:W-:Y:S01]  /*5e30*/  IMAD.MOV.U32 R48, RZ, RZ, R99 ;  /* 0x000000ffff307224 */ /* 0x000fe200078e0063 */
[----:B--2---:R-:W-:Y:S01]  /*5e40*/  HMMA.16816.F32.BF16 R84, R4, R46, R20 ;  /* 0x0000002e0454723c */ /* 0x004fe20000041814 */
[----:B------:R-:W2:Y:S01]  /*5e50*/  LDSM.16.MT88.4 R20, [R241+0x3800] ;  /* 0x00380000f114783b */ /* 0x000ea20000004200 */
[----:B------:R-:W-:-:S05]  /*5e60*/  IMAD.MOV.U32 R49, RZ, RZ, R105 ;  /* 0x000000ffff317224 */ /* 0x000fca00078e0069 */
[----:B------:R-:W-:Y:S01]  /*5e70*/  IMAD.MOV.U32 R46, RZ, RZ, R123 ;  /* 0x000000ffff2e7224 */ /* 0x000fe200078e007b */
[----:B------:R-:W-:Y:S01]  /*5e80*/  HMMA.16816.F32.BF16 R28, R8, R42, RZ ;  /* 0x0000002a081c723c */ /* 0x000fe200000418ff */
[----:B------:R-:W-:-:S06]  /*5e90*/  MOV R47, R121 ;  /* 0x00000079002f7202 */ /* 0x000fcc0000000f00 */
[----:B------:R-:W-:Y:S01]  /*5ea0*/  MOV R43, R107 ;  /* 0x0000006b002b7202 */ /* 0x000fe20000000f00 */
[----:B-----5:R-:W-:Y:S01]  /*5eb0*/  HMMA.16816.F32.BF16 R176, R4, R52, R12 ;  /* 0x0000003404b0723c */ /* 0x020fe2000004180c */
[----:B------:R-:W-:-:S06]  /*5ec0*/  IMAD.MOV.U32 R42, RZ, RZ, R112 ;  /* 0x000000ffff2a7224 */ /* 0x000fcc00078e0070 */
[----:B------:R-:W-:Y:S01]  /*5ed0*/  IMAD.MOV.U32 R53, RZ, RZ, R98 ;  /* 0x000000ffff357224 */ /* 0x000fe200078e0062 */
[----:B------:R-:W-:Y:S01]  /*5ee0*/  HMMA.16816.F32.BF16 R12, R8, R58, RZ ;  /* 0x0000003a080c723c */ /* 0x000fe200000418ff */
[----:B------:R-:W-:Y:S02]  /*5ef0*/  IMAD.MOV.U32 R52, RZ, RZ, R3 ;  /* 0x000000ffff347224 */ /* 0x000fe400078e0003 */
[----:B------:R-:W-:-:S04]  /*5f00*/  FADD.FTZ R3, R101, R100 ;  /* 0x0000006465037221 */ /* 0x000fc80000010000 */
[----:B------:R-:W-:Y:S01]  /*5f10*/  IMAD.MOV.U32 R58, RZ, RZ, R77 ;  /* 0x000000ffff3a7224 */ /* 0x000fe200078e004d */
[----:B------:R-:W-:Y:S01]  /*5f20*/  HMMA.16816.F32.BF16 R168, R4, R32, R16 ;  /* 0x0000002004a8723c */ /* 0x000fe20000041810 */
[----:B------:R-:W-:Y:S01]  /*5f30*/  MOV R59, R76 ;  /* 0x0000004c003b7202 */ /* 0x000fe20000000f00 */
[----:B------:R-:W-:-:S04]  /*5f40*/  FADD.FTZ R3, R102, R3 ;  /* 0x0000000366037221 */ /* 0x000fc80000010000 */
[----:B------:R-:W-:Y:S02]  /*5f50*/  FADD.FTZ R3, R110, R3 ;  /* 0x000000036e037221 */ /* 0x000fe40000010000 */
[----:B------:R-:W-:Y:S01]  /*5f60*/  HMMA.16816.F32.BF16 R172, R4, R44, R24 ;  /* 0x0000002c04ac723c */ /* 0x000fe20000041818 */
[----:B------:R-:W3:Y:S01]  /*5f70*/  LDSM.16.MT88.4 R24, [R238+0x4800] ;  /* 0x00480000ee18783b */ /* 0x000ee20000004200 */
[----:B------:R-:W-:Y:S02]  /*5f80*/  IMAD.MOV.U32 R33, RZ, RZ, R120 ;  /* 0x000000ffff217224 */ /* 0x000fe400078e0078 */
[----:B------:R-:W-:Y:S02]  /*5f90*/  FFMA.FTZ R32, R89, c[0x0][0x2d0], -R0 ;  /* 0x0000b40059207a23 */ /* 0x000fe40000010800 */
[----:B------:R-:W-:Y:S02]  /*5fa0*/  IMAD.MOV.U32 R89, RZ, RZ, R58 ;  /* 0x000000ffff597224 */ /* 0x000fe400078e003a */
[----:B-1----:R-:W-:Y:S01]  /*5fb0*/  HMMA.16816.F32.BF16 R16, R8, R36, RZ ;  /* 0x000000240810723c */ /* 0x002fe200000418ff */
[----:B------:R-:W-:-:S02]  /*5fc0*/  IMAD.MOV.U32 R45, RZ, RZ, R125 ;  /* 0x000000ffff2d7224 */ /* 0x000fc400078e007d */
[----:B------:R-:W-:Y:S02]  /*5fd0*/  IMAD.MOV.U32 R44, RZ, RZ, R124 ;  /* 0x000000ffff2c7224 */ /* 0x000fe400078e007c */
[----:B------:R-:W-:Y:S02]  /*5fe0*/  IMAD.MOV.U32 R58, RZ, RZ, R130 ;  /* 0x000000ffff3a7224 */ /* 0x000fe400078e0082 */
[----:B------:R-:W-:Y:S01]  /*5ff0*/  MOV R37, R114 ;  /* 0x0000007200257202 */ /* 0x000fe20000000f00 */
[----:B------:R-:W-:Y:S01]  /*6000*/  HMMA.16816.F32.BF16 R76, R4, R54, R28 ;  /* 0x00000036044c723c */ /* 0x000fe2000004181c */
[----:B------:R-:W-:-:S06]  /*6010*/  MOV R36, R33 ;  /* 0x0000002100247202 */ /* 0x000fcc0000000f00 */
[----:B------:R-:W-:Y:S01]  /*6020*/  IMAD.MOV.U32 R54, RZ, RZ, R97 ;  /* 0x000000ffff367224 */ /* 0x000fe200078e0061 */
[----:B------:R-:W-:Y:S01]  /*6030*/  MOV R55, R96 ;  /* 0x0000006000377202 */ /* 0x000fe20000000f00 */
[--C-:B------:R-:W-:Y:S01]  /*6040*/  FFMA.FTZ R30, R95, c[0x0][0x2d0], -R2.reuse ;  /* 0x0000b4005f1e7a23 */ /* 0x100fe20000010802 */
[----:B------:R-:W-:Y:S01]  /*6050*/  HMMA.16816.F32.BF16 R96, R4, R34, R12 ;  /* 0x000000220460723c */ /* 0x000fe2000004180c */
[--C-:B------:R-:W-:Y:S02]  /*6060*/  FFMA.FTZ R29, R94, c[0x0][0x2d0], -R2.reuse ;  /* 0x0000b4005e1d7a23 */ /* 0x100fe40000010802 */
[----:B------:R-:W-:Y:S02]  /*6070*/  FFMA.FTZ R28, R93, c[0x0][0x2d0], -R2 ;  /* 0x0000b4005d1c7a23 */ /* 0x000fe40000010802 */
[----:B------:R-:W-:Y:S01]  /*6080*/  FFMA.FTZ R31, R88, c[0x0][0x2d0], -R0 ;  /* 0x0000b400581f7a23 */ /* 0x000fe20000010800 */
[----:B------:R-:W-:Y:S01]  /*6090*/  MOV R88, R45 ;  /* 0x0000002d00587202 */ /* 0x000fe20000000f00 */
[----:B------:R-:W-:Y:S01]  /*60a0*/  IMAD.MOV.U32 R34, RZ, RZ, R115 ;  /* 0x000000ffff227224 */ /* 0x000fe200078e0073 */
[----:B------:R-:W-:Y:S01]  /*60b0*/  HMMA.16816.F32.BF16 R12, R8, R38, RZ ;  /* 0x00000026080c723c */ /* 0x000fe200000418ff */
[----:B------:R-:W-:-:S02]  /*60c0*/  IMAD.MOV.U32 R35, RZ, RZ, R122 ;  /* 0x000000ffff237224 */ /* 0x000fc400078e007a */
[----:B------:R-:W-:Y:S02]  /*60d0*/  IMAD.MOV.U32 R95, RZ, RZ, R34 ;  /* 0x000000ffff5f7224 */ /* 0x000fe400078e0022 */
[----:B------:R-:W-:Y:S02]  /*60e0*/  IMAD.MOV.U32 R94, RZ, RZ, R35 ;  /* 0x000000ffff5e7224 */ /* 0x000fe400078e0023 */
[----:B------:R-:W-:Y:S01]  /*60f0*/  IMAD.MOV.U32 R39, RZ, RZ, R44 ;  /* 0x000000ffff277224 */ /* 0x000fe200078e002c */
[----:B--2---:R-:W-:Y:S01]  /*6100*/  HMMA.16816.F32.BF16 R124, R4, R20, R16 ;  /* 0x00000014047c723c */ /* 0x004fe20000041810 */
[----:B------:R-:W1:Y:S01]  /*6110*/  LDSM.16.MT88.4 R16, [R238+0x5000] ;  /* 0x00500000ee10783b */ /* 0x000e620000004200 */
[----:B------:R-:W-:Y:S01]  /*6120*/  IMAD.MOV.U32 R44, RZ, RZ, R57 ;  /* 0x000000ffff2c7224 */ /* 0x000fe200078e0039 */
[----:B------:R-:W-:Y:S01]  /*6130*/  MOV R57, R131 ;  /* 0x0000008300397202 */ /* 0x000fe20000000f00 */
[----:B------:R-:W-:Y:S02]  /*6140*/  IMAD.MOV.U32 R38, RZ, RZ, R47 ;  /* 0x000000ffff267224 */ /* 0x000fe400078e002f */
[----:B------:R-:W-:-:S02]  /*6150*/  IMAD.MOV.U32 R45, RZ, RZ, R155 ;  /* 0x000000ffff2d7224 */ /* 0x000fc400078e009b */
[----:B------:R-:W-:-:S08]  /*6160*/  IMAD.MOV.U32 R47, RZ, RZ, R153 ;  /* 0x000000ffff2f7224 */ /* 0x000fd000078e0099 */
[----:B------:R-:W-:Y:S01]  /*6170*/  HMMA.16816.F32.BF16 R104, R4, R22, R12 ;  /* 0x000000160468723c */ /* 0x000fe2000004180c */
[----:B------:R-:W2:Y:S07]  /*6180*/  LDSM.16.MT88.4 R20, [R240+0x4800] ;  /* 0x00480000f014783b */ /* 0x000eae0000004200 */
[----:B---3--:R-:W-:Y:S07]  /*6190*/  HMMA.16816.F32.BF16 R12, R8, R24, RZ ;  /* 0x00000018080c723c */ /* 0x008fee00000418ff */
[----:B------:R-:W-:Y:S01]  /*61a0*/  FFMA.FTZ R25, R91, c[0x0][0x2d0], -R0 ;  /* 0x0000b4005b197a23 */ /* 0x000fe20000010800 */
[----:B------:R-:W-:Y:S01]  /*61b0*/  MOV R91, R56 ;  /* 0x00000038005b7202 */ /* 0x000fe20000000f00 */
[----:B------:R-:W-:Y:S11]  /*61c0*/  IMAD.MOV.U32 R56, RZ, RZ, R152 ;  /* 0x000000ffff387224 */ /* 0x000ff600078e0098 */
[----:B------:R-:W-:Y:S04]  /*61d0*/  @!UPT UIADD3 URZ, URZ, URZ, URZ ;  /* 0x0000003f3f3ff290 */ /* 0x000fe8000fffe03f */
[----:B-1----:R-:W-:Y:S07]  /*61e0*/  HMMA.16816.F32.BF16 R100, R4, R16, R12 ;  /* 0x000000100464723c */ /* 0x002fee000004180c */
[----:B------:R-:W-:Y:S01]  /*61f0*/  FADD.FTZ R16, R109, R3 ;  /* 0x000000036d107221 */ /* 0x000fe20000010000 */
[----:B------:R-:W-:Y:S01]  /*6200*/  HMMA.16816.F32.BF16 R12, R8, R26, RZ ;  /* 0x0000001a080c723c */ /* 0x000fe200000418ff */
[----:B------:R-:W-:Y:S02]  /*6210*/  FADD.FTZ R3, R80, R108 ;  /* 0x0000006c50037221 */ /* 0x000fe40000010000 */
[----:B------:R-:W-:-:S02]  /*6220*/  FADD.FTZ R24, R116, R16 ;  /* 0x0000001074187221 */ /* 0x000fc40000010000 */
[----:B------:R-:W-:Y:S02]  /*6230*/  FADD.FTZ R3, R111, R3 ;  /* 0x000000036f037221 */ /* 0x000fe40000010000 */
[----:B------:R-:W-:Y:S02]  /*6240*/  FFMA.FTZ R27, R92, c[0x0][0x2d0], -R2 ;  /* 0x0000b4005c1b7a23 */ /* 0x000fe40000010802 */
[----:B------:R-:W-:Y:S02]  /*6250*/  FADD.FTZ R3, R117, R3 ;  /* 0x0000000375037221 */ /* 0x000fe40000010000 */
[----:B------:R-:W-:Y:S02]  /*6260*/  FFMA.FTZ R26, R90, c[0x0][0x2d0], -R0 ;  /* 0x0000b4005a1a7a23 */ /* 0x000fe40000010800 */
[----:B------:R-:W-:Y:S02]  /*6270*/  FADD.FTZ R2, R118, R3 ;  /* 0x0000000376027221 */ /* 0x000fe40000010000 */
[----:B------:R1:W-:Y:S01]  /*6280*/  MUFU.EX2 R0, R26 ;  /* 0x0000001a00007308 */ /* 0x0003e20000000800 */
[----:B------:R-:W-:-:S02]  /*6290*/  IMAD.MOV.U32 R90, RZ, RZ, R59 ;  /* 0x000000ffff5a7224 */ /* 0x000fc400078e003b */
[----:B------:R-:W-:Y:S02]  /*62a0*/  FADD.FTZ R2, R81, R2 ;  /* 0x0000000251027221 */ /* 0x000fe40000010000 */
[----:B------:R-:W-:Y:S02]  /*62b0*/  IMAD.MOV.U32 R59, RZ, RZ, R129 ;  /* 0x000000ffff3b7224 */ /* 0x000fe400078e0081 */
[----:B------:R-:W-:Y:S02]  /*62c0*/  IMAD.MOV.U32 R80, RZ, RZ, R37 ;  /* 0x000000ffff507224 */ /* 0x000fe400078e0025 */
[----:B------:R-:W-:Y:S01]  /*62d0*/  HMMA.16816.F32.BF16 R112, R4, R18, R12 ;  /* 0x000000120470723c */ /* 0x000fe2000004180c */
[----:B------:R-:W3:Y:S01]  /*62e0*/  LDSM.16.MT88.4 R16, [R240+0x5000] ;  /* 0x00500000f010783b */ /* 0x000ee20000004200 */
[----:B------:R-:W-:Y:S01]  /*62f0*/  IMAD.MOV.U32 R37, RZ, RZ, R46 ;  /* 0x000000ffff257224 */ /* 0x000fe200078e002e */
[----:B------:R-:W-:Y:S02]  /*6300*/  MOV R46, R154 ;  /* 0x0000009a002e7202 */ /* 0x000fe40000000f00 */
[----:B------:R-:W-:Y:S01]  /*6310*/  LDSM.16.MT88.4 R152, [R238+0x1000] ;  /* 0x00100000ee98783b */ /* 0x000fe20000004200 */
[----:B-1----:R-:W-:-:S02]  /*6320*/  IMAD.MOV.U32 R26, RZ, RZ, R80 ;  /* 0x000000ffff1a7224 */ /* 0x002fc400078e0050 */
[----:B--2---:R-:W-:Y:S11]  /*6330*/  HMMA.16816.F32.BF16 R12, R8, R20, RZ ;  /* 0x00000014080c723c */ /* 0x004ff600000418ff */
[----:B------:R-:W-:Y:S11]  /*6340*/  @!UPT UIADD3 URZ, URZ, URZ, URZ ;  /* 0x0000003f3f3ff290 */ /* 0x000ff6000fffe03f */
[----:B------:R-:W-:Y:S02]  /*6350*/  @!UPT UIADD3 URZ, URZ, URZ, URZ ;  /* 0x0000003f3f3ff290 */ /* 0x000fe4000fffe03f */
[----:B---3--:R-:W-:Y:S08]  /*6360*/  HMMA.16816.F32.BF16 R108, R4, R16, R12 ;  /* 0x00000010046c723c */ /* 0x008ff0000004180c */
[----:B------:R-:W-:Y:S01]  /*6370*/  HMMA.16816.F32.BF16 R12, R8, R22, RZ ;  /* 0x00000016080c723c */ /* 0x000fe200000418ff */
[----:B------:R-:W-:Y:S11]  /*6380*/  LDSM.16.MT88.4 R20, [R239+0x5000] ;  /* 0x00500000ef14783b */ /* 0x000ff60000004200 */
[----:B------:R-:W-:Y:S11]  /*6390*/  @!UPT UIADD3 URZ, URZ, URZ, URZ ;  /* 0x0000003f3f3ff290 */ /* 0x000ff6000fffe03f */
[----:B------:R-:W-:Y:S01]  /*63a0*/  @!UPT UIADD3 URZ, URZ, URZ, URZ ;  /* 0x0000003f3f3ff290 */ /* 0x000fe2000fffe03f */
[----:B------:R-:W-:Y:S01]  /*63b0*/  HMMA.16816.F32.BF16 R120, R4, R18, R12 ;  /* 0x000000120478723c */ /* 0x000fe2000004180c */
[----:B------:R-:W1:Y:S06]  /*63c0*/  LDSM.16.MT88.4 R16, [R239+0x4800] ;  /* 0x00480000ef10783b */ /* 0x000e6c0000004200 */
[----:B------:R-:W-:Y:S02]  /*63d0*/  FADD.FTZ R12, R119, R24 ;  /* 0x00000018770c7221 */ /* 0x000fe40000010000 */
[----:B------:R-:W-:Y:S02]  /*63e0*/  FADD.FTZ R24, R82, R2 ;  /* 0x0000000252187221 */ /* 0x000fe40000010000 */
[----:B------:R-:W-:Y:S01]  /*63f0*/  FADD.FTZ R3, R128, R12 ;  /* 0x0000000c80037221 */ /* 0x000fe20000010000 */
[----:B------:R-:W2:Y:S02]  /*6400*/  MUFU.EX2 R2, R25 ;  /* 0x0000001900027308 */ /* 0x000ea40000000800 */
[----:B--2---:R-:W-:-:S02]  /*6410*/  F2FP.BF16.PACK_AB R129, R0, R2 ;  /* 0x000000020081723e */ /* 0x004fc400000010ff */
[----:B------:R-:W-:Y:S01]  /*6420*/  MOV R25, R94 ;  /* 0x0000005e00197202 */ /* 0x000fe20000000f00 */
[----:B-1----:R-:W-:Y:S03]  /*6430*/  HMMA.16816.F32.BF16 R12, R8, R16, RZ ;  /* 0x00000010080c723c */ /* 0x002fe600000418ff */
[----:B------:R-:W1:Y:S08]  /*6440*/  MUFU.EX2 R17, R30 ;  /* 0x0000001e00117308 */ /* 0x000e700000000800 */
[----:B------:R-:W2:Y:S01]  /*6450*/  MUFU.EX2 R16, R29 ;  /* 0x0000001d00107308 */ /* 0x000ea20000000800 */
[----:B-1----:R-:W-:Y:S11]  /*6460*/  FADD.FTZ R3, R17, R3 ;  /* 0x0000000311037221 */ /* 0x002ff60000010000 */
[----:B------:R-:W-:Y:S01]  /*6470*/  @!UPT UIADD3 URZ, URZ, URZ, URZ ;  /* 0x0000003f3f3ff290 */ /* 0x000fe2000fffe03f */
[----:B------:R-:W-:Y:S01]  /*6480*/  HMMA.16816.F32.BF16 R116, R4, R20, R12 ;  /* 0x000000140474723c */ /* 0x000fe2000004180c */
[C---:B--2---:R-:W-:Y:S01]  /*6490*/  FADD.FTZ R3, R16.reuse, R3 ;  /* 0x0000000310037221 */ /* 0x044fe20000010000 */
[----:B------:R-:W-:-:S06]  /*64a0*/  F2FP.BF16.PACK_AB R128, R16, R17 ;  /* 0x000000111080723e */ /* 0x000fcc00000010ff */
[----:B------:R-:W-:Y:S01]  /*64b0*/  HMMA.16816.F32.BF16 R12, R8, R18, RZ ;  /* 0x00000012080c723c */ /* 0x000fe200000418ff */
[----:B------:R-:W1:Y:S08]  /*64c0*/  MUFU.EX2 R19, R28 ;  /* 0x0000001c00137308 */ /* 0x000e700000000800 */
[----:B------:R-:W2:Y:S01]  /*64d0*/  MUFU.EX2 R18, R27 ;  /* 0x0000001b00127308 */ /* 0x000ea20000000800 */
[----:B-1----:R-:W-:Y:S11]  /*64e0*/  FADD.FTZ R3, R19, R3 ;  /* 0x0000000313037221 */ /* 0x002ff60000010000 */
[----:B------:R-:W-:Y:S03]  /*64f0*/  @!UPT UIADD3 URZ, URZ, URZ, URZ ;  /* 0x0000003f3f3ff290 */ /* 0x000fe6000fffe03f */
[----:B------:R-:W-:Y:S01]  /*6500*/  HMMA.16816.F32.BF16 R20, R4, R22, R12 ;  /* 0x000000160414723c */ /* 0x000fe2000004180c */
[C---:B--2---:R-:W-:Y:S01]  /*6510*/  FADD.FTZ R3, R18.reuse, R3 ;  /* 0x0000000312037221 */ /* 0x044fe20000010000 */
[----:B------:R-:W-:Y:S02]  /*6520*/  F2FP.BF16.PACK_AB R130, R18, R19 ;  /* 0x000000131282723e */ /* 0x000fe400000010ff */
[----:B------:R-:W-:Y:S02]  /*6530*/  MOV R27, c[0x0][0x2c4] ;  /* 0x0000b100001b7a02 */ /* 0x000fe40000000f00 */
[----:B------:R1:W-:Y:S01]  /*6540*/  STL [R1+0x24], R3 ;  /* 0x0000240301007387 */ /* 0x0003e20000100800 */
[----:B------:R-:W-:Y:S01]  /*6550*/  FADD.FTZ R12, R83, R24 ;  /* 0x00000018530c7221 */ /* 0x000fe20000010000 */
[----:B------:R-:W-:Y:S01]  /*6560*/  ISETP.NE.AND P1, PT, R27, 0x1, PT ;  /* 0x000000011b00780c */ /* 0x000fe20003f25270 */
[----:B------:R-:W-:Y:S01]  /*6570*/  IMAD.MOV.U32 R24, RZ, RZ, R95 ;  /* 0x000000ffff187224 */ /* 0x000fe200078e005f */
[----:B------:R-:W-:Y:S01]  /*6580*/  LDSM.16.MT88.4 R80, [R240+0x4000] ;  /* 0x00400000f050783b */ /* 0x000fe20000004200 */
[----:B------:R-:W-:-:S02]  /*6590*/  FADD.FTZ R12, R2, R12 ;  /* 0x0000000c020c7221 */ /* 0x000fc40000010000 */
[----:B------:R2:W3:Y:S01]  /*65a0*/  MUFU.EX2 R2, R32 ;  /* 0x0000002000027308 */ /* 0x0004e20000000800 */
[----:B------:R-:W-:Y:S01]  /*65b0*/  IMAD.MOV.U32 R27, RZ, RZ, c[0x0][0x32c] ;  /* 0x0000cb00ff1b7624 */ /* 0x000fe200078e00ff */
[----:B--2---:R-:W2:Y:S01]  /*65c0*/  LDSM.16.MT88.4 R32, [R241+0x1000] ;  /* 0x00100000f120783b */ /* 0x004ea20000004200 */
[----:B-1----:R-:W-:-:S05]  /*65d0*/  FADD.FTZ R3, R0, R12 ;  /* 0x0000000c00037221 */ /* 0x002fca0000010000 */
[----:B------:R-:W1:Y:S01]  /*65e0*/  MUFU.EX2 R0, R31 ;  /* 0x0000001f00007308 */ /* 0x000e620000000800 */
[----:B------:R-:W4:Y:S01]  /*65f0*/  LDSM.16.MT88.4 R12, [R241+0x4800] ;  /* 0x00480000f10c783b */ /* 0x000f220000004200 */
[----:B---3--:R-:W-:Y:S01]  /*6600*/  FADD.FTZ R3, R2, R3 ;  /* 0x0000000302037221 */ /* 0x008fe20000010000 */
[----:B-1----:R-:W-:-:S03]  /*6610*/  F2FP.BF16.PACK_AB R131, R0, R2 ;  /* 0x000000020083723e */ /* 0x002fc600000010ff */
[----:B------:R-:W-:Y:S02]  /*6620*/  FADD.FTZ R3, R0, R3 ;  /* 0x0000000300037221 */ /* 0x000fe40000010000 */
[----:B------:R-:W-:-:S03]  /*6630*/  @P1 IMAD.HI.U32 R2, R24, c[0x0][0x2c8], RZ ;  /* 0x0000b20018021a27 */ /* 0x000fc600078e00ff */
[----:B------:R1:W-:Y:S01]  /*6640*/  STL [R1+0x28], R3 ;  /* 0x0000280301007387 */ /* 0x0003e20000100800 */
[C---:B------:R-:W-:Y:S01]  /*6650*/  HMMA.16816.F32.BF16 R156, R128.reuse, R152, R156 ;  /* 0x00000098809c723c */ /* 0x040fe2000004189c */
[----:B------:R-:W-:Y:S01]  /*6660*/  IMAD.MOV.U32 R0, RZ, RZ, R24 ;  /* 0x000000ffff007224 */ /* 0x000fe200078e0018 */
[----:B------:R-:W-:Y:S02]  /*6670*/  @P1 SHF.R.U32.HI R0, RZ, c[0x0][0x2cc], R2 ;  /* 0x0000b300ff001a19 */ /* 0x000fe40000011602 */
[----:B------:R-:W-:Y:S02]  /*6680*/  ISETP.GE.AND P1, PT, R27, 0x1, PT ;  /* 0x000000011b00780c */ /* 0x000fe40003f26270 */
[----:B------:R-:W-:Y:S02]  /*6690*/  IADD3 R2, R25, -R26, RZ ;  /* 0x8000001a19027210 */ /* 0x000fe40007ffe0ff */
[----:B------:R-:W-:Y:S01]  /*66a0*/  HMMA.16816.F32.BF16 R152, R128, R154, R144 ;  /* 0x0000009a8098723c */ /* 0x000fe20000041890 */
[----:B------:R-:W3:Y:S02]  /*66b0*/  LDSM.16.MT88.4 R144, [R240+0x1000] ;  /* 0x00100000f090783b */ /* 0x000ee40000004200 */
[----:B------:R-:W-:-:S05]  /*66c0*/  IMAD.IADD R0, R2, 0x1, R0 ;  /* 0x0000000102007824 */ /* 0x000fca00078e0200 */
[C---:B--2---:R-:W-:Y:S08]  /*66d0*/  HMMA.16816.F32.BF16 R28, R128.reuse, R32, R36 ;  /* 0x00000020801c723c */ /* 0x044ff00000041824 */
[----:B------:R-:W-:Y:S01]  /*66e0*/  HMMA.16816.F32.BF16 R32, R128, R34, R40 ;  /* 0x000000228020723c */ /* 0x000fe20000041828 */
[----:B------:R-:W2:Y:S01]  /*66f0*/  LDSM.16.MT88.4 R40, [R238+0x2800] ;  /* 0x00280000ee28783b */ /* 0x000ea20000004200 */
[----:B-1----:R-:W-:-:S06]  /*6700*/  IADD3 R3, R0, c[0x0][0x328], RZ ;  /* 0x0000ca0000037a10 */ /* 0x002fcc0007ffe0ff */
[C---:B----4-:R-:W-:Y:S08]  /*6710*/  HMMA.16816.F32.BF16 R16, R8.reuse, R12, RZ ;  /* 0x0000000c0810723c */ /* 0x050ff000000418ff */
[----:B------:R-:W-:Y:S01]  /*6720*/  HMMA.16816.F32.BF16 R8, R8, R14, RZ ;  /* 0x0000000e0808723c */ /* 0x000fe200000418ff */
[----:B------:R-:W1:Y:S07]  /*6730*/  LDSM.16.MT88.4 R12, [R241+0x5000] ;  /* 0x00500000f10c783b */ /* 0x000e6e0000004200 */
[C---:B---3--:R-:W-:Y:S08]  /*6740*/  HMMA.16816.F32.BF16 R148, R128.reuse, R144, R148 ;  /* 0x000000908094723c */ /* 0x048ff00000041894 */
[C---:B------:R-:W-:Y:S01]  /*6750*/  HMMA.16816.F32.BF16 R144, R128.reuse, R146, R136 ;  /* 0x000000928090723c */ /* 0x040fe20000041888 */
[----:B------:R-:W3:Y:S07]  /*6760*/  LDSM.16.MT88.4 R136, [R239+0x1000] ;  /* 0x00100000ef88783b */ /* 0x000eee0000004200 */
[C---:B--2---:R-:W-:Y:S08]  /*6770*/  HMMA.16816.F32.BF16 R36, R128.reuse, R40, R44 ;  /* 0x000000288024723c */ /* 0x044ff0000004182c */
[----:B------:R-:W-:Y:S01]  /*6780*/  HMMA.16816.F32.BF16 R40, R128, R42, R48 ;  /* 0x0000002a8028723c */ /* 0x000fe20000041830 */
[----:B------:R-:W2:Y:S07]  /*6790*/  LDSM.16.MT88.4 R48, [R240+0x2800] ;  /* 0x00280000f030783b */ /* 0x000eae0000004200 */
[C---:B-1----:R-:W-:Y:S08]  /*67a0*/  HMMA.16816.F32.BF16 R16, R4.reuse, R12, R16 ;  /* 0x0000000c0410723c */ /* 0x042ff00000041810 */
[----:B------:R-:W-:Y:S01]  /*67b0*/  HMMA.16816.F32.BF16 R8, R4, R14, R8 ;  /* 0x0000000e0408723c */ /* 0x000fe20000041808 */
[----:B------:R-:W-:Y:S07]  /*67c0*/  LDSM.16.MT88.4 R4, [R241+0x5800] ;  /* 0x00580000f104783b */ /* 0x000fee0000004200 */
[C---:B---3--:R-:W-:Y:S08]  /*67d0*/  HMMA.16816.F32.BF16 R140, R128.reuse, R136, R140 ;  /* 0x00000088808c723c */ /* 0x048ff0000004188c */
[C---:B------:R-:W-:Y:S01]  /*67e0*/  HMMA.16816.F32.BF16 R136, R128.reuse, R138, R88 ;  /* 0x0000008a8088723c */ /* 0x040fe20000041858 */
[----:B------:R-:W-:Y:S07]  /*67f0*/  LDSM.16.MT88.4 R88, [R239+0x4000] ;  /* 0x00400000ef58783b */ /* 0x000fee0000004200 */
[C---:B--2---:R-:W-:Y:S01]  /*6800*/  HMMA.16816.F32.BF16 R44, R128.reuse, R48, R56 ;  /* 0x00000030802c723c */ /* 0x044fe20000041838 */
        /* <DEDUP_REMOVED lines=8> */
[C---:B-1----:R-:W-:Y:S08]  /*6890*/  HMMA.16816.F32.BF16 R68, R128.reuse, R72, R176 ;  /* 0x000000488044723c */ /* 0x042ff000000418b0 */
[C---:B------:R-:W-:Y:S08]  /*68a0*/  HMMA.16816.F32.BF16 R72, R128.reuse, R74, R76 ;  /* 0x0000004a8048723c */ /* 0x040ff0000004184c */
[C---:B------:R-:W-:Y:S08]  /*68b0*/  HMMA.16816.F32.BF16 R76, R128.reuse, R80, R172 ;  /* 0x00000050804c723c */ /* 0x040ff000000418ac */
[C---:B------:R-:W-:Y:S08]  /*68c0*/  HMMA.16816.F32.BF16 R80, R128.reuse, R82, R84 ;  /* 0x000000528050723c */ /* 0x040ff00000041854 */
[C---:B------:R-:W-:Y:S08]  /*68d0*/  HMMA.16816.F32.BF16 R84, R128.reuse, R88, R168 ;  /* 0x000000588054723c */ /* 0x040ff000000418a8 */
[C---:B------:R-:W-:Y:S01]  /*68e0*/  HMMA.16816.F32.BF16 R88, R128.reuse, R90, R96 ;  /* 0x0000005a8058723c */ /* 0x040fe20000041860 */
[----:B------:R-:W1:Y:S07]  /*68f0*/  LDSM.16.MT88.4 R96, [R241+0x4000] ;  /* 0x00400000f160783b */ /* 0x000e6e0000004200 */
[C---:B-1----:R-:W-:Y:S08]  /*6900*/  HMMA.16816.F32.BF16 R92, R128.reuse, R96, R124 ;  /* 0x00000060805c723c */ /* 0x042ff0000004187c */
[C---:B------:R-:W-:Y:S01]  /*6910*/  HMMA.16816.F32.BF16 R96, R128.reuse, R98, R104 ;  /* 0x000000628060723c */ /* 0x040fe20000041868 */
[----:B------:R-:W1:Y:S07]  /*6920*/  LDSM.16.MT88.4 R104, [R238+0x5800] ;  /* 0x00580000ee68783b */ /* 0x000e6e0000004200 */
[----:B------:R-:W-:Y:S07]  /*6930*/  HMMA.16816.F32.BF16 R124, R128, R4, R16 ;  /* 0x00000004807c723c */ /* 0x000fee0000041810 */
[----:B------:R-:W-:-:S05]  /*6940*/  IADD3 R4, R134, -0x2, RZ ;  /* 0xfffffffe86047810 */ /* 0x000fca0007ffe0ff */
[----:B------:R-:W-:Y:S01]  /*6950*/  STL [R1+0x20], R4 ;  /* 0x0000200401007387 */ /* 0x000fe20000100800 */
        /* <DEDUP_REMOVED lines=8> */
[----:B------:R-:W-:Y:S01]  /*69e0*/  HMMA.16816.F32.BF16 R128, R128, R6, R8 ;  /* 0x000000068080723c */ /* 0x000fe20000041808 */
[----:B------:R-:W-:Y:S07]  /*69f0*/  @!P1 BRA `(.L_x_419) ;  /* 0x0000010000009947 */ /* 0x000fee0003800000 */
        /* <DEDUP_REMOVED lines=10> */
.L_x_421:
[----:B------:R-:W-:-:S13]  /*6aa0*/  ISETP.NE.AND P0, PT, R27, 0x1, PT ;  /* 0x000000011b00780c */ /* 0x000fda0003f05270 */
[----:B------:R-:W-:-:S05]  /*6ab0*/  @P0 IMAD.HI.U32 R0, R2, c[0x0][0x330], RZ ;  /* 0x0000cc0002000a27 */ /* 0x000fca00078e00ff */
[----:B------:R-:W-:Y:S02]  /*6ac0*/  @P0 SHF.R.U32.HI R2, RZ, c[0x0][0x334], R0 ;  /* 0x0000cd00ff020a19 */ /* 0x000fe40000011600 */
.L_x_422:
[----:B------:R-:W-:Y:S05]  /*6ad0*/  BSYNC B0 ;  /* 0x0000000000007941 */ /* 0x000fea0003800000 */
.L_x_420:
[----:B------:R-:W-:-:S05]  /*6ae0*/  IMAD R2, R2, R27, c[0x0][0x32c] ;  /* 0x0000cb0002027624 */ /* 0x000fca00078e021b */
[----:B------:R-:W-:-:S04]  /*6af0*/  IMNMX R3, R3, R2, PT ;  /* 0x0000000203037217 */ /* 0x000fc80003800200 */
.L_x_419:
[----:B------:R-:W2:Y:S01]  /*6b00*/  LDL R2, [R1+0x30] ;  /* 0x0000300001027983 */ /* 0x000ea20000100800 */
[----:B------:R-:W-:-:S05]  /*6b10*/  IMAD.HI R3, R3, 0x2aaaaaab, RZ ;  /* 0x2aaaaaab03037827 */ /* 0x000fca00078e02ff */
[----:B------:R-:W-:-:S04]  /*6b20*/  SHF.R.U32.HI R0, RZ, 0x1f, R3 ;  /* 0x0000001fff007819 */ /* 0x000fc80000011603 */
[----:B------:R-:W-:-:S04]  /*6b30*/  LEA.HI.SX32 R3, R3, R0, 0x1d ;  /* 0x0000000003037211 */ /* 0x000fc800078feaff */
[----:B--2---:R-:W-:-:S04]  /*6b40*/  IMNMX R2, R2, R3, !PT ;  /* 0x0000000302027217 */ /* 0x004fc80007800200 */
[----:B------:R-:W-:Y:S01]  /*6b50*/  ISETP.GE.AND P0, PT, R4, R2, PT ;  /* 0x000000020400720c */ /* 0x000fe20003f06270 */
[----:B------:R1:W-:-:S12]  /*6b60*/  STL [R1+0x60], R2 ;  /* 0x0000600201007387 */ /* 0x0003d80000100800 */
[----:B------:R-:W-:Y:S05]  /*6b70*/  @!P0 BRA `(.L_x_423) ;  /* 0x00003a2000008947 */ /* 0x000fea0003800000 */
[----:B------:R-:W-:Y:S02]  /*6b80*/  MOV R0, R4 ;  /* 0x0000000400007202 */ /* 0x000fe40000000f00 */
[----:B------:R-:W-:Y:S02]  /*6b90*/  MOV R134, R132 ;  /* 0x0000008400867202 */ /* 0x000fe40000000f00 */
[----:B-1----:R-:W-:Y:S01]  /*6ba0*/  MOV R2, R133 ;  /* 0x0000008500027202 */ /* 0x002fe20000000f00 */
[----:B------:R1:W-:Y:S04]  /*6bb0*/  STL [R1+0x1c], R0 ;  /* 0x00001c0001007387 */ /* 0x0003e80000100800 */
.L_x_436:
[----:B-1----:R-:W2:Y:S01]  /*6bc0*/  LDL R0, [R1] ;  /* 0x0000000001007983 */ /* 0x002ea20000100800 */
[----:B------:R-:W-:Y:S04]  /*6bd0*/  DEPBAR.LE SB0, 0x0 ;  /* 0x000080000000791a */ /* 0x000fe80000000000 */
[----:B------:R-:W3:Y:S01]  /*6be0*/  LDL R13, [R1+0x30] ;  /* 0x00003000010d7983 */ /* 0x000ee20000100800 */
[----:B------:R-:W-:Y:S01]  /*6bf0*/  WARPSYNC 0xffffffff ;  /* 0xffffffff00007948 */ /* 0x000fe20003800000 */
[----:B------:R-:W-:Y:S02]  /*6c00*/  BSSY B0, `(.L_x_424) ;  /* 0x0000034000007945 */ /* 0x000fe40003800000 */
[----:B------:R-:W3:Y:S04]  /*6c10*/  LDL R132, [R1+0x1c] ;  /* 0x00001c0001847983 */ /* 0x000ee80000100800 */
[----:B------:R-:W4:Y:S04]  /*6c20*/  LDL R133, [R1+0x14] ;  /* 0x0000140001857983 */ /* 0x000f280000100800 */
[----:B------:R-:W-:Y:S06]  /*6c30*/  BAR.SYNC.DEFER_BLOCKING 0x0 ;  /* 0x0000000000007b1d */ /* 0x000fec0000010000 */
[----:B------:R1:W1:Y:S04]  /*6c40*/  LDSM.16.M88.4 R8, [R135] ;  /* 0x000000008708783b */ /* 0x0002680000000200 */
[----:B------:R1:W1:Y:S04]  /*6c50*/  LDSM.16.M88.4 R16, [R135+0x800] ;  /* 0x000800008710783b */ /* 0x0002680000000200 */
[----:B------:R1:W1:Y:S04]  /*6c60*/  LDSM.16.M88.4 R24, [R135+0x1000] ;  /* 0x001000008718783b */ /* 0x0002680000000200 */
[----:B------:R1:W1:Y:S04]  /*6c70*/  LDSM.16.M88.4 R168, [R242] ;  /* 0x00000000f2a8783b */ /* 0x0002680000000200 */
[----:B------:R1:W1:Y:S01]  /*6c80*/  LDSM.16.M88.4 R172, [R252] ;  /* 0x00000000fcac783b */ /* 0x0002620000000200 */
[----:B---3--:R-:W-:Y:S03]  /*6c90*/  ISETP.GT.AND P0, PT, R13, R132, PT ;  /* 0x000000840d00720c */ /* 0x008fe60003f04270 */
[----:B--2---:R2:W3:Y:S01]  /*6ca0*/  LDSM.16.M88.4 R176, [R0] ;  /* 0x0000000000b0783b */ /* 0x0044e20000000200 */
[C---:B----4-:R-:W-:Y:S02]  /*6cb0*/  LOP3.LUT P6, RZ, R133.reuse, 0x100, RZ, 0xc0, !PT ;  /* 0x0000010085ff7812 */ /* 0x050fe400078cc0ff */
[C---:B------:R-:W-:Y:S02]  /*6cc0*/  LOP3.LUT P5, RZ, R133.reuse, 0x80, RZ, 0xc0, !PT ;  /* 0x0000008085ff7812 */ /* 0x040fe400078ac0ff */
[----:B------:R-:W-:Y:S05]  /*6cd0*/  LOP3.LUT P4, RZ, R133, 0x40, RZ, 0xc0, !PT ;  /* 0x0000004085ff7812 */ /* 0x000fea000788c0ff */
[----:B------:R-:W-:-:S05]  /*6ce0*/  @P0 BRA `(.L_x_425) ;  /* 0x0000025000000947 */ /* 0x000fca0003800000 */
[----:B-1----:R-:W4:Y:S01]  /*6cf0*/  LDL.64 R22, [R1+0x58] ;  /* 0x0000580001167983 */ /* 0x002f220000100a00 */
[----:B------:R-:W-:Y:S01]  /*6d00*/  LOP3.LUT P3, RZ, R133, 0x200, RZ, 0xc0, !PT ;  /* 0x0000020085ff7812 */ /* 0x000fe2000786c0ff */
[----:B------:R-:W-:Y:S01]  /*6d10*/  IMAD.WIDE.U32 R4, R132, c[0x0][0x208], RZ ;  /* 0x0000820084047a25 */ /* 0x000fe200078e00ff */
[----:B--2---:R-:W-:Y:S01]  /*6d20*/  SHF.R.S32.HI R0, RZ, 0x1f, R132 ;  /* 0x0000001fff007819 */ /* 0x004fe20000011484 */
[----:B------:R-:W2:Y:S04]  /*6d30*/  LDL.64 R20, [R1+0x48] ;  /* 0x0000480001147983 */ /* 0x000ea80000100a00 */
[----:B------:R-:W5:Y:S01]  /*6d40*/  LDL R14, [R1+0x18] ;  /* 0x00001800010e7983 */ /* 0x000f620000100800 */
[----:B------:R-:W-:Y:S03]  /*6d50*/  IMAD R0, R0, c[0x0][0x208], RZ ;  /* 0x0000820000007a24 */ /* 0x000fe600078e02ff */
[----:B------:R-:W1:Y:S01]  /*6d60*/  S2R R3, SR_TID.X ;  /* 0x0000000000037919 */ /* 0x000e620000002100 */
[----:B------:R-:W-:Y:S04]  /*6d70*/  IMAD R0, R132, c[0x0][0x20c], R0 ;  /* 0x0000830084007a24 */ /* 0x000fe800078e0200 */
[----:B------:R-:W-:Y:S02]  /*6d80*/  IMAD.IADD R0, R5, 0x1, R0 ;  /* 0x0000000105007824 */ /* 0x000fe400078e0200 */
[----:B------:R-:W-:Y:S01]  /*6d90*/  IMAD.WIDE.U32 R4, R4, 0x30, RZ ;  /* 0x0000003004047825 */ /* 0x000fe200078e00ff */
[----:B-1----:R-:W-:Y:S03]  /*6da0*/  ISETP.GT.AND P2, PT, R3, 0x7f, PT ;  /* 0x0000007f0300780c */ /* 0x002fe60003f44270 */
[----:B------:R-:W-:Y:S04]  /*6db0*/  IMAD R3, R0, 0x30, RZ ;  /* 0x0000003000037824 */ /* 0x000fe800078e02ff */
[----:B------:R-:W-:Y:S06]  /*6dc0*/  IMAD.IADD R3, R5, 0x1, R3 ;  /* 0x0000000105037824 */ /* 0x000fec00078e0203 */
[----:B------:R-:W-:Y:S05]  /*6dd0*/  @!P2 IMAD.MOV.U32 R0, RZ, RZ, c[0x0][0x208] ;  /* 0x00008200ff00a624 */ /* 0x000fea00078e00ff */
[-C--:B------:R-:W-:Y:S02]  /*6de0*/  @!P2 LEA R12, P0, R0, R4.reuse, 0x5 ;  /* 0x00000004000ca211 */ /* 0x080fe400078028ff */
[----:B----4-:R-:W-:Y:S01]  /*6df0*/  IADD3 R5, P1, R22, R4, RZ ;  /* 0x0000000416057210 */ /* 0x010fe20007f3e0ff */
[----:B------:R-:W-:Y:S05]  /*6e00*/  @!P2 IMAD.MOV.U32 R4, RZ, RZ, c[0x0][0x20c] ;  /* 0x00008300ff04a624 */ /* 0x000fea00078e00ff */
[----:B------:R-:W-:Y:S01]  /*6e10*/  @!P2 LEA.HI.X R4, R0, R3, R4, 0x5, P0 ;  /* 0x000000030004a211 */ /* 0x000fe200000f2c04 */
[----:B--2---:R-:W-:Y:S01]  /*6e20*/  IMAD.X R3, R3, 0x1, R21, P1 ;  /* 0x0000000103037824 */ /* 0x004fe200008e0615 */
[C---:B------:R-:W-:Y:S04]  /*6e30*/  LEA R6, P0, R5.reuse, c[0x0][0x1f8], 0x1 ;  /* 0x00007e0005067a11 */ /* 0x040fe800078008ff */
[----:B------:R-:W-:Y:S02]  /*6e40*/  LEA.HI.X R7, R5, c[0x0][0x1fc], R3, 0x1, P0 ;  /* 0x00007f0005077a11 */ /* 0x000fe400000f0c03 */
[----:B------:R-:W-:Y:S03]  /*6e50*/  @!P2 IADD3 R0, P0, R12, R22, RZ ;  /* 0x000000160c00a210 */ /* 0x000fe60007f1e0ff */
[----:B------:R-:W-:Y:S01]  /*6e60*/  @!PT LDS RZ, [RZ] ;  /* 0x00000000fffff984 */ /* 0x000fe20000000800 */
[----:B------:R-:W-:Y:S01]  /*6e70*/  @!PT LDS RZ, [RZ] ;  /* 0x00000000fffff984 */ /* 0x000fe20000000800 */
[----:B------:R-:W-:Y:S01]  /*6e80*/  @!PT LDS RZ, [RZ] ;  /* 0x00000000fffff984 */ /* 0x000fe20000000800 */
[----:B-----5:R1:W-:Y:S02]  /*6e90*/  LDGSTS.E.BYPASS.LTC128B.128 [R14+0x4080], [R6.64], !P3 ;  /* 0x04080000060e7fae */ /* 0x0203e4000d901d46 */
[----:B------:R-:W-:Y:S01]  /*6ea0*/  @!P2 IMAD.X R3, R4, 0x1, R21, P0 ;  /* 0x000000010403a824 */ /* 0x000fe200000e0615 */
[C---:B------:R-:W-:Y:S01]  /*6eb0*/  @!P2 LEA R4, P0, R0.reuse, c[0x0][0x1f8], 0x1 ;  /* 0x00007e000004aa11 */ /* 0x040fe200078008ff */
[----:B------:R1:W-:Y:S03]  /*6ec0*/  LDGSTS.E.BYPASS.LTC128B.128 [R14+0x5880], [R6.64+0x80], !P6 ;  /* 0x05880080060e7fae */ /* 0x0003e6000f101d46 */
[----:B------:R-:W-:Y:S01]  /*6ed0*/  @!P2 LEA.HI.X R5, R0, c[0x0][0x1fc], R3, 0x1, P0 ;  /* 0x00007f000005aa11 */ /* 0x000fe200000f0c03 */
[----:B------:R1:W-:Y:S04]  /*6ee0*/  LDGSTS.E.BYPASS.LTC128B.128 [R14+0x7080], [R6.64+0x100], !P5 ;  /* 0x07080100060e7fae */ /* 0x0003e8000e901d46 */
[----:B------:R1:W-:Y:S04]  /*6ef0*/  LDGSTS.E.BYPASS.LTC128B.128 [R14+0x8880], [R6.64+0x180], !P4 ;  /* 0x08880180060e7fae */ /* 0x0003e8000e101d46 */
[----:B------:R1:W-:Y:S04]  /*6f00*/  @!P2 LDGSTS.E.BYPASS.LTC128B.128 [R14+0x5080], [R4.64], !P3 ;  /* 0x05080000040eafae */ /* 0x0003e8000d901d46 */
[----:B------:R1:W-:Y:S04]  /*6f10*/  @!P2 LDGSTS.E.BYPASS.LTC128B.128 [R14+0x6880], [R4.64+0x80], !P6 ;  /* 0x06880080040eafae */ /* 0x0003e8000f101d46 */
[----:B------:R1:W-:Y:S04]  /*6f20*/  @!P2 LDGSTS.E.BYPASS.LTC128B.128 [R14+0x8080], [R4.64+0x100], !P5 ;  /* 0x08080100040eafae */ /* 0x0003e8000e901d46 */
[----:B------:R1:W-:Y:S02]  /*6f30*/  @!P2 LDGSTS.E.BYPASS.LTC128B.128 [R14+0x9880], [R4.64+0x180], !P4 ;  /* 0x09880180040eafae */ /* 0x0003e4000e101d46 */
.L_x_425:
[----:B-1----:R-:W-:Y:S05]  /*6f40*/  BSYNC B0 ;  /* 0x0000000000007941 */ /* 0x002fea0003800000 */
.L_x_424:
[C---:B------:R-:W-:Y:S01]  /*6f50*/  HMMA.16816.F32.BF16 R4, R160.reuse, R8, RZ ;  /* 0x00000008a004723c */ /* 0x040fe200000418ff */
[----:B------:R-:W0:Y:S01]  /*6f60*/  LDGDEPBAR ;  /* 0x00000000000079af */ /* 0x000e220000000000 */
[----:B------:R-:W-:Y:S02]  /*6f70*/  BSSY B0, `(.L_x_426) ;  /* 0x00000f1000007945 */ /* 0x000fe40003800000 */
[----:B------:R-:W-:Y:S04]  /*6f80*/  MOV R3, R13 ;  /* 0x0000000d00037202 */ /* 0x000fe80000000f00 */
[C---:B------:R-:W-:Y:S08]  /*6f90*/  HMMA.16816.F32.BF16 R8, R160.reuse, R10, RZ ;  /* 0x0000000aa008723c */ /* 0x040ff000000418ff */
[C---:B------:R-:W-:Y:S08]  /*6fa0*/  HMMA.16816.F32.BF16 R12, R160.reuse, R16, RZ ;  /* 0x00000010a00c723c */ /* 0x040ff000000418ff */
[C---:B------:R-:W-:Y:S08]  /*6fb0*/  HMMA.16816.F32.BF16 R16, R160.reuse, R18, RZ ;  /* 0x00000012a010723c */ /* 0x040ff000000418ff */
[C---:B------:R-:W-:Y:S08]  /*6fc0*/  HMMA.16816.F32.BF16 R20, R160.reuse, R24, RZ ;  /* 0x00000018a014723c */ /* 0x040ff000000418ff */
[----:B------:R-:W-:Y:S08]  /*6fd0*/  HMMA.16816.F32.BF16 R24, R160, R26, RZ ;  /* 0x0000001aa018723c */ /* 0x000ff000000418ff */
[C---:B------:R-:W-:Y:S08]  /*6fe0*/  HMMA.16816.F32.BF16 R4, R164.reuse, R168, R4 ;  /* 0x000000a8a404723c */ /* 0x040ff00000041804 */
[C---:B------:R-:W-:Y:S01]  /*6ff0*/  HMMA.16816.F32.BF16 R8, R164.reuse, R170, R8 ;  /* 0x000000aaa408723c */ /* 0x040fe20000041808 */
[----:B------:R-:W1:Y:S07]  /*7000*/  LDSM.16.M88.4 R168, [R237] ;  /* 0x00000000eda8783b */ /* 0x000e6e0000000200 */
[C---:B------:R-:W-:Y:S08]  /*7010*/  HMMA.16816.F32.BF16 R12, R164.reuse, R172, R12 ;  /* 0x000000aca40c723c */ /* 0x040ff0000004180c */
[C---:B------:R-:W-:Y:S01]  /*7020*/  HMMA.16816.F32.BF16 R16, R164.reuse, R174, R16 ;  /* 0x000000aea410723c */ /* 0x040fe20000041810 */
[----:B------:R-:W4:Y:S07]  /*7030*/  LDSM.16.M88.4 R172, [R237+0x800] ;  /* 0x00080000edac783b */ /* 0x000f2e0000000200 */
[C---:B---3--:R-:W-:Y:S08]  /*7040*/  HMMA.16816.F32.BF16 R20, R164.reuse, R176, R20 ;  /* 0x000000b0a414723c */ /* 0x048ff00000041814 */
[----:B------:R-:W-:Y:S08]  /*7050*/  HMMA.16816.F32.BF16 R24, R164, R178, R24 ;  /* 0x000000b2a418723c */ /* 0x000ff00000041818 */
[C---:B-1----:R-:W-:Y:S08]  /*7060*/  HMMA.16816.F32.BF16 R4, R180.reuse, R168, R4 ;  /* 0x000000a8b404723c */ /* 0x042ff00000041804 */
[C---:B------:R-:W-:Y:S01]  /*7070*/  HMMA.16816.F32.BF16 R8, R180.reuse, R170, R8 ;  /* 0x000000aab408723c */ /* 0x040fe20000041808 */
[----:B------:R-:W1:Y:S07]  /*7080*/  LDSM.16.M88.4 R168, [R237+0x1000] ;  /* 0x00100000eda8783b */ /* 0x000e6e0000000200 */
[C---:B----4-:R-:W-:Y:S08]  /*7090*/  HMMA.16816.F32.BF16 R12, R180.reuse, R172, R12 ;  /* 0x000000acb40c723c */ /* 0x050ff0000004180c */
[C---:B------:R-:W-:Y:S01]  /*70a0*/  HMMA.16816.F32.BF16 R16, R180.reuse, R174, R16 ;  /* 0x000000aeb410723c */ /* 0x040fe20000041810 */
[----:B------:R-:W3:Y:S07]  /*70b0*/  LDSM.16.M88.4 R172, [R236] ;  /* 0x00000000ecac783b */ /* 0x000eee0000000200 */
[C---:B-1----:R-:W-:Y:S08]  /*70c0*/  HMMA.16816.F32.BF16 R20, R180.reuse, R168, R20 ;  /* 0x000000a8b414723c */ /* 0x042ff00000041814 */
[----:B------:R-:W-:Y:S01]  /*70d0*/  HMMA.16816.F32.BF16 R24, R180, R170, R24 ;  /* 0x000000aab418723c */ /* 0x000fe20000041818 */
[----:B------:R-:W1:Y:S07]  /*70e0*/  LDSM.16.M88.4 R168, [R236+0x800] ;  /* 0x00080000eca8783b */ /* 0x000e6e0000000200 */
[C---:B---3--:R-:W-:Y:S08]  /*70f0*/  HMMA.16816.F32.BF16 R4, R184.reuse, R172, R4 ;  /* 0x000000acb804723c */ /* 0x048ff00000041804 */
[C---:B------:R-:W-:Y:S01]  /*7100*/  HMMA.16816.F32.BF16 R8, R184.reuse, R174, R8 ;  /* 0x000000aeb808723c */ /* 0x040fe20000041808 */
[----:B------:R-:W3:Y:S07]  /*7110*/  LDSM.16.M88.4 R172, [R236+0x1000] ;  /* 0x00100000ecac783b */ /* 0x000eee0000000200 */
[C---:B-1----:R-:W-:Y:S08]  /*7120*/  HMMA.16816.F32.BF16 R12, R184.reuse, R168, R12 ;  /* 0x000000a8b80c723c */ /* 0x042ff0000004180c */
[C---:B------:R-:W-:Y:S01]  /*7130*/  HMMA.16816.F32.BF16 R16, R184.reuse, R170, R16 ;  /* 0x000000aab810723c */ /* 0x040fe20000041810 */
[----:B------:R-:W1:Y:S07]  /*7140*/  LDSM.16.M88.4 R168, [R135+0x1800] ;  /* 0x0018000087a8783b */ /* 0x000e6e0000000200 */
[C---:B---3--:R-:W-:Y:S08]  /*7150*/  HMMA.16816.F32.BF16 R20, R184.reuse, R172, R20 ;  /* 0x000000acb814723c */ /* 0x048ff00000041814 */
[----:B------:R-:W-:Y:S01]  /*7160*/  HMMA.16816.F32.BF16 R24, R184, R174, R24 ;  /* 0x000000aeb818723c */ /* 0x000fe20000041818 */
[----:B------:R-:W3:Y:S07]  /*7170*/  LDSM.16.M88.4 R172, [R135+0x2000] ;  /* 0x0020000087ac783b */ /* 0x000eee0000000200 */
[C---:B-1----:R-:W-:Y:S08]  /*7180*/  HMMA.16816.F32.BF16 R4, R188.reuse, R168, R4 ;  /* 0x000000a8bc04723c */ /* 0x042ff00000041804 */
[C---:B------:R-:W-:Y:S01]  /*7190*/  HMMA.16816.F32.BF16 R8, R188.reuse, R170, R8 ;  /* 0x000000aabc08723c */ /* 0x040fe20000041808 */
[----:B------:R-:W1:Y:S07]  /*71a0*/  LDSM.16.M88.4 R168, [R135+0x2800] ;  /* 0x0028000087a8783b */ /* 0x000e6e0000000200 */
[C---:B---3--:R-:W-:Y:S08]  /*71b0*/  HMMA.16816.F32.BF16 R12, R188.reuse, R172, R12 ;  /* 0x000000acbc0c723c */ /* 0x048ff0000004180c */
[C---:B------:R-:W-:Y:S01]  /*71c0*/  HMMA.16816.F32.BF16 R16, R188.reuse, R174, R16 ;  /* 0x000000aebc10723c */ /* 0x040fe20000041810 */
[----:B------:R-:W3:Y:S07]  /*71d0*/  LDSM.16.M88.4 R172, [R245] ;  /* 0x00000000f5ac783b */ /* 0x000eee0000000200 */
[C---:B-1----:R-:W-:Y:S08]  /*71e0*/  HMMA.16816.F32.BF16 R20, R188.reuse, R168, R20 ;  /* 0x000000a8bc14723c */ /* 0x042ff00000041814 */
[----:B------:R-:W-:Y:S01]  /*71f0*/  HMMA.16816.F32.BF16 R24, R188, R170, R24 ;  /* 0x000000aabc18723c */ /* 0x000fe20000041818 */
[----:B------:R-:W1:Y:S07]  /*7200*/  LDSM.16.M88.4 R168, [R243] ;  /* 0x00000000f3a8783b */ /* 0x000e6e0000000200 */
[C---:B---3--:R-:W-:Y:S08]  /*7210*/  HMMA.16816.F32.BF16 R4, R192.reuse, R172, R4 ;  /* 0x000000acc004723c */ /* 0x048ff00000041804 */
[C---:B------:R-:W-:Y:S01]  /*7220*/  HMMA.16816.F32.BF16 R8, R192.reuse, R174, R8 ;  /* 0x000000aec008723c */ /* 0x040fe20000041808 */
[----:B------:R-:W3:Y:S07]  /*7230*/  LDSM.16.M88.4 R172, [R244] ;  /* 0x00000000f4ac783b */ /* 0x000eee0000000200 */
        /* <DEDUP_REMOVED lines=11> */
[----:B------:R-:W3:Y:S07]  /*72f0*/  LDSM.16.M88.4 R172, [R236+0x1800] ;  /* 0x00180000ecac783b */ /* 0x000eee0000000200 */
        /* <DEDUP_REMOVED lines=76> */
[C---:B------:R-:W-:Y:S11]  /*77c0*/  HMMA.16816.F32.BF16 R8, R232.reuse, R174, R8 ;  /* 0x000000aee808723c */ /* 0x040ff60000041808 */
[----:B------:R-:W-:Y:S05]  /*77d0*/  @!UPT UIADD3 URZ, URZ, URZ, URZ ;  /* 0x0000003f3f3ff290 */ /* 0x000fea000fffe03f */
[----:B--2---:R-:W-:Y:S04]  /*77e0*/  FMUL.FTZ R0, R4, c[0x0][0x320] ;  /* 0x0000c80004007a20 */ /* 0x004fe80000410000 */
[----:B------:R2:W-:Y:S04]  /*77f0*/  MUFU.TANH R174, R0 ;  /* 0x0000000000ae7308 */ /* 0x0005e80000002400 */
[----:B------:R-:W-:Y:S01]  /*7800*/  FMUL.FTZ R10, R10, c[0x0][0x320] ;  /* 0x0000c8000a0a7a20 */ /* 0x000fe20000410000 */
[C---:B-1----:R-:W-:Y:S03]  /*7810*/  HMMA.16816.F32.BF16 R12, R232.reuse, R168, R12 ;  /* 0x000000a8e80c723c */ /* 0x042fe6000004180c */
[----:B------:R-:W-:Y:S02]  /*7820*/  FMUL.FTZ R11, R11, c[0x0][0x320] ;  /* 0x0000c8000b0b7a20 */ /* 0x000fe40000410000 */
[----:B------:R1:W-:Y:S03]  /*7830*/  MUFU.TANH R178, R10 ;  /* 0x0000000a00b27308 */ /* 0x0003e60000002400 */
[C---:B------:R-:W-:Y:S07]  /*7840*/  HMMA.16816.F32.BF16 R16, R232.reuse, R170, R16 ;  /* 0x000000aae810723c */ /* 0x040fee0000041810 */
[----:B------:R-:W-:Y:S01]  /*7850*/  MUFU.TANH R169, R11 ;  /* 0x0000000b00a97308 */ /* 0x000fe20000002400 */
[----:B--2---:R-:W-:Y:S09]  /*7860*/  FMUL.FTZ R0, R5, c[0x0][0x320] ;  /* 0x0000c80005007a20 */ /* 0x004ff20000410000 */
[----:B------:R2:W-:Y:S01]  /*7870*/  MUFU.TANH R173, R0 ;  /* 0x0000000000ad7308 */ /* 0x0005e20000002400 */
[----:B-1----:R-:W-:Y:S01]  /*7880*/  MOV R10, R132 ;  /* 0x00000084000a7202 */ /* 0x002fe20000000f00 */
[----:B--2---:R-:W-:Y:S08]  /*7890*/  FMUL.FTZ R0, R6, c[0x0][0x320] ;  /* 0x0000c80006007a20 */ /* 0x004ff00000410000 */
[----:B------:R1:W2:Y:S02]  /*78a0*/  MUFU.TANH R4, R0 ;  /* 0x0000000000047308 */ /* 0x0002a40000002400 */
[----:B-1----:R-:W-:Y:S01]  /*78b0*/  FMUL.FTZ R0, R7, c[0x0][0x320] ;  /* 0x0000c80007007a20 */ /* 0x002fe20000410000 */
[----:B--2---:R-:W-:Y:S07]  /*78c0*/  STL [R1+0x20], R4 ;  /* 0x0000200401007387 */ /* 0x004fee0000100800 */
[----:B------:R1:W2:Y:S01]  /*78d0*/  MUFU.TANH R179, R0 ;  /* 0x0000000000b37308 */ /* 0x0002a20000002400 */
[----:B------:R-:W3:Y:S01]  /*78e0*/  LDSM.16.M88.4 R4, [R236+0x5800] ;  /* 0x00580000ec04783b */ /* 0x000ee20000000200 */
[----:B------:R-:W-:Y:S07]  /*78f0*/  DEPBAR.LE SB0, 0x0 ;  /* 0x000080000000791a */ /* 0x000fee0000000000 */
[----:B------:R-:W-:Y:S01]  /*7900*/  BAR.SYNC.DEFER_BLOCKING 0x0 ;  /* 0x0000000000007b1d */ /* 0x000fe20000010000 */
[----:B-1----:R-:W-:Y:S01]  /*7910*/  FMUL.FTZ R0, R8, c[0x0][0x320] ;  /* 0x0000c80008007a20 */ /* 0x002fe20000410000 */
[----:B------:R-:W-:Y:S01]  /*7920*/  MOV R8, R3 ;  /* 0x0000000300087202 */ /* 0x000fe20000000f00 */
[----:B------:R-:W-:Y:S03]  /*7930*/  FMUL.FTZ R3, R13, c[0x0][0x320] ;  /* 0x0000c8000d037a20 */ /* 0x000fe60000410000 */
[----:B------:R1:W4:Y:S10]  /*7940*/  MUFU.TANH R172, R0 ;  /* 0x0000000000ac7308 */ /* 0x0003340000002400 */
[----:B------:R-:W2:Y:S01]  /*7950*/  MUFU.TANH R132, R3 ;  /* 0x0000000300847308 */ /* 0x000ea20000002400 */
[C---:B---3--:R-:W-:Y:S08]  /*7960*/  HMMA.16816.F32.BF16 R20, R232.reuse, R4, R20 ;  /* 0x00000004e814723c */ /* 0x048ff00000041814 */
[----:B------:R-:W-:Y:S04]  /*7970*/  HMMA.16816.F32.BF16 R24, R232, R6, R24 ;  /* 0x00000006e818723c */ /* 0x000fe80000041818 */
[----:B-1----:R-:W-:Y:S01]  /*7980*/  FMUL.FTZ R0, R9, c[0x0][0x320] ;  /* 0x0000c80009007a20 */ /* 0x002fe20000410000 */
[----:B------:R-:W-:Y:S03]  /*7990*/  MOV R9, R133 ;  /* 0x0000008500097202 */ /* 0x000fe60000000f00 */
[----:B------:R1:W3:Y:S04]  /*79a0*/  MUFU.TANH R168, R0 ;  /* 0x0000000000a87308 */ /* 0x0002e80000002400 */
[----:B-1----:R-:W-:Y:S06]  /*79b0*/  FMUL.FTZ R0, R12, c[0x0][0x320] ;  /* 0x0000c8000c007a20 */ /* 0x002fec0000410000 */
[----:B------:R1:W1:Y:S02]  /*79c0*/  MUFU.TANH R133, R0 ;  /* 0x0000000000857308 */ /* 0x0002640000002400 */
[----:B-1----:R-:W-:Y:S08]  /*79d0*/  FMUL.FTZ R0, R14, c[0x0][0x320] ;  /* 0x0000c8000e007a20 */ /* 0x002ff00000410000 */
[----:B------:R1:W1:Y:S02]  /*79e0*/  MUFU.TANH R177, R0 ;  /* 0x0000000000b17308 */ /* 0x0002640000002400 */
[----:B-1----:R-:W-:Y:S08]  /*79f0*/  FMUL.FTZ R0, R15, c[0x0][0x320] ;  /* 0x0000c8000f007a20 */ /* 0x002ff00000410000 */
[----:B------:R1:W1:Y:S02]  /*7a00*/  MUFU.TANH R176, R0 ;  /* 0x0000000000b07308 */ /* 0x0002640000002400 */
[----:B-1----:R-:W-:Y:S01]  /*7a10*/  FMUL.FTZ R0, R16, c[0x0][0x320] ;  /* 0x0000c80010007a20 */ /* 0x002fe20000410000 */
[----:B------:R-:W-:Y:S07]  /*7a20*/  MOV R16, R9 ;  /* 0x0000000900107202 */ /* 0x000fee0000000f00 */
        /* <DEDUP_REMOVED lines=15> */
[----:B-1----:R-:W-:Y:S01]  /*7b20*/  FMUL.FTZ R0, R24, c[0x0][0x320] ;  /* 0x0000c80018007a20 */ /* 0x002fe20000410000 */
[----:B------:R-:W-:Y:S07]  /*7b30*/  MOV R24, R10 ;  /* 0x0000000a00187202 */ /* 0x000fee0000000f00 */
[----:B------:R1:W1:Y:S01]  /*7b40*/  MUFU.TANH R11, R0 ;  /* 0x00000000000b7308 */ /* 0x0002620000002400 */
[----:B------:R-:W-:Y:S01]  /*7b50*/  ISETP.GT.AND P0, PT, R24, R8, PT ;  /* 0x000000081800720c */ /* 0x000fe20003f04270 */
[----:B-1----:R-:W-:Y:S08]  /*7b60*/  FMUL.FTZ R0, R25, c[0x0][0x320] ;  /* 0x0000c80019007a20 */ /* 0x002ff00000410000 */
[----:B------:R1:W1:Y:S02]  /*7b70*/  MUFU.TANH R10, R0 ;  /* 0x00000000000a7308 */ /* 0x0002640000002400 */
[----:B-1----:R-:W-:Y:S08]  /*7b80*/  FMUL.FTZ R0, R26, c[0x0][0x320] ;  /* 0x0000c8001a007a20 */ /* 0x002ff00000410000 */
[----:B------:R1:W1:Y:S02]  /*7b90*/  MUFU.TANH R22, R0 ;  /* 0x0000000000167308 */ /* 0x0002640000002400 */
[----:B-1----:R-:W-:Y:S08]  /*7ba0*/  FMUL.FTZ R0, R27, c[0x0][0x320] ;  /* 0x0000c8001b007a20 */ /* 0x002ff00000410000 */
[----:B------:R1:W1:Y:S01]  /*7bb0*/  MUFU.TANH R21, R0 ;  /* 0x0000000000157308 */ /* 0x0002620000002400 */
[----:B------:R-:W-:-:S05]  /*7bc0*/  @!P0 BRA `(.L_x_427) ;  /* 0x000002b000008947 */ /* 0x000fca0003800000 */
[----:B--234-:R-:W2:Y:S01]  /*7bd0*/  LDL.64 R26, [R1+0x50] ;  /* 0x00005000011a7983 */ /* 0x01cea20000100a00 */
[----:B-1----:R-:W-:Y:S03]  /*7be0*/  IADD3 R0, R24, -0x1, RZ ;  /* 0xffffffff18007810 */ /* 0x002fe60007ffe0ff */
[----:B------:R-:W3:Y:S04]  /*7bf0*/  LDL.64 R18, [R1+0x40] ;  /* 0x0000400001127983 */ /* 0x000ee80000100a00 */
[----:B------:R-:W4:Y:S04]  /*7c00*/  LDL R8, [R1+0x18] ;  /* 0x0000180001087983 */ /* 0x000f280000100800 */
[----:B------:R-:W1:Y:S02]  /*7c10*/  S2R R3, SR_TID.X ;  /* 0x0000000000037919 */ /* 0x000e640000002100 */
[----:B-1----:R-:W-:Y:S04]  /*7c20*/  SHF.R.S32.HI R9, RZ, 0x1f, R3 ;  /* 0x0000001fff097819 */ /* 0x002fe80000011403 */
[----:B------:R-:W-:Y:S02]  /*7c30*/  LEA.HI R9, R9, R3, RZ, 0x3 ;  /* 0x0000000309097211 */ /* 0x000fe400078f18ff */
[----:B------:R-:W-:Y:S02]  /*7c40*/  SHF.R.S32.HI R3, RZ, 0x1f, R0 ;  /* 0x0000001fff037819 */ /* 0x000fe40000011400 */
[----:B------:R-:W-:Y:S03]  /*7c50*/  SHF.R.S32.HI R9, RZ, 0x3, R9 ;  /* 0x00000003ff097819 */ /* 0x000fe60000011409 */
[----:B------:R-:W-:Y:S01]  /*7c60*/  IMAD R3, R3, c[0x0][0x1e0], RZ ;  /* 0x0000780003037a24 */ /* 0x000fe200078e02ff */
[----:B------:R-:W-:Y:S03]  /*7c70*/  IADD3 R4, -R9, 0x30, RZ ;  /* 0x0000003009047810 */ /* 0x000fe60007ffe1ff */
[----:B------:R-:W-:Y:S01]  /*7c80*/  IMAD R3, R0, c[0x0][0x1e4], R3 ;  /* 0x0000790000037a24 */ /* 0x000fe200078e0203 */
        /* <DEDUP_REMOVED lines=19> */
[----:B------:R-:W-:Y:S05]  /*7dc0*/  @P1 LEA.HI.X R7, R3, c[0x0][0x1cc], R7, 0x1, P2 ;  /* 0x0000730003071a11 */ /* 0x000fea00010f0c07 */
[----:B------:R-:W-:Y:S01]  /*7dd0*/  @!PT LDS RZ, [RZ] ;  /* 0x00000000fffff984 */ /* 0x000fe20000000800 */
[----:B------:R-:W-:Y:S01]  /*7de0*/  @!PT LDS RZ, [RZ] ;  /* 0x00000000fffff984 */ /* 0x000fe20000000800 */
[----:B------:R-:W-:Y:S01]  /*7df0*/  @!PT LDS RZ, [RZ] ;  /* 0x00000000fffff984 */ /* 0x000fe20000000800 */
[----:B----4-:R1:W-:Y:S04]  /*7e00*/  @P1 LDGSTS.E.BYPASS.LTC128B.128 [R8+0x14080], [R6.64], !P3 ;  /* 0x1408000006081fae */ /* 0x0103e8000d901d46 */
[----:B------:R1:W-:Y:S04]  /*7e10*/  @P1 LDGSTS.E.BYPASS.LTC128B.128 [R8+0x15880], [R6.64+0x80], !P6 ;  /* 0x1588008006081fae */ /* 0x0003e8000f101d46 */
[----:B------:R1:W-:Y:S04]  /*7e20*/  @P1 LDGSTS.E.BYPASS.LTC128B.128 [R8+0x17080], [R6.64+0x100], !P5 ;  /* 0x1708010006081fae */ /* 0x0003e8000e901d46 */
[----:B------:R1:W-:Y:S04]  /*7e30*/  @P1 LDGSTS.E.BYPASS.LTC128B.128 [R8+0x18880], [R6.64+0x180], !P4 ;  /* 0x1888018006081fae */ /* 0x0003e8000e101d46 */
[----:B------:R1:W-:Y:S04]  /*7e40*/  @P0 LDGSTS.E.BYPASS.LTC128B.128 [R8+0x15080], [R4.64], !P3 ;  /* 0x1508000004080fae */ /* 0x0003e8000d901d46 */
[----:B------:R1:W-:Y:S04]  /*7e50*/  @P0 LDGSTS.E.BYPASS.LTC128B.128 [R8+0x16880], [R4.64+0x80], !P6 ;  /* 0x1688008004080fae */ /* 0x0003e8000f101d46 */
[----:B------:R1:W-:Y:S04]  /*7e60*/  @P0 LDGSTS.E.BYPASS.LTC128B.128 [R8+0x18080], [R4.64+0x100], !P5 ;  /* 0x1808010004080fae */ /* 0x0003e8000e901d46 */
[----:B------:R1:W-:Y:S02]  /*7e70*/  @P0 LDGSTS.E.BYPASS.LTC128B.128 [R8+0x19880], [R4.64+0x180], !P4 ;  /* 0x1988018004080fae */ /* 0x0003e4000e101d46 */
.L_x_427:
[----:B--234-:R-:W-:Y:S05]  /*7e80*/  BSYNC B0 ;  /* 0x0000000000007941 */ /* 0x01cfea0003800000 */
.L_x_426:
[----:B------:R-:W2:Y:S01]  /*7e90*/  LDL R3, [R1+0x68] ;  /* 0x0000680001037983 */ /* 0x000ea20000100800 */
[----:B-1----:R-:W-:Y:S01]  /*7ea0*/  IMAD.MOV.U32 R4, RZ, RZ, c[0x0][0x2c4] ;  /* 0x0000b100ff047624 */ /* 0x002fe200078e00ff */
[----:B------:R-:W-:Y:S02]  /*7eb0*/  ULDC UR4, c[0x0][0x324] ;  /* 0x0000c90000047ab9 */ /* 0x000fe40000000800 */
[----:B------:R-:W2:Y:S01]  /*7ec0*/  LDL R0, [R1+0x80] ;  /* 0x0000800001007983 */ /* 0x000ea20000100800 */
[----:B------:R-:W-:Y:S01]  /*7ed0*/  ULOP3.LUT UR4, URZ, UR4, URZ, 0x33, !UPT ;  /* 0x000000043f047292 */ /* 0x000fe2000f8e333f */
[----:B------:R-:W-:Y:S01]  /*7ee0*/  ISETP.NE.AND P0, PT, R4, 0x1, PT ;  /* 0x000000010400780c */ /* 0x000fe20003f05270 */
[----:B------:R-:W-:Y:S01]  /*7ef0*/  IMAD.MOV.U32 R4, RZ, RZ, c[0x0][0x32c] ;  /* 0x0000cb00ff047624 */ /* 0x000fe200078e00ff */
[----:B------:R-:W3:Y:S04]  /*7f00*/  LDL R25, [R1+0x2c] ;  /* 0x00002c0001197983 */ /* 0x000ee80000100800 */
[----:B------:R-:W4:Y:S04]  /*7f10*/  LDL R27, [R1+0x38] ;  /* 0x00003800011b7983 */ /* 0x000f280000100800 */
[----:B------:R-:W4:Y:S04]  /*7f20*/  LDL R26, [R1+0x34] ;  /* 0x00003400011a7983 */ /* 0x000f280000100800 */
[----:B------:R-:W0:Y:S01]  /*7f30*/  LDGDEPBAR ;  /* 0x00000000000079af */ /* 0x000e220000000000 */
[----:B--2---:R-:W-:Y:S04]  /*7f40*/  IMAD.IADD R6, R0, 0x1, R3 ;  /* 0x0000000100067824 */ /* 0x004fe800078e0203 */
[----:B------:R-:W-:Y:S05]  /*7f50*/  @P0 IMAD.HI.U32 R0, R6, c[0x0][0x2c8], RZ ;  /* 0x0000b20006000a27 */ /* 0x000fea00078e00ff */
[----:B------:R-:W-:Y:S01]  /*7f60*/  @P0 SHF.R.U32.HI R6, RZ, c[0x0][0x2cc], R0 ;  /* 0x0000b300ff060a19 */ /* 0x000fe20000011600 */
[----:B------:R-:W-:Y:S01]  /*7f70*/  IMAD R0, R24, -0x30, RZ ;  /* 0xffffffd018007824 */ /* 0x000fe200078e02ff */
[----:B------:R-:W-:Y:S03]  /*7f80*/  ISETP.GE.AND P0, PT, R4, 0x1, PT ;  /* 0x000000010400780c */ /* 0x000fe60003f06270 */
[----:B------:R-:W1:Y:S01]  /*7f90*/  SHFL.IDX PT, R5, R6, RZ, 0x1c1f ;  /* 0x001c1fff06057589 */ /* 0x000e6200000e0000 */
[----:B---3--:R-:W-:Y:S04]  /*7fa0*/  IADD3 R3, -R25, 0x1, R0 ;  /* 0x0000000119037810 */ /* 0x008fe80007ffe100 */
[----:B----4-:R-:W-:Y:S04]  /*7fb0*/  IADD3 R3, -R26, R3, R27 ;  /* 0x000000031a037210 */ /* 0x010fe80007ffe11b */
[C---:B------:R-:W-:Y:S02]  /*7fc0*/  IADD3 R8, R3.reuse, c[0x0][0x328], RZ ;  /* 0x0000ca0003087a10 */ /* 0x040fe40007ffe0ff */
[----:B------:R-:W-:Y:S03]  /*7fd0*/  IADD3 R7, R3, UR4, RZ ;  /* 0x0000000403077c10 */ /* 0x000fe6000fffe0ff */
[----:B-1----:R-:W-:Y:S02]  /*7fe0*/  IMAD.IADD R4, R8, 0x1, R5 ;  /* 0x0000000108047824 */ /* 0x002fe400078e0205 */
[----:B------:R-:W-:Y:S01]  /*7ff0*/  IMAD.IADD R3, R5, 0x1, R7 ;  /* 0x0000000105037824 */ /* 0x000fe200078e0207 */
[----:B------:R-:W-:-:S05]  /*8000*/  @!P0 BRA `(.L_x_428) ;  /* 0x0000018000008947 */ /* 0x000fca0003800000 */
[----:B------:R-:W-:Y:S01]  /*8010*/  IADD3 R5, -R26, R27, R5 ;  /* 0x0000001b1a057210 */ /* 0x000fe20007ffe105 */
[----:B------:R-:W-:Y:S03]  /*8020*/  BSSY B0, `(.L_x_429) ;  /* 0x0000011000007945 */ /* 0x000fe60003800000 */
        /* <DEDUP_REMOVED lines=11> */
.L_x_430:
[----:B------:R-:W-:Y:S04]  /*80e0*/  MOV R9, c[0x0][0x32c] ;  /* 0x0000cb0000097a02 */ /* 0x000fe80000000f00 */
[----:B------:R-:W-:Y:S11]  /*80f0*/  ISETP.NE.AND P0, PT, R9, 0x1, PT ;  /* 0x000000010900780c */ /* 0x000ff60003f05270 */
[----:B------:R-:W-:Y:S02]  /*8100*/  @!UPT UIADD3 URZ, URZ, URZ, URZ ;  /* 0x0000003f3f3ff290 */ /* 0x000fe4000fffe03f */
[----:B------:R-:W-:Y:S05]  /*8110*/  @P0 IMAD.HI.U32 R9, R5, c[0x0][0x330], RZ ;  /* 0x0000cc0005090a27 */ /* 0x000fea00078e00ff */
[----:B------:R-:W-:Y:S02]  /*8120*/  @P0 SHF.R.U32.HI R5, RZ, c[0x0][0x334], R9 ;  /* 0x0000cd00ff050a19 */ /* 0x000fe40000011609 */
.L_x_431:
[----:B------:R-:W-:Y:S05]  /*8130*/  BSYNC B0 ;  /* 0x0000000000007941 */ /* 0x000fea0003800000 */
.L_x_429:
[----:B------:R-:W-:Y:S04]  /*8140*/  IMAD.IADD R9, R0, 0x1, -R25 ;  /* 0x0000000100097824 */ /* 0x000fe800078e0a19 */
[----:B------:R-:W-:Y:S05]  /*8150*/  IMAD R5, R5, c[0x0][0x32c], R9 ;  /* 0x0000cb0005057a24 */ /* 0x000fea00078e0209 */
[----:B------:R-:W-:Y:S02]  /*8160*/  IMNMX R3, R3, R5, !PT ;  /* 0x0000000503037217 */ /* 0x000fe40007800200 */
[----:B------:R-:W-:Y:S04]  /*8170*/  IADD3 R5, R5, c[0x0][0x32c], RZ ;  /* 0x0000cb0005057a10 */ /* 0x000fe80007ffe0ff */
[----:B------:R-:W-:Y:S02]  /*8180*/  IMNMX R4, R4, R5, PT ;  /* 0x0000000504047217 */ /* 0x000fe40003800200 */
.L_x_428:
[----:B------:R-:W-:Y:S01]  /*8190*/  ISETP.GE.AND P0, PT, R0, 0x1, PT ;  /* 0x000000010000780c */ /* 0x000fe20003f06270 */
[----:B------:R-:W-:Y:S01]  /*81a0*/  IMAD.MOV.U32 R5, RZ, RZ, c[0x0][0x32c] ;  /* 0x0000cb00ff057624 */ /* 0x000fe200078e00ff */
[----:B------:R-:W-:Y:S02]  /*81b0*/  LOP3.LUT R16, R16, 0xffffffef, RZ, 0xc0, !PT ;  /* 0xffffffef10107812 */ /* 0x000fe400078ec0ff */
[C---:B------:R-:W-:Y:S02]  /*81c0*/  ISETP.GE.AND P1, PT, R0.reuse, 0x2, PT ;  /* 0x000000020000780c */ /* 0x040fe40003f26270 */
[C---:B------:R-:W-:Y:S02]  /*81d0*/  ISETP.GE.AND P6, PT, R0.reuse, 0x12, PT ;  /* 0x000000120000780c */ /* 0x040fe40003fc6270 */
[C---:B------:R-:W-:Y:S02]  /*81e0*/  ISETP.GE.AND P5, PT, R0.reuse, 0x19, PT ;  /* 0x000000190000780c */ /* 0x040fe40003fa6270 */
[C---:B------:R-:W-:Y:S02]  /*81f0*/  ISETP.GE.AND P4, PT, R0.reuse, 0x1a, PT ;  /* 0x0000001a0000780c */ /* 0x040fe40003f86270 */
[----:B------:R-:W-:Y:S02]  /*8200*/  ISETP.GE.AND P3, PT, R0, 0x21, PT ;  /* 0x000000210000780c */ /* 0x000fe40003f66270 */
[----:B------:R-:W-:Y:S02]  /*8210*/  @P0 LOP3.LUT R16, R16, 0x10, RZ, 0xfc, !PT ;  /* 0x0000001010100812 */ /* 0x000fe400078efcff */
[C---:B------:R-:W-:Y:S02]  /*8220*/  ISETP.GT.AND P0, PT, R3.reuse, RZ, !P0 ;  /* 0x000000ff0300720c */ /* 0x040fe40004704270 */
[----:B------:R-:W-:Y:S01]  /*8230*/  ISETP.GE.AND P2, PT, R0, 0x22, PT ;  /* 0x000000220000780c */ /* 0x000fe20003f46270 */
[----:B------:R1:W-:Y:S01]  /*8240*/  STL [R1+0x14], R16 ;  /* 0x0000141001007387 */ /* 0x0003e20000100800 */
[----:B------:R-:W-:Y:S04]  /*8250*/  ISETP.LT.OR P0, PT, R4, 0x1, P0 ;  /* 0x000000010400780c */ /* 0x000fe80000701670 */
[----:B------:R-:W-:Y:S01]  /*8260*/  FSEL R9, R174, -INF , !P0 ;  /* 0xff800000ae097808 */ /* 0x000fe20004000000 */
[----:B------:R-:W-:Y:S01]  /*8270*/  IMAD.MOV.U32 R174, RZ, RZ, R16 ;  /* 0x000000ffffae7224 */ /* 0x000fe200078e0010 */
[----:B------:R-:W-:Y:S04]  /*8280*/  ISETP.GT.AND P0, PT, R3, 0x1, !P1 ;  /* 0x000000010300780c */ /* 0x000fe80004f04270 */
[----:B------:R-:W-:Y:S02]  /*8290*/  LOP3.LUT R174, R174, 0xfffffff7, RZ, 0xc0, !PT ;  /* 0xfffffff7aeae7812 */ /* 0x000fe400078ec0ff */
[----:B------:R-:W-:Y:S02]  /*82a0*/  ISETP.LT.OR P0, PT, R4, 0x2, P0 ;  /* 0x000000020400780c */ /* 0x000fe40000701670 */
[----:B------:R-:W-:Y:S02]  /*82b0*/  @P1 LOP3.LUT R174, R174, 0x8, RZ, 0xfc, !PT ;  /* 0x00000008aeae1812 */ /* 0x000fe400078efcff */
[----:B------:R-:W-:Y:S02]  /*82c0*/  ISETP.GE.AND P1, PT, R0, 0x9, PT ;  /* 0x000000090000780c */ /* 0x000fe40003f26270 */
[----:B------:R-:W-:Y:S02]  /*82d0*/  LOP3.LUT R174, R174, 0xfffffffb, RZ, 0xc0, !PT ;  /* 0xfffffffbaeae7812 */ /* 0x000fe400078ec0ff */
[----:B------:R-:W-:Y:S02]  /*82e0*/  FSEL R20, R173, -INF , !P0 ;  /* 0xff800000ad147808 */ /* 0x000fe40004000000 */
[C---:B------:R-:W-:Y:S04]  /*82f0*/  ISETP.GT.AND P0, PT, R3.reuse, 0x8, !P1 ;  /* 0x000000080300780c */ /* 0x040fe80004f04270 */
[----:B------:R-:W-:Y:S03]  /*8300*/  ISETP.LT.OR P0, PT, R4, 0x9, P0 ;  /* 0x000000090400780c */ /* 0x000fe60000701670 */
[----:B------:R-:W-:Y:S02]  /*8310*/  @P1 LOP3.LUT R174, R174, 0x4, RZ, 0xfc, !PT ;  /* 0x00000004aeae1812 */ /* 0x000fe400078efcff */
[----:B------:R-:W-:Y:S02]  /*8320*/  ISETP.GE.AND P1, PT, R0, 0xa, PT ;  /* 0x0000000a0000780c */ /* 0x000fe40003f26270 */
[----:B------:R-:W-:Y:S02]  /*8330*/  FSEL R19, R172, -INF , !P0 ;  /* 0xff800000ac137808 */ /* 0x000fe40004000000 */
[----:B------:R-:W-:Y:S02]  /*8340*/  LOP3.LUT R174, R174, 0xfffffffd, RZ, 0xc0, !PT ;  /* 0xfffffffdaeae7812 */ /* 0x000fe400078ec0ff */
[C---:B------:R-:W-:Y:S04]  /*8350*/  ISETP.GT.AND P0, PT, R3.reuse, 0x9, !P1 ;  /* 0x000000090300780c */ /* 0x040fe80004f04270 */
[----:B------:R-:W-:Y:S03]  /*8360*/  ISETP.LT.OR P0, PT, R4, 0xa, P0 ;  /* 0x0000000a0400780c */ /* 0x000fe60000701670 */
[----:B------:R-:W-:Y:S02]  /*8370*/  @P1 LOP3.LUT R174, R174, 0x2, RZ, 0xfc, !PT ;  /* 0x00000002aeae1812 */ /* 0x000fe400078efcff */
[----:B------:R-:W-:Y:S02]  /*8380*/  ISETP.GE.AND P1, PT, R0, 0x11, PT ;  /* 0x000000110000780c */ /* 0x000fe40003f26270 */
[----:B------:R-:W-:Y:S02]  /*8390*/  FSEL R18, R168, -INF , !P0 ;  /* 0xff800000a8127808 */ /* 0x000fe40004000000 */
[----:B------:R-:W-:Y:S02]  /*83a0*/  ISETP.GT.AND P0, PT, R3, 0x10, !P1 ;  /* 0x000000100300780c */ /* 0x000fe40004f04270 */
[----:B------:R-:W-:Y:S02]  /*83b0*/  LOP3.LUT R174, R174, 0xfffffffe, RZ, 0xc0, !PT ;  /* 0xfffffffeaeae7812 */ /* 0x000fe400078ec0ff */
[----:B------:R-:W-:Y:S04]  /*83c0*/  ISETP.LT.OR P0, PT, R4, 0x11, P0 ;  /* 0x000000110400780c */ /* 0x000fe80000701670 */
[----:B------:R-:W-:Y:S02]  /*83d0*/  FSEL R17, R133, -INF , !P0 ;  /* 0xff80000085117808 */ /* 0x000fe40004000000 */
[C---:B------:R-:W-:Y:S02]  /*83e0*/  ISETP.GT.AND P0, PT, R3.reuse, 0x11, !P6 ;  /* 0x000000110300780c */ /* 0x040fe40007704270 */
[----:B------:R-:W-:Y:S02]  /*83f0*/  @P1 LOP3.LUT R174, R174, 0x1, RZ, 0xfc, !PT ;  /* 0x00000001aeae1812 */ /* 0x000fe400078efcff */
[----:B------:R-:W-:Y:S02]  /*8400*/  ISETP.LT.OR P0, PT, R4, 0x12, P0 ;  /* 0x000000120400780c */ /* 0x000fe40000701670 */
[----:B------:R-:W-:Y:S02]  /*8410*/  ISETP.GE.AND P1, PT, R0, 0x29, PT ;  /* 0x000000290000780c */ /* 0x000fe40003f26270 */
[----:B-1----:R-:W-:Y:S02]  /*8420*/  FSEL R16, R132, -INF , !P0 ;  /* 0xff80000084107808 */ /* 0x002fe40004000000 */
[----:B------:R-:W-:Y:S02]  /*8430*/  ISETP.GT.AND P0, PT, R3, 0x18, !P5 ;  /* 0x000000180300780c */ /* 0x000fe40006f04270 */
[----:B------:R-:W-:Y:S02]  /*8440*/  LOP3.LUT R174, R174, 0xffffffdf, RZ, 0xc0, !PT ;  /* 0xffffffdfaeae7812 */ /* 0x000fe400078ec0ff */
[C---:B------:R-:W-:Y:S04]  /*8450*/  ISETP.LT.OR P0, PT, R4.reuse, 0x19, P0 ;  /* 0x000000190400780c */ /* 0x040fe80000701670 */
[----:B------:R-:W-:Y:S02]  /*8460*/  FSEL R15, R15, -INF , !P0 ;  /* 0xff8000000f0f7808 */ /* 0x000fe40004000000 */
[C---:B------:R-:W-:Y:S04]  /*8470*/  ISETP.GT.AND P0, PT, R3.reuse, 0x19, !P4 ;  /* 0x000000190300780c */ /* 0x040fe80006704270 */
[----:B------:R-:W-:Y:S04]  /*8480*/  ISETP.LT.OR P0, PT, R4, 0x1a, P0 ;  /* 0x0000001a0400780c */ /* 0x000fe80000701670 */
[----:B------:R-:W-:Y:S02]  /*8490*/  FSEL R14, R14, -INF , !P0 ;  /* 0xff8000000e0e7808 */ /* 0x000fe40004000000 */
[----:B------:R-:W-:Y:S04]  /*84a0*/  ISETP.GT.AND P0, PT, R3, 0x20, !P3 ;  /* 0x000000200300780c */ /* 0x000fe80005f04270 */
[C---:B------:R-:W-:Y:S04]  /*84b0*/  ISETP.LT.OR P0, PT, R4.reuse, 0x21, P0 ;  /* 0x000000210400780c */ /* 0x040fe80000701670 */
[----:B------:R-:W-:Y:S02]  /*84c0*/  FSEL R13, R13, -INF , !P0 ;  /* 0xff8000000d0d7808 */ /* 0x000fe40004000000 */
[C---:B------:R-:W-:Y:S04]  /*84d0*/  ISETP.GT.AND P0, PT, R3.reuse, 0x21, !P2 ;  /* 0x000000210300780c */ /* 0x040fe80005704270 */
[----:B------:R-:W-:Y:S04]  /*84e0*/  ISETP.LT.OR P0, PT, R4, 0x22, P0 ;  /* 0x000000220400780c */ /* 0x000fe80000701670 */
[----:B------:R-:W-:Y:S02]  /*84f0*/  FSEL R12, R12, -INF , !P0 ;  /* 0xff8000000c0c7808 */ /* 0x000fe40004000000 */
[----:B------:R-:W-:Y:S04]  /*8500*/  ISETP.GT.AND P0, PT, R3, 0x28, !P1 ;  /* 0x000000280300780c */ /* 0x000fe80004f04270 */
[----:B------:R-:W-:Y:S04]  /*8510*/  ISETP.LT.OR P0, PT, R4, 0x29, P0 ;  /* 0x000000290400780c */ /* 0x000fe80000701670 */
[----:B------:R-:W-:Y:S02]  /*8520*/  FSEL R11, R11, -INF , !P0 ;  /* 0xff8000000b0b7808 */ /* 0x000fe40004000000 */
[----:B------:R-:W-:Y:S11]  /*8530*/  ISETP.GE.AND P0, PT, R0, 0x2a, PT ;  /* 0x0000002a0000780c */ /* 0x000ff60003f06270 */
[----:B------:R-:W-:Y:S02]  /*8540*/  @!UPT UIADD3 URZ, URZ, URZ, URZ ;  /* 0x0000003f3f3ff290 */ /* 0x000fe4000fffe03f */
[----:B------:R-:W-:Y:S02]  /*8550*/  @P0 LOP3.LUT R174, R174, 0x20, RZ, 0xfc, !PT ;  /* 0x00000020aeae0812 */ /* 0x000fe400078efcff */
[----:B------:R-:W-:Y:S03]  /*8560*/  ISETP.GT.AND P0, PT, R3, 0x29, !P0 ;  /* 0x000000290300780c */ /* 0x000fe60004704270 */
[----:B------:R-:W-:Y:S01]  /*8570*/  STL [R1+0x14], R174 ;  /* 0x000014ae01007387 */ /* 0x000fe20000100800 */
[----:B------:R-:W-:Y:S04]  /*8580*/  ISETP.LT.OR P0, PT, R4, 0x2a, P0 ;  /* 0x0000002a0400780c */ /* 0x000fe80000701670 */
[----:B------:R-:W-:Y:S02]  /*8590*/  FSEL R10, R10, -INF , !P0 ;  /* 0xff8000000a0a7808 */ /* 0x000fe40004000000 */
[----:B------:R-:W-:Y:S02]  /*85a0*/  ISETP.GE.AND P0, PT, R5, 0x1, PT ;  /* 0x000000010500780c */ /* 0x000fe40003f06270 */
[----:B------:R-:W1:Y:S02]  /*85b0*/  SHFL.IDX PT, R5, R6, 0x1, 0x1c1f ;  /* 0x003c1f0006057f89 */ /* 0x000e6400000e0000 */
[--C-:B-1----:R-:W-:Y:S02]  /*85c0*/  IMAD.IADD R4, R8, 0x1, R5.reuse ;  /* 0x0000000108047824 */ /* 0x102fe400078e0205 */
[----:B------:R-:W-:Y:S07]  /*85d0*/  IMAD.IADD R3, R7, 0x1, R5 ;  /* 0x0000000107037824 */ /* 0x000fee00078e0205 */
        /* <DEDUP_REMOVED lines=14> */
.L_x_434:
[----:B------:R-:W-:Y:S04]  /*86c0*/  MOV R6, c[0x0][0x32c] ;  /* 0x0000cb0000067a02 */ /* 0x000fe80000000f00 */
[----:B------:R-:W-:Y:S11]  /*86d0*/  ISETP.NE.AND P0, PT, R6, 0x1, PT ;  /* 0x000000010600780c */ /* 0x000ff60003f05270 */
[----:B------:R-:W-:Y:S02]  /*86e0*/  @!UPT UIADD3 URZ, URZ, URZ, URZ ;  /* 0x0000003f3f3ff290 */ /* 0x000fe4000fffe03f */
[----:B------:R-:W-:Y:S05]  /*86f0*/  @P0 IMAD.HI.U32 R6, R5, c[0x0][0x330], RZ ;  /* 0x0000cc0005060a27 */ /* 0x000fea00078e00ff */
[----:B------:R-:W-:Y:S02]  /*8700*/  @P0 SHF.R.U32.HI R5, RZ, c[0x0][0x334], R6 ;  /* 0x0000cd00ff050a19 */ /* 0x000fe40000011606 */
.L_x_435:
[----:B------:R-:W-:Y:S05]  /*8710*/  BSYNC B0 ;  /* 0x0000000000007941 */ /* 0x000fea0003800000 */
.L_x_433:
[----:B------:R-:W-:Y:S04]  /*8720*/  IMAD.IADD R0, R0, 0x1, -R25 ;  /* 0x0000000100007824 */ /* 0x000fe800078e0a19 */
[----:B------:R-:W-:Y:S05]  /*8730*/  IMAD R0, R5, c[0x0][0x32c], R0 ;  /* 0x0000cb0005007a24 */ /* 0x000fea00078e0200 */
[----:B------:R-:W-:Y:S02]  /*8740*/  IMNMX R3, R3, R0, !PT ;  /* 0x0000000003037217 */ /* 0x000fe40007800200 */
[----:B------:R-:W-:Y:S04]  /*8750*/  IADD3 R0, R0, c[0x0][0x32c], RZ ;  /* 0x0000cb0000007a10 */ /* 0x000fe80007ffe0ff */
[----:B------:R-:W-:Y:S02]  /*8760*/  IMNMX R4, R4, R0, PT ;  /* 0x0000000004047217 */ /* 0x000fe40003800200 */
.L_x_432:
[----:B------:R-:W-:Y:S01]  /*8770*/  FMNMX.FTZ R0, R9, R2, !PT ;  /* 0x0000000209007209 */ /* 0x000fe20007810000 */
[----:B------:R-:W2:Y:S01]  /*8780*/  LDL.LU R7, [R1+0x20] ;  /* 0x0000200001077983 */ /* 0x000ea20000300800 */
        /* <DEDUP_REMOVED lines=22> */
[----:B------:R-:W-:Y:S03]  /*88f0*/  LOP3.LUT P0, RZ, R174, 0x10, RZ, 0xc0, !PT ;  /* 0x00000010aeff7812 */ /* 0x000fe6000780c0ff */
[--C-:B------:R-:W-:Y:S01]  /*8900*/  FFMA.FTZ R168, R15, c[0x0][0x2d0], -R2.reuse ;  /* 0x0000b4000fa87a23 */ /* 0x100fe20000010802 */
[----:B------:R-:W-:Y:S01]  /*8910*/  ISETP.GT.AND P0, PT, R3, RZ, !P0 ;  /* 0x000000ff0300720c */ /* 0x000fe20004704270 */
[--C-:B------:R-:W-:Y:S02]  /*8920*/  FFMA.FTZ R15, R10, c[0x0][0x2d0], -R2.reuse ;  /* 0x0000b4000a0f7a23 */ /* 0x100fe40000010802 */
[----:B------:R-:W3:Y:S01]  /*8930*/  LDL.LU R10, [R1+0x24] ;  /* 0x00002400010a7983 */ /* 0x000ee20000300800 */
[----:B------:R-:W-:Y:S01]  /*8940*/  ISETP.LT.OR P0, PT, R4, 0x1, P0 ;  /* 0x000000010400780c */ /* 0x000fe20000701670 */
[--C-:B------:R-:W-:Y:S01]  /*8950*/  FFMA.FTZ R24, R17, c[0x0][0x2d0], -R2.reuse ;  /* 0x0000b40011187a23 */ /* 0x100fe20000010802 */
[----:B------:R-:W-:Y:S01]  /*8960*/  MOV R17, R6 ;  /* 0x0000000600117202 */ /* 0x000fe20000000f00 */
        /* <DEDUP_REMOVED lines=9> */
[----:B------:R-:W-:Y:S01]  /*8a00*/  FFMA.FTZ R20, R14, c[0x0][0x2d0], -R2 ;  /* 0x0000b4000e147a23 */ /* 0x000fe20000010802 */
[----:B------:R-:W-:Y:S01]  /*8a10*/  MOV R14, R17 ;  /* 0x00000011000e7202 */ /* 0x000fe20000000f00 */
[----:B------:R-:W1:Y:S02]  /*8a20*/  MUFU.EX2 R2, R0 ;  /* 0x0000000000027308 */ /* 0x000e640000000800 */
[C---:B-1----:R-:W-:Y:S01]  /*8a30*/  FMUL.FTZ R12, R2.reuse, R148 ;  /* 0x00000094020c7220 */ /* 0x042fe20000410000 */
[----:B------:R-:W-:Y:S01]  /*8a40*/  MOV R148, R26 ;  /* 0x0000001a00947202 */ /* 0x000fe20000000f00 */
[C---:B------:R-:W-:Y:S01]  /*8a50*/  FMUL.FTZ R13, R2.reuse, R149 ;  /* 0x00000095020d7220 */ /* 0x040fe20000410000 */
[----:B------:R-:W-:Y:S01]  /*8a60*/  MOV R149, R27 ;  /* 0x0000001b00957202 */ /* 0x000fe20000000f00 */
        /* <DEDUP_REMOVED lines=55> */
[----:B------:R-:W-:Y:S04]  /*8de0*/  LOP3.LUT P0, RZ, R174, 0x8, RZ, 0xc0, !PT ;  /* 0x00000008aeff7812 */ /* 0x000fe8000780c0ff */
[----:B------:R-:W-:Y:S04]  /*8df0*/  ISETP.GT.AND P0, PT, R3, 0x1, !P0 ;  /* 0x000000010300780c */ /* 0x000fe80004704270 */
[----:B------:R-:W-:Y:S04]  /*8e00*/  ISETP.LT.OR P0, PT, R4, 0x2, P0 ;  /* 0x000000020400780c */ /* 0x000fe80000701670 */
[----:B------:R-:W-:Y:S02]  /*8e10*/  FSEL R6, R179, -INF , !P0 ;  /* 0xff800000b3067808 */ /* 0x000fe40004000000 */
[----:B------:R-:W-:Y:S04]  /*8e20*/  LOP3.LUT P0, RZ, R174, 0x4, RZ, 0xc0, !PT ;  /* 0x00000004aeff7812 */ /* 0x000fe8000780c0ff */
[C---:B------:R-:W-:Y:S04]  /*8e30*/  ISETP.GT.AND P0, PT, R3.reuse, 0x8, !P0 ;  /* 0x000000080300780c */ /* 0x040fe80004704270 */
[----:B------:R-:W-:Y:S04]  /*8e40*/  ISETP.LT.OR P0, PT, R4, 0x9, P0 ;  /* 0x000000090400780c */ /* 0x000fe80000701670 */
[----:B------:R-:W-:Y:S02]  /*8e50*/  FSEL R7, R178, -INF , !P0 ;  /* 0xff800000b2077808 */ /* 0x000fe40004000000 */
[----:B------:R-:W-:Y:S04]  /*8e60*/  LOP3.LUT P0, RZ, R174, 0x2, RZ, 0xc0, !PT ;  /* 0x00000002aeff7812 */ /* 0x000fe8000780c0ff */
[----:B------:R-:W-:Y:S04]  /*8e70*/  ISETP.GT.AND P0, PT, R3, 0x9, !P0 ;  /* 0x000000090300780c */ /* 0x000fe80004704270 */
[----:B------:R-:W-:Y:S04]  /*8e80*/  ISETP.LT.OR P0, PT, R4, 0xa, P0 ;  /* 0x0000000a0400780c */ /* 0x000fe80000701670 */
[----:B------:R-:W-:Y:S02]  /*8e90*/  FSEL R169, R169, -INF , !P0 ;  /* 0xff800000a9a97808 */ /* 0x000fe40004000000 */
[----:B------:R-:W-:Y:S04]  /*8ea0*/  LOP3.LUT P0, RZ, R174, 0x1, RZ, 0xc0, !PT ;  /* 0x00000001aeff7812 */ /* 0x000fe8000780c0ff */
[----:B------:R-:W-:Y:S04]  /*8eb0*/  ISETP.GT.AND P0, PT, R3, 0x10, !P0 ;  /* 0x000000100300780c */ /* 0x000fe80004704270 */
[----:B------:R-:W-:Y:S04]  /*8ec0*/  ISETP.LT.OR P0, PT, R4, 0x11, P0 ;  /* 0x000000110400780c */ /* 0x000fe80000701670 */
[----:B------:R-:W-:Y:S02]  /*8ed0*/  FSEL R172, R177, -INF , !P0 ;  /* 0xff800000b1ac7808 */ /* 0x000fe40004000000 */
[C---:B------:R-:W-:Y:S02]  /*8ee0*/  ISETP.GT.AND P0, PT, R3.reuse, 0x11, !P6 ;  /* 0x000000110300780c */ /* 0x040fe40007704270 */
[----:B------:R-:W-:Y:S02]  /*8ef0*/  LOP3.LUT P6, RZ, R174, 0x20, RZ, 0xc0, !PT ;  /* 0x00000020aeff7812 */ /* 0x000fe400078cc0ff */
[----:B------:R-:W-:Y:S04]  /*8f00*/  ISETP.LT.OR P0, PT, R4, 0x12, P0 ;  /* 0x000000120400780c */ /* 0x000fe80000701670 */
[----:B------:R-:W-:Y:S02]  /*8f10*/  FSEL R173, R176, -INF , !P0 ;  /* 0xff800000b0ad7808 */ /* 0x000fe40004000000 */
[----:B------:R-:W-:Y:S04]  /*8f20*/  ISETP.GT.AND P0, PT, R3, 0x18, !P5 ;  /* 0x000000180300780c */ /* 0x000fe80006f04270 */
[C---:B------:R-:W-:Y:S04]  /*8f30*/  ISETP.LT.OR P0, PT, R4.reuse, 0x19, P0 ;  /* 0x000000190400780c */ /* 0x040fe80000701670 */
[----:B------:R-:W-:Y:S02]  /*8f40*/  FSEL R175, R175, -INF , !P0 ;  /* 0xff800000afaf7808 */ /* 0x000fe40004000000 */
[----:B------:R-:W-:Y:S04]  /*8f50*/  ISETP.GT.AND P0, PT, R3, 0x19, !P4 ;  /* 0x000000190300780c */ /* 0x000fe80006704270 */
[----:B------:R-:W-:Y:S04]  /*8f60*/  ISETP.LT.OR P0, PT, R4, 0x1a, P0 ;  /* 0x0000001a0400780c */ /* 0x000fe80000701670 */
[----:B------:R-:W-:Y:S02]  /*8f70*/  FSEL R174, R171, -INF , !P0 ;  /* 0xff800000abae7808 */ /* 0x000fe40004000000 */
[C---:B------:R-:W-:Y:S02]  /*8f80*/  ISETP.GT.AND P0, PT, R3.reuse, 0x20, !P3 ;  /* 0x000000200300780c */ /* 0x040fe40005f04270 */
[----:B------:R-:W-:Y:S01]  /*8f90*/  MOV R171, R20 ;  /* 0x0000001400ab7202 */ /* 0x000fe20000000f00 */
[----:B------:R-:W-:Y:S01]  /*8fa0*/  FMUL.FTZ R20, R2, R140 ;  /* 0x0000008c02147220 */ /* 0x000fe20000410000 */
[----:B------:R-:W-:Y:S04]  /*8fb0*/  ISETP.LT.OR P0, PT, R4, 0x21, P0 ;  /* 0x000000210400780c */ /* 0x000fe80000701670 */
[----:B------:R-:W-:Y:S02]  /*8fc0*/  FSEL R176, R170, -INF , !P0 ;  /* 0xff800000aab07808 */ /* 0x000fe40004000000 */
[----:B------:R-:W-:Y:S04]  /*8fd0*/  ISETP.GT.AND P0, PT, R3, 0x21, !P2 ;  /* 0x000000210300780c */ /* 0x000fe80005704270 */
[C---:B------:R-:W-:Y:S04]  /*8fe0*/  ISETP.LT.OR P0, PT, R4.reuse, 0x22, P0 ;  /* 0x000000220400780c */ /* 0x040fe80000701670 */
[----:B------:R-:W-:Y:S02]  /*8ff0*/  FSEL R177, R23, -INF , !P0 ;  /* 0xff80000017b17808 */ /* 0x000fe40004000000 */
[C---:B------:R-:W-:Y:S02]  /*9000*/  ISETP.GT.AND P0, PT, R3.reuse, 0x28, !P1 ;  /* 0x000000280300780c */ /* 0x040fe40004f04270 */
[----:B------:R-:W-:Y:S02]  /*9010*/  MOV R23, R168 ;  /* 0x000000a800177202 */ /* 0x000fe40000000f00 */
[----:B------:R-:W-:Y:S04]  /*9020*/  ISETP.LT.OR P0, PT, R4, 0x29, P0 ;  /* 0x000000290400780c */ /* 0x000fe80000701670 */
[----:B------:R-:W-:Y:S02]  /*9030*/  FSEL R178, R22, -INF , !P0 ;  /* 0xff80000016b27808 */ /* 0x000fe40004000000 */
[----:B------:R-:W-:Y:S02]  /*9040*/  ISETP.GT.AND P0, PT, R3, 0x29, !P6 ;  /* 0x000000290300780c */ /* 0x000fe40007704270 */
[----:B------:R-:W1:Y:S01]  /*9050*/  MUFU.EX2 R3, R8 ;  /* 0x0000000800037308 */ /* 0x000e620000000800 */
[----:B------:R-:W-:Y:S01]  /*9060*/  MOV R22, R25 ;  /* 0x0000001900167202 */ /* 0x000fe20000000f00 */
[----:B------:R-:W-:Y:S01]  /*9070*/  FMUL.FTZ R25, R2, R137 ;  /* 0x0000008902197220 */ /* 0x000fe20000410000 */
[----:B------:R-:W-:Y:S02]  /*9080*/  ISETP.LT.OR P0, PT, R4, 0x2a, P0 ;  /* 0x0000002a0400780c */ /* 0x000fe40000701670 */
[----:B------:R-:W-:Y:S02]  /*9090*/  MOV R145, R22 ;  /* 0x0000001600917202 */ /* 0x000fe40000000f00 */
[----:B------:R-:W-:Y:S01]  /*90a0*/  FSEL R132, R21, -INF , !P0 ;  /* 0xff80000015847808 */ /* 0x000fe20004000000 */
[C---:B------:R-:W-:Y:S01]  /*90b0*/  FMUL.FTZ R21, R2.reuse, R141 ;  /* 0x0000008d02157220 */ /* 0x040fe20000410000 */
[----:B------:R-:W-:Y:S01]  /*90c0*/  MOV R141, R11 ;  /* 0x0000000b008d7202 */ /* 0x000fe20000000f00 */
[----:B---3--:R-:W-:Y:S01]  /*90d0*/  FFMA.FTZ R0, R2, R10, R9 ;  /* 0x0000000a02007223 */ /* 0x008fe20000010009 */
[----:B------:R-:W-:Y:S10]  /*90e0*/  MUFU.EX2 R8, R18 ;  /* 0x0000001200087308 */ /* 0x000ff40000000800 */
[----:B------:R-:W-:Y:S01]  /*90f0*/  MUFU.EX2 R145, R145 ;  /* 0x0000009100917308 */ /* 0x000fe20000000800 */
[C---:B-1----:R-:W-:Y:S01]  /*9100*/  F2FP.BF16.PACK_AB R168, R3.reuse, R9 ;  /* 0x0000000903a8723e */ /* 0x042fe200000010ff */
[----:B------:R-:W-:Y:S01]  /*9110*/  FADD.FTZ R4, R3, R0 ;  /* 0x0000000003047221 */ /* 0x000fe20000010000 */
[----:B------:R-:W-:Y:S04]  /*9120*/  FMNMX.FTZ R0, R5, R134, !PT ;  /* 0x0000008605007209 */ /* 0x000fe80007810000 */
[----:B------:R-:W-:Y:S03]  /*9130*/  FMNMX.FTZ R0, R6, R0, !PT ;  /* 0x0000000006007209 */ /* 0x000fe60007810000 */
[----:B------:R-:W1:Y:S01]  /*9140*/  MUFU.EX2 R9, R19 ;  /* 0x0000001300097308 */ /* 0x000e620000000800 */
[----:B------:R-:W-:Y:S04]  /*9150*/  FMNMX.FTZ R0, R7, R0, !PT ;  /* 0x0000000007007209 */ /* 0x000fe80007810000 */
[----:B------:R-:W-:Y:S04]  /*9160*/  FMNMX.FTZ R0, R169, R0, !PT ;  /* 0x00000000a9007209 */ /* 0x000fe80007810000 */
[----:B------:R-:W-:Y:S04]  /*9170*/  FMNMX.FTZ R0, R172, R0, !PT ;  /* 0x00000000ac007209 */ /* 0x000fe80007810000 */
[----:B------:R-:W-:Y:S04]  /*9180*/  FMNMX.FTZ R0, R173, R0, !PT ;  /* 0x00000000ad007209 */ /* 0x000fe80007810000 */
[----:B------:R-:W-:Y:S04]  /*9190*/  FMNMX.FTZ R0, R175, R0, !PT ;  /* 0x00000000af007209 */ /* 0x000fe80007810000 */
[----:B------:R-:W-:Y:S01]  /*91a0*/  FMNMX.FTZ R0, R174, R0, !PT ;  /* 0x00000000ae007209 */ /* 0x000fe20007810000 */
[----:B-1----:R-:W-:Y:S01]  /*91b0*/  FADD.FTZ R4, R9, R4 ;  /* 0x0000000409047221 */ /* 0x002fe20000010000 */
[----:B------:R-:W-:Y:S01]  /*91c0*/  MOV R19, R24 ;  /* 0x0000001800137202 */ /* 0x000fe20000000f00 */
[----:B------:R-:W-:Y:S01]  /*91d0*/  FMUL.FTZ R24, R2, R136 ;  /* 0x0000008802187220 */ /* 0x000fe20000410000 */
[----:B------:R-:W-:Y:S01]  /*91e0*/  FMNMX.FTZ R0, R176, R0, !PT ;  /* 0x00000000b0007209 */ /* 0x000fe20007810000 */
[----:B------:R-:W2:Y:S01]  /*91f0*/  LDL.LU R136, [R1+0x28] ;  /* 0x0000280001887983 */ /* 0x000ea20000300800 */
[C---:B------:R-:W-:Y:S01]  /*9200*/  FADD.FTZ R179, R8.reuse, R4 ;  /* 0x0000000408b37221 */ /* 0x040fe20000010000 */
[----:B------:R-:W-:Y:S01]  /*9210*/  F2FP.BF16.PACK_AB R170, R8, R9 ;  /* 0x0000000908aa723e */ /* 0x000fe200000010ff */
[C---:B------:R-:W-:Y:S01]  /*9220*/  FMUL.FTZ R8, R2.reuse, R152 ;  /* 0x0000009802087220 */ /* 0x040fe20000410000 */
[----:B------:R-:W-:Y:S01]  /*9230*/  FMNMX.FTZ R0, R177, R0, !PT ;  /* 0x00000000b1007209 */ /* 0x000fe20007810000 */
[----:B------:R-:W-:Y:S01]  /*9240*/  FMUL.FTZ R9, R2, R153 ;  /* 0x0000009902097220 */ /* 0x000fe20000410000 */
[----:B------:R-:W-:Y:S02]  /*9250*/  MOV R153, R14 ;  /* 0x0000000e00997202 */ /* 0x000fe40000000f00 */
[----:B------:R-:W-:Y:S04]  /*9260*/  FMNMX.FTZ R0, R178, R0, !PT ;  /* 0x00000000b2007209 */ /* 0x000fe80007810000 */
[----:B------:R-:W-:Y:S05]  /*9270*/  FMNMX.FTZ R0, R132, R0, !PT ;  /* 0x0000000084007209 */ /* 0x000fea0007810000 */
[----:B------:R-:W1:Y:S02]  /*9280*/  SHFL.BFLY PT, R3, R0, 0x2, 0x1f ;  /* 0x0c401f0000037f89 */ /* 0x000e6400000e0000 */
[----:B-1----:R-:W-:Y:S06]  /*9290*/  FMNMX.FTZ R0, R0, R3, !PT ;  /* 0x0000000300007209 */ /* 0x002fec0007810000 */
[----:B------:R-:W1:Y:S02]  /*92a0*/  SHFL.BFLY PT, R3, R0, 0x1, 0x1f ;  /* 0x0c201f0000037f89 */ /* 0x000e6400000e0000 */
[----:B-1----:R-:W-:Y:S04]  /*92b0*/  FMNMX.FTZ R3, R0, R3, !PT ;  /* 0x0000000300037209 */ /* 0x002fe80007810000 */
[C---:B------:R-:W-:Y:S01]  /*92c0*/  FSETP.NEU.FTZ.AND P0, PT, R3.reuse, -INF , PT ;  /* 0xff8000000300780b */ /* 0x040fe20003f1d000 */
[C---:B------:R-:W-:Y:S03]  /*92d0*/  FMUL.FTZ R4, R3.reuse, c[0x0][0x2d0] ;  /* 0x0000b40003047a20 */ /* 0x040fe60000410000 */
[----:B------:R-:W-:Y:S05]  /*92e0*/  FSEL R0, R3, RZ, P0 ;  /* 0x000000ff03007208 */ /* 0x000fea0000000000 */
[----:B------:R-:W-:Y:S01]  /*92f0*/  FADD.FTZ R0, -R0, R134 ;  /* 0x0000008600007221 */ /* 0x000fe20000010100 */
[----:B------:R-:W-:Y:S01]  /*9300*/  FSEL R134, R4, RZ, P0 ;  /* 0x000000ff04867208 */ /* 0x000fe20000000000 */
[----:B------:R-:W-:Y:S01]  /*9310*/  FMUL.FTZ R4, R2, R156 ;  /* 0x0000009c02047220 */ /* 0x000fe20000410000 */
[----:B------:R-:W-:Y:S01]  /*9320*/  MOV R156, R23 ;  /* 0x00000017009c7202 */ /* 0x000fe20000000f00 */
[----:B------:R-:W-:Y:S02]  /*9330*/  FMUL.FTZ R0, R0, c[0x0][0x2d0] ;  /* 0x0000b40000007a20 */ /* 0x000fe40000410000 */
[--C-:B------:R-:W-:Y:S02]  /*9340*/  FFMA.FTZ R10, R5, c[0x0][0x2d0], -R134.reuse ;  /* 0x0000b400050a7a23 */ /* 0x100fe40000010886 */
[--C-:B------:R-:W-:Y:S01]  /*9350*/  FFMA.FTZ R6, R6, c[0x0][0x2d0], -R134.reuse ;  /* 0x0000b40006067a23 */ /* 0x100fe20000010886 */
[----:B------:R-:W-:Y:S01]  /*9360*/  MUFU.EX2 R156, R156 ;  /* 0x0000009c009c7308 */ /* 0x000fe20000000800 */
[----:B------:R-:W-:Y:S01]  /*9370*/  FMUL.FTZ R5, R2, R157 ;  /* 0x0000009d02057220 */ /* 0x000fe20000410000 */
[----:B------:R-:W-:Y:S01]  /*9380*/  MOV R157, R171 ;  /* 0x000000ab009d7202 */ /* 0x000fe20000000f00 */
[----:B------:R-:W-:Y:S07]  /*9390*/  FFMA.FTZ R2, R7, c[0x0][0x2d0], -R134 ;  /* 0x0000b40007027a23 */ /* 0x000fee0000010886 */
[----:B------:R-:W-:Y:S10]  /*93a0*/  MUFU.EX2 R140, R10 ;  /* 0x0000000a008c7308 */ /* 0x000ff40000000800 */
[----:B------:R-:W1:Y:S10]  /*93b0*/  MUFU.EX2 R0, R0 ;  /* 0x0000000000007308 */ /* 0x000e740000000800 */
[----:B------:R3:W4:Y:S10]  /*93c0*/  MUFU.EX2 R152, R6 ;  /* 0x0000000600987308 */ /* 0x0007340000000800 */
[----:B------:R-:W-:Y:S01]  /*93d0*/  MUFU.EX2 R157, R157 ;  /* 0x0000009d009d7308 */ /* 0x000fe20000000800 */
[C---:B-1----:R-:W-:Y:S02]  /*93e0*/  FMUL.FTZ R10, R0.reuse, R154 ;  /* 0x0000009a000a7220 */ /* 0x042fe40000410000 */
[----:B------:R-:W5:Y:S01]  /*93f0*/  LDL R154, [R1+0x4] ;  /* 0x00000400019a7983 */ /* 0x000f620000100800 */
[C---:B------:R-:W-:Y:S02]  /*9400*/  FMUL.FTZ R26, R0.reuse, R138 ;  /* 0x0000008a001a7220 */ /* 0x040fe40000410000 */
[C---:B------:R-:W-:Y:S02]  /*9410*/  FMUL.FTZ R27, R0.reuse, R139 ;  /* 0x0000008b001b7220 */ /* 0x040fe40000410000 */
[C---:B------:R-:W-:Y:S02]  /*9420*/  FMUL.FTZ R22, R0.reuse, R142 ;  /* 0x0000008e00167220 */ /* 0x040fe40000410000 */
[C---:B------:R-:W-:Y:S02]  /*9430*/  FMUL.FTZ R23, R0.reuse, R143 ;  /* 0x0000008f00177220 */ /* 0x040fe40000410000 */
[C---:B---3--:R-:W-:Y:S01]  /*9440*/  FMUL.FTZ R6, R0.reuse, R158 ;  /* 0x0000009e00067220 */ /* 0x048fe20000410000 */
[----:B------:R-:W-:Y:S01]  /*9450*/  MOV R158, R15 ;  /* 0x0000000f009e7202 */ /* 0x000fe20000000f00 */
[C---:B------:R-:W-:Y:S01]  /*9460*/  FMUL.FTZ R7, R0.reuse, R159 ;  /* 0x0000009f00077220 */ /* 0x040fe20000410000 */
[----:B------:R-:W-:Y:S01]  /*9470*/  MOV R159, R19 ;  /* 0x00000013009f7202 */ /* 0x000fe20000000f00 */
[C---:B------:R-:W-:Y:S01]  /*9480*/  FMUL.FTZ R11, R0.reuse, R155 ;  /* 0x0000009b000b7220 */ /* 0x040fe20000410000 */
[----:B------:R-:W-:Y:S01]  /*9490*/  MOV R155, R148 ;  /* 0x00000094009b7202 */ /* 0x000fe20000000f00 */
        /* <DEDUP_REMOVED lines=24> */
[----:B-1----:R-:W-:Y:S01]  /*9620*/  MOV R159, R141 ;  /* 0x0000008d009f7202 */ /* 0x002fe20000000f00 */
        /* <DEDUP_REMOVED lines=35> */
[----:B------:R-:W1:Y:S01]  /*9860*/  LDSM.16.MT88.4 R136, [R238] ;  /* 0x00000000ee88783b */ /* 0x000e620000004200 */
[----:B------:R-:W-:Y:S01]  /*9870*/  FFMA.FTZ R0, R169, c[0x0][0x2d0], -R134 ;  /* 0x0000b400a9007a23 */ /* 0x000fe20000010886 */
[C---:B----4-:R-:W-:Y:S01]  /*9880*/  F2FP.BF16.PACK_AB R169, R152.reuse, R140 ;  /* 0x0000008c98a9723e */ /* 0x050fe200000010ff */
[----:B------:R-:W-:Y:S02]  /*9890*/  FADD.FTZ R144, R152, R144 ;  /* 0x0000009098907221 */ /* 0x000fe40000010000 */
[----:B------:R-:W2:Y:S03]  /*98a0*/  MUFU.EX2 R146, R0 ;  /* 0x0000000000927308 */ /* 0x000ea60000000800 */
[----:B------:R-:W-:Y:S07]  /*98b0*/  LDSM.16.MT88.4 R140, [R238+0x800] ;  /* 0x00080000ee8c783b */ /* 0x000fee0000004200 */
[----:B------:R-:W-:Y:S01]  /*98c0*/  MUFU.EX2 R152, R158 ;  /* 0x0000009e00987308 */ /* 0x000fe20000000800 */
[----:B--2---:R-:W-:Y:S01]  /*98d0*/  F2FP.BF16.PACK_AB R171, R146, R147 ;  /* 0x0000009392ab723e */ /* 0x004fe200000010ff */
[--C-:B------:R-:W-:Y:S06]  /*98e0*/  FFMA.FTZ R0, R172, c[0x0][0x2d0], -R134.reuse ;  /* 0x0000b400ac007a23 */ /* 0x100fec0000010886 */
        /* <DEDUP_REMOVED lines=8> */
[----:B-----5:R1:W2:Y:S03]  /*9970*/  LDSM.16.MT88.4 R136, [R154] ;  /* 0x000000009a88783b */ /* 0x0202a60000004200 */
[----:B-1----:R-:W-:Y:S02]  /*9980*/  MOV R154, R149 ;  /* 0x00000095009a7202 */ /* 0x002fe40000000f00 */
[----:B------:R1:W-:Y:S02]  /*9990*/  MUFU.EX2 R149, R0 ;  /* 0x0000000000957308 */ /* 0x0003e40000000800 */
[C---:B--2---:R-:W-:Y:S08]  /*99a0*/  HMMA.16816.F32.BF16 R28, R168.reuse, R136, R28 ;  /* 0x00000088a81c723c */ /* 0x044ff0000004181c */
[C---:B------:R-:W-:Y:S01]  /*99b0*/  HMMA.16816.F32.BF16 R32, R168.reuse, R138, R32 ;  /* 0x0000008aa820723c */ /* 0x040fe20000041820 */
[----:B------:R-:W2:Y:S03]  /*99c0*/  LDSM.16.MT88.4 R136, [R238+0x1800] ;  /* 0x00180000ee88783b */ /* 0x000ea60000004200 */
[--C-:B-1----:R-:W-:Y:S04]  /*99d0*/  FFMA.FTZ R0, R173, c[0x0][0x2d0], -R134.reuse ;  /* 0x0000b400ad007a23 */ /* 0x102fe80000010886 */
[----:B------:R1:W3:Y:S04]  /*99e0*/  MUFU.EX2 R150, R0 ;  /* 0x0000000000967308 */ /* 0x0002e80000000800 */
[--C-:B-1----:R-:W-:Y:S06]  /*99f0*/  FFMA.FTZ R0, R175, c[0x0][0x2d0], -R134.reuse ;  /* 0x0000b400af007a23 */ /* 0x102fec0000010886 */
[----:B------:R-:W-:Y:S01]  /*9a00*/  MUFU.EX2 R175, R155 ;  /* 0x0000009b00af7308 */ /* 0x000fe20000000800 */
[C---:B--2---:R-:W-:Y:S09]  /*9a10*/  HMMA.16816.F32.BF16 R36, R168.reuse, R136, R36 ;  /* 0x00000088a824723c */ /* 0x044ff20000041824 */
[----:B------:R1:W-:Y:S01]  /*9a20*/  MUFU.EX2 R148, R0 ;  /* 0x0000000000947308 */ /* 0x0003e20000000800 */
[C---:B------:R-:W-:Y:S01]  /*9a30*/  HMMA.16816.F32.BF16 R40, R168.reuse, R138, R40 ;  /* 0x0000008aa828723c */ /* 0x040fe20000041828 */
[----:B------:R-:W2:Y:S02]  /*9a40*/  LDSM.16.MT88.4 R136, [R240+0x1800] ;  /* 0x00180000f088783b */ /* 0x000ea40000004200 */
[----:B-1----:R-:W-:Y:S06]  /*9a50*/  FFMA.FTZ R0, R174, c[0x0][0x2d0], -R134 ;  /* 0x0000b400ae007a23 */ /* 0x002fec0000010886 */
[----:B------:R1:W4:Y:S01]  /*9a60*/  MUFU.EX2 R174, R0 ;  /* 0x0000000000ae7308 */ /* 0x0003220000000800 */
[C---:B--2---:R-:W-:Y:S03]  /*9a70*/  HMMA.16816.F32.BF16 R44, R168.reuse, R136, R44 ;  /* 0x00000088a82c723c */ /* 0x044fe6000004182c */
[----:B-1----:R-:W-:Y:S05]  /*9a80*/  FADD.FTZ R0, R2, R179 ;  /* 0x000000b302007221 */ /* 0x002fea0000010000 */
[C---:B------:R-:W-:Y:S01]  /*9a90*/  HMMA.16816.F32.BF16 R48, R168.reuse, R138, R48 ;  /* 0x0000008aa830723c */ /* 0x040fe20000041830 */
[----:B------:R-:W1:Y:S01]  /*9aa0*/  LDSM.16.MT88.4 R136, [R239+0x1800] ;  /* 0x00180000ef88783b */ /* 0x000e620000004200 */
[----:B------:R-:W2:Y:S02]  /*9ab0*/  MUFU.EX2 R179, R154 ;  /* 0x0000009a00b37308 */ /* 0x000ea40000000800 */
[----:B------:R-:W-:Y:S02]  /*9ac0*/  FADD.FTZ R151, R145, R0 ;  /* 0x0000000091977221 */ /* 0x000fe40000010000 */
[----:B------:R-:W-:Y:S02]  /*9ad0*/  FADD.FTZ R0, R147, R144 ;  /* 0x0000009093007221 */ /* 0x000fe40000010000 */
        /* <DEDUP_REMOVED lines=31> */
[----:B---3--:R-:W-:Y:S01]  /*9cd0*/  F2FP.BF16.PACK_AB R137, R150, R149 ;  /* 0x000000959689723e */ /* 0x008fe200000010ff */
[----:B------:R-:W-:Y:S02]  /*9ce0*/  FADD.FTZ R2, R146, R0 ;  /* 0x0000000092027221 */ /* 0x000fe40000010000 */
[----:B------:R-:W-:Y:S01]  /*9cf0*/  F2FP.BF16.PACK_AB R138, R157, R156 ;  /* 0x0000009c9d8a723e */ /* 0x000fe200000010ff */
[----:B------:R-:W-:Y:S01]  /*9d00*/  FFMA.FTZ R0, R176, c[0x0][0x2d0], -R134 ;  /* 0x0000b400b0007a23 */ /* 0x000fe20000010886 */
[----:B----4-:R-:W-:Y:S03]  /*9d10*/  F2FP.BF16.PACK_AB R139, R174, R148 ;  /* 0x00000094ae8b723e */ /* 0x010fe600000010ff */
[----:B------:R-:W-:Y:S01]  /*9d20*/  MOV R176, R153 ;  /* 0x0000009900b07202 */ /* 0x000fe20000000f00 */
[----:B------:R1:W-:Y:S01]  /*9d30*/  MUFU.EX2 R172, R0 ;  /* 0x0000000000ac7308 */ /* 0x0003e20000000800 */
[----:B--2---:R-:W-:Y:S01]  /*9d40*/  F2FP.BF16.PACK_AB R168, R179, R175 ;  /* 0x000000afb3a8723e */ /* 0x004fe200000010ff */
[----:B------:R-:W-:Y:S01]  /*9d50*/  FADD.FTZ R2, R149, R2 ;  /* 0x0000000295027221 */ /* 0x000fe20000010000 */
[C---:B------:R-:W-:Y:S05]  /*9d60*/  HMMA.16816.F32.BF16 R4, R136.reuse, R140, R4 ;  /* 0x0000008c8804723c */ /* 0x040fea0000041804 */
[----:B------:R-:W-:Y:S03]  /*9d70*/  FADD.FTZ R2, R150, R2 ;  /* 0x0000000296027221 */ /* 0x000fe60000010000 */
[C---:B------:R-:W-:Y:S01]  /*9d80*/  HMMA.16816.F32.BF16 R8, R136.reuse, R142, R8 ;  /* 0x0000008e8808723c */ /* 0x040fe20000041808 */
[----:B------:R-:W2:Y:S03]  /*9d90*/  LDSM.16.MT88.4 R140, [R240+0x800] ;  /* 0x00080000f08c783b */ /* 0x000ea60000004200 */
[----:B------:R-:W-:Y:S04]  /*9da0*/  FADD.FTZ R2, R148, R2 ;  /* 0x0000000294027221 */ /* 0x000fe80000010000 */
[----:B------:R-:W-:Y:S04]  /*9db0*/  FADD.FTZ R2, R174, R2 ;  /* 0x00000002ae027221 */ /* 0x000fe80000010000 */
[--C-:B-1----:R-:W-:Y:S02]  /*9dc0*/  FFMA.FTZ R0, R177, c[0x0][0x2d0], -R134.reuse ;  /* 0x0000b400b1007a23 */ /* 0x102fe40000010886 */
[----:B------:R-:W3:Y:S02]  /*9dd0*/  LDL R177, [R1+0x60] ;  /* 0x0000600001b17983 */ /* 0x000ee40000100800 */
[----:B------:R1:W4:Y:S01]  /*9de0*/  MUFU.EX2 R173, R0 ;  /* 0x0000000000ad7308 */ /* 0x0003220000000800 */
[C---:B--2---:R-:W-:Y:S03]  /*9df0*/  HMMA.16816.F32.BF16 R12, R136.reuse, R140, R12 ;  /* 0x0000008c880c723c */ /* 0x044fe6000004180c */
[--C-:B-1----:R-:W-:Y:S01]  /*9e00*/  FFMA.FTZ R0, R178, c[0x0][0x2d0], -R134.reuse ;  /* 0x0000b400b2007a23 */ /* 0x102fe20000010886 */
[----:B------:R-:W-:Y:S01]  /*9e10*/  MOV R178, R152 ;  /* 0x0000009800b27202 */ /* 0x000fe20000000f00 */
[----:B------:R-:W-:Y:S01]  /*9e20*/  FFMA.FTZ R134, R132, c[0x0][0x2d0], -R134 ;  /* 0x0000b40084867a23 */ /* 0x000fe20000010886 */
[----:B------:R-:W-:Y:S01]  /*9e30*/  LDSM.16.MT88.4 R152, [R238+0x1000] ;  /* 0x00100000ee98783b */ /* 0x000fe20000004200 */
[----:B----4-:R-:W-:Y:S01]  /*9e40*/  F2FP.BF16.PACK_AB R169, R173, R172 ;  /* 0x000000acada9723e */ /* 0x010fe200000010ff */
[C---:B------:R-:W-:Y:S01]  /*9e50*/  HMMA.16816.F32.BF16 R16, R136.reuse, R142, R16 ;  /* 0x0000008e8810723c */ /* 0x040fe20000041810 */
[----:B------:R1:W-:Y:S05]  /*9e60*/  MUFU.EX2 R132, R0 ;  /* 0x0000000000847308 */ /* 0x0003ea0000000800 */
[----:B------:R-:W2:Y:S05]  /*9e70*/  LDSM.16.MT88.4 R140, [R239+0x800] ;  /* 0x00080000ef8c783b */ /* 0x000eaa0000004200 */
[----:B------:R-:W4:Y:S01]  /*9e80*/  MUFU.EX2 R134, R134 ;  /* 0x0000008600867308 */ /* 0x000f220000000800 */
[----:B-1----:R-:W-:Y:S04]  /*9e90*/  FADD.FTZ R0, R156, R151 ;  /* 0x000000979c007221 */ /* 0x002fe80000010000 */
[----:B------:R-:W-:Y:S04]  /*9ea0*/  FADD.FTZ R0, R157, R0 ;  /* 0x000000009d007221 */ /* 0x000fe80000010000 */
[----:B------:R-:W-:Y:S01]  /*9eb0*/  FADD.FTZ R0, R175, R0 ;  /* 0x00000000af007221 */ /* 0x000fe20000010000 */
[----:B----4-:R-:W-:Y:S01]  /*9ec0*/  F2FP.BF16.PACK_AB R171, R134, R132 ;  /* 0x0000008486ab723e */ /* 0x010fe200000010ff */
[C---:B--2---:R-:W-:Y:S08]  /*9ed0*/  HMMA.16816.F32.BF16 R20, R136.reuse, R140, R20 ;  /* 0x0000008c8814723c */ /* 0x044ff00000041814 */
        /* <DEDUP_REMOVED lines=13> */
[----:B------:R-:W1:Y:S02]  /*9fb0*/  LDSM.16.MT88.4 R140, [R241+0x2000] ;  /* 0x00200000f18c783b */ /* 0x000e640000004200 */
[----:B---3--:R-:W-:Y:S05]  /*9fc0*/  ISETP.GT.AND P0, PT, R176, R177, PT ;  /* 0x000000b1b000720c */ /* 0x008fea0003f04270 */
        /* <DEDUP_REMOVED lines=22> */
[----:B------:R-:W-:Y:S01]  /*a130*/  MOV R141, R145 ;  /* 0x00000091008d7202 */ /* 0x000fe20000000f00 */
[C---:B------:R-:W-:Y:S01]  /*a140*/  HMMA.16816.F32.BF16 R120, R136.reuse, R142, R120 ;  /* 0x0000008e8878723c */ /* 0x040fe20000041878 */
[----:B------:R-:W1:Y:S03]  /*a150*/  LDSM.16.MT88.4 R144, [R241+0x5000] ;  /* 0x00500000f190783b */ /* 0x000e660000004200 */
[-C--:B------:R-:W-:Y:S04]  /*a160*/  F2FP.BF16.PACK_AB R170, R178, R141.reuse ;  /* 0x0000008db2aa723e */ /* 0x080fe800000010ff */
        /* <DEDUP_REMOVED lines=10> */
[C---:B------:R-:W-:Y:S07]  /*a210*/  HMMA.16816.F32.BF16 R144, R168.reuse, R146, R16 ;  /* 0x00000092a890723c */ /* 0x040fee0000041810 */
[----:B------:R-:W-:Y:S02]  /*a220*/  MOV R19, R141 ;  /* 0x0000008d00137202 */ /* 0x000fe40000000f00 */
        /* <DEDUP_REMOVED lines=39> */
[----:B------:R-:W-:Y:S02]  /*a4a0*/  FADD.FTZ R2, R179, R0 ;  /* 0x00000000b3027221 */ /* 0x000fe40000010000 */
[----:B------:R-:W-:Y:S02]  /*a4b0*/  FADD.FTZ R0, R173, R4 ;  /* 0x00000004ad007221 */ /* 0x000fe40000010000 */
[----:B------:R-:W-:Y:S04]  /*a4c0*/  FADD.FTZ R2, R19, R2 ;  /* 0x0000000213027221 */ /* 0x000fe80000010000 */
[----:B------:R-:W-:Y:S01]  /*a4d0*/  FADD.FTZ R4, R178, R2 ;  /* 0x00000002b2047221 */ /* 0x000fe20000010000 */
[----:B------:R-:W-:Y:S01]  /*a4e0*/  IADD3 R2, R176, -0x1, RZ ;  /* 0xffffffffb0027810 */ /* 0x000fe20007ffe0ff */
[----:B------:R-:W-:Y:S01]  /*a4f0*/  FADD.FTZ R0, R132, R0 ;  /* 0x0000000084007221 */ /* 0x000fe20000010000 */
[-C--:B------:R-:W-:Y:S02]  /*a500*/  MOV R132, R3.reuse ;  /* 0x0000000300847202 */ /* 0x080fe40000000f00 */
[----:B------:R-:W-:Y:S01]  /*a510*/  STL [R1+0x24], R4 ;  /* 0x0000240401007387 */ /* 0x000fe20000100800 */
[----:B------:R-:W-:Y:S01]  /*a520*/  FADD.FTZ R0, R134, R0 ;  /* 0x0000000086007221 */ /* 0x000fe20000010000 */
[----:B------:R-:W-:Y:S04]  /*a530*/  MOV R134, R3 ;  /* 0x0000000300867202 */ /* 0x000fe80000000f00 */
[----:B------:R1:W-:Y:S04]  /*a540*/  STL [R1+0x28], R0 ;  /* 0x0000280001007387 */ /* 0x0003e80000100800 */
[----:B------:R2:W-:Y:S01]  /*a550*/  STL [R1+0x20], R2 ;  /* 0x0000200201007387 */ /* 0x0005e20000100800 */
[----:B-1----:R-:W-:Y:S02]  /*a560*/  MOV R0, R2 ;  /* 0x0000000200007202 */ /* 0x002fe40000000f00 */
[----:B--2---:R-:W-:Y:S03]  /*a570*/  MOV R2, R133 ;  /* 0x0000008500027202 */ /* 0x004fe60000000f00 */
[----:B------:R1:W-:Y:S01]  /*a580*/  STL [R1+0x1c], R0 ;  /* 0x00001c0001007387 */ /* 0x0003e20000100800 */
[----:B------:R-:W-:-:S05]  /*a590*/  @P0 BRA `(.L_x_436) ;  /* 0xffffc62000000947 */ /* 0x000fca000383ffff */
.L_x_423:
[----:B-1----:R-:W2:Y:S04]  /*a5a0*/  LDL R0, [R1+0x68] ;  /* 0x0000680001007983 */ /* 0x002ea80000100800 */
[----:B------:R-:W3:Y:S04]  /*a5b0*/  LDL R4, [R1+0x34] ;  /* 0x0000340001047983 */ /* 0x000ee80000100800 */
[----:B------:R-:W3:Y:S01]  /*a5c0*/  LDL R3, [R1+0x38] ;  /* 0x0000380001037983 */ /* 0x000ee20000100800 */
[----:B------:R-:W-:-:S05]  /*a5d0*/  IMAD.MOV.U32 R5, RZ, RZ, c[0x0][0x2c4] ;  /* 0x0000b100ff057624 */ /* 0x000fca00078e00ff */
[----:B------:R-:W-:Y:S01]  /*a5e0*/  ISETP.NE.AND P0, PT, R5, 0x1, PT ;  /* 0x000000010500780c */ /* 0x000fe20003f05270 */
[----:B------:R-:W-:Y:S01]  /*a5f0*/  IMAD.MOV.U32 R5, RZ, RZ, c[0x0][0x32c] ;  /* 0x0000cb00ff057624 */ /* 0x000fe200078e00ff */
[----:B--2---:R-:W-:-:S11]  /*a600*/  IADD3 R0, R0, 0x7f, RZ ;  /* 0x0000007f00007810 */ /* 0x004fd60007ffe0ff */
[----:B------:R-:W-:-:S05]  /*a610*/  @P0 IMAD.HI.U32 R2, R0, c[0x0][0x2c8], RZ ;  /* 0x0000b20000020a27 */ /* 0x000fca00078e00ff */
[----:B------:R-:W-:Y:S02]  /*a620*/  @P0 SHF.R.U32.HI R0, RZ, c[0x0][0x2cc], R2 ;  /* 0x0000b300ff000a19 */ /* 0x000fe40000011602 */
[----:B------:R-:W-:Y:S02]  /*a630*/  ISETP.GE.AND P0, PT, R5, 0x1, PT ;  /* 0x000000010500780c */ /* 0x000fe40003f06270 */
[----:B---3--:R-:W-:-:S05]  /*a640*/  IADD3 R2, R3, 0x1, -R4 ;  /* 0x0000000103027810 */ /* 0x008fca0007ffe804 */
[----:B------:R-:W-:-:S05]  /*a650*/  IMAD.IADD R0, R2, 0x1, R0 ;  /* 0x0000000102007824 */ /* 0x000fca00078e0200 */
[----:B------:R-:W-:Y:S01]  /*a660*/  IADD3 R2, R0, -c[0x0][0x324], RZ ;  /* 0x8000c90000027a10 */ /* 0x000fe20007ffe0ff */
[----:B------:R-:W-:Y:S05]  /*a670*/  @!P0 BRA `(.L_x_437) ;  /* 0x0000011000008947 */ /* 0x000fea0003800000 */
[----:B------:R-:W-:Y:S01]  /*a680*/  ISETP.GT.AND P0, PT, R0, -0x1, PT ;  /* 0xffffffff0000780c */ /* 0x000fe20003f04270 */
[----:B------:R-:W-:-:S12]  /*a690*/  BSSY B0, `(.L_x_438) ;  /* 0x000000d000007945 */ /* 0x000fd80003800000 */
        /* <DEDUP_REMOVED lines=8> */
.L_x_439:
[----:B------:R-:W-:-:S04]  /*a720*/  MOV R3, c[0x0][0x32c] ;  /* 0x0000cb0000037a02 */ /* 0x000fc80000000f00 */
[----:B------:R-:W-:-:S13]  /*a730*/  ISETP.NE.AND P0, PT, R3, 0x1, PT ;  /* 0x000000010300780c */ /* 0x000fda0003f05270 */
[----:B------:R-:W-:-:S05]  /*a740*/  @P0 IMAD.HI.U32 R3, R0, c[0x0][0x330], RZ ;  /* 0x0000cc0000030a27 */ /* 0x000fca00078e00ff */
[----:B------:R-:W-:Y:S02]  /*a750*/  @P0 SHF.R.U32.HI R0, RZ, c[0x0][0x334], R3 ;  /* 0x0000cd00ff000a19 */ /* 0x000fe40000011603 */
.L_x_440:
[----:B------:R-:W-:Y:S05]  /*a760*/  BSYNC B0 ;  /* 0x0000000000007941 */ /* 0x000fea0003800000 */
.L_x_438:
[----:B------:R-:W-:-:S05]  /*a770*/  IMAD R0, R0, c[0x0][0x32c], RZ ;  /* 0x0000cb0000007a24 */ /* 0x000fca00078e02ff */
[----:B------:R-:W-:Y:S02]  /*a780*/  IMNMX R2, R2, R0, !PT ;  /* 0x0000000002027217 */ /* 0x000fe40007800200 */
.L_x_437:
[----:B------:R-:W2:Y:S04]  /*a790*/  LDL R0, [R1+0x20] ;  /* 0x0000200001007983 */ /* 0x000ea80000100800 */
[----:B------:R-:W3:Y:S01]  /*a7a0*/  LDL R4, [R1+0x30] ;  /* 0x0000300001047983 */ /* 0x000ee20000100800 */
[----:B------:R-:W-:-:S05]  /*a7b0*/  IADD3 R2, R2, 0x2f, RZ ;  /* 0x0000002f02027810 */ /* 0x000fca0007ffe0ff */
[----:B------:R-:W-:-:S04]  /*a7c0*/  IMAD.HI R2, R2, 0x2aaaaaab, RZ ;  /* 0x2aaaaaab02027827 */ /* 0x000fc800078e02ff */
[----:B--2---:R-:W-:Y:S01]  /*a7d0*/  IMAD.MOV.U32 R3, RZ, RZ, R0 ;  /* 0x000000ffff037224 */ /* 0x004fe200078e0000 */
[----:B------:R-:W-:-:S04]  /*a7e0*/  SHF.R.U32.HI R0, RZ, 0x1f, R2 ;  /* 0x0000001fff007819 */ /* 0x000fc80000011602 */
[----:B------:R-:W-:-:S04]  /*a7f0*/  LEA.HI.SX32 R0, R2, R0, 0x1d ;  /* 0x0000000002007211 */ /* 0x000fc800078feaff */
[----:B---3--:R-:W-:-:S04]  /*a800*/  IMNMX R4, R4, R0, !PT ;  /* 0x0000000004047217 */ /* 0x008fc80007800200 */
[----:B------:R-:W-:Y:S01]  /*a810*/  ISETP.GE.AND P0, PT, R3, R4, PT ;  /* 0x000000040300720c */ /* 0x000fe20003f06270 */
[----:B------:R1:W-:-:S12]  /*a820*/  STL [R1+0x64], R4 ;  /* 0x0000640401007387 */ /* 0x0003d80000100800 */
[----:B------:R-:W-:Y:S05]  /*a830*/  @!P0 BRA `(.L_x_441) ;  /* 0x00002da000008947 */ /* 0x000fea0003800000 */
.L_x_446:
[----:B------:R-:W2:Y:S01]  /*a840*/  LDL R2, [R1] ;  /* 0x0000000001027983 */ /* 0x000ea20000100800 */
[----:B------:R-:W-:Y:S04]  /*a850*/  DEPBAR.LE SB0, 0x0 ;  /* 0x000080000000791a */ /* 0x000fe80000000000 */
[----:B------:R-:W3:Y:S01]  /*a860*/  LDL R134, [R1+0x20] ;  /* 0x0000200001867983 */ /* 0x000ee20000100800 */
[----:B------:R-:W-:Y:S01]  /*a870*/  WARPSYNC 0xffffffff ;  /* 0xffffffff00007948 */ /* 0x000fe20003800000 */
[----:B------:R-:W-:Y:S02]  /*a880*/  BSSY B0, `(.L_x_442) ;  /* 0x0000036000007945 */ /* 0x000fe40003800000 */
[----:B------:R-:W4:Y:S04]  /*a890*/  LDL R13, [R1+0x30] ;  /* 0x00003000010d7983 */ /* 0x000f280000100800 */
[----:B------:R-:W5:Y:S04]  /*a8a0*/  LDL R0, [R1+0x14] ;  /* 0x0000140001007983 */ /* 0x000f680000100800 */
[----:B------:R-:W-:Y:S06]  /*a8b0*/  BAR.SYNC.DEFER_BLOCKING 0x0 ;  /* 0x0000000000007b1d */ /* 0x000fec0000010000 */
[----:B------:R-:W1:Y:S04]  /*a8c0*/  LDSM.16.M88.4 R8, [R135] ;  /* 0x000000008708783b */ /* 0x000e680000000200 */
[----:B------:R-:W1:Y:S04]  /*a8d0*/  LDSM.16.M88.4 R16, [R135+0x800] ;  /* 0x000800008710783b */ /* 0x000e680000000200 */
[----:B------:R-:W1:Y:S04]  /*a8e0*/  LDSM.16.M88.4 R24, [R135+0x1000] ;  /* 0x001000008718783b */ /* 0x000e680000000200 */
[----:B------:R-:W1:Y:S04]  /*a8f0*/  LDSM.16.M88.4 R168, [R242] ;  /* 0x00000000f2a8783b */ /* 0x000e680000000200 */
[----:B------:R-:W1:Y:S04]  /*a900*/  LDSM.16.M88.4 R172, [R252] ;  /* 0x00000000fcac783b */ /* 0x000e680000000200 */
[----:B--2---:R2:W1:Y:S04]  /*a910*/  LDSM.16.M88.4 R176, [R2] ;  /* 0x0000000002b0783b */ /* 0x0044680000000200 */
[----:B---3--:R3:W-:Y:S01]  /*a920*/  STL [R1+0x60], R134 ;  /* 0x0000608601007387 */ /* 0x0087e20000100800 */
[----:B----4-:R-:W-:Y:S02]  /*a930*/  ISETP.GT.AND P0, PT, R13, R134, PT ;  /* 0x000000860d00720c */ /* 0x010fe40003f04270 */
[C---:B-----5:R-:W-:Y:S02]  /*a940*/  LOP3.LUT P6, RZ, R0.reuse, 0x100, RZ, 0xc0, !PT ;  /* 0x0000010000ff7812 */ /* 0x060fe400078cc0ff */
[C---:B------:R-:W-:Y:S02]  /*a950*/  LOP3.LUT P5, RZ, R0.reuse, 0x80, RZ, 0xc0, !PT ;  /* 0x0000008000ff7812 */ /* 0x040fe400078ac0ff */
[----:B------:R-:W-:Y:S01]  /*a960*/  LOP3.LUT P4, RZ, R0, 0x40, RZ, 0xc0, !PT ;  /* 0x0000004000ff7812 */ /* 0x000fe2000788c0ff */
[----:B--2---:R-:W-:Y:S06]  /*a970*/  IMAD.MOV.U32 R2, RZ, RZ, R133 ;  /* 0x000000ffff027224 */ /* 0x004fec00078e0085 */
[----:B------:R-:W-:-:S05]  /*a980*/  @P0 BRA `(.L_x_443) ;  /* 0x0000025000000947 */ /* 0x000fca0003800000 */
[----:B------:R-:W2:Y:S01]  /*a990*/  LDL.64 R22, [R1+0x58] ;  /* 0x0000580001167983 */ /* 0x000ea20000100a00 */
[----:B------:R-:W-:Y:S01]  /*a9a0*/  LOP3.LUT P3, RZ, R0, 0x200, RZ, 0xc0, !PT ;  /* 0x0000020000ff7812 */ /* 0x000fe2000786c0ff */
[----:B-1----:R-:W-:Y:S01]  /*a9b0*/  IMAD.WIDE.U32 R4, R134, c[0x0][0x208], RZ ;  /* 0x0000820086047a25 */ /* 0x002fe200078e00ff */
[----:B------:R-:W-:Y:S01]  /*a9c0*/  SHF.R.S32.HI R0, RZ, 0x1f, R134 ;  /* 0x0000001fff007819 */ /* 0x000fe20000011486 */
[----:B------:R-:W4:Y:S04]  /*a9d0*/  LDL.64 R20, [R1+0x48] ;  /* 0x0000480001147983 */ /* 0x000f280000100a00 */
        /* <DEDUP_REMOVED lines=11> */
[----:B--2---:R-:W-:Y:S01]  /*aa90*/  IADD3 R5, P1, R22, R4, RZ ;  /* 0x0000000416057210 */ /* 0x004fe20007f3e0ff */
[----:B------:R-:W-:Y:S05]  /*aaa0*/  @!P2 IMAD.MOV.U32 R4, RZ, RZ, c[0x0][0x20c] ;  /* 0x00008300ff04a624 */ /* 0x000fea00078e00ff */
[----:B------:R-:W-:Y:S01]  /*aab0*/  @!P2 LEA.HI.X R4, R0, R3, R4, 0x5, P0 ;  /* 0x000000030004a211 */ /* 0x000fe200000f2c04 */
[----:B----4-:R-:W-:Y:S01]  /*aac0*/  IMAD.X R3, R3, 0x1, R21, P1 ;  /* 0x0000000103037824 */ /* 0x010fe200008e0615 */
        /* <DEDUP_REMOVED lines=17> */
.L_x_443:
[----:B------:R-:W-:Y:S05]  /*abe0*/  BSYNC B0 ;  /* 0x0000000000007941 */ /* 0x000fea0003800000 */
.L_x_442:
[C---:B-1----:R-:W-:Y:S01]  /*abf0*/  HMMA.16816.F32.BF16 R4, R160.reuse, R8, RZ ;  /* 0x00000008a004723c */ /* 0x042fe200000418ff */
        /* <DEDUP_REMOVED lines=136> */
[----:B------:R-:W-:Y:S04]  /*b480*/  FMUL.FTZ R0, R4, c[0x0][0x320] ;  /* 0x0000c80004007a20 */ /* 0x000fe80000410000 */
[----:B------:R2:W-:Y:S04]  /*b490*/  MUFU.TANH R176, R0 ;  /* 0x0000000000b07308 */ /* 0x0005e80000002400 */
[----:B------:R-:W-:Y:S01]  /*b4a0*/  FMUL.FTZ R11, R11, c[0x0][0x320] ;  /* 0x0000c8000b0b7a20 */ /* 0x000fe20000410000 */
[C---:B-1----:R-:W-:Y:S03]  /*b4b0*/  HMMA.16816.F32.BF16 R12, R232.reuse, R168, R12 ;  /* 0x000000a8e80c723c */ /* 0x042fe6000004180c */
[----:B------:R-:W-:Y:S02]  /*b4c0*/  FMUL.FTZ R10, R10, c[0x0][0x320] ;  /* 0x0000c8000a0a7a20 */ /* 0x000fe40000410000 */
[----:B------:R-:W-:Y:S03]  /*b4d0*/  MUFU.TANH R177, R11 ;  /* 0x0000000b00b17308 */ /* 0x000fe60000002400 */
[C---:B------:R-:W-:Y:S07]  /*b4e0*/  HMMA.16816.F32.BF16 R16, R232.reuse, R170, R16 ;  /* 0x000000aae810723c */ /* 0x040fee0000041810 */
[----:B------:R-:W-:Y:S01]  /*b4f0*/  MUFU.TANH R178, R10 ;  /* 0x0000000a00b27308 */ /* 0x000fe20000002400 */
[----:B--2---:R-:W-:Y:S09]  /*b500*/  FMUL.FTZ R0, R5, c[0x0][0x320] ;  /* 0x0000c80005007a20 */ /* 0x004ff20000410000 */
[----:B------:R1:W-:Y:S02]  /*b510*/  MUFU.TANH R175, R0 ;  /* 0x0000000000af7308 */ /* 0x0003e40000002400 */
[----:B-1----:R-:W-:Y:S08]  /*b520*/  FMUL.FTZ R0, R6, c[0x0][0x320] ;  /* 0x0000c80006007a20 */ /* 0x002ff00000410000 */
[----:B------:R1:W-:Y:S02]  /*b530*/  MUFU.TANH R179, R0 ;  /* 0x0000000000b37308 */ /* 0x0003e40000002400 */
[----:B-1----:R-:W-:Y:S08]  /*b540*/  FMUL.FTZ R0, R7, c[0x0][0x320] ;  /* 0x0000c80007007a20 */ /* 0x002ff00000410000 */
[----:B------:R1:W2:Y:S02]  /*b550*/  MUFU.TANH R4, R0 ;  /* 0x0000000000047308 */ /* 0x0002a40000002400 */
[----:B-1----:R-:W-:Y:S01]  /*b560*/  FMUL.FTZ R0, R8, c[0x0][0x320] ;  /* 0x0000c80008007a20 */ /* 0x002fe20000410000 */
[----:B--2---:R-:W-:Y:S01]  /*b570*/  STL [R1+0x1c], R4 ;  /* 0x00001c0401007387 */ /* 0x004fe20000100800 */
[----:B------:R-:W-:Y:S01]  /*b580*/  MOV R8, R3 ;  /* 0x0000000300087202 */ /* 0x000fe20000000f00 */
[----:B------:R-:W-:Y:S05]  /*b590*/  FMUL.FTZ R3, R13, c[0x0][0x320] ;  /* 0x0000c8000d037a20 */ /* 0x000fea0000410000 */
[----:B------:R1:W2:Y:S01]  /*b5a0*/  MUFU.TANH R174, R0 ;  /* 0x0000000000ae7308 */ /* 0x0002a20000002400 */
[----:B------:R-:W4:Y:S01]  /*b5b0*/  LDSM.16.M88.4 R4, [R236+0x5800] ;  /* 0x00580000ec04783b */ /* 0x000f220000000200 */
[----:B------:R-:W-:Y:S07]  /*b5c0*/  DEPBAR.LE SB0, 0x0 ;  /* 0x000080000000791a */ /* 0x000fee0000000000 */
[----:B------:R-:W-:Y:S01]  /*b5d0*/  BAR.SYNC.DEFER_BLOCKING 0x0 ;  /* 0x0000000000007b1d */ /* 0x000fe20000010000 */
[----:B-1----:R-:W-:Y:S01]  /*b5e0*/  FMUL.FTZ R0, R9, c[0x0][0x320] ;  /* 0x0000c80009007a20 */ /* 0x002fe20000410000 */
[----:B------:R-:W-:Y:S04]  /*b5f0*/  MOV R9, R134 ;  /* 0x0000008600097202 */ /* 0x000fe80000000f00 */
[----:B---3--:R-:W1:Y:S10]  /*b600*/  MUFU.TANH R134, R3 ;  /* 0x0000000300867308 */ /* 0x008e740000002400 */
[----:B------:R3:W1:Y:S01]  /*b610*/  MUFU.TANH R172, R0 ;  /* 0x0000000000ac7308 */ /* 0x0006620000002400 */
[C---:B----4-:R-:W-:Y:S08]  /*b620*/  HMMA.16816.F32.BF16 R20, R232.reuse, R4, R20 ;  /* 0x00000004e814723c */ /* 0x050ff00000041814 */
[----:B------:R-:W-:Y:S04]  /*b630*/  HMMA.16816.F32.BF16 R24, R232, R6, R24 ;  /* 0x00000006e818723c */ /* 0x000fe80000041818 */
[----:B---3--:R-:W-:Y:S04]  /*b640*/  FMUL.FTZ R0, R12, c[0x0][0x320] ;  /* 0x0000c8000c007a20 */ /* 0x008fe80000410000 */
[----:B------:R3:W4:Y:S04]  /*b650*/  MUFU.TANH R168, R0 ;  /* 0x0000000000a87308 */ /* 0x0007280000002400 */
[----:B---3--:R-:W-:Y:S06]  /*b660*/  FMUL.FTZ R0, R14, c[0x0][0x320] ;  /* 0x0000c8000e007a20 */ /* 0x008fec0000410000 */
[----:B------:R3:W1:Y:S02]  /*b670*/  MUFU.TANH R173, R0 ;  /* 0x0000000000ad7308 */ /* 0x0006640000002400 */
[----:B---3--:R-:W-:Y:S08]  /*b680*/  FMUL.FTZ R0, R15, c[0x0][0x320] ;  /* 0x0000c8000f007a20 */ /* 0x008ff00000410000 */
        /* <DEDUP_REMOVED lines=11> */
[----:B---3--:R-:W-:Y:S01]  /*b740*/  FMUL.FTZ R0, R21, c[0x0][0x320] ;  /* 0x0000c80015007a20 */ /* 0x008fe20000410000 */
[----:B------:R-:W-:Y:S07]  /*b750*/  MOV R21, R9 ;  /* 0x0000000900157202 */ /* 0x000fee0000000f00 */
[----:B------:R3:W1:Y:S01]  /*b760*/  MUFU.TANH R12, R0 ;  /* 0x00000000000c7308 */ /* 0x0006620000002400 */
[----:B------:R-:W-:Y:S01]  /*b770*/  ISETP.GT.AND P0, PT, R21, R8, PT ;  /* 0x000000081500720c */ /* 0x000fe20003f04270 */
        /* <DEDUP_REMOVED lines=11> */
[----:B------:R3:W1:Y:S01]  /*b830*/  MUFU.TANH R3, R0 ;  /* 0x0000000000037308 */ /* 0x0006620000002400 */
[----:B------:R-:W-:-:S05]  /*b840*/  @!P0 BRA `(.L_x_445) ;  /* 0x000002c000008947 */ /* 0x000fca0003800000 */
[----:B--2-4-:R-:W2:Y:S01]  /*b850*/  LDL.64 R24, [R1+0x50] ;  /* 0x0000500001187983 */ /* 0x014ea20000100a00 */
[----:B---3--:R-:W-:Y:S03]  /*b860*/  IADD3 R0, R21, -0x1, RZ ;  /* 0xffffffff15007810 */ /* 0x008fe60007ffe0ff */
[----:B------:R-:W3:Y:S01]  /*b870*/  LDL.64 R22, [R1+0x40] ;  /* 0x0000400001167983 */ /* 0x000ee20000100a00 */
[----:B------:R-:W-:Y:S03]  /*b880*/  SHF.R.S32.HI R5, RZ, 0x1f, R0 ;  /* 0x0000001fff057819 */ /* 0x000fe60000011400 */
[----:B------:R-:W4:Y:S02]  /*b890*/  LDL R19, [R1+0x14] ;  /* 0x0000140001137983 */ /* 0x000f240000100800 */
[----:B------:R-:W-:Y:S02]  /*b8a0*/  IMAD R5, R5, c[0x0][0x1e0], RZ ;  /* 0x0000780005057a24 */ /* 0x000fe400078e02ff */
[----:B------:R-:W5:Y:S02]  /*b8b0*/  LDL R170, [R1+0x18] ;  /* 0x0000180001aa7983 */ /* 0x000f640000100800 */
[----:B------:R-:W-:Y:S02]  /*b8c0*/  IMAD R5, R0, c[0x0][0x1e4], R5 ;  /* 0x0000790000057a24 */ /* 0x000fe400078e0205 */
[----:B------:R-:W1:Y:S02]  /*b8d0*/  S2R R9, SR_TID.X ;  /* 0x0000000000097919 */ /* 0x000e640000002100 */
        /* <DEDUP_REMOVED lines=18> */
[----:B----4-:R-:W-:Y:S03]  /*ba00*/  LOP3.LUT P3, RZ, R19, 0x200, RZ, 0xc0, !PT ;  /* 0x0000020013ff7812 */ /* 0x010fe6000786c0ff */
        /* <DEDUP_REMOVED lines=8> */
[----:B-----5:R1:W-:Y:S04]  /*ba90*/  @P1 LDGSTS.E.BYPASS.LTC128B.128 [R170+0x14080], [R8.64], !P3 ;  /* 0x1408000008aa1fae */ /* 0x0203e8000d901d46 */
[----:B------:R1:W-:Y:S04]  /*baa0*/  @P1 LDGSTS.E.BYPASS.LTC128B.128 [R170+0x15880], [R8.64+0x80], !P6 ;  /* 0x1588008008aa1fae */ /* 0x0003e8000f101d46 */
[----:B------:R1:W-:Y:S04]  /*bab0*/  @P1 LDGSTS.E.BYPASS.LTC128B.128 [R170+0x17080], [R8.64+0x100], !P5 ;  /* 0x1708010008aa1fae */ /* 0x0003e8000e901d46 */
[----:B------:R1:W-:Y:S04]  /*bac0*/  @P1 LDGSTS.E.BYPASS.LTC128B.128 [R170+0x18880], [R8.64+0x180], !P4 ;  /* 0x1888018008aa1fae */ /* 0x0003e8000e101d46 */
[----:B------:R1:W-:Y:S04]  /*bad0*/  @P0 LDGSTS.E.BYPASS.LTC128B.128 [R170+0x15080], [R6.64], !P3 ;  /* 0x1508000006aa0fae */ /* 0x0003e8000d901d46 */
[----:B------:R1:W-:Y:S04]  /*bae0*/  @P0 LDGSTS.E.BYPASS.LTC128B.128 [R170+0x16880], [R6.64+0x80], !P6 ;  /* 0x1688008006aa0fae */ /* 0x0003e8000f101d46 */
[----:B------:R1:W-:Y:S04]  /*baf0*/  @P0 LDGSTS.E.BYPASS.LTC128B.128 [R170+0x18080], [R6.64+0x100], !P5 ;  /* 0x1808010006aa0fae */ /* 0x0003e8000e901d46 */
[----:B------:R1:W-:Y:S02]  /*bb00*/  @P0 LDGSTS.E.BYPASS.LTC128B.128 [R170+0x19880], [R6.64+0x180], !P4 ;  /* 0x1988018006aa0fae */ /* 0x0003e4000e101d46 */
.L_x_445:
[----:B--2-4-:R-:W-:Y:S05]  /*bb10*/  BSYNC B0 ;  /* 0x0000000000007941 */ /* 0x014fea0003800000 */
.L_x_444:
[----:B-1----:R-:W2:Y:S01]  /*bb20*/  LDL.LU R9, [R1+0x24] ;  /* 0x0000240001097983 */ /* 0x002ea20000300800 */
[----:B---3--:R-:W-:Y:S03]  /*bb30*/  FMNMX.FTZ R0, R176, R133, !PT ;  /* 0x00000085b0007209 */ /* 0x008fe60007810000 */
[----:B------:R-:W3:Y:S01]  /*bb40*/  LDL.LU R27, [R1+0x1c] ;  /* 0x00001c00011b7983 */ /* 0x000ee20000300800 */
[----:B------:R-:W-:Y:S03]  /*bb50*/  FMNMX.FTZ R0, R175, R0, !PT ;  /* 0x00000000af007209 */ /* 0x000fe60007810000 */
        /* <DEDUP_REMOVED lines=19> */
[----:B------:R1:W4:Y:S01]  /*bc90*/  MUFU.EX2 R6, R0 ;  /* 0x0000000000067308 */ /* 0x0003220000000800 */
        /* <DEDUP_REMOVED lines=11> */
[----:B------:R-:W5:Y:S01]  /*bd50*/  MUFU.EX2 R7, R7 ;  /* 0x0000000700077308 */ /* 0x000f620000000800 */
[----:B-1----:R-:W-:Y:S02]  /*bd60*/  FFMA.FTZ R0, R172, c[0x0][0x2d0], -R2 ;  /* 0x0000b400ac007a23 */ /* 0x002fe40000010802 */
[C---:B----4-:R-:W-:Y:S01]  /*bd70*/  FMUL.FTZ R13, R6.reuse, R149 ;  /* 0x00000095060d7220 */ /* 0x050fe20000410000 */
[----:B------:R-:W-:Y:S01]  /*bd80*/  MOV R149, R25 ;  /* 0x0000001900957202 */ /* 0x000fe20000000f00 */
[C---:B------:R-:W-:Y:S05]  /*bd90*/  FMUL.FTZ R25, R6.reuse, R137 ;  /* 0x0000008906197220 */ /* 0x040fea0000410000 */
[----:B------:R-:W-:Y:S01]  /*bda0*/  MUFU.EX2 R2, R0 ;  /* 0x0000000000027308 */ /* 0x000fe20000000800 */
[C---:B------:R-:W-:Y:S01]  /*bdb0*/  FMUL.FTZ R16, R6.reuse, R144 ;  /* 0x0000009006107220 */ /* 0x040fe20000410000 */
[----:B------:R-:W-:Y:S01]  /*bdc0*/  MOV R144, R26 ;  /* 0x0000001a00907202 */ /* 0x000fe20000000f00 */
[C---:B------:R-:W-:Y:S02]  /*bdd0*/  FMUL.FTZ R12, R6.reuse, R148 ;  /* 0x00000094060c7220 */ /* 0x040fe40000410000 */
[C---:B------:R-:W-:Y:S02]  /*bde0*/  FMUL.FTZ R28, R6.reuse, R28 ;  /* 0x0000001c061c7220 */ /* 0x040fe40000410000 */
[C---:B------:R-:W-:Y:S02]  /*bdf0*/  FMUL.FTZ R29, R6.reuse, R29 ;  /* 0x0000001d061d7220 */ /* 0x040fe40000410000 */
[C---:B------:R-:W-:Y:S01]  /*be00*/  FMUL.FTZ R32, R6.reuse, R32 ;  /* 0x0000002006207220 */ /* 0x040fe20000410000 */
[----:B------:R-:W1:Y:S01]  /*be10*/  MUFU.EX2 R5, R5 ;  /* 0x0000000500057308 */ /* 0x000e620000000800 */
[C---:B------:R-:W-:Y:S02]  /*be20*/  FMUL.FTZ R33, R6.reuse, R33 ;  /* 0x0000002106217220 */ /* 0x040fe40000410000 */
[C---:B------:R-:W-:Y:S01]  /*be30*/  FMUL.FTZ R36, R6.reuse, R36 ;  /* 0x0000002406247220 */ /* 0x040fe20000410000 */
[C---:B-----5:R-:W-:Y:S01]  /*be40*/  F2FP.BF16.PACK_AB R168, R7.reuse, R8 ;  /* 0x0000000807a8723e */ /* 0x060fe200000010ff */
        /* <DEDUP_REMOVED lines=54> */
[----:B---3--:R-:W-:Y:S04]  /*c1b0*/  FMNMX.FTZ R0, R27, R0, !PT ;  /* 0x000000001b007209 */ /* 0x008fe80007810000 */
        /* <DEDUP_REMOVED lines=19> */
[--C-:B------:R-:W-:Y:S01]  /*c2f0*/  FFMA.FTZ R179, R4, c[0x0][0x2d0], -R5.reuse ;  /* 0x0000b40004b37a23 */ /* 0x100fe20000010805 */
        /* <DEDUP_REMOVED lines=9> */
[C---:B------:R-:W-:Y:S01]  /*c390*/  FMUL.FTZ R17, R6.reuse, R145 ;  /* 0x0000009106117220 */ /* 0x040fe20000410000 */
[----:B------:R-:W-:Y:S01]  /*c3a0*/  MOV R145, R19 ;  /* 0x0000001300917202 */ /* 0x000fe20000000f00 */
[--C-:B------:R-:W-:Y:S02]  /*c3b0*/  FFMA.FTZ R173, R173, c[0x0][0x2d0], -R5.reuse ;  /* 0x0000b400adad7a23 */ /* 0x100fe40000010805 */
[----:B------:R-:W-:Y:S01]  /*c3c0*/  FFMA.FTZ R172, R171, c[0x0][0x2d0], -R5 ;  /* 0x0000b400abac7a23 */ /* 0x000fe20000010805 */
[----:B------:R-:W4:Y:S01]  /*c3d0*/  MUFU.EX2 R7, R7 ;  /* 0x0000000700077308 */ /* 0x000f220000000800 */
[C---:B------:R-:W-:Y:S01]  /*c3e0*/  FMUL.FTZ R5, R6.reuse, R157 ;  /* 0x0000009d06057220 */ /* 0x040fe20000410000 */
[----:B------:R-:W-:Y:S01]  /*c3f0*/  MOV R157, R21 ;  /* 0x00000015009d7202 */ /* 0x000fe20000000f00 */
[----:B------:R-:W-:Y:S01]  /*c400*/  FMUL.FTZ R21, R6, R141 ;  /* 0x0000008d06157220 */ /* 0x000fe20000410000 */
[----:B------:R-:W-:Y:S01]  /*c410*/  MOV R141, R10 ;  /* 0x0000000a008d7202 */ /* 0x000fe20000000f00 */
[C---:B-1----:R-:W-:Y:S02]  /*c420*/  FMUL.FTZ R26, R0.reuse, R138 ;  /* 0x0000008a001a7220 */ /* 0x042fe40000410000 */
[C---:B------:R-:W-:Y:S02]  /*c430*/  FMUL.FTZ R27, R0.reuse, R139 ;  /* 0x0000008b001b7220 */ /* 0x040fe40000410000 */
[C---:B------:R-:W-:Y:S02]  /*c440*/  FMUL.FTZ R18, R0.reuse, R146 ;  /* 0x0000009200127220 */ /* 0x040fe40000410000 */
[C---:B------:R-:W-:Y:S02]  /*c450*/  FMUL.FTZ R19, R0.reuse, R147 ;  /* 0x0000009300137220 */ /* 0x040fe40000410000 */
[----:B------:R-:W-:Y:S02]  /*c460*/  FMUL.FTZ R10, R0, R154 ;  /* 0x0000009a000a7220 */ /* 0x000fe40000410000 */
[C---:B---3--:R-:W-:Y:S01]  /*c470*/  FMUL.FTZ R8, R6.reuse, R152 ;  /* 0x0000009806087220 */ /* 0x048fe20000410000 */
[----:B------:R-:W-:Y:S01]  /*c480*/  MOV R152, R24 ;  /* 0x0000001800987202 */ /* 0x000fe20000000f00 */
[----:B------:R-:W-:Y:S02]  /*c490*/  FMUL.FTZ R24, R6, R136 ;  /* 0x0000008806187220 */ /* 0x000fe40000410000 */
[----:B------:R-:W1:Y:S01]  /*c4a0*/  LDSM.16.MT88.4 R136, [R238] ;  /* 0x00000000ee88783b */ /* 0x000e620000004200 */
[C---:B------:R-:W-:Y:S02]  /*c4b0*/  FMUL.FTZ R14, R0.reuse, R150 ;  /* 0x00000096000e7220 */ /* 0x040fe40000410000 */
[C---:B------:R-:W-:Y:S01]  /*c4c0*/  FMUL.FTZ R15, R0.reuse, R151 ;  /* 0x00000097000f7220 */ /* 0x040fe20000410000 */
[----:B------:R-:W-:Y:S01]  /*c4d0*/  MUFU.EX2 R150, R134 ;  /* 0x0000008600967308 */ /* 0x000fe20000000800 */
[----:B----4-:R-:W-:Y:S01]  /*c4e0*/  F2FP.BF16.PACK_AB R169, R7, R4 ;  /* 0x0000000407a9723e */ /* 0x010fe200000010ff */
        /* <DEDUP_REMOVED lines=42> */
[----:B---3--:R-:W-:Y:S01]  /*c790*/  MOV R179, R157 ;  /* 0x0000009d00b37202 */ /* 0x008fe20000000f00 */
[C---:B------:R-:W-:Y:S02]  /*c7a0*/  FMUL.FTZ R103, R0.reuse, R103 ;  /* 0x0000006700677220 */ /* 0x040fe40000410000 */
[C---:B------:R-:W-:Y:S01]  /*c7b0*/  FMUL.FTZ R106, R0.reuse, R106 ;  /* 0x0000006a006a7220 */ /* 0x040fe20000410000 */
[----:B------:R-:W-:Y:S01]  /*c7c0*/  IADD3 R179, R179, -0x1, RZ ;  /* 0xffffffffb3b37810 */ /* 0x000fe20007ffe0ff */
        /* <DEDUP_REMOVED lines=16> */
[----:B------:R-:W-:Y:S02]  /*c8d0*/  FADD.FTZ R3, R7, R3 ;  /* 0x0000000307037221 */ /* 0x000fe40000010000 */
[----:B------:R-:W-:Y:S02]  /*c8e0*/  FMUL.FTZ R7, R0, R159 ;  /* 0x0000009f00077220 */ /* 0x000fe40000410000 */
[----:B------:R-:W2:Y:S01]  /*c8f0*/  LDL R159, [R1+0x4] ;  /* 0x00000400019f7983 */ /* 0x000ea20000100800 */
[----:B------:R-:W-:Y:S01]  /*c900*/  FMUL.FTZ R9, R6, R153 ;  /* 0x0000009906097220 */ /* 0x000fe20000410000 */
[----:B------:R-:W-:Y:S01]  /*c910*/  MOV R153, R23 ;  /* 0x0000001700997202 */ /* 0x000fe20000000f00 */
[----:B------:R-:W-:Y:S02]  /*c920*/  FMUL.FTZ R23, R0, R143 ;  /* 0x0000008f00177220 */ /* 0x000fe40000410000 */
[----:B------:R-:W-:Y:S01]  /*c930*/  FMUL.FTZ R20, R6, R140 ;  /* 0x0000008c06147220 */ /* 0x000fe20000410000 */
[----:B------:R-:W-:Y:S01]  /*c940*/  MOV R140, R11 ;  /* 0x0000000b008c7202 */ /* 0x000fe20000000f00 */
[C---:B------:R-:W-:Y:S02]  /*c950*/  FMUL.FTZ R11, R0.reuse, R155 ;  /* 0x0000009b000b7220 */ /* 0x040fe40000410000 */
[C---:B------:R-:W-:Y:S01]  /*c960*/  FMUL.FTZ R6, R0.reuse, R158 ;  /* 0x0000009e00067220 */ /* 0x040fe20000410000 */
[----:B------:R-:W-:Y:S01]  /*c970*/  MOV R158, R22 ;  /* 0x00000016009e7202 */ /* 0x000fe20000000f00 */
[----:B------:R-:W-:Y:S01]  /*c980*/  FMUL.FTZ R22, R0, R142 ;  /* 0x0000008e00167220 */ /* 0x000fe20000410000 */
[----:B------:R-:W-:Y:S01]  /*c990*/  MOV R154, R140 ;  /* 0x0000008c009a7202 */ /* 0x000fe20000000f00 */
[----:B------:R-:W3:Y:S10]  /*c9a0*/  MUFU.EX2 R0, R132 ;  /* 0x0000008400007308 */ /* 0x000ef40000000800 */
[----:B------:R-:W4:Y:S10]  /*c9b0*/  MUFU.EX2 R132, R144 ;  /* 0x0000009000847308 */ /* 0x000f340000000800 */
[----:B------:R-:W-:Y:S01]  /*c9c0*/  MUFU.EX2 R144, R156 ;  /* 0x0000009c00907308 */ /* 0x000fe20000000800 */
[----:B---3--:R-:W-:Y:S01]  /*c9d0*/  F2FP.BF16.PACK_AB R171, R150, R0 ;  /* 0x0000000096ab723e */ /* 0x008fe200000010ff */
[----:B------:R-:W-:Y:S08]  /*c9e0*/  FADD.FTZ R148, R0, R3 ;  /* 0x0000000300947221 */ /* 0x000ff00000010000 */
[----:B------:R-:W3:Y:S01]  /*c9f0*/  MUFU.EX2 R3, R149 ;  /* 0x0000009500037308 */ /* 0x000ee20000000800 */
[C---:B-1----:R-:W-:Y:S05]  /*ca00*/  HMMA.16816.F32.BF16 R4, R168.reuse, R136, R4 ;  /* 0x00000088a804723c */ /* 0x042fea0000041804 */
[----:B----4-:R-:W-:Y:S01]  /*ca10*/  FADD.FTZ R0, R132, R154 ;  /* 0x0000009a84007221 */ /* 0x010fe20000010000 */
[----:B------:R-:W-:Y:S02]  /*ca20*/  MOV R154, R145 ;  /* 0x00000091009a7202 */ /* 0x000fe40000000f00 */
[C---:B------:R-:W-:Y:S01]  /*ca30*/  HMMA.16816.F32.BF16 R8, R168.reuse, R138, R8 ;  /* 0x0000008aa808723c */ /* 0x040fe20000041808 */
[----:B------:R-:W1:Y:S01]  /*ca40*/  LDSM.16.MT88.4 R136, [R240] ;  /* 0x00000000f088783b */ /* 0x000e620000004200 */
[----:B------:R-:W4:Y:S10]  /*ca50*/  MUFU.EX2 R149, R173 ;  /* 0x000000ad00957308 */ /* 0x000f340000000800 */
[----:B------:R-:W5:Y:S01]  /*ca60*/  MUFU.EX2 R156, R174 ;  /* 0x000000ae009c7308 */ /* 0x000f620000000800 */
[C---:B---3--:R-:W-:Y:S04]  /*ca70*/  FADD.FTZ R0, R3.reuse, R0 ;  /* 0x0000000003007221 */ /* 0x048fe80000010000 */
[----:B------:R-:W-:Y:S05]  /*ca80*/  FADD.FTZ R0, R144, R0 ;  /* 0x0000000090007221 */ /* 0x000fea0000010000 */
[----:B------:R-:W3:Y:S01]  /*ca90*/  MUFU.EX2 R174, R178 ;  /* 0x000000b200ae7308 */ /* 0x000ee20000000800 */
[C---:B------:R-:W-:Y:S01]  /*caa0*/  FADD.FTZ R0, R134.reuse, R0 ;  /* 0x0000000086007221 */ /* 0x040fe20000010000 */
[C---:B-1----:R-:W-:Y:S08]  /*cab0*/  HMMA.16816.F32.BF16 R12, R168.reuse, R136, R12 ;  /* 0x00000088a80c723c */ /* 0x042ff0000004180c */
[C---:B------:R-:W-:Y:S01]  /*cac0*/  HMMA.16816.F32.BF16 R16, R168.reuse, R138, R16 ;  /* 0x0000008aa810723c */ /* 0x040fe20000041810 */
[----:B------:R-:W1:Y:S07]  /*cad0*/  LDSM.16.MT88.4 R136, [R239] ;  /* 0x00000000ef88783b */ /* 0x000e6e0000004200 */
[C---:B-1----:R-:W-:Y:S08]  /*cae0*/  HMMA.16816.F32.BF16 R20, R168.reuse, R136, R20 ;  /* 0x00000088a814723c */ /* 0x042ff00000041814 */
[C---:B------:R-:W-:Y:S01]  /*caf0*/  HMMA.16816.F32.BF16 R24, R168.reuse, R138, R24 ;  /* 0x0000008aa818723c */ /* 0x040fe20000041818 */
[----:B--2---:R1:W2:Y:S03]  /*cb00*/  LDSM.16.MT88.4 R136, [R159] ;  /* 0x000000009f88783b */ /* 0x0042a60000004200 */
[----:B-1----:R-:W-:Y:S02]  /*cb10*/  MOV R159, R158 ;  /* 0x0000009e009f7202 */ /* 0x002fe40000000f00 */
[----:B------:R-:W-:Y:S03]  /*cb20*/  MOV R158, R141 ;  /* 0x0000008d009e7202 */ /* 0x000fe60000000f00 */
[----:B------:R-:W-:Y:S01]  /*cb30*/  LDSM.16.MT88.4 R140, [R238+0x800] ;  /* 0x00080000ee8c783b */ /* 0x000fe20000004200 */
[----:B------:R-:W1:Y:S01]  /*cb40*/  MUFU.EX2 R173, R158 ;  /* 0x0000009e00ad7308 */ /* 0x000e620000000800 */
        /* <DEDUP_REMOVED lines=38> */
[----:B------:R-:W-:Y:S01]  /*cdb0*/  HMMA.16816.F32.BF16 R128, R168, R138, R128 ;  /* 0x0000008aa880723c */ /* 0x000fe20000041880 */
[----:B------:R-:W2:Y:S03]  /*cdc0*/  MUFU.EX2 R132, R154 ;  /* 0x0000009a00847308 */ /* 0x000ea60000000800 */
[----:B----4-:R-:W-:Y:S03]  /*cdd0*/  F2FP.BF16.PACK_AB R137, R151, R149 ;  /* 0x000000959789723e */ /* 0x010fe600000010ff */
[----:B------:R-:W-:Y:S02]  /*cde0*/  F2FP.BF16.PACK_AB R138, R134, R144 ;  /* 0x00000090868a723e */ /* 0x000fe400000010ff */
[----:B------:R-:W4:Y:S02]  /*cdf0*/  LDSM.16.MT88.4 R144, [R240+0x800] ;  /* 0x00080000f090783b */ /* 0x000f240000004200 */
[----:B------:R-:W-:Y:S01]  /*ce00*/  MUFU.EX2 R134, R152 ;  /* 0x0000009800867308 */ /* 0x000fe20000000800 */
[----:B-----5:R-:W-:Y:S02]  /*ce10*/  F2FP.BF16.PACK_AB R139, R176, R156 ;  /* 0x0000009cb08b723e */ /* 0x020fe400000010ff */
[----:B---3--:R-:W-:Y:S02]  /*ce20*/  F2FP.BF16.PACK_AB R169, R175, R174 ;  /* 0x000000aeafa9723e */ /* 0x008fe400000010ff */
[----:B-1----:R-:W-:Y:S03]  /*ce30*/  F2FP.BF16.PACK_AB R171, R173, R172 ;  /* 0x000000acadab723e */ /* 0x002fe600000010ff */
[C---:B------:R-:W-:Y:S02]  /*ce40*/  HMMA.16816.F32.BF16 R4, R136.reuse, R140, R4 ;  /* 0x0000008c8804723c */ /* 0x040fe40000041804 */
[----:B------:R-:W1:Y:S03]  /*ce50*/  MUFU.EX2 R3, R159 ;  /* 0x0000009f00037308 */ /* 0x000e660000000800 */
[----:B--2---:R-:W-:Y:S03]  /*ce60*/  FADD.FTZ R0, R132, R0 ;  /* 0x0000000084007221 */ /* 0x004fe60000010000 */
[C---:B------:R-:W-:Y:S01]  /*ce70*/  HMMA.16816.F32.BF16 R8, R136.reuse, R142, R8 ;  /* 0x0000008e8808723c */ /* 0x040fe20000041808 */
[----:B------:R-:W2:Y:S03]  /*ce80*/  LDSM.16.MT88.4 R140, [R239+0x800] ;  /* 0x00080000ef8c783b */ /* 0x000ea60000004200 */
[C---:B-1----:R-:W-:Y:S01]  /*ce90*/  F2FP.BF16.PACK_AB R168, R3.reuse, R132 ;  /* 0x0000008403a8723e */ /* 0x042fe200000010ff */
[----:B------:R-:W-:Y:S01]  /*cea0*/  FADD.FTZ R0, R3, R0 ;  /* 0x0000000003007221 */ /* 0x000fe20000010000 */
[----:B------:R-:W-:Y:S01]  /*ceb0*/  MOV R132, R156 ;  /* 0x0000009c00847202 */ /* 0x000fe20000000f00 */
[----:B------:R-:W-:Y:S01]  /*cec0*/  FADD.FTZ R3, R150, R148 ;  /* 0x0000009496037221 */ /* 0x000fe20000010000 */
[C---:B----4-:R-:W-:Y:S08]  /*ced0*/  HMMA.16816.F32.BF16 R12, R136.reuse, R144, R12 ;  /* 0x00000090880c723c */ /* 0x050ff0000004180c */
        /* <DEDUP_REMOVED lines=39> */
[----:B------:R-:W2:Y:S07]  /*d150*/  MUFU.EX2 R140, R153 ;  /* 0x00000099008c7308 */ /* 0x000eae0000000800 */
[C---:B------:R-:W-:Y:S04]  /*d160*/  HMMA.16816.F32.BF16 R120, R136.reuse, R142, R120 ;  /* 0x0000008e8878723c */ /* 0x040fe80000041878 */
[----:B--2---:R-:W-:Y:S01]  /*d170*/  FADD.FTZ R0, R140, R0 ;  /* 0x000000008c007221 */ /* 0x004fe20000010000 */
[----:B------:R-:W2:Y:S01]  /*d180*/  LDSM.16.MT88.4 R152, [R238+0x1000] ;  /* 0x00100000ee98783b */ /* 0x000ea20000004200 */
[C---:B------:R-:W-:Y:S02]  /*d190*/  F2FP.BF16.PACK_AB R170, R134.reuse, R140 ;  /* 0x0000008c86aa723e */ /* 0x040fe400000010ff */
[----:B------:R-:W-:Y:S01]  /*d1a0*/  FADD.FTZ R0, R134, R0 ;  /* 0x0000000086007221 */ /* 0x000fe20000010000 */
[C---:B-1----:R-:W-:Y:S03]  /*d1b0*/  HMMA.16816.F32.BF16 R124, R136.reuse, R144, R124 ;  /* 0x00000090887c723c */ /* 0x042fe6000004187c */
[----:B------:R-:W-:Y:S01]  /*d1c0*/  MOV R134, R151 ;  /* 0x0000009700867202 */ /* 0x000fe20000000f00 */
[----:B------:R1:W-:Y:S04]  /*d1d0*/  STL [R1+0x24], R0 ;  /* 0x0000240001007387 */ /* 0x0003e80000100800 */
[----:B------:R-:W-:Y:S01]  /*d1e0*/  HMMA.16816.F32.BF16 R128, R136, R146, R128 ;  /* 0x000000928880723c */ /* 0x000fe20000041880 */
[----:B------:R-:W3:Y:S04]  /*d1f0*/  LDL R177, [R1+0x64] ;  /* 0x0000640001b17983 */ /* 0x000ee80000100800 */
[----:B------:R-:W3:Y:S04]  /*d200*/  LDL.LU R178, [R1+0x60] ;  /* 0x0000600001b27983 */ /* 0x000ee80000300800 */
[----:B------:R-:W4:Y:S08]  /*d210*/  LDSM.16.MT88.4 R144, [R240+0x1000] ;  /* 0x00100000f090783b */ /* 0x000f300000004200 */
[----:B------:R-:W5:Y:S01]  /*d220*/  LDSM.16.MT88.4 R136, [R239+0x1000] ;  /* 0x00100000ef88783b */ /* 0x000f620000004200 */
[----:B-1----:R-:W-:Y:S04]  /*d230*/  FADD.FTZ R0, R149, R3 ;  /* 0x0000000395007221 */ /* 0x002fe80000010000 */
[----:B------:R-:W-:Y:S01]  /*d240*/  FADD.FTZ R0, R134, R0 ;  /* 0x0000000086007221 */ /* 0x000fe20000010000 */
[C---:B--2---:R-:W-:Y:S02]  /*d250*/  HMMA.16816.F32.BF16 R156, R168.reuse, R152, R4 ;  /* 0x00000098a89c723c */ /* 0x044fe40000041804 */
[----:B------:R-:W1:Y:S03]  /*d260*/  LDSM.16.MT88.4 R4, [R241+0x1000] ;  /* 0x00100000f104783b */ /* 0x000e660000004200 */
[----:B------:R-:W-:Y:S01]  /*d270*/  FADD.FTZ R0, R132, R0 ;  /* 0x0000000084007221 */ /* 0x000fe20000010000 */
[----:B------:R-:W-:Y:S02]  /*d280*/  MOV R132, R2 ;  /* 0x0000000200847202 */ /* 0x000fe40000000f00 */
[C---:B------:R-:W-:Y:S02]  /*d290*/  HMMA.16816.F32.BF16 R152, R168.reuse, R154, R8 ;  /* 0x0000009aa898723c */ /* 0x040fe40000041808 */
[----:B------:R-:W2:Y:S02]  /*d2a0*/  LDSM.16.MT88.4 R8, [R238+0x2800] ;  /* 0x00280000ee08783b */ /* 0x000ea40000004200 */
[----:B------:R-:W-:Y:S04]  /*d2b0*/  FADD.FTZ R0, R176, R0 ;  /* 0x00000000b0007221 */ /* 0x000fe80000010000 */
[----:B------:R-:W-:Y:S04]  /*d2c0*/  FADD.FTZ R0, R174, R0 ;  /* 0x00000000ae007221 */ /* 0x000fe80000010000 */
[----:B------:R-:W-:Y:S01]  /*d2d0*/  FADD.FTZ R0, R175, R0 ;  /* 0x00000000af007221 */ /* 0x000fe20000010000 */
[C---:B----4-:R-:W-:Y:S01]  /*d2e0*/  HMMA.16816.F32.BF16 R148, R168.reuse, R144, R12 ;  /* 0x00000090a894723c */ /* 0x050fe2000004180c */
[----:B------:R-:W4:Y:S02]  /*d2f0*/  LDSM.16.MT88.4 R12, [R240+0x2800] ;  /* 0x00280000f00c783b */ /* 0x000f240000004200 */
[----:B------:R-:W-:Y:S04]  /*d300*/  FADD.FTZ R0, R172, R0 ;  /* 0x00000000ac007221 */ /* 0x000fe80000010000 */
[----:B------:R-:W-:Y:S01]  /*d310*/  FADD.FTZ R0, R173, R0 ;  /* 0x00000000ad007221 */ /* 0x000fe20000010000 */
[C---:B------:R-:W-:Y:S04]  /*d320*/  HMMA.16816.F32.BF16 R144, R168.reuse, R146, R16 ;  /* 0x00000092a890723c */ /* 0x040fe80000041810 */
[----:B------:R-:W-:Y:S04]  /*d330*/  STL [R1+0x28], R0 ;  /* 0x0000280001007387 */ /* 0x000fe80000100800 */
[C---:B-----5:R-:W-:Y:S01]  /*d340*/  HMMA.16816.F32.BF16 R140, R168.reuse, R136, R20 ;  /* 0x00000088a88c723c */ /* 0x060fe20000041814 */
[----:B------:R-:W-:Y:S07]  /*d350*/  STL [R1+0x20], R179 ;  /* 0x000020b301007387 */ /* 0x000fee0000100800 */
[C---:B------:R-:W-:Y:S08]  /*d360*/  HMMA.16816.F32.BF16 R136, R168.reuse, R138, R24 ;  /* 0x0000008aa888723c */ /* 0x040ff00000041818 */
[C---:B-1----:R-:W-:Y:S08]  /*d370*/  HMMA.16816.F32.BF16 R28, R168.reuse, R4, R28 ;  /* 0x00000004a81c723c */ /* 0x042ff0000004181c */
[C---:B------:R-:W-:Y:S01]  /*d380*/  HMMA.16816.F32.BF16 R32, R168.reuse, R6, R32 ;  /* 0x00000006a820723c */ /* 0x040fe20000041820 */
[----:B------:R-:W1:Y:S07]  /*d390*/  LDSM.16.MT88.4 R4, [R239+0x2800] ;  /* 0x00280000ef04783b */ /* 0x000e6e0000004200 */
[C---:B--2---:R-:W-:Y:S08]  /*d3a0*/  HMMA.16816.F32.BF16 R36, R168.reuse, R8, R36 ;  /* 0x00000008a824723c */ /* 0x044ff00000041824 */
[C---:B------:R-:W-:Y:S01]  /*d3b0*/  HMMA.16816.F32.BF16 R40, R168.reuse, R10, R40 ;  /* 0x0000000aa828723c */ /* 0x040fe20000041828 */
[----:B------:R-:W2:Y:S07]  /*d3c0*/  LDSM.16.MT88.4 R8, [R241+0x2800] ;  /* 0x00280000f108783b */ /* 0x000eae0000004200 */
[C---:B----4-:R-:W-:Y:S08]  /*d3d0*/  HMMA.16816.F32.BF16 R44, R168.reuse, R12, R44 ;  /* 0x0000000ca82c723c */ /* 0x050ff0000004182c */
[C---:B------:R-:W-:Y:S01]  /*d3e0*/  HMMA.16816.F32.BF16 R48, R168.reuse, R14, R48 ;  /* 0x0000000ea830723c */ /* 0x040fe20000041830 */
[----:B------:R-:W4:Y:S07]  /*d3f0*/  LDSM.16.MT88.4 R12, [R238+0x4000] ;  /* 0x00400000ee0c783b */ /* 0x000f2e0000004200 */
        /* <DEDUP_REMOVED lines=22> */
[C---:B------:R-:W-:Y:S08]  /*d560*/  HMMA.16816.F32.BF16 R112, R168.reuse, R10, R112 ;  /* 0x0000000aa870723c */ /* 0x040ff00000041870 */
[C---:B----4-:R-:W-:Y:S08]  /*d570*/  HMMA.16816.F32.BF16 R116, R168.reuse, R12, R116 ;  /* 0x0000000ca874723c */ /* 0x050ff00000041874 */
[C---:B------:R-:W-:Y:S08]  /*d580*/  HMMA.16816.F32.BF16 R120, R168.reuse, R14, R120 ;  /* 0x0000000ea878723c */ /* 0x040ff00000041878 */
[C---:B-1----:R-:W-:Y:S08]  /*d590*/  HMMA.16816.F32.BF16 R124, R168.reuse, R4, R124 ;  /* 0x00000004a87c723c */ /* 0x042ff0000004187c */
[----:B------:R-:W-:Y:S03]  /*d5a0*/  HMMA.16816.F32.BF16 R128, R168, R6, R128 ;  /* 0x00000006a880723c */ /* 0x000fe60000041880 */
[----:B---3--:R-:W-:Y:S11]  /*d5b0*/  ISETP.GT.AND P0, PT, R178, R177, PT ;  /* 0x000000b1b200720c */ /* 0x008ff60003f04270 */
[----:B------:R-:W-:Y:S02]  /*d5c0*/  @!UPT UIADD3 URZ, URZ, URZ, URZ ;  /* 0x0000003f3f3ff290 */ /* 0x000fe4000fffe03f */
[----:B------:R-:W-:-:S05]  /*d5d0*/  @P0 BRA `(.L_x_446) ;  /* 0xffffd26000000947 */ /* 0x000fca000383ffff */
.L_x_441:
[----:B------:R-:W2:Y:S04]  /*d5e0*/  LDL R2, [R1+0x30] ;  /* 0x0000300001027983 */ /* 0x000ea80000100800 */
[----:B------:R-:W2:Y:S02]  /*d5f0*/  LDL R0, [R1+0x20] ;  /* 0x0000200001007983 */ /* 0x000ea40000100800 */
[----:B--2---:R-:W-:-:S13]  /*d600*/  ISETP.GE.AND P0, PT, R0, R2, PT ;  /* 0x000000020000720c */ /* 0x004fda0003f06270 */
[----:B------:R-:W-:Y:S05]  /*d610*/  @!P0 BRA `(.L_x_447) ;  /* 0x00003a0000008947 */ /* 0x000fea0003800000 */
[----:B------:R-:W-:Y:S02]  /*d620*/  MOV R134, R132 ;  /* 0x0000008400867202 */ /* 0x000fe40000000f00 */
[----:B------:R-:W-:Y:S02]  /*d630*/  MOV R2, R133 ;  /* 0x0000008500027202 */ /* 0x000fe40000000f00 */
.L_x_458:
[----:B--2---:R-:W2:Y:S01]  /*d640*/  LDL R21, [R1+0x20] ;  /* 0x0000200001157983 */ /* 0x004ea20000100800 */
[----:B------:R-:W-:Y:S04]  /*d650*/  DEPBAR.LE SB0, 0x0 ;  /* 0x000080000000791a */ /* 0x000fe80000000000 */
[----:B------:R-:W-:Y:S01]  /*d660*/  WARPSYNC 0xffffffff ;  /* 0xffffffff00007948 */ /* 0x000fe20003800000 */
[----:B------:R-:W3:Y:S01]  /*d670*/  LDL.64 R10, [R1+0x58] ;  /* 0x00005800010a7983 */ /* 0x000ee20000100a00 */
[----:B------:R-:W-:Y:S05]  /*d680*/  BSSY B0, `(.L_x_448) ;  /* 0x0000125000007945 */ /* 0x000fea0003800000 */
[----:B------:R-:W4:Y:S06]  /*d690*/  LDL.64 R8, [R1+0x48] ;  /* 0x0000480001087983 */ /* 0x000f2c0000100a00 */
[----:B------:R-:W5:Y:S06]  /*d6a0*/  LDL R20, [R1+0x14] ;  /* 0x0000140001147983 */ /* 0x000f6c0000100800 */
[----:B------:R-:W3:Y:S06]  /*d6b0*/  LDL R14, [R1] ;  /* 0x00000000010e7983 */ /* 0x000eec0000100800 */
[----:B------:R-:W4:Y:S06]  /*d6c0*/  LDL R22, [R1+0x18] ;  /* 0x0000180001167983 */ /* 0x000f2c0000100800 */
[----:B------:R-:W1:Y:S06]  /*d6d0*/  S2R R3, SR_TID.X ;  /* 0x0000000000037919 */ /* 0x000e6c0000002100 */
[----:B------:R-:W-:Y:S06]  /*d6e0*/  BAR.SYNC.DEFER_BLOCKING 0x0 ;  /* 0x0000000000007b1d */ /* 0x000fec0000010000 */
[----:B------:R-:W-:Y:S06]  /*d6f0*/  LDSM.16.M88.4 R16, [R135+0x800] ;  /* 0x000800008710783b */ /* 0x000fec0000000200 */
[----:B------:R-:W-:Y:S06]  /*d700*/  LDSM.16.M88.4 R24, [R135+0x1000] ;  /* 0x001000008718783b */ /* 0x000fec0000000200 */
[----:B------:R-:W-:Y:S06]  /*d710*/  LDSM.16.M88.4 R168, [R242] ;  /* 0x00000000f2a8783b */ /* 0x000fec0000000200 */
[----:B------:R-:W-:Y:S01]  /*d720*/  LDSM.16.M88.4 R172, [R252] ;  /* 0x00000000fcac783b */ /* 0x000fe20000000200 */
[----:B-1----:R-:W-:Y:S11]  /*d730*/  ISETP.GT.AND P1, PT, R3, 0x7f, PT ;  /* 0x0000007f0300780c */ /* 0x002ff60003f24270 */
[----:B------:R-:W-:Y:S02]  /*d740*/  @!UPT UIADD3 URZ, URZ, URZ, URZ ;  /* 0x0000003f3f3ff290 */ /* 0x000fe4000fffe03f */
[----:B------:R-:W-:Y:S02]  /*d750*/  @!P1 MOV R6, c[0x0][0x20c] ;  /* 0x0000830000069a02 */ /* 0x000fe40000000f00 */
[----:B--2---:R-:W-:Y:S01]  /*d760*/  SHF.R.S32.HI R0, RZ, 0x1f, R21 ;  /* 0x0000001fff007819 */ /* 0x004fe20000011415 */
[C---:B------:R-:W-:Y:S04]  /*d770*/  IMAD.WIDE.U32 R4, R21.reuse, c[0x0][0x208], RZ ;  /* 0x0000820015047a25 */ /* 0x040fe800078e00ff */
[----:B------:R-:W-:Y:S04]  /*d780*/  IMAD R0, R0, c[0x0][0x208], RZ ;  /* 0x0000820000007a24 */ /* 0x000fe800078e02ff */
[----:B------:R-:W-:Y:S05]  /*d790*/  IMAD R0, R21, c[0x0][0x20c], R0 ;  /* 0x0000830015007a24 */ /* 0x000fea00078e0200 */
[----:B------:R-:W-:Y:S01]  /*d7a0*/  IADD3 R0, R5, R0, RZ ;  /* 0x0000000005007210 */ /* 0x000fe20007ffe0ff */
[----:B------:R-:W-:Y:S01]  /*d7b0*/  IMAD.WIDE.U32 R4, R4, 0x30, RZ ;  /* 0x0000003004047825 */ /* 0x000fe200078e00ff */
[----:B-----5:R-:W-:Y:S03]  /*d7c0*/  LOP3.LUT P2, RZ, R20, 0x200, RZ, 0xc0, !PT ;  /* 0x0000020014ff7812 */ /* 0x020fe6000784c0ff */
[----:B------:R-:W-:Y:S01]  /*d7d0*/  IMAD R3, R0, 0x30, RZ ;  /* 0x0000003000037824 */ /* 0x000fe200078e02ff */
[----:B------:R-:W-:Y:S02]  /*d7e0*/  @!P1 MOV R0, c[0x0][0x208] ;  /* 0x0000820000009a02 */ /* 0x000fe40000000f00 */
[----:B------:R-:W-:Y:S02]  /*d7f0*/  LOP3.LUT P6, RZ, R20, 0x100, RZ, 0xc0, !PT ;  /* 0x0000010014ff7812 */ /* 0x000fe400078cc0ff */
[----:B------:R-:W-:Y:S01]  /*d800*/  IADD3 R3, R5, R3, RZ ;  /* 0x0000000305037210 */ /* 0x000fe20007ffe0ff */
[----:B---3--:R-:W-:Y:S01]  /*d810*/  LDSM.16.M88.4 R176, [R14] ;  /* 0x000000000eb0783b */ /* 0x008fe20000000200 */
[-C--:B------:R-:W-:Y:S02]  /*d820*/  @!P1 LEA R5, P0, R0, R4.reuse, 0x5 ;  /* 0x0000000400059211 */ /* 0x080fe400078028ff */
[----:B------:R-:W-:Y:S02]  /*d830*/  LOP3.LUT P5, RZ, R20, 0x80, RZ, 0xc0, !PT ;  /* 0x0000008014ff7812 */ /* 0x000fe400078ac0ff */
[----:B------:R-:W-:Y:S02]  /*d840*/  @!P1 LEA.HI.X R6, R0, R3, R6, 0x5, P0 ;  /* 0x0000000300069211 */ /* 0x000fe400000f2c06 */
[----:B------:R-:W-:Y:S02]  /*d850*/  IADD3 R0, P0, R10, R4, RZ ;  /* 0x000000040a007210 */ /* 0x000fe40007f1e0ff */
[----:B------:R-:W-:Y:S02]  /*d860*/  LOP3.LUT P4, RZ, R20, 0x40, RZ, 0xc0, !PT ;  /* 0x0000004014ff7812 */ /* 0x000fe4000788c0ff */
[-C--:B----4-:R-:W-:Y:S02]  /*d870*/  IADD3.X R3, R3, R9.reuse, RZ, P0, !PT ;  /* 0x0000000903037210 */ /* 0x090fe400007fe4ff */
[C---:B------:R-:W-:Y:S04]  /*d880*/  LEA R12, P0, R0.reuse, c[0x0][0x1f8], 0x1 ;  /* 0x00007e00000c7a11 */ /* 0x040fe800078008ff */
[----:B------:R-:W-:Y:S02]  /*d890*/  LEA.HI.X R13, R0, c[0x0][0x1fc], R3, 0x1, P0 ;  /* 0x00007f00000d7a11 */ /* 0x000fe400000f0c03 */
[----:B------:R-:W-:Y:S04]  /*d8a0*/  @!P1 IADD3 R0, P0, R5, R10, RZ ;  /* 0x0000000a05009210 */ /* 0x000fe80007f1e0ff */
[----:B------:R-:W-:Y:S02]  /*d8b0*/  @!P1 IADD3.X R3, R6, R9, RZ, P0, !PT ;  /* 0x0000000906039210 */ /* 0x000fe400007fe4ff */
[----:B------:R-:W1:Y:S01]  /*d8c0*/  LDSM.16.M88.4 R8, [R135] ;  /* 0x000000008708783b */ /* 0x000e620000000200 */
[C---:B------:R-:W-:Y:S04]  /*d8d0*/  @!P1 LEA R132, P0, R0.reuse, c[0x0][0x1f8], 0x1 ;  /* 0x00007e0000849a11 */ /* 0x040fe800078008ff */
[----:B------:R-:W-:Y:S01]  /*d8e0*/  @!P1 LEA.HI.X R133, R0, c[0x0][0x1fc], R3, 0x1, P0 ;  /* 0x00007f0000859a11 */ /* 0x000fe200000f0c03 */
[----:B------:R-:W-:Y:S01]  /*d8f0*/  @!PT LDS RZ, [RZ] ;  /* 0x00000000fffff984 */ /* 0x000fe20000000800 */
[----:B------:R-:W-:Y:S01]  /*d900*/  @!PT LDS RZ, [RZ] ;  /* 0x00000000fffff984 */ /* 0x000fe20000000800 */
[----:B------:R-:W-:Y:S01]  /*d910*/  @!PT LDS RZ, [RZ] ;  /* 0x00000000fffff984 */ /* 0x000fe20000000800 */
[----:B------:R2:W-:Y:S01]  /*d920*/  LDGSTS.E.BYPASS.LTC128B.128 [R22+0x4080], [R12.64], !P2 ;  /* 0x040800000c167fae */ /* 0x0005e2000d101d46 */
[----:B------:R-:W-:Y:S02]  /*d930*/  MOV R0, R20 ;  /* 0x0000001400007202 */ /* 0x000fe40000000f00 */
[----:B------:R-:W-:Y:S03]  /*d940*/  MOV R3, R21 ;  /* 0x0000001500037202 */ /* 0x000fe60000000f00 */
[----:B------:R2:W-:Y:S06]  /*d950*/  LDGSTS.E.BYPASS.LTC128B.128 [R22+0x5880], [R12.64+0x80], !P6 ;  /* 0x058800800c167fae */ /* 0x0005ec000f101d46 */
[----:B------:R2:W-:Y:S06]  /*d960*/  LDGSTS.E.BYPASS.LTC128B.128 [R22+0x7080], [R12.64+0x100], !P5 ;  /* 0x070801000c167fae */ /* 0x0005ec000e901d46 */
[----:B------:R2:W-:Y:S06]  /*d970*/  LDGSTS.E.BYPASS.LTC128B.128 [R22+0x8880], [R12.64+0x180], !P4 ;  /* 0x088801800c167fae */ /* 0x0005ec000e101d46 */
[----:B------:R3:W-:Y:S06]  /*d980*/  @!P1 LDGSTS.E.BYPASS.LTC128B.128 [R22+0x5080], [R132.64], !P2 ;  /* 0x0508000084169fae */ /* 0x0007ec000d101d46 */
[----:B------:R3:W-:Y:S01]  /*d990*/  @!P1 LDGSTS.E.BYPASS.LTC128B.128 [R22+0x6880], [R132.64+0x80], !P6 ;  /* 0x0688008084169fae */ /* 0x0007e2000f101d46 */
[C---:B-1----:R-:W-:Y:S05]  /*d9a0*/  HMMA.16816.F32.BF16 R4, R160.reuse, R8, RZ ;  /* 0x00000008a004723c */ /* 0x042fea00000418ff */
[----:B------:R3:W-:Y:S03]  /*d9b0*/  @!P1 LDGSTS.E.BYPASS.LTC128B.128 [R22+0x8080], [R132.64+0x100], !P5 ;  /* 0x0808010084169fae */ /* 0x0007e6000e901d46 */
[C---:B------:R-:W-:Y:S03]  /*d9c0*/  HMMA.16816.F32.BF16 R8, R160.reuse, R10, RZ ;  /* 0x0000000aa008723c */ /* 0x040fe600000418ff */
[----:B------:R3:W-:Y:S06]  /*d9d0*/  @!P1 LDGSTS.E.BYPASS.LTC128B.128 [R22+0x9880], [R132.64+0x180], !P4 ;  /* 0x0988018084169fae */ /* 0x0007ec000e101d46 */
[----:B------:R-:W0:Y:S01]  /*d9e0*/  LDGDEPBAR ;  /* 0x00000000000079af */ /* 0x000e220000000000 */
[C---:B--2---:R-:W-:Y:S08]  /*d9f0*/  HMMA.16816.F32.BF16 R12, R160.reuse, R16, RZ ;  /* 0x00000010a00c723c */ /* 0x044ff000000418ff */
[C---:B------:R-:W-:Y:S08]  /*da00*/  HMMA.16816.F32.BF16 R16, R160.reuse, R18, RZ ;  /* 0x00000012a010723c */ /* 0x040ff000000418ff */
[C---:B---3--:R-:W-:Y:S08]  /*da10*/  HMMA.16816.F32.BF16 R20, R160.reuse, R24, RZ ;  /* 0x00000018a014723c */ /* 0x048ff000000418ff */
        /* <DEDUP_REMOVED lines=127> */
[C---:B------:R-:W-:Y:S07]  /*e210*/  HMMA.16816.F32.BF16 R8, R232.reuse, R174, R8 ;  /* 0x000000aee808723c */ /* 0x040fee0000041808 */
[----:B------:R-:W-:Y:S09]  /*e220*/  MOV R175, R0 ;  /* 0x0000000000af7202 */ /* 0x000ff20000000f00 */
        /* <DEDUP_REMOVED lines=11> */
[----:B------:R1:W2:Y:S02]  /*e2e0*/  MUFU.TANH R4, R0 ;  /* 0x0000000000047308 */ /* 0x0002a40000002400 */
[----:B-1----:R-:W-:Y:S01]  /*e2f0*/  FMUL.FTZ R0, R7, c[0x0][0x320] ;  /* 0x0000c80007007a20 */ /* 0x002fe20000410000 */
[----:B--2---:R-:W-:Y:S07]  /*e300*/  STL [R1+0x1c], R4 ;  /* 0x00001c0401007387 */ /* 0x004fee0000100800 */
[----:B------:R1:W2:Y:S01]  /*e310*/  MUFU.TANH R179, R0 ;  /* 0x0000000000b37308 */ /* 0x0002a20000002400 */
[----:B------:R-:W3:Y:S01]  /*e320*/  LDSM.16.M88.4 R4, [R236+0x5800] ;  /* 0x00580000ec04783b */ /* 0x000ee20000000200 */
[----:B------:R-:W-:Y:S05]  /*e330*/  DEPBAR.LE SB0, 0x0 ;  /* 0x000080000000791a */ /* 0x000fea0000000000 */
        /* <DEDUP_REMOVED lines=8> */
[----:B-1----:R-:W-:Y:S04]  /*e3c0*/  FMUL.FTZ R0, R9, c[0x0][0x320] ;  /* 0x0000c80009007a20 */ /* 0x002fe80000410000 */
        /* <DEDUP_REMOVED lines=24> */
[----:B-1----:R-:W-:Y:S02]  /*e550*/  FMUL.FTZ R0, R24, c[0x0][0x320] ;  /* 0x0000c80018007a20 */ /* 0x002fe40000410000 */
[----:B------:R-:W5:Y:S06]  /*e560*/  LDL R24, [R1+0x30] ;  /* 0x0000300001187983 */ /* 0x000f6c0000100800 */
[----:B------:R1:W1:Y:S02]  /*e570*/  MUFU.TANH R11, R0 ;  /* 0x00000000000b7308 */ /* 0x0002640000002400 */
[----:B-1----:R-:W-:Y:S01]  /*e580*/  FMUL.FTZ R0, R25, c[0x0][0x320] ;  /* 0x0000c80019007a20 */ /* 0x002fe20000410000 */
[----:B------:R-:W-:Y:S07]  /*e590*/  MOV R25, R8 ;  /* 0x0000000800197202 */ /* 0x000fee0000000f00 */
[----:B------:R1:W1:Y:S02]  /*e5a0*/  MUFU.TANH R10, R0 ;  /* 0x00000000000a7308 */ /* 0x0002640000002400 */
[----:B-1----:R-:W-:Y:S08]  /*e5b0*/  FMUL.FTZ R0, R26, c[0x0][0x320] ;  /* 0x0000c8001a007a20 */ /* 0x002ff00000410000 */
[----:B------:R1:W1:Y:S02]  /*e5c0*/  MUFU.TANH R22, R0 ;  /* 0x0000000000167308 */ /* 0x0002640000002400 */
[----:B-1----:R-:W-:Y:S08]  /*e5d0*/  FMUL.FTZ R0, R27, c[0x0][0x320] ;  /* 0x0000c8001b007a20 */ /* 0x002ff00000410000 */
[----:B------:R1:W1:Y:S01]  /*e5e0*/  MUFU.TANH R21, R0 ;  /* 0x0000000000157308 */ /* 0x0002620000002400 */
[----:B-----5:R-:W-:Y:S11]  /*e5f0*/  ISETP.GT.AND P0, PT, R25, R24, PT ;  /* 0x000000181900720c */ /* 0x020ff60003f04270 */
[----:B------:R-:W-:Y:S02]  /*e600*/  @!UPT UIADD3 URZ, URZ, URZ, URZ ;  /* 0x0000003f3f3ff290 */ /* 0x000fe4000fffe03f */
[----:B------:R-:W-:-:S05]  /*e610*/  @!P0 BRA `(.L_x_449) ;  /* 0x000002b000008947 */ /* 0x000fca0003800000 */
[----:B-1234-:R-:W2:Y:S01]  /*e620*/  LDL.64 R26, [R1+0x50] ;  /* 0x00005000011a7983 */ /* 0x01eea20000100a00 */
[----:B------:R-:W-:Y:S03]  /*e630*/  IADD3 R0, R25, -0x1, RZ ;  /* 0xffffffff19007810 */ /* 0x000fe60007ffe0ff */
        /* <DEDUP_REMOVED lines=41> */
.L_x_449:
[----:B-1234-:R-:W-:Y:S05]  /*e8d0*/  BSYNC B0 ;  /* 0x0000000000007941 */ /* 0x01efea0003800000 */
.L_x_448:
[----:B------:R-:W2:Y:S01]  /*e8e0*/  LDL R3, [R1+0x68] ;  /* 0x0000680001037983 */ /* 0x000ea20000100800 */
[----:B------:R-:W-:Y:S01]  /*e8f0*/  IMAD.MOV.U32 R4, RZ, RZ, c[0x0][0x2c4] ;  /* 0x0000b100ff047624 */ /* 0x000fe200078e00ff */
        /* <DEDUP_REMOVED lines=35> */
.L_x_452:
[----:B------:R-:W-:Y:S04]  /*eb30*/  MOV R9, c[0x0][0x32c] ;  /* 0x0000cb0000097a02 */ /* 0x000fe80000000f00 */
[----:B------:R-:W-:Y:S11]  /*eb40*/  ISETP.NE.AND P0, PT, R9, 0x1, PT ;  /* 0x000000010900780c */ /* 0x000ff60003f05270 */
[----:B------:R-:W-:Y:S02]  /*eb50*/  @!UPT UIADD3 URZ, URZ, URZ, URZ ;  /* 0x0000003f3f3ff290 */ /* 0x000fe4000fffe03f */
[----:B------:R-:W-:Y:S05]  /*eb60*/  @P0 IMAD.HI.U32 R9, R5, c[0x0][0x330], RZ ;  /* 0x0000cc0005090a27 */ /* 0x000fea00078e00ff */
[----:B------:R-:W-:Y:S02]  /*eb70*/  @P0 SHF.R.U32.HI R5, RZ, c[0x0][0x334], R9 ;  /* 0x0000cd00ff050a19 */ /* 0x000fe40000011609 */
.L_x_453:
[----:B------:R-:W-:Y:S05]  /*eb80*/  BSYNC B0 ;  /* 0x0000000000007941 */ /* 0x000fea0003800000 */
.L_x_451:
[----:B------:R-:W-:Y:S04]  /*eb90*/  IMAD.IADD R9, R0, 0x1, -R26 ;  /* 0x0000000100097824 */ /* 0x000fe800078e0a1a */
[----:B------:R-:W-:Y:S05]  /*eba0*/  IMAD R5, R5, c[0x0][0x32c], R9 ;  /* 0x0000cb0005057a24 */ /* 0x000fea00078e0209 */
[----:B------:R-:W-:Y:S02]  /*ebb0*/  IMNMX R3, R3, R5, !PT ;  /* 0x0000000503037217 */ /* 0x000fe40007800200 */
[----:B------:R-:W-:Y:S04]  /*ebc0*/  IADD3 R5, R5, c[0x0][0x32c], RZ ;  /* 0x0000cb0005057a10 */ /* 0x000fe80007ffe0ff */
[----:B------:R-:W-:Y:S02]  /*ebd0*/  IMNMX R4, R4, R5, PT ;  /* 0x0000000504047217 */ /* 0x000fe40003800200 */
.L_x_450:
        /* <DEDUP_REMOVED lines=70> */
[----:B------:R-:W2:Y:S01]  /*f040*/  LDL R173, [R1+0x38] ;  /* 0x0000380001ad7983 */ /* 0x000ea20000100800 */
[----:B------:R-:W-:Y:S01]  /*f050*/  BSSY B0, `(.L_x_455) ;  /* 0x0000012000007945 */ /* 0x000fe20003800000 */
[----:B--2---:R-:W-:Y:S04]  /*f060*/  IADD3 R5, -R27, R173, R5 ;  /* 0x000000ad1b057210 */ /* 0x004fe80007ffe105 */
        /* <DEDUP_REMOVED lines=11> */
.L_x_456:
[----:B------:R-:W-:Y:S04]  /*f120*/  MOV R6, c[0x0][0x32c] ;  /* 0x0000cb0000067a02 */ /* 0x000fe80000000f00 */
[----:B------:R-:W-:Y:S11]  /*f130*/  ISETP.NE.AND P0, PT, R6, 0x1, PT ;  /* 0x000000010600780c */ /* 0x000ff60003f05270 */
[----:B------:R-:W-:Y:S02]  /*f140*/  @!UPT UIADD3 URZ, URZ, URZ, URZ ;  /* 0x0000003f3f3ff290 */ /* 0x000fe4000fffe03f */
[----:B------:R-:W-:Y:S05]  /*f150*/  @P0 IMAD.HI.U32 R6, R5, c[0x0][0x330], RZ ;  /* 0x0000cc0005060a27 */ /* 0x000fea00078e00ff */
[----:B------:R-:W-:Y:S02]  /*f160*/  @P0 SHF.R.U32.HI R5, RZ, c[0x0][0x334], R6 ;  /* 0x0000cd00ff050a19 */ /* 0x000fe40000011606 */
.L_x_457:
[----:B------:R-:W-:Y:S05]  /*f170*/  BSYNC B0 ;  /* 0x0000000000007941 */ /* 0x000fea0003800000 */
.L_x_455:
[----:B------:R-:W-:Y:S04]  /*f180*/  IMAD.IADD R0, R0, 0x1, -R26 ;  /* 0x0000000100007824 */ /* 0x000fe800078e0a1a */
[----:B------:R-:W-:Y:S05]  /*f190*/  IMAD R0, R5, c[0x0][0x32c], R0 ;  /* 0x0000cb0005007a24 */ /* 0x000fea00078e0200 */
[----:B------:R-:W-:Y:S02]  /*f1a0*/  IMNMX R3, R3, R0, !PT ;  /* 0x0000000003037217 */ /* 0x000fe40007800200 */
[----:B------:R-:W-:Y:S04]  /*f1b0*/  IADD3 R0, R0, c[0x0][0x32c], RZ ;  /* 0x0000cb0000007a10 */ /* 0x000fe80007ffe0ff */
[----:B------:R-:W-:Y:S02]  /*f1c0*/  IMNMX R4, R4, R0, PT ;  /* 0x0000000004047217 */ /* 0x000fe40003800200 */
.L_x_454:
[----:B------:R-:W-:Y:S01]  /*f1d0*/  FMNMX.FTZ R0, R9, R2, !PT ;  /* 0x0000000209007209 */ /* 0x000fe20007810000 */
[----:B------:R-:W2:Y:S01]  /*f1e0*/  LDL.LU R132, [R1+0x1c] ;  /* 0x00001c0001847983 */ /* 0x000ea20000300800 */
[----:B------:R-:W-:Y:S02]  /*f1f0*/  MOV R6, R25 ;  /* 0x0000001900067202 */ /* 0x000fe40000000f00 */
        /* <DEDUP_REMOVED lines=40> */
[----:B------:R-:W-:Y:S01]  /*f480*/  FFMA.FTZ R20, R14, c[0x0][0x2d0], -R2 ;  /* 0x0000b4000e147a23 */ /* 0x000fe20000010802 */
[----:B------:R-:W-:Y:S02]  /*f490*/  MOV R14, R16 ;  /* 0x00000010000e7202 */ /* 0x000fe40000000f00 */
        /* <DEDUP_REMOVED lines=98> */
[----:B------:R-:W-:Y:S02]  /*fac0*/  ISETP.GT.AND P0, PT, R3, 0x29, !P6 ;  /* 0x000000290300780c */ /* 0x000fe40007704270 */
[----:B------:R-:W1:Y:S01]  /*fad0*/  MUFU.EX2 R3, R8 ;  /* 0x0000000800037308 */ /* 0x000e620000000800 */
[----:B------:R-:W-:Y:S02]  /*fae0*/  MOV R22, R168 ;  /* 0x000000a800167202 */ /* 0x000fe40000000f00 */
[----:B------:R-:W-:Y:S04]  /*faf0*/  ISETP.LT.OR P0, PT, R4, 0x2a, P0 ;  /* 0x0000002a0400780c */ /* 0x000fe80000701670 */
[----:B------:R-:W-:Y:S01]  /*fb00*/  FSEL R132, R21, -INF , !P0 ;  /* 0xff80000015847808 */ /* 0x000fe20004000000 */
[C---:B------:R-:W-:Y:S01]  /*fb10*/  FMUL.FTZ R21, R2.reuse, R141 ;  /* 0x0000008d02157220 */ /* 0x040fe20000410000 */
[----:B------:R-:W-:Y:S01]  /*fb20*/  MOV R141, R11 ;  /* 0x0000000b008d7202 */ /* 0x000fe20000000f00 */
[----:B------:R2:W-:Y:S01]  /*fb30*/  MUFU.EX2 R8, R18 ;  /* 0x0000001200087308 */ /* 0x0005e20000000800 */
[----:B---3--:R-:W-:Y:S04]  /*fb40*/  FFMA.FTZ R0, R2, R10, R9 ;  /* 0x0000000a02007223 */ /* 0x008fe80000010009 */
[----:B-1----:R-:W-:Y:S01]  /*fb50*/  FADD.FTZ R4, R3, R0 ;  /* 0x0000000003047221 */ /* 0x002fe20000010000 */
[----:B------:R-:W-:Y:S02]  /*fb60*/  FMNMX.FTZ R0, R5, R134, !PT ;  /* 0x0000008605007209 */ /* 0x000fe40007810000 */
[----:B------:R-:W-:Y:S02]  /*fb70*/  F2FP.BF16.PACK_AB R168, R3, R9 ;  /* 0x0000000903a8723e */ /* 0x000fe400000010ff */
[----:B------:R-:W-:Y:S01]  /*fb80*/  FMNMX.FTZ R0, R6, R0, !PT ;  /* 0x0000000006007209 */ /* 0x000fe20007810000 */
[----:B------:R-:W1:Y:S03]  /*fb90*/  MUFU.EX2 R9, R19 ;  /* 0x0000001300097308 */ /* 0x000e660000000800 */
[----:B------:R-:W-:Y:S02]  /*fba0*/  FMNMX.FTZ R0, R7, R0, !PT ;  /* 0x0000000007007209 */ /* 0x000fe40007810000 */
[----:B--2---:R-:W-:Y:S01]  /*fbb0*/  MOV R18, R24 ;  /* 0x0000001800127202 */ /* 0x004fe20000000f00 */
[----:B------:R-:W-:Y:S01]  /*fbc0*/  FMUL.FTZ R24, R2, R136 ;  /* 0x0000008802187220 */ /* 0x000fe20000410000 */
[----:B------:R-:W-:Y:S01]  /*fbd0*/  FMNMX.FTZ R0, R169, R0, !PT ;  /* 0x00000000a9007209 */ /* 0x000fe20007810000 */
[----:B------:R-:W2:Y:S03]  /*fbe0*/  LDL.LU R136, [R1+0x28] ;  /* 0x0000280001887983 */ /* 0x000ea60000300800 */
[----:B------:R-:W-:Y:S04]  /*fbf0*/  FMNMX.FTZ R0, R172, R0, !PT ;  /* 0x00000000ac007209 */ /* 0x000fe80007810000 */
[----:B------:R-:W-:Y:S04]  /*fc00*/  FMNMX.FTZ R0, R173, R0, !PT ;  /* 0x00000000ad007209 */ /* 0x000fe80007810000 */
[----:B------:R-:W-:Y:S04]  /*fc10*/  FMNMX.FTZ R0, R175, R0, !PT ;  /* 0x00000000af007209 */ /* 0x000fe80007810000 */
[----:B------:R-:W-:Y:S01]  /*fc20*/  FMNMX.FTZ R0, R174, R0, !PT ;  /* 0x00000000ae007209 */ /* 0x000fe20007810000 */
[----:B-1----:R-:W-:Y:S01]  /*fc30*/  FADD.FTZ R4, R9, R4 ;  /* 0x0000000409047221 */ /* 0x002fe20000010000 */
[----:B------:R-:W-:Y:S01]  /*fc40*/  F2FP.BF16.PACK_AB R170, R8, R9 ;  /* 0x0000000908aa723e */ /* 0x000fe200000010ff */
[----:B------:R-:W-:Y:S01]  /*fc50*/  FMUL.FTZ R9, R2, R153 ;  /* 0x0000009902097220 */ /* 0x000fe20000410000 */
[----:B------:R-:W-:Y:S01]  /*fc60*/  FMNMX.FTZ R0, R176, R0, !PT ;  /* 0x00000000b0007209 */ /* 0x000fe20007810000 */
[----:B------:R-:W-:Y:S01]  /*fc70*/  FADD.FTZ R179, R8, R4 ;  /* 0x0000000408b37221 */ /* 0x000fe20000010000 */
[----:B------:R-:W-:Y:S01]  /*fc80*/  MOV R19, R25 ;  /* 0x0000001900137202 */ /* 0x000fe20000000f00 */
[C---:B------:R-:W-:Y:S01]  /*fc90*/  FMUL.FTZ R8, R2.reuse, R152 ;  /* 0x0000009802087220 */ /* 0x040fe20000410000 */
[----:B------:R-:W-:Y:S01]  /*fca0*/  FMNMX.FTZ R0, R177, R0, !PT ;  /* 0x00000000b1007209 */ /* 0x000fe20007810000 */
[----:B------:R-:W-:Y:S01]  /*fcb0*/  FMUL.FTZ R25, R2, R137 ;  /* 0x0000008902197220 */ /* 0x000fe20000410000 */
[----:B------:R-:W-:Y:S02]  /*fcc0*/  MOV R145, R19 ;  /* 0x0000001300917202 */ /* 0x000fe40000000f00 */
[----:B------:R-:W-:Y:S02]  /*fcd0*/  FMNMX.FTZ R0, R178, R0, !PT ;  /* 0x00000000b2007209 */ /* 0x000fe40007810000 */
[----:B------:R-:W-:Y:S02]  /*fce0*/  MOV R153, R171 ;  /* 0x000000ab00997202 */ /* 0x000fe40000000f00 */
[----:B------:R-:W-:Y:S01]  /*fcf0*/  FMNMX.FTZ R0, R132, R0, !PT ;  /* 0x0000000084007209 */ /* 0x000fe20007810000 */
[----:B------:R-:W-:Y:S04]  /*fd00*/  MUFU.EX2 R145, R145 ;  /* 0x0000009100917308 */ /* 0x000fe80000000800 */
        /* <DEDUP_REMOVED lines=18> */
[----:B------:R-:W1:Y:S10]  /*fe30*/  MUFU.EX2 R0, R0 ;  /* 0x0000000000007308 */ /* 0x000e740000000800 */
[----:B------:R3:W2:Y:S10]  /*fe40*/  MUFU.EX2 R140, R10 ;  /* 0x0000000a008c7308 */ /* 0x0006b40000000800 */
[----:B------:R4:W2:Y:S01]  /*fe50*/  MUFU.EX2 R152, R6 ;  /* 0x0000000600987308 */ /* 0x0008a20000000800 */
[C---:B-1----:R-:W-:Y:S02]  /*fe60*/  FMUL.FTZ R11, R0.reuse, R155 ;  /* 0x0000009b000b7220 */ /* 0x042fe40000410000 */
[----:B------:R-:W5:Y:S01]  /*fe70*/  LDL R155, [R1+0x4] ;  /* 0x00000400019b7983 */ /* 0x000f620000100800 */
[C---:B------:R-:W-:Y:S02]  /*fe80*/  FMUL.FTZ R26, R0.reuse, R138 ;  /* 0x0000008a001a7220 */ /* 0x040fe40000410000 */
[C---:B------:R-:W-:Y:S04]  /*fe90*/  FMUL.FTZ R27, R0.reuse, R139 ;  /* 0x0000008b001b7220 */ /* 0x040fe80000410000 */
[----:B------:R-:W-:Y:S01]  /*fea0*/  MUFU.EX2 R157, R157 ;  /* 0x0000009d009d7308 */ /* 0x000fe20000000800 */
[C---:B------:R-:W-:Y:S02]  /*feb0*/  FMUL.FTZ R22, R0.reuse, R142 ;  /* 0x0000008e00167220 */ /* 0x040fe40000410000 */
[C---:B------:R-:W-:Y:S02]  /*fec0*/  FMUL.FTZ R23, R0.reuse, R143 ;  /* 0x0000008f00177220 */ /* 0x040fe40000410000 */
[C---:B------:R-:W-:Y:S01]  /*fed0*/  FMUL.FTZ R7, R0.reuse, R159 ;  /* 0x0000009f00077220 */ /* 0x040fe20000410000 */
[----:B------:R-:W-:Y:S01]  /*fee0*/  MOV R159, R15 ;  /* 0x0000000f009f7202 */ /* 0x000fe20000000f00 */
[C---:B---3--:R-:W-:Y:S01]  /*fef0*/  FMUL.FTZ R10, R0.reuse, R154 ;  /* 0x0000009a000a7220 */ /* 0x048fe20000410000 */
[----:B------:R-:W-:Y:S01]  /*ff00*/  MOV R154, R18 ;  /* 0x00000012009a7202 */ /* 0x000fe20000000f00 */
[C---:B------:R-:W-:Y:S02]  /*ff10*/  FMUL.FTZ R15, R0.reuse, R151 ;  /* 0x00000097000f7220 */ /* 0x040fe40000410000 */
[C---:B------:R-:W-:Y:S02]  /*ff20*/  FMUL.FTZ R18, R0.reuse, R146 ;  /* 0x0000009200127220 */ /* 0x040fe40000410000 */
[C---:B------:R-:W-:Y:S02]  /*ff30*/  FMUL.FTZ R19, R0.reuse, R147 ;  /* 0x0000009300137220 */ /* 0x040fe40000410000 */
[C---:B----4-:R-:W-:Y:S01]  /*ff40*/  FMUL.FTZ R6, R0.reuse, R158 ;  /* 0x0000009e00067220 */ /* 0x050fe20000410000 */
[----:B------:R-:W-:Y:S01]  /*ff50*/  MOV R158, R14 ;  /* 0x0000000e009e7202 */ /* 0x000fe20000000f00 */
        /* <DEDUP_REMOVED lines=59> */
[C---:B------:R-:W-:Y:S01]  /*10310*/  F2FP.BF16.PACK_AB R169, R152.reuse, R140 ;  /* 0x0000008c98a9723e */ /* 0x040fe200000010ff */
[----:B------:R-:W-:Y:S02]  /*10320*/  FADD.FTZ R144, R152, R144 ;  /* 0x0000009098907221 */ /* 0x000fe40000010000 */
[----:B------:R-:W2:Y:S03]  /*10330*/  MUFU.EX2 R146, R0 ;  /* 0x0000000000927308 */ /* 0x000ea60000000800 */
[----:B------:R-:W-:Y:S07]  /*10340*/  LDSM.16.MT88.4 R140, [R238+0x800] ;  /* 0x00080000ee8c783b */ /* 0x000fee0000004200 */
[----:B------:R-:W-:Y:S01]  /*10350*/  MUFU.EX2 R152, R159 ;  /* 0x0000009f00987308 */ /* 0x000fe20000000800 */
[----:B--2---:R-:W-:Y:S01]  /*10360*/  F2FP.BF16.PACK_AB R171, R146, R147 ;  /* 0x0000009392ab723e */ /* 0x004fe200000010ff */
[--C-:B------:R-:W-:Y:S01]  /*10370*/  FFMA.FTZ R0, R172, c[0x0][0x2d0], -R134.reuse ;  /* 0x0000b400ac007a23 */ /* 0x100fe20000010886 */
[----:B------:R-:W-:Y:S05]  /*10380*/  MOV R172, R148 ;  /* 0x0000009400ac7202 */ /* 0x000fea0000000f00 */
        /* <DEDUP_REMOVED lines=67> */
[----:B--2---:R-:W-:Y:S01]  /*107c0*/  F2FP.BF16.PACK_AB R168, R179, R175 ;  /* 0x000000afb3a8723e */ /* 0x004fe200000010ff */
[----:B------:R-:W-:Y:S01]  /*107d0*/  FADD.FTZ R2, R149, R2 ;  /* 0x0000000295027221 */ /* 0x000fe20000010000 */
[----:B------:R-:W-:Y:S01]  /*107e0*/  MOV R176, R158 ;  /* 0x0000009e00b07202 */ /* 0x000fe20000000f00 */
[----:B------:R1:W-:Y:S01]  /*107f0*/  MUFU.EX2 R172, R0 ;  /* 0x0000000000ac7308 */ /* 0x0003e20000000800 */
[C---:B------:R-:W-:Y:S05]  /*10800*/  HMMA.16816.F32.BF16 R4, R136.reuse, R140, R4 ;  /* 0x0000008c8804723c */ /* 0x040fea0000041804 */
[----:B------:R-:W-:Y:S03]  /*10810*/  FADD.FTZ R2, R150, R2 ;  /* 0x0000000296027221 */ /* 0x000fe60000010000 */
[C---:B------:R-:W-:Y:S01]  /*10820*/  HMMA.16816.F32.BF16 R8, R136.reuse, R142, R8 ;  /* 0x0000008e8808723c */ /* 0x040fe20000041808 */
[----:B------:R-:W2:Y:S03]  /*10830*/  LDSM.16.MT88.4 R140, [R240+0x800] ;  /* 0x00080000f08c783b */ /* 0x000ea60000004200 */
[----:B------:R-:W-:Y:S04]  /*10840*/  FADD.FTZ R2, R148, R2 ;  /* 0x0000000294027221 */ /* 0x000fe80000010000 */
[----:B------:R-:W-:Y:S04]  /*10850*/  FADD.FTZ R2, R174, R2 ;  /* 0x00000002ae027221 */ /* 0x000fe80000010000 */
[--C-:B-1----:R-:W-:Y:S01]  /*10860*/  FFMA.FTZ R0, R177, c[0x0][0x2d0], -R134.reuse ;  /* 0x0000b400b1007a23 */ /* 0x102fe20000010886 */
[----:B------:R-:W-:Y:S03]  /*10870*/  MOV R177, R153 ;  /* 0x0000009900b17202 */ /* 0x000fe60000000f00 */
[----:B------:R-:W1:Y:S01]  /*10880*/  MUFU.EX2 R173, R0 ;  /* 0x0000000000ad7308 */ /* 0x000e620000000800 */
[----:B------:R-:W-:Y:S01]  /*10890*/  ISETP.GT.AND P0, PT, R176, R177, PT ;  /* 0x000000b1b000720c */ /* 0x000fe20003f04270 */
[C---:B--2---:R-:W-:Y:S03]  /*108a0*/  HMMA.16816.F32.BF16 R12, R136.reuse, R140, R12 ;  /* 0x0000008c880c723c */ /* 0x044fe6000004180c */
[----:B-1----:R-:W-:Y:S01]  /*108b0*/  F2FP.BF16.PACK_AB R169, R173, R172 ;  /* 0x000000acada9723e */ /* 0x002fe200000010ff */
[--C-:B------:R-:W-:Y:S01]  /*108c0*/  FFMA.FTZ R0, R178, c[0x0][0x2d0], -R134.reuse ;  /* 0x0000b400b2007a23 */ /* 0x100fe20000010886 */
[----:B------:R-:W-:Y:S01]  /*108d0*/  MOV R178, R152 ;  /* 0x0000009800b27202 */ /* 0x000fe20000000f00 */
[----:B------:R-:W-:Y:S01]  /*108e0*/  FFMA.FTZ R134, R132, c[0x0][0x2d0], -R134 ;  /* 0x0000b40084867a23 */ /* 0x000fe20000010886 */
[----:B------:R-:W-:Y:S01]  /*108f0*/  LDSM.16.MT88.4 R152, [R238+0x1000] ;  /* 0x00100000ee98783b */ /* 0x000fe20000004200 */
[C---:B------:R-:W-:Y:S01]  /*10900*/  HMMA.16816.F32.BF16 R16, R136.reuse, R142, R16 ;  /* 0x0000008e8810723c */ /* 0x040fe20000041810 */
[----:B------:R1:W-:Y:S06]  /*10910*/  MUFU.EX2 R132, R0 ;  /* 0x0000000000847308 */ /* 0x0003ec0000000800 */
[----:B------:R-:W2:Y:S04]  /*10920*/  LDSM.16.MT88.4 R140, [R239+0x800] ;  /* 0x00080000ef8c783b */ /* 0x000ea80000004200 */
[----:B------:R-:W3:Y:S01]  /*10930*/  MUFU.EX2 R134, R134 ;  /* 0x0000008600867308 */ /* 0x000ee20000000800 */
[----:B-1----:R-:W-:Y:S04]  /*10940*/  FADD.FTZ R0, R156, R151 ;  /* 0x000000979c007221 */ /* 0x002fe80000010000 */
[----:B------:R-:W-:Y:S04]  /*10950*/  FADD.FTZ R0, R157, R0 ;  /* 0x000000009d007221 */ /* 0x000fe80000010000 */
[----:B------:R-:W-:Y:S01]  /*10960*/  FADD.FTZ R0, R175, R0 ;  /* 0x00000000af007221 */ /* 0x000fe20000010000 */
[----:B---3--:R-:W-:Y:S01]  /*10970*/  F2FP.BF16.PACK_AB R171, R134, R132 ;  /* 0x0000008486ab723e */ /* 0x008fe200000010ff */
        /* <DEDUP_REMOVED lines=95> */
[----:B------:R-:W-:Y:S02]  /*10f70*/  FADD.FTZ R4, R178, R2 ;  /* 0x00000002b2047221 */ /* 0x000fe40000010000 */
[----:B------:R-:W-:Y:S01]  /*10f80*/  FADD.FTZ R0, R132, R0 ;  /* 0x0000000084007221 */ /* 0x000fe20000010000 */
[-C--:B------:R-:W-:Y:S02]  /*10f90*/  MOV R132, R3.reuse ;  /* 0x0000000300847202 */ /* 0x080fe40000000f00 */
[----:B------:R-:W-:Y:S01]  /*10fa0*/  STL [R1+0x24], R4 ;  /* 0x0000240401007387 */ /* 0x000fe20000100800 */
[----:B------:R-:W-:Y:S01]  /*10fb0*/  FADD.FTZ R2, R134, R0 ;  /* 0x0000000086027221 */ /* 0x000fe20000010000 */
[----:B------:R-:W-:Y:S02]  /*10fc0*/  IADD3 R0, R176, -0x1, RZ ;  /* 0xffffffffb0007810 */ /* 0x000fe40007ffe0ff */
[----:B------:R-:W-:Y:S02]  /*10fd0*/  MOV R134, R3 ;  /* 0x0000000300867202 */ /* 0x000fe40000000f00 */
[----:B------:R1:W-:Y:S04]  /*10fe0*/  STL [R1+0x28], R2 ;  /* 0x0000280201007387 */ /* 0x0003e80000100800 */
[----:B------:R2:W-:Y:S01]  /*10ff0*/  STL [R1+0x20], R0 ;  /* 0x0000200001007387 */ /* 0x0005e20000100800 */
[----:B-1----:R-:W-:Y:S01]  /*11000*/  MOV R2, R133 ;  /* 0x0000008500027202 */ /* 0x002fe20000000f00 */
[----:B------:R-:W-:-:S05]  /*11010*/  @P0 BRA `(.L_x_458) ;  /* 0xffffc62000000947 */ /* 0x000fca000383ffff */
.L_x_447:
[----:B------:R-:W-:Y:S02]  /*11020*/  MOV R7, 0x1f ;  /* 0x0000001f00077802 */ /* 0x000fe40000000f00 */
[----:B------:R-:W-:Y:S01]  /*11030*/  MOV R6, 0xffffffff ;  /* 0xffffffff00067802 */ /* 0x000fe20000000f00 */
[----:B------:R-:W-:Y:S05]  /*11040*/  BRA.DIV ~URZ, `(.L_x_459) ;  /* 0x00005e327f007947 */ /* 0x000fea000b800000 */
[----:B------:R-:W3:Y:S04]  /*11050*/  LDL R2, [R1+0x24] ;  /* 0x0000240001027983 */ /* 0x000ee80000100800 */
[----:B--23--:R2:W3:Y:S02]  /*11060*/  SHFL.BFLY PT, R0, R2, 0x2, 0x1f ;  /* 0x0c401f0002007f89 */ /* 0x00c4e400000e0000 */
.L_x_526:
[----:B--2---:R-:W2:Y:S02]  /*11070*/  LDL.LU R2, [R1+0x24] ;  /* 0x0000240001027983 */ /* 0x004ea40000300800 */
[----:B--23--:R-:W-:Y:S01]  /*11080*/  FADD.FTZ R0, R0, R2 ;  /* 0x0000000200007221 */ /* 0x00cfe20000010000 */
[----:B------:R-:W-:Y:S05]  /*11090*/  BRA.DIV ~URZ, `(.L_x_460) ;  /* 0x00005e427f007947 */ /* 0x000fea000b800000 */
[----:B------:R-:W2:Y:S04]  /*110a0*/  LDL.LU R6, [R1+0x28] ;  /* 0x0000280001067983 */ /* 0x000ea80000300800 */
[----:B------:R-:W3:Y:S02]  /*110b0*/  SHFL.BFLY PT, R5, R0, 0x1, 0x1f ;  /* 0x0c201f0000057f89 */ /* 0x000ee400000e0000 */
[----:B---3--:R-:W-:-:S02]  /*110c0*/  FADD.FTZ R0, R0, R5 ;  /* 0x0000000500007221 */ /* 0x008fc40000010000 */
[----:B--2---:R-:W2:Y:S02]  /*110d0*/  SHFL.BFLY PT, R2, R6, 0x2, 0x1f ;  /* 0x0c401f0006027f89 */ /* 0x004ea400000e0000 */
[----:B-12---:R-:W-:-:S05]  /*110e0*/  FADD.FTZ R4, R2, R6 ;  /* 0x0000000602047221 */ /* 0x006fca0000010000 */
[----:B------:R1:W2:Y:S02]  /*110f0*/  SHFL.BFLY PT, R3, R4, 0x1, 0x1f ;  /* 0x0c201f0004037f89 */ /* 0x0002a400000e0000 */
.L_x_527:
[----:B------:R-:W-:Y:S01]  /*11100*/  FSETP.NE.FTZ.AND P1, PT, R0, RZ, PT ;  /* 0x000000ff0000720b */ /* 0x000fe20003f35000 */
[----:B--2---:R-:W-:Y:S01]  /*11110*/  FADD.FTZ R3, R3, R4 ;  /* 0x0000000403037221 */ /* 0x004fe20000010000 */
[----:B------:R-:W-:Y:S02]  /*11120*/  MOV R2, RZ ;  /* 0x000000ff00027202 */ /* 0x000fe40000000f00 */
[----:B------:R-:W-:Y:S02]  /*11130*/  MOV R24, 0xff800000 ;  /* 0xff80000000187802 */ /* 0x000fe40000000f00 */
[----:B------:R-:W-:Y:S02]  /*11140*/  FSETP.NE.FTZ.AND P0, PT, R3, RZ, PT ;  /* 0x000000ff0300720b */ /* 0x000fe40003f15000 */
[----:B------:R-:W-:-:S05]  /*11150*/  MOV R22, 0xff800000 ;  /* 0xff80000000167802 */ /* 0x000fca0000000f00 */
[----:B------:R-:W2:Y:S01]  /*11160*/  @P1 MUFU.RCP R2, R0 ;  /* 0x0000000000021308 */ /* 0x000ea20000001000 */
[----:B-1----:R-:W-:-:S05]  /*11170*/  @P1 MOV R4, 0x3f317218 ;  /* 0x3f31721800041802 */ /* 0x002fca0000000f00 */
[----:B------:R-:W-:Y:S02]  /*11180*/  @P1 FMUL.FTZ R4, R4, c[0x0][0x2d0] ;  /* 0x0000b40004041a20 */ /* 0x000fe40000410000 */
[----:B------:R1:W3:Y:S01]  /*11190*/  @P1 MUFU.LG2 R5, R0 ;  /* 0x0000000000051308 */ /* 0x0002e20000000c00 */
[C---:B--2---:R-:W-:Y:S02]  /*111a0*/  FMUL.FTZ R186, R2.reuse, R100 ;  /* 0x0000006402ba7220 */ /* 0x044fe40000410000 */
[C---:B------:R-:W-:Y:S02]  /*111b0*/  FMUL.FTZ R187, R2.reuse, R101 ;  /* 0x0000006502bb7220 */ /* 0x040fe40000410000 */
[C---:B------:R-:W-:Y:S02]  /*111c0*/  FMUL.FTZ R100, R2.reuse, R104 ;  /* 0x0000006802647220 */ /* 0x040fe40000410000 */
[C---:B------:R-:W-:Y:S01]  /*111d0*/  FMUL.FTZ R101, R2.reuse, R105 ;  /* 0x0000006902657220 */ /* 0x040fe20000410000 */
[----:B-1----:R-:W-:Y:S01]  /*111e0*/  MOV R0, RZ ;  /* 0x000000ff00007202 */ /* 0x002fe20000000f00 */
        /* <DEDUP_REMOVED lines=134> */
.L_x_408:
[----:B---3--:R3:W5:Y:S01]  /*11a50*/  LDL R6, [R1+0x70] ;  /* 0x0000700001067983 */ /* 0x0087620000100800 */
[----:B------:R-:W-:Y:S03]  /*11a60*/  BSSY B0, `(.L_x_461) ;  /* 0x0000012000007945 */ /* 0x000fe60003800000 */
[----:B------:R-:W4:Y:S02]  /*11a70*/  S2R R26, SR_TID.X ;  /* 0x00000000001a7919 */ /* 0x000f240000002100 */
[----:B----4-:R-:W-:-:S13]  /*11a80*/  LOP3.LUT P0, RZ, R26, 0xff, RZ, 0xc0, !PT ;  /* 0x000000ff1aff7812 */ /* 0x010fda000780c0ff */
[----:B------:R-:W-:Y:S05]  /*11a90*/  @P0 BRA `(.L_x_462) ;  /* 0x000000e000000947 */ /* 0x000fea0003800000 */
[----:B---3--:R-:W3:Y:S01]  /*11aa0*/  S2R R4, SR_LANEID ;  /* 0x0000000000047919 */ /* 0x008ee20000000000 */
[----:B------:R-:W-:Y:S01]  /*11ab0*/  VOTEU.ANY UR4, UPT, PT ;  /* 0x0000000000047886 */ /* 0x000fe200038e0100 */
[----:B--2---:R-:W-:Y:S01]  /*11ac0*/  IMAD.MOV.U32 R5, RZ, RZ, c[0x0][0x564] ;  /* 0x00015900ff057624 */ /* 0x004fe200078e00ff */
[----:B------:R-:W3:Y:S08]  /*11ad0*/  FLO.U32 R3, UR4 ;  /* 0x0000000400037d00 */ /* 0x000ef000080e0000 */
[----:B------:R-:W2:Y:S01]  /*11ae0*/  POPC R2, UR4 ;  /* 0x0000000400027d09 */ /* 0x000ea20008000000 */
[----:B---3--:R-:W-:Y:S01]  /*11af0*/  ISETP.EQ.U32.AND P0, PT, R3, R4, PT ;  /* 0x000000040300720c */ /* 0x008fe20003f02070 */
[----:B------:R-:W-:-:S12]  /*11b00*/  IMAD.MOV.U32 R4, RZ, RZ, c[0x0][0x560] ;  /* 0x00015800ff047624 */ /* 0x000fd800078e00ff */
[----:B--2---:R2:W3:Y:S04]  /*11b10*/  @P0 ATOMG.E.ADD.STRONG.GPU PT, R2, [R4.64], R2 ;  /* 0x00000002040209a8 */ /* 0x0044e800081ee1c6 */
[----:B--2---:R-:W2:Y:S04]  /*11b20*/  S2R R4, SR_LTMASK ;  /* 0x0000000000047919 */ /* 0x004ea80000003900 */
[----:B---3--:R2:W3:Y:S02]  /*11b30*/  SHFL.IDX PT, R3, R2, R3, 0x1f ;  /* 0x00001f0302037589 */ /* 0x0084e400000e0000 */
[----:B--2---:R-:W-:-:S06]  /*11b40*/  LOP3.LUT R2, R4, UR4, RZ, 0xc0, !PT ;  /* 0x0000000404027c12 */ /* 0x004fcc000f8ec0ff */
[----:B------:R-:W3:Y:S02]  /*11b50*/  POPC R2, R2 ;  /* 0x0000000200027309 */ /* 0x000ee40000000000 */
[----:B---3-5:R-:W-:-:S05]  /*11b60*/  IADD3 R6, R3, c[0x0][0xc], R2 ;  /* 0x0000030003067a10 */ /* 0x028fca0007ffe002 */
[----:B------:R2:W-:Y:S02]  /*11b70*/  STL [R1+0x70], R6 ;  /* 0x0000700601007387 */ /* 0x0005e40000100800 */
.L_x_462:
[----:B---3--:R-:W-:Y:S05]  /*11b80*/  BSYNC B0 ;  /* 0x0000000000007941 */ /* 0x008fea0003800000 */
.L_x_461:
[----:B------:R-:W-:Y:S01]  /*11b90*/  SHF.R.S32.HI R25, RZ, 0x1f, R26 ;  /* 0x0000001fff197819 */ /* 0x000fe2000001141a */
[----:B------:R-:W-:Y:S01]  /*11ba0*/  BSSY B1, `(.L_x_463) ;  /* 0x00003e0000017945 */ /* 0x000fe20003800000 */
[----:B------:R-:W-:Y:S01]  /*11bb0*/  PRMT R0, R0, 0x9910, RZ ;  /* 0x0000991000007816 */ /* 0x000fe200000000ff */
[----:B-----5:R-:W-:Y:S01]  /*11bc0*/  IMAD.MOV.U32 R111, RZ, RZ, R6 ;  /* 0x000000ffff6f7224 */ /* 0x020fe200078e0006 */
[----:B------:R-:W-:Y:S02]  /*11bd0*/  LEA.HI R25, R25, R26, RZ, 0x3 ;  /* 0x0000001a19197211 */ /* 0x000fe400078f18ff */
[----:B------:R-:W-:Y:S02]  /*11be0*/  ISETP.NE.AND P0, PT, R0, RZ, PT ;  /* 0x000000ff0000720c */ /* 0x000fe40003f05270 */
[----:B------:R-:W-:-:S05]  /*11bf0*/  LOP3.LUT R25, R25, 0xfffffff8, RZ, 0xc0, !PT ;  /* 0xfffffff819197812 */ /* 0x000fca00078ec0ff */
[----:B------:R-:W-:-:S04]  /*11c00*/  IMAD.IADD R25, R26, 0x1, -R25 ;  /* 0x000000011a197824 */ /* 0x000fc800078e0a19 */
[----:B------:R-:W-:-:S05]  /*11c10*/  IMAD.SHL.U32 R11, R25, 0x8, RZ ;  /* 0x00000008190b7824 */ /* 0x000fca00078e00ff */
[C---:B------:R-:W-:Y:S02]  /*11c20*/  IADD3 R34, R11.reuse, 0x40, RZ ;  /* 0x000000400b227810 */ /* 0x040fe40007ffe0ff */
[C---:B------:R-:W-:Y:S02]  /*11c30*/  IADD3 R32, R11.reuse, 0xc0, RZ ;  /* 0x000000c00b207810 */ /* 0x040fe40007ffe0ff */
[----:B------:R-:W-:Y:S01]  /*11c40*/  IADD3 R33, R11, 0x80, RZ ;  /* 0x000000800b217810 */ /* 0x000fe20007ffe0ff */
[----:B------:R-:W-:Y:S05]  /*11c50*/  @!P0 BRA `(.L_x_464) ;  /* 0x00002f4000008947 */ /* 0x000fea0003800000 */
[----:B------:R-:W3:Y:S04]  /*11c60*/  LDL R8, [R1+0x88] ;  /* 0x0000880001087983 */ /* 0x000ee80000100800 */
[----:B------:R-:W4:Y:S04]  /*11c70*/  LDL R13, [R1+0x8c] ;  /* 0x00008c00010d7983 */ /* 0x000f280000100800 */
[----:B--2---:R-:W2:Y:S04]  /*11c80*/  LDL R9, [R1+0x94] ;  /* 0x0000940001097983 */ /* 0x004ea80000100800 */
[----:B------:R-:W2:Y:S04]  /*11c90*/  LDL R12, [R1+0x90] ;  /* 0x00009000010c7983 */ /* 0x000ea80000100800 */
[----:B------:R-:W2:Y:S04]  /*11ca0*/  LDL R7, [R1+0xa4] ;  /* 0x0000a40001077983 */ /* 0x000ea80000100800 */
[----:B------:R-:W2:Y:S04]  /*11cb0*/  LDL R6, [R1+0x9c] ;  /* 0x00009c0001067983 */ /* 0x000ea80000100800 */
[----:B------:R-:W2:Y:S04]  /*11cc0*/  LDL R5, [R1+0xa0] ;  /* 0x0000a00001057983 */ /* 0x000ea80000100800 */
[----:B------:R-:W2:Y:S01]  /*11cd0*/  LDL R10, [R1+0x98] ;  /* 0x00009800010a7983 */ /* 0x000ea20000100800 */
[----:B------:R-:W-:Y:S01]  /*11ce0*/  WARPSYNC 0xffffffff ;  /* 0xffffffff00007948 */ /* 0x000fe20003800000 */
[----:B------:R-:W-:-:S02]  /*11cf0*/  F2FP.BF16.PACK_AB R0, R185, R184 ;  /* 0x000000b8b900723e */ /* 0x000fc400000010ff */
[----:B------:R-:W-:Y:S01]  /*11d00*/  BAR.SYNC.DEFER_BLOCKING 0x1, 0x100 ;  /* 0x0044000000007b1d */ /* 0x000fe20000010000 */
[----:B------:R-:W-:Y:S02]  /*11d10*/  F2FP.BF16.PACK_AB R2, R117, R116 ;  /* 0x000000747502723e */ /* 0x000fe400000010ff */
[----:B------:R-:W-:Y:S02]  /*11d20*/  F2FP.BF16.PACK_AB R3, R153, R152 ;  /* 0x000000989903723e */ /* 0x000fe400000010ff */
[----:B------:R-:W-:Y:S01]  /*11d30*/  F2FP.BF16.PACK_AB R4, R93, R92 ;  /* 0x0000005c5d04723e */ /* 0x000fe200000010ff */
[----:B---3--:R3:W-:Y:S04]  /*11d40*/  STS [R8], R0 ;  /* 0x0000000008007388 */ /* 0x0087e80000000800 */
[----:B------:R1:W-:Y:S04]  /*11d50*/  STS [R8+0x400], R2 ;  /* 0x0004000208007388 */ /* 0x0003e80000000800 */
[----:B----4-:R4:W-:Y:S01]  /*11d60*/  STS [R13], R3 ;  /* 0x000000030d007388 */ /* 0x0109e20000000800 */
[----:B---3--:R-:W-:-:S02]  /*11d70*/  F2FP.BF16.PACK_AB R0, R213, R212 ;  /* 0x000000d4d500723e */ /* 0x008fc400000010ff */
[----:B-1----:R-:W-:-:S03]  /*11d80*/  F2FP.BF16.PACK_AB R2, R149, R148 ;  /* 0x000000949502723e */ /* 0x002fc600000010ff */
[----:B------:R1:W-:Y:S01]  /*11d90*/  STS [R13+0x400], R0 ;  /* 0x000400000d007388 */ /* 0x0003e20000000800 */
[----:B----4-:R-:W-:-:S03]  /*11da0*/  F2FP.BF16.PACK_AB R3, R203, R202 ;  /* 0x000000cacb03723e */ /* 0x010fc600000010ff */
[----:B--2---:R2:W-:Y:S04]  /*11db0*/  STS [R9], R2 ;  /* 0x0000000209007388 */ /* 0x0045e80000000800 */
        /* <DEDUP_REMOVED lines=85> */
[----:B------:R-:W-:Y:S01]  /*12310*/  STS [R8+0xc000], R2 ;  /* 0x00c0000208007388 */ /* 0x000fe20000000800 */
[----:B-1----:R-:W-:Y:S02]  /*12320*/  F2FP.BF16.PACK_AB R0, R83, R82 ;  /* 0x000000525300723e */ /* 0x002fe400000010ff */
[----:B--2---:R-:W-:-:S03]  /*12330*/  F2FP.BF16.PACK_AB R3, R211, R210 ;  /* 0x000000d2d303723e */ /* 0x004fc600000010ff */
[----:B------:R1:W-:Y:S01]  /*12340*/  STS [R8+0xc400], R0 ;  /* 0x00c4000008007388 */ /* 0x0003e20000000800 */
[----:B---3--:R-:W-:-:S03]  /*12350*/  F2FP.BF16.PACK_AB R4, R101, R100 ;  /* 0x000000646504723e */ /* 0x008fc600000010ff */
[----:B-1----:R-:W2:Y:S01]  /*12360*/  LDL R8, [R1+0x7c] ;  /* 0x00007c0001087983 */ /* 0x002ea20000100800 */
[----:B------:R-:W-:Y:S02]  /*12370*/  F2FP.BF16.PACK_AB R2, R105, R104 ;  /* 0x000000686902723e */ /* 0x000fe400000010ff */
[----:B------:R-:W-:Y:S01]  /*12380*/  F2FP.BF16.PACK_AB R0, R107, R106 ;  /* 0x0000006a6b00723e */ /* 0x000fe200000010ff */
[----:B------:R1:W-:Y:S04]  /*12390*/  STS [R13+0xc000], R4 ;  /* 0x00c000040d007388 */ /* 0x0003e80000000800 */
[----:B------:R3:W-:Y:S04]  /*123a0*/  STS [R13+0xc400], R3 ;  /* 0x00c400030d007388 */ /* 0x0007e80000000800 */
[----:B------:R4:W-:Y:S04]  /*123b0*/  STS [R9+0xc000], R2 ;  /* 0x00c0000209007388 */ /* 0x0009e80000000800 */
[----:B------:R4:W-:Y:S01]  /*123c0*/  STS [R9+0xc400], R0 ;  /* 0x00c4000009007388 */ /* 0x0009e20000000800 */
[----:B-1----:R-:W-:-:S02]  /*123d0*/  F2FP.BF16.PACK_AB R4, R109, R108 ;  /* 0x0000006c6d04723e */ /* 0x002fc400000010ff */
[----:B---3--:R-:W-:-:S03]  /*123e0*/  F2FP.BF16.PACK_AB R3, R103, R102 ;  /* 0x000000666703723e */ /* 0x008fc600000010ff */
[----:B------:R1:W-:Y:S01]  /*123f0*/  STS [R12+0xc000], R4 ;  /* 0x00c000040c007388 */ /* 0x0003e20000000800 */
[----:B----4-:R-:W-:-:S03]  /*12400*/  F2FP.BF16.PACK_AB R2, R191, R190 ;  /* 0x000000bebf02723e */ /* 0x010fc600000010ff */
[----:B------:R3:W-:Y:S01]  /*12410*/  STS [R12+0xc400], R3 ;  /* 0x00c400030c007388 */ /* 0x0007e20000000800 */
[----:B------:R-:W-:-:S03]  /*12420*/  F2FP.BF16.PACK_AB R0, R99, R98 ;  /* 0x000000626300723e */ /* 0x000fc600000010ff */
[----:B------:R4:W-:Y:S04]  /*12430*/  STS [R7+0xc000], R2 ;  /* 0x00c0000207007388 */ /* 0x0009e80000000800 */
[----:B------:R4:W-:Y:S01]  /*12440*/  STS [R7+0xc400], R0 ;  /* 0x00c4000007007388 */ /* 0x0009e20000000800 */
[----:B------:R-:W-:Y:S02]  /*12450*/  ISETP.NE.U32.AND P0, PT, RZ, c[0x0][0x508], PT ;  /* 0x00014200ff007a0c */ /* 0x000fe40003f05070 */
[----:B------:R-:W-:Y:S01]  /*12460*/  ISETP.NE.U32.AND P2, PT, RZ, c[0x0][0x500], PT ;  /* 0x00014000ff007a0c */ /* 0x000fe20003f45070 */
[----:B------:R-:W2:Y:S01]  /*12470*/  LDL.LU R9, [R1+0x74] ;  /* 0x0000740001097983 */ /* 0x000ea20000300800 */
[----:B------:R-:W-:Y:S01]  /*12480*/  ISETP.NE.AND.EX P1, PT, RZ, c[0x0][0x50c], PT, P0 ;  /* 0x00014300ff007a0c */ /* 0x000fe20003f25300 */
[----:B------:R-:W-:Y:S01]  /*12490*/  IMAD.MOV.U32 R15, RZ, RZ, c[0x0][0x388] ;  /* 0x0000e200ff0f7624 */ /* 0x000fe200078e00ff */
[----:B------:R-:W-:-:S02]  /*124a0*/  ISETP.NE.AND.EX P2, PT, RZ, c[0x0][0x504], PT, P2 ;  /* 0x00014100ff007a0c */ /* 0x000fc40003f45320 */
[----:B-1----:R-:W-:Y:S02]  /*124b0*/  F2FP.BF16.PACK_AB R4, R189, R188 ;  /* 0x000000bcbd04723e */ /* 0x002fe400000010ff */
[----:B---3--:R-:W-:-:S03]  /*124c0*/  F2FP.BF16.PACK_AB R3, R91, R90 ;  /* 0x0000005a5b03723e */ /* 0x008fc600000010ff */
[----:B------:R1:W-:Y:S01]  /*124d0*/  STS [R6+0xc000], R4 ;  /* 0x00c0000406007388 */ /* 0x0003e20000000800 */
[----:B----4-:R-:W-:-:S03]  /*124e0*/  F2FP.BF16.PACK_AB R2, R113, R112 ;  /* 0x000000707102723e */ /* 0x010fc600000010ff */
[----:B------:R3:W-:Y:S01]  /*124f0*/  STS [R6+0xc400], R3 ;  /* 0x00c4000306007388 */ /* 0x0007e20000000800 */
[----:B------:R-:W-:-:S03]  /*12500*/  F2FP.BF16.PACK_AB R0, R87, R86 ;  /* 0x000000565700723e */ /* 0x000fc600000010ff */
[----:B------:R4:W-:Y:S04]  /*12510*/  STS [R5+0xc000], R2 ;  /* 0x00c0000205007388 */ /* 0x0009e80000000800 */
[----:B------:R4:W-:Y:S01]  /*12520*/  STS [R5+0xc400], R0 ;  /* 0x00c4000005007388 */ /* 0x0009e20000000800 */
[----:B-1----:R-:W-:Y:S01]  /*12530*/  IMAD.MOV.U32 R4, RZ, RZ, 0x4 ;  /* 0x00000004ff047424 */ /* 0x002fe200078e00ff */
[----:B---3--:R-:W-:Y:S01]  /*12540*/  F2FP.BF16.PACK_AB R3, R77, R76 ;  /* 0x0000004c4d03723e */ /* 0x008fe200000010ff */
[----:B----4-:R-:W-:-:S04]  /*12550*/  IMAD.MOV.U32 R2, RZ, RZ, RZ ;  /* 0x000000ffff027224 */ /* 0x010fc800078e00ff */
[----:B------:R1:W-:Y:S01]  /*12560*/  STS [R10+0xc000], R3 ;  /* 0x00c000030a007388 */ /* 0x0003e20000000800 */
[----:B------:R-:W-:-:S05]  /*12570*/  F2FP.BF16.PACK_AB R0, R79, R78 ;  /* 0x0000004e4f00723e */ /* 0x000fca00000010ff */
[----:B------:R3:W-:Y:S01]  /*12580*/  STS [R10+0xc400], R0 ;  /* 0x00c400000a007388 */ /* 0x0007e20000000800 */
[----:B--2---:R-:W-:-:S03]  /*12590*/  @P1 IMAD.WIDE R6, R8, R4, c[0x0][0x508] ;  /* 0x0001420008061625 */ /* 0x004fc600078e0204 */
[----:B------:R-:W-:Y:S01]  /*125a0*/  BAR.SYNC.DEFER_BLOCKING 0x1, 0x100 ;  /* 0x0044000000007b1d */ /* 0x000fe20000010000 */
[----:B------:R-:W-:-:S05]  /*125b0*/  IMAD.WIDE R4, R8, R4, c[0x0][0x500] ;  /* 0x0001400008047625 */ /* 0x000fca00078e0204 */
[----:B------:R3:W5:Y:S04]  /*125c0*/  @P1 LDG.E R15, [R6.64] ;  /* 0x00000006060f1981 */ /* 0x000768000c1e1900 */
[----:B------:R3:W5:Y:S01]  /*125d0*/  @P2 LDG.E R2, [R4.64] ;  /* 0x0000000604022981 */ /* 0x000762000c1e1900 */
[----:B------:R-:W-:-:S04]  /*125e0*/  ISETP.NE.AND P0, PT, R9, RZ, PT ;  /* 0x000000ff0900720c */ /* 0x000fc80003f05270 */
[----:B-1----:R-:W-:Y:S01]  /*125f0*/  SEL R3, R9, c[0x0][0x3d4], P0 ;  /* 0x0000f50009037a07 */ /* 0x002fe20000000000 */
[----:B------:R-:W-:Y:S05]  /*12600*/  @P1 BRA `(.L_x_465) ;  /* 0x0000004000001947 */ /* 0x000fea0003800000 */
[----:B---3--:R-:W-:Y:S05]  /*12610*/  @!P2 BRA `(.L_x_465) ;  /* 0x000000300000a947 */ /* 0x008fea0003800000 */
[----:B------:R1:W2:Y:S04]  /*12620*/  LDG.E R0, [R4.64] ;  /* 0x0000000604007981 */ /* 0x0002a8000c1e1900 */
[----:B-1----:R-:W2:Y:S02]  /*12630*/  LDG.E R4, [R4.64+0x4] ;  /* 0x0000040604047981 */ /* 0x002ea4000c1e1900 */
[----:B--2--5:R-:W-:Y:S02]  /*12640*/  IADD3 R15, -R0, R4, RZ ;  /* 0x00000004000f7210 */ /* 0x024fe40007ffe1ff */
.L_x_465:
[----:B---3--:R-:W2:Y:S04]  /*12650*/  LDL R4, [R1+0x80] ;  /* 0x0000800001047983 */ /* 0x008ea80000100800 */
[----:B------:R-:W2:Y:S04]  /*12660*/  LDL R114, [R1+0x68] ;  /* 0x0000680001727983 */ /* 0x000ea80000100800 */
[----:B------:R-:W3:Y:S01]  /*12670*/  LDL R23, [R1+0x84] ;  /* 0x0000840001177983 */ /* 0x000ee20000100800 */
[----:B------:R-:W-:Y:S01]  /*12680*/  IMAD.MOV.U32 R0, RZ, RZ, 0x368 ;  /* 0x00000368ff007424 */ /* 0x000fe200078e00ff */
[----:B------:R-:W-:-:S02]  /*12690*/  ISETP.GT.AND P2, PT, R3, 0x1, PT ;  /* 0x000000010300780c */ /* 0x000fc40003f44270 */
[----:B------:R-:W4:Y:S02]  /*126a0*/  LDL R13, [R1+0x78] ;  /* 0x00007800010d7983 */ /* 0x000f240000100800 */
[----:B------:R-:W-:-:S04]  /*126b0*/  SEL R0, R0, 0x328, P2 ;  /* 0x0000032800007807 */ /* 0x000fc80001000000 */
[----:B------:R1:W2:Y:S08]  /*126c0*/  LDC.64 R6, c[0x0][R0+0x170] ;  /* 0x00005c0000067b82 */ /* 0x0002b00000000a00 */
[----:B------:R1:W3:Y:S01]  /*126d0*/  LDC.64 R16, c[0x0][R0+0x168] ;  /* 0x00005a0000107b82 */ /* 0x0002e20000000a00 */
[----:B------:R-:W-:-:S04]  /*126e0*/  ISETP.NE.U32.AND P0, PT, RZ, c[0x0][0x500], PT ;  /* 0x00014000ff007a0c */ /* 0x000fc80003f05070 */
[----:B------:R-:W-:-:S03]  /*126f0*/  ISETP.NE.AND.EX P0, PT, RZ, c[0x0][0x504], PT, P0 ;  /* 0x00014100ff007a0c */ /* 0x000fc60003f05300 */
[----:B------:R1:W2:Y:S01]  /*12700*/  LDC.64 R18, c[0x0][R0+0x178] ;  /* 0x00005e0000127b82 */ /* 0x0002a20000000a00 */
[----:B------:R-:W-:-:S07]  /*12710*/  SHF.R.S32.HI R3, RZ, 0x1f, R8 ;  /* 0x0000001fff037819 */ /* 0x000fce0000011408 */
[----:B------:R1:W2:Y:S02]  /*12720*/  LDC.64 R20, c[0x0][R0+0x160] ;  /* 0x0000580000147b82 */ /* 0x0002a40000000a00 */
[----:B-1----:R-:W-:-:S05]  /*12730*/  IMAD.MOV.U32 R0, RZ, RZ, c[0x0][0x4e8] ;  /* 0x00013a00ff007624 */ /* 0x002fca00078e00ff */
[----:B------:R-:W-:Y:S02]  /*12740*/  ISETP.NE.AND P3, PT, R0, 0x1, PT ;  /* 0x000000010000780c */ /* 0x000fe40003f65270 */
[----:B------:R-:W-:Y:S01]  /*12750*/  SEL R0, R8, RZ, !P0 ;  /* 0x000000ff08007207 */ /* 0x000fe20004000000 */
[----:B--2---:R-:W-:Y:S01]  /*12760*/  IMAD.IADD R9, R4, 0x1, R114 ;  /* 0x0000000104097824 */ /* 0x004fe200078e0272 */
[----:B------:R-:W-:-:S03]  /*12770*/  SEL R4, R3, RZ, !P0 ;  /* 0x000000ff03047207 */ /* 0x000fc60004000000 */
[----:B------:R-:W-:-:S04]  /*12780*/  IMAD R3, R7, R0, RZ ;  /* 0x0000000007037224 */ /* 0x000fc800078e02ff */
[C---:B------:R-:W-:Y:S02]  /*12790*/  IMAD R12, R6.reuse, R4, R3 ;  /* 0x00000004060c7224 */ /* 0x040fe400078e0203 */
[----:B------:R-:W-:-:S04]  /*127a0*/  IMAD.WIDE.U32 R4, R6, R0, RZ ;  /* 0x0000000006047225 */ /* 0x000fc800078e00ff */
[----:B---3--:R-:W-:Y:S02]  /*127b0*/  IMAD.WIDE.U32 R6, R16, R23, RZ ;  /* 0x0000001710067225 */ /* 0x008fe400078e00ff */
[----:B------:R-:W2:Y:S02]  /*127c0*/  LDL R16, [R1+0xac] ;  /* 0x0000ac0001107983 */ /* 0x000ea40000100800 */
[----:B------:R-:W-:-:S04]  /*127d0*/  @P3 IMAD.HI.U32 R8, R9, c[0x0][0x4ec], RZ ;  /* 0x00013b0009083a27 */ /* 0x000fc800078e00ff */
[----:B------:R-:W-:Y:S01]  /*127e0*/  IMAD.MOV.U32 R3, RZ, RZ, R9 ;  /* 0x000000ffff037224 */ /* 0x000fe200078e0009 */
[----:B------:R-:W-:Y:S01]  /*127f0*/  @P3 SHF.R.U32.HI R3, RZ, c[0x0][0x4f0], R8 ;  /* 0x00013c00ff033a19 */ /* 0x000fe20000011608 */
[----:B------:R-:W-:Y:S01]  /*12800*/  IMAD R10, R17, R23, RZ ;  /* 0x00000017110a7224 */ /* 0x000fe200078e02ff */
[----:B----4-:R-:W-:Y:S01]  /*12810*/  SEL R8, R13, RZ, P2 ;  /* 0x000000ff0d087207 */ /* 0x010fe20001000000 */
[----:B------:R-:W-:Y:S01]  /*12820*/  IMAD.IADD R13, R5, 0x1, R12 ;  /* 0x00000001050d7824 */ /* 0x000fe200078e020c */
[----:B-----5:R-:W-:Y:S01]  /*12830*/  IADD3 R14, P1, P0, R4, R6, R2 ;  /* 0x00000006040e7210 */ /* 0x020fe2000783e002 */
        /* <DEDUP_REMOVED lines=18> */
[----:B------:R-:W-:Y:S01]  /*12960*/  SHF.R.S32.HI R8, RZ, 0x1f, R26 ;  /* 0x0000001fff087819 */ /* 0x000fe2000001141a */
        /* <DEDUP_REMOVED lines=9> */
[----:B------:R2:W-:Y:S01]  /*12a00*/  SHFL.IDX PT, R4, R3, 0x1, 0x1c1f ;  /* 0x003c1f0003047f89 */ /* 0x0005e200000e0000 */
[----:B------:R-:W-:-:S03]  /*12a10*/  IMAD R12, R15, c[0x0][0x4e8], RZ ;  /* 0x00013a000f0c7a24 */ /* 0x000fc600078e02ff */
[----:B------:R-:W3:Y:S01]  /*12a20*/  SHFL.IDX PT, R5, R5, 0x1, 0x1c1f ;  /* 0x003c1f0005057f89 */ /* 0x000ee200000e0000 */
[----:B------:R-:W-:Y:S01]  /*12a30*/  LOP3.LUT P0, RZ, R8, 0x3, RZ, 0xc0, !PT ;  /* 0x0000000308ff7812 */ /* 0x000fe2000780c0ff */
[----:B--2---:R-:W-:-:S05]  /*12a40*/  IMAD.IADD R3, R16, 0x1, R114 ;  /* 0x0000000110037824 */ /* 0x004fca00078e0272 */
        /* <DEDUP_REMOVED lines=9> */
[----:B------:R-:W2:Y:S01]  /*12ae0*/  LDL R13, [R1+0x18] ;  /* 0x00001800010d7983 */ /* 0x000ea20000100800 */
[----:B------:R-:W-:Y:S01]  /*12af0*/  SHF.R.S32.HI R35, RZ, 0x1f, R26 ;  /* 0x0000001fff237819 */ /* 0x000fe2000001141a */
[----:B------:R-:W-:Y:S01]  /*12b00*/  IMAD R10, R10, c[0x0][0x3a0], RZ ;  /* 0x0000e8000a0a7a24 */ /* 0x000fe200078e02ff */
[----:B-1----:R-:W-:Y:S01]  /*12b10*/  SHF.R.S32.HI R7, RZ, 0x1f, R0 ;  /* 0x0000001fff077819 */ /* 0x002fe20000011400 */
[----:B------:R-:W-:Y:S01]  /*12b20*/  IMAD.WIDE.U32 R4, R2, c[0x0][0x3a0], RZ ;  /* 0x0000e80002047a25 */ /* 0x000fe200078e00ff */
[----:B------:R-:W-:-:S03]  /*12b30*/  LEA.HI R35, R35, R26, RZ, 0x3 ;  /* 0x0000001a23237211 */ /* 0x000fc600078f18ff */
[----:B------:R-:W-:Y:S01]  /*12b40*/  IMAD R2, R2, c[0x0][0x3a4], R10 ;  /* 0x0000e90002027a24 */ /* 0x000fe200078e020a */
[----:B------:R-:W-:-:S04]  /*12b50*/  SHF.R.S32.HI R35, RZ, 0x3, R35 ;  /* 0x00000003ff237819 */ /* 0x000fc80000011423 */
[----:B------:R-:W-:Y:S02]  /*12b60*/  LEA R6, R25, R35, 0x5 ;  /* 0x0000002319067211 */ /* 0x000fe400078e28ff */
[----:B------:R-:W-:Y:S02]  /*12b70*/  IADD3 R3, R5, R2, RZ ;  /* 0x0000000205037210 */ /* 0x000fe40007ffe0ff */
[----:B------:R-:W-:Y:S02]  /*12b80*/  MOV R2, R4 ;  /* 0x0000000400027202 */ /* 0x000fe40000000f00 */
[----:B------:R-:W-:-:S03]  /*12b90*/  IADD3 R6, R114, R6, RZ ;  /* 0x0000000672067210 */ /* 0x000fc60007ffe0ff */
[----:B------:R-:W-:Y:S01]  /*12ba0*/  IMAD.WIDE.U32 R4, R23, c[0x0][0x3e8], R2 ;  /* 0x0000fa0017047a25 */ /* 0x000fe200078e0002 */
[----:B------:R-:W-:-:S03]  /*12bb0*/  MOV R2, R6 ;  /* 0x0000000600027202 */ /* 0x000fc60000000f00 */
[----:B------:R-:W-:Y:S02]  /*12bc0*/  IMAD R3, R7, c[0x0][0x3f0], RZ ;  /* 0x0000fc0007037a24 */ /* 0x000fe400078e02ff */
[----:B------:R-:W-:-:S04]  /*12bd0*/  @P3 IMAD.HI.U32 R7, R6, c[0x0][0x4ec], RZ ;  /* 0x00013b0006073a27 */ /* 0x000fc800078e00ff */
[----:B------:R-:W-:Y:S01]  /*12be0*/  IMAD R5, R23, c[0x0][0x3ec], R5 ;  /* 0x0000fb0017057a24 */ /* 0x000fe200078e0205 */
[----:B------:R-:W-:Y:S01]  /*12bf0*/  @P3 SHF.R.U32.HI R2, RZ, c[0x0][0x4f0], R7 ;  /* 0x00013c00ff023a19 */ /* 0x000fe20000011607 */
[C---:B------:R-:W-:Y:S02]  /*12c00*/  IMAD R8, R0.reuse, c[0x0][0x3f4], R3 ;  /* 0x0000fd0000087a24 */ /* 0x040fe400078e0203 */
[----:B------:R-:W-:Y:S01]  /*12c10*/  IMAD.WIDE.U32 R4, R0, c[0x0][0x3f0], R4 ;  /* 0x0000fc0000047a25 */ /* 0x000fe200078e0004 */
[----:B------:R-:W-:Y:S02]  /*12c20*/  SHF.R.S32.HI R3, RZ, 0x1f, R2 ;  /* 0x0000001fff037819 */ /* 0x000fe40000011402 */
[----:B------:R-:W-:Y:S02]  /*12c30*/  IADD3 R0, -R2, RZ, RZ ;  /* 0x000000ff02007210 */ /* 0x000fe40007ffe1ff */
[----:B------:R-:W-:Y:S01]  /*12c40*/  IADD3 R5, R5, R8, RZ ;  /* 0x0000000805057210 */ /* 0x000fe20007ffe0ff */
[----:B------:R-:W-:-:S02]  /*12c50*/  IMAD R3, R3, c[0x0][0x3e0], RZ ;  /* 0x0000f80003037a24 */ /* 0x000fc400078e02ff */
        /* <DEDUP_REMOVED lines=11> */
[----:B--2---:R-:W1:Y:S04]  /*12d10*/  LDS.128 R28, [R13+0x80] ;  /* 0x000080000d1c7984 */ /* 0x004e680000000c00 */
[----:B------:R-:W2:Y:S04]  /*12d20*/  LDS.128 R48, [R13+0x1080] ;  /* 0x001080000d307984 */ /* 0x000ea80000000c00 */
[----:B------:R-:W3:Y:S04]  /*12d30*/  LDS.128 R64, [R13+0x2080] ;  /* 0x002080000d407984 */ /* 0x000ee80000000c00 */
[----:B------:R-:W4:Y:S04]  /*12d40*/  LDS.128 R76, [R13+0x3080] ;  /* 0x003080000d4c7984 */ /* 0x000f280000000c00 */
[----:B------:R-:W1:Y:S04]  /*12d50*/  LDS.128 R24, [R13+0x4080] ;  /* 0x004080000d187984 */ /* 0x000e680000000c00 */
        /* <DEDUP_REMOVED lines=10> */
[----:B------:R5:W1:Y:S02]  /*12e00*/  LDS.128 R80, [R13+0xf080] ;  /* 0x00f080000d507984 */ /* 0x000a640000000c00 */
[----:B-----5:R-:W-:Y:S01]  /*12e10*/  IADD3 R13, R35, R114, RZ ;  /* 0x00000072230d7210 */ /* 0x020fe20007ffe0ff */
[----:B------:R-:W-:Y:S05]  /*12e20*/  BRA.DIV ~URZ, `(.L_x_467) ;  /* 0x000041c27f007947 */ /* 0x000fea000b800000 */
[----:B--234-:R2:W3:Y:S02]  /*12e30*/  SHFL.IDX PT, R10, R14, RZ, 0x181f ;  /* 0x00181fff0e0a7589 */ /* 0x01c4e400000e0000 */
.L_x_528:
[----:B------:R-:W-:Y:S05]  /*12e40*/  BRA.DIV ~URZ, `(.L_x_468) ;  /* 0x000042127f007947 */ /* 0x000fea000b800000 */
[----:B------:R4:W2:Y:S02]  /*12e50*/  SHFL.IDX PT, R0, R15, RZ, 0x181f ;  /* 0x00181fff0f007589 */ /* 0x0008a400000e0000 */
.L_x_529:
[----:B------:R-:W-:Y:S01]  /*12e60*/  ISETP.GE.AND P0, PT, R13, R12, PT ;  /* 0x0000000c0d00720c */ /* 0x000fe20003f06270 */
[----:B------:R-:W-:Y:S01]  /*12e70*/  BSSY B0, `(.L_x_469) ;  /* 0x0000016000007945 */ /* 0x000fe20003800000 */
[----:B------:R-:W-:-:S02]  /*12e80*/  SHF.R.S32.HI R86, RZ, 0x1f, R32 ;  /* 0x0000001fff567819 */ /* 0x000fc40000011420 */
[----:B------:R-:W-:Y:S02]  /*12e90*/  SHF.R.S32.HI R85, RZ, 0x1f, R11 ;  /* 0x0000001fff557819 */ /* 0x000fe4000001140b */
[----:B------:R-:W-:Y:S02]  /*12ea0*/  SHF.R.S32.HI R84, RZ, 0x1f, R34 ;  /* 0x0000001fff547819 */ /* 0x000fe40000011422 */
[----:B------:R-:W-:-:S05]  /*12eb0*/  SHF.R.S32.HI R35, RZ, 0x1f, R33 ;  /* 0x0000001fff237819 */ /* 0x000fca0000011421 */
        /* <DEDUP_REMOVED lines=11> */
[----:B-1----:R1:W-:Y:S01]  /*12f70*/  @!P3 ST.E.128 [R8.64], R28 ;  /* 0x0000001c0800b985 */ /* 0x0023e2000c101d06 */
[----:B------:R-:W-:-:S02]  /*12f80*/  @!P1 LEA.HI.X R5, R33, R10, R35, 0x1, P5 ;  /* 0x0000000a21059211 */ /* 0x000fc400028f0c23 */
[----:B------:R-:W-:Y:S01]  /*12f90*/  @!P0 LEA.HI.X R3, R32, R10, R86, 0x1, P4 ;  /* 0x0000000a20038211 */ /* 0x000fe200020f0c56 */
[----:B------:R1:W-:Y:S04]  /*12fa0*/  @!P2 ST.E.128 [R6.64], R24 ;  /* 0x000000180600a985 */ /* 0x0003e8000c101d06 */
[----:B------:R1:W-:Y:S04]  /*12fb0*/  @!P1 ST.E.128 [R4.64], R20 ;  /* 0x0000001404009985 */ /* 0x0003e8000c101d06 */
[----:B------:R1:W-:Y:S02]  /*12fc0*/  @!P0 ST.E.128 [R2.64], R16 ;  /* 0x0000001002008985 */ /* 0x0003e4000c101d06 */
.L_x_470:
[----:B------:R-:W-:Y:S05]  /*12fd0*/  BSYNC B0 ;  /* 0x0000000000007941 */ /* 0x000fea0003800000 */
.L_x_469:
[----:B------:R-:W-:Y:S05]  /*12fe0*/  BRA.DIV ~URZ, `(.L_x_471) ;  /* 0x000040d27f007947 */ /* 0x000fea000b800000 */
[----:B---3--:R3:W4:Y:S04]  /*12ff0*/  SHFL.IDX PT, R10, R14, 0x1, 0x181f ;  /* 0x00381f000e0a7f89 */ /* 0x00872800000e0000 */
[----:B--2---:R3:W2:Y:S02]  /*13000*/  SHFL.IDX PT, R0, R15, 0x1, 0x181f ;  /* 0x00381f000f007f89 */ /* 0x0046a400000e0000 */
.L_x_530:
[----:B-1----:R-:W-:Y:S01]  /*13010*/  IADD3 R2, R13, 0x20, RZ ;  /* 0x000000200d027810 */ /* 0x002fe20007ffe0ff */
        /* <DEDUP_REMOVED lines=16> */
[----:B------:R1:W-:Y:S04]  /*13120*/  @!P2 ST.E.128 [R6.64], R44 ;  /* 0x0000002c0600a985 */ /* 0x0003e8000c101d06 */
[----:B------:R1:W-:Y:S04]  /*13130*/  @!P1 ST.E.128 [R4.64], R40 ;  /* 0x0000002804009985 */ /* 0x0003e8000c101d06 */
[----:B------:R1:W-:Y:S02]  /*13140*/  @!P0 ST.E.128 [R2.64], R36 ;  /* 0x0000002402008985 */ /* 0x0003e4000c101d06 */
.L_x_473:
[----:B------:R-:W-:Y:S05]  /*13150*/  BSYNC B0 ;  /* 0x0000000000007941 */ /* 0x000fea0003800000 */
.L_x_472:
[----:B------:R-:W-:Y:S05]  /*13160*/  BRA.DIV ~URZ, `(.L_x_474) ;  /* 0x000040127f007947 */ /* 0x000fea000b800000 */
[----:B----4-:R4:W1:Y:S02]  /*13170*/  SHFL.IDX PT, R10, R14, 0x2, 0x181f ;  /* 0x00581f000e0a7f89 */ /* 0x01086400000e0000 */
.L_x_531:
[----:B------:R-:W-:Y:S05]  /*13180*/  BRA.DIV ~URZ, `(.L_x_475) ;  /* 0x000040627f007947 */ /* 0x000fea000b800000 */
[----:B--2---:R2:W3:Y:S02]  /*13190*/  SHFL.IDX PT, R0, R15, 0x2, 0x181f ;  /* 0x00581f000f007f89 */ /* 0x0044e400000e0000 */
.L_x_532:
        /* <DEDUP_REMOVED lines=8> */
[-C--:B---3--:R-:W-:Y:S02]  /*13220*/  @!P3 LEA R8, P4, R11, R0.reuse, 0x1 ;  /* 0x000000000b08b211 */ /* 0x088fe400078808ff */
[-C--:B------:R-:W-:Y:S02]  /*13230*/  @!P2 LEA R6, P6, R34, R0.reuse, 0x1 ;  /* 0x000000002206a211 */ /* 0x080fe400078c08ff */
[----:B------:R-:W-:Y:S02]  /*13240*/  @!P1 LEA R4, P5, R33, R0, 0x1 ;  /* 0x0000000021049211 */ /* 0x000fe400078a08ff */
[----:B------:R-:W-:Y:S02]  /*13250*/  @!P3 LEA.HI.X R9, R11, R10, R85, 0x1, P4 ;  /* 0x0000000a0b09b211 */ /* 0x000fe400020f0c55 */
        /* <DEDUP_REMOVED lines=8> */
.L_x_477:
[----:B------:R-:W-:Y:S05]  /*132e0*/  BSYNC B0 ;  /* 0x0000000000007941 */ /* 0x000fea0003800000 */
.L_x_476:
[----:B------:R-:W-:Y:S05]  /*132f0*/  BRA.DIV ~URZ, `(.L_x_478) ;  /* 0x00003f527f007947 */ /* 0x000fea000b800000 */
[----:B-1----:R1:W2:Y:S04]  /*13300*/  SHFL.IDX PT, R8, R14, 0x3, 0x181f ;  /* 0x00781f000e087f89 */ /* 0x0022a800000e0000 */
[----:B---3--:R1:W3:Y:S02]  /*13310*/  SHFL.IDX PT, R0, R15, 0x3, 0x181f ;  /* 0x00781f000f007f89 */ /* 0x0082e400000e0000 */
.L_x_533:
[----:B------:R-:W-:-:S04]  /*13320*/  IADD3 R2, R13, 0x60, RZ ;  /* 0x000000600d027810 */ /* 0x000fc80007ffe0ff */
[----:B------:R-:W-:-:S13]  /*13330*/  ISETP.GE.AND P0, PT, R2, R12, PT ;  /* 0x0000000c0200720c */ /* 0x000fda0003f06270 */
[----:B------:R-:W-:Y:S05]  /*13340*/  @P0 BRA `(.L_x_479) ;  /* 0x0000265000000947 */ /* 0x000fea0003800000 */
[----:B------:R-:W-:Y:S02]  /*13350*/  ISETP.GE.AND P2, PT, R11, c[0x0][0x3c8], PT ;  /* 0x0000f2000b007a0c */ /* 0x000fe40003f46270 */
[----:B------:R-:W-:Y:S02]  /*13360*/  ISETP.GE.AND P1, PT, R34, c[0x0][0x3c8], PT ;  /* 0x0000f20022007a0c */ /* 0x000fe40003f26270 */
[----:B------:R-:W-:-:S09]  /*13370*/  ISETP.GE.AND P0, PT, R33, c[0x0][0x3c8], PT ;  /* 0x0000f20021007a0c */ /* 0x000fd20003f06270 */
[-C--:B---3--:R-:W-:Y:S02]  /*13380*/  @!P2 LEA R6, P5, R11, R0.reuse, 0x1 ;  /* 0x000000000b06a211 */ /* 0x088fe400078a08ff */
[CC--:B------:R-:W-:Y:S02]  /*13390*/  @!P1 LEA R4, P4, R34.reuse, R0.reuse, 0x1 ;  /* 0x0000000022049211 */ /* 0x0c0fe400078808ff */
[----:B------:R-:W-:Y:S02]  /*133a0*/  @!P0 LEA R2, P3, R33, R0, 0x1 ;  /* 0x0000000021028211 */ /* 0x000fe400078608ff */
[-C--:B--2---:R-:W-:Y:S02]  /*133b0*/  @!P2 LEA.HI.X R7, R11, R8.reuse, R85, 0x1, P5 ;  /* 0x000000080b07a211 */ /* 0x084fe400028f0c55 */
[-C--:B------:R-:W-:Y:S02]  /*133c0*/  @!P1 LEA.HI.X R5, R34, R8.reuse, R84, 0x1, P4 ;  /* 0x0000000822059211 */ /* 0x080fe400020f0c54 */
[----:B------:R-:W-:Y:S01]  /*133d0*/  @!P0 LEA.HI.X R3, R33, R8, R35, 0x1, P3 ;  /* 0x0000000821038211 */ /* 0x000fe200018f0c23 */
[----:B------:R2:W-:Y:S04]  /*133e0*/  @!P2 ST.E.128 [R6.64], R76 ;  /* 0x0000004c0600a985 */ /* 0x0005e8000c101d06 */
[----:B------:R2:W-:Y:S04]  /*133f0*/  @!P1 ST.E.128 [R4.64], R72 ;  /* 0x0000004804009985 */ /* 0x0005e8000c101d06 */
[----:B------:R2:W-:Y:S01]  /*13400*/  @!P0 ST.E.128 [R2.64], R68 ;  /* 0x0000004402008985 */ /* 0x0005e2000c101d06 */
[----:B------:R-:W-:-:S13]  /*13410*/  ISETP.GE.AND P0, PT, R32, c[0x0][0x3c8], PT ;  /* 0x0000f20020007a0c */ /* 0x000fda0003f06270 */
[----:B------:R-:W-:Y:S05]  /*13420*/  @P0 BRA `(.L_x_479) ;  /* 0x0000257000000947 */ /* 0x000fea0003800000 */
[----:B--2---:R-:W-:-:S04]  /*13430*/  LEA R2, P0, R32, R0, 0x1 ;  /* 0x0000000020027211 */ /* 0x004fc800078008ff */
[----:B------:R-:W-:-:S05]  /*13440*/  LEA.HI.X R3, R32, R8, R86, 0x1, P0 ;  /* 0x0000000820037211 */ /* 0x000fca00000f0c56 */
[----:B------:R2:W-:Y:S01]  /*13450*/  ST.E.128 [R2.64], R80 ;  /* 0x0000005002007985 */ /* 0x0005e2000c101d06 */
[----:B------:R-:W-:Y:S05]  /*13460*/  BRA `(.L_x_479) ;  /* 0x0000253000007947 */ /* 0x000fea0003800000 */
.L_x_466:
[----:B-1----:R-:W2:Y:S04]  /*13470*/  LDL.LU R7, [R1+0x84] ;  /* 0x0000840001077983 */ /* 0x002ea80000300800 */
[----:B------:R-:W3:Y:S01]  /*13480*/  LDL.LU R6, [R1+0x78] ;  /* 0x0000780001067983 */ /* 0x000ee20000300800 */
[----:B------:R-:W-:Y:S02]  /*13490*/  IMAD R10, R10, c[0x0][0x408], RZ ;  /* 0x000102000a0a7a24 */ /* 0x000fe400078e02ff */
[----:B------:R-:W-:-:S04]  /*134a0*/  IMAD.WIDE.U32 R4, R2, c[0x0][0x408], RZ ;  /* 0x0001020002047a25 */ /* 0x000fc800078e00ff */
[----:B------:R-:W-:-:S05]  /*134b0*/  IMAD R2, R2, c[0x0][0x40c], R10 ;  /* 0x0001030002027a24 */ /* 0x000fca00078e020a */
[----:B------:R-:W-:Y:S02]  /*134c0*/  IADD3 R3, R5, R2, RZ ;  /* 0x0000000205037210 */ /* 0x000fe40007ffe0ff */
[----:B------:R-:W-:Y:S02]  /*134d0*/  MOV R2, R4 ;  /* 0x0000000400027202 */ /* 0x000fe40000000f00 */
[----:B------:R-:W-:-:S05]  /*134e0*/  SHF.R.S32.HI R5, RZ, 0x1f, R0 ;  /* 0x0000001fff057819 */ /* 0x000fca0000011400 */
[----:B------:R-:W-:Y:S02]  /*134f0*/  IMAD R4, R5, c[0x0][0x440], RZ ;  /* 0x0001100005047a24 */ /* 0x000fe400078e02ff */
[----:B------:R-:W-:-:S04]  /*13500*/  @P3 IMAD.HI.U32 R5, R9, c[0x0][0x4ec], RZ ;  /* 0x00013b0009053a27 */ /* 0x000fc800078e00ff */
[----:B------:R-:W-:Y:S02]  /*13510*/  IMAD R4, R0, c[0x0][0x444], R4 ;  /* 0x0001110000047a24 */ /* 0x000fe400078e0204 */
[----:B--2---:R-:W-:-:S04]  /*13520*/  IMAD.WIDE.U32 R2, R7, c[0x0][0x438], R2 ;  /* 0x00010e0007027a25 */ /* 0x004fc800078e0002 */
[----:B------:R-:W-:-:S04]  /*13530*/  IMAD R3, R7, c[0x0][0x43c], R3 ;  /* 0x00010f0007037a24 */ /* 0x000fc800078e0203 */
[----:B------:R-:W-:Y:S01]  /*13540*/  IMAD.WIDE.U32 R2, R0, c[0x0][0x440], R2 ;  /* 0x0001100000027a25 */ /* 0x000fe200078e0002 */
[----:B------:R-:W-:Y:S02]  /*13550*/  MOV R0, R9 ;  /* 0x0000000900007202 */ /* 0x000fe40000000f00 */
[----:B------:R-:W-:Y:S02]  /*13560*/  @P3 SHF.R.U32.HI R0, RZ, c[0x0][0x4f0], R5 ;  /* 0x00013c00ff003a19 */ /* 0x000fe40000011605 */
        /* <DEDUP_REMOVED lines=19> */
.L_x_534:
[----:B------:R-:W-:Y:S05]  /*136a0*/  BRA.DIV ~URZ, `(.L_x_481) ;  /* 0x00003cd27f007947 */ /* 0x000fea000b800000 */
[----:B------:R3:W4:Y:S02]  /*136b0*/  SHFL.IDX PT, R0, R14, RZ, 0x1c1f ;  /* 0x001c1fff0e007589 */ /* 0x00072400000e0000 */
.L_x_535:
        /* <DEDUP_REMOVED lines=69> */
[----:B------:R-:W-:-:S05]  /*13b10*/  ISETP.GE.AND P6, PT, R41, c[0x0][0x3c8], PT ;  /* 0x0000f20029007a0c */ /* 0x000fca0003fc6270 */
[----:B----4-:R-:W-:Y:S02]  /*13b20*/  @!P1 IMAD.MOV.U32 R6, RZ, RZ, R0 ;  /* 0x000000ffff069224 */ /* 0x010fe400078e0000 */
[----:B--2---:R-:W-:Y:S01]  /*13b30*/  @!P1 IMAD.MOV.U32 R7, RZ, RZ, R4 ;  /* 0x000000ffff079224 */ /* 0x004fe200078e0004 */
[----:B------:R-:W-:-:S03]  /*13b40*/  @!P0 LEA R2, P2, R13, R0, 0x2 ;  /* 0x000000000d028211 */ /* 0x000fc600078410ff */
[----:B------:R-:W-:Y:S01]  /*13b50*/  @!P1 IMAD.WIDE R6, R5, 0x4, R6 ;  /* 0x0000000405069825 */ /* 0x000fe200078e0206 */
[----:B------:R-:W-:Y:S02]  /*13b60*/  @!P0 LEA.HI.X R3, R13, R4, R15, 0x2, P2 ;  /* 0x000000040d038211 */ /* 0x000fe400010f140f */
[----:B------:R-:W-:Y:S02]  /*13b70*/  ISETP.GE.AND P2, PT, R18, c[0x0][0x3c8], PT ;  /* 0x0000f20012007a0c */ /* 0x000fe40003f46270 */
[----:B------:R2:W-:Y:S01]  /*13b80*/  @!P1 ST.E.64 [R6.64], R184 ;  /* 0x000000b806009985 */ /* 0x0005e2000c101b06 */
[----:B------:R-:W-:-:S03]  /*13b90*/  ISETP.GE.AND P1, PT, R19, c[0x0][0x3c8], PT ;  /* 0x0000f20013007a0c */ /* 0x000fc60003f26270 */
[----:B------:R4:W-:Y:S01]  /*13ba0*/  @!P0 ST.E.64 [R2.64], R152 ;  /* 0x0000009802008985 */ /* 0x0009e2000c101b06 */
[CC--:B--2---:R-:W-:Y:S02]  /*13bb0*/  @!P3 LEA R6, P5, R17.reuse, R0.reuse, 0x2 ;  /* 0x000000001106b211 */ /* 0x0c4fe400078a10ff */
[C---:B----4-:R-:W-:Y:S02]  /*13bc0*/  @!P4 LEA R2, P0, R16.reuse, R0, 0x2 ;  /* 0x000000001002c211 */ /* 0x050fe400078010ff */
[-C--:B------:R-:W-:Y:S02]  /*13bd0*/  @!P3 LEA.HI.X R7, R17, R4.reuse, R47, 0x2, P5 ;  /* 0x000000041107b211 */ /* 0x080fe400028f142f */
[----:B------:R-:W-:-:S03]  /*13be0*/  @!P4 LEA.HI.X R3, R16, R4, R46, 0x2, P0 ;  /* 0x000000041003c211 */ /* 0x000fc600000f142e */
[----:B------:R2:W-:Y:S01]  /*13bf0*/  @!P3 ST.E.64 [R6.64], R148 ;  /* 0x000000940600b985 */ /* 0x0005e2000c101b06 */
[----:B------:R-:W-:-:S03]  /*13c00*/  ISETP.GE.AND P3, PT, R20, c[0x0][0x3c8], PT ;  /* 0x0000f20014007a0c */ /* 0x000fc60003f66270 */
[----:B------:R4:W-:Y:S01]  /*13c10*/  @!P4 ST.E.64 [R2.64], R144 ;  /* 0x000000900200c985 */ /* 0x0009e2000c101b06 */
[----:B------:R-:W-:Y:S02]  /*13c20*/  ISETP.GE.AND P4, PT, R21, c[0x0][0x3c8], PT ;  /* 0x0000f20015007a0c */ /* 0x000fe40003f86270 */
        /* <DEDUP_REMOVED lines=75> */
[----:B------:R-:W-:Y:S02]  /*140e0*/  @!P4 LEA.HI.X R3, R37, R4, R67, 0x2, P0 ;  /* 0x000000042503c211 */ /* 0x000fe400000f1443 */
[----:B------:R-:W-:Y:S01]  /*140f0*/  @!P2 LEA R8, P0, R38, R0, 0x2 ;  /* 0x000000002608a211 */ /* 0x000fe200078010ff */
[----:B------:R2:W-:Y:S01]  /*14100*/  @!P3 ST.E.64 [R6.64], R92 ;  /* 0x0000005c0600b985 */ /* 0x0005e2000c101b06 */
[----:B------:R-:W-:-:S02]  /*14110*/  ISETP.GE.AND P5, PT, R40, c[0x0][0x3c8], PT ;  /* 0x0000f20028007a0c */ /* 0x000fc40003fa6270 */
[----:B------:R-:W-:Y:S01]  /*14120*/  @!P2 LEA.HI.X R9, R38, R4, R68, 0x2, P0 ;  /* 0x000000042609a211 */ /* 0x000fe200000f1444 */
[----:B------:R4:W-:Y:S01]  /*14130*/  @!P4 ST.E.64 [R2.64], R96 ;  /* 0x000000600200c985 */ /* 0x0009e2000c101b06 */
[----:B------:R-:W-:-:S03]  /*14140*/  ISETP.GE.AND P4, PT, R42, c[0x0][0x3c8], PT ;  /* 0x0000f2002a007a0c */ /* 0x000fc60003f86270 */
[----:B------:R-:W-:Y:S01]  /*14150*/  @!P2 ST.E.64 [R8.64], R186 ;  /* 0x000000ba0800a985 */ /* 0x000fe2000c101b06 */
[----:B------:R-:W-:Y:S02]  /*14160*/  ISETP.GE.AND P2, PT, R43, c[0x0][0x3c8], PT ;  /* 0x0000f2002b007a0c */ /* 0x000fe40003f46270 */
[-C--:B--2---:R-:W-:Y:S02]  /*14170*/  @!P6 LEA R6, P0, R41, R0.reuse, 0x2 ;  /* 0x000000002906e211 */ /* 0x084fe400078010ff */
[----:B----4-:R-:W-:Y:S02]  /*14180*/  @!P1 LEA R2, P3, R39, R0, 0x2 ;  /* 0x0000000027029211 */ /* 0x010fe400078610ff */
[-C--:B------:R-:W-:Y:S02]  /*14190*/  @!P6 LEA.HI.X R7, R41, R4.reuse, R71, 0x2, P0 ;  /* 0x000000042907e211 */ /* 0x080fe400000f1447 */
[----:B------:R-:W-:Y:S02]  /*141a0*/  @!P1 LEA.HI.X R3, R39, R4, R69, 0x2, P3 ;  /* 0x0000000427039211 */ /* 0x000fe400018f1445 */
[----:B------:R-:W-:-:S03]  /*141b0*/  ISETP.GE.AND P0, PT, R45, c[0x0][0x3c8], PT ;  /* 0x0000f2002d007a0c */ /* 0x000fc60003f06270 */
        /* <DEDUP_REMOVED lines=18> */
.L_x_483:
[----:B------:R-:W-:Y:S05]  /*142e0*/  BSYNC B0 ;  /* 0x0000000000007941 */ /* 0x000fea0003800000 */
.L_x_482:
[----:B------:R-:W-:Y:S05]  /*142f0*/  BRA.DIV ~URZ, `(.L_x_484) ;  /* 0x000030e27f007947 */ /* 0x000fea000b800000 */
[----:B--2---:R2:W1:Y:S04]  /*14300*/  SHFL.IDX PT, R4, R12, 0x1, 0x1c1f ;  /* 0x003c1f000c047f89 */ /* 0x00446800000e0000 */
[----:B----4-:R2:W4:Y:S02]  /*14310*/  SHFL.IDX PT, R0, R14, 0x1, 0x1c1f ;  /* 0x003c1f000e007f89 */ /* 0x01052400000e0000 */
.L_x_536:
        /* <DEDUP_REMOVED lines=136> */
.L_x_464:
[----:B------:R-:W3:Y:S04]  /*14ba0*/  LDL.LU R0, [R1+0x74] ;  /* 0x0000740001007983 */ /* 0x000ee80000300800 */
[----:B------:R-:W4:Y:S01]  /*14bb0*/  LDL R7, [R1+0x7c] ;  /* 0x00007c0001077983 */ /* 0x000f220000100800 */
[----:B------:R-:W-:Y:S01]  /*14bc0*/  ISETP.NE.U32.AND P0, PT, RZ, c[0x0][0x508], PT ;  /* 0x00014200ff007a0c */ /* 0x000fe20003f05070 */
[----:B------:R-:W-:Y:S01]  /*14bd0*/  IMAD.MOV.U32 R4, RZ, RZ, 0x4 ;  /* 0x00000004ff047424 */ /* 0x000fe200078e00ff */
[----:B------:R-:W-:Y:S01]  /*14be0*/  ISETP.NE.U32.AND P2, PT, RZ, c[0x0][0x500], PT ;  /* 0x00014000ff007a0c */ /* 0x000fe20003f45070 */
[----:B------:R-:W-:Y:S01]  /*14bf0*/  IMAD.MOV.U32 R20, RZ, RZ, c[0x0][0x388] ;  /* 0x0000e200ff147624 */ /* 0x000fe200078e00ff */
[----:B------:R-:W-:Y:S01]  /*14c00*/  ISETP.NE.AND.EX P0, PT, RZ, c[0x0][0x50c], PT, P0 ;  /* 0x00014300ff007a0c */ /* 0x000fe20003f05300 */
[----:B--2---:R-:W-:Y:S01]  /*14c10*/  IMAD.MOV.U32 R6, RZ, RZ, RZ ;  /* 0x000000ffff067224 */ /* 0x004fe200078e00ff */
[----:B------:R-:W-:Y:S01]  /*14c20*/  ISETP.NE.AND.EX P2, PT, RZ, c[0x0][0x504], PT, P2 ;  /* 0x00014100ff007a0c */ /* 0x000fe20003f45320 */
[----:B----4-:R-:W-:-:S10]  /*14c30*/  IMAD.WIDE R2, R7, R4, c[0x0][0x500] ;  /* 0x0001400007027625 */ /* 0x010fd400078e0204 */
[----:B------:R-:W-:Y:S02]  /*14c40*/  @P0 IMAD.WIDE R4, R7, R4, c[0x0][0x508] ;  /* 0x0001420007040625 */ /* 0x000fe400078e0204 */
[----:B------:R2:W5:Y:S04]  /*14c50*/  @P2 LDG.E R6, [R2.64] ;  /* 0x0000000602062981 */ /* 0x000568000c1e1900 */
[----:B------:R2:W5:Y:S01]  /*14c60*/  @P0 LDG.E R20, [R4.64] ;  /* 0x0000000604140981 */ /* 0x000562000c1e1900 */
[----:B---3--:R-:W-:-:S04]  /*14c70*/  ISETP.NE.AND P1, PT, R0, RZ, PT ;  /* 0x000000ff0000720c */ /* 0x008fc80003f25270 */
[----:B------:R-:W-:Y:S01]  /*14c80*/  SEL R19, R0, c[0x0][0x3d4], P1 ;  /* 0x0000f50000137a07 */ /* 0x000fe20000800000 */
[----:B------:R-:W-:Y:S05]  /*14c90*/  @P0 BRA `(.L_x_485) ;  /* 0x0000004000000947 */ /* 0x000fea0003800000 */
[----:B------:R-:W-:Y:S05]  /*14ca0*/  @!P2 BRA `(.L_x_485) ;  /* 0x000000300000a947 */ /* 0x000fea0003800000 */
[----:B------:R3:W4:Y:S04]  /*14cb0*/  LDG.E R0, [R2.64] ;  /* 0x0000000602007981 */ /* 0x000728000c1e1900 */
[----:B--23--:R-:W4:Y:S02]  /*14cc0*/  LDG.E R2, [R2.64+0x4] ;  /* 0x0000040602027981 */ /* 0x00cf24000c1e1900 */
[----:B----45:R-:W-:Y:S02]  /*14cd0*/  IADD3 R20, -R0, R2, RZ ;  /* 0x0000000200147210 */ /* 0x030fe40007ffe1ff */
.L_x_485:
[----:B--2---:R-:W2:Y:S01]  /*14ce0*/  S2R R3, SR_TID.X ;  /* 0x0000000000037919 */ /* 0x004ea20000002100 */
[----:B------:R-:W-:Y:S01]  /*14cf0*/  SHF.R.S32.HI R0, RZ, 0x1f, R7 ;  /* 0x0000001fff007819 */ /* 0x000fe20000011407 */
[----:B------:R-:W-:Y:S01]  /*14d00*/  BSSY B0, `(.L_x_486) ;  /* 0x0000038000007945 */ /* 0x000fe20003800000 */
[----:B-----5:R-:W-:-:S02]  /*14d10*/  SHF.R.S32.HI R18, RZ, 0x1f, R6 ;  /* 0x0000001fff127819 */ /* 0x020fc40000011406 */
[----:B------:R-:W-:Y:S02]  /*14d20*/  SEL R16, R7, RZ, !P2 ;  /* 0x000000ff07107207 */ /* 0x000fe40005000000 */
[----:B------:R-:W-:Y:S02]  /*14d30*/  SEL R21, R0, RZ, !P2 ;  /* 0x000000ff00157207 */ /* 0x000fe40005000000 */
[----:B--2---:R-:W-:-:S13]  /*14d40*/  ISETP.GT.AND P0, PT, R3, 0x7f, PT ;  /* 0x0000007f0300780c */ /* 0x004fda0003f04270 */
[----:B------:R-:W-:Y:S05]  /*14d50*/  @P0 BRA `(.L_x_487) ;  /* 0x0000032000000947 */ /* 0x000fea0003800000 */
[----:B------:R-:W2:Y:S01]  /*14d60*/  LDL R2, [R1+0x68] ;  /* 0x0000680001027983 */ /* 0x000ea20000100800 */
[----:B------:R-:W-:Y:S01]  /*14d70*/  IMAD R0, R20, c[0x0][0x4e8], RZ ;  /* 0x00013a0014007a24 */ /* 0x000fe200078e02ff */
[----:B--2---:R-:W-:-:S04]  /*14d80*/  IADD3 R10, R2, R3, RZ ;  /* 0x00000003020a7210 */ /* 0x004fc80007ffe0ff */
[----:B------:R-:W-:-:S13]  /*14d90*/  ISETP.GE.AND P0, PT, R10, R0, PT ;  /* 0x000000000a00720c */ /* 0x000fda0003f06270 */
[----:B------:R-:W-:Y:S05]  /*14da0*/  @P0 BRA `(.L_x_487) ;  /* 0x000002d000000947 */ /* 0x000fea0003800000 */
[----:B------:R-:W2:Y:S04]  /*14db0*/  LDL R2, [R1+0x84] ;  /* 0x0000840001027983 */ /* 0x000ea80000100800 */
[----:B------:R-:W3:Y:S01]  /*14dc0*/  LDL.LU R22, [R1+0x78] ;  /* 0x0000780001167983 */ /* 0x000ee20000300800 */
[----:B------:R-:W-:Y:S01]  /*14dd0*/  IMAD.MOV.U32 R0, RZ, RZ, 0x368 ;  /* 0x00000368ff007424 */ /* 0x000fe200078e00ff */
[----:B------:R-:W-:-:S04]  /*14de0*/  ISETP.GT.AND P2, PT, R19, 0x1, PT ;  /* 0x000000011300780c */ /* 0x000fc80003f44270 */
[----:B------:R-:W-:-:S04]  /*14df0*/  SEL R0, R0, 0x328, P2 ;  /* 0x0000032800007807 */ /* 0x000fc80001000000 */
[----:B------:R4:W5:Y:S08]  /*14e00*/  LDC.64 R8, c[0x0][R0+0x170] ;  /* 0x00005c0000087b82 */ /* 0x0009700000000a00 */
[----:B------:R4:W2:Y:S08]  /*14e10*/  LDC.64 R4, c[0x0][R0+0x168] ;  /* 0x00005a0000047b82 */ /* 0x0008b00000000a00 */
[----:B------:R4:W1:Y:S08]  /*14e20*/  LDC.64 R14, c[0x0][R0+0x178] ;  /* 0x00005e00000e7b82 */ /* 0x0008700000000a00 */
[----:B------:R4:W1:Y:S02]  /*14e30*/  LDC.64 R12, c[0x0][R0+0x160] ;  /* 0x00005800000c7b82 */ /* 0x0008640000000a00 */
[----:B----4-:R-:W-:-:S02]  /*14e40*/  IMAD.MOV.U32 R0, RZ, RZ, c[0x0][0x4e8] ;  /* 0x00013a00ff007624 */ /* 0x010fc400078e00ff */
[----:B-----5:R-:W-:-:S03]  /*14e50*/  IMAD R7, R9, R16, RZ ;  /* 0x0000001009077224 */ /* 0x020fc600078e02ff */
[----:B------:R-:W-:Y:S02]  /*14e60*/  ISETP.NE.AND P0, PT, R0, 0x1, PT ;  /* 0x000000010000780c */ /* 0x000fe40003f05270 */
[----:B------:R-:W-:-:S11]  /*14e70*/  MOV R0, R10 ;  /* 0x0000000a00007202 */ /* 0x000fd60000000f00 */
[----:B------:R-:W-:-:S05]  /*14e80*/  @P0 IMAD.HI.U32 R17, R10, c[0x0][0x4ec], RZ ;  /* 0x00013b000a110a27 */ /* 0x000fca00078e00ff */
[----:B------:R-:W-:Y:S01]  /*14e90*/  @P0 SHF.R.U32.HI R0, RZ, c[0x0][0x4f0], R17 ;  /* 0x00013c00ff000a19 */ /* 0x000fe20000011611 */
[-C--:B--2---:R-:W-:Y:S02]  /*14ea0*/  IMAD R9, R5, R2.reuse, RZ ;  /* 0x0000000205097224 */ /* 0x084fe400078e02ff */
[----:B------:R-:W-:-:S04]  /*14eb0*/  IMAD.WIDE.U32 R4, R4, R2, RZ ;  /* 0x0000000204047225 */ /* 0x000fc800078e00ff */
[----:B------:R-:W-:-:S04]  /*14ec0*/  IMAD.WIDE.U32 R2, R8, R16, RZ ;  /* 0x0000001008027225 */ /* 0x000fc800078e00ff */
[----:B------:R-:W-:Y:S01]  /*14ed0*/  IMAD R8, R8, R21, R7 ;  /* 0x0000001508087224 */ /* 0x000fe200078e0207 */
[----:B---3--:R-:W-:Y:S01]  /*14ee0*/  SEL R7, R22, RZ, P2 ;  /* 0x000000ff16077207 */ /* 0x008fe20001000000 */
[----:B------:R-:W-:Y:S01]  /*14ef0*/  IMAD.IADD R9, R5, 0x1, R9 ;  /* 0x0000000105097824 */ /* 0x000fe200078e0209 */
[----:B------:R-:W-:Y:S01]  /*14f00*/  IADD3 R17, P1, P0, R2, R4, R6 ;  /* 0x0000000402117210 */ /* 0x000fe2000783e006 */
[----:B------:R-:W-:Y:S01]  /*14f10*/  IMAD.MOV R2, RZ, RZ, -R0 ;  /* 0x000000ffff027224 */ /* 0x000fe200078e0a00 */
[----:B------:R-:W-:Y:S01]  /*14f20*/  IADD3 R3, R3, R8, RZ ;  /* 0x0000000803037210 */ /* 0x000fe20007ffe0ff */
[-C--:B-1----:R-:W-:Y:S02]  /*14f30*/  IMAD R8, R15, R7.reuse, RZ ;  /* 0x000000070f087224 */ /* 0x082fe400078e02ff */
[----:B------:R-:W-:Y:S01]  /*14f40*/  IMAD.WIDE.U32 R4, R14, R7, RZ ;  /* 0x000000070e047225 */ /* 0x000fe200078e00ff */
[----:B------:R-:W-:Y:S02]  /*14f50*/  IADD3.X R9, R3, R9, R18, P1, P0 ;  /* 0x0000000903097210 */ /* 0x000fe40000fe0412 */
[----:B------:R-:W-:Y:S01]  /*14f60*/  SHF.R.S32.HI R3, RZ, 0x1f, R0 ;  /* 0x0000001fff037819 */ /* 0x000fe20000011400 */
[----:B------:R-:W-:Y:S01]  /*14f70*/  IMAD R2, R2, c[0x0][0x4e8], R10 ;  /* 0x00013a0002027a24 */ /* 0x000fe200078e020a */
[----:B------:R-:W-:Y:S01]  /*14f80*/  IADD3 R5, R5, R8, RZ ;  /* 0x0000000805057210 */ /* 0x000fe20007ffe0ff */
[----:B------:R-:W-:Y:S01]  /*14f90*/  IMAD.MOV.U32 R8, RZ, RZ, c[0x0][0x4a8] ;  /* 0x00012a00ff087624 */ /* 0x000fe200078e00ff */
[----:B------:R-:W-:Y:S01]  /*14fa0*/  IADD3 R4, P1, P0, R0, R17, R4 ;  /* 0x0000001100047210 */ /* 0x000fe2000783e004 */
[----:B------:R-:W-:Y:S01]  /*14fb0*/  IMAD R0, R13, R2, RZ ;  /* 0x000000020d007224 */ /* 0x000fe200078e02ff */
[----:B------:R-:W-:-:S02]  /*14fc0*/  SHF.R.S32.HI R7, RZ, 0x1f, R2 ;  /* 0x0000001fff077819 */ /* 0x000fc40000011402 */
        /* <DEDUP_REMOVED lines=11> */
.L_x_487:
[----:B------:R-:W-:Y:S05]  /*15080*/  BSYNC B0 ;  /* 0x0000000000007941 */ /* 0x000fea0003800000 */
.L_x_486:
        /* <DEDUP_REMOVED lines=19> */
[----:B------:R-:W-:Y:S01]  /*151c0*/  IADD3 R14, R8, R9, RZ ;  /* 0x00000009080e7210 */ /* 0x000fe20007ffe0ff */
[----:B------:R-:W-:Y:S02]  /*151d0*/  IMAD R6, R6, c[0x0][0x3a4], R0 ;  /* 0x0000e90006067a24 */ /* 0x000fe400078e0200 */
[----:B------:R-:W-:-:S03]  /*151e0*/  IMAD.IADD R4, R9, 0x1, R4 ;  /* 0x0000000109047824 */ /* 0x000fc600078e0204 */
        /* <DEDUP_REMOVED lines=25> */
.L_x_537:
[----:B------:R-:W-:Y:S05]  /*15380*/  BRA.DIV ~URZ, `(.L_x_489) ;  /* 0x000021827f007947 */ /* 0x000fea000b800000 */
[----:B------:R3:W4:Y:S02]  /*15390*/  SHFL.IDX PT, R0, R15, RZ, 0x181f ;  /* 0x00181fff0f007589 */ /* 0x00072400000e0000 */
.L_x_538:
[----:B------:R-:W-:Y:S01]  /*153a0*/  IMAD R13, R20, c[0x0][0x4e8], RZ ;  /* 0x00013a00140d7a24 */ /* 0x000fe200078e02ff */
[----:B------:R-:W-:Y:S01]  /*153b0*/  BSSY B0, `(.L_x_490) ;  /* 0x0000017000007945 */ /* 0x000fe20003800000 */
[----:B------:R-:W-:Y:S02]  /*153c0*/  SHF.R.S32.HI R19, RZ, 0x1f, R32 ;  /* 0x0000001fff137819 */ /* 0x000fe40000011420 */
[----:B------:R-:W-:Y:S02]  /*153d0*/  SHF.R.S32.HI R16, RZ, 0x1f, R11 ;  /* 0x0000001fff107819 */ /* 0x000fe4000001140b */
[----:B------:R-:W-:Y:S02]  /*153e0*/  ISETP.GE.AND P0, PT, R14, R13, PT ;  /* 0x0000000d0e00720c */ /* 0x000fe40003f06270 */
[----:B------:R-:W-:Y:S02]  /*153f0*/  SHF.R.S32.HI R18, RZ, 0x1f, R34 ;  /* 0x0000001fff127819 */ /* 0x000fe40000011422 */
[----:B------:R-:W-:-:S09]  /*15400*/  SHF.R.S32.HI R17, RZ, 0x1f, R33 ;  /* 0x0000001fff117819 */ /* 0x000fd20000011421 */
        /* <DEDUP_REMOVED lines=17> */
.L_x_491:
[----:B------:R-:W-:Y:S05]  /*15520*/  BSYNC B0 ;  /* 0x0000000000007941 */ /* 0x000fea0003800000 */
.L_x_490:
[----:B------:R-:W-:Y:S05]  /*15530*/  BRA.DIV ~URZ, `(.L_x_492) ;  /* 0x000020327f007947 */ /* 0x000fea000b800000 */
[----:B--2---:R2:W1:Y:S04]  /*15540*/  SHFL.IDX PT, R10, R12, 0x1, 0x181f ;  /* 0x00381f000c0a7f89 */ /* 0x00446800000e0000 */
[----:B----4-:R2:W4:Y:S02]  /*15550*/  SHFL.IDX PT, R0, R15, 0x1, 0x181f ;  /* 0x00381f000f007f89 */ /* 0x01052400000e0000 */
.L_x_539:
        /* <DEDUP_REMOVED lines=20> */
.L_x_494:
[----:B------:R-:W-:Y:S05]  /*156a0*/  BSYNC B0 ;  /* 0x0000000000007941 */ /* 0x000fea0003800000 */
.L_x_493:
[----:B------:R-:W-:Y:S05]  /*156b0*/  BRA.DIV ~URZ, `(.L_x_495) ;  /* 0x00001f727f007947 */ /* 0x000fea000b800000 */
[----:B-1----:R1:W2:Y:S02]  /*156c0*/  SHFL.IDX PT, R10, R12, 0x2, 0x181f ;  /* 0x00581f000c0a7f89 */ /* 0x0022a400000e0000 */
.L_x_540:
[----:B------:R-:W-:Y:S05]  /*156d0*/  BRA.DIV ~URZ, `(.L_x_496) ;  /* 0x00001fc27f007947 */ /* 0x000fea000b800000 */
[----:B----4-:R4:W1:Y:S02]  /*156e0*/  SHFL.IDX PT, R0, R15, 0x2, 0x181f ;  /* 0x00581f000f007f89 */ /* 0x01086400000e0000 */
.L_x_541:
        /* <DEDUP_REMOVED lines=20> */
.L_x_498:
[----:B------:R-:W-:Y:S05]  /*15830*/  BSYNC B0 ;  /* 0x0000000000007941 */ /* 0x000fea0003800000 */
.L_x_497:
[----:B------:R-:W-:Y:S05]  /*15840*/  BRA.DIV ~URZ, `(.L_x_499) ;  /* 0x00001eb27f007947 */ /* 0x000fea000b800000 */
[----:B--2---:R2:W3:Y:S04]  /*15850*/  SHFL.IDX PT, R10, R12, 0x3, 0x181f ;  /* 0x00781f000c0a7f89 */ /* 0x0044e800000e0000 */
[----:B-1----:R2:W1:Y:S02]  /*15860*/  SHFL.IDX PT, R0, R15, 0x3, 0x181f ;  /* 0x00781f000f007f89 */ /* 0x00246400000e0000 */
.L_x_542:
[----:B------:R-:W-:-:S04]  /*15870*/  IADD3 R2, R14, 0x60, RZ ;  /* 0x000000600e027810 */ /* 0x000fc80007ffe0ff */
[----:B------:R-:W-:-:S13]  /*15880*/  ISETP.GE.AND P0, PT, R2, R13, PT ;  /* 0x0000000d0200720c */ /* 0x000fda0003f06270 */
[----:B------:R-:W-:Y:S05]  /*15890*/  @P0 BRA `(.L_x_479) ;  /* 0x0000010000000947 */ /* 0x000fea0003800000 */
[----:B------:R-:W-:Y:S02]  /*158a0*/  ISETP.GE.AND P3, PT, R11, c[0x0][0x3c8], PT ;  /* 0x0000f2000b007a0c */ /* 0x000fe40003f66270 */
[----:B------:R-:W-:Y:S02]  /*158b0*/  ISETP.GE.AND P2, PT, R34, c[0x0][0x3c8], PT ;  /* 0x0000f20022007a0c */ /* 0x000fe40003f46270 */
[----:B------:R-:W-:Y:S02]  /*158c0*/  ISETP.GE.AND P1, PT, R33, c[0x0][0x3c8], PT ;  /* 0x0000f20021007a0c */ /* 0x000fe40003f26270 */
[----:B------:R-:W-:-:S07]  /*158d0*/  ISETP.GE.AND P0, PT, R32, c[0x0][0x3c8], PT ;  /* 0x0000f20020007a0c */ /* 0x000fce0003f06270 */
[CC--:B-1----:R-:W-:Y:S02]  /*158e0*/  @!P3 LEA R8, P4, R11.reuse, R0.reuse, 0x1 ;  /* 0x000000000b08b211 */ /* 0x0c2fe400078808ff */
[----:B------:R-:W-:Y:S02]  /*158f0*/  @!P2 LEA R6, P6, R34, R0, 0x1 ;  /* 0x000000002206a211 */ /* 0x000fe400078c08ff */
[----:B---3--:R-:W-:Y:S02]  /*15900*/  @!P3 LEA.HI.X R9, R11, R10, R16, 0x1, P4 ;  /* 0x0000000a0b09b211 */ /* 0x008fe400020f0c10 */
[-C--:B------:R-:W-:Y:S02]  /*15910*/  @!P1 LEA R4, P5, R33, R0.reuse, 0x1 ;  /* 0x0000000021049211 */ /* 0x080fe400078a08ff */
[----:B------:R-:W-:Y:S01]  /*15920*/  @!P0 LEA R2, P4, R32, R0, 0x1 ;  /* 0x0000000020028211 */ /* 0x000fe200078808ff */
[----:B------:R1:W-:Y:S01]  /*15930*/  @!P3 ST.E.128 [R8.64], RZ ;  /* 0x000000ff0800b985 */ /* 0x0003e2000c101d06 */
[----:B------:R-:W-:-:S02]  /*15940*/  @!P2 LEA.HI.X R7, R34, R10, R18, 0x1, P6 ;  /* 0x0000000a2207a211 */ /* 0x000fc400030f0c12 */
[-C--:B------:R-:W-:Y:S02]  /*15950*/  @!P1 LEA.HI.X R5, R33, R10.reuse, R17, 0x1, P5 ;  /* 0x0000000a21059211 */ /* 0x080fe400028f0c11 */
[----:B------:R-:W-:Y:S01]  /*15960*/  @!P0 LEA.HI.X R3, R32, R10, R19, 0x1, P4 ;  /* 0x0000000a20038211 */ /* 0x000fe200020f0c13 */
[----:B------:R1:W-:Y:S04]  /*15970*/  @!P2 ST.E.128 [R6.64], RZ ;  /* 0x000000ff0600a985 */ /* 0x0003e8000c101d06 */
[----:B------:R1:W-:Y:S04]  /*15980*/  @!P1 ST.E.128 [R4.64], RZ ;  /* 0x000000ff04009985 */ /* 0x0003e8000c101d06 */
[----:B------:R1:W-:Y:S02]  /*15990*/  @!P0 ST.E.128 [R2.64], RZ ;  /* 0x000000ff02008985 */ /* 0x0003e4000c101d06 */
.L_x_479:
[----:B------:R-:W-:Y:S05]  /*159a0*/  BSYNC B1 ;  /* 0x0000000000017941 */ /* 0x000fea0003800000 */
.L_x_463:
[----:B-1-34-:R-:W3:Y:S02]  /*159b0*/  LDL R0, [R1+0xa8] ;  /* 0x0000a80001007983 */ /* 0x01aee40000100800 */
[----:B---3--:R-:W-:-:S13]  /*159c0*/  ISETP.NE.AND P0, PT, R0, RZ, PT ;  /* 0x000000ff0000720c */ /* 0x008fda0003f05270 */
[----:B------:R-:W-:Y:S01]  /*159d0*/  @P0 WARPSYNC 0xffffffff ;  /* 0xffffffff00000948 */ /* 0x000fe20003800000 */
[----:B------:R-:W-:Y:S06]  /*159e0*/  @P0 BAR.SYNC.DEFER_BLOCKING 0x5, 0x100 ;  /* 0x0144000000000b1d */ /* 0x000fec0000010000 */
[----:B--2---:R-:W1:Y:S04]  /*159f0*/  @P0 LDS.128 R4, [0x1a080] ;  /* 0x01a08000ff040984 */ /* 0x004e680000000c00 */
[----:B-1----:R1:W-:Y:S04]  /*15a00*/  @P0 STL.64 [R1+0x70], R4 ;  /* 0x0000700401000387 */ /* 0x0023e80000100a00 */
[----:B------:R1:W-:Y:S04]  /*15a10*/  @P0 STL.64 [R1+0x78], R6 ;  /* 0x0000780601000387 */ /* 0x0003e80000100a00 */
[----:B------:R-:W-:Y:S06]  /*15a20*/  @P0 BAR.ARV 0x4, 0x100 ;  /* 0x0104000000000b1d */ /* 0x000fec0000002000 */
[----:B------:R-:W-:Y:S05]  /*15a30*/  @P0 BRA `(.L_x_500) ;  /* 0x0000105000000947 */ /* 0x000fea0003800000 */
[----:B------:R-:W2:Y:S01]  /*15a40*/  S2R R0, SR_TID.X ;  /* 0x0000000000007919 */ /* 0x000ea20000002100 */
[----:B-1----:R-:W-:Y:S01]  /*15a50*/  IMAD.MOV.U32 R7, RZ, RZ, RZ ;  /* 0x000000ffff077224 */ /* 0x002fe200078e00ff */
[----:B--2---:R-:W-:-:S04]  /*15a60*/  LOP3.LUT R14, R0, 0x1f, RZ, 0xc0, !PT ;  /* 0x0000001f000e7812 */ /* 0x004fc800078ec0ff */
[----:B------:R-:W-:Y:S01]  /*15a70*/  ISETP.NE.AND P6, PT, R14, 0x1f, PT ;  /* 0x0000001f0e00780c */ /* 0x000fe20003fc5270 */
[----:B------:R-:W-:Y:S10]  /*15a80*/  BRA.DIV ~URZ, `(.L_x_501) ;  /* 0x00001d327f007947 */ /* 0x000ff4000b800000 */
[----:B------:R1:W2:Y:S02]  /*15a90*/  SHFL.IDX PT, R9, R111, RZ, 0x1f ;  /* 0x00001fff6f097589 */ /* 0x0002a400000e0000 */
.L_x_543:
[----:B------:R-:W-:Y:S05]  /*15aa0*/  BRA.DIV ~URZ, `(.L_x_502) ;  /* 0x00001d827f007947 */ /* 0x000fea000b800000 */
[----:B------:R3:W4:Y:S02]  /*15ab0*/  SHFL.IDX PT, R8, R111, 0x1, 0x1f ;  /* 0x00201f006f087f89 */ /* 0x00072400000e0000 */
.L_x_544:
        /* <DEDUP_REMOVED lines=18> */
[----:B------:R1:W3:Y:S02]  /*15be0*/  SHFL.UP PT, R4, R0, 0x1, RZ ;  /* 0x0420000000047989 */ /* 0x0002e400000e00ff */
.L_x_545:
        /* <DEDUP_REMOVED lines=16> */
.L_x_546:
[----:B---3--:R-:W-:Y:S01]  /*15cf0*/  IMAD R0, R0, c[0x0][0x538], RZ ;  /* 0x00014e0000007a24 */ /* 0x008fe200078e02ff */
[----:B------:R-:W-:Y:S04]  /*15d00*/  BSSY B1, `(.L_x_505) ;  /* 0x00000cf000017945 */ /* 0x000fe80003800000 */
[----:B----4-:R-:W-:-:S04]  /*15d10*/  IADD3 R8, R0, R8, RZ ;  /* 0x0000000800087210 */ /* 0x010fc80007ffe0ff */
[----:B--2---:R-:W-:-:S13]  /*15d20*/  ISETP.GT.AND P0, PT, R8, R9, PT ;  /* 0x000000090800720c */ /* 0x004fda0003f04270 */
[----:B------:R-:W-:Y:S05]  /*15d30*/  @P0 BRA `(.L_x_506) ;  /* 0x0000025000000947 */ /* 0x000fea0003800000 */
.L_x_510:
[----:B------:R-:W2:Y:S02]  /*15d40*/  LDL.LU R0, [R1+0x7c] ;  /* 0x00007c0001007983 */ /* 0x000ea40000300800 */
[----:B--2---:R-:W-:-:S04]  /*15d50*/  IADD3 R0, R0, 0x1f, RZ ;  /* 0x0000001f00007810 */ /* 0x004fc80007ffe0ff */
[----:B------:R-:W-:-:S13]  /*15d60*/  ISETP.GE.AND P0, PT, R0, c[0x0][0x53c], PT ;  /* 0x00014f0000007a0c */ /* 0x000fda0003f06270 */
[----:B------:R-:W-:Y:S05]  /*15d70*/  @P0 BRA `(.L_x_507) ;  /* 0x00000c2000000947 */ /* 0x000fea0003800000 */
[----:B------:R2:W-:Y:S01]  /*15d80*/  STL [R1+0x7c], R0 ;  /* 0x00007c0001007387 */ /* 0x0005e20000100800 */
[----:B------:R-:W-:Y:S01]  /*15d90*/  CS2R R6, SRZ ;  /* 0x0000000000067805 */ /* 0x000fe2000001ff00 */
[----:B--2---:R-:W-:-:S04]  /*15da0*/  IADD3 R0, R0, R14, RZ ;  /* 0x0000000e00007210 */ /* 0x004fc80007ffe0ff */
[----:B------:R-:W-:-:S13]  /*15db0*/  ISETP.GE.OR P0, PT, R0, c[0x0][0x53c], !P6 ;  /* 0x00014f0000007a0c */ /* 0x000fda0007706670 */
[----:B------:R-:W-:Y:S02]  /*15dc0*/  @!P0 MOV R2, 0x4 ;  /* 0x0000000400028802 */ /* 0x000fe40000000f00 */
[----:B------:R-:W-:-:S03]  /*15dd0*/  @!P0 MOV R3, 0x4 ;  /* 0x0000000400038802 */ /* 0x000fc60000000f00 */
[----:B-1----:R-:W-:-:S04]  /*15de0*/  @!P0 IMAD.WIDE R4, R0, R2, c[0x0][0x580] ;  /* 0x0001600000048625 */ /* 0x002fc800078e0202 */
[----:B------:R-:W-:Y:S01]  /*15df0*/  @!P0 IMAD.WIDE R2, R0, R3, c[0x0][0x578] ;  /* 0x00015e0000028625 */ /* 0x000fe200078e0203 */
[----:B------:R-:W2:Y:S04]  /*15e00*/  @!P0 LDG.E R6, [R4.64] ;  /* 0x0000000604068981 */ /* 0x000ea8000c1e1900 */
[----:B------:R-:W2:Y:S02]  /*15e10*/  @!P0 LDG.E R7, [R2.64] ;  /* 0x0000000602078981 */ /* 0x000ea4000c1e1900 */
[----:B--2---:R-:W-:Y:S01]  /*15e20*/  IMAD R0, R7, R6, RZ ;  /* 0x0000000607007224 */ /* 0x004fe200078e02ff */
[----:B------:R-:W-:Y:S05]  /*15e30*/  BRA.DIV ~URZ, `(.L_x_508) ;  /* 0x00001c427f007947 */ /* 0x000fea000b800000 */
[----:B------:R1:W2:Y:S02]  /*15e40*/  SHFL.UP PT, R2, R0, 0x1, RZ ;  /* 0x0420000000027989 */ /* 0x0002a400000e00ff */
.L_x_547:
        /* <DEDUP_REMOVED lines=16> */
.L_x_548:
[----:B--2---:R-:W-:-:S05]  /*15f50*/  IMAD R0, R0, c[0x0][0x538], RZ ;  /* 0x00014e0000007a24 */ /* 0x004fca00078e02ff */
[----:B------:R-:W-:-:S04]  /*15f60*/  IADD3 R8, R0, R8, RZ ;  /* 0x0000000800087210 */ /* 0x000fc80007ffe0ff */
[----:B------:R-:W-:-:S13]  /*15f70*/  ISETP.GT.AND P0, PT, R8, R9, PT ;  /* 0x000000090800720c */ /* 0x000fda0003f04270 */
[----:B-1----:R-:W-:Y:S05]  /*15f80*/  @!P0 BRA `(.L_x_510) ;  /* 0xfffffdb000008947 */ /* 0x002fea000383ffff */
.L_x_506:
[----:B------:R-:W-:-:S05]  /*15f90*/  IADD3 R11, -R0, R8, RZ ;  /* 0x00000008000b7210 */ /* 0x000fca0007ffe1ff */
[----:B------:R-:W-:-:S05]  /*15fa0*/  IMAD R0, R4, c[0x0][0x538], R11 ;  /* 0x00014e0004007a24 */ /* 0x000fca00078e020b */
[----:B------:R-:W-:Y:S01]  /*15fb0*/  ISETP.GT.AND P0, PT, R0, R9, PT ;  /* 0x000000090000720c */ /* 0x000fe20003f04270 */
[----:B------:R-:W-:-:S12]  /*15fc0*/  BRA.DIV ~URZ, `(.L_x_511) ;  /* 0x00001ca27f007947 */ /* 0x000fd8000b800000 */
[----:B------:R-:W-:-:S03]  /*15fd0*/  VOTE.ANY R10, PT, !P0 ;  /* 0x00000000000a7806 */ /* 0x000fc600040e0100 */
.L_x_549:
[----:B------:R-:W2:Y:S01]  /*15fe0*/  LDL.LU R0, [R1+0x7c] ;  /* 0x00007c0001007983 */ /* 0x000ea20000300800 */
[----:B------:R-:W2:Y:S02]  /*15ff0*/  POPC R8, R10 ;  /* 0x0000000a00087309 */ /* 0x000ea40000000000 */
[----:B--2---:R-:W-:-:S05]  /*16000*/  IADD3 R0, R8, R0, RZ ;  /* 0x0000000008007210 */ /* 0x004fca0007ffe0ff */
[----:B------:R2:W-:Y:S01]  /*16010*/  STL [R1+0x7c], R0 ;  /* 0x00007c0001007387 */ /* 0x0005e20000100800 */
[----:B------:R-:W-:Y:S05]  /*16020*/  BRA.DIV ~URZ, `(.L_x_512) ;  /* 0x00001c927f007947 */ /* 0x000fea000b800000 */
[----:B------:R3:W4:Y:S04]  /*16030*/  SHFL.IDX PT, R12, R6, R8, 0x1f ;  /* 0x00001f08060c7589 */ /* 0x00072800000e0000 */
[----:B------:R3:W1:Y:S02]  /*16040*/  SHFL.IDX PT, R7, R7, R8, 0x1f ;  /* 0x00001f0807077589 */ /* 0x00066400000e0000 */
.L_x_550:
[----:B------:R-:W-:Y:S01]  /*16050*/  ISETP.NE.AND P0, PT, R10, RZ, PT ;  /* 0x000000ff0a00720c */ /* 0x000fe20003f05270 */
[----:B------:R-:W-:-:S12]  /*16060*/  BSSY B0, `(.L_x_513) ;  /* 0x0000005000007945 */ /* 0x000fd80003800000 */
[----:B------:R-:W-:Y:S05]  /*16070*/  @!P0 BRA `(.L_x_514) ;  /* 0x0000003000008947 */ /* 0x000fea0003800000 */
[----:B------:R-:W-:Y:S01]  /*16080*/  IADD3 R3, R8, -0x1, RZ ;  /* 0xffffffff08037810 */ /* 0x000fe20007ffe0ff */
[----:B------:R-:W-:Y:S05]  /*16090*/  BRA.DIV ~URZ, `(.L_x_515) ;  /* 0x00001cf27f007947 */ /* 0x000fea000b800000 */
[----:B------:R2:W3:Y:S02]  /*160a0*/  SHFL.IDX PT, R13, R4, R3, 0x1f ;  /* 0x00001f03040d7589 */ /* 0x0004e400000e0000 */
.L_x_514:
[----:B------:R-:W-:Y:S05]  /*160b0*/  BSYNC B0 ;  /* 0x0000000000007941 */ /* 0x000fea0003800000 */
.L_x_513:
[----:B--23--:R-:W-:Y:S01]  /*160c0*/  IMAD R0, R13, c[0x0][0x538], R11 ;  /* 0x00014e000d007a24 */ /* 0x00cfe200078e020b */
[----:B-1----:R-:W-:Y:S01]  /*160d0*/  ISETP.NE.AND P0, PT, R7, 0x1, PT ;  /* 0x000000010700780c */ /* 0x002fe20003f05270 */
[----:B------:R-:W-:Y:S03]  /*160e0*/  BSSY B0, `(.L_x_516) ;  /* 0x0000087000007945 */ /* 0x000fe60003800000 */
[----:B------:R1:W-:Y:S01]  /*160f0*/  STL [R1+0x70], R0 ;  /* 0x0000700001007387 */ /* 0x0003e20000100800 */
[----:B------:R-:W-:-:S08]  /*16100*/  IADD3 R9, -R0, R9, RZ ;  /* 0x0000000900097210 */ /* 0x000fd00007ffe1ff */
[----:B------:R-:W-:Y:S05]  /*16110*/  @!P0 BRA `(.L_x_517) ;  /* 0x000003e000008947 */ /* 0x000fea0003800000 */
[-C--:B----4-:R-:W-:Y:S02]  /*16120*/  IABS R2, R12.reuse ;  /* 0x0000000c00027213 */ /* 0x090fe40000000000 */
[----:B------:R-:W-:Y:S02]  /*16130*/  IABS R8, R12 ;  /* 0x0000000c00087213 */ /* 0x000fe40000000000 */
[----:B-1----:R-:W1:Y:S08]  /*16140*/  I2F.RP R0, R2 ;  /* 0x0000000200007306 */ /* 0x002e700000209400 */
[----:B-1----:R-:W1:Y:S02]  /*16150*/  MUFU.RCP R0, R0 ;  /* 0x0000000000007308 */ /* 0x002e640000001000 */
[----:B-1----:R-:W-:-:S06]  /*16160*/  IADD3 R0, R0, 0xffffffe, RZ ;  /* 0x0ffffffe00007810 */ /* 0x002fcc0007ffe0ff */
[----:B------:R-:W1:Y:S02]  /*16170*/  F2I.FTZ.U32.TRUNC.NTZ R5, R0 ;  /* 0x0000000000057305 */ /* 0x000e64000021f000 */
[----:B-1----:R-:W-:Y:S01]  /*16180*/  IMAD.MOV R3, RZ, RZ, -R5 ;  /* 0x000000ffff037224 */ /* 0x002fe200078e0a05 */
[----:B------:R-:W-:-:S03]  /*16190*/  IABS R0, R7 ;  /* 0x0000000700007213 */ /* 0x000fc60000000000 */
[----:B------:R-:W-:Y:S01]  /*161a0*/  IMAD.MOV.U32 R4, RZ, RZ, R3 ;  /* 0x000000ffff047224 */ /* 0x000fe200078e0003 */
[----:B------:R-:W-:Y:S01]  /*161b0*/  IABS R3, R9 ;  /* 0x0000000900037213 */ /* 0x000fe20000000000 */
[----:B------:R-:W-:Y:S02]  /*161c0*/  IMAD.MOV.U32 R6, RZ, RZ, R0 ;  /* 0x000000ffff067224 */ /* 0x000fe400078e0000 */
[----:B------:R-:W-:Y:S02]  /*161d0*/  IMAD R0, R4, R2, RZ ;  /* 0x0000000204007224 */ /* 0x000fe400078e02ff */
[----:B------:R-:W-:Y:S01]  /*161e0*/  IMAD.MOV.U32 R4, RZ, RZ, RZ ;  /* 0x000000ffff047224 */ /* 0x000fe200078e00ff */
[----:B------:R-:W1:Y:S03]  /*161f0*/  I2F.RP R10, R6 ;  /* 0x00000006000a7306 */ /* 0x000e660000209400 */
[----:B------:R-:W-:-:S04]  /*16200*/  IMAD.HI.U32 R5, R5, R0, R4 ;  /* 0x0000000005057227 */ /* 0x000fc800078e0004 */
[----:B------:R-:W-:-:S05]  /*16210*/  IMAD.MOV R0, RZ, RZ, -R8 ;  /* 0x000000ffff007224 */ /* 0x000fca00078e0a08 */
[----:B------:R-:W-:Y:S01]  /*16220*/  MOV R4, R0 ;  /* 0x0000000000047202 */ /* 0x000fe20000000f00 */
[----:B------:R-:W-:-:S04]  /*16230*/  IMAD.HI.U32 R0, R5, R3, RZ ;  /* 0x0000000305007227 */ /* 0x000fc800078e00ff */
[----:B------:R-:W-:Y:S02]  /*16240*/  IMAD R3, R0, R4, R3 ;  /* 0x0000000400037224 */ /* 0x000fe400078e0203 */
[----:B-1----:R-:W1:Y:S03]  /*16250*/  MUFU.RCP R4, R10 ;  /* 0x0000000a00047308 */ /* 0x002e660000001000 */
        /* <DEDUP_REMOVED lines=9> */
[----:B------:R-:W-:Y:S01]  /*162f0*/  @P2 IADD3 R0, R0, 0x1, RZ ;  /* 0x0000000100002810 */ /* 0x000fe20007ffe0ff */
[----:B-1----:R-:W-:-:S06]  /*16300*/  IMAD.MOV R2, RZ, RZ, -R3 ;  /* 0x000000ffff027224 */ /* 0x002fcc00078e0a03 */
[----:B------:R-:W-:Y:S01]  /*16310*/  @!P1 IMAD.MOV R0, RZ, RZ, -R0 ;  /* 0x000000ffff009224 */ /* 0x000fe200078e0a00 */
[----:B------:R-:W-:Y:S02]  /*16320*/  @!P0 LOP3.LUT R0, RZ, R12, RZ, 0x33, !PT ;  /* 0x0000000cff008212 */ /* 0x000fe400078e33ff */
[----:B------:R-:W-:Y:S02]  /*16330*/  MOV R4, R2 ;  /* 0x0000000200047202 */ /* 0x000fe40000000f00 */
[----:B------:R-:W-:Y:S02]  /*16340*/  IABS R2, R7 ;  /* 0x0000000700027213 */ /* 0x000fe40000000000 */
[----:B------:R-:W-:Y:S01]  /*16350*/  IABS R8, R0 ;  /* 0x0000000000087213 */ /* 0x000fe20000000000 */
[----:B------:R-:W-:Y:S02]  /*16360*/  IMAD R4, R4, R6, RZ ;  /* 0x0000000604047224 */ /* 0x000fe400078e02ff */
[----:B------:R-:W-:-:S02]  /*16370*/  IMAD.MOV R5, RZ, RZ, -R2 ;  /* 0x000000ffff057224 */ /* 0x000fc400078e0a02 */
[----:B------:R-:W-:-:S04]  /*16380*/  IMAD.MOV.U32 R2, RZ, RZ, RZ ;  /* 0x000000ffff027224 */ /* 0x000fc800078e00ff */
[----:B------:R-:W-:Y:S01]  /*16390*/  IMAD.HI.U32 R2, R3, R4, R2 ;  /* 0x0000000403027227 */ /* 0x000fe200078e0002 */
[----:B------:R-:W-:-:S03]  /*163a0*/  MOV R4, R5 ;  /* 0x0000000500047202 */ /* 0x000fc60000000f00 */
[----:B------:R-:W-:-:S04]  /*163b0*/  IMAD.MOV.U32 R3, RZ, RZ, R8 ;  /* 0x000000ffff037224 */ /* 0x000fc800078e0008 */
[----:B------:R-:W-:-:S04]  /*163c0*/  IMAD.HI.U32 R2, R2, R3, RZ ;  /* 0x0000000302027227 */ /* 0x000fc800078e00ff */
[----:B------:R-:W-:Y:S01]  /*163d0*/  IMAD R3, R2, R4, R3 ;  /* 0x0000000402037224 */ /* 0x000fe200078e0203 */
[----:B------:R-:W-:-:S04]  /*163e0*/  IADD3 R4, -R0, RZ, RZ ;  /* 0x000000ff00047210 */ /* 0x000fc80007ffe1ff */
        /* <DEDUP_REMOVED lines=9> */
[----:B------:R-:W-:-:S05]  /*16480*/  @!P0 LOP3.LUT R2, RZ, R7, RZ, 0x33, !PT ;  /* 0x00000007ff028212 */ /* 0x000fca00078e33ff */
[----:B------:R-:W-:-:S04]  /*16490*/  IMAD.MOV R3, RZ, RZ, -R2 ;  /* 0x000000ffff037224 */ /* 0x000fc800078e0a02 */
[C---:B------:R-:W-:Y:S02]  /*164a0*/  IMAD R3, R7.reuse, R3, R0 ;  /* 0x0000000307037224 */ /* 0x040fe400078e0200 */
[----:B------:R-:W-:Y:S02]  /*164b0*/  IMAD R0, R7, 0x1000000, R2 ;  /* 0x0100000007007824 */ /* 0x000fe400078e0202 */
[----:B------:R-:W-:Y:S02]  /*164c0*/  IMAD R2, R12, R4, R9 ;  /* 0x000000040c027224 */ /* 0x000fe400078e0209 */
[----:B------:R-:W-:-:S05]  /*164d0*/  IMAD R0, R3, 0x10000, R0 ;  /* 0x0001000003007824 */ /* 0x000fca00078e0200 */
[----:B------:R1:W-:Y:S01]  /*164e0*/  STL [R1+0x78], R0 ;  /* 0x0000780001007387 */ /* 0x0003e20000100800 */
[----:B------:R-:W-:Y:S05]  /*164f0*/  BRA `(.L_x_518) ;  /* 0x0000045000007947 */ /* 0x000fea0003800000 */
.L_x_517:
[----:B-1----:R-:W2:Y:S01]  /*16500*/  LDL R0, [R1+0x7c] ;  /* 0x00007c0001007983 */ /* 0x002ea20000100800 */
[----:B------:R-:W-:-:S04]  /*16510*/  IMAD.MOV.U32 R2, RZ, RZ, 0x4 ;  /* 0x00000004ff027424 */ /* 0x000fc800078e00ff */
[----:B--2---:R-:W-:-:S05]  /*16520*/  IMAD.WIDE R2, R0, R2, c[0x0][0x590] ;  /* 0x0001640000027625 */ /* 0x004fca00078e0202 */
[----:B------:R-:W2:Y:S02]  /*16530*/  LDG.E R4, [R2.64] ;  /* 0x0000000602047981 */ /* 0x000ea4000c1e1900 */
[----:B--2-4-:R-:W-:-:S05]  /*16540*/  IMAD R8, R4, R12, RZ ;  /* 0x0000000c04087224 */ /* 0x014fca00078e02ff */
[-C--:B------:R-:W-:Y:S02]  /*16550*/  IABS R0, R8.reuse ;  /* 0x0000000800007213 */ /* 0x080fe40000000000 */
        /* <DEDUP_REMOVED lines=10> */
[----:B------:R-:W-:Y:S01]  /*16600*/  MOV R2, RZ ;  /* 0x000000ff00027202 */ /* 0x000fe20000000f00 */
[----:B------:R-:W-:-:S04]  /*16610*/  IMAD.MOV.U32 R6, RZ, RZ, R0 ;  /* 0x000000ffff067224 */ /* 0x000fc800078e0000 */
        /* <DEDUP_REMOVED lines=11> */
[----:B------:R-:W-:-:S05]  /*166d0*/  @P2 IADD3 R0, R0, 0x1, RZ ;  /* 0x0000000100002810 */ /* 0x000fca0007ffe0ff */
[----:B------:R-:W-:-:S05]  /*166e0*/  IMAD.MOV.U32 R2, RZ, RZ, R0 ;  /* 0x000000ffff027224 */ /* 0x000fca00078e0000 */
[----:B------:R-:W-:Y:S02]  /*166f0*/  @!P1 IADD3 R2, -R2, RZ, RZ ;  /* 0x000000ff02029210 */ /* 0x000fe40007ffe1ff */
[----:B------:R-:W-:-:S05]  /*16700*/  @!P0 LOP3.LUT R2, RZ, R8, RZ, 0x33, !PT ;  /* 0x00000008ff028212 */ /* 0x000fca00078e33ff */
[----:B------:R-:W-:Y:S02]  /*16710*/  IMAD R10, R4, R2, RZ ;  /* 0x00000002040a7224 */ /* 0x000fe400078e02ff */
[----:B------:R-:W-:-:S03]  /*16720*/  IMAD.MOV R2, RZ, RZ, -R2 ;  /* 0x000000ffff027224 */ /* 0x000fc600078e0a02 */
[----:B------:R-:W-:Y:S01]  /*16730*/  IADD3 R0, -R10, c[0x0][0x538], RZ ;  /* 0x00014e000a007a10 */ /* 0x000fe20007ffe1ff */
[----:B------:R-:W-:-:S03]  /*16740*/  IMAD R5, R8, R2, R9 ;  /* 0x0000000208057224 */ /* 0x000fc600078e0209 */
[----:B------:R-:W-:Y:S02]  /*16750*/  IMNMX R0, R4, R0, PT ;  /* 0x0000000004007217 */ /* 0x000fe40003800200 */
[----:B------:R-:W-:Y:S02]  /*16760*/  IABS R2, R5 ;  /* 0x0000000500027213 */ /* 0x000fe40000000000 */
        /* <DEDUP_REMOVED lines=8> */
[----:B------:R-:W-:Y:S01]  /*167f0*/  IMAD R7, R6, R4, RZ ;  /* 0x0000000406077224 */ /* 0x000fe200078e02ff */
[----:B------:R-:W-:Y:S01]  /*16800*/  MOV R6, R2 ;  /* 0x0000000200067202 */ /* 0x000fe20000000f00 */
[----:B------:R-:W-:-:S04]  /*16810*/  IMAD.MOV.U32 R2, RZ, RZ, RZ ;  /* 0x000000ffff027224 */ /* 0x000fc800078e00ff */
[----:B------:R-:W-:-:S04]  /*16820*/  IMAD.HI.U32 R7, R3, R7, R2 ;  /* 0x0000000703077227 */ /* 0x000fc800078e0002 */
[----:B------:R-:W-:-:S04]  /*16830*/  IMAD.MOV R2, RZ, RZ, -R8 ;  /* 0x000000ffff027224 */ /* 0x000fc800078e0a08 */
[----:B------:R-:W-:Y:S02]  /*16840*/  IMAD.MOV.U32 R3, RZ, RZ, R2 ;  /* 0x000000ffff037224 */ /* 0x000fe400078e0002 */
[----:B------:R-:W-:-:S04]  /*16850*/  IMAD.HI.U32 R2, R7, R6, RZ ;  /* 0x0000000607027227 */ /* 0x000fc800078e00ff */
[----:B------:R-:W-:-:S05]  /*16860*/  IMAD R3, R2, R3, R6 ;  /* 0x0000000302037224 */ /* 0x000fca00078e0206 */
[----:B------:R-:W-:-:S13]  /*16870*/  ISETP.GT.U32.AND P0, PT, R4, R3, PT ;  /* 0x000000030400720c */ /* 0x000fda0003f04070 */
[-C--:B------:R-:W-:Y:S02]  /*16880*/  @!P0 IADD3 R3, R3, -R4.reuse, RZ ;  /* 0x8000000403038210 */ /* 0x080fe40007ffe0ff */
[----:B------:R-:W-:Y:S02]  /*16890*/  @!P0 IADD3 R2, R2, 0x1, RZ ;  /* 0x0000000102028810 */ /* 0x000fe40007ffe0ff */
[----:B------:R-:W-:Y:S02]  /*168a0*/  ISETP.GE.U32.AND P2, PT, R3, R4, PT ;  /* 0x000000040300720c */ /* 0x000fe40003f46070 */
[----:B------:R-:W-:Y:S02]  /*168b0*/  LOP3.LUT R3, R5, R0, RZ, 0x3c, !PT ;  /* 0x0000000005037212 */ /* 0x000fe400078e3cff */
[----:B------:R-:W-:Y:S02]  /*168c0*/  ISETP.NE.AND P0, PT, R0, RZ, PT ;  /* 0x000000ff0000720c */ /* 0x000fe40003f05270 */
[----:B------:R-:W-:Y:S01]  /*168d0*/  ISETP.GE.AND P1, PT, R3, RZ, PT ;  /* 0x000000ff0300720c */ /* 0x000fe20003f26270 */
[----:B------:R-:W-:Y:S01]  /*168e0*/  IMAD.MOV R3, RZ, RZ, -R0 ;  /* 0x000000ffff037224 */ /* 0x000fe200078e0a00 */
[----:B------:R-:W-:-:S05]  /*168f0*/  IADD3 R5, R10, 0x1000000, R5 ;  /* 0x010000000a057810 */ /* 0x000fca0007ffe005 */
[----:B------:R-:W-:-:S06]  /*16900*/  @P2 IADD3 R2, R2, 0x1, RZ ;  /* 0x0000000102022810 */ /* 0x000fcc0007ffe0ff */
[----:B------:R-:W-:Y:S01]  /*16910*/  @!P1 IMAD.MOV R2, RZ, RZ, -R2 ;  /* 0x000000ffff029224 */ /* 0x000fe200078e0a02 */
[----:B------:R-:W-:-:S05]  /*16920*/  @!P0 LOP3.LUT R2, RZ, R0, RZ, 0x33, !PT ;  /* 0x00000000ff028212 */ /* 0x000fca00078e33ff */
[----:B------:R-:W-:-:S05]  /*16930*/  IMAD R0, R2, R3, R5 ;  /* 0x0000000302007224 */ /* 0x000fca00078e0205 */
[----:B------:R1:W-:Y:S02]  /*16940*/  STL [R1+0x78], R0 ;  /* 0x0000780001007387 */ /* 0x0003e40000100800 */
.L_x_518:
[----:B------:R-:W-:Y:S05]  /*16950*/  BSYNC B0 ;  /* 0x0000000000007941 */ /* 0x000fea0003800000 */
.L_x_516:
[----:B------:R-:W-:-:S04]  /*16960*/  LOP3.LUT R2, RZ, R2, RZ, 0x33, !PT ;  /* 0x00000002ff027212 */ /* 0x000fc800078e33ff */
[----:B-1----:R-:W-:-:S05]  /*16970*/  IADD3 R0, R2, R12, RZ ;  /* 0x0000000c02007210 */ /* 0x002fca0007ffe0ff */
[----:B------:R1:W-:Y:S01]  /*16980*/  STL [R1+0x74], R0 ;  /* 0x0000740001007387 */ /* 0x0003e20000100800 */
[----:B------:R-:W-:Y:S05]  /*16990*/  BRA `(.L_x_519) ;  /* 0x0000005000007947 */ /* 0x000fea0003800000 */
.L_x_507:
[----:B------:R-:W-:Y:S01]  /*169a0*/  MOV R0, c[0x0][0x53c] ;  /* 0x00014f0000007a02 */ /* 0x000fe20000000f00 */
[----:B------:R2:W-:Y:S04]  /*169b0*/  STL [R1+0x70], R9 ;  /* 0x0000700901007387 */ /* 0x0005e80000100800 */
[----:B------:R2:W-:Y:S04]  /*169c0*/  STL [R1+0x74], RZ ;  /* 0x000074ff01007387 */ /* 0x0005e80000100800 */
[----:B------:R2:W-:Y:S04]  /*169d0*/  STL [R1+0x78], RZ ;  /* 0x000078ff01007387 */ /* 0x0005e80000100800 */
[----:B------:R2:W-:Y:S02]  /*169e0*/  STL [R1+0x7c], R0 ;  /* 0x00007c0001007387 */ /* 0x0005e40000100800 */
.L_x_519:
[----:B------:R-:W-:Y:S05]  /*169f0*/  BSYNC B1 ;  /* 0x0000000000017941 */ /* 0x000fea0003800000 */
.L_x_505:
[----:B-1----:R-:W3:Y:S04]  /*16a00*/  LDL R4, [R1+0x70] ;  /* 0x0000700001047983 */ /* 0x002ee80000100800 */
[----:B------:R-:W3:Y:S04]  /*16a10*/  LDL R5, [R1+0x74] ;  /* 0x0000740001057983 */ /* 0x000ee80000100800 */
[----:B------:R-:W3:Y:S04]  /*16a20*/  LDL R6, [R1+0x78] ;  /* 0x0000780001067983 */ /* 0x000ee80000100800 */
[----:B------:R-:W3:Y:S01]  /*16a30*/  LDL R7, [R1+0x7c] ;  /* 0x00007c0001077983 */ /* 0x000ee20000100800 */
[----:B------:R-:W-:Y:S03]  /*16a40*/  WARPSYNC 0xffffffff ;  /* 0xffffffff00007948 */ /* 0x000fe60003800000 */
[----:B------:R-:W-:Y:S01]  /*16a50*/  BAR.SYNC.DEFER_BLOCKING 0x4, 0x100 ;  /* 0x0104000000007b1d */ /* 0x000fe20000010000 */
[----:B------:R-:W-:-:S13]  /*16a60*/  ISETP.NE.AND P0, PT, R14, RZ, PT ;  /* 0x000000ff0e00720c */ /* 0x000fda0003f05270 */
[----:B---3--:R1:W-:Y:S04]  /*16a70*/  @!P0 STS.128 [0x1a080], R4 ;  /* 0x01a08004ff008388 */ /* 0x0083e80000000c00 */
[----:B------:R-:W-:Y:S06]  /*16a80*/  BAR.ARV 0x5, 0x100 ;  /* 0x0144000000007b1d */ /* 0x000fec0000002000 */
.L_x_500:
[----:B--2---:R-:W2:Y:S02]  /*16a90*/  LDL R0, [R1+0x7c] ;  /* 0x00007c0001007983 */ /* 0x004ea40000100800 */
[----:B--2---:R-:W-:-:S13]  /*16aa0*/  ISETP.GE.AND P0, PT, R0, c[0x0][0x53c], PT ;  /* 0x00014f0000007a0c */ /* 0x004fda0003f06270 */
[----:B-1----:R-:W-:Y:S01]  /*16ab0*/  @P0 CALL.REL.NOINC `(.L_x_520) ;  /* 0x0000001000000944 */ /* 0x002fe20003c00000 */
[----:B------:R-:W-:Y:S05]  /*16ac0*/  BRA `(.L_x_521) ;  /* 0xfffeadc000007947 */ /* 0x000fea000383ffff */
.L_x_520:
[----:B------:R-:W-:Y:S05]  /*16ad0*/  EXIT ;  /* 0x000000000000794d */ /* 0x000fea0003800000 */
.L_x_383:
[----:B------:R-:W-:Y:S01]  /*16ae0*/  IMAD.MOV.U32 R0, RZ, RZ, R5 ;  /* 0x000000ffff007224 */ /* 0x000fe200078e0005 */
[----:B------:R-:W-:Y:S02]  /*16af0*/  MOV R2, 0x1 ;  /* 0x0000000100027802 */ /* 0x000fe40000000f00 */
[----:B------:R-:W-:Y:S02]  /*16b00*/  MOV R3, 0x16b20 ;  /* 0x00016b2000037802 */ /* 0x000fe40000000f00 */
[----:B------:R-:W-:Y:S05]  /*16b10*/  CALL.REL.NOINC `($__internal_10_$__cuda_sm70_shflsync_up_p) ;  /* 0x0000137000007944 */ /* 0x000fea0003c00000 */
[----:B------:R-:W-:Y:S01]  /*16b20*/  MOV R0, R4 ;  /* 0x0000000400007202 */ /* 0x000fe20000000f00 */
[----:B------:R-:W-:Y:S05]  /*16b30*/  BRA `(.L_x_522) ;  /* 0xfffe992000007947 */ /* 0x000fea000383ffff */
.L_x_384:
[----:B------:R-:W-:Y:S01]  /*16b40*/  IMAD.MOV.U32 R0, RZ, RZ, R5 ;  /* 0x000000ffff007224 */ /* 0x000fe200078e0005 */
[----:B------:R-:W-:Y:S02]  /*16b50*/  MOV R2, 0x2 ;  /* 0x0000000200027802 */ /* 0x000fe40000000f00 */
[----:B------:R-:W-:Y:S02]  /*16b60*/  MOV R3, 0x16b80 ;  /* 0x00016b8000037802 */ /* 0x000fe40000000f00 */
[----:B------:R-:W-:Y:S05]  /*16b70*/  CALL.REL.NOINC `($__internal_10_$__cuda_sm70_shflsync_up_p) ;  /* 0x0000131000007944 */ /* 0x000fea0003c00000 */
[----:B------:R-:W-:Y:S01]  /*16b80*/  SEL R0, R4, RZ, P4 ;  /* 0x000000ff04007207 */ /* 0x000fe20002000000 */
[----:B------:R-:W-:Y:S01]  /*16b90*/  IMAD.MOV.U32 R2, RZ, RZ, 0x4 ;  /* 0x00000004ff027424 */ /* 0x000fe200078e00ff */
[----:B------:R-:W-:-:S03]  /*16ba0*/  MOV R3, 0x16bd0 ;  /* 0x00016bd000037802 */ /* 0x000fc60000000f00 */
[----:B------:R-:W-:Y:S02]  /*16bb0*/  IMAD.IADD R0, R5, 0x1, R0 ;  /* 0x0000000105007824 */ /* 0x000fe400078e0200 */
        /* <DEDUP_REMOVED lines=14> */
[----:B------:R-:W-:Y:S01]  /*16ca0*/  IMAD.IADD R4, R0, 0x1, R4 ;  /* 0x0000000100047824 */ /* 0x000fe200078e0204 */
[----:B------:R-:W-:-:S03]  /*16cb0*/  MOV R0, 0x1f ;  /* 0x0000001f00007802 */ /* 0x000fc60000000f00 */
[----:B------:R-:W-:Y:S02]  /*16cc0*/  IMAD.MOV.U32 R5, RZ, RZ, R4 ;  /* 0x000000ffff057224 */ /* 0x000fe400078e0004 */
[----:B------:R-:W-:Y:S05]  /*16cd0*/  CALL.REL.NOINC `($__internal_9_$__cuda_sm70_shflsync_idx_p) ;  /* 0x0000116000007944 */ /* 0x000fea0003c00000 */
[----:B------:R-:W-:Y:S05]  /*16ce0*/  BRA `(.L_x_523) ;  /* 0xfffe987000007947 */ /* 0x000fea000383ffff */
.L_x_386:
[----:B------:R-:W-:Y:S02]  /*16cf0*/  SEL R0, RZ, 0x1, P0 ;  /* 0x00000001ff007807 */ /* 0x000fe40000000000 */
[----:B------:R-:W-:Y:S02]  /*16d00*/  MOV R2, 0x16d20 ;  /* 0x00016d2000027802 */ /* 0x000fe40000000f00 */
[----:B------:R-:W-:Y:S05]  /*16d10*/  CALL.REL.NOINC `($__internal_11_$__cuda_sm70_votesync_ballot) ;  /* 0x000011e000007944 */ /* 0x000fea0003c00000 */
[----:B------:R-:W-:Y:S01]  /*16d20*/  MOV R10, R0 ;  /* 0x00000000000a7202 */ /* 0x000fe20000000f00 */
[----:B------:R-:W-:Y:S05]  /*16d30*/  BRA `(.L_x_524) ;  /* 0xfffe98b000007947 */ /* 0x000fea000383ffff */
.L_x_387:
[----:B------:R-:W-:Y:S01]  /*16d40*/  IMAD.MOV.U32 R5, RZ, RZ, R9 ;  /* 0x000000ffff057224 */ /* 0x000fe200078e0009 */
[----:B------:R-:W-:Y:S01]  /*16d50*/  MOV R3, R6 ;  /* 0x0000000600037202 */ /* 0x000fe20000000f00 */
[----:B-1----:R-:W-:Y:S01]  /*16d60*/  IMAD.MOV.U32 R0, RZ, RZ, 0x1f ;  /* 0x0000001fff007424 */ /* 0x002fe200078e00ff */
[----:B------:R-:W-:Y:S02]  /*16d70*/  MOV R2, 0x16d90 ;  /* 0x00016d9000027802 */ /* 0x000fe40000000f00 */
[----:B------:R-:W-:Y:S05]  /*16d80*/  CALL.REL.NOINC `($__internal_9_$__cuda_sm70_shflsync_idx_p) ;  /* 0x000010b000007944 */ /* 0x000fea0003c00000 */
[----:B------:R-:W-:Y:S01]  /*16d90*/  IMAD.MOV.U32 R12, RZ, RZ, R0 ;  /* 0x000000ffff0c7224 */ /* 0x000fe200078e0000 */
[----:B------:R-:W-:Y:S01]  /*16da0*/  MOV R5, R8 ;  /* 0x0000000800057202 */ /* 0x000fe20000000f00 */
[----:B------:R-:W-:Y:S01]  /*16db0*/  IMAD.MOV.U32 R7, RZ, RZ, RZ ;  /* 0x000000ffff077224 */ /* 0x000fe200078e00ff */
[----:B------:R-:W-:Y:S01]  /*16dc0*/  MOV R3, R6 ;  /* 0x0000000600037202 */ /* 0x000fe20000000f00 */
[----:B------:R-:W-:Y:S01]  /*16dd0*/  IMAD.MOV.U32 R0, RZ, RZ, 0x1f ;  /* 0x0000001fff007424 */ /* 0x000fe200078e00ff */
[----:B------:R-:W-:-:S02]  /*16de0*/  MOV R2, 0x16e00 ;  /* 0x00016e0000027802 */ /* 0x000fc40000000f00 */
[----:B------:R-:W-:Y:S05]  /*16df0*/  CALL.REL.NOINC `($__internal_9_$__cuda_sm70_shflsync_idx_p) ;  /* 0x0000104000007944 */ /* 0x000fea0003c00000 */
[----:B------:R-:W-:Y:S01]  /*16e00*/  MOV R9, R0 ;  /* 0x0000000000097202 */ /* 0x000fe20000000f00 */
[----:B------:R-:W-:Y:S05]  /*16e10*/  BRA `(.L_x_525) ;  /* 0xfffe984000007947 */ /* 0x000fea000383ffff */
.L_x_390:
[----:B------:R-:W-:Y:S01]  /*16e20*/  IMAD.MOV.U32 R5, RZ, RZ, R4 ;  /* 0x000000ffff057224 */ /* 0x000fe200078e0004 */
[----:B-1----:R-:W-:-:S02]  /*16e30*/  MOV R0, 0x1f ;  /* 0x0000001f00007802 */ /* 0x002fc40000000f00 */
[----:B------:R-:W-:Y:S02]  /*16e40*/  MOV R2, 0x16e60 ;  /* 0x00016e6000027802 */ /* 0x000fe40000000f00 */
[----:B--234-:R-:W-:Y:S05]  /*16e50*/  CALL.REL.NOINC `($__internal_9_$__cuda_sm70_shflsync_idx_p) ;  /* 0x00000fe000007944 */ /* 0x01cfea0003c00000 */
[----:B------:R-:W-:Y:S01]  /*16e60*/  MOV R7, R0 ;  /* 0x0000000000077202 */ /* 0x000fe20000000f00 */
[----:B------:R-:W-:Y:S05]  /*16e70*/  BRA `(.L_x_389) ;  /* 0xfffe984000007947 */ /* 0x000fea000383ffff */
.L_x_459:
[----:B------:R3:W5:Y:S01]  /*16e80*/  LDL R2, [R1+0x24] ;  /* 0x0000240001027983 */ /* 0x0007620000100800 */
[----:B------:R-:W-:Y:S02]  /*16e90*/  MOV R5, 0x2 ;  /* 0x0000000200057802 */ /* 0x000fe40000000f00 */
[----:B------:R-:W-:Y:S02]  /*16ea0*/  MOV R3, 0x16ec0 ;  /* 0x00016ec000037802 */ /* 0x000fe40000000f00 */
[----:B-123-5:R-:W-:Y:S05]  /*16eb0*/  CALL.REL.NOINC `($__internal_8_$__cuda_sm70_shflsync_bfly_p) ;  /* 0x00000f3000007944 */ /* 0x02efea0003c00000 */
[----:B------:R-:W-:Y:S01]  /*16ec0*/  MOV R0, R5 ;  /* 0x0000000500007202 */ /* 0x000fe20000000f00 */
[----:B------:R-:W-:Y:S05]  /*16ed0*/  BRA `(.L_x_526) ;  /* 0xffffa19000007947 */ /* 0x000fea000383ffff */
.L_x_460:
[----:B------:R-:W-:Y:S01]  /*16ee0*/  IMAD.MOV.U32 R2, RZ, RZ, R0 ;  /* 0x000000ffff027224 */ /* 0x000fe200078e0000 */
[----:B------:R-:W-:Y:S02]  /*16ef0*/  MOV R5, 0x1 ;  /* 0x0000000100057802 */ /* 0x000fe40000000f00 */
[----:B------:R-:W-:Y:S02]  /*16f00*/  MOV R3, 0x16f20 ;  /* 0x00016f2000037802 */ /* 0x000fe40000000f00 */
[----:B-1----:R-:W-:Y:S05]  /*16f10*/  CALL.REL.NOINC `($__internal_8_$__cuda_sm70_shflsync_bfly_p) ;  /* 0x00000ed000007944 */ /* 0x002fea0003c00000 */
[----:B------:R1:W5:Y:S01]  /*16f20*/  LDL R2, [R1+0x28] ;  /* 0x0000280001027983 */ /* 0x0003620000100800 */
[----:B------:R-:W-:Y:S01]  /*16f30*/  FADD.FTZ R0, R0, R5 ;  /* 0x0000000500007221 */ /* 0x000fe20000010000 */
[----:B------:R-:W-:-:S02]  /*16f40*/  MOV R5, 0x2 ;  /* 0x0000000200057802 */ /* 0x000fc40000000f00 */
[----:B------:R-:W-:Y:S02]  /*16f50*/  MOV R3, 0x16f70 ;  /* 0x00016f7000037802 */ /* 0x000fe40000000f00 */
[----:B-1---5:R-:W-:Y:S05]  /*16f60*/  CALL.REL.NOINC `($__internal_8_$__cuda_sm70_shflsync_bfly_p) ;  /* 0x00000e8000007944 */ /* 0x022fea0003c00000 */
[----:B------:R-:W2:Y:S01]  /*16f70*/  LDL.LU R2, [R1+0x28] ;  /* 0x0000280001027983 */ /* 0x000ea20000300800 */
[----:B------:R-:W-:Y:S01]  /*16f80*/  MOV R3, 0x16fd0 ;  /* 0x00016fd000037802 */ /* 0x000fe20000000f00 */
[----:B--2---:R-:W-:Y:S01]  /*16f90*/  FADD.FTZ R4, R2, R5 ;  /* 0x0000000502047221 */ /* 0x004fe20000010000 */
[----:B------:R-:W-:-:S04]  /*16fa0*/  MOV R5, 0x1 ;  /* 0x0000000100057802 */ /* 0x000fc80000000f00 */
[----:B------:R-:W-:Y:S02]  /*16fb0*/  MOV R2, R4 ;  /* 0x0000000400027202 */ /* 0x000fe40000000f00 */
[----:B------:R-:W-:Y:S05]  /*16fc0*/  CALL.REL.NOINC `($__internal_8_$__cuda_sm70_shflsync_bfly_p) ;  /* 0x00000e2000007944 */ /* 0x000fea0003c00000 */
[----:B------:R-:W-:Y:S01]  /*16fd0*/  MOV R3, R5 ;  /* 0x0000000500037202 */ /* 0x000fe20000000f00 */
[----:B------:R-:W-:Y:S05]  /*16fe0*/  BRA `(.L_x_527) ;  /* 0xffffa11000007947 */ /* 0x000fea000383ffff */
.L_x_467:
[----:B--234-:R-:W-:Y:S01]  /*16ff0*/  IMAD.MOV.U32 R5, RZ, RZ, R14 ;  /* 0x000000ffff057224 */ /* 0x01cfe200078e000e */
[----:B------:R-:W-:Y:S01]  /*17000*/  MOV R3, RZ ;  /* 0x000000ff00037202 */ /* 0x000fe20000000f00 */
[----:B------:R-:W-:Y:S01]  /*17010*/  IMAD.MOV.U32 R0, RZ, RZ, 0x181f ;  /* 0x0000181fff007424 */ /* 0x000fe200078e00ff */
[----:B------:R-:W-:Y:S02]  /*17020*/  MOV R2, 0x17040 ;  /* 0x0001704000027802 */ /* 0x000fe40000000f00 */
[----:B-1----:R-:W-:Y:S05]  /*17030*/  CALL.REL.NOINC `($__internal_9_$__cuda_sm70_shflsync_idx_p) ;  /* 0x00000e0000007944 */ /* 0x002fea0003c00000 */
[----:B------:R-:W-:Y:S01]  /*17040*/  MOV R10, R0 ;  /* 0x00000000000a7202 */ /* 0x000fe20000000f00 */
[----:B------:R-:W-:Y:S05]  /*17050*/  BRA `(.L_x_528) ;  /* 0xffffbde000007947 */ /* 0x000fea000383ffff */
.L_x_468:
[----:B------:R-:W-:Y:S01]  /*17060*/  IMAD.MOV.U32 R5, RZ, RZ, R15 ;  /* 0x000000ffff057224 */ /* 0x000fe200078e000f */
[----:B------:R-:W-:Y:S01]  /*17070*/  MOV R3, RZ ;  /* 0x000000ff00037202 */ /* 0x000fe20000000f00 */
[----:B------:R-:W-:Y:S01]  /*17080*/  IMAD.MOV.U32 R0, RZ, RZ, 0x181f ;  /* 0x0000181fff007424 */ /* 0x000fe200078e00ff */
[----:B------:R-:W-:Y:S02]  /*17090*/  MOV R2, 0x170b0 ;  /* 0x000170b000027802 */ /* 0x000fe40000000f00 */
[----:B-123--:R-:W-:Y:S05]  /*170a0*/  CALL.REL.NOINC `($__internal_9_$__cuda_sm70_shflsync_idx_p) ;  /* 0x00000d9000007944 */ /* 0x00efea0003c00000 */
[----:B------:R-:W-:Y:S05]  /*170b0*/  BRA `(.L_x_529) ;  /* 0xffffbda000007947 */ /* 0x000fea000383ffff */
.L_x_471:
[----:B-1----:R-:W-:Y:S01]  /*170c0*/  IMAD.MOV.U32 R5, RZ, RZ, R14 ;  /* 0x000000ffff057224 */ /* 0x002fe200078e000e */
[----:B------:R-:W-:Y:S01]  /*170d0*/  MOV R3, 0x1 ;  /* 0x0000000100037802 */ /* 0x000fe20000000f00 */
[----:B--2---:R-:W-:Y:S01]  /*170e0*/  IMAD.MOV.U32 R0, RZ, RZ, 0x181f ;  /* 0x0000181fff007424 */ /* 0x004fe200078e00ff */
[----:B------:R-:W-:-:S02]  /*170f0*/  MOV R2, 0x17110 ;  /* 0x0001711000027802 */ /* 0x000fc40000000f00 */
[----:B---34-:R-:W-:Y:S05]  /*17100*/  CALL.REL.NOINC `($__internal_9_$__cuda_sm70_shflsync_idx_p) ;  /* 0x00000d3000007944 */ /* 0x018fea0003c00000 */
[----:B------:R-:W-:Y:S01]  /*17110*/  IMAD.MOV.U32 R10, RZ, RZ, R0 ;  /* 0x000000ffff0a7224 */ /* 0x000fe200078e0000 */
[----:B------:R-:W-:Y:S01]  /*17120*/  MOV R3, 0x1 ;  /* 0x0000000100037802 */ /* 0x000fe20000000f00 */
[----:B------:R-:W-:Y:S01]  /*17130*/  IMAD.MOV.U32 R5, RZ, RZ, R15 ;  /* 0x000000ffff057224 */ /* 0x000fe200078e000f */
[----:B------:R-:W-:-:S02]  /*17140*/  MOV R0, 0x181f ;  /* 0x0000181f00007802 */ /* 0x000fc40000000f00 */
[----:B------:R-:W-:Y:S02]  /*17150*/  MOV R2, 0x17170 ;  /* 0x0001717000027802 */ /* 0x000fe40000000f00 */
[----:B------:R-:W-:Y:S05]  /*17160*/  CALL.REL.NOINC `($__internal_9_$__cuda_sm70_shflsync_idx_p) ;  /* 0x00000cd000007944 */ /* 0x000fea0003c00000 */
[----:B------:R-:W-:Y:S05]  /*17170*/  BRA `(.L_x_530) ;  /* 0xffffbe9000007947 */ /* 0x000fea000383ffff */
.L_x_474:
[----:B-1----:R-:W-:Y:S01]  /*17180*/  IMAD.MOV.U32 R5, RZ, RZ, R14 ;  /* 0x000000ffff057224 */ /* 0x002fe200078e000e */
[----:B------:R-:W-:Y:S01]  /*17190*/  MOV R3, 0x2 ;  /* 0x0000000200037802 */ /* 0x000fe20000000f00 */
[----:B--2---:R-:W-:Y:S01]  /*171a0*/  IMAD.MOV.U32 R0, RZ, RZ, 0x181f ;  /* 0x0000181fff007424 */ /* 0x004fe200078e00ff */
[----:B------:R-:W-:Y:S02]  /*171b0*/  MOV R2, 0x171d0 ;  /* 0x000171d000027802 */ /* 0x000fe40000000f00 */
[----:B---34-:R-:W-:Y:S05]  /*171c0*/  CALL.REL.NOINC `($__internal_9_$__cuda_sm70_shflsync_idx_p) ;  /* 0x00000c7000007944 */ /* 0x018fea0003c00000 */
[----:B------:R-:W-:Y:S01]  /*171d0*/  MOV R10, R0 ;  /* 0x00000000000a7202 */ /* 0x000fe20000000f00 */
[----:B------:R-:W-:Y:S05]  /*171e0*/  BRA `(.L_x_531) ;  /* 0xffffbf9000007947 */ /* 0x000fea000383ffff */
.L_x_475:
[----:B-1----:R-:W-:Y:S01]  /*171f0*/  IMAD.MOV.U32 R5, RZ, RZ, R15 ;  /* 0x000000ffff057224 */ /* 0x002fe200078e000f */
[----:B------:R-:W-:Y:S01]  /*17200*/  MOV R3, 0x2 ;  /* 0x0000000200037802 */ /* 0x000fe20000000f00 */
[----:B--2---:R-:W-:Y:S01]  /*17210*/  IMAD.MOV.U32 R0, RZ, RZ, 0x181f ;  /* 0x0000181fff007424 */ /* 0x004fe200078e00ff */
[----:B------:R-:W-:Y:S02]  /*17220*/  MOV R2, 0x17240 ;  /* 0x0001724000027802 */ /* 0x000fe40000000f00 */
[----:B---34-:R-:W-:Y:S05]  /*17230*/  CALL.REL.NOINC `($__internal_9_$__cuda_sm70_shflsync_idx_p) ;  /* 0x00000c0000007944 */ /* 0x018fea0003c00000 */
[----:B------:R-:W-:Y:S05]  /*17240*/  BRA `(.L_x_532) ;  /* 0xffffbf5000007947 */ /* 0x000fea000383ffff */
.L_x_478:
[----:B-1----:R-:W-:Y:S01]  /*17250*/  IMAD.MOV.U32 R5, RZ, RZ, R14 ;  /* 0x000000ffff057224 */ /* 0x002fe200078e000e */
[----:B------:R-:W-:Y:S01]  /*17260*/  MOV R3, 0x3 ;  /* 0x0000000300037802 */ /* 0x000fe20000000f00 */
[----:B---3--:R-:W-:Y:S01]  /*17270*/  IMAD.MOV.U32 R0, RZ, RZ, 0x181f ;  /* 0x0000181fff007424 */ /* 0x008fe200078e00ff */
[----:B------:R-:W-:-:S02]  /*17280*/  MOV R2, 0x172a0 ;  /* 0x000172a000027802 */ /* 0x000fc40000000f00 */
[----:B--2-4-:R-:W-:Y:S05]  /*17290*/  CALL.REL.NOINC `($__internal_9_$__cuda_sm70_shflsync_idx_p) ;  /* 0x00000ba000007944 */ /* 0x014fea0003c00000 */
[----:B------:R-:W-:Y:S01]  /*172a0*/  IMAD.MOV.U32 R8, RZ, RZ, R0 ;  /* 0x000000ffff087224 */ /* 0x000fe200078e0000 */
[----:B------:R-:W-:Y:S01]  /*172b0*/  MOV R3, 0x3 ;  /* 0x0000000300037802 */ /* 0x000fe20000000f00 */
[----:B------:R-:W-:Y:S01]  /*172c0*/  IMAD.MOV.U32 R5, RZ, RZ, R15 ;  /* 0x000000ffff057224 */ /* 0x000fe200078e000f */
[----:B------:R-:W-:-:S02]  /*172d0*/  MOV R0, 0x181f ;  /* 0x0000181f00007802 */ /* 0x000fc40000000f00 */
[----:B------:R-:W-:Y:S02]  /*172e0*/  MOV R2, 0x17300 ;  /* 0x0001730000027802 */ /* 0x000fe40000000f00 */
[----:B------:R-:W-:Y:S05]  /*172f0*/  CALL.REL.NOINC `($__internal_9_$__cuda_sm70_shflsync_idx_p) ;  /* 0x00000b4000007944 */ /* 0x000fea0003c00000 */
[----:B------:R-:W-:Y:S05]  /*17300*/  BRA `(.L_x_533) ;  /* 0xffffc01000007947 */ /* 0x000fea000383ffff */
.L_x_480:
[----:B------:R-:W-:Y:S01]  /*17310*/  IMAD.MOV.U32 R5, RZ, RZ, R12 ;  /* 0x000000ffff057224 */ /* 0x000fe200078e000c */
[----:B------:R-:W-:Y:S01]  /*17320*/  MOV R3, RZ ;  /* 0x000000ff00037202 */ /* 0x000fe20000000f00 */
[----:B------:R-:W-:Y:S01]  /*17330*/  IMAD.MOV.U32 R0, RZ, RZ, 0x1c1f ;  /* 0x00001c1fff007424 */ /* 0x000fe200078e00ff */
[----:B------:R-:W-:Y:S02]  /*17340*/  MOV R2, 0x17360 ;  /* 0x0001736000027802 */ /* 0x000fe40000000f00 */
[----:B------:R-:W-:Y:S05]  /*17350*/  CALL.REL.NOINC `($__internal_9_$__cuda_sm70_shflsync_idx_p) ;  /* 0x00000ae000007944 */ /* 0x000fea0003c00000 */
[----:B------:R-:W-:Y:S01]  /*17360*/  MOV R4, R0 ;  /* 0x0000000000047202 */ /* 0x000fe20000000f00 */
[----:B------:R-:W-:Y:S05]  /*17370*/  BRA `(.L_x_534) ;  /* 0xffffc32000007947 */ /* 0x000fea000383ffff */
.L_x_481:
[----:B------:R-:W-:Y:S01]  /*17380*/  IMAD.MOV.U32 R5, RZ, RZ, R14 ;  /* 0x000000ffff057224 */ /* 0x000fe200078e000e */
[----:B------:R-:W-:Y:S01]  /*17390*/  MOV R3, RZ ;  /* 0x000000ff00037202 */ /* 0x000fe20000000f00 */
[----:B------:R-:W-:Y:S01]  /*173a0*/  IMAD.MOV.U32 R0, RZ, RZ, 0x1c1f ;  /* 0x00001c1fff007424 */ /* 0x000fe200078e00ff */
[----:B------:R-:W-:Y:S02]  /*173b0*/  MOV R2, 0x173d0 ;  /* 0x000173d000027802 */ /* 0x000fe40000000f00 */
[----:B-12---:R-:W-:Y:S05]  /*173c0*/  CALL.REL.NOINC `($__internal_9_$__cuda_sm70_shflsync_idx_p) ;  /* 0x00000a7000007944 */ /* 0x006fea0003c00000 */
[----:B------:R-:W-:Y:S05]  /*173d0*/  BRA `(.L_x_535) ;  /* 0xffffc2e000007947 */ /* 0x000fea000383ffff */
.L_x_484:
[----:B------:R-:W-:Y:S01]  /*173e0*/  IMAD.MOV.U32 R5, RZ, RZ, R12 ;  /* 0x000000ffff057224 */ /* 0x000fe200078e000c */
[----:B----4-:R-:W-:Y:S01]  /*173f0*/  MOV R3, 0x1 ;  /* 0x0000000100037802 */ /* 0x010fe20000000f00 */
[----:B------:R-:W-:Y:S01]  /*17400*/  IMAD.MOV.U32 R0, RZ, RZ, 0x1c1f ;  /* 0x00001c1fff007424 */ /* 0x000fe200078e00ff */
[----:B------:R-:W-:-:S02]  /*17410*/  MOV R2, 0x17430 ;  /* 0x0001743000027802 */ /* 0x000fc40000000f00 */
[----:B-123--:R-:W-:Y:S05]  /*17420*/  CALL.REL.NOINC `($__internal_9_$__cuda_sm70_shflsync_idx_p) ;  /* 0x00000a1000007944 */ /* 0x00efea0003c00000 */
[----:B------:R-:W-:Y:S01]  /*17430*/  IMAD.MOV.U32 R4, RZ, RZ, R0 ;  /* 0x000000ffff047224 */ /* 0x000fe200078e0000 */
[----:B------:R-:W-:Y:S01]  /*17440*/  MOV R3, 0x1 ;  /* 0x0000000100037802 */ /* 0x000fe20000000f00 */
[----:B------:R-:W-:Y:S01]  /*17450*/  IMAD.MOV.U32 R5, RZ, RZ, R14 ;  /* 0x000000ffff057224 */ /* 0x000fe200078e000e */
[----:B------:R-:W-:-:S02]  /*17460*/  MOV R0, 0x1c1f ;  /* 0x00001c1f00007802 */ /* 0x000fc40000000f00 */
[----:B------:R-:W-:Y:S02]  /*17470*/  MOV R2, 0x17490 ;  /* 0x0001749000027802 */ /* 0x000fe40000000f00 */
[----:B------:R-:W-:Y:S05]  /*17480*/  CALL.REL.NOINC `($__internal_9_$__cuda_sm70_shflsync_idx_p) ;  /* 0x000009b000007944 */ /* 0x000fea0003c00000 */
[----:B------:R-:W-:Y:S05]  /*17490*/  BRA `(.L_x_536) ;  /* 0xffffce8000007947 */ /* 0x000fea000383ffff */
.L_x_488:
[----:B------:R-:W-:Y:S01]  /*174a0*/  IMAD.MOV.U32 R5, RZ, RZ, R12 ;  /* 0x000000ffff057224 */ /* 0x000fe200078e000c */
[----:B------:R-:W-:Y:S01]  /*174b0*/  MOV R3, RZ ;  /* 0x000000ff00037202 */ /* 0x000fe20000000f00 */
[----:B------:R-:W-:Y:S01]  /*174c0*/  IMAD.MOV.U32 R0, RZ, RZ, 0x181f ;  /* 0x0000181fff007424 */ /* 0x000fe200078e00ff */
[----:B------:R-:W-:Y:S02]  /*174d0*/  MOV R2, 0x174f0 ;  /* 0x000174f000027802 */ /* 0x000fe40000000f00 */
[----:B------:R-:W-:Y:S05]  /*174e0*/  CALL.REL.NOINC `($__internal_9_$__cuda_sm70_shflsync_idx_p) ;  /* 0x0000095000007944 */ /* 0x000fea0003c00000 */
[----:B------:R-:W-:Y:S01]  /*174f0*/  MOV R10, R0 ;  /* 0x00000000000a7202 */ /* 0x000fe20000000f00 */
[----:B------:R-:W-:Y:S05]  /*17500*/  BRA `(.L_x_537) ;  /* 0xffffde7000007947 */ /* 0x000fea000383ffff */
.L_x_489:
[----:B------:R-:W-:Y:S01]  /*17510*/  IMAD.MOV.U32 R5, RZ, RZ, R15 ;  /* 0x000000ffff057224 */ /* 0x000fe200078e000f */
[----:B------:R-:W-:Y:S01]  /*17520*/  MOV R3, RZ ;  /* 0x000000ff00037202 */ /* 0x000fe20000000f00 */
[----:B------:R-:W-:Y:S01]  /*17530*/  IMAD.MOV.U32 R0, RZ, RZ, 0x181f ;  /* 0x0000181fff007424 */ /* 0x000fe200078e00ff */
[----:B------:R-:W-:Y:S02]  /*17540*/  MOV R2, 0x17560 ;  /* 0x0001756000027802 */ /* 0x000fe40000000f00 */
[----:B-12---:R-:W-:Y:S05]  /*17550*/  CALL.REL.NOINC `($__internal_9_$__cuda_sm70_shflsync_idx_p) ;  /* 0x000008e000007944 */ /* 0x006fea0003c00000 */
[----:B------:R-:W-:Y:S05]  /*17560*/  BRA `(.L_x_538) ;  /* 0xffffde3000007947 */ /* 0x000fea000383ffff */
.L_x_492:
[----:B--2---:R-:W-:Y:S01]  /*17570*/  IMAD.MOV.U32 R5, RZ, RZ, R12 ;  /* 0x000000ffff057224 */ /* 0x004fe200078e000c */
[----:B------:R-:W-:Y:S01]  /*17580*/  MOV R3, 0x1 ;  /* 0x0000000100037802 */ /* 0x000fe20000000f00 */
[----:B----4-:R-:W-:Y:S01]  /*17590*/  IMAD.MOV.U32 R0, RZ, RZ, 0x181f ;  /* 0x0000181fff007424 */ /* 0x010fe200078e00ff */
[----:B------:R-:W-:-:S02]  /*175a0*/  MOV R2, 0x175c0 ;  /* 0x000175c000027802 */ /* 0x000fc40000000f00 */
[----:B-1-3--:R-:W-:Y:S05]  /*175b0*/  CALL.REL.NOINC `($__internal_9_$__cuda_sm70_shflsync_idx_p) ;  /* 0x0000088000007944 */ /* 0x00afea0003c00000 */
[----:B------:R-:W-:Y:S01]  /*175c0*/  IMAD.MOV.U32 R10, RZ, RZ, R0 ;  /* 0x000000ffff0a7224 */ /* 0x000fe200078e0000 */
[----:B------:R-:W-:Y:S01]  /*175d0*/  MOV R3, 0x1 ;  /* 0x0000000100037802 */ /* 0x000fe20000000f00 */
[----:B------:R-:W-:Y:S01]  /*175e0*/  IMAD.MOV.U32 R5, RZ, RZ, R15 ;  /* 0x000000ffff057224 */ /* 0x000fe200078e000f */
[----:B------:R-:W-:-:S02]  /*175f0*/  MOV R0, 0x181f ;  /* 0x0000181f00007802 */ /* 0x000fc40000000f00 */
[----:B------:R-:W-:Y:S02]  /*17600*/  MOV R2, 0x17620 ;  /* 0x0001762000027802 */ /* 0x000fe40000000f00 */
[----:B------:R-:W-:Y:S05]  /*17610*/  CALL.REL.NOINC `($__internal_9_$__cuda_sm70_shflsync_idx_p) ;  /* 0x0000082000007944 */ /* 0x000fea0003c00000 */
[----:B------:R-:W-:Y:S05]  /*17620*/  BRA `(.L_x_539) ;  /* 0xffffdf3000007947 */ /* 0x000fea000383ffff */
.L_x_495:
[----:B-1----:R-:W-:Y:S01]  /*17630*/  IMAD.MOV.U32 R5, RZ, RZ, R12 ;  /* 0x000000ffff057224 */ /* 0x002fe200078e000c */
[----:B------:R-:W-:Y:S01]  /*17640*/  MOV R3, 0x2 ;  /* 0x0000000200037802 */ /* 0x000fe20000000f00 */
[----:B----4-:R-:W-:Y:S01]  /*17650*/  IMAD.MOV.U32 R0, RZ, RZ, 0x181f ;  /* 0x0000181fff007424 */ /* 0x010fe200078e00ff */
[----:B------:R-:W-:Y:S02]  /*17660*/  MOV R2, 0x17680 ;  /* 0x0001768000027802 */ /* 0x000fe40000000f00 */
[----:B--23--:R-:W-:Y:S05]  /*17670*/  CALL.REL.NOINC `($__internal_9_$__cuda_sm70_shflsync_idx_p) ;  /* 0x000007c000007944 */ /* 0x00cfea0003c00000 */
[----:B------:R-:W-:Y:S01]  /*17680*/  MOV R10, R0 ;  /* 0x00000000000a7202 */ /* 0x000fe20000000f00 */
[----:B------:R-:W-:Y:S05]  /*17690*/  BRA `(.L_x_540) ;  /* 0xffffe03000007947 */ /* 0x000fea000383ffff */
.L_x_496:
[----:B------:R-:W-:Y:S01]  /*176a0*/  IMAD.MOV.U32 R5, RZ, RZ, R15 ;  /* 0x000000ffff057224 */ /* 0x000fe200078e000f */
[----:B------:R-:W-:Y:S01]  /*176b0*/  MOV R3, 0x2 ;  /* 0x0000000200037802 */ /* 0x000fe20000000f00 */
[----:B----4-:R-:W-:Y:S01]  /*176c0*/  IMAD.MOV.U32 R0, RZ, RZ, 0x181f ;  /* 0x0000181fff007424 */ /* 0x010fe200078e00ff */
[----:B------:R-:W-:Y:S02]  /*176d0*/  MOV R2, 0x176f0 ;  /* 0x000176f000027802 */ /* 0x000fe40000000f00 */
[----:B-123--:R-:W-:Y:S05]  /*176e0*/  CALL.REL.NOINC `($__internal_9_$__cuda_sm70_shflsync_idx_p) ;  /* 0x0000075000007944 */ /* 0x00efea0003c00000 */
[----:B------:R-:W-:Y:S05]  /*176f0*/  BRA `(.L_x_541) ;  /* 0xffffdff000007947 */ /* 0x000fea000383ffff */
.L_x_499:
[----:B-1----:R-:W-:Y:S01]  /*17700*/  IMAD.MOV.U32 R5, RZ, RZ, R12 ;  /* 0x000000ffff057224 */ /* 0x002fe200078e000c */
[----:B------:R-:W-:Y:S01]  /*17710*/  MOV R3, 0x3 ;  /* 0x0000000300037802 */ /* 0x000fe20000000f00 */
[----:B------:R-:W-:Y:S01]  /*17720*/  IMAD.MOV.U32 R0, RZ, RZ, 0x181f ;  /* 0x0000181fff007424 */ /* 0x000fe200078e00ff */
[----:B------:R-:W-:-:S02]  /*17730*/  MOV R2, 0x17750 ;  /* 0x0001775000027802 */ /* 0x000fc40000000f00 */
[----:B--234-:R-:W-:Y:S05]  /*17740*/  CALL.REL.NOINC `($__internal_9_$__cuda_sm70_shflsync_idx_p) ;  /* 0x000006f000007944 */ /* 0x01cfea0003c00000 */
[----:B------:R-:W-:Y:S01]  /*17750*/  IMAD.MOV.U32 R10, RZ, RZ, R0 ;  /* 0x000000ffff0a7224 */ /* 0x000fe200078e0000 */
[----:B------:R-:W-:Y:S01]  /*17760*/  MOV R3, 0x3 ;  /* 0x0000000300037802 */ /* 0x000fe20000000f00 */
[----:B------:R-:W-:Y:S01]  /*17770*/  IMAD.MOV.U32 R5, RZ, RZ, R15 ;  /* 0x000000ffff057224 */ /* 0x000fe200078e000f */
[----:B------:R-:W-:-:S02]  /*17780*/  MOV R0, 0x181f ;  /* 0x0000181f00007802 */ /* 0x000fc40000000f00 */
[----:B------:R-:W-:Y:S02]  /*17790*/  MOV R2, 0x177b0 ;  /* 0x000177b000027802 */ /* 0x000fe40000000f00 */
[----:B------:R-:W-:Y:S05]  /*177a0*/  CALL.REL.NOINC `($__internal_9_$__cuda_sm70_shflsync_idx_p) ;  /* 0x0000069000007944 */ /* 0x000fea0003c00000 */
[----:B------:R-:W-:Y:S05]  /*177b0*/  BRA `(.L_x_542) ;  /* 0xffffe0b000007947 */ /* 0x000fea000383ffff */
.L_x_501:
[----:B------:R-:W-:Y:S01]  /*177c0*/  IMAD.MOV.U32 R5, RZ, RZ, R111 ;  /* 0x000000ffff057224 */ /* 0x000fe200078e006f */
[----:B------:R-:W-:Y:S01]  /*177d0*/  MOV R3, RZ ;  /* 0x000000ff00037202 */ /* 0x000fe20000000f00 */
[----:B------:R-:W-:Y:S01]  /*177e0*/  IMAD.MOV.U32 R0, RZ, RZ, 0x1f ;  /* 0x0000001fff007424 */ /* 0x000fe200078e00ff */
[----:B------:R-:W-:Y:S02]  /*177f0*/  MOV R2, 0x17810 ;  /* 0x0001781000027802 */ /* 0x000fe40000000f00 */
[----:B------:R-:W-:Y:S05]  /*17800*/  CALL.REL.NOINC `($__internal_9_$__cuda_sm70_shflsync_idx_p) ;  /* 0x0000063000007944 */ /* 0x000fea0003c00000 */
[----:B------:R-:W-:Y:S01]  /*17810*/  MOV R9, R0 ;  /* 0x0000000000097202 */ /* 0x000fe20000000f00 */
[----:B------:R-:W-:Y:S05]  /*17820*/  BRA `(.L_x_543) ;  /* 0xffffe27000007947 */ /* 0x000fea000383ffff */
.L_x_502:
[----:B------:R-:W-:Y:S01]  /*17830*/  IMAD.MOV.U32 R5, RZ, RZ, R111 ;  /* 0x000000ffff057224 */ /* 0x000fe200078e006f */
[----:B------:R-:W-:Y:S01]  /*17840*/  MOV R3, 0x1 ;  /* 0x0000000100037802 */ /* 0x000fe20000000f00 */
[----:B------:R-:W-:Y:S01]  /*17850*/  IMAD.MOV.U32 R0, RZ, RZ, 0x1f ;  /* 0x0000001fff007424 */ /* 0x000fe200078e00ff */
[----:B------:R-:W-:Y:S02]  /*17860*/  MOV R2, 0x17880 ;  /* 0x0001788000027802 */ /* 0x000fe40000000f00 */
[----:B-12---:R-:W-:Y:S05]  /*17870*/  CALL.REL.NOINC `($__internal_9_$__cuda_sm70_shflsync_idx_p) ;  /* 0x000005c000007944 */ /* 0x006fea0003c00000 */
[----:B------:R-:W-:Y:S01]  /*17880*/  MOV R8, R0 ;  /* 0x0000000000087202 */ /* 0x000fe20000000f00 */
[----:B------:R-:W-:Y:S05]  /*17890*/  BRA `(.L_x_544) ;  /* 0xffffe22000007947 */ /* 0x000fea000383ffff */
.L_x_503:
[----:B------:R-:W-:Y:S02]  /*178a0*/  MOV R2, 0x1 ;  /* 0x0000000100027802 */ /* 0x000fe40000000f00 */
[----:B------:R-:W-:-:S02]  /*178b0*/  MOV R3, 0x178d0 ;  /* 0x000178d000037802 */ /* 0x000fc40000000f00 */
[----:B-1234-:R-:W-:Y:S05]  /*178c0*/  CALL.REL.NOINC `($__internal_10_$__cuda_sm70_shflsync_up_p) ;  /* 0x000005c000007944 */ /* 0x01efea0003c00000 */
[----:B------:R-:W-:Y:S05]  /*178d0*/  BRA `(.L_x_545) ;  /* 0xffffe31000007947 */ /* 0x000fea000383ffff */
.L_x_504:
[----:B------:R-:W-:Y:S02]  /*178e0*/  MOV R2, 0x2 ;  /* 0x0000000200027802 */ /* 0x000fe40000000f00 */
[----:B------:R-:W-:-:S02]  /*178f0*/  MOV R3, 0x17910 ;  /* 0x0001791000037802 */ /* 0x000fc40000000f00 */
[----:B--2-4-:R-:W-:Y:S05]  /*17900*/  CALL.REL.NOINC `($__internal_10_$__cuda_sm70_shflsync_up_p) ;  /* 0x0000058000007944 */ /* 0x014fea0003c00000 */
[----:B------:R-:W-:Y:S01]  /*17910*/  SEL R3, R4, RZ, P1 ;  /* 0x000000ff04037207 */ /* 0x000fe20000800000 */
[----:B------:R-:W-:-:S04]  /*17920*/  IMAD.MOV.U32 R2, RZ, RZ, 0x4 ;  /* 0x00000004ff027424 */ /* 0x000fc800078e00ff */
[----:B------:R-:W-:Y:S01]  /*17930*/  IMAD.IADD R0, R0, 0x1, R3 ;  /* 0x0000000100007824 */ /* 0x000fe200078e0203 */
        /* <DEDUP_REMOVED lines=20> */
.L_x_508:
[----:B------:R-:W-:Y:S02]  /*17a80*/  MOV R2, 0x1 ;  /* 0x0000000100027802 */ /* 0x000fe40000000f00 */
[----:B------:R-:W-:Y:S02]  /*17a90*/  MOV R3, 0x17ab0 ;  /* 0x00017ab000037802 */ /* 0x000fe40000000f00 */
[----:B------:R-:W-:Y:S05]  /*17aa0*/  CALL.REL.NOINC `($__internal_10_$__cuda_sm70_shflsync_up_p) ;  /* 0x000003e000007944 */ /* 0x000fea0003c00000 */
[----:B------:R-:W-:Y:S01]  /*17ab0*/  MOV R2, R4 ;  /* 0x0000000400027202 */ /* 0x000fe20000000f00 */
[----:B------:R-:W-:Y:S05]  /*17ac0*/  BRA `(.L_x_547) ;  /* 0xffffe38000007947 */ /* 0x000fea000383ffff */
.L_x_509:
        /* <DEDUP_REMOVED lines=26> */
.L_x_511:
[----:B------:R-:W-:Y:S02]  /*17c70*/  SEL R0, RZ, 0x1, P0 ;  /* 0x00000001ff007807 */ /* 0x000fe40000000000 */
[----:B------:R-:W-:Y:S02]  /*17c80*/  MOV R2, 0x17ca0 ;  /* 0x00017ca000027802 */ /* 0x000fe40000000f00 */
[----:B-1----:R-:W-:Y:S05]  /*17c90*/  CALL.REL.NOINC `($__internal_11_$__cuda_sm70_votesync_ballot) ;  /* 0x0000026000007944 */ /* 0x002fea0003c00000 */
[----:B------:R-:W-:Y:S01]  /*17ca0*/  MOV R10, R0 ;  /* 0x00000000000a7202 */ /* 0x000fe20000000f00 */
[----:B------:R-:W-:Y:S05]  /*17cb0*/  BRA `(.L_x_549) ;  /* 0xffffe32000007947 */ /* 0x000fea000383ffff */
.L_x_512:
[----:B------:R-:W-:Y:S01]  /*17cc0*/  IMAD.MOV.U32 R5, RZ, RZ, R6 ;  /* 0x000000ffff057224 */ /* 0x000fe200078e0006 */
[----:B------:R-:W-:Y:S01]  /*17cd0*/  MOV R3, R8 ;  /* 0x0000000800037202 */ /* 0x000fe20000000f00 */
[----:B--2---:R-:W-:Y:S01]  /*17ce0*/  IMAD.MOV.U32 R0, RZ, RZ, 0x1f ;  /* 0x0000001fff007424 */ /* 0x004fe200078e00ff */
[----:B------:R-:W-:Y:S02]  /*17cf0*/  MOV R2, 0x17d10 ;  /* 0x00017d1000027802 */ /* 0x000fe40000000f00 */
[----:B-1----:R-:W-:Y:S05]  /*17d00*/  CALL.REL.NOINC `($__internal_9_$__cuda_sm70_shflsync_idx_p) ;  /* 0x0000013000007944 */ /* 0x002fea0003c00000 */
[----:B------:R-:W-:Y:S01]  /*17d10*/  IMAD.MOV.U32 R12, RZ, RZ, R0 ;  /* 0x000000ffff0c7224 */ /* 0x000fe200078e0000 */
[----:B------:R-:W-:Y:S01]  /*17d20*/  MOV R3, R8 ;  /* 0x0000000800037202 */ /* 0x000fe20000000f00 */
[----:B------:R-:W-:Y:S01]  /*17d30*/  IMAD.MOV.U32 R5, RZ, RZ, R7 ;  /* 0x000000ffff057224 */ /* 0x000fe200078e0007 */
[----:B------:R-:W-:Y:S02]  /*17d40*/  MOV R0, 0x1f ;  /* 0x0000001f00007802 */ /* 0x000fe40000000f00 */
[----:B------:R-:W-:-:S02]  /*17d50*/  MOV R2, 0x17d70 ;  /* 0x00017d7000027802 */ /* 0x000fc40000000f00 */
[----:B------:R-:W-:Y:S05]  /*17d60*/  CALL.REL.NOINC `($__internal_9_$__cuda_sm70_shflsync_idx_p) ;  /* 0x000000d000007944 */ /* 0x000fea0003c00000 */
[----:B------:R-:W-:Y:S01]  /*17d70*/  MOV R7, R0 ;  /* 0x0000000000077202 */ /* 0x000fe20000000f00 */
[----:B------:R-:W-:Y:S05]  /*17d80*/  BRA `(.L_x_550) ;  /* 0xffffe2c000007947 */ /* 0x000fea000383ffff */
.L_x_515:
[----:B------:R-:W-:Y:S01]  /*17d90*/  IMAD.MOV.U32 R5, RZ, RZ, R4 ;  /* 0x000000ffff057224 */ /* 0x000fe200078e0004 */
[----:B--2---:R-:W-:-:S02]  /*17da0*/  MOV R0, 0x1f ;  /* 0x0000001f00007802 */ /* 0x004fc40000000f00 */
[----:B------:R-:W-:Y:S02]  /*17db0*/  MOV R2, 0x17dd0 ;  /* 0x00017dd000027802 */ /* 0x000fe40000000f00 */
[----:B-1-34-:R-:W-:Y:S05]  /*17dc0*/  CALL.REL.NOINC `($__internal_9_$__cuda_sm70_shflsync_idx_p) ;  /* 0x0000007000007944 */ /* 0x01afea0003c00000 */
[----:B------:R-:W-:Y:S01]  /*17dd0*/  MOV R13, R0 ;  /* 0x00000000000d7202 */ /* 0x000fe20000000f00 */
[----:B------:R-:W-:Y:S05]  /*17de0*/  BRA `(.L_x_514) ;  /* 0xffffe2c000007947 */ /* 0x000fea000383ffff */
        .weak           $__internal_8_$__cuda_sm70_shflsync_bfly_p
        .type           $__internal_8_$__cuda_sm70_shflsync_bfly_p,@function
        .size           $__internal_8_$__cuda_sm70_shflsync_bfly_p,($__internal_9_$__cuda_sm70_shflsync_idx_p - $__internal_8_$__cuda_sm70_shflsync_bfly_p)
$__internal_8_$__cuda_sm70_shflsync_bfly_p:
[----:B------:R-:W-:Y:S04]  /*17df0*/  WARPSYNC R6 ;  /* 0x0000000600007348 */ /* 0x000fe80003800000 */
[----:B------:R1:W2:Y:S02]  /*17e00*/  SHFL.BFLY PT, R5, R2, R5, R7 ;  /* 0x0c00000502057389 */ /* 0x0002a400000e0007 */
[----:B-1----:R-:W-:Y:S02]  /*17e10*/  MOV R2, R3 ;  /* 0x0000000300027202 */ /* 0x002fe40000000f00 */
[----:B------:R-:W-:-:S04]  /*17e20*/  MOV R3, 0x0 ;  /* 0x0000000000037802 */ /* 0x000fc80000000f00 */
[----:B--2---:R-:W-:Y:S05]  /*17e30*/  RET.REL.NODEC R2 `(_ZN7cutlass13device_kernelIN5flash19enable_sm80_to_sm89INS1_16FlashAttnFwdSm80INS1_25CollectiveMainloopFwdSm80ILi8ELi1ELb1EN4cute5tupleIJNS5_1CILi128EEENS7_ILi48EEENS7_ILi256EEEEEELi256ENS_10bfloat16_tEfNS_4arch4Sm80ELb0ELb1ELb1ELb1ELb0ELb0ELb1ELb1EEENS1_21CollectiveEpilogueFwdINS6_IJS8_SA_S9_EEENS6_IJNS7_ILi1EEESI_SI_EEESC_SE_Li256ELb1ELb1ELb1ELb0EEENS1_36VarlenDynamicPersistentTileSchedulerILi128ELi48ELi256ELi256ELb1ELb1ELb0ELb1ELb0ELb1EEEEEEEEEvNT_6ParamsE) ;  /* 0xfffe81c002007950 */ /* 0x004fea0003c3ffff */
        .weak           $__internal_9_$__cuda_sm70_shflsync_idx_p
        .type           $__internal_9_$__cuda_sm70_shflsync_idx_p,@function
        .size           $__internal_9_$__cuda_sm70_shflsync_idx_p,($__internal_10_$__cuda_sm70_shflsync_up_p - $__internal_9_$__cuda_sm70_shflsync_idx_p)
$__internal_9_$__cuda_sm70_shflsync_idx_p:
[----:B------:R-:W-:-:S04]  /*17e40*/  MOV R114, 0xffffffff ;  /* 0xffffffff00727802 */ /* 0x000fc80000000f00 */
[----:B------:R-:W-:Y:S04]  /*17e50*/  WARPSYNC R114 ;  /* 0x0000007200007348 */ /* 0x000fe80003800000 */
[----:B------:R1:W2:Y:S02]  /*17e60*/  SHFL.IDX PT, R0, R5, R3, R0 ;  /* 0x0000000305007389 */ /* 0x0002a400000e0000 */
[----:B-1----:R-:W-:-:S04]  /*17e70*/  MOV R3, 0x0 ;  /* 0x0000000000037802 */ /* 0x002fc80000000f00 */
[----:B--2---:R-:W-:Y:S05]  /*17e80*/  RET.REL.NODEC R2 `(_ZN7cutlass13device_kernelIN5flash19enable_sm80_to_sm89INS1_16FlashAttnFwdSm80INS1_25CollectiveMainloopFwdSm80ILi8ELi1ELb1EN4cute5tupleIJNS5_1CILi128EEENS7_ILi48EEENS7_ILi256EEEEEELi256ENS_10bfloat16_tEfNS_4arch4Sm80ELb0ELb1ELb1ELb1ELb0ELb0ELb1ELb1EEENS1_21CollectiveEpilogueFwdINS6_IJS8_SA_S9_EEENS6_IJNS7_ILi1EEESI_SI_EEESC_SE_Li256ELb1ELb1ELb1ELb0EEENS1_36VarlenDynamicPersistentTileSchedulerILi128ELi48ELi256ELi256ELb1ELb1ELb0ELb1ELb0ELb1EEEEEEEEEvNT_6ParamsE) ;  /* 0xfffe817002007950 */ /* 0x004fea0003c3ffff */
        .weak           $__internal_10_$__cuda_sm70_shflsync_up_p
        .type           $__internal_10_$__cuda_sm70_shflsync_up_p,@function
        .size           $__internal_10_$__cuda_sm70_shflsync_up_p,($__internal_11_$__cuda_sm70_votesync_ballot - $__internal_10_$__cuda_sm70_shflsync_up_p)
$__internal_10_$__cuda_sm70_shflsync_up_p:
[----:B------:R-:W-:Y:S02]  /*17e90*/  IMAD.MOV.U32 R4, RZ, RZ, RZ ;  /* 0x000000ffff047224 */ /* 0x000fe400078e00ff */
[----:B------:R-:W-:-:S04]  /*17ea0*/  IMAD.MOV.U32 R10, RZ, RZ, -0x1 ;  /* 0xffffffffff0a7424 */ /* 0x000fc800078e00ff */
[----:B------:R-:W-:Y:S04]  /*17eb0*/  WARPSYNC R10 ;  /* 0x0000000a00007348 */ /* 0x000fe80003800000 */
[----:B------:R1:W2:Y:S02]  /*17ec0*/  SHFL.UP PT, R4, R0, R2, R4 ;  /* 0x0400000200047389 */ /* 0x0002a400000e0004 */
[----:B-1----:R-:W-:Y:S02]  /*17ed0*/  MOV R2, R3 ;  /* 0x0000000300027202 */ /* 0x002fe40000000f00 */
[----:B------:R-:W-:-:S04]  /*17ee0*/  MOV R3, 0x0 ;  /* 0x0000000000037802 */ /* 0x000fc80000000f00 */
[----:B--2---:R-:W-:Y:S05]  /*17ef0*/  RET.REL.NODEC R2 `(_ZN7cutlass13device_kernelIN5flash19enable_sm80_to_sm89INS1_16FlashAttnFwdSm80INS1_25CollectiveMainloopFwdSm80ILi8ELi1ELb1EN4cute5tupleIJNS5_1CILi128EEENS7_ILi48EEENS7_ILi256EEEEEELi256ENS_10bfloat16_tEfNS_4arch4Sm80ELb0ELb1ELb1ELb1ELb0ELb0ELb1ELb1EEENS1_21CollectiveEpilogueFwdINS6_IJS8_SA_S9_EEENS6_IJNS7_ILi1EEESI_SI_EEESC_SE_Li256ELb1ELb1ELb1ELb0EEENS1_36VarlenDynamicPersistentTileSchedulerILi128ELi48ELi256ELi256ELb1ELb1ELb0ELb1ELb0ELb1EEEEEEEEEvNT_6ParamsE) ;  /* 0xfffe810002007950 */ /* 0x004fea0003c3ffff */
        .weak           $__internal_11_$__cuda_sm70_votesync_ballot
        .type           $__internal_11_$__cuda_sm70_votesync_ballot,@function
        .size           $__internal_11_$__cuda_sm70_votesync_ballot,(.L_x_5180 - $__internal_11_$__cuda_sm70_votesync_ballot)
$__internal_11_$__cuda_sm70_votesync_ballot:
[----:B------:R-:W-:Y:S01]  /*17f00*/  ISETP.NE.U32.AND P0, PT, R0, 0x1, PT ;  /* 0x000000010000780c */ /* 0x000fe20003f05070 */
[----:B------:R-:W-:-:S04]  /*17f10*/  IMAD.MOV.U32 R3, RZ, RZ, -0x1 ;  /* 0xffffffffff037424 */ /* 0x000fc800078e00ff */
[----:B------:R-:W-:Y:S08]  /*17f20*/  WARPSYNC R3 ;  /* 0x0000000300007348 */ /* 0x000ff00003800000 */
[----:B------:R-:W-:-:S04]  /*17f30*/  VOTE.ANY R0, PT, !P0 ;  /* 0x0000000000007806 */ /* 0x000fc800040e0100 */
[----:B------:R-:W-:Y:S01]  /*17f40*/  LOP3.LUT R0, R0, R3, RZ, 0xc0, !PT ;  /* 0x0000000300007212 */ /* 0x000fe200078ec0ff */
[----:B------:R-:W-:-:S04]  /*17f50*/  IMAD.MOV.U32 R3, RZ, RZ, 0x0 ;  /* 0x00000000ff037424 */ /* 0x000fc800078e00ff */
[----:B------:R-:W-:Y:S05]  /*17f60*/  RET.REL.NODEC R2 `(_ZN7cutlass13device_kernelIN5flash19enable_sm80_to_sm89INS1_16FlashAttnFwdSm80INS1_25CollectiveMainloopFwdSm80ILi8ELi1ELb1EN4cute5tupleIJNS5_1CILi128EEENS7_ILi48EEENS7_ILi256EEEEEELi256ENS_10bfloat16_tEfNS_4arch4Sm80ELb0ELb1ELb1ELb1ELb0ELb0ELb1ELb1EEENS1_21CollectiveEpilogueFwdINS6_IJS8_SA_S9_EEENS6_IJNS7_ILi1EEESI_SI_EEESC_SE_Li256ELb1ELb1ELb1ELb0EEENS1_36VarlenDynamicPersistentTileSchedulerILi128ELi48ELi256ELi256ELb1ELb1ELb0ELb1ELb0ELb1EEEEEEEEEvNT_6ParamsE) ;  /* 0xfffe809002007950 */ /* 0x000fea0003c3ffff */
.L_x_551:
        /* <DEDUP_REMOVED lines=9> */
.L_x_5180:


//--------------------- .text._ZN7cutlass13device_kernelIN5flash19enable_sm80_to_sm89INS1_16FlashAttnFwdSm80INS1_25CollectiveMainloopFwdSm80ILi8ELi1ELb0EN4cute5tupleIJNS5_1CILi128EEENS7_ILi32EEENS7_ILi256EEEEEELi256ENS_10bfloat16_tEfNS_4arch4Sm80ELb0ELb1ELb1ELb1ELb0ELb1ELb1ELb1EEENS1_21CollectiveEpilogueFwdINS6_IJS8_SA_S9_EEENS6_IJNS7_ILi1EEESI_SI_EEESC_SE_Li256ELb1ELb1ELb1ELb0EEENS1_36VarlenDynamicPersistentTileSchedulerILi128ELi32ELi256ELi256ELb1ELb1ELb0ELb1ELb0ELb1EEEEEEEEEvNT_6ParamsE --------------------------
	.section	.text._ZN7cutlass13device_kernelIN5flash19enable_sm80_to_sm89INS1_16FlashAttnFwdSm80INS1_25CollectiveMainloopFwdSm80ILi8ELi1ELb0EN4cute5tupleIJNS5_1CILi128EEENS7_ILi32EEENS7_ILi256EEEEEELi256ENS_10bfloat16_tEfNS_4arch4Sm80ELb0ELb1ELb1ELb1ELb0ELb1ELb1ELb1EEENS1_21CollectiveEpilogueFwdINS6_IJS8_SA_S9_EEENS6_IJNS7_ILi1EEESI_SI_EEESC_SE_Li256ELb1ELb1ELb1ELb0EEENS1_36VarlenDynamicPersistentTileSchedulerILi128ELi32ELi256ELi256ELb1ELb1ELb0ELb1ELb0ELb1EEEEEEEEEvNT_6ParamsE,"ax",@progbits
	.sectioninfo	@"SHI_REGISTERS=255"
	.align	128
.text._ZN7cutlass13device_kernelIN5flash19enable_sm80_to_sm89INS1_16FlashAttnFwdSm80INS1_25CollectiveMainloopFwdSm80ILi8ELi1ELb0EN4cute5tupleIJNS5_1CILi128EEENS7_ILi32EEENS7_ILi256EEEEEELi256ENS_10bfloat16_tEfNS_4arch4Sm80ELb0ELb1ELb1ELb1ELb0ELb1ELb1ELb1EEENS1_21CollectiveEpilogueFwdINS6_IJS8_SA_S9_EEENS6_IJNS7_ILi1EEESI_SI_EEESC_SE_Li256ELb1ELb1ELb1ELb0EEENS1_36VarlenDynamicPersistentTileSchedulerILi128ELi32ELi256ELi256ELb1ELb1ELb0ELb1ELb0ELb1EEEEEEEEEvNT_6ParamsE:
        .type           _ZN7cutlass13device_kernelIN5flash19enable_sm80_to_sm89INS1_16FlashAttnFwdSm80INS1_25CollectiveMainloopFwdSm80ILi8ELi1ELb0EN4cute5tupleIJNS5_1CILi128EEENS7_ILi32EEENS7_ILi256EEEEEELi256ENS_10bfloat16_tEfNS_4arch4Sm80ELb0ELb1ELb1ELb1ELb0ELb1ELb1ELb1EEENS1_21CollectiveEpilogueFwdINS6_IJS8_SA_S9_EEENS6_IJNS7_ILi1EEESI_SI_EEESC_SE_Li256ELb1ELb1ELb1ELb0EEENS1_36VarlenDynamicPersistentTileSchedulerILi128ELi32ELi256ELi256ELb1ELb1ELb0ELb1ELb0ELb1EEEEEEEEEvNT_6ParamsE,@function
        .size           _ZN7cutlass13device_kernelIN5flash19enable_sm80_to_sm89INS1_16FlashAttnFwdSm80INS1_25CollectiveMainloopFwdSm80ILi8ELi1ELb0EN4cute5tupleIJNS5_1CILi128EEENS7_ILi32EEENS7_ILi256EEEEEELi256ENS_10bfloat16_tEfNS_4arch4Sm80ELb0ELb1ELb1ELb1ELb0ELb1ELb1ELb1EEENS1_21CollectiveEpilogueFwdINS6_IJS8_SA_S9_EEENS6_IJNS7_ILi1EEESI_SI_EEESC_SE_Li256ELb1ELb1ELb1ELb0EEENS1_36VarlenDynamicPersistentTileSchedulerILi128ELi32ELi256ELi256ELb1ELb1ELb0ELb1ELb0ELb1EEEEEEEEEvNT_6ParamsE,(.L_x_5185 - _ZN7cutlass13device_kernelIN5flash19enable_sm80_to_sm89INS1_16FlashAttnFwdSm80INS1_25CollectiveMainloopFwdSm80ILi8ELi1ELb0EN4cute5tupleIJNS5_1CILi128EEENS7_ILi32EEENS7_ILi256EEEEEELi256ENS_10bfloat16_tEfNS_4arch4Sm80ELb0ELb1ELb1ELb1ELb0ELb1ELb1ELb1EEENS1_21CollectiveEpilogueFwdINS6_IJS8_SA_S9_EEENS6_IJNS7_ILi1EEESI_SI_EEESC_SE_Li256ELb1ELb1ELb1ELb0EEENS1_36VarlenDynamicPersistentTileSchedulerILi128ELi32ELi256ELi256ELb1ELb1ELb0ELb1ELb0ELb1EEEEEEEEEvNT_6ParamsE)
        .other          _ZN7cutlass13device_kernelIN5flash19enable_sm80_to_sm89INS1_16FlashAttnFwdSm80INS1_25CollectiveMainloopFwdSm80ILi8ELi1ELb0EN4cute5tupleIJNS5_1CILi128EEENS7_ILi32EEENS7_ILi256EEEEEELi256ENS_10bfloat16_tEfNS_4arch4Sm80ELb0ELb1ELb1ELb1ELb0ELb1ELb1ELb1EEENS1_21CollectiveEpilogueFwdINS6_IJS8_SA_S9_EEENS6_IJNS7_ILi1EEESI_SI_EEESC_SE_Li256ELb1ELb1ELb1ELb0EEENS1_36VarlenDynamicPersistentTileSchedulerILi128ELi32ELi256ELi256ELb1ELb1ELb0ELb1ELb0ELb1EEEEEEEEEvNT_6ParamsE,@"STO_CUDA_ENTRY STV_DEFAULT"
_ZN7cutlass13device_kernelIN5flash19enable_sm80_to_sm89INS1_16FlashAttnFwdSm80INS1_25CollectiveMainloopFwdSm80ILi8ELi1ELb0EN4cute5tupleIJNS5_1CILi128EEENS7_ILi32EEENS7_ILi256EEEEEELi256ENS_10bfloat16_tEfNS_4arch4Sm80ELb0ELb1ELb1ELb1ELb0ELb1ELb1ELb1EEENS1_21CollectiveEpilogueFwdINS6_IJS8_SA_S9_EEENS6_IJNS7_ILi1EEESI_SI_EEESC_SE_Li256ELb1ELb1ELb1ELb0EEENS1_36VarlenDynamicPersistentTileSchedulerILi128ELi32ELi256ELi256ELb1ELb1ELb0ELb1ELb0ELb1EEEEEEEEEvNT_6ParamsE:
        /* <DEDUP_REMOVED lines=13> */
[----:B------:R-:W-:-:S02]  /*00d0*/  IMAD.MOV.U32 R10, RZ, RZ, RZ ;  /* 0x000000ffff0a7224 */ /* 0x000fc400078e00ff */
[----:B------:R-:W-:Y:S01]  /*00e0*/  IMAD.MOV.U32 R8, RZ, RZ, RZ ;  /* 0x000000ffff087224 */ /* 0x000fe200078e00ff */
        /* <DEDUP_REMOVED lines=13> */
[----:B------:R-:W-:Y:S02]  /*01c0*/  ISETP.GE.U32.AND P1, PT, R13, 0x10, PT ;  /* 0x000000100d00780c */ /* 0x000fe40003f26070 */
[----:B------:R-:W-:Y:S01]  /*01d0*/  MOV R7, RZ ;  /* 0x000000ff00077202 */ /* 0x000fe20000000f00 */
[----:B---3--:R-:W-:-:S05]  /*01e0*/  IMAD R4, R10, R8, RZ ;  /* 0x000000080a047224 */ /* 0x008fca00078e02ff */
[----:B------:R-:W3:Y:S02]  /*01f0*/  SHFL.UP PT, R0, R4, 0x1, RZ ;  /* 0x0420000004007989 */ /* 0x000ee400000e00ff */
[----:B---3--:R-:W-:-:S05]  /*0200*/  SEL R0, R0, RZ, P5 ;  /* 0x000000ff00007207 */ /* 0x008fca0002800000 */
[----:B------:R-:W-:-:S05]  /*0210*/  IMAD.IADD R4, R4, 0x1, R0 ;  /* 0x0000000104047824 */ /* 0x000fca00078e0200 */
[----:B------:R-:W3:Y:S02]  /*0220*/  SHFL.UP PT, R0, R4, 0x2, RZ ;  /* 0x0440000004007989 */ /* 0x000ee400000e00ff */
[----:B---3--:R-:W-:-:S04]  /*0230*/  SEL R0, R0, RZ, P4 ;  /* 0x000000ff00007207 */ /* 0x008fc80002000000 */
[----:B------:R-:W-:-:S05]  /*0240*/  IADD3 R4, R4, R0, RZ ;  /* 0x0000000004047210 */ /* 0x000fca0007ffe0ff */
        /* <DEDUP_REMOVED lines=16> */
.L_x_557:
        /* <DEDUP_REMOVED lines=17> */
.L_x_790:
        /* <DEDUP_REMOVED lines=16> */
.L_x_791:
[----:B---3--:R-:W-:-:S05]  /*0560*/  IMAD R0, R0, c[0x0][0x538], RZ ;  /* 0x00014e0000007a24 */ /* 0x008fca00078e02ff */
[----:B------:R-:W-:-:S04]  /*0570*/  IADD3 R6, R0, R6, RZ ;  /* 0x0000000600067210 */ /* 0x000fc80007ffe0ff */
[----:B------:R-:W-:-:S13]  /*0580*/  ISETP.GT.AND P0, PT, R6, UR4, PT ;  /* 0x0000000406007c0c */ /* 0x000fda000bf04270 */
[----:B-12---:R-:W-:Y:S05]  /*0590*/  @!P0 BRA `(.L_x_557) ;  /* 0xfffffdb000008947 */ /* 0x006fea000383ffff */
.L_x_553:
[----:B------:R-:W-:-:S05]  /*05a0*/  IADD3 R12, -R0, R6, RZ ;  /* 0x00000006000c7210 */ /* 0x000fca0007ffe1ff */
[----:B------:R-:W-:-:S05]  /*05b0*/  IMAD R0, R4, c[0x0][0x538], R12 ;  /* 0x00014e0004007a24 */ /* 0x000fca00078e020c */
[----:B------:R-:W-:Y:S01]  /*05c0*/  ISETP.GT.AND P0, PT, R0, UR4, PT ;  /* 0x0000000400007c0c */ /* 0x000fe2000bf04270 */
[----:B------:R-:W-:-:S12]  /*05d0*/  BRA.DIV ~URZ, `(.L_x_558) ;  /* 0x0001f6627f007947 */ /* 0x000fd8000b800000 */
[----:B------:R-:W-:-:S04]  /*05e0*/  VOTE.ANY R11, PT, !P0 ;  /* 0x00000000000b7806 */ /* 0x000fc800040e0100 */
.L_x_792:
[----:B------:R-:W1:Y:S02]  /*05f0*/  POPC R0, R11 ;  /* 0x0000000b00007309 */ /* 0x000e640000000000 */
[----:B-12---:R-:W-:Y:S01]  /*0600*/  IADD3 R235, R0, R7, RZ ;  /* 0x0000000700eb7210 */ /* 0x006fe20007ffe0ff */
[----:B------:R-:W-:Y:S05]  /*0610*/  BRA.DIV ~URZ, `(.L_x_559) ;  /* 0x0001f6727f007947 */ /* 0x000fea000b800000 */
[----:B------:R1:W2:Y:S01]  /*0620*/  SHFL.IDX PT, R233, R10, R0, 0x1f ;  /* 0x00001f000ae97589 */ /* 0x0002a200000e0000 */
[----:B------:R-:W-:-:S03]  /*0630*/  MOV R6, RZ ;  /* 0x000000ff00067202 */ /* 0x000fc60000000f00 */
[----:B------:R1:W3:Y:S04]  /*0640*/  SHFL.IDX PT, R10, R8, R0, 0x1f ;  /* 0x00001f00080a7589 */ /* 0x0002e800000e0000 */
.L_x_793:
[----:B------:R-:W-:Y:S01]  /*0650*/  ISETP.NE.AND P0, PT, R11, RZ, PT ;  /* 0x000000ff0b00720c */ /* 0x000fe20003f05270 */
[----:B------:R-:W-:-:S12]  /*0660*/  BSSY B0, `(.L_x_560) ;  /* 0x0000005000007945 */ /* 0x000fd80003800000 */
[----:B------:R-:W-:Y:S05]  /*0670*/  @!P0 BRA `(.L_x_561) ;  /* 0x0000003000008947 */ /* 0x000fea0003800000 */
[----:B------:R-:W-:Y:S01]  /*0680*/  IADD3 R5, R0, -0x1, RZ ;  /* 0xffffffff00057810 */ /* 0x000fe20007ffe0ff */
[----:B------:R-:W-:Y:S05]  /*0690*/  BRA.DIV ~URZ, `(.L_x_562) ;  /* 0x0001f6d27f007947 */ /* 0x000fea000b800000 */
[----:B------:R4:W1:Y:S02]  /*06a0*/  SHFL.IDX PT, R6, R4, R5, 0x1f ;  /* 0x00001f0504067589 */ /* 0x00086400000e0000 */
.L_x_561:
[----:B------:R-:W-:Y:S05]  /*06b0*/  BSYNC B0 ;  /* 0x0000000000007941 */ /* 0x000fea0003800000 */
.L_x_560:
[----:B---3--:R-:W-:Y:S01]  /*06c0*/  ISETP.NE.AND P0, PT, R10, 0x1, PT ;  /* 0x000000010a00780c */ /* 0x008fe20003f05270 */
[----:B-1----:R-:W-:Y:S01]  /*06d0*/  IMAD R232, R6, c[0x0][0x538], R12 ;  /* 0x00014e0006e87a24 */ /* 0x002fe200078e020c */
[----:B------:R-:W-:Y:S04]  /*06e0*/  BSSY B0, `(.L_x_563) ;  /* 0x0000085000007945 */ /* 0x000fe80003800000 */
[----:B------:R-:W-:-:S07]  /*06f0*/  IADD3 R9, -R232, UR4, RZ ;  /* 0x00000004e8097c10 */ /* 0x000fce000fffe1ff */
[----:B------:R-:W-:Y:S05]  /*0700*/  @!P0 BRA `(.L_x_564) ;  /* 0x000003e000008947 */ /* 0x000fea0003800000 */
[-C--:B--2---:R-:W-:Y:S02]  /*0710*/  IABS R0, R233.reuse ;  /* 0x000000e900007213 */ /* 0x084fe40000000000 */
[----:B------:R-:W-:-:S03]  /*0720*/  IABS R6, R233 ;  /* 0x000000e900067213 */ /* 0x000fc60000000000 */
[----:B----4-:R-:W-:Y:S01]  /*0730*/  IMAD.MOV.U32 R5, RZ, RZ, R0 ;  /* 0x000000ffff057224 */ /* 0x010fe200078e0000 */
        /* <DEDUP_REMOVED lines=57> */
[----:B------:R-:W-:Y:S01]  /*0ad0*/  IMAD R234, R3, 0x10000, R2 ;  /* 0x0001000003ea7824 */ /* 0x000fe200078e0202 */
[----:B------:R-:W-:Y:S05]  /*0ae0*/  BRA `(.L_x_565) ;  /* 0x0000044000007947 */ /* 0x000fea0003800000 */
.L_x_564:
[----:B------:R-:W-:-:S04]  /*0af0*/  IMAD.MOV.U32 R2, RZ, RZ, 0x4 ;  /* 0x00000004ff027424 */ /* 0x000fc800078e00ff */
[----:B------:R-:W-:-:S05]  /*0b00*/  IMAD.WIDE R2, R235, R2, c[0x0][0x590] ;  /* 0x00016400eb027625 */ /* 0x000fca00078e0202 */
[----:B------:R-:W3:Y:S02]  /*0b10*/  LDG.E R7, [R2.64] ;  /* 0x0000000602077981 */ /* 0x000ee4000c1e1900 */
[----:B--23--:R-:W-:-:S05]  /*0b20*/  IMAD R11, R7, R233, RZ ;  /* 0x000000e9070b7224 */ /* 0x00cfca00078e02ff */
        /* <DEDUP_REMOVED lines=10> */
[----:B----4-:R-:W-:Y:S01]  /*0bd0*/  IMAD R4, R2, R6, RZ ;  /* 0x0000000602047224 */ /* 0x010fe200078e02ff */
        /* <DEDUP_REMOVED lines=52> */
[----:B------:R-:W-:Y:S02]  /*0f20*/  IMAD R234, R0, R2, R3 ;  /* 0x0000000200ea7224 */ /* 0x000fe400078e0203 */
.L_x_565:
[----:B------:R-:W-:Y:S05]  /*0f30*/  BSYNC B0 ;  /* 0x0000000000007941 */ /* 0x000fea0003800000 */
.L_x_563:
[----:B------:R-:W-:-:S04]  /*0f40*/  LOP3.LUT R0, RZ, R0, RZ, 0x33, !PT ;  /* 0x00000000ff007212 */ /* 0x000fc800078e33ff */
[----:B------:R-:W-:Y:S01]  /*0f50*/  IADD3 R233, R0, R233, RZ ;  /* 0x000000e900e97210 */ /* 0x000fe20007ffe0ff */
[----:B------:R-:W-:Y:S05]  /*0f60*/  BRA `(.L_x_566) ;  /* 0x0000004000007947 */ /* 0x000fea0003800000 */
.L_x_554:
[----:B--2---:R-:W-:Y:S01]  /*0f70*/  IMAD.MOV.U32 R233, RZ, RZ, RZ ;  /* 0x000000ffffe97224 */ /* 0x004fe200078e00ff */
[----:B------:R-:W-:Y:S01]  /*0f80*/  MOV R234, RZ ;  /* 0x000000ff00ea7202 */ /* 0x000fe20000000f00 */
[----:B------:R-:W-:Y:S01]  /*0f90*/  IMAD.U32 R232, RZ, RZ, UR4 ;  /* 0x00000004ffe87e24 */ /* 0x000fe2000f8e00ff */
[----:B------:R-:W-:Y:S02]  /*0fa0*/  MOV R235, c[0x0][0x53c] ;  /* 0x00014f0000eb7a02 */ /* 0x000fe40000000f00 */
.L_x_566:
[----:B------:R-:W-:Y:S01]  /*0fb0*/  ISETP.NE.AND P0, PT, R13, RZ, PT ;  /* 0x000000ff0d00720c */ /* 0x000fe20003f05270 */
[----:B------:R-:W-:-:S12]  /*0fc0*/  WARPSYNC 0xffffffff ;  /* 0xffffffff00007948 */ /* 0x000fd80003800000 */
[----:B------:R1:W-:Y:S04]  /*0fd0*/  @!P0 STS.128 [0x20080], R232 ;  /* 0x020080e8ff008388 */ /* 0x0003e80000000c00 */
[----:B------:R-:W-:Y:S06]  /*0fe0*/  BAR.ARV 0x5, 0x100 ;  /* 0x0144000000007b1d */ /* 0x000fec0000002000 */
.L_x_552:
[----:B-12---:R-:W-:-:S13]  /*0ff0*/  ISETP.GE.AND P0, PT, R235, c[0x0][0x53c], PT ;  /* 0x00014f00eb007a0c */ /* 0x006fda0003f06270 */
[----:B------:R-:W-:Y:S05]  /*1000*/  @P0 EXIT ;  /* 0x000000000000094d */ /* 0x000fea0003800000 */
[----:B------:R-:W1:Y:S02]  /*1010*/  S2R R14, SR_TID.X ;  /* 0x00000000000e7919 */ /* 0x000e640000002100 */
[----:B-1----:R-:W-:-:S04]  /*1020*/  SHF.R.S32.HI R9, RZ, 0x1f, R14 ;  /* 0x0000001fff097819 */ /* 0x002fc8000001140e */
[CC--:B------:R-:W-:Y:S02]  /*1030*/  LEA.HI R2, R9.reuse, R14.reuse, RZ, 0x4 ;  /* 0x0000000e09027211 */ /* 0x0c0fe400078f20ff */
[CC--:B------:R-:W-:Y:S02]  /*1040*/  LEA.HI R8, R9.reuse, R14.reuse, RZ, 0x3 ;  /* 0x0000000e09087211 */ /* 0x0c0fe400078f18ff */
[----:B------:R-:W-:Y:S02]  /*1050*/  SHF.R.S32.HI R3, RZ, 0x4, R2 ;  /* 0x00000004ff037819 */ /* 0x000fe40000011402 */
[----:B------:R-:W-:Y:S02]  /*1060*/  LEA.HI R13, R9, R14, RZ, 0x2 ;  /* 0x0000000e090d7211 */ /* 0x000fe400078f10ff */
[----:B------:R-:W-:Y:S02]  /*1070*/  LEA.HI R0, R2, R3, RZ, 0x1 ;  /* 0x0000000302007211 */ /* 0x000fe400078f08ff */
[----:B------:R-:W-:-:S02]  /*1080*/  SHF.R.S32.HI R214, RZ, 0x3, R8 ;  /* 0x00000003ffd67819 */ /* 0x000fc40000011408 */
[----:B------:R-:W-:Y:S02]  /*1090*/  LOP3.LUT R0, R0, 0xfffffffe, RZ, 0xc0, !PT ;  /* 0xfffffffe00007812 */ /* 0x000fe400078ec0ff */
[--C-:B------:R-:W-:Y:S02]  /*10a0*/  SHF.R.S32.HI R6, RZ, 0x2, R13.reuse ;  /* 0x00000002ff067819 */ /* 0x100fe4000001140d */
[----:B------:R-:W-:Y:S01]  /*10b0*/  LOP3.LUT R4, R8, 0xfffffff8, RZ, 0xc0, !PT ;  /* 0xfffffff808047812 */ /* 0x000fe200078ec0ff */
[----:B------:R-:W-:Y:S01]  /*10c0*/  IMAD.IADD R11, R3, 0x1, -R0 ;  /* 0x00000001030b7824 */ /* 0x000fe200078e0a00 */
[----:B------:R-:W-:Y:S02]  /*10d0*/  SHF.R.S32.HI R3, RZ, 0x1f, R13 ;  /* 0x0000001fff037819 */ /* 0x000fe4000001140d */
[----:B------:R-:W-:Y:S01]  /*10e0*/  LOP3.LUT R0, R2, 0xfffffff0, RZ, 0xc0, !PT ;  /* 0xfffffff002007812 */ /* 0x000fe200078ec0ff */
[----:B------:R-:W-:Y:S01]  /*10f0*/  IMAD.SHL.U32 R2, R214, 0x40, RZ ;  /* 0x00000040d6027824 */ /* 0x000fe200078e00ff */
[----:B------:R-:W-:Y:S01]  /*1100*/  LEA.HI R3, R3, R6, RZ, 0x3 ;  /* 0x0000000603037211 */ /* 0x000fe200078f18ff */
[----:B------:R-:W-:-:S02]  /*1110*/  IMAD.IADD R237, R14, 0x1, -R4 ;  /* 0x000000010eed7824 */ /* 0x000fc400078e0a04 */
[----:B------:R-:W-:Y:S01]  /*1120*/  IMAD.IADD R0, R14, 0x1, -R0 ;  /* 0x000000010e007824 */ /* 0x000fe200078e0a00 */
[----:B------:R-:W-:Y:S01]  /*1130*/  LOP3.LUT R3, R3, 0xfffffff8, RZ, 0xc0, !PT ;  /* 0xfffffff803037812 */ /* 0x000fe200078ec0ff */
[C---:B------:R-:W-:Y:S01]  /*1140*/  IMAD.SHL.U32 R136, R237.reuse, 0x8, RZ ;  /* 0x00000008ed887824 */ /* 0x040fe200078e00ff */
[----:B------:R-:W-:Y:S01]  /*1150*/  LOP3.LUT R2, R2, 0x1c0, RZ, 0xc0, !PT ;  /* 0x000001c002027812 */ /* 0x000fe200078ec0ff */
[C---:B------:R-:W-:Y:S01]  /*1160*/  IMAD.SHL.U32 R7, R237.reuse, 0x40, RZ ;  /* 0x00000040ed077824 */ /* 0x040fe200078e00ff */
[----:B------:R-:W-:Y:S01]  /*1170*/  SHF.R.S32.HI R10, RZ, 0x1f, R0 ;  /* 0x0000001fff0a7819 */ /* 0x000fe20000011400 */
[----:B------:R-:W-:Y:S01]  /*1180*/  IMAD.IADD R6, R6, 0x1, -R3 ;  /* 0x0000000106067824 */ /* 0x000fe200078e0a03 */
[----:B------:R-:W-:Y:S01]  /*1190*/  SHF.R.U32.HI R5, RZ, 0x3, R2 ;  /* 0x00000003ff057819 */ /* 0x000fe20000011602 */
[----:B------:R-:W-:Y:S01]  /*11a0*/  IMAD.SHL.U32 R156, R237, 0x4, RZ ;  /* 0x00000004ed9c7824 */ /* 0x000fe200078e00ff */
[----:B------:R-:W-:Y:S02]  /*11b0*/  LOP3.LUT R4, R2, 0x38, R136, 0xf8, !PT ;  /* 0x0000003802047812 */ /* 0x000fe400078ef888 */
[----:B------:R-:W-:-:S02]  /*11c0*/  LEA.HI R3, R9, R14, RZ, 0x6 ;  /* 0x0000000e09037211 */ /* 0x000fc400078f30ff */
[----:B------:R-:W-:Y:S02]  /*11d0*/  LOP3.LUT R2, R7, 0x1c0, RZ, 0xc0, !PT ;  /* 0x000001c007027812 */ /* 0x000fe400078ec0ff */
[----:B------:R-:W-:Y:S01]  /*11e0*/  LEA.HI R10, R10, R0, RZ, 0x3 ;  /* 0x000000000a0a7211 */ /* 0x000fe200078f18ff */
[----:B------:R-:W-:Y:S01]  /*11f0*/  IMAD.SHL.U32 R3, R3, 0x8, RZ ;  /* 0x0000000803037824 */ /* 0x000fe200078e00ff */
[----:B------:R-:W-:Y:S02]  /*1200*/  LOP3.LUT R7, R4, R5, RZ, 0x3c, !PT ;  /* 0x0000000504077212 */ /* 0x000fe400078e3cff */
[----:B------:R-:W-:Y:S02]  /*1210*/  LOP3.LUT R4, R2, 0x8, R8, 0xf8, !PT ;  /* 0x0000000802047812 */ /* 0x000fe400078ef808 */
[----:B------:R-:W-:Y:S02]  /*1220*/  LOP3.LUT R5, R10, 0xfffffff8, RZ, 0xc0, !PT ;  /* 0xfffffff80a057812 */ /* 0x000fe400078ec0ff */
[----:B------:R-:W-:-:S02]  /*1230*/  SHF.R.U32.HI R2, RZ, 0x3, R2 ;  /* 0x00000003ff027819 */ /* 0x000fc40000011602 */
[----:B------:R-:W-:Y:S01]  /*1240*/  LEA.HI R9, R9, R14, RZ, 0x5 ;  /* 0x0000000e09097211 */ /* 0x000fe200078f28ff */
[----:B------:R-:W-:Y:S01]  /*1250*/  IMAD.IADD R8, R0, 0x1, -R5 ;  /* 0x0000000100087824 */ /* 0x000fe200078e0a05 */
[----:B------:R-:W-:Y:S02]  /*1260*/  LOP3.LUT R12, R4, R2, RZ, 0x3c, !PT ;  /* 0x00000002040c7212 */ /* 0x000fe400078e3cff */
[----:B------:R-:W-:Y:S02]  /*1270*/  LOP3.LUT R3, R3, 0xfffffe00, RZ, 0xc0, !PT ;  /* 0xfffffe0003037812 */ /* 0x000fe400078ec0ff */
[--C-:B------:R-:W-:Y:S02]  /*1280*/  SHF.R.S32.HI R2, RZ, 0x5, R9.reuse ;  /* 0x00000005ff027819 */ /* 0x100fe40000011409 */
[----:B------:R-:W-:Y:S02]  /*1290*/  SHF.R.S32.HI R0, RZ, 0x1f, R9 ;  /* 0x0000001fff007819 */ /* 0x000fe40000011409 */
[----:B------:R-:W-:-:S02]  /*12a0*/  LOP3.LUT R5, R13, 0xfffffffc, RZ, 0xc0, !PT ;  /* 0xfffffffc0d057812 */ /* 0x000fc400078ec0ff */
[----:B------:R-:W-:Y:S02]  /*12b0*/  LOP3.LUT R4, R9, 0xffffffe0, RZ, 0xc0, !PT ;  /* 0xffffffe009047812 */ /* 0x000fe400078ec0ff */
[----:B------:R-:W-:Y:S02]  /*12c0*/  LOP3.LUT R218, R7, R3, RZ, 0xfc, !PT ;  /* 0x0000000307da7212 */ /* 0x000fe400078efcff */
[----:B------:R-:W-:Y:S01]  /*12d0*/  LEA.HI R3, R0, R2, RZ, 0x3 ;  /* 0x0000000200037211 */ /* 0x000fe200078f18ff */
[----:B------:R-:W-:Y:S01]  /*12e0*/  IMAD.IADD R0, R14, 0x1, -R5 ;  /* 0x000000010e007824 */ /* 0x000fe200078e0a05 */
[----:B------:R-:W-:Y:S01]  /*12f0*/  LOP3.LUT R5, R6, 0x1, RZ, 0xc0, !PT ;  /* 0x0000000106057812 */ /* 0x000fe200078ec0ff */
[----:B------:R-:W-:Y:S01]  /*1300*/  IMAD.IADD R14, R14, 0x1, -R4 ;  /* 0x000000010e0e7824 */ /* 0x000fe200078e0a04 */
[----:B------:R-:W-:Y:S01]  /*1310*/  LOP3.LUT R4, R3, 0xffffff8, RZ, 0xc0, !PT ;  /* 0x0ffffff803047812 */ /* 0x000fe200078ec0ff */
[----:B------:R-:W-:Y:S01]  /*1320*/  IMAD.SHL.U32 R218, R218, 0x2, RZ ;  /* 0x00000002dada7824 */ /* 0x000fe200078e00ff */
[----:B------:R-:W-:Y:S01]  /*1330*/  ISETP.NE.U32.AND P0, PT, R5, 0x1, PT ;  /* 0x000000010500780c */ /* 0x000fe20003f05070 */
[----:B------:R-:W-:Y:S01]  /*1340*/  IMAD.SHL.U32 R5, R11, 0x8, RZ ;  /* 0x000000080b057824 */ /* 0x000fe200078e00ff */
[----:B------:R-:W-:Y:S01]  /*1350*/  LEA.HI R3, R0, R0, RZ, 0x1 ;  /* 0x0000000000037211 */ /* 0x000fe200078f08ff */
[----:B------:R-:W-:Y:S01]  /*1360*/  IMAD.IADD R9, R2, 0x1, -R4 ;  /* 0x0000000102097824 */ /* 0x000fe200078e0a04 */
[C---:B------:R-:W-:Y:S01]  /*1370*/  R2P PR, R6.reuse, 0x6 ;  /* 0x0000000606007804 */ /* 0x040fe20000000000 */
[----:B------:R-:W-:Y:S01]  /*1380*/  IMAD.SHL.U32 R4, R6, 0x40, RZ ;  /* 0x0000004006047824 */ /* 0x000fe200078e00ff */
[----:B------:R-:W-:Y:S01]  /*1390*/  LOP3.LUT R3, R3, 0x1ffffffe, RZ, 0xc0, !PT ;  /* 0x1ffffffe03037812 */ /* 0x000fe200078ec0ff */
[----:B------:R-:W-:Y:S01]  /*13a0*/  IMAD.SHL.U32 R6, R2, 0x400, RZ ;  /* 0x0000040002067824 */ /* 0x000fe200078e00ff */
[----:B------:R-:W-:-:S02]  /*13b0*/  SHF.R.S32.HI R7, RZ, 0x1f, R14 ;  /* 0x0000001fff077819 */ /* 0x000fc4000001140e */
[----:B------:R-:W-:Y:S01]  /*13c0*/  LOP3.LUT R2, R4, 0x1c0, RZ, 0xc0, !PT ;  /* 0x000001c004027812 */ /* 0x000fe200078ec0ff */
[C---:B------:R-:W-:Y:S01]  /*13d0*/  IMAD R4, R0.reuse, 0x2, R6 ;  /* 0x0000000200047824 */ /* 0x040fe200078e0206 */
[----:B------:R-:W-:Y:S01]  /*13e0*/  LEA.HI R7, R7, R14, RZ, 0x2 ;  /* 0x0000000e07077211 */ /* 0x000fe200078f10ff */
[----:B------:R-:W-:Y:S01]  /*13f0*/  IMAD.IADD R226, R0, 0x1, -R3 ;  /* 0x0000000100e27824 */ /* 0x000fe200078e0a03 */
[----:B------:R-:W-:Y:S01]  /*1400*/  LEA.HI R2, R2, R2, RZ, 0x1d ;  /* 0x0000000202027211 */ /* 0x000fe200078fe8ff */
[C---:B------:R-:W-:Y:S01]  /*1410*/  IMAD.SHL.U32 R0, R8.reuse, 0x40, RZ ;  /* 0x0000004008007824 */ /* 0x040fe200078e00ff */
[----:B------:R-:W-:Y:S02]  /*1420*/  SHF.R.S32.HI R3, RZ, 0x2, R7 ;  /* 0x00000002ff037819 */ /* 0x000fe40000011407 */
[----:B------:R-:W-:Y:S01]  /*1430*/  LOP3.LUT P4, RZ, R8, 0x2, RZ, 0xc0, !PT ;  /* 0x0000000208ff7812 */ /* 0x000fe2000788c0ff */
[----:B------:R-:W-:Y:S01]  /*1440*/  IMAD.IADD R2, R4, 0x1, R2 ;  /* 0x0000000104027824 */ /* 0x000fe200078e0202 */
[----:B------:R-:W-:Y:S01]  /*1450*/  LOP3.LUT R0, R0, 0x1c0, RZ, 0xc0, !PT ;  /* 0x000001c000007812 */ /* 0x000fe200078ec0ff */
[----:B------:R-:W-:Y:S01]  /*1460*/  IMAD R13, R9, 0x10, R3 ;  /* 0x00000010090d7824 */ /* 0x000fe200078e0203 */
[----:B------:R-:W-:Y:S01]  /*1470*/  LOP3.LUT P3, RZ, R8, 0x4, RZ, 0xc0, !PT ;  /* 0x0000000408ff7812 */ /* 0x000fe2000786c0ff */
[----:B------:R-:W-:Y:S01]  /*1480*/  IMAD.SHL.U32 R238, R2, 0x2, RZ ;  /* 0x0000000202ee7824 */ /* 0x000fe200078e00ff */
[----:B------:R-:W-:Y:S01]  /*1490*/  LOP3.LUT R3, R0, 0x8, R5, 0xf8, !PT ;  /* 0x0000000800037812 */ /* 0x000fe200078ef805 */
[----:B------:R-:W-:Y:S01]  /*14a0*/  IMAD.SHL.U32 R4, R10, 0x40, RZ ;  /* 0x000000400a047824 */ /* 0x000fe200078e00ff */
[----:B------:R-:W-:Y:S01]  /*14b0*/  SHF.R.U32.HI R0, RZ, 0x3, R0 ;  /* 0x00000003ff007819 */ /* 0x000fe20000011600 */
[----:B------:R1:W-:Y:S01]  /*14c0*/  STL [R1+0x4], R13 ;  /* 0x0000040d01007387 */ /* 0x0003e20000100800 */
[C---:B------:R-:W-:Y:S01]  /*14d0*/  IADD3 R5, R238.reuse, 0x80, RZ ;  /* 0x00000080ee057810 */ /* 0x040fe20007ffe0ff */
[----:B------:R-:W-:Y:S01]  /*14e0*/  IMAD R2, R11, 0x200, R12 ;  /* 0x000002000b027824 */ /* 0x000fe200078e020c */
[----:B------:R-:W-:Y:S01]  /*14f0*/  IADD3 R239, R238, 0x70, RZ ;  /* 0x00000070eeef7810 */ /* 0x000fe20007ffe0ff */
[----:B------:R-:W-:Y:S01]  /*1500*/  IMAD.MOV.U32 R8, RZ, RZ, 0x20 ;  /* 0x00000020ff087424 */ /* 0x000fe200078e00ff */
[----:B------:R-:W-:Y:S01]  /*1510*/  @P0 IADD3 R239, R5, 0x10, RZ ;  /* 0x0000001005ef0810 */ /* 0x000fe20007ffe0ff */
[----:B------:R-:W-:Y:S01]  /*1520*/  IMAD.MOV.U32 R9, RZ, RZ, 0x40 ;  /* 0x00000040ff097424 */ /* 0x000fe200078e00ff */
[----:B------:R-:W-:Y:S01]  /*1530*/  LOP3.LUT R5, R7, 0x7ffffffc, RZ, 0xc0, !PT ;  /* 0x7ffffffc07057812 */ /* 0x000fe200078ec0ff */
[----:B------:R-:W-:Y:S01]  /*1540*/  IMAD R226, R226, 0x8, R13 ;  /* 0x00000008e2e27824 */ /* 0x000fe200078e020d */
[----:B------:R-:W-:-:S02]  /*1550*/  LOP3.LUT R0, R3, R0, RZ, 0x3c, !PT ;  /* 0x0000000003007212 */ /* 0x000fc400078e3cff */
[----:B------:R-:W-:Y:S01]  /*1560*/  LOP3.LUT R4, R4, 0xfffffe00, RZ, 0xc0, !PT ;  /* 0xfffffe0004047812 */ /* 0x000fe200078ec0ff */
[----:B------:R-:W-:Y:S01]  /*1570*/  IMAD.IADD R210, R14, 0x1, -R5 ;  /* 0x000000010ed27824 */ /* 0x000fe200078e0a05 */
[----:B------:R-:W-:Y:S02]  /*1580*/  LEA R178, R2, 0xc080, 0x1 ;  /* 0x0000c08002b27811 */ /* 0x000fe400078e08ff */
[-C--:B------:R-:W-:Y:S01]  /*1590*/  IADD3 R3, R0, R4.reuse, R6 ;  /* 0x0000000400037210 */ /* 0x080fe20007ffe006 */
[----:B------:R-:W-:Y:S01]  /*15a0*/  IMAD.SHL.U32 R210, R210, 0x2, RZ ;  /* 0x00000002d2d27824 */ /* 0x000fe200078e00ff */
[----:B------:R-:W-:Y:S02]  /*15b0*/  LOP3.LUT R4, R0, R4, RZ, 0xfc, !PT ;  /* 0x0000000400047212 */ /* 0x000fe400078efcff */
[----:B------:R-:W-:Y:S02]  /*15c0*/  IADD3 R0, R156, 0x40, RZ ;  /* 0x000000409c007810 */ /* 0x000fe40007ffe0ff */
[----:B------:R-:W-:-:S02]  /*15d0*/  SEL R5, R8, 0xffffffe0, !P1 ;  /* 0xffffffe008057807 */ /* 0x000fc40004800000 */
[----:B------:R-:W-:Y:S01]  /*15e0*/  SEL R2, R8, 0xffffffe0, !P4 ;  /* 0xffffffe008027807 */ /* 0x000fe20006000000 */
[----:B------:R-:W-:Y:S01]  /*15f0*/  IMAD.IADD R138, R156, 0x1, R0 ;  /* 0x000000019c8a7824 */ /* 0x000fe200078e0200 */
[----:B------:R-:W-:Y:S01]  /*1600*/  LEA R183, R3, 0x10080, 0x1 ;  /* 0x0001008003b77811 */ /* 0x000fe200078e08ff */
[----:B------:R-:W-:Y:S01]  /*1610*/  IMAD.IADD R241, R238, 0x1, R5 ;  /* 0x00000001eef17824 */ /* 0x000fe200078e0205 */
[----:B------:R-:W-:Y:S01]  /*1620*/  LEA R179, R4, 0x8080, 0x1 ;  /* 0x0000808004b37811 */ /* 0x000fe200078e08ff */
[----:B------:R-:W-:Y:S01]  /*1630*/  IMAD.IADD R240, R5, 0x1, R239 ;  /* 0x0000000105f07824 */ /* 0x000fe200078e02ef */
[----:B------:R-:W-:Y:S01]  /*1640*/  SEL R6, R9, 0xffffffc0, !P2 ;  /* 0xffffffc009067807 */ /* 0x000fe20005000000 */
[----:B------:R-:W-:Y:S01]  /*1650*/  IMAD.IADD R184, R183, 0x1, R2 ;  /* 0x00000001b7b87824 */ /* 0x000fe200078e0202 */
[----:B------:R-:W-:Y:S01]  /*1660*/  SEL R0, R9, 0xffffffc0, !P3 ;  /* 0xffffffc009007807 */ /* 0x000fe20005800000 */
[----:B------:R-:W-:Y:S01]  /*1670*/  IMAD.IADD R180, R2, 0x1, R179 ;  /* 0x0000000102b47824 */ /* 0x000fe200078e02b3 */
[----:B------:R-:W-:Y:S01]  /*1680*/  SHF.R.S32.HI R7, RZ, 0x1f, R210 ;  /* 0x0000001fff077819 */ /* 0x000fe200000114d2 */
[--C-:B------:R-:W-:Y:S01]  /*1690*/  IMAD.IADD R245, R238, 0x1, R6.reuse ;  /* 0x00000001eef57824 */ /* 0x100fe200078e0206 */
[----:B------:R-:W-:Y:S01]  /*16a0*/  IADD3 R10, R210, 0x8, RZ ;  /* 0x00000008d20a7810 */ /* 0x000fe20007ffe0ff */
[----:B------:R-:W-:Y:S01]  /*16b0*/  IMAD.IADD R244, R6, 0x1, R241 ;  /* 0x0000000106f47824 */ /* 0x000fe200078e02f1 */
[----:B------:R-:W-:Y:S01]  /*16c0*/  IADD3 R9, R210, 0x10, RZ ;  /* 0x00000010d2097810 */ /* 0x000fe20007ffe0ff */
[----:B------:R-:W-:Y:S01]  /*16d0*/  IMAD.IADD R243, R6, 0x1, R239 ;  /* 0x0000000106f37824 */ /* 0x000fe200078e02ef */
[----:B------:R-:W-:Y:S01]  /*16e0*/  IADD3 R8, R210, 0x18, RZ ;  /* 0x00000018d2087810 */ /* 0x000fe20007ffe0ff */
[----:B------:R-:W-:Y:S01]  /*16f0*/  IMAD.IADD R242, R240, 0x1, R6 ;  /* 0x00000001f0f27824 */ /* 0x000fe200078e0206 */
[C---:B------:R-:W-:Y:S01]  /*1700*/  IADD3 R7, R210.reuse, 0x20, RZ ;  /* 0x00000020d2077810 */ /* 0x040fe20007ffe0ff */
[--C-:B------:R-:W-:Y:S01]  /*1710*/  IMAD.IADD R186, R183, 0x1, R0.reuse ;  /* 0x00000001b7ba7824 */ /* 0x100fe200078e0200 */
[----:B------:R-:W-:Y:S01]  /*1720*/  IADD3 R252, R210, 0x28, RZ ;  /* 0x00000028d2fc7810 */ /* 0x000fe20007ffe0ff */
[----:B------:R-:W-:Y:S01]  /*1730*/  IMAD.IADD R182, R0, 0x1, R179 ;  /* 0x0000000100b67824 */ /* 0x000fe200078e02b3 */
[----:B------:R-:W-:Y:S01]  /*1740*/  IADD3 R251, R210, 0x30, RZ ;  /* 0x00000030d2fb7810 */ /* 0x000fe20007ffe0ff */
[----:B------:R-:W-:Y:S01]  /*1750*/  IMAD.IADD R185, R184, 0x1, R0 ;  /* 0x00000001b8b97824 */ /* 0x000fe200078e0200 */
[----:B------:R-:W-:Y:S01]  /*1760*/  IADD3 R250, R210, 0x38, RZ ;  /* 0x00000038d2fa7810 */ /* 0x000fe20007ffe0ff */
[----:B------:R-:W-:Y:S01]  /*1770*/  IMAD.IADD R181, R0, 0x1, R180 ;  /* 0x0000000100b57824 */ /* 0x000fe200078e02b4 */
[----:B------:R-:W-:-:S02]  /*1780*/  IADD3 R249, R210, 0x40, RZ ;  /* 0x00000040d2f97810 */ /* 0x000fc40007ffe0ff */
[----:B------:R-:W-:Y:S02]  /*1790*/  SHF.R.S32.HI R12, RZ, 0x1f, R10 ;  /* 0x0000001fff0c7819 */ /* 0x000fe4000001140a */
[----:B------:R-:W-:Y:S02]  /*17a0*/  SHF.R.S32.HI R11, RZ, 0x1f, R9 ;  /* 0x0000001fff0b7819 */ /* 0x000fe40000011409 */
[----:B------:R-:W-:Y:S02]  /*17b0*/  SHF.R.S32.HI R10, RZ, 0x1f, R8 ;  /* 0x0000001fff0a7819 */ /* 0x000fe40000011408 */
[----:B------:R-:W-:Y:S02]  /*17c0*/  SHF.R.S32.HI R9, RZ, 0x1f, R7 ;  /* 0x0000001fff097819 */ /* 0x000fe40000011407 */
[----:B------:R-:W-:Y:S02]  /*17d0*/  SHF.R.S32.HI R8, RZ, 0x1f, R252 ;  /* 0x0000001fff087819 */ /* 0x000fe400000114fc */
[----:B------:R-:W-:-:S02]  /*17e0*/  SHF.R.S32.HI R7, RZ, 0x1f, R251 ;  /* 0x0000001fff077819 */ /* 0x000fc400000114fb */
[C---:B------:R-:W-:Y:S02]  /*17f0*/  IADD3 R159, R156.reuse, 0x20, RZ ;  /* 0x000000209c9f7810 */ /* 0x040fe40007ffe0ff */
[----:B------:R-:W-:Y:S02]  /*1800*/  IADD3 R158, R156, 0x60, RZ ;  /* 0x000000609c9e7810 */ /* 0x000fe40007ffe0ff */
[C---:B------:R-:W-:Y:S02]  /*1810*/  IADD3 R216, R136.reuse, 0x80, RZ ;  /* 0x0000008088d87810 */ /* 0x040fe40007ffe0ff */
[----:B------:R-:W-:Y:S02]  /*1820*/  IADD3 R217, R136, 0xc0, RZ ;  /* 0x000000c088d97810 */ /* 0x000fe40007ffe0ff */
[----:B------:R-:W-:Y:S02]  /*1830*/  IADD3 R246, R210, 0x48, RZ ;  /* 0x00000048d2f67810 */ /* 0x000fe40007ffe0ff */
[----:B------:R-:W-:-:S02]  /*1840*/  SHF.R.S32.HI R8, RZ, 0x1f, R250 ;  /* 0x0000001fff087819 */ /* 0x000fc400000114fa */
[----:B-1----:R-:W-:Y:S02]  /*1850*/  SHF.R.S32.HI R7, RZ, 0x1f, R249 ;  /* 0x0000001fff077819 */ /* 0x002fe400000114f9 */
.L_x_789:
[----:B------:R-:W-:Y:S01]  /*1860*/  ISETP.NE.U32.AND P0, PT, RZ, c[0x0][0x370], PT ;  /* 0x0000dc00ff007a0c */ /* 0x000fe20003f05070 */
[----:B------:R-:W-:Y:S01]  /*1870*/  IMAD.MOV.U32 R15, RZ, RZ, 0x4 ;  /* 0x00000004ff0f7424 */ /* 0x000fe200078e00ff */
[----:B------:R-:W-:Y:S01]  /*1880*/  ISETP.NE.U32.AND P1, PT, RZ, c[0x0][0x360], PT ;  /* 0x0000d800ff007a0c */ /* 0x000fe20003f25070 */
[----:B------:R-:W-:Y:S01]  /*1890*/  CS2R R112, SRZ ;  /* 0x0000000000707805 */ /* 0x000fe2000001ff00 */
[----:B------:R-:W-:Y:S01]  /*18a0*/  ISETP.NE.AND.EX P2, PT, RZ, c[0x0][0x374], PT, P0 ;  /* 0x0000dd00ff007a0c */ /* 0x000fe20003f45300 */
[----:B------:R-:W-:Y:S01]  /*18b0*/  IMAD.MOV.U32 R119, RZ, RZ, RZ ;  /* 0x000000ffff777224 */ /* 0x000fe200078e00ff */
[----:B------:R-:W-:Y:S01]  /*18c0*/  ISETP.NE.AND.EX P0, PT, RZ, c[0x0][0x364], PT, P1 ;  /* 0x0000d900ff007a0c */ /* 0x000fe20003f05310 */
[----:B------:R-:W-:Y:S01]  /*18d0*/  IMAD.MOV.U32 R13, RZ, RZ, RZ ;  /* 0x000000ffff0d7224 */ /* 0x000fe200078e00ff */
[----:B------:R-:W-:Y:S01]  /*18e0*/  ISETP.NE.U32.AND P3, PT, RZ, c[0x0][0x350], PT ;  /* 0x0000d400ff007a0c */ /* 0x000fe20003f65070 */
[----:B------:R-:W-:Y:S01]  /*18f0*/  IMAD.WIDE R6, R235, R15, c[0x0][0x348] ;  /* 0x0000d200eb067625 */ /* 0x000fe200078e020f */
[----:B------:R-:W-:-:S02]  /*1900*/  ISETP.NE.U32.AND P1, PT, RZ, c[0x0][0x348], PT ;  /* 0x0000d200ff007a0c */ /* 0x000fc40003f25070 */
[----:B------:R-:W-:Y:S01]  /*1910*/  ISETP.NE.U32.AND P4, PT, RZ, c[0x0][0x358], PT ;  /* 0x0000d600ff007a0c */ /* 0x000fe20003f85070 */
[CC--:B------:R-:W-:Y:S01]  /*1920*/  IMAD.WIDE R4, R235.reuse, R15.reuse, c[0x0][0x350] ;  /* 0x0000d400eb047625 */ /* 0x0c0fe200078e020f */
[----:B------:R-:W-:Y:S02]  /*1930*/  ISETP.NE.AND.EX P5, PT, RZ, c[0x0][0x354], PT, P3 ;  /* 0x0000d500ff007a0c */ /* 0x000fe40003fa5330 */
[----:B------:R-:W-:Y:S01]  /*1940*/  ISETP.NE.AND.EX P1, PT, RZ, c[0x0][0x34c], PT, P1 ;  /* 0x0000d300ff007a0c */ /* 0x000fe20003f25310 */
[CC--:B------:R-:W-:Y:S01]  /*1950*/  @P2 IMAD.WIDE R10, R235.reuse, R15.reuse, c[0x0][0x370] ;  /* 0x0000dc00eb0a2625 */ /* 0x0c0fe200078e020f */
[----:B------:R-:W-:Y:S01]  /*1960*/  ISETP.NE.AND.EX P3, PT, RZ, c[0x0][0x35c], PT, P4 ;  /* 0x0000d700ff007a0c */ /* 0x000fe20003f65340 */
[----:B------:R-:W-:Y:S01]  /*1970*/  YIELD ;  /* 0x0000000000007946 */ /* 0x000fe20003800000 */
[----:B------:R-:W-:Y:S01]  /*1980*/  P2R R14, PR, RZ, 0x20 ;  /* 0x00000020ff0e7803 */ /* 0x000fe20000000000 */
[CC--:B------:R-:W-:Y:S01]  /*1990*/  @P0 IMAD.WIDE R8, R235.reuse, R15.reuse, c[0x0][0x360] ;  /* 0x0000d800eb080625 */ /* 0x0c0fe200078e020f */
[----:B------:R1:W5:Y:S03]  /*19a0*/  @P2 LDG.E R113, [R10.64] ;  /* 0x000000060a712981 */ /* 0x000366000c1e1900 */
[----:B------:R-:W-:Y:S01]  /*19b0*/  IMAD.WIDE R2, R235, R15, c[0x0][0x358] ;  /* 0x0000d600eb027625 */ /* 0x000fe200078e020f */
[----:B------:R1:W5:Y:S04]  /*19c0*/  @P0 LDG.E R213, [R8.64] ;  /* 0x0000000608d50981 */ /* 0x000368000c1e1900 */
[----:B------:R1:W5:Y:S04]  /*19d0*/  @P1 LDG.E R119, [R6.64] ;  /* 0x0000000606771981 */ /* 0x000368000c1e1900 */
[----:B------:R1:W5:Y:S04]  /*19e0*/  @P5 LDG.E R112, [R4.64] ;  /* 0x0000000604705981 */ /* 0x000368000c1e1900 */
[----:B------:R1:W5:Y:S01]  /*19f0*/  @P3 LDG.E R13, [R2.64] ;  /* 0x00000006020d3981 */ /* 0x000362000c1e1900 */
[----:B------:R-:W-:Y:S01]  /*1a00*/  LOP3.LUT R227, R234, 0xffff, RZ, 0xc0, !PT ;  /* 0x0000ffffeae37812 */ /* 0x000fe200078ec0ff */
[----:B------:R-:W-:Y:S05]  /*1a10*/  @P0 BRA `(.L_x_567) ;  /* 0x0000005000000947 */ /* 0x000fea0003800000 */
[----:B-----5:R-:W-:Y:S01]  /*1a20*/  MOV R213, c[0x0][0x168] ;  /* 0x00005a0000d57a02 */ /* 0x020fe20000000f00 */
[----:B------:R-:W-:Y:S05]  /*1a30*/  @!P1 BRA `(.L_x_567) ;  /* 0x0000003000009947 */ /* 0x000fea0003800000 */
[----:B-1----:R-:W2:Y:S04]  /*1a40*/  LDG.E R8, [R6.64] ;  /* 0x0000000606087981 */ /* 0x002ea8000c1e1900 */
[----:B------:R-:W2:Y:S02]  /*1a50*/  LDG.E R0, [R6.64+0x4] ;  /* 0x0000040606007981 */ /* 0x000ea4000c1e1900 */
[----:B--2---:R-:W-:-:S02]  /*1a60*/  IADD3 R213, -R8, R0, RZ ;  /* 0x0000000008d57210 */ /* 0x004fc40007ffe1ff */
.L_x_567:
[----:B------:R-:W-:-:S04]  /*1a70*/  ISETP.NE.U32.AND P0, PT, RZ, c[0x0][0x368], PT ;  /* 0x0000da00ff007a0c */ /* 0x000fc80003f05070 */
[----:B------:R-:W-:-:S13]  /*1a80*/  ISETP.NE.AND.EX P0, PT, RZ, c[0x0][0x36c], PT, P0 ;  /* 0x0000db00ff007a0c */ /* 0x000fda0003f05300 */
[----:B------:R-:W-:Y:S05]  /*1a90*/  @!P0 BRA `(.L_x_568) ;  /* 0x0000003000008947 */ /* 0x000fea0003800000 */
[----:B-1----:R-:W-:-:S05]  /*1aa0*/  IMAD.WIDE R4, R235, R15, c[0x0][0x368] ;  /* 0x0000da00eb047625 */ /* 0x002fca00078e020f */
[----:B------:R1:W5:Y:S01]  /*1ab0*/  LDG.E R12, [R4.64] ;  /* 0x00000006040c7981 */ /* 0x000362000c1e1900 */
[----:B------:R-:W-:Y:S05]  /*1ac0*/  BRA `(.L_x_569) ;  /* 0x0000005000007947 */ /* 0x000fea0003800000 */
.L_x_568:
[----:B------:R-:W-:Y:S01]  /*1ad0*/  MOV R12, c[0x0][0x1d0] ;  /* 0x00007400000c7a02 */ /* 0x000fe20000000f00 */
[----:B------:R-:W-:Y:S05]  /*1ae0*/  @!P5 BRA `(.L_x_569) ;  /* 0x000000300000d947 */ /* 0x000fea0003800000 */
[----:B-1----:R-:W2:Y:S04]  /*1af0*/  LDG.E R6, [R4.64] ;  /* 0x0000000604067981 */ /* 0x002ea8000c1e1900 */
[----:B------:R-:W2:Y:S02]  /*1b00*/  LDG.E R0, [R4.64+0x4] ;  /* 0x0000040604007981 */ /* 0x000ea4000c1e1900 */
[----:B--2---:R-:W-:Y:S02]  /*1b10*/  IADD3 R12, -R6, R0, RZ ;  /* 0x00000000060c7210 */ /* 0x004fe40007ffe1ff */
.L_x_569:
[----:B-1----:R1:W2:Y:S04]  /*1b20*/  @P3 LDG.E R5, [R2.64] ;  /* 0x0000000602053981 */ /* 0x0022a8000c1e1900 */
[----:B------:R1:W2:Y:S01]  /*1b30*/  @P3 LDG.E R4, [R2.64+0x4] ;  /* 0x0000040602043981 */ /* 0x0002a2000c1e1900 */
[----:B------:R-:W-:Y:S01]  /*1b40*/  ISETP.NE.U32.AND P0, PT, RZ, c[0x0][0x378], PT ;  /* 0x0000de00ff007a0c */ /* 0x000fe20003f05070 */
[----:B------:R-:W-:-:S02]  /*1b50*/  IMAD.MOV.U32 R0, RZ, RZ, c[0x0][0x2c4] ;  /* 0x0000b100ff007624 */ /* 0x000fc400078e00ff */
[----:B-----5:R-:W-:Y:S01]  /*1b60*/  IMAD.MOV.U32 R110, RZ, RZ, R12 ;  /* 0x000000ffff6e7224 */ /* 0x020fe200078e000c */
[----:B------:R-:W-:Y:S02]  /*1b70*/  ISETP.NE.AND.EX P0, PT, RZ, c[0x0][0x37c], PT, P0 ;  /* 0x0000df00ff007a0c */ /* 0x000fe40003f05300 */
[----:B------:R-:W-:Y:S01]  /*1b80*/  ISETP.NE.AND P2, PT, R0, 0x1, PT ;  /* 0x000000010000780c */ /* 0x000fe20003f45270 */
[----:B------:R-:W-:Y:S02]  /*1b90*/  IMAD.SHL.U32 R225, R233, 0x80, RZ ;  /* 0x00000080e9e17824 */ /* 0x000fe400078e00ff */
[----:B------:R-:W-:Y:S02]  /*1ba0*/  IMAD.MOV.U32 R64, RZ, RZ, c[0x0][0x228] ;  /* 0x00008a00ff407624 */ /* 0x000fe400078e00ff */
[----:B------:R-:W-:Y:S01]  /*1bb0*/  IMAD.IADD R11, R12, 0x1, -R113 ;  /* 0x000000010c0b7824 */ /* 0x000fe200078e0a71 */
[----:B------:R-:W-:Y:S01]  /*1bc0*/  IADD3 R0, R225, 0x7f, RZ ;  /* 0x0000007fe1007810 */ /* 0x000fe20007ffe0ff */
[----:B------:R-:W-:Y:S01]  /*1bd0*/  IMAD.MOV.U32 R6, RZ, RZ, c[0x0][0x32c] ;  /* 0x0000cb00ff067624 */ /* 0x000fe200078e00ff */
[----:B------:R-:W-:-:S03]  /*1be0*/  LOP3.LUT R215, R215, 0xffffffdf, RZ, 0xc0, !PT ;  /* 0xffffffdfd7d77812 */ /* 0x000fc600078ec0ff */
[----:B-1----:R-:W-:Y:S01]  /*1bf0*/  @P0 IMAD.WIDE R2, R235, R15, c[0x0][0x378] ;  /* 0x0000de00eb020625 */ /* 0x002fe200078e020f */
[----:B------:R-:W-:-:S04]  /*1c00*/  ISETP.GE.AND P1, PT, R6, 0x1, PT ;  /* 0x000000010600780c */ /* 0x000fc80003f26270 */
[----:B------:R1:W5:Y:S01]  /*1c10*/  @P0 LDG.E R110, [R2.64] ;  /* 0x00000006026e0981 */ /* 0x000362000c1e1900 */
[----:B------:R-:W-:-:S04]  /*1c20*/  @P2 LOP3.LUT R215, R215, 0x20, RZ, 0xfc, !PT ;  /* 0x00000020d7d72812 */ /* 0x000fc800078efcff */
[----:B------:R-:W-:-:S04]  /*1c30*/  LOP3.LUT R215, R215, 0xffffffbf, RZ, 0xc0, !PT ;  /* 0xffffffbfd7d77812 */ /* 0x000fc800078ec0ff */
[----:B------:R-:W-:Y:S01]  /*1c40*/  @P1 LOP3.LUT R215, R215, 0x40, RZ, 0xfc, !PT ;  /* 0x00000040d7d71812 */ /* 0x000fe200078efcff */
[----:B-1----:R-:W-:-:S05]  /*1c50*/  @P2 IMAD.HI.U32 R3, R0, c[0x0][0x2c8], RZ ;  /* 0x0000b20000032a27 */ /* 0x002fca00078e00ff */
[----:B------:R-:W-:Y:S01]  /*1c60*/  @P2 SHF.R.U32.HI R0, RZ, c[0x0][0x2cc], R3 ;  /* 0x0000b300ff002a19 */ /* 0x000fe20000011603 */
[----:B--2---:R-:W-:-:S04]  /*1c70*/  @P3 IMAD.IADD R64, R4, 0x1, -R5 ;  /* 0x0000000104403824 */ /* 0x004fc800078e0a05 */
[----:B------:R-:W-:-:S05]  /*1c80*/  IMAD.IADD R212, R11, 0x1, R64 ;  /* 0x000000010bd47824 */ /* 0x000fca00078e0240 */
[C---:B------:R-:W-:Y:S02]  /*1c90*/  IADD3 R2, R212.reuse, 0x1f, RZ ;  /* 0x0000001fd4027810 */ /* 0x040fe40007ffe0ff */
[----:B------:R-:W-:Y:S02]  /*1ca0*/  IADD3 R3, R212, 0x1, -R213 ;  /* 0x00000001d4037810 */ /* 0x000fe40007ffe8d5 */
[----:B------:R-:W-:-:S03]  /*1cb0*/  SHF.R.S32.HI R4, RZ, 0x1f, R2 ;  /* 0x0000001fff047819 */ /* 0x000fc60000011402 */
[----:B------:R-:W-:Y:S01]  /*1cc0*/  IMAD.IADD R0, R3, 0x1, R0 ;  /* 0x0000000103007824 */ /* 0x000fe200078e0200 */
[----:B------:R-:W-:-:S04]  /*1cd0*/  LEA.HI R2, R4, R2, RZ, 0x5 ;  /* 0x0000000204027211 */ /* 0x000fc800078f28ff */
[----:B------:R-:W-:Y:S02]  /*1ce0*/  IADD3 R3, R0, c[0x0][0x328], RZ ;  /* 0x0000ca0000037a10 */ /* 0x000fe40007ffe0ff */
[----:B------:R-:W-:Y:S01]  /*1cf0*/  SHF.R.S32.HI R121, RZ, 0x5, R2 ;  /* 0x00000005ff797819 */ /* 0x000fe20000011402 */
        /* <DEDUP_REMOVED lines=11> */
.L_x_572:
[----:B------:R-:W-:-:S13]  /*1db0*/  ISETP.NE.AND P0, PT, R6, 0x1, PT ;  /* 0x000000010600780c */ /* 0x000fda0003f05270 */
[----:B------:R-:W-:-:S05]  /*1dc0*/  @P0 IMAD.HI.U32 R0, R2, c[0x0][0x330], RZ ;  /* 0x0000cc0002000a27 */ /* 0x000fca00078e00ff */
[----:B------:R-:W-:Y:S02]  /*1dd0*/  @P0 SHF.R.U32.HI R2, RZ, c[0x0][0x334], R0 ;  /* 0x0000cd00ff020a19 */ /* 0x000fe40000011600 */
.L_x_573:
[----:B------:R-:W-:Y:S05]  /*1de0*/  BSYNC B0 ;  /* 0x0000000000007941 */ /* 0x000fea0003800000 */
.L_x_571:
[----:B------:R-:W-:-:S05]  /*1df0*/  IMAD R2, R2, R6, c[0x0][0x32c] ;  /* 0x0000cb0002027624 */ /* 0x000fca00078e0206 */
[----:B------:R-:W-:-:S04]  /*1e00*/  IMNMX R3, R3, R2, PT ;  /* 0x0000000203037217 */ /* 0x000fc80003800200 */
.L_x_570:
[----:B------:R-:W-:Y:S01]  /*1e10*/  IADD3 R3, R3, 0x1f, RZ ;  /* 0x0000001f03037810 */ /* 0x000fe20007ffe0ff */
[----:B------:R-:W-:-:S03]  /*1e20*/  @P2 IMAD.HI.U32 R2, R225, c[0x0][0x2c8], RZ ;  /* 0x0000b200e1022a27 */ /* 0x000fc600078e00ff */
[----:B------:R-:W-:Y:S01]  /*1e30*/  SHF.R.S32.HI R4, RZ, 0x1f, R3 ;  /* 0x0000001fff047819 */ /* 0x000fe20000011403 */
[----:B------:R-:W-:Y:S01]  /*1e40*/  IMAD.MOV.U32 R0, RZ, RZ, R225 ;  /* 0x000000ffff007224 */ /* 0x000fe200078e00e1 */
[----:B------:R-:W-:Y:S01]  /*1e50*/  @P2 SHF.R.U32.HI R0, RZ, c[0x0][0x2cc], R2 ;  /* 0x0000b300ff002a19 */ /* 0x000fe20000011602 */
[----:B------:R-:W-:Y:S01]  /*1e60*/  IMAD.IADD R120, R212, 0x1, -R213 ;  /* 0x00000001d4787824 */ /* 0x000fe200078e0ad5 */
[----:B------:R-:W-:-:S03]  /*1e70*/  LEA.HI R3, R4, R3, RZ, 0x5 ;  /* 0x0000000304037211 */ /* 0x000fc600078f28ff */
[----:B------:R-:W-:Y:S01]  /*1e80*/  IMAD.IADD R0, R120, 0x1, R0 ;  /* 0x0000000178007824 */ /* 0x000fe200078e0200 */
[----:B------:R-:W-:-:S04]  /*1e90*/  SHF.R.S32.HI R3, RZ, 0x5, R3 ;  /* 0x00000005ff037819 */ /* 0x000fc80000011403 */
        /* <DEDUP_REMOVED lines=12> */
.L_x_576:
[----:B------:R-:W-:-:S13]  /*1f60*/  ISETP.NE.AND P0, PT, R6, 0x1, PT ;  /* 0x000000010600780c */ /* 0x000fda0003f05270 */
[----:B------:R-:W-:-:S05]  /*1f70*/  @P0 IMAD.HI.U32 R3, R0, c[0x0][0x330], RZ ;  /* 0x0000cc0000030a27 */ /* 0x000fca00078e00ff */
[----:B------:R-:W-:Y:S02]  /*1f80*/  @P0 SHF.R.U32.HI R0, RZ, c[0x0][0x334], R3 ;  /* 0x0000cd00ff000a19 */ /* 0x000fe40000011603 */
.L_x_577:
[----:B------:R-:W-:Y:S05]  /*1f90*/  BSYNC B0 ;  /* 0x0000000000007941 */ /* 0x000fea0003800000 */
.L_x_575:
[----:B------:R-:W-:-:S05]  /*1fa0*/  IMAD R0, R0, c[0x0][0x32c], RZ ;  /* 0x0000cb0000007a24 */ /* 0x000fca00078e02ff */
[----:B------:R-:W-:-:S04]  /*1fb0*/  IMNMX R2, R2, R0, !PT ;  /* 0x0000000002027217 */ /* 0x000fc80007800200 */
.L_x_574:
[----:B------:R-:W-:Y:S01]  /*1fc0*/  SHF.R.S32.HI R0, RZ, 0x1f, R2 ;  /* 0x0000001fff007819 */ /* 0x000fe20000011402 */
[----:B------:R-:W-:Y:S01]  /*1fd0*/  BSSY B0, `(.L_x_578) ;  /* 0x000002d000007945 */ /* 0x000fe20003800000 */
[----:B------:R-:W-:Y:S02]  /*1fe0*/  LOP3.LUT R3, R234, 0xff000000, RZ, 0xc0, !PT ;  /* 0xff000000ea037812 */ /* 0x000fe400078ec0ff */
[----:B------:R-:W-:Y:S02]  /*1ff0*/  LEA.HI R0, R0, R2, RZ, 0x5 ;  /* 0x0000000200007211 */ /* 0x000fe400078f28ff */
[----:B------:R-:W-:Y:S02]  /*2000*/  LOP3.LUT R4, R234, 0xff0000, RZ, 0xc0, !PT ;  /* 0x00ff0000ea047812 */ /* 0x000fe400078ec0ff */
[----:B------:R-:W-:Y:S02]  /*2010*/  SHF.R.S32.HI R0, RZ, 0x5, R0 ;  /* 0x00000005ff007819 */ /* 0x000fe40000011400 */
[----:B------:R-:W-:-:S02]  /*2020*/  SHF.R.U32.HI R2, RZ, 0x8, R3 ;  /* 0x00000008ff027819 */ /* 0x000fc40000011603 */
[----:B------:R-:W-:Y:S01]  /*2030*/  IMNMX R5, RZ, R0, !PT ;  /* 0x00000000ff057217 */ /* 0x000fe20007800200 */
[----:B------:R-:W-:Y:S01]  /*2040*/  IMAD.MOV.U32 R0, RZ, RZ, RZ ;  /* 0x000000ffff007224 */ /* 0x000fe200078e00ff */
[----:B------:R-:W-:Y:S02]  /*2050*/  LEA.HI R2, R4, R2, RZ, 0x10 ;  /* 0x0000000204027211 */ /* 0x000fe400078f80ff */
[----:B------:R-:W-:Y:S02]  /*2060*/  ISETP.GT.AND P0, PT, R8, R5, PT ;  /* 0x000000050800720c */ /* 0x000fe40003f04270 */
[----:B------:R-:W-:Y:S02]  /*2070*/  SHF.R.U32.HI R247, RZ, 0x10, R2 ;  /* 0x00000010fff77819 */ /* 0x000fe40000011602 */
[----:B------:R-:W-:Y:S02]  /*2080*/  LOP3.LUT R248, R2, 0xff, RZ, 0xc0, !PT ;  /* 0x000000ff02f87812 */ /* 0x000fe400078ec0ff */
[----:B------:R-:W-:-:S04]  /*2090*/  ISETP.NE.AND P1, PT, R247, RZ, PT ;  /* 0x000000fff700720c */ /* 0x000fc80003f25270 */
[----:B------:R-:W-:-:S03]  /*20a0*/  SEL R109, R247, c[0x0][0x338], P1 ;  /* 0x0000ce00f76d7a07 */ /* 0x000fc60000800000 */
[----:B------:R-:W-:Y:S05]  /*20b0*/  @!P0 BRA `(.L_x_579) ;  /* 0x000001e000008947 */ /* 0x000fea0003800000 */
[----:B------:R-:W-:-:S05]  /*20c0*/  IABS R0, R109 ;  /* 0x0000006d00007213 */ /* 0x000fca0000000000 */
[----:B------:R-:W-:-:S04]  /*20d0*/  IMAD.MOV.U32 R4, RZ, RZ, R0 ;  /* 0x000000ffff047224 */ /* 0x000fc800078e0000 */
[----:B------:R-:W1:Y:S08]  /*20e0*/  I2F.RP R2, R4 ;  /* 0x0000000400027306 */ /* 0x000e700000209400 */
[----:B-1----:R-:W1:Y:S02]  /*20f0*/  MUFU.RCP R2, R2 ;  /* 0x0000000200027308 */ /* 0x002e640000001000 */
[----:B-1----:R-:W-:-:S06]  /*2100*/  IADD3 R2, R2, 0xffffffe, RZ ;  /* 0x0ffffffe02027810 */ /* 0x002fcc0007ffe0ff */
[----:B------:R1:W2:Y:S02]  /*2110*/  F2I.FTZ.U32.TRUNC.NTZ R3, R2 ;  /* 0x0000000200037305 */ /* 0x0002a4000021f000 */
[----:B-1----:R-:W-:Y:S01]  /*2120*/  IADD3 R2, R109, -0x1, R8 ;  /* 0xffffffff6d027810 */ /* 0x002fe20007ffe008 */
[----:B--2---:R-:W-:-:S04]  /*2130*/  IMAD.MOV R0, RZ, RZ, -R3 ;  /* 0x000000ffff007224 */ /* 0x004fc800078e0a03 */
[----:B------:R-:W-:Y:S01]  /*2140*/  IMAD.MOV.U32 R7, RZ, RZ, R0 ;  /* 0x000000ffff077224 */ /* 0x000fe200078e0000 */
[----:B------:R-:W-:Y:S01]  /*2150*/  IABS R0, R109 ;  /* 0x0000006d00007213 */ /* 0x000fe20000000000 */
[----:B------:R-:W-:Y:S01]  /*2160*/  IMAD.IADD R6, R2, 0x1, -R5 ;  /* 0x0000000102067824 */ /* 0x000fe200078e0a05 */
[----:B------:R-:W-:Y:S01]  /*2170*/  MOV R2, RZ ;  /* 0x000000ff00027202 */ /* 0x000fe20000000f00 */
[----:B------:R-:W-:Y:S02]  /*2180*/  IMAD R7, R7, R4, RZ ;  /* 0x0000000407077224 */ /* 0x000fe400078e02ff */
[----:B------:R-:W-:Y:S01]  /*2190*/  IMAD.MOV R9, RZ, RZ, -R0 ;  /* 0x000000ffff097224 */ /* 0x000fe200078e0a00 */
[----:B------:R-:W-:Y:S01]  /*21a0*/  IABS R10, R6 ;  /* 0x00000006000a7213 */ /* 0x000fe20000000000 */
[----:B------:R-:W-:-:S04]  /*21b0*/  IMAD.HI.U32 R0, R3, R7, R2 ;  /* 0x0000000703007227 */ /* 0x000fc800078e0002 */
[----:B------:R-:W-:Y:S02]  /*21c0*/  IMAD.MOV.U32 R2, RZ, RZ, R10 ;  /* 0x000000ffff027224 */ /* 0x000fe400078e000a */
        /* <DEDUP_REMOVED lines=9> */
[----:B------:R-:W-:-:S07]  /*2260*/  ISETP.GE.AND P1, PT, R2, RZ, PT ;  /* 0x000000ff0200720c */ /* 0x000fce0003f26270 */
[----:B------:R-:W-:-:S06]  /*2270*/  @P2 IADD3 R0, R0, 0x1, RZ ;  /* 0x0000000100002810 */ /* 0x000fcc0007ffe0ff */
[----:B------:R-:W-:Y:S01]  /*2280*/  @!P1 IMAD.MOV R0, RZ, RZ, -R0 ;  /* 0x000000ffff009224 */ /* 0x000fe200078e0a00 */
[----:B------:R-:W-:Y:S02]  /*2290*/  @!P0 LOP3.LUT R0, RZ, R109, RZ, 0x33, !PT ;  /* 0x0000006dff008212 */ /* 0x000fe400078e33ff */
.L_x_579:
[----:B------:R-:W-:Y:S05]  /*22a0*/  BSYNC B0 ;  /* 0x0000000000007941 */ /* 0x000fea0003800000 */
.L_x_578:
[----:B------:R-:W-:Y:S01]  /*22b0*/  IMAD R2, R248, R0, R5 ;  /* 0x00000000f8027224 */ /* 0x000fe200078e0205 */
        /* <DEDUP_REMOVED lines=34> */
[----:B------:R-:W-:Y:S01]  /*24e0*/  IMAD.MOV.U32 R116, RZ, RZ, 0x5 ;  /* 0x00000005ff747424 */ /* 0x000fe200078e00ff */
[----:B------:R-:W-:Y:S01]  /*24f0*/  SHF.R.S32.HI R137, RZ, 0x1f, R136 ;  /* 0x0000001fff897819 */ /* 0x000fe20000011488 */
[----:B------:R-:W-:Y:S01]  /*2500*/  IMAD.MOV.U32 R128, RZ, RZ, c[0x0][0x27c] ;  /* 0x00009f00ff807624 */ /* 0x000fe200078e00ff */
[----:B------:R-:W-:Y:S01]  /*2510*/  LEA.HI.X.SX32 R104, R13, R19, 0x1, P0 ;  /* 0x000000130d687211 */ /* 0x000fe200000f0eff */
[----:B------:R-:W-:Y:S01]  /*2520*/  IMAD.WIDE.U32 R126, R214, c[0x0][0x1e0], RZ ;  /* 0x00007800d67e7a25 */ /* 0x000fe200078e00ff */
[----:B------:R-:W-:Y:S02]  /*2530*/  IADD3 R46, R0, -0x1, RZ ;  /* 0xffffffff002e7810 */ /* 0x000fe40007ffe0ff */
[----:B------:R-:W-:Y:S01]  /*2540*/  SHF.R.S32.HI R8, RZ, 0x1f, R235 ;  /* 0x0000001fff087819 */ /* 0x000fe200000114eb */
[----:B------:R-:W-:Y:S01]  /*2550*/  IMAD R4, R104, c[0x0][0x238], RZ ;  /* 0x00008e0068047a24 */ /* 0x000fe200078e02ff */
[----:B------:R-:W-:Y:S01]  /*2560*/  SEL R10, R235, RZ, !P3 ;  /* 0x000000ffeb0a7207 */ /* 0x000fe20005800000 */
[----:B------:R-:W-:Y:S01]  /*2570*/  IMAD R0, R46, -0x20, R100 ;  /* 0xffffffe02e007824 */ /* 0x000fe200078e0264 */
[----:B------:R-:W-:Y:S01]  /*2580*/  SEL R11, R8, RZ, !P3 ;  /* 0x000000ff080b7207 */ /* 0x000fe20005800000 */
[----:B------:R-:W-:Y:S01]  /*2590*/  IMAD R4, R101, c[0x0][0x23c], R4 ;  /* 0x00008f0065047a24 */ /* 0x000fe200078e0204 */
[----:B------:R-:W-:-:S02]  /*25a0*/  MOV R125, c[0x0][0x238] ;  /* 0x00008e00007d7a02 */ /* 0x000fc40000000f00 */
[----:B------:R-:W-:Y:S01]  /*25b0*/  ISETP.GT.AND P0, PT, R0, RZ, PT ;  /* 0x000000ff0000720c */ /* 0x000fe20003f04270 */
[----:B------:R-:W-:Y:S01]  /*25c0*/  IMAD R0, R11, c[0x0][0x248], RZ ;  /* 0x000092000b007a24 */ /* 0x000fe200078e02ff */
[C---:B------:R-:W-:Y:S02]  /*25d0*/  SHF.L.U64.HI R117, R125.reuse, R116, c[0x0][0x23c] ;  /* 0x00008f007d757619 */ /* 0x040fe40000010274 */
[----:B------:R-:W-:Y:S01]  /*25e0*/  SHF.L.U32 R125, R125, 0x5, RZ ;  /* 0x000000057d7d7819 */ /* 0x000fe200000006ff */
[----:B-1----:R-:W-:Y:S01]  /*25f0*/  IMAD.WIDE.U32 R2, R101, c[0x0][0x238], R136 ;  /* 0x00008e0065027a25 */ /* 0x002fe200078e0088 */
[----:B------:R-:W-:Y:S02]  /*2600*/  ISETP.GE.AND P6, PT, R136, c[0x0][0x1d4], PT ;  /* 0x0000750088007a0c */ /* 0x000fe40003fc6270 */
[----:B------:R-:W-:Y:S01]  /*2610*/  ISETP.GE.AND P5, PT, R138, c[0x0][0x1d4], PT ;  /* 0x000075008a007a0c */ /* 0x000fe20003fa6270 */
[----:B------:R-:W-:Y:S01]  /*2620*/  IMAD.IADD R3, R3, 0x1, R4 ;  /* 0x0000000103037824 */ /* 0x000fe200078e0204 */
[----:B------:R-:W-:Y:S01]  /*2630*/  ISETP.GE.AND P4, PT, R216, c[0x0][0x1d4], PT ;  /* 0x00007500d8007a0c */ /* 0x000fe20003f86270 */
[----:B------:R-:W-:Y:S01]  /*2640*/  IMAD R4, R10, c[0x0][0x24c], R0 ;  /* 0x000093000a047a24 */ /* 0x000fe200078e0200 */
[----:B------:R-:W-:Y:S01]  /*2650*/  ISETP.GE.AND P3, PT, R217, c[0x0][0x1d4], PT ;  /* 0x00007500d9007a0c */ /* 0x000fe20003f66270 */
[----:B------:R-:W-:Y:S01]  /*2660*/  IMAD.WIDE.U32 R2, R227, c[0x0][0x240], R2 ;  /* 0x00009000e3027a25 */ /* 0x000fe200078e0002 */
[----:B------:R-:W-:-:S02]  /*2670*/  SHF.R.S32.HI R157, RZ, 0x1f, R156 ;  /* 0x0000001fff9d7819 */ /* 0x000fc4000001149c */
[----:B-----5:R-:W-:Y:S01]  /*2680*/  SHF.R.S32.HI R20, RZ, 0x1f, R110 ;  /* 0x0000001fff147819 */ /* 0x020fe2000001146e */
[----:B------:R-:W-:Y:S02]  /*2690*/  IMAD R3, R227, c[0x0][0x244], R3 ;  /* 0x00009100e3037a24 */ /* 0x000fe400078e0203 */
[----:B------:R-:W-:Y:S02]  /*26a0*/  @P0 IMAD R0, R117, R46, RZ ;  /* 0x0000002e75000224 */ /* 0x000fe400078e02ff */
[----:B------:R-:W-:Y:S01]  /*26b0*/  IMAD.WIDE.U32 R78, R10, c[0x0][0x248], R2 ;  /* 0x000092000a4e7a25 */ /* 0x000fe200078e0002 */
[----:B------:R-:W-:-:S03]  /*26c0*/  @P0 SHF.R.S32.HI R2, RZ, 0x1f, R46 ;  /* 0x0000001fff020819 */ /* 0x000fc6000001142e */
[----:B------:R-:W-:Y:S01]  /*26d0*/  IMAD.IADD R69, R79, 0x1, R4 ;  /* 0x000000014f457824 */ /* 0x000fe200078e0204 */
[----:B------:R-:W-:Y:S01]  /*26e0*/  @P0 MOV R68, R78 ;  /* 0x0000004e00440202 */ /* 0x000fe20000000f00 */
[----:B------:R-:W-:-:S04]  /*26f0*/  @P0 IMAD R0, R2, R125, R0 ;  /* 0x0000007d02000224 */ /* 0x000fc800078e0200 */
[----:B------:R-:W-:-:S04]  /*2700*/  @P0 IMAD.WIDE.U32 R6, R46, R125, R68 ;  /* 0x0000007d2e060225 */ /* 0x000fc800078e0044 */
[----:B------:R-:W-:Y:S01]  /*2710*/  @P0 IMAD.IADD R0, R7, 0x1, R0 ;  /* 0x0000000107000824 */ /* 0x000fe200078e0200 */
[----:B------:R-:W-:-:S04]  /*2720*/  @P0 LEA R2, P1, R6, c[0x0][0x220], 0x1 ;  /* 0x0000880006020a11 */ /* 0x000fc800078208ff */
[----:B------:R-:W-:Y:S01]  /*2730*/  @P0 LEA.HI.X R3, R6, c[0x0][0x224], R0, 0x1, P1 ;  /* 0x0000890006030a11 */ /* 0x000fe200008f0c00 */
[----:B------:R-:W-:Y:S01]  /*2740*/  IMAD.IADD R0, R12, 0x1, R112 ;  /* 0x000000010c007824 */ /* 0x000fe200078e0270 */
[----:B------:R-:W-:-:S03]  /*2750*/  ISETP.GE.AND P1, PT, R136, c[0x0][0x27c], PT ;  /* 0x00009f0088007a0c */ /* 0x000fc60003f26270 */
[----:B------:R-:W-:Y:S01]  /*2760*/  @!PT LDS RZ, [RZ] ;  /* 0x00000000fffff984 */ /* 0x000fe20000000800 */
[----:B------:R-:W-:Y:S01]  /*2770*/  @!PT LDS RZ, [RZ] ;  /* 0x00000000fffff984 */ /* 0x000fe20000000800 */
[----:B------:R-:W-:Y:S01]  /*2780*/  @!PT LDS RZ, [RZ] ;  /* 0x00000000fffff984 */ /* 0x000fe20000000800 */
[----:B------:R1:W-:Y:S01]  /*2790*/  @P0 LDGSTS.E.BYPASS.LTC128B.128 [R196+0xc080], [R2.64], !P6 ;  /* 0x0c08000002c40fae */ /* 0x0003e2000f101d46 */
[----:B------:R-:W-:-:S03]  /*27a0*/  SHF.R.S32.HI R7, RZ, 0x1f, R0 ;  /* 0x0000001fff077819 */ /* 0x000fc60000011400 */
[----:B------:R1:W-:Y:S02]  /*27b0*/  @P0 LDGSTS.E.BYPASS.LTC128B.128 [R196+0xd080], [R2.64+0x80], !P5 ;  /* 0x0d08008002c40fae */ /* 0x0003e4000e901d46 */
[----:B------:R-:W-:Y:S02]  /*27c0*/  IMAD R6, R7, c[0x0][0x1e0], RZ ;  /* 0x0000780007067a24 */ /* 0x000fe400078e02ff */
[----:B------:R1:W-:Y:S02]  /*27d0*/  @P0 LDGSTS.E.BYPASS.LTC128B.128 [R196+0xe080], [R2.64+0x100], !P4 ;  /* 0x0e08010002c40fae */ /* 0x0003e4000e101d46 */
[C---:B------:R-:W-:Y:S02]  /*27e0*/  IMAD R6, R0.reuse, c[0x0][0x1e4], R6 ;  /* 0x0000790000067a24 */ /* 0x040fe400078e0206 */
[----:B------:R1:W-:Y:S04]  /*27f0*/  @P0 LDGSTS.E.BYPASS.LTC128B.128 [R196+0xf080], [R2.64+0x180], !P3 ;  /* 0x0f08018002c40fae */ /* 0x0003e8000d901d46 */
[----:B------:R-:W0:Y:S01]  /*2800*/  LDGDEPBAR ;  /* 0x00000000000079af */ /* 0x000e220000000000 */
[----:B------:R-:W-:Y:S01]  /*2810*/  WARPSYNC 0xffffffff ;  /* 0xffffffff00007948 */ /* 0x000fe20003800000 */
[----:B-1----:R-:W-:-:S05]  /*2820*/  IMAD.WIDE.U32 R2, R0, c[0x0][0x1e0], RZ ;  /* 0x0000780000027a25 */ /* 0x002fca00078e00ff */
[----:B------:R-:W-:-:S05]  /*2830*/  IADD3 R3, R3, R6, RZ ;  /* 0x0000000603037210 */ /* 0x000fca0007ffe0ff */
[----:B------:R-:W-:-:S04]  /*2840*/  IMAD.WIDE.U32 R2, R227, c[0x0][0x1e8], R2 ;  /* 0x00007a00e3027a25 */ /* 0x000fc800078e0002 */
[----:B------:R-:W-:Y:S01]  /*2850*/  IMAD R3, R227, c[0x0][0x1ec], R3 ;  /* 0x00007b00e3037a24 */ /* 0x000fe200078e0203 */
[----:B--2---:R-:W-:Y:S02]  /*2860*/  @P2 SHF.R.S32.HI R5, RZ, 0x1f, R9 ;  /* 0x0000001fff052819 */ /* 0x004fe40000011409 */
[----:B------:R-:W-:Y:S01]  /*2870*/  @P2 MOV R4, R9 ;  /* 0x0000000900042202 */ /* 0x000fe20000000f00 */
[----:B------:R-:W-:Y:S01]  /*2880*/  @!P2 IMAD.MOV.U32 R4, RZ, RZ, R235 ;  /* 0x000000ffff04a224 */ /* 0x000fe200078e00eb */
[----:B------:R-:W-:Y:S02]  /*2890*/  @!P2 MOV R5, R8 ;  /* 0x000000080005a202 */ /* 0x000fe40000000f00 */
[----:B------:R-:W-:-:S04]  /*28a0*/  ISETP.NE.AND P2, PT, R14, RZ, PT ;  /* 0x000000ff0e00720c */ /* 0x000fc80003f45270 */
[----:B------:R-:W-:Y:S02]  /*28b0*/  SEL R8, R5, RZ, !P2 ;  /* 0x000000ff05087207 */ /* 0x000fe40005000000 */
[----:B------:R-:W-:Y:S01]  /*28c0*/  SEL R14, R4, RZ, !P2 ;  /* 0x000000ff040e7207 */ /* 0x000fe20005000000 */
[----:B------:R-:W-:Y:S02]  /*28d0*/  IMAD R4, R19, c[0x0][0x1e0], RZ ;  /* 0x0000780013047a24 */ /* 0x000fe400078e02ff */
[----:B------:R-:W-:Y:S02]  /*28e0*/  IMAD R5, R8, c[0x0][0x1f0], RZ ;  /* 0x00007c0008057a24 */ /* 0x000fe400078e02ff */
[----:B------:R-:W-:-:S04]  /*28f0*/  IMAD.WIDE.U32 R62, R14, c[0x0][0x1f0], R2 ;  /* 0x00007c000e3e7a25 */ /* 0x000fc800078e0002 */
[----:B------:R-:W-:Y:S01]  /*2900*/  IMAD R2, R14, c[0x0][0x1f4], R5 ;  /* 0x00007d000e027a24 */ /* 0x000fe200078e0205 */
[----:B------:R-:W-:Y:S01]  /*2910*/  SHF.L.U32 R5, R128, 0x1, RZ ;  /* 0x0000000180057819 */ /* 0x000fe200000006ff */
[----:B------:R-:W-:-:S03]  /*2920*/  IMAD R4, R214, c[0x0][0x1e4], R4 ;  /* 0x00007900d6047a24 */ /* 0x000fc600078e0204 */
[----:B------:R-:W-:Y:S01]  /*2930*/  IADD3 R61, R63, R2, RZ ;  /* 0x000000023f3d7210 */ /* 0x000fe20007ffe0ff */
[----:B------:R-:W-:Y:S02]  /*2940*/  IMAD.IADD R102, R127, 0x1, R4 ;  /* 0x000000017f667824 */ /* 0x000fe400078e0204 */
[--C-:B------:R-:W-:Y:S01]  /*2950*/  IADD3 R108, P2, P0, R62, R126, R136.reuse ;  /* 0x0000007e3e6c7210 */ /* 0x100fe2000785e088 */
[----:B------:R-:W-:Y:S01]  /*2960*/  IMAD.WIDE.U32 R2, R227, c[0x0][0x260], R136 ;  /* 0x00009800e3027a25 */ /* 0x000fe200078e0088 */
[----:B------:R-:W-:Y:S01]  /*2970*/  IADD3 R17, -R5, c[0x0][0x1d4], RZ ;  /* 0x0000750005117a10 */ /* 0x000fe20007ffe1ff */
[----:B------:R-:W-:Y:S01]  /*2980*/  BAR.SYNC.DEFER_BLOCKING 0x0 ;  /* 0x0000000000007b1d */ /* 0x000fe20000010000 */
[----:B------:R-:W-:Y:S01]  /*2990*/  IADD3.X R107, R61, R102, R137, P2, P0 ;  /* 0x000000663d6b7210 */ /* 0x000fe200017e0489 */
[----:B------:R-:W-:Y:S01]  /*29a0*/  IMAD.MOV.U32 R4, RZ, RZ, R2 ;  /* 0x000000ffff047224 */ /* 0x000fe200078e0002 */
[----:B------:R-:W-:Y:S01]  /*29b0*/  IADD3 R106, P0, R214, R0, RZ ;  /* 0x00000000d66a7210 */ /* 0x000fe20007f1e0ff */
[----:B------:R-:W-:Y:S01]  /*29c0*/  IMAD R0, R11, c[0x0][0x268], RZ ;  /* 0x00009a000b007a24 */ /* 0x000fe200078e02ff */
[-C--:B------:R-:W-:Y:S01]  /*29d0*/  SEL R16, R5, R17.reuse, !P1 ;  /* 0x0000001105107207 */ /* 0x080fe20004800000 */
[----:B------:R-:W-:Y:S01]  /*29e0*/  IMAD R8, R8, c[0x0][0x218], RZ ;  /* 0x0000860008087a24 */ /* 0x000fe200078e02ff */
[----:B------:R-:W-:Y:S01]  /*29f0*/  SEL R15, RZ, c[0x0][0x27c], !P1 ;  /* 0x00009f00ff0f7a07 */ /* 0x000fe20004800000 */
[C---:B------:R-:W-:Y:S01]  /*2a00*/  IMAD.X R105, R19.reuse, 0x1, R7, P0 ;  /* 0x0000000113697824 */ /* 0x040fe200000e0607 */
[----:B------:R-:W-:Y:S01]  /*2a10*/  ISETP.GE.AND P0, PT, R138, c[0x0][0x27c], PT ;  /* 0x00009f008a007a0c */ /* 0x000fe20003f06270 */
[----:B------:R-:W-:Y:S01]  /*2a20*/  IMAD R22, R10, c[0x0][0x26c], R0 ;  /* 0x00009b000a167a24 */ /* 0x000fe200078e0200 */
[----:B------:R-:W-:Y:S01]  /*2a30*/  ULDC.U8 UR4, c[0x0][0x298] ;  /* 0x0000a60000047ab9 */ /* 0x000fe20000000000 */
[----:B------:R-:W-:Y:S01]  /*2a40*/  IMAD R0, R19, c[0x0][0x290], RZ ;  /* 0x0000a40013007a24 */ /* 0x000fe200078e02ff */
[----:B------:R-:W-:Y:S01]  /*2a50*/  SEL R17, R5, R17, !P0 ;  /* 0x0000001105117207 */ /* 0x000fe20004000000 */
[C---:B------:R-:W-:Y:S01]  /*2a60*/  IMAD R5, R227.reuse, c[0x0][0x264], R3 ;  /* 0x00009900e3057a24 */ /* 0x040fe200078e0203 */
[----:B------:R-:W-:Y:S01]  /*2a70*/  SEL R18, RZ, c[0x0][0x27c], !P0 ;  /* 0x00009f00ff127a07 */ /* 0x000fe20004000000 */
[----:B------:R-:W-:Y:S01]  /*2a80*/  IMAD.WIDE.U32 R6, R227, c[0x0][0x210], R136 ;  /* 0x00008400e3067a25 */ /* 0x000fe200078e0088 */
[----:B------:R-:W-:-:S02]  /*2a90*/  ISETP.GE.AND P0, PT, R128, 0x1, PT ;  /* 0x000000018000780c */ /* 0x000fc40003f06270 */
[----:B------:R-:W-:Y:S01]  /*2aa0*/  ISETP.NE.AND P0, PT, RZ, UR4, PT ;  /* 0x00000004ff007c0c */ /* 0x000fe2000bf05270 */
[----:B------:R-:W-:-:S03]  /*2ab0*/  IMAD.WIDE.U32 R82, R10, c[0x0][0x268], R4 ;  /* 0x00009a000a527a25 */ /* 0x000fc600078e0004 */
[----:B------:R-:W-:Y:S01]  /*2ac0*/  P2R R86, PR, RZ, 0x1 ;  /* 0x00000001ff567803 */ /* 0x000fe20000000000 */
[----:B------:R-:W-:Y:S02]  /*2ad0*/  IMAD R9, R19, c[0x0][0x280], RZ ;  /* 0x0000a00013097a24 */ /* 0x000fe400078e02ff */
[----:B------:R-:W-:-:S04]  /*2ae0*/  IMAD.WIDE.U32 R4, R214, c[0x0][0x290], R136 ;  /* 0x0000a400d6047a25 */ /* 0x000fc800078e0088 */
[C---:B------:R-:W-:Y:S02]  /*2af0*/  IMAD R0, R214.reuse, c[0x0][0x294], R0 ;  /* 0x0000a500d6007a24 */ /* 0x040fe400078e0200 */
[----:B------:R-:W-:-:S04]  /*2b00*/  IMAD.WIDE.U32 R10, R214, c[0x0][0x290], R156 ;  /* 0x0000a400d60a7a25 */ /* 0x000fc800078e009c */
[----:B------:R-:W-:Y:S02]  /*2b10*/  IMAD R3, R227, c[0x0][0x214], R7 ;  /* 0x00008500e3037a24 */ /* 0x000fe400078e0207 */
[----:B------:R-:W-:Y:S02]  /*2b20*/  IMAD.MOV.U32 R2, RZ, RZ, R6 ;  /* 0x000000ffff027224 */ /* 0x000fe400078e0006 */
[----:B------:R-:W-:Y:S02]  /*2b30*/  IMAD R21, R14, c[0x0][0x21c], R8 ;  /* 0x000087000e157a24 */ /* 0x000fe400078e0208 */
[----:B------:R-:W-:-:S04]  /*2b40*/  IMAD.WIDE.U32 R6, R214, c[0x0][0x280], R136 ;  /* 0x0000a000d6067a25 */ /* 0x000fc800078e0088 */
[C---:B------:R-:W-:Y:S02]  /*2b50*/  IMAD R8, R214.reuse, c[0x0][0x284], R9 ;  /* 0x0000a100d6087a24 */ /* 0x040fe400078e0209 */
[----:B------:R-:W-:-:S04]  /*2b60*/  IMAD.WIDE.U32 R12, R214, c[0x0][0x280], R156 ;  /* 0x0000a000d60c7a25 */ /* 0x000fc800078e009c */
[----:B------:R-:W-:Y:S02]  /*2b70*/  IMAD.IADD R9, R5, 0x1, R0 ;  /* 0x0000000105097824 */ /* 0x000fe400078e0200 */
[----:B------:R-:W-:Y:S01]  /*2b80*/  IMAD.IADD R5, R0, 0x1, R11 ;  /* 0x0000000100057824 */ /* 0x000fe200078e020b */
[----:B------:R-:W-:Y:S01]  /*2b90*/  IADD3 R11, R136, R15, RZ ;  /* 0x0000000f880b7210 */ /* 0x000fe20007ffe0ff */
[----:B------:R-:W-:Y:S01]  /*2ba0*/  IMAD.WIDE.U32 R80, R14, c[0x0][0x218], R2 ;  /* 0x000086000e507a25 */ /* 0x000fe200078e0002 */
[----:B------:R-:W-:Y:S02]  /*2bb0*/  SHF.R.S32.HI R14, RZ, 0x1f, R16 ;  /* 0x0000001fff0e7819 */ /* 0x000fe40000011410 */
[----:B------:R-:W-:Y:S01]  /*2bc0*/  SHF.R.S32.HI R15, RZ, 0x1f, R17 ;  /* 0x0000001fff0f7819 */ /* 0x000fe20000011411 */
[----:B------:R-:W-:Y:S02]  /*2bd0*/  IMAD.IADD R7, R7, 0x1, R8 ;  /* 0x0000000107077824 */ /* 0x000fe400078e0208 */
[----:B------:R-:W-:Y:S01]  /*2be0*/  IMAD.IADD R3, R8, 0x1, R13 ;  /* 0x0000000108037824 */ /* 0x000fe200078e020d */
[----:B------:R-:W-:Y:S01]  /*2bf0*/  LEA.HI R15, R15, R17, RZ, 0x4 ;  /* 0x000000110f0f7211 */ /* 0x000fe200078f20ff */
[----:B------:R-:W-:-:S02]  /*2c00*/  IMAD.MOV.U32 R8, RZ, RZ, R4 ;  /* 0x000000ffff087224 */ /* 0x000fc400078e0004 */
[----:B------:R-:W-:Y:S01]  /*2c10*/  IMAD.MOV.U32 R4, RZ, RZ, R10 ;  /* 0x000000ffff047224 */ /* 0x000fe200078e000a */
[----:B------:R-:W-:Y:S01]  /*2c20*/  SHF.R.S32.HI R10, RZ, 0x1f, R11 ;  /* 0x0000001fff0a7819 */ /* 0x000fe2000001140b */
[----:B------:R-:W-:Y:S02]  /*2c30*/  IMAD.IADD R0, R138, 0x1, R18 ;  /* 0x000000018a007824 */ /* 0x000fe400078e0212 */
[----:B------:R-:W-:Y:S01]  /*2c40*/  IMAD.MOV.U32 R2, RZ, RZ, R12 ;  /* 0x000000ffff027224 */ /* 0x000fe200078e000c */
[CC--:B------:R-:W-:Y:S01]  /*2c50*/  LEA.HI R12, R10.reuse, R11.reuse, RZ, 0x3 ;  /* 0x0000000b0a0c7211 */ /* 0x0c0fe200078f18ff */
[----:B------:R-:W-:Y:S01]  /*2c60*/  IMAD.MOV.U32 R122, RZ, RZ, c[0x0][0x290] ;  /* 0x0000a400ff7a7624 */ /* 0x000fe200078e00ff */
[----:B------:R-:W-:Y:S01]  /*2c70*/  SHF.R.S32.HI R13, RZ, 0x1f, R0 ;  /* 0x0000001fff0d7819 */ /* 0x000fe20000011400 */
[----:B------:R-:W-:Y:S01]  /*2c80*/  IMAD.MOV.U32 R123, RZ, RZ, c[0x0][0x280] ;  /* 0x0000a000ff7b7624 */ /* 0x000fe200078e00ff */
[----:B------:R-:W-:Y:S01]  /*2c90*/  LEA.HI R18, R10, R11, RZ, 0x6 ;  /* 0x0000000b0a127211 */ /* 0x000fe200078f30ff */
[----:B------:R-:W-:Y:S01]  /*2ca0*/  IMAD.MOV.U32 R124, RZ, RZ, c[0x0][0x1e0] ;  /* 0x00007800ff7c7624 */ /* 0x000fe200078e00ff */
[----:B------:R-:W-:Y:S01]  /*2cb0*/  LEA.HI R10, R14, R16, RZ, 0x4 ;  /* 0x000000100e0a7211 */ /* 0x000fe200078f20ff */
[----:B------:R-:W-:Y:S01]  /*2cc0*/  IMAD.WIDE.U32 R70, R110, c[0x0][0x280], R2 ;  /* 0x0000a0006e467a25 */ /* 0x000fe200078e0002 */
[----:B------:R-:W-:-:S02]  /*2cd0*/  LEA.HI R11, R13, R0, RZ, 0x3 ;  /* 0x000000000d0b7211 */ /* 0x000fc400078f18ff */
[----:B------:R-:W-:Y:S01]  /*2ce0*/  LEA.HI R16, R13, R0, RZ, 0x6 ;  /* 0x000000000d107211 */ /* 0x000fe200078f30ff */
[----:B------:R-:W-:Y:S01]  /*2cf0*/  IMAD.SHL.U32 R14, R18, 0x20, RZ ;  /* 0x00000020120e7824 */ /* 0x000fe200078e00ff */
[----:B------:R-:W-:Y:S01]  /*2d00*/  SHF.R.S32.HI R0, RZ, 0x4, R10 ;  /* 0x00000004ff007819 */ /* 0x000fe2000001140a */
[----:B------:R-:W-:Y:S01]  /*2d10*/  IMAD.WIDE.U32 R76, R110, c[0x0][0x290], R8 ;  /* 0x0000a4006e4c7a25 */ /* 0x000fe200078e0008 */
[----:B------:R-:W-:Y:S02]  /*2d20*/  SHF.R.S32.HI R13, RZ, 0x4, R15 ;  /* 0x00000004ff0d7819 */ /* 0x000fe4000001140f */
[----:B------:R-:W-:Y:S01]  /*2d30*/  LEA.HI.SX32 R10, R12, R0, 0x1d ;  /* 0x000000000c0a7211 */ /* 0x000fe200078feaff */
[----:B------:R-:W-:Y:S01]  /*2d40*/  IMAD.WIDE.U32 R74, R110, c[0x0][0x280], R6 ;  /* 0x0000a0006e4a7a25 */ /* 0x000fe200078e0006 */
[----:B------:R-:W-:Y:S02]  /*2d50*/  LEA.HI.SX32 R0, R11, R13, 0x1d ;  /* 0x0000000d0b007211 */ /* 0x000fe400078feaff */
[----:B------:R-:W-:Y:S01]  /*2d60*/  LOP3.LUT R19, R14, 0x7ffff800, RZ, 0xc0, !PT ;  /* 0x7ffff8000e137812 */ /* 0x000fe200078ec0ff */
[----:B------:R-:W-:Y:S01]  /*2d70*/  IMAD.SHL.U32 R65, R10, 0x8, RZ ;  /* 0x000000080a417824 */ /* 0x000fe200078e00ff */
[----:B------:R-:W-:Y:S01]  /*2d80*/  SHF.R.S32.HI R14, RZ, 0x1f, R0 ;  /* 0x0000001fff0e7819 */ /* 0x000fe20000011400 */
[----:B------:R-:W-:Y:S01]  /*2d90*/  IMAD.WIDE.U32 R72, R110, c[0x0][0x290], R4 ;  /* 0x0000a4006e487a25 */ /* 0x000fe200078e0004 */
[----:B------:R-:W-:-:S02]  /*2da0*/  SHF.R.S32.HI R13, RZ, 0x1f, R10 ;  /* 0x0000001fff0d7819 */ /* 0x000fc4000001140a */
[----:B------:R-:W-:Y:S01]  /*2db0*/  LOP3.LUT R15, R111, 0x38, R12, 0xf8, !PT ;  /* 0x000000386f0f7812 */ /* 0x000fe200078ef80c */
[----:B------:R-:W-:Y:S01]  /*2dc0*/  IMAD.IADD R99, R83, 0x1, R22 ;  /* 0x0000000153637824 */ /* 0x000fe200078e0216 */
[----:B------:R-:W-:Y:S01]  /*2dd0*/  LEA.HI R14, R14, R0, RZ, 0x3 ;  /* 0x000000000e0e7211 */ /* 0x000fe200078f18ff */
[----:B------:R-:W-:Y:S01]  /*2de0*/  IMAD.IADD R98, R81, 0x1, R21 ;  /* 0x0000000151627824 */ /* 0x000fe200078e0215 */
[----:B------:R-:W-:Y:S02]  /*2df0*/  LEA.HI R13, R13, R10, RZ, 0x3 ;  /* 0x0000000a0d0d7211 */ /* 0x000fe400078f18ff */
        /* <DEDUP_REMOVED lines=18> */
[----:B------:R-:W-:Y:S01]  /*2f20*/  IMAD R10, R110, c[0x0][0x294], R0 ;  /* 0x0000a5006e0a7a24 */ /* 0x000fe200078e0200 */
        /* <DEDUP_REMOVED lines=10> */
[CC--:B------:R-:W-:Y:S01]  /*2fd0*/  SHF.L.U64.HI R115, R123.reuse, R116.reuse, c[0x0][0x284] ;  /* 0x0000a1007b737619 */ /* 0x0c0fe20000010274 */
        /* <DEDUP_REMOVED lines=12> */
.L_x_599:
[-C--:B------:R-:W-:Y:S01]  /*30a0*/  IMAD R0, R116, R46.reuse, RZ ;  /* 0x0000002e74007224 */ /* 0x080fe200078e02ff */
[----:B------:R-:W-:Y:S01]  /*30b0*/  SHF.R.S32.HI R60, RZ, 0x1f, R46 ;  /* 0x0000001fff3c7819 */ /* 0x000fe2000001142e */
[----:B------:R-:W-:Y:S01]  /*30c0*/  IMAD.WIDE.U32 R10, R124, R46, RZ ;  /* 0x0000002e7c0a7225 */ /* 0x000fe200078e00ff */
[----:B------:R-:W-:Y:S04]  /*30d0*/  DEPBAR.LE SB0, 0x0 ;  /* 0x000080000000791a */ /* 0x000fe80000000000 */
[----:B------:R-:W-:Y:S01]  /*30e0*/  WARPSYNC 0xffffffff ;  /* 0xffffffff00007948 */ /* 0x000fe20003800000 */
[----:B------:R-:W-:Y:S01]  /*30f0*/  BAR.SYNC.DEFER_BLOCKING 0x0 ;  /* 0x0000000000007b1d */ /* 0x000fe20000010000 */
[----:B------:R-:W-:Y:S01]  /*3100*/  ISETP.GE.AND P1, PT, R128, 0x1, PT ;  /* 0x000000018000780c */ /* 0x000fe20003f26270 */
[----:B------:R-:W-:Y:S04]  /*3110*/  IMAD R0, R60, R124, R0 ;  /* 0x0000007c3c007224 */ /* 0x000fe800078e0200 */
[----:B------:R-:W-:Y:S01]  /*3120*/  IMAD.IADD R13, R11, 0x1, R0 ;  /* 0x000000010b0d7824 */ /* 0x000fe200078e0200 */
[----:B------:R-:W-:Y:S05]  /*3130*/  IADD3 R0, P0, R108, R10, RZ ;  /* 0x0000000a6c007210 */ /* 0x000fea0007f1e0ff */
[----:B------:R-:W-:Y:S01]  /*3140*/  IMAD.X R2, R13, 0x1, R107, P0 ;  /* 0x000000010d027824 */ /* 0x000fe200000e066b */
[C---:B------:R-:W-:Y:S04]  /*3150*/  LEA R36, P0, R0.reuse, c[0x0][0x1c8], 0x1 ;  /* 0x0000720000247a11 */ /* 0x040fe800078008ff */
[----:B------:R-:W-:Y:S01]  /*3160*/  LEA.HI.X R37, R0, c[0x0][0x1cc], R2, 0x1, P0 ;  /* 0x0000730000257a11 */ /* 0x000fe200000f0c02 */
[----:B------:R-:W-:Y:S01]  /*3170*/  BSSY B1, `(.L_x_581) ;  /* 0x0000267000017945 */ /* 0x000fe20003800000 */
[----:B-1----:R-:W-:-:S05]  /*3180*/  @!P1 BRA `(.L_x_582) ;  /* 0x0000250000009947 */ /* 0x002fca0003800000 */
[-C--:B------:R-:W-:Y:S01]  /*3190*/  IMAD R2, R115, R46.reuse, RZ ;  /* 0x0000002e73027224 */ /* 0x080fe200078e02ff */
[----:B------:R-:W-:Y:S01]  /*31a0*/  ISETP.NE.AND P1, PT, R86, RZ, PT ;  /* 0x000000ff5600720c */ /* 0x000fe20003f25270 */
[-C--:B------:R-:W-:Y:S02]  /*31b0*/  IMAD R0, R114, R46.reuse, RZ ;  /* 0x0000002e72007224 */ /* 0x080fe400078e02ff */
[----:B------:R-:W-:Y:S02]  /*31c0*/  IMAD R3, R46, -0x20, R64 ;  /* 0xffffffe02e037824 */ /* 0x000fe400078e0240 */
[-C--:B------:R-:W-:Y:S03]  /*31d0*/  IMAD.WIDE.U32 R8, R123, R46.reuse, RZ ;  /* 0x0000002e7b087225 */ /* 0x080fe600078e00ff */
[----:B------:R-:W-:Y:S01]  /*31e0*/  IMNMX R20, R3, 0x20, PT ;  /* 0x0000002003147817 */ /* 0x000fe20003800200 */
[----:B------:R-:W-:Y:S04]  /*31f0*/  IMAD.WIDE.U32 R14, R122, R46, RZ ;  /* 0x0000002e7a0e7225 */ /* 0x000fe800078e00ff */
[C---:B------:R-:W-:Y:S02]  /*3200*/  IMAD R2, R60.reuse, R123, R2 ;  /* 0x0000007b3c027224 */ /* 0x040fe400078e0202 */
[----:B------:R-:W-:Y:S03]  /*3210*/  IMAD R0, R60, R122, R0 ;  /* 0x0000007a3c007224 */ /* 0x000fe600078e0200 */
[----:B------:R-:W-:Y:S02]  /*3220*/  IADD3 R21, R9, R2, RZ ;  /* 0x0000000209157210 */ /* 0x000fe40007ffe0ff */
[----:B------:R-:W-:Y:S01]  /*3230*/  IADD3 R34, R15, R0, RZ ;  /* 0x000000000f227210 */ /* 0x000fe20007ffe0ff */
[----:B------:R-:W-:-:S05]  /*3240*/  @!P1 BRA `(.L_x_583) ;  /* 0x0000125000009947 */ /* 0x000fca0003800000 */
[----:B------:R-:W-:Y:S01]  /*3250*/  ISETP.GE.AND P1, PT, R214, R20, PT ;  /* 0x00000014d600720c */ /* 0x000fe20003f26270 */
[----:B------:R-:W-:Y:S01]  /*3260*/  BSSY B0, `(.L_x_584) ;  /* 0x000002b000007945 */ /* 0x000fe20003800000 */
[----:B------:R-:W-:Y:S01]  /*3270*/  IADD3 R18, R156, 0x40, RZ ;  /* 0x000000409c127810 */ /* 0x000fe20007ffe0ff */
[----:B------:R-:W-:Y:S01]  /*3280*/  CS2R R16, SRZ ;  /* 0x0000000000107805 */ /* 0x000fe2000001ff00 */
[----:B------:R-:W-:Y:S01]  /*3290*/  CS2R R12, SRZ ;  /* 0x00000000000c7805 */ /* 0x000fe2000001ff00 */
[----:B------:R-:W-:Y:S01]  /*32a0*/  CS2R R6, SRZ ;  /* 0x0000000000067805 */ /* 0x000fe2000001ff00 */
[----:B------:R-:W-:Y:S01]  /*32b0*/  CS2R R2, SRZ ;  /* 0x0000000000027805 */ /* 0x000fe2000001ff00 */
[----:B------:R-:W-:Y:S01]  /*32c0*/  CS2R R32, SRZ ;  /* 0x0000000000207805 */ /* 0x000fe2000001ff00 */
[----:B------:R-:W-:Y:S01]  /*32d0*/  CS2R R30, SRZ ;  /* 0x00000000001e7805 */ /* 0x000fe2000001ff00 */
[----:B------:R-:W-:Y:S01]  /*32e0*/  CS2R R28, SRZ ;  /* 0x00000000001c7805 */ /* 0x000fe2000001ff00 */
[----:B------:R-:W-:Y:S03]  /*32f0*/  CS2R R22, SRZ ;  /* 0x0000000000167805 */ /* 0x000fe6000001ff00 */
        /* <DEDUP_REMOVED lines=33> */
.L_x_585:
[----:B------:R-:W-:Y:S05]  /*3510*/  BSYNC B0 ;  /* 0x0000000000007941 */ /* 0x000fea0003800000 */
.L_x_584:
        /* <DEDUP_REMOVED lines=45> */
[-C--:B------:R-:W-:Y:S02]  /*37f0*/  @!P0 FMUL.FTZ R0, R0, R3.reuse ;  /* 0x0000000300008220 */ /* 0x080fe40000410000 */
        /* <DEDUP_REMOVED lines=31> */
.L_x_588:
[----:B------:R-:W-:Y:S05]  /*39f0*/  BSYNC B0 ;  /* 0x0000000000007941 */ /* 0x000fea0003800000 */
.L_x_587:
        /* <DEDUP_REMOVED lines=11> */
[----:B------:R-:W-:Y:S02]  /*3ab0*/  @!P0 PRMT R4, R27, 0x5410, R3 ;  /* 0x000054101b048816 */ /* 0x000fe40000000003 */
        /* <DEDUP_REMOVED lines=44> */
.L_x_590:
[----:B------:R-:W-:Y:S05]  /*3d80*/  BSYNC B0 ;  /* 0x0000000000007941 */ /* 0x000fea0003800000 */
.L_x_589:
        /* <DEDUP_REMOVED lines=56> */
.L_x_592:
[----:B------:R-:W-:Y:S05]  /*4110*/  BSYNC B0 ;  /* 0x0000000000007941 */ /* 0x000fea0003800000 */
.L_x_591:
        /* <DEDUP_REMOVED lines=56> */
.L_x_583:
        /* <DEDUP_REMOVED lines=31> */
.L_x_594:
[----:B------:R-:W-:Y:S05]  /*4690*/  BSYNC B0 ;  /* 0x0000000000007941 */ /* 0x000fea0003800000 */
.L_x_593:
        /* <DEDUP_REMOVED lines=137> */
.L_x_596:
[----:B------:R-:W-:Y:S05]  /*4f30*/  BSYNC B0 ;  /* 0x0000000000007941 */ /* 0x000fea0003800000 */
.L_x_595:
[----:B------:R-:W-:Y:S11]  /*4f40*/  ISETP.GE.AND P0, PT, R138, c[0x0][0x1d4], PT ;  /* 0x000075008a007a0c */ /* 0x000ff60003f06270 */
[----:B------:R-:W-:Y:S02]  /*4f50*/  @!UPT UIADD3 URZ, URZ, URZ, URZ ;  /* 0x0000003f3f3ff290 */ /* 0x000fe4000fffe03f */
[----:B------:R-:W-:-:S05]  /*4f60*/  @P0 BRA `(.L_x_586) ;  /* 0x0000087000000947 */ /* 0x000fca0003800000 */
[----:B------:R-:W-:Y:S01]  /*4f70*/  IADD3 R0, P1, P0, R62, R58, R67 ;  /* 0x0000003a3e007210 */ /* 0x000fe2000783e043 */
[----:B-1----:R-:W1:Y:S03]  /*4f80*/  LDS.128 R12, [R85+0xc080] ;  /* 0x00c08000550c7984 */ /* 0x002e660000000c00 */
[----:B------:R-:W-:Y:S02]  /*4f90*/  IADD3.X R2, R61, R57, R93, P1, P0 ;  /* 0x000000393d027210 */ /* 0x000fe40000fe045d */
[C---:B------:R-:W-:Y:S03]  /*4fa0*/  LEA R48, P0, R0.reuse, c[0x0][0x1c8], 0x1 ;  /* 0x0000720000307a11 */ /* 0x040fe600078008ff */
[----:B------:R-:W2:Y:S01]  /*4fb0*/  LDS.128 R32, [R88+0xc080] ;  /* 0x00c0800058207984 */ /* 0x000ea20000000c00 */
[----:B------:R-:W-:Y:S02]  /*4fc0*/  LEA.HI.X R49, R0, c[0x0][0x1cc], R2, 0x1, P0 ;  /* 0x0000730000317a11 */ /* 0x000fe400000f0c02 */
[----:B------:R-:W-:Y:S11]  /*4fd0*/  ISETP.GE.AND P0, PT, R138, c[0x0][0x27c], PT ;  /* 0x00009f008a007a0c */ /* 0x000ff60003f06270 */
[----:B------:R-:W-:Y:S02]  /*4fe0*/  @!UPT UIADD3 URZ, URZ, URZ, URZ ;  /* 0x0000003f3f3ff290 */ /* 0x000fe4000fffe03f */
[----:B------:R-:W-:Y:S02]  /*4ff0*/  @!P0 SHF.R.U64 R0, R18, 0x10, R19 ;  /* 0x0000001012008819 */ /* 0x000fe40000001213 */
[----:B------:R-:W-:Y:S02]  /*5000*/  @!P0 SHF.R.U32.HI R9, RZ, 0x10, R43 ;  /* 0x00000010ff098819 */ /* 0x000fe4000001162b */
[----:B------:R-:W-:Y:S02]  /*5010*/  @!P0 SHF.R.U32.HI R5, RZ, 0x10, R19 ;  /* 0x00000010ff058819 */ /* 0x000fe40000011613 */
[----:B------:R-:W-:Y:S02]  /*5020*/  @!P0 PRMT R10, R20, 0x5432, R0 ;  /* 0x00005432140a8816 */ /* 0x000fe40000000000 */
[----:B------:R-:W-:Y:S02]  /*5030*/  @!P0 SHF.R.U64 R4, R40, 0x10, R41 ;  /* 0x0000001028048819 */ /* 0x000fe40000001229 */
[--C-:B------:R-:W-:Y:S02]  /*5040*/  @!P0 SHF.R.U64 R3, R16, 0x10, R17.reuse ;  /* 0x0000001010038819 */ /* 0x100fe40000001211 */
[----:B------:R-:W-:Y:S02]  /*5050*/  @!P0 SHF.R.U32.HI R2, RZ, 0x10, R17 ;  /* 0x00000010ff028819 */ /* 0x000fe40000011611 */
[----:B------:R-:W-:Y:S01]  /*5060*/  @!P0 PRMT R17, R44, 0x5410, R4 ;  /* 0x000054102c118816 */ /* 0x000fe20000000004 */
[----:B-1----:R-:W-:Y:S01]  /*5070*/  @!P0 IMAD.U32 R0, R12, 0x10000, RZ ;  /* 0x000100000c008824 */ /* 0x002fe200078e00ff */
[----:B------:R-:W-:Y:S02]  /*5080*/  @!P0 SHF.R.U64 R7, R42, 0x10, R43 ;  /* 0x000000102a078819 */ /* 0x000fe4000000122b */
[----:B------:R-:W-:Y:S02]  /*5090*/  @!P0 PRMT R6, R11, 0x5432, R3 ;  /* 0x000054320b068816 */ /* 0x000fe40000000003 */
[----:B------:R-:W-:Y:S01]  /*50a0*/  @!P0 PRMT R24, R45, 0x5432, R7 ;  /* 0x000054322d188816 */ /* 0x000fe20000000007 */
[----:B------:R-:W-:Y:S01]  /*50b0*/  @!P0 IMAD.U32 R7, R17, 0x10000, RZ ;  /* 0x0001000011078824 */ /* 0x000fe200078e00ff */
[----:B------:R-:W-:Y:S01]  /*50c0*/  @!P0 PRMT R4, R11, 0x5410, R2 ;  /* 0x000054100b048816 */ /* 0x000fe20000000002 */
[----:B------:R-:W-:Y:S01]  /*50d0*/  @!P0 IMAD.U32 R2, R6, 0x10000, RZ ;  /* 0x0001000006028824 */ /* 0x000fe200078e00ff */
[----:B--2---:R-:W-:Y:S01]  /*50e0*/  @!P0 SHF.L.U32 R26, R35, 0x10, RZ ;  /* 0x00000010231a8819 */ /* 0x004fe200000006ff */
[----:B------:R-:W-:Y:S01]  /*50f0*/  @!P0 IMAD.U32 R19, R33, 0x10000, RZ ;  /* 0x0001000021138824 */ /* 0x000fe200078e00ff */
[----:B------:R-:W-:Y:S02]  /*5100*/  @!P0 LOP3.LUT R28, R35, 0xffff0000, RZ, 0xc0, !PT ;  /* 0xffff0000231c8812 */ /* 0x000fe400078ec0ff */
[----:B------:R-:W-:Y:S02]  /*5110*/  @!P0 SHF.L.U32 R23, R34, 0x10, RZ ;  /* 0x0000001022178819 */ /* 0x000fe400000006ff */
[----:B------:R-:W-:Y:S01]  /*5120*/  @!P0 PRMT R11, R45, 0x5410, R9 ;  /* 0x000054102d0b8816 */ /* 0x000fe20000000009 */
[----:B------:R-:W-:Y:S01]  /*5130*/  @!P0 IMAD.U32 R9, R32, 0x10000, RZ ;  /* 0x0001000020098824 */ /* 0x000fe200078e00ff */
[----:B------:R-:W-:Y:S02]  /*5140*/  @!P0 SHF.L.U32 R3, R13, 0x10, RZ ;  /* 0x000000100d038819 */ /* 0x000fe400000006ff */
[----:B------:R-:W-:Y:S01]  /*5150*/  @!P0 LOP3.LUT R6, R6, 0xffff0000, RZ, 0xc0, !PT ;  /* 0xffff000006068812 */ /* 0x000fe200078ec0ff */
[C---:B------:R-:W-:Y:S01]  /*5160*/  @!P0 IMAD.U32 R25, R11.reuse, 0x10000, RZ ;  /* 0x000100000b198824 */ /* 0x040fe200078e00ff */
[----:B------:R-:W-:Y:S02]  /*5170*/  @!P0 SHF.R.U32.HI R8, RZ, 0x10, R41 ;  /* 0x00000010ff088819 */ /* 0x000fe40000011629 */
[----:B------:R-:W-:Y:S02]  /*5180*/  @!P0 LOP3.LUT R27, R11, 0xffff0000, RZ, 0xc0, !PT ;  /* 0xffff00000b1b8812 */ /* 0x000fe400078ec0ff */
[----:B------:R-:W-:Y:S02]  /*5190*/  @!P0 PRMT R16, R44, 0x5432, R8 ;  /* 0x000054322c108816 */ /* 0x000fe40000000008 */
[----:B------:R-:W-:Y:S01]  /*51a0*/  @!P0 PRMT R8, R20, 0x5410, R5 ;  /* 0x0000541014088816 */ /* 0x000fe20000000005 */
[----:B------:R-:W-:Y:S02]  /*51b0*/  @!P0 FMUL.FTZ R20, R0, R7 ;  /* 0x0000000700148220 */ /* 0x000fe40000410000 */
[----:B------:R-:W-:Y:S02]  /*51c0*/  @!P0 IMAD.U32 R18, R16, 0x10000, RZ ;  /* 0x0001000010128824 */ /* 0x000fe400078e00ff */
[----:B------:R-:W-:Y:S02]  /*51d0*/  @!P0 IMAD.U32 R5, R4, 0x10000, RZ ;  /* 0x0001000004058824 */ /* 0x000fe400078e00ff */
[----:B------:R-:W-:Y:S02]  /*51e0*/  @!P0 FMUL.FTZ R0, R0, R2 ;  /* 0x0000000200008220 */ /* 0x000fe40000410000 */
[----:B------:R-:W-:Y:S02]  /*51f0*/  @!P0 FMUL.FTZ R21, R3, R18 ;  /* 0x0000001203158220 */ /* 0x000fe40000410000 */
[----:B------:R-:W-:Y:S01]  /*5200*/  @!P0 FFMA.FTZ R40, R9, R2, -R20 ;  /* 0x0000000209288223 */ /* 0x000fe20000010814 */
[----:B------:R-:W-:Y:S01]  /*5210*/  @!P0 LOP3.LUT R20, R16, 0xffff0000, RZ, 0xc0, !PT ;  /* 0xffff000010148812 */ /* 0x000fe200078ec0ff */
[----:B------:R-:W-:Y:S01]  /*5220*/  @!P0 FFMA.FTZ R0, R7, R9, R0 ;  /* 0x0000000907008223 */ /* 0x000fe20000010000 */
[----:B------:R-:W-:Y:S01]  /*5230*/  @!P0 LOP3.LUT R16, R17, 0xffff0000, RZ, 0xc0, !PT ;  /* 0xffff000011108812 */ /* 0x000fe200078ec0ff */
[-C--:B------:R-:W-:Y:S01]  /*5240*/  @!P0 FMUL.FTZ R3, R3, R5.reuse ;  /* 0x0000000503038220 */ /* 0x080fe20000410000 */
[----:B------:R-:W-:Y:S01]  /*5250*/  @!P0 LOP3.LUT R17, R32, 0xffff0000, RZ, 0xc0, !PT ;  /* 0xffff000020118812 */ /* 0x000fe200078ec0ff */
[----:B------:R-:W-:Y:S01]  /*5260*/  @!P0 FFMA.FTZ R39, R19, R5, -R21 ;  /* 0x0000000513278223 */ /* 0x000fe20000010815 */
[----:B------:R-:W-:Y:S02]  /*5270*/  @!P0 LOP3.LUT R21, R33, 0xffff0000, RZ, 0xc0, !PT ;  /* 0xffff000021158812 */ /* 0x000fe400078ec0ff */
[----:B------:R-:W-:Y:S02]  /*5280*/  @!P0 LOP3.LUT R5, R12, 0xffff0000, RZ, 0xc0, !PT ;  /* 0xffff00000c058812 */ /* 0x000fe400078ec0ff */
[----:B------:R-:W-:Y:S02]  /*5290*/  @!P0 LOP3.LUT R7, R4, 0xffff0000, RZ, 0xc0, !PT ;  /* 0xffff000004078812 */ /* 0x000fe400078ec0ff */
[----:B------:R-:W-:Y:S01]  /*52a0*/  @!P0 LOP3.LUT R2, R13, 0xffff0000, RZ, 0xc0, !PT ;  /* 0xffff00000d028812 */ /* 0x000fe200078ec0ff */
[C---:B------:R-:W-:Y:S04]  /*52b0*/  @!P0 FMUL.FTZ R22, R5.reuse, R16 ;  /* 0x0000001005168220 */ /* 0x040fe80000410000 */
[C---:B------:R-:W-:Y:S02]  /*52c0*/  @!P0 FMUL.FTZ R9, R2.reuse, R20 ;  /* 0x0000001402098220 */ /* 0x040fe40000410000 */
[-C--:B------:R-:W-:Y:S02]  /*52d0*/  @!P0 FMUL.FTZ R4, R2, R7.reuse ;  /* 0x0000000702048220 */ /* 0x080fe40000410000 */
[-C--:B------:R-:W-:Y:S01]  /*52e0*/  @!P0 FMUL.FTZ R2, R5, R6.reuse ;  /* 0x0000000605028220 */ /* 0x080fe20000410000 */
[----:B------:R-:W-:Y:S01]  /*52f0*/  @!P0 LOP3.LUT R5, R15, 0xffff0000, RZ, 0xc0, !PT ;  /* 0xffff00000f058812 */ /* 0x000fe200078ec0ff */
[----:B------:R-:W-:Y:S02]  /*5300*/  @!P0 FFMA.FTZ R38, R21, R7, -R9 ;  /* 0x0000000715268223 */ /* 0x000fe40000010809 */
[----:B------:R-:W-:Y:S02]  /*5310*/  @!P0 IMAD.U32 R7, R15, 0x10000, RZ ;  /* 0x000100000f078824 */ /* 0x000fe400078e00ff */
[----:B------:R-:W-:Y:S01]  /*5320*/  @!P0 FFMA.FTZ R37, R17, R6, -R22 ;  /* 0x0000000611258223 */ /* 0x000fe20000010816 */
[C---:B------:R-:W-:Y:S01]  /*5330*/  @!P0 LOP3.LUT R6, R8.reuse, 0xffff0000, RZ, 0xc0, !PT ;  /* 0xffff000008068812 */ /* 0x040fe200078ec0ff */
[----:B------:R-:W-:Y:S02]  /*5340*/  @!P0 IMAD.U32 R9, R8, 0x10000, RZ ;  /* 0x0001000008098824 */ /* 0x000fe400078e00ff */
[----:B------:R-:W-:Y:S02]  /*5350*/  @!P0 FMUL.FTZ R8, R7, R25 ;  /* 0x0000001907088220 */ /* 0x000fe40000410000 */
[C---:B------:R-:W-:Y:S02]  /*5360*/  @!P0 FMUL.FTZ R11, R5.reuse, R27 ;  /* 0x0000001b050b8220 */ /* 0x040fe40000410000 */
[-C--:B------:R-:W-:Y:S02]  /*5370*/  @!P0 FFMA.FTZ R36, R26, R9.reuse, -R8 ;  /* 0x000000091a248223 */ /* 0x080fe40000010808 */
[-C--:B------:R-:W-:Y:S02]  /*5380*/  @!P0 FMUL.FTZ R8, R5, R6.reuse ;  /* 0x0000000605088220 */ /* 0x080fe40000410000 */
[----:B------:R-:W-:Y:S01]  /*5390*/  @!P0 FFMA.FTZ R31, R28, R6, -R11 ;  /* 0x000000061c1f8223 */ /* 0x000fe2000001080b */
[----:B------:R-:W-:Y:S01]  /*53a0*/  @!P0 LOP3.LUT R6, R14, 0xffff0000, RZ, 0xc0, !PT ;  /* 0xffff00000e068812 */ /* 0x000fe200078ec0ff */
[C---:B------:R-:W-:Y:S01]  /*53b0*/  @!P0 IMAD.U32 R22, R24.reuse, 0x10000, RZ ;  /* 0x0001000018168824 */ /* 0x040fe200078e00ff */
[----:B------:R-:W-:Y:S01]  /*53c0*/  @!P0 LOP3.LUT R24, R24, 0xffff0000, RZ, 0xc0, !PT ;  /* 0xffff000018188812 */ /* 0x000fe200078ec0ff */
[----:B------:R-:W-:Y:S02]  /*53d0*/  @!P0 IMAD.U32 R5, R14, 0x10000, RZ ;  /* 0x000100000e058824 */ /* 0x000fe400078e00ff */
[----:B------:R-:W-:Y:S01]  /*53e0*/  @!P0 FMUL.FTZ R7, R7, R9 ;  /* 0x0000000907078220 */ /* 0x000fe20000410000 */
[C---:B------:R-:W-:Y:S01]  /*53f0*/  @!P0 LOP3.LUT R9, R10.reuse, 0xffff0000, RZ, 0xc0, !PT ;  /* 0xffff00000a098812 */ /* 0x040fe200078ec0ff */
[----:B------:R-:W-:Y:S01]  /*5400*/  @!P0 IMAD.U32 R11, R10, 0x10000, RZ ;  /* 0x000100000a0b8824 */ /* 0x000fe200078e00ff */
[----:B------:R-:W-:Y:S01]  /*5410*/  @!P0 LOP3.LUT R10, R34, 0xffff0000, RZ, 0xc0, !PT ;  /* 0xffff0000220a8812 */ /* 0x000fe200078ec0ff */
[C---:B------:R-:W-:Y:S02]  /*5420*/  @!P0 FMUL.FTZ R29, R5.reuse, R22 ;  /* 0x00000016051d8220 */ /* 0x040fe40000410000 */
[----:B------:R-:W-:Y:S02]  /*5430*/  @!P0 FMUL.FTZ R30, R6, R24 ;  /* 0x00000018061e8220 */ /* 0x000fe40000410000 */
[----:B------:R-:W-:Y:S01]  /*5440*/  @!P0 FFMA.FTZ R2, R16, R17, R2 ;  /* 0x0000001110028223 */ /* 0x000fe20000010002 */
[----:B------:R-:W-:Y:S01]  /*5450*/  @!P0 F2FP.BF16.PACK_AB R17, R38, R39 ;  /* 0x000000272611823e */ /* 0x000fe200000010ff */
[----:B------:R-:W-:Y:S01]  /*5460*/  @!P0 FMUL.FTZ R5, R5, R11 ;  /* 0x0000000b05058220 */ /* 0x000fe20000410000 */
[----:B------:R-:W-:Y:S01]  /*5470*/  @!P0 F2FP.BF16.PACK_AB R16, R37, R40 ;  /* 0x000000282510823e */ /* 0x000fe200000010ff */
[----:B------:R-:W-:Y:S02]  /*5480*/  @!P0 FFMA.FTZ R3, R18, R19, R3 ;  /* 0x0000001312038223 */ /* 0x000fe40000010003 */
[----:B------:R-:W-:Y:S01]  /*5490*/  @!P0 FFMA.FTZ R29, R23, R11, -R29 ;  /* 0x0000000b171d8223 */ /* 0x000fe2000001081d */
[----:B------:R-:W-:Y:S01]  /*54a0*/  @!P0 MOV R32, R16 ;  /* 0x0000001000208202 */ /* 0x000fe20000000f00 */
[-C--:B------:R-:W-:Y:S01]  /*54b0*/  @!P0 FFMA.FTZ R30, R10, R9.reuse, -R30 ;  /* 0x000000090a1e8223 */ /* 0x080fe2000001081e */
[----:B------:R-:W-:Y:S01]  /*54c0*/  @!P0 F2FP.BF16.PACK_AB R11, R31, R36 ;  /* 0x000000241f0b823e */ /* 0x000fe200000010ff */
[----:B------:R-:W-:Y:S01]  /*54d0*/  @!P0 FMUL.FTZ R6, R6, R9 ;  /* 0x0000000906068220 */ /* 0x000fe20000410000 */
[----:B------:R-:W-:Y:S01]  /*54e0*/  @!P0 F2FP.BF16.PACK_AB R9, R2, R0 ;  /* 0x000000000209823e */ /* 0x000fe200000010ff */
[----:B------:R-:W-:Y:S01]  /*54f0*/  @!P0 FFMA.FTZ R4, R20, R21, R4 ;  /* 0x0000001514048223 */ /* 0x000fe20000010004 */
[----:B------:R-:W-:Y:S01]  /*5500*/  @!P0 MOV R35, R11 ;  /* 0x0000000b00238202 */ /* 0x000fe20000000f00 */
[----:B------:R-:W-:Y:S02]  /*5510*/  @!P0 FFMA.FTZ R5, R22, R23, R5 ;  /* 0x0000001716058223 */ /* 0x000fe40000010005 */
[----:B------:R-:W-:Y:S01]  /*5520*/  @!P0 FFMA.FTZ R6, R24, R10, R6 ;  /* 0x0000000a18068223 */ /* 0x000fe20000010006 */
[----:B------:R-:W-:Y:S01]  /*5530*/  @!P0 F2FP.BF16.PACK_AB R10, R30, R29 ;  /* 0x0000001d1e0a823e */ /* 0x000fe200000010ff */
[----:B------:R-:W-:Y:S01]  /*5540*/  @!P0 FFMA.FTZ R7, R25, R26, R7 ;  /* 0x0000001a19078223 */ /* 0x000fe20000010007 */
[----:B------:R-:W-:Y:S01]  /*5550*/  @!P0 F2FP.BF16.PACK_AB R3, R4, R3 ;  /* 0x000000030403823e */ /* 0x000fe200000010ff */
        /* <DEDUP_REMOVED lines=19> */
.L_x_582:
        /* <DEDUP_REMOVED lines=21> */
.L_x_586:
[----:B------:R-:W-:Y:S05]  /*57e0*/  BSYNC B1 ;  /* 0x0000000000017941 */ /* 0x000fea0003800000 */
.L_x_581:
        /* <DEDUP_REMOVED lines=55> */
.L_x_598:
[----:B-1----:R-:W-:Y:S05]  /*5b60*/  BSYNC B0 ;  /* 0x0000000000007941 */ /* 0x002fea0003800000 */
.L_x_597:
        /* <DEDUP_REMOVED lines=22> */
.L_x_580:
[----:B------:R-:W-:Y:S01]  /*5cd0*/  IMAD.MOV.U32 R0, RZ, RZ, c[0x0][0x2c4] ;  /* 0x0000b100ff007624 */ /* 0x000fe200078e00ff */
[----:B------:R-:W-:Y:S01]  /*5ce0*/  IADD3 R2, R212, 0x1, -R213 ;  /* 0x00000001d4027810 */ /* 0x000fe20007ffe8d5 */
[----:B-1----:R-:W-:-:S02]  /*5cf0*/  IMAD.MOV.U32 R4, RZ, RZ, c[0x0][0x32c] ;  /* 0x0000cb00ff047624 */ /* 0x002fc400078e00ff */
[----:B------:R-:W-:Y:S01]  /*5d00*/  IMAD.IADD R11, R112, 0x1, R113 ;  /* 0x00000001700b7824 */ /* 0x000fe200078e0271 */
[----:B------:R-:W-:Y:S02]  /*5d10*/  ISETP.NE.AND P3, PT, R0, 0x1, PT ;  /* 0x000000010000780c */ /* 0x000fe40003f65270 */
[----:B------:R-:W-:Y:S02]  /*5d20*/  IADD3 R0, R225, 0x7f, RZ ;  /* 0x0000007fe1007810 */ /* 0x000fe40007ffe0ff */
[----:B------:R-:W-:-:S09]  /*5d30*/  ISETP.GE.AND P1, PT, R4, 0x1, PT ;  /* 0x000000010400780c */ /* 0x000fd20003f26270 */
[----:B------:R-:W-:-:S05]  /*5d40*/  @P3 IMAD.HI.U32 R3, R0, c[0x0][0x2c8], RZ ;  /* 0x0000b20000033a27 */ /* 0x000fca00078e00ff */
[----:B------:R-:W-:-:S05]  /*5d50*/  @P3 SHF.R.U32.HI R0, RZ, c[0x0][0x2cc], R3 ;  /* 0x0000b300ff003a19 */ /* 0x000fca0000011603 */
[----:B------:R-:W-:-:S05]  /*5d60*/  IMAD.IADD R0, R2, 0x1, R0 ;  /* 0x0000000102007824 */ /* 0x000fca00078e0200 */
[----:B------:R-:W-:Y:S01]  /*5d70*/  IADD3 R3, R0, c[0x0][0x328], RZ ;  /* 0x0000ca0000037a10 */ /* 0x000fe20007ffe0ff */
[----:B------:R-:W-:Y:S05]  /*5d80*/  @!P1 BRA `(.L_x_600) ;  /* 0x0000011000009947 */ /* 0x000fea0003800000 */
[C---:B------:R-:W-:Y:S01]  /*5d90*/  ISETP.GT.AND P0, PT, R0.reuse, RZ, PT ;  /* 0x000000ff0000720c */ /* 0x040fe20003f04270 */
[----:B------:R-:W-:Y:S01]  /*5da0*/  BSSY B0, `(.L_x_601) ;  /* 0x000000d000007945 */ /* 0x000fe20003800000 */
[----:B------:R-:W-:Y:S01]  /*5db0*/  IADD3 R2, R0, -0x1, RZ ;  /* 0xffffffff00027810 */ /* 0x000fe20007ffe0ff */
[----:B------:R-:W-:-:S10]  /*5dc0*/  IMAD.MOV.U32 R4, RZ, RZ, c[0x0][0x32c] ;  /* 0x0000cb00ff047624 */ /* 0x000fd400078e00ff */
[----:B------:R-:W-:Y:S05]  /*5dd0*/  @P0 BRA `(.L_x_602) ;  /* 0x0000006000000947 */ /* 0x000fea0003800000 */
[----:B------:R-:W-:Y:S01]  /*5de0*/  ISETP.NE.AND P0, PT, R4, 0x1, PT ;  /* 0x000000010400780c */ /* 0x000fe20003f05270 */
[----:B------:R-:W-:-:S12]  /*5df0*/  IMAD.MOV R0, RZ, RZ, -R0 ;  /* 0x000000ffff007224 */ /* 0x000fd800078e0a00 */
[----:B------:R-:W-:-:S05]  /*5e00*/  @P0 IMAD.HI.U32 R2, R0, c[0x0][0x330], RZ ;  /* 0x0000cc0000020a27 */ /* 0x000fca00078e00ff */
[----:B------:R-:W-:-:S04]  /*5e10*/  @P0 SHF.R.U32.HI R0, RZ, c[0x0][0x334], R2 ;  /* 0x0000cd00ff000a19 */ /* 0x000fc80000011602 */
[----:B------:R-:W-:Y:S01]  /*5e20*/  LOP3.LUT R2, RZ, R0, RZ, 0x33, !PT ;  /* 0x00000000ff027212 */ /* 0x000fe200078e33ff */
[----:B------:R-:W-:Y:S05]  /*5e30*/  BRA `(.L_x_603) ;  /* 0x0000003000007947 */ /* 0x000fea0003800000 */
.L_x_602:
[----:B------:R-:W-:-:S13]  /*5e40*/  ISETP.NE.AND P0, PT, R4, 0x1, PT ;  /* 0x000000010400780c */ /* 0x000fda0003f05270 */
[----:B------:R-:W-:-:S05]  /*5e50*/  @P0 IMAD.HI.U32 R0, R2, c[0x0][0x330], RZ ;  /* 0x0000cc0002000a27 */ /* 0x000fca00078e00ff */
[----:B------:R-:W-:Y:S02]  /*5e60*/  @P0 SHF.R.U32.HI R2, RZ, c[0x0][0x334], R0 ;  /* 0x0000cd00ff020a19 */ /* 0x000fe40000011600 */
.L_x_603:
[----:B------:R-:W-:Y:S05]  /*5e70*/  BSYNC B0 ;  /* 0x0000000000007941 */ /* 0x000fea0003800000 */
.L_x_601:
[----:B------:R-:W-:-:S05]  /*5e80*/  IMAD R2, R2, R4, c[0x0][0x32c] ;  /* 0x0000cb0002027624 */ /* 0x000fca00078e0204 */
[----:B------:R-:W-:-:S04]  /*5e90*/  IMNMX R3, R3, R2, PT ;  /* 0x0000000203037217 */ /* 0x000fc80003800200 */
.L_x_600:
[----:B------:R-:W-:Y:S01]  /*5ea0*/  IADD3 R3, R3, 0x1f, RZ ;  /* 0x0000001f03037810 */ /* 0x000fe20007ffe0ff */
[----:B------:R-:W-:-:S03]  /*5eb0*/  @P3 IMAD.HI.U32 R2, R225, c[0x0][0x2c8], RZ ;  /* 0x0000b200e1023a27 */ /* 0x000fc600078e00ff */
[----:B------:R-:W-:Y:S01]  /*5ec0*/  SHF.R.S32.HI R4, RZ, 0x1f, R3 ;  /* 0x0000001fff047819 */ /* 0x000fe20000011403 */
[----:B------:R-:W-:Y:S01]  /*5ed0*/  IMAD.MOV.U32 R0, RZ, RZ, R225 ;  /* 0x000000ffff007224 */ /* 0x000fe200078e00e1 */
[----:B------:R-:W-:Y:S02]  /*5ee0*/  @P3 SHF.R.U32.HI R0, RZ, c[0x0][0x2cc], R2 ;  /* 0x0000b300ff003a19 */ /* 0x000fe40000011602 */
        /* <DEDUP_REMOVED lines=16> */
.L_x_606:
[----:B------:R-:W-:-:S04]  /*5ff0*/  MOV R3, c[0x0][0x32c] ;  /* 0x0000cb0000037a02 */ /* 0x000fc80000000f00 */
[----:B------:R-:W-:-:S13]  /*6000*/  ISETP.NE.AND P0, PT, R3, 0x1, PT ;  /* 0x000000010300780c */ /* 0x000fda0003f05270 */
[----:B------:R-:W-:-:S05]  /*6010*/  @P0 IMAD.HI.U32 R3, R0, c[0x0][0x330], RZ ;  /* 0x0000cc0000030a27 */ /* 0x000fca00078e00ff */
[----:B------:R-:W-:Y:S02]  /*6020*/  @P0 SHF.R.U32.HI R0, RZ, c[0x0][0x334], R3 ;  /* 0x0000cd00ff000a19 */ /* 0x000fe40000011603 */
.L_x_607:
[----:B------:R-:W-:Y:S05]  /*6030*/  BSYNC B0 ;  /* 0x0000000000007941 */ /* 0x000fea0003800000 */
.L_x_605:
[----:B------:R-:W-:-:S05]  /*6040*/  IMAD R0, R0, c[0x0][0x32c], RZ ;  /* 0x0000cb0000007a24 */ /* 0x000fca00078e02ff */
[----:B------:R-:W-:-:S04]  /*6050*/  IMNMX R2, R2, R0, !PT ;  /* 0x0000000002027217 */ /* 0x000fc80007800200 */
.L_x_604:
[----:B------:R-:W-:Y:S01]  /*6060*/  SHF.R.S32.HI R0, RZ, 0x1f, R2 ;  /* 0x0000001fff007819 */ /* 0x000fe20000011402 */
[----:B------:R-:W-:Y:S03]  /*6070*/  BSSY B0, `(.L_x_608) ;  /* 0x0000025000007945 */ /* 0x000fe60003800000 */
[----:B------:R-:W-:-:S04]  /*6080*/  LEA.HI R0, R0, R2, RZ, 0x5 ;  /* 0x0000000200007211 */ /* 0x000fc800078f28ff */
[----:B------:R-:W-:-:S04]  /*6090*/  SHF.R.S32.HI R0, RZ, 0x5, R0 ;  /* 0x00000005ff007819 */ /* 0x000fc80000011400 */
[----:B------:R-:W-:Y:S01]  /*60a0*/  IMNMX R5, RZ, R0, !PT ;  /* 0x00000000ff057217 */ /* 0x000fe20007800200 */
[----:B------:R-:W-:-:S03]  /*60b0*/  IMAD.MOV.U32 R0, RZ, RZ, RZ ;  /* 0x000000ffff007224 */ /* 0x000fc600078e00ff */
[----:B------:R-:W-:-:S13]  /*60c0*/  ISETP.GT.AND P0, PT, R7, R5, PT ;  /* 0x000000050700720c */ /* 0x000fda0003f04270 */
        /* <DEDUP_REMOVED lines=31> */
.L_x_609:
[----:B------:R-:W-:Y:S05]  /*62c0*/  BSYNC B0 ;  /* 0x0000000000007941 */ /* 0x000fea0003800000 */
.L_x_608:
[----:B------:R-:W-:Y:S01]  /*62d0*/  IMAD R209, R248, R0, R5 ;  /* 0x00000000f8d17224 */ /* 0x000fe200078e0205 */
[----:B------:R-:W-:Y:S01]  /*62e0*/  MOV R20, RZ ;  /* 0x000000ff00147202 */ /* 0x000fe20000000f00 */
[----:B------:R-:W-:Y:S01]  /*62f0*/  IMAD.MOV.U32 R133, RZ, RZ, RZ ;  /* 0x000000ffff857224 */ /* 0x000fe200078e00ff */
[----:B------:R-:W-:Y:S01]  /*6300*/  CS2R R94, SRZ ;  /* 0x00000000005e7805 */ /* 0x000fe2000001ff00 */
[--C-:B------:R-:W-:Y:S01]  /*6310*/  IMAD.IADD R2, R209, 0x1, R0.reuse ;  /* 0x00000001d1027824 */ /* 0x100fe200078e0200 */
        /* <DEDUP_REMOVED lines=73> */
[----:B------:R-:W-:Y:S01]  /*67b0*/  IMAD R5, R237, 0x20, R214 ;  /* 0x00000020ed057824 */ /* 0x000fe200078e02d6 */
[----:B------:R-:W-:Y:S01]  /*67c0*/  ISETP.NE.U32.AND P0, PT, RZ, c[0x0][0x348], PT ;  /* 0x0000d200ff007a0c */ /* 0x000fe20003f05070 */
[----:B------:R-:W-:Y:S01]  /*67d0*/  IMAD.MOV.U32 R14, RZ, RZ, R136 ;  /* 0x000000ffff0e7224 */ /* 0x000fe200078e0088 */
[----:B------:R-:W-:Y:S01]  /*67e0*/  SHF.R.S32.HI R18, RZ, 0x1f, R235 ;  /* 0x0000001fff127819 */ /* 0x000fe200000114eb */
[----:B------:R-:W-:Y:S01]  /*67f0*/  IMAD R0, R0, c[0x0][0x178], RZ ;  /* 0x00005e0000007a24 */ /* 0x000fe200078e02ff */
[----:B------:R-:W-:Y:S01]  /*6800*/  ISETP.NE.AND.EX P0, PT, RZ, c[0x0][0x34c], PT, P0 ;  /* 0x0000d300ff007a0c */ /* 0x000fe20003f05300 */
[----:B------:R-:W-:Y:S01]  /*6810*/  IMAD.IADD R5, R225, 0x1, R5 ;  /* 0x00000001e1057824 */ /* 0x000fe200078e0205 */
[----:B------:R-:W-:Y:S01]  /*6820*/  SHF.R.S32.HI R9, RZ, 0x1f, R214 ;  /* 0x0000001fff097819 */ /* 0x000fe200000114d6 */
[----:B------:R-:W-:Y:S01]  /*6830*/  IMAD R0, R119, c[0x0][0x17c], R0 ;  /* 0x00005f0077007a24 */ /* 0x000fe200078e0200 */
[----:B------:R-:W-:Y:S01]  /*6840*/  SEL R6, R18, RZ, !P0 ;  /* 0x000000ff12067207 */ /* 0x000fe20004000000 */
[----:B------:R-:W-:Y:S01]  /*6850*/  @P3 IMAD.HI.U32 R7, R5, c[0x0][0x2c8], RZ ;  /* 0x0000b20005073a27 */ /* 0x000fe200078e00ff */
[----:B------:R-:W-:-:S02]  /*6860*/  SEL R4, R235, RZ, !P0 ;  /* 0x000000ffeb047207 */ /* 0x000fc40004000000 */
[----:B------:R-:W-:Y:S01]  /*6870*/  ISETP.GE.AND P6, PT, R138, c[0x0][0x1d4], PT ;  /* 0x000075008a007a0c */ /* 0x000fe20003fc6270 */
[----:B------:R-:W-:Y:S01]  /*6880*/  IMAD R6, R6, c[0x0][0x1c0], RZ ;  /* 0x0000700006067a24 */ /* 0x000fe200078e02ff */
[----:B------:R-:W-:Y:S02]  /*6890*/  SHF.R.S32.HI R15, RZ, 0x1f, R136 ;  /* 0x0000001fff0f7819 */ /* 0x000fe40000011488 */
[----:B------:R-:W-:Y:S01]  /*68a0*/  ISETP.GE.AND P2, PT, R136, c[0x0][0x1d4], PT ;  /* 0x0000750088007a0c */ /* 0x000fe20003f46270 */
[----:B------:R-:W-:Y:S01]  /*68b0*/  IMAD R6, R4, c[0x0][0x1c4], R6 ;  /* 0x0000710004067a24 */ /* 0x000fe200078e0206 */
[----:B------:R-:W-:Y:S02]  /*68c0*/  ISETP.GE.AND P5, PT, R216, c[0x0][0x1d4], PT ;  /* 0x00007500d8007a0c */ /* 0x000fe40003fa6270 */
[----:B------:R-:W-:Y:S01]  /*68d0*/  ISETP.GE.AND P4, PT, R217, c[0x0][0x1d4], PT ;  /* 0x00007500d9007a0c */ /* 0x000fe20003f86270 */
[----:B-1----:R-:W-:Y:S01]  /*68e0*/  IMAD.WIDE.U32 R2, R119, c[0x0][0x178], RZ ;  /* 0x00005e0077027a25 */ /* 0x002fe200078e00ff */
[----:B------:R-:W-:-:S02]  /*68f0*/  LOP3.LUT R215, R215, 0xfffffffe, RZ, 0xc0, !PT ;  /* 0xfffffffed7d77812 */ /* 0x000fc400078ec0ff */
[----:B------:R-:W-:Y:S02]  /*6900*/  IADD3 R106, R236, -0x1, RZ ;  /* 0xffffffffec6a7810 */ /* 0x000fe40007ffe0ff */
[----:B------:R-:W-:Y:S01]  /*6910*/  IADD3 R3, R3, R0, RZ ;  /* 0x0000000003037210 */ /* 0x000fe20007ffe0ff */
[----:B------:R-:W-:Y:S01]  /*6920*/  IMAD.MOV.U32 R0, RZ, RZ, R5 ;  /* 0x000000ffff007224 */ /* 0x000fe200078e0005 */
[----:B------:R-:W-:Y:S02]  /*6930*/  @P3 SHF.R.U32.HI R0, RZ, c[0x0][0x2cc], R7 ;  /* 0x0000b300ff003a19 */ /* 0x000fe40000011607 */
[----:B------:R-:W-:Y:S01]  /*6940*/  @P2 LOP3.LUT R215, R215, 0x1, RZ, 0xfc, !PT ;  /* 0x00000001d7d72812 */ /* 0x000fe200078efcff */
[C---:B------:R-:W-:Y:S01]  /*6950*/  IMAD.WIDE.U32 R2, R227.reuse, c[0x0][0x1b8], R2 ;  /* 0x00006e00e3027a25 */ /* 0x040fe200078e0002 */
[----:B------:R-:W-:Y:S02]  /*6960*/  SHF.R.S32.HI R8, RZ, 0x1f, R0 ;  /* 0x0000001fff087819 */ /* 0x000fe40000011400 */
[----:B------:R-:W-:Y:S01]  /*6970*/  IADD3 R7, -R0, RZ, RZ ;  /* 0x000000ff00077210 */ /* 0x000fe20007ffe1ff */
[----:B------:R-:W-:Y:S01]  /*6980*/  IMAD R3, R227, c[0x0][0x1bc], R3 ;  /* 0x00006f00e3037a24 */ /* 0x000fe200078e0203 */
[----:B------:R-:W-:Y:S01]  /*6990*/  LOP3.LUT R215, R215, 0xfffffffd, RZ, 0xc0, !PT ;  /* 0xfffffffdd7d77812 */ /* 0x000fe200078ec0ff */
[----:B------:R-:W-:Y:S01]  /*69a0*/  IMAD R8, R8, c[0x0][0x1b0], RZ ;  /* 0x00006c0008087a24 */ /* 0x000fe200078e02ff */
[----:B------:R-:W-:Y:S01]  /*69b0*/  ISETP.GE.AND P3, PT, R138, c[0x0][0x198], PT ;  /* 0x000066008a007a0c */ /* 0x000fe20003f66270 */
[----:B------:R-:W-:Y:S01]  /*69c0*/  IMAD.WIDE.U32 R2, R4, c[0x0][0x1c0], R2 ;  /* 0x0000700004027a25 */ /* 0x000fe200078e0002 */
[----:B------:R-:W-:-:S03]  /*69d0*/  IADD3 R4, P0, R214, R11, RZ ;  /* 0x0000000bd6047210 */ /* 0x000fc60007f1e0ff */
[----:B------:R-:W-:Y:S01]  /*69e0*/  IMAD.IADD R3, R3, 0x1, R6 ;  /* 0x0000000103037824 */ /* 0x000fe200078e0206 */
[----:B------:R-:W-:Y:S01]  /*69f0*/  LEA.HI.X.SX32 R6, R11, R9, 0x1, P0 ;  /* 0x000000090b067211 */ /* 0x000fe200000f0eff */
[----:B------:R-:W-:Y:S02]  /*6a00*/  IMAD R5, R7, c[0x0][0x2c4], R5 ;  /* 0x0000b10007057a24 */ /* 0x000fe400078e0205 */
[C---:B------:R-:W-:Y:S02]  /*6a10*/  IMAD R12, R0.reuse, c[0x0][0x1b4], R8 ;  /* 0x00006d00000c7a24 */ /* 0x040fe400078e0208 */
[----:B------:R-:W-:Y:S01]  /*6a20*/  IMAD.WIDE.U32 R2, R0, c[0x0][0x1b0], R2 ;  /* 0x00006c0000027a25 */ /* 0x000fe200078e0002 */
[----:B------:R-:W-:-:S03]  /*6a30*/  SHF.R.S32.HI R11, RZ, 0x1f, R5 ;  /* 0x0000001fff0b7819 */ /* 0x000fc60000011405 */
[C---:B------:R-:W-:Y:S01]  /*6a40*/  IMAD R0, R6.reuse, c[0x0][0x1e0], RZ ;  /* 0x0000780006007a24 */ /* 0x040fe200078e02ff */
[----:B------:R-:W-:Y:S01]  /*6a50*/  IADD3 R3, R3, R12, RZ ;  /* 0x0000000c03037210 */ /* 0x000fe20007ffe0ff */
[----:B------:R-:W-:Y:S02]  /*6a60*/  IMAD R10, R6, c[0x0][0x208], RZ ;  /* 0x00008200060a7a24 */ /* 0x000fe400078e02ff */
[C---:B------:R-:W-:Y:S01]  /*6a70*/  IMAD R13, R4.reuse, c[0x0][0x1e4], R0 ;  /* 0x00007900040d7a24 */ /* 0x040fe200078e0200 */
[----:B------:R-:W-:Y:S01]  /*6a80*/  SEL R0, RZ, 0xffffffff, P6 ;  /* 0xffffffffff007807 */ /* 0x000fe20003000000 */
[----:B------:R-:W-:-:S04]  /*6a90*/  IMAD.WIDE.U32 R6, R4, c[0x0][0x1e0], R14 ;  /* 0x0000780004067a25 */ /* 0x000fc800078e000e */
[----:B------:R-:W-:-:S04]  /*6aa0*/  IMAD.WIDE.U32 R8, R4, c[0x0][0x208], R14 ;  /* 0x0000820004087a25 */ /* 0x000fc800078e000e */
[----:B------:R-:W-:Y:S01]  /*6ab0*/  IMAD R12, R4, c[0x0][0x20c], R10 ;  /* 0x00008300040c7a24 */ /* 0x000fe200078e020a */
[----:B------:R-:W-:Y:S01]  /*6ac0*/  SEL R10, RZ, 0x1, P2 ;  /* 0x00000001ff0a7807 */ /* 0x000fe20001000000 */
[----:B------:R-:W-:Y:S01]  /*6ad0*/  IMAD R4, R11, c[0x0][0x1a8], RZ ;  /* 0x00006a000b047a24 */ /* 0x000fe200078e02ff */
[----:B------:R-:W-:Y:S01]  /*6ae0*/  ISETP.GE.AND P2, PT, R216, c[0x0][0x198], PT ;  /* 0x00006600d8007a0c */ /* 0x000fe20003f46270 */
[----:B------:R-:W-:Y:S02]  /*6af0*/  IMAD.SHL.U32 R0, R0, 0x2, RZ ;  /* 0x0000000200007824 */ /* 0x000fe400078e00ff */
[C---:B------:R-:W-:Y:S02]  /*6b00*/  IMAD R4, R5.reuse, c[0x0][0x1ac], R4 ;  /* 0x00006b0005047a24 */ /* 0x040fe400078e0204 */
[----:B------:R-:W-:Y:S01]  /*6b10*/  IMAD.WIDE.U32 R2, R5, c[0x0][0x1a8], R2 ;  /* 0x00006a0005027a25 */ /* 0x000fe200078e0002 */
[----:B------:R-:W-:Y:S02]  /*6b20*/  LOP3.LUT R10, R0, 0x2, R10, 0xe2, !PT ;  /* 0x00000002000a7812 */ /* 0x000fe400078ee20a */
[----:B------:R-:W-:Y:S01]  /*6b30*/  IADD3 R5, R9, R12, RZ ;  /* 0x0000000c09057210 */ /* 0x000fe20007ffe0ff */
[----:B------:R-:W-:Y:S01]  /*6b40*/  IMAD.IADD R0, R3, 0x1, R4 ;  /* 0x0000000103007824 */ /* 0x000fe200078e0204 */
[C---:B------:R-:W-:Y:S01]  /*6b50*/  LEA R17, P0, R2.reuse, c[0x0][0x160], 0x1 ;  /* 0x0000580002117a11 */ /* 0x040fe200078008ff */
[----:B------:R-:W-:Y:S01]  /*6b60*/  IMAD.IADD R7, R7, 0x1, R13 ;  /* 0x0000000107077824 */ /* 0x000fe200078e020d */
[----:B------:R-:W-:Y:S01]  /*6b70*/  SEL R9, RZ, 0x4, P5 ;  /* 0x00000004ff097807 */ /* 0x000fe20002800000 */
[----:B------:R-:W-:Y:S01]  /*6b80*/  IMAD.MOV.U32 R4, RZ, RZ, R8 ;  /* 0x000000ffff047224 */ /* 0x000fe200078e0008 */
[----:B------:R-:W-:Y:S01]  /*6b90*/  LEA.HI.X R16, R2, c[0x0][0x164], R0, 0x1, P0 ;  /* 0x0000590002107a11 */ /* 0x000fe200000f0c00 */
[----:B------:R-:W-:Y:S01]  /*6ba0*/  IMAD.WIDE.U32 R6, R227, c[0x0][0x1e8], R6 ;  /* 0x00007a00e3067a25 */ /* 0x000fe200078e0006 */
[----:B------:R-:W-:-:S02]  /*6bb0*/  ISETP.NE.U32.AND P0, PT, RZ, c[0x0][0x350], PT ;  /* 0x0000d400ff007a0c */ /* 0x000fc40003f05070 */
[----:B------:R-:W-:Y:S01]  /*6bc0*/  SEL R8, RZ, 0x8, P4 ;  /* 0x00000008ff087807 */ /* 0x000fe20002000000 */
[C---:B------:R-:W-:Y:S01]  /*6bd0*/  IMAD.WIDE.U32 R4, R227.reuse, c[0x0][0x210], R4 ;  /* 0x00008400e3047a25 */ /* 0x040fe200078e0004 */
[----:B------:R-:W-:Y:S02]  /*6be0*/  ISETP.NE.AND.EX P0, PT, RZ, c[0x0][0x354], PT, P0 ;  /* 0x0000d500ff007a0c */ /* 0x000fe40003f05300 */
[----:B------:R-:W-:Y:S01]  /*6bf0*/  LOP3.LUT R123, R8, R10, R9, 0xfe, !PT ;  /* 0x0000000a087b7212 */ /* 0x000fe200078efe09 */
[C---:B------:R-:W-:Y:S01]  /*6c00*/  IMAD R7, R227.reuse, c[0x0][0x1ec], R7 ;  /* 0x00007b00e3077a24 */ /* 0x040fe200078e0207 */
[----:B------:R-:W-:Y:S01]  /*6c10*/  IADD3 R13, R214, R225, RZ ;  /* 0x000000e1d60d7210 */ /* 0x000fe20007ffe0ff */
[----:B------:R-:W-:Y:S01]  /*6c20*/  IMAD R5, R227, c[0x0][0x214], R5 ;  /* 0x00008500e3057a24 */ /* 0x000fe200078e0205 */
[----:B--2---:R-:W-:Y:S01]  /*6c30*/  @P1 MOV R2, R19 ;  /* 0x0000001300021202 */ /* 0x004fe20000000f00 */
[----:B------:R-:W-:Y:S01]  /*6c40*/  @!P1 IMAD.MOV.U32 R2, RZ, RZ, R235 ;  /* 0x000000ffff029224 */ /* 0x000fe200078e00eb */
[----:B------:R-:W-:Y:S01]  /*6c50*/  @P1 SHF.R.S32.HI R3, RZ, 0x1f, R19 ;  /* 0x0000001fff031819 */ /* 0x000fe20000011413 */
[----:B------:R-:W-:Y:S01]  /*6c60*/  @!P1 IMAD.MOV.U32 R3, RZ, RZ, R18 ;  /* 0x000000ffff039224 */ /* 0x000fe200078e0012 */
[----:B------:R-:W-:-:S02]  /*6c70*/  ISETP.GE.AND P1, PT, R217, c[0x0][0x198], PT ;  /* 0x00006600d9007a0c */ /* 0x000fc40003f26270 */
[----:B------:R-:W-:Y:S02]  /*6c80*/  SEL R0, R2, RZ, !P0 ;  /* 0x000000ff02007207 */ /* 0x000fe40004000000 */
[----:B------:R-:W-:Y:S02]  /*6c90*/  SEL R2, R3, RZ, !P0 ;  /* 0x000000ff03027207 */ /* 0x000fe40004000000 */
[----:B------:R-:W-:Y:S01]  /*6ca0*/  ISETP.GE.AND P0, PT, R136, c[0x0][0x198], PT ;  /* 0x0000660088007a0c */ /* 0x000fe20003f06270 */
[----:B------:R-:W-:-:S04]  /*6cb0*/  IMAD.WIDE.U32 R220, R0, c[0x0][0x1f0], R6 ;  /* 0x00007c0000dc7a25 */ /* 0x000fc800078e0006 */
[C---:B------:R-:W-:Y:S02]  /*6cc0*/  IMAD R8, R2.reuse, c[0x0][0x1f0], RZ ;  /* 0x00007c0002087a24 */ /* 0x040fe400078e02ff */
[----:B------:R-:W-:Y:S02]  /*6cd0*/  IMAD R3, R2, c[0x0][0x218], RZ ;  /* 0x0000860002037a24 */ /* 0x000fe400078e02ff */
[----:B------:R-:W-:-:S04]  /*6ce0*/  IMAD.WIDE.U32 R222, R0, c[0x0][0x218], R4 ;  /* 0x0000860000de7a25 */ /* 0x000fc800078e0004 */
[C---:B------:R-:W-:Y:S01]  /*6cf0*/  IMAD R2, R0.reuse, c[0x0][0x1f4], R8 ;  /* 0x00007d0000027a24 */ /* 0x040fe200078e0208 */
[----:B------:R-:W-:Y:S01]  /*6d00*/  @P0 LOP3.LUT R215, R215, 0x2, RZ, 0xfc, !PT ;  /* 0x00000002d7d70812 */ /* 0x000fe200078efcff */
[----:B------:R-:W-:Y:S02]  /*6d10*/  IMAD R0, R0, c[0x0][0x21c], R3 ;  /* 0x0000870000007a24 */ /* 0x000fe400078e0203 */
[----:B------:R-:W-:-:S03]  /*6d20*/  IMAD.IADD R219, R221, 0x1, R2 ;  /* 0x00000001dddb7824 */ /* 0x000fc600078e0202 */
[----:B------:R-:W-:Y:S01]  /*6d30*/  IADD3 R224, R223, R0, RZ ;  /* 0x00000000dfe07210 */ /* 0x000fe20007ffe0ff */
[----:B------:R-:W-:Y:S05]  /*6d40*/  BRA.DIV ~URZ, `(.L_x_611) ;  /* 0x000190827f007947 */ /* 0x000fea000b800000 */
[----:B------:R1:W2:Y:S02]  /*6d50*/  SHFL.IDX PT, R10, R16, RZ, 0x181f ;  /* 0x00181fff100a7589 */ /* 0x0002a400000e0000 */
.L_x_794:
[----:B------:R-:W-:Y:S05]  /*6d60*/  BRA.DIV ~URZ, `(.L_x_612) ;  /* 0x000190d27f007947 */ /* 0x000fea000b800000 */
[----:B------:R3:W4:Y:S02]  /*6d70*/  SHFL.IDX PT, R2, R17, RZ, 0x181f ;  /* 0x00181fff11027589 */ /* 0x00072400000e0000 */
.L_x_795:
[----:B------:R-:W-:Y:S01]  /*6d80*/  IMAD R68, R213, c[0x0][0x2c4], RZ ;  /* 0x0000b100d5447a24 */ /* 0x000fe200078e02ff */
[----:B------:R-:W-:Y:S01]  /*6d90*/  SHF.R.S32.HI R71, RZ, 0x1f, R138 ;  /* 0x0000001fff477819 */ /* 0x000fe2000001148a */
[----:B------:R-:W-:Y:S01]  /*6da0*/  BSSY B0, `(.L_x_613) ;  /* 0x000001a000007945 */ /* 0x000fe20003800000 */
[----:B------:R-:W-:Y:S02]  /*6db0*/  LOP3.LUT R215, R215, 0xfffffff7, RZ, 0xc0, !PT ;  /* 0xfffffff7d7d77812 */ /* 0x000fe400078ec0ff */
[----:B------:R-:W-:Y:S02]  /*6dc0*/  ISETP.GE.AND P0, PT, R13, R68, PT ;  /* 0x000000440d00720c */ /* 0x000fe40003f06270 */
[----:B------:R-:W-:Y:S02]  /*6dd0*/  LEA.HI R69, R71, R138, RZ, 0x3 ;  /* 0x0000008a47457211 */ /* 0x000fe400078f18ff */
[----:B------:R-:W-:-:S02]  /*6de0*/  SHF.R.S32.HI R12, RZ, 0x1f, R217 ;  /* 0x0000001fff0c7819 */ /* 0x000fc400000114d9 */
[----:B------:R-:W-:Y:S02]  /*6df0*/  LOP3.LUT R0, R69, 0xfffffff8, RZ, 0xc0, !PT ;  /* 0xfffffff845007812 */ /* 0x000fe400078ec0ff */
[----:B------:R-:W-:Y:S02]  /*6e00*/  SHF.R.S32.HI R11, RZ, 0x1f, R216 ;  /* 0x0000001fff0b7819 */ /* 0x000fe400000114d8 */
[----:B------:R-:W-:-:S03]  /*6e10*/  SHF.R.S32.HI R24, RZ, 0x1f, R0 ;  /* 0x0000001fff187819 */ /* 0x000fc60000011400 */
[----:B------:R-:W-:Y:S01]  /*6e20*/  @P0 LOP3.LUT R215, R215, 0x8, RZ, 0xfc, !PT ;  /* 0x00000008d7d70812 */ /* 0x000fe200078efcff */
[----:B------:R-:W-:Y:S05]  /*6e30*/  @P0 BRA `(.L_x_614) ;  /* 0x0000010000000947 */ /* 0x000fea0003800000 */
[----:B----4-:R-:W-:-:S04]  /*6e40*/  LEA R8, P0, R136, R2, 0x1 ;  /* 0x0000000288087211 */ /* 0x010fc800078008ff */
[----:B--2---:R-:W-:Y:S02]  /*6e50*/  LEA.HI.X R9, R136, R10, R15, 0x1, P0 ;  /* 0x0000000a88097211 */ /* 0x004fe400000f0c0f */
[----:B------:R-:W-:-:S04]  /*6e60*/  LEA R6, P0, R0, R2, 0x1 ;  /* 0x0000000200067211 */ /* 0x000fc800078008ff */
[----:B------:R-:W-:Y:S02]  /*6e70*/  LEA.HI.X R7, R0, R10, R24, 0x1, P0 ;  /* 0x0000000a00077211 */ /* 0x000fe400000f0c18 */
[----:B------:R-:W-:-:S04]  /*6e80*/  LEA R4, P0, R216, R2, 0x1 ;  /* 0x00000002d8047211 */ /* 0x000fc800078008ff */
[----:B------:R-:W-:Y:S02]  /*6e90*/  LEA.HI.X R5, R216, R10, R11, 0x1, P0 ;  /* 0x0000000ad8057211 */ /* 0x000fe400000f0c0b */
[----:B------:R-:W-:-:S04]  /*6ea0*/  LEA R2, P0, R217, R2, 0x1 ;  /* 0x00000002d9027211 */ /* 0x000fc800078008ff */
[----:B------:R-:W-:Y:S02]  /*6eb0*/  LEA.HI.X R3, R217, R10, R12, 0x1, P0 ;  /* 0x0000000ad9037211 */ /* 0x000fe400000f0c0c */
[----:B------:R-:W-:-:S13]  /*6ec0*/  LOP3.LUT P0, RZ, R215, 0x2, RZ, 0xc0, !PT ;  /* 0x00000002d7ff7812 */ /* 0x000fda000780c0ff */
[----:B------:R-:W-:Y:S01]  /*6ed0*/  @!PT LDS RZ, [RZ] ;  /* 0x00000000fffff984 */ /* 0x000fe20000000800 */
[----:B------:R-:W-:Y:S01]  /*6ee0*/  @!PT LDS RZ, [RZ] ;  /* 0x00000000fffff984 */ /* 0x000fe20000000800 */
[----:B------:R-:W-:Y:S01]  /*6ef0*/  @!PT LDS RZ, [RZ] ;  /* 0x00000000fffff984 */ /* 0x000fe20000000800 */
[----:B------:R2:W-:Y:S04]  /*6f00*/  LDGSTS.E.BYPASS.LTC128B.128 [R196+0x10080], [R8.64], !P0 ;  /* 0x1008000008c47fae */ /* 0x0005e8000c101d46 */
[----:B------:R2:W-:Y:S04]  /*6f10*/  LDGSTS.E.BYPASS.LTC128B.128 [R196+0x14080], [R6.64], !P3 ;  /* 0x1408000006c47fae */ /* 0x0005e8000d901d46 */
[----:B------:R2:W-:Y:S04]  /*6f20*/  LDGSTS.E.BYPASS.LTC128B.128 [R196+0x18080], [R4.64], !P2 ;  /* 0x1808000004c47fae */ /* 0x0005e8000d101d46 */
[----:B------:R2:W-:Y:S02]  /*6f30*/  LDGSTS.E.BYPASS.LTC128B.128 [R196+0x1c080], [R2.64], !P1 ;  /* 0x1c08000002c47fae */ /* 0x0005e4000c901d46 */
.L_x_614:
[----:B------:R-:W-:Y:S05]  /*6f40*/  BSYNC B0 ;  /* 0x0000000000007941 */ /* 0x000fea0003800000 */
.L_x_613:
[----:B------:R-:W-:Y:S05]  /*6f50*/  BRA.DIV ~URZ, `(.L_x_615) ;  /* 0x00018f527f007947 */ /* 0x000fea000b800000 */
[----:B--2---:R2:W1:Y:S04]  /*6f60*/  SHFL.IDX PT, R10, R16, 0x1, 0x181f ;  /* 0x00381f00100a7f89 */ /* 0x00446800000e0000 */
[----:B----4-:R2:W4:Y:S02]  /*6f70*/  SHFL.IDX PT, R2, R17, 0x1, 0x181f ;  /* 0x00381f0011027f89 */ /* 0x01052400000e0000 */
.L_x_796:
[----:B------:R-:W-:Y:S01]  /*6f80*/  IADD3 R3, R13, 0x20, RZ ;  /* 0x000000200d037810 */ /* 0x000fe20007ffe0ff */
[----:B------:R-:W-:Y:S01]  /*6f90*/  BSSY B0, `(.L_x_616) ;  /* 0x0000015000007945 */ /* 0x000fe20003800000 */
[----:B------:R-:W-:-:S02]  /*6fa0*/  LOP3.LUT R215, R215, 0xffffffef, RZ, 0xc0, !PT ;  /* 0xffffffefd7d77812 */ /* 0x000fc400078ec0ff */
[----:B------:R-:W-:-:S13]  /*6fb0*/  ISETP.GE.AND P0, PT, R3, R68, PT ;  /* 0x000000440300720c */ /* 0x000fda0003f06270 */
[----:B------:R-:W-:Y:S01]  /*6fc0*/  @P0 LOP3.LUT R215, R215, 0x10, RZ, 0xfc, !PT ;  /* 0x00000010d7d70812 */ /* 0x000fe200078efcff */
[----:B------:R-:W-:Y:S05]  /*6fd0*/  @P0 BRA `(.L_x_617) ;  /* 0x0000010000000947 */ /* 0x000fea0003800000 */
[----:B----4-:R-:W-:-:S04]  /*6fe0*/  LEA R8, P0, R136, R2, 0x1 ;  /* 0x0000000288087211 */ /* 0x010fc800078008ff */
[----:B-1----:R-:W-:Y:S02]  /*6ff0*/  LEA.HI.X R9, R136, R10, R15, 0x1, P0 ;  /* 0x0000000a88097211 */ /* 0x002fe400000f0c0f */
        /* <DEDUP_REMOVED lines=14> */
.L_x_617:
[----:B------:R-:W-:Y:S05]  /*70e0*/  BSYNC B0 ;  /* 0x0000000000007941 */ /* 0x000fea0003800000 */
.L_x_616:
[----:B------:R-:W-:Y:S05]  /*70f0*/  BRA.DIV ~URZ, `(.L_x_618) ;  /* 0x00018e827f007947 */ /* 0x000fea000b800000 */
[----:B-1----:R1:W2:Y:S02]  /*7100*/  SHFL.IDX PT, R10, R16, 0x2, 0x181f ;  /* 0x00581f00100a7f89 */ /* 0x0022a400000e0000 */
.L_x_797:
[----:B------:R-:W-:Y:S05]  /*7110*/  BRA.DIV ~URZ, `(.L_x_619) ;  /* 0x00018ed27f007947 */ /* 0x000fea000b800000 */
[----:B----4-:R4:W1:Y:S02]  /*7120*/  SHFL.IDX PT, R2, R17, 0x2, 0x181f ;  /* 0x00581f0011027f89 */ /* 0x01086400000e0000 */
.L_x_798:
[----:B------:R-:W-:Y:S01]  /*7130*/  IADD3 R3, R13, 0x40, RZ ;  /* 0x000000400d037810 */ /* 0x000fe20007ffe0ff */
[----:B------:R-:W-:Y:S01]  /*7140*/  BSSY B0, `(.L_x_620) ;  /* 0x0000015000007945 */ /* 0x000fe20003800000 */
[----:B------:R-:W-:-:S02]  /*7150*/  LOP3.LUT R215, R215, 0xffffff7f, RZ, 0xc0, !PT ;  /* 0xffffff7fd7d77812 */ /* 0x000fc400078ec0ff */
[----:B------:R-:W-:-:S13]  /*7160*/  ISETP.GE.AND P0, PT, R3, R68, PT ;  /* 0x000000440300720c */ /* 0x000fda0003f06270 */
[----:B------:R-:W-:Y:S01]  /*7170*/  @P0 LOP3.LUT R215, R215, 0x80, RZ, 0xfc, !PT ;  /* 0x00000080d7d70812 */ /* 0x000fe200078efcff */
[----:B------:R-:W-:Y:S05]  /*7180*/  @P0 BRA `(.L_x_621) ;  /* 0x0000010000000947 */ /* 0x000fea0003800000 */
[----:B-1----:R-:W-:-:S04]  /*7190*/  LEA R8, P0, R136, R2, 0x1 ;  /* 0x0000000288087211 */ /* 0x002fc800078008ff */
        /* <DEDUP_REMOVED lines=15> */
.L_x_621:
[----:B------:R-:W-:Y:S05]  /*7290*/  BSYNC B0 ;  /* 0x0000000000007941 */ /* 0x000fea0003800000 */
.L_x_620:
[----:B------:R-:W-:Y:S05]  /*72a0*/  BRA.DIV ~URZ, `(.L_x_622) ;  /* 0x00018db27f007947 */ /* 0x000fea000b800000 */
[----:B--2---:R2:W3:Y:S04]  /*72b0*/  SHFL.IDX PT, R10, R16, 0x3, 0x181f ;  /* 0x00781f00100a7f89 */ /* 0x0044e800000e0000 */
[----:B-1----:R2:W1:Y:S02]  /*72c0*/  SHFL.IDX PT, R2, R17, 0x3, 0x181f ;  /* 0x00781f0011027f89 */ /* 0x00246400000e0000 */
.L_x_799:
[----:B------:R-:W-:Y:S01]  /*72d0*/  IADD3 R3, R13, 0x60, RZ ;  /* 0x000000600d037810 */ /* 0x000fe20007ffe0ff */
[----:B------:R-:W-:Y:S01]  /*72e0*/  IMAD.SHL.U32 R122, R106, 0x20, RZ ;  /* 0x000000206a7a7824 */ /* 0x000fe200078e00ff */
[----:B--2---:R-:W-:-:S02]  /*72f0*/  P2R R16, PR, RZ, 0x10 ;  /* 0x00000010ff107803 */ /* 0x004fc40000000000 */
[----:B------:R-:W-:Y:S02]  /*7300*/  ISETP.GE.AND P4, PT, R3, R68, PT ;  /* 0x000000440300720c */ /* 0x000fe40003f86270 */
[----:B------:R-:W-:Y:S02]  /*7310*/  SHF.R.S32.HI R129, RZ, 0x1f, R106 ;  /* 0x0000001fff817819 */ /* 0x000fe4000001146a */
[----:B------:R-:W-:-:S09]  /*7320*/  P2R R82, PR, RZ, 0x10 ;  /* 0x00000010ff527803 */ /* 0x000fd20000000000 */
[----:B-1----:R-:W-:-:S04]  /*7330*/  @!P4 LEA R4, P0, R216, R2, 0x1 ;  /* 0x00000002d804c211 */ /* 0x002fc800078008ff */
[----:B---3--:R-:W-:Y:S02]  /*7340*/  @!P4 LEA.HI.X R5, R216, R10, R11, 0x1, P0 ;  /* 0x0000000ad805c211 */ /* 0x008fe400000f0c0b */
[----:B------:R-:W-:-:S04]  /*7350*/  @!P4 LEA R8, P0, R136, R2, 0x1 ;  /* 0x000000028808c211 */ /* 0x000fc800078008ff */
[----:B------:R-:W-:Y:S02]  /*7360*/  @!P4 LEA.HI.X R9, R136, R10, R15, 0x1, P0 ;  /* 0x0000000a8809c211 */ /* 0x000fe400000f0c0f */
[----:B------:R-:W-:-:S04]  /*7370*/  @!P4 LEA R6, P0, R0, R2, 0x1 ;  /* 0x000000020006c211 */ /* 0x000fc800078008ff */
[----:B------:R-:W-:Y:S02]  /*7380*/  @!P4 LEA.HI.X R7, R0, R10, R24, 0x1, P0 ;  /* 0x0000000a0007c211 */ /* 0x000fe400000f0c18 */
[----:B------:R-:W-:-:S04]  /*7390*/  @!P4 LEA R2, P0, R217, R2, 0x1 ;  /* 0x00000002d902c211 */ /* 0x000fc800078008ff */
[----:B------:R-:W-:Y:S02]  /*73a0*/  @!P4 LEA.HI.X R3, R217, R10, R12, 0x1, P0 ;  /* 0x0000000ad903c211 */ /* 0x000fe400000f0c0c */
[----:B------:R-:W-:-:S13]  /*73b0*/  LOP3.LUT P0, RZ, R215, 0x2, RZ, 0xc0, !PT ;  /* 0x00000002d7ff7812 */ /* 0x000fda000780c0ff */
[----:B------:R-:W-:Y:S01]  /*73c0*/  @!PT LDS RZ, [RZ] ;  /* 0x00000000fffff984 */ /* 0x000fe20000000800 */
[----:B------:R-:W-:Y:S01]  /*73d0*/  @!PT LDS RZ, [RZ] ;  /* 0x00000000fffff984 */ /* 0x000fe20000000800 */
[----:B------:R-:W-:Y:S01]  /*73e0*/  @!PT LDS RZ, [RZ] ;  /* 0x00000000fffff984 */ /* 0x000fe20000000800 */
[----:B------:R1:W-:Y:S04]  /*73f0*/  @!P4 LDGSTS.E.BYPASS.LTC128B.128 [R218+0x13080], [R8.64], !P0 ;  /* 0x1308000008dacfae */ /* 0x0003e8000c101d46 */
[----:B------:R1:W-:Y:S04]  /*7400*/  @!P4 LDGSTS.E.BYPASS.LTC128B.128 [R218+0x17080], [R6.64], !P3 ;  /* 0x1708000006dacfae */ /* 0x0003e8000d901d46 */
[----:B------:R1:W-:Y:S04]  /*7410*/  @!P4 LDGSTS.E.BYPASS.LTC128B.128 [R218+0x1b080], [R4.64], !P2 ;  /* 0x1b08000004dacfae */ /* 0x0003e8000d101d46 */
[----:B------:R2:W-:Y:S01]  /*7420*/  @!P4 LDGSTS.E.BYPASS.LTC128B.128 [R218+0x1f080], [R2.64], !P1 ;  /* 0x1f08000002dacfae */ /* 0x0005e2000c901d46 */
[----:B------:R-:W-:-:S03]  /*7430*/  ISETP.NE.AND P4, PT, R16, RZ, PT ;  /* 0x000000ff1000720c */ /* 0x000fc60003f85270 */
[----:B------:R-:W0:Y:S01]  /*7440*/  LDGDEPBAR ;  /* 0x00000000000079af */ /* 0x000e220000000000 */
[----:B------:R-:W-:Y:S01]  /*7450*/  WARPSYNC 0xffffffff ;  /* 0xffffffff00007948 */ /* 0x000fe20003800000 */
[----:B------:R-:W-:Y:S01]  /*7460*/  BSSY B0, `(.L_x_623) ;  /* 0x0000015000007945 */ /* 0x000fe20003800000 */
[----:B--2---:R-:W-:Y:S01]  /*7470*/  IADD3 R2, -R122, R212, -R214 ;  /* 0x000000d47a027210 */ /* 0x004fe20007ffe9d6 */
[----:B------:R-:W-:Y:S03]  /*7480*/  BAR.SYNC.DEFER_BLOCKING 0x0 ;  /* 0x0000000000007b1d */ /* 0x000fe60000010000 */
[----:B------:R-:W-:-:S13]  /*7490*/  ISETP.GE.AND P0, PT, R2, 0x1, PT ;  /* 0x000000010200780c */ /* 0x000fda0003f06270 */
[----:B------:R-:W-:Y:S05]  /*74a0*/  @!P0 BRA `(.L_x_624) ;  /* 0x0000010000008947 */ /* 0x000fea0003800000 */
[----:B-1----:R-:W-:Y:S01]  /*74b0*/  IMAD R4, R129, c[0x0][0x1e0], RZ ;  /* 0x0000780081047a24 */ /* 0x002fe200078e02ff */
[----:B------:R-:W-:Y:S01]  /*74c0*/  LOP3.LUT P3, RZ, R215, 0x1, RZ, 0xc0, !PT ;  /* 0x00000001d7ff7812 */ /* 0x000fe2000786c0ff */
[----:B------:R-:W-:-:S04]  /*74d0*/  IMAD.WIDE.U32 R2, R106, c[0x0][0x1e0], RZ ;  /* 0x000078006a027a25 */ /* 0x000fc800078e00ff */
[----:B------:R-:W-:-:S04]  /*74e0*/  IMAD R4, R106, c[0x0][0x1e4], R4 ;  /* 0x000079006a047a24 */ /* 0x000fc800078e0204 */
[----:B------:R-:W-:Y:S01]  /*74f0*/  IMAD.IADD R4, R3, 0x1, R4 ;  /* 0x0000000103047824 */ /* 0x000fe200078e0204 */
[----:B------:R-:W-:-:S04]  /*7500*/  LEA R3, P0, R2, R220, 0x5 ;  /* 0x000000dc02037211 */ /* 0x000fc800078028ff */
[----:B------:R-:W-:Y:S02]  /*7510*/  LEA.HI.X R4, R2, R219, R4, 0x5, P0 ;  /* 0x000000db02047211 */ /* 0x000fe400000f2c04 */
[----:B------:R-:W-:-:S04]  /*7520*/  LEA R2, P0, R3, c[0x0][0x1c8], 0x1 ;  /* 0x0000720003027a11 */ /* 0x000fc800078008ff */
        /* <DEDUP_REMOVED lines=8> */
.L_x_624:
[----:B-1----:R-:W-:Y:S05]  /*75b0*/  BSYNC B0 ;  /* 0x0000000000007941 */ /* 0x002fea0003800000 */
.L_x_623:
[----:B------:R-:W-:Y:S01]  /*75c0*/  ISETP.LT.AND P0, PT, RZ, c[0x0][0x27c], PT ;  /* 0x00009f00ff007a0c */ /* 0x000fe20003f01270 */
[----:B------:R-:W0:Y:S01]  /*75d0*/  LDGDEPBAR ;  /* 0x00000000000079af */ /* 0x000e220000000000 */
[----:B------:R-:W-:-:S11]  /*75e0*/  MOV R131, c[0x0][0x2c4] ;  /* 0x0000b10000837a02 */ /* 0x000fd60000000f00 */
[----:B------:R-:W-:Y:S05]  /*75f0*/  @P0 BRA `(.L_x_625) ;  /* 0x0000002000000947 */ /* 0x000fea0003800000 */
[----:B------:R-:W-:-:S04]  /*7600*/  DEPBAR.LE SB0, 0x1 ;  /* 0x000080400000791a */ /* 0x000fc80000000000 */
[----:B------:R-:W-:Y:S05]  /*7610*/  BRA `(.L_x_626) ;  /* 0x000096a000007947 */ /* 0x000fea0003800000 */
.L_x_625:
[----:B------:R-:W-:Y:S01]  /*7620*/  ULDC.U8 UR4, c[0x0][0x298] ;  /* 0x0000a60000047ab9 */ /* 0x000fe20000000000 */
[----:B-----5:R-:W-:Y:S01]  /*7630*/  SHF.R.S32.HI R2, RZ, 0x1f, R110 ;  /* 0x0000001fff027819 */ /* 0x020fe2000001146e */
[----:B------:R-:W-:Y:S01]  /*7640*/  IMAD.WIDE.U32 R6, R110, c[0x0][0x280], RZ ;  /* 0x0000a0006e067a25 */ /* 0x000fe200078e00ff */
[----:B------:R-:W-:Y:S01]  /*7650*/  ISETP.NE.AND P0, PT, RZ, UR4, PT ;  /* 0x00000004ff007c0c */ /* 0x000fe2000bf05270 */
[----:B------:R-:W-:Y:S01]  /*7660*/  BSSY B2, `(.L_x_626) ;  /* 0x0000965000027945 */ /* 0x000fe20003800000 */
[----:B------:R-:W-:Y:S01]  /*7670*/  IADD3 R128, R214, 0x20, RZ ;  /* 0x00000020d6807810 */ /* 0x000fe20007ffe0ff */
[C---:B------:R-:W-:Y:S02]  /*7680*/  IMAD R3, R2.reuse, c[0x0][0x280], RZ ;  /* 0x0000a00002037a24 */ /* 0x040fe400078e02ff */
[----:B------:R-:W-:Y:S02]  /*7690*/  IMAD R2, R2, c[0x0][0x290], RZ ;  /* 0x0000a40002027a24 */ /* 0x000fe400078e02ff */
[----:B------:R-:W-:-:S02]  /*76a0*/  IMAD R3, R110, c[0x0][0x284], R3 ;  /* 0x0000a1006e037a24 */ /* 0x000fc400078e0203 */
[C---:B------:R-:W-:Y:S01]  /*76b0*/  IMAD R8, R110.reuse, c[0x0][0x294], R2 ;  /* 0x0000a5006e087a24 */ /* 0x040fe200078e0202 */
[----:B------:R-:W-:Y:S01]  /*76c0*/  LEA R2, R237, R13, 0x5 ;  /* 0x0000000ded027211 */ /* 0x000fe200078e28ff */
[----:B------:R-:W-:Y:S01]  /*76d0*/  IMAD.WIDE.U32 R4, R110, c[0x0][0x290], RZ ;  /* 0x0000a4006e047a25 */ /* 0x000fe200078e00ff */
[----:B------:R-:W-:-:S04]  /*76e0*/  IADD3 R3, R3, R7, RZ ;  /* 0x0000000703037210 */ /* 0x000fc80007ffe0ff */
[----:B------:R-:W-:Y:S01]  /*76f0*/  IADD3 R8, R8, R5, RZ ;  /* 0x0000000508087210 */ /* 0x000fe20007ffe0ff */
[----:B------:R-:W-:Y:S05]  /*7700*/  @!P0 BRA `(.L_x_627) ;  /* 0x000049e000008947 */ /* 0x000fea0003800000 */
[----:B------:R-:W-:Y:S01]  /*7710*/  ISETP.NE.AND P1, PT, R131, 0x1, PT ;  /* 0x000000018300780c */ /* 0x000fe20003f25270 */
[----:B------:R-:W-:Y:S01]  /*7720*/  IMAD.MOV.U32 R7, RZ, RZ, R3 ;  /* 0x000000ffff077224 */ /* 0x000fe200078e0003 */
[----:B------:R-:W-:Y:S01]  /*7730*/  IADD3 R46, R156, 0x40, RZ ;  /* 0x000000409c2e7810 */ /* 0x000fe20007ffe0ff */
[----:B------:R-:W-:Y:S01]  /*7740*/  BSSY B0, `(.L_x_628) ;  /* 0x0000052000007945 */ /* 0x000fe20003800000 */
[----:B------:R-:W-:Y:S01]  /*7750*/  SHF.R.S32.HI R41, RZ, 0x1f, R158 ;  /* 0x0000001fff297819 */ /* 0x000fe2000001149e */
[----:B------:R-:W-:Y:S01]  /*7760*/  CS2R R66, SRZ ;  /* 0x0000000000427805 */ /* 0x000fe2000001ff00 */
[----:B------:R-:W-:Y:S01]  /*7770*/  SHF.R.S32.HI R35, RZ, 0x1f, R156 ;  /* 0x0000001fff237819 */ /* 0x000fe2000001149c */
[----:B------:R-:W-:Y:S01]  /*7780*/  CS2R R42, SRZ ;  /* 0x00000000002a7805 */ /* 0x000fe2000001ff00 */
[----:B------:R-:W-:Y:S01]  /*7790*/  SHF.R.S32.HI R30, RZ, 0x1f, R159 ;  /* 0x0000001fff1e7819 */ /* 0x000fe2000001149f */
[----:B------:R-:W-:Y:S01]  /*77a0*/  CS2R R36, SRZ ;  /* 0x0000000000247805 */ /* 0x000fe2000001ff00 */
[----:B------:R-:W-:Y:S01]  /*77b0*/  CS2R R26, SRZ ;  /* 0x00000000001a7805 */ /* 0x000fe2000001ff00 */
[----:B------:R-:W-:Y:S01]  /*77c0*/  CS2R R22, SRZ ;  /* 0x0000000000167805 */ /* 0x000fe2000001ff00 */
[----:B------:R-:W-:Y:S01]  /*77d0*/  CS2R R44, SRZ ;  /* 0x00000000002c7805 */ /* 0x000fe2000001ff00 */
[----:B------:R-:W-:Y:S01]  /*77e0*/  @P1 IMAD.HI.U32 R0, R2, c[0x0][0x2c8], RZ ;  /* 0x0000b20002001a27 */ /* 0x000fe200078e00ff */
[----:B------:R-:W-:Y:S01]  /*77f0*/  CS2R R38, SRZ ;  /* 0x0000000000267805 */ /* 0x000fe2000001ff00 */
[----:B------:R-:W-:Y:S01]  /*7800*/  CS2R R28, SRZ ;  /* 0x00000000001c7805 */ /* 0x000fe2000001ff00 */
[----:B------:R-:W-:Y:S01]  /*7810*/  CS2R R24, SRZ ;  /* 0x0000000000187805 */ /* 0x000fe2000001ff00 */
[----:B------:R-:W-:-:S02]  /*7820*/  SHF.R.S32.HI R33, RZ, 0x1f, R46 ;  /* 0x0000001fff217819 */ /* 0x000fc4000001142e */
[----:B------:R-:W-:Y:S02]  /*7830*/  @P1 SHF.R.U32.HI R2, RZ, c[0x0][0x2cc], R0 ;  /* 0x0000b300ff021a19 */ /* 0x000fe40000011600 */
[----:B------:R-:W-:Y:S02]  /*7840*/  LOP3.LUT P1, RZ, R215, 0x8, RZ, 0xc0, !PT ;  /* 0x00000008d7ff7812 */ /* 0x000fe4000782c0ff */
[----:B------:R-:W-:Y:S01]  /*7850*/  SHF.R.S32.HI R0, RZ, 0x1f, R2 ;  /* 0x0000001fff007819 */ /* 0x000fe20000011402 */
[----:B------:R-:W-:-:S04]  /*7860*/  IMAD.WIDE.U32 R6, R2, c[0x0][0x280], R6 ;  /* 0x0000a00002067a25 */ /* 0x000fc800078e0006 */
[----:B------:R-:W-:Y:S01]  /*7870*/  IMAD R5, R0, c[0x0][0x280], RZ ;  /* 0x0000a00000057a24 */ /* 0x000fe200078e02ff */
[----:B------:R-:W-:Y:S01]  /*7880*/  LEA R40, P0, R6, c[0x0][0x270], 0x1 ;  /* 0x00009c0006287a11 */ /* 0x000fe200078008ff */
[----:B------:R-:W-:Y:S02]  /*7890*/  IMAD R0, R0, c[0x0][0x290], RZ ;  /* 0x0000a40000007a24 */ /* 0x000fe400078e02ff */
[C---:B------:R-:W-:Y:S02]  /*78a0*/  IMAD R3, R2.reuse, c[0x0][0x284], R5 ;  /* 0x0000a10002037a24 */ /* 0x040fe400078e0205 */
[----:B------:R-:W-:Y:S02]  /*78b0*/  IMAD.MOV.U32 R5, RZ, RZ, R8 ;  /* 0x000000ffff057224 */ /* 0x000fe400078e0008 */
[----:B------:R-:W-:Y:S02]  /*78c0*/  IMAD.IADD R3, R7, 0x1, R3 ;  /* 0x0000000107037824 */ /* 0x000fe400078e0203 */
[----:B------:R-:W-:-:S03]  /*78d0*/  IMAD.WIDE.U32 R4, R2, c[0x0][0x290], R4 ;  /* 0x0000a40002047a25 */ /* 0x000fc600078e0004 */
[----:B------:R-:W-:Y:S01]  /*78e0*/  LEA.HI.X R34, R6, c[0x0][0x274], R3, 0x1, P0 ;  /* 0x00009d0006227a11 */ /* 0x000fe200000f0c03 */
[----:B------:R-:W-:Y:S01]  /*78f0*/  IMAD R2, R2, c[0x0][0x294], R0 ;  /* 0x0000a50002027a24 */ /* 0x000fe200078e0200 */
[C---:B------:R-:W-:Y:S01]  /*7900*/  LEA R32, P0, R4.reuse, c[0x0][0x288], 0x1 ;  /* 0x0000a20004207a11 */ /* 0x040fe200078008ff */
[----:B------:R1:W2:Y:S02]  /*7910*/  SHFL.IDX PT, R3, R40, RZ, 0x181f ;  /* 0x00181fff28037589 */ /* 0x0002a400000e0000 */
[----:B------:R-:W-:Y:S02]  /*7920*/  IMAD.IADD R2, R5, 0x1, R2 ;  /* 0x0000000105027824 */ /* 0x000fe400078e0202 */
[----:B------:R1:W3:Y:S03]  /*7930*/  SHFL.IDX PT, R0, R32, RZ, 0x181f ;  /* 0x00181fff20007589 */ /* 0x0002e600000e0000 */
[----:B------:R-:W-:-:S02]  /*7940*/  LEA.HI.X R31, R4, c[0x0][0x28c], R2, 0x1, P0 ;  /* 0x0000a300041f7a11 */ /* 0x000fc400000f0c02 */
[----:B------:R1:W4:Y:S04]  /*7950*/  SHFL.IDX PT, R4, R34, RZ, 0x181f ;  /* 0x00181fff22047589 */ /* 0x00032800000e0000 */
[----:B------:R1:W1:Y:S01]  /*7960*/  SHFL.IDX PT, R2, R31, RZ, 0x181f ;  /* 0x00181fff1f027589 */ /* 0x00026200000e0000 */
[----:B------:R-:W-:Y:S05]  /*7970*/  @P1 BRA `(.L_x_629) ;  /* 0x000002e000001947 */ /* 0x000fea0003800000 */
[----:B------:R-:W-:Y:S01]  /*7980*/  ISETP.GE.AND P3, PT, R156, c[0x0][0x27c], PT ;  /* 0x00009f009c007a0c */ /* 0x000fe20003f66270 */
[----:B------:R-:W-:Y:S01]  /*7990*/  CS2R R22, SRZ ;  /* 0x0000000000167805 */ /* 0x000fe2000001ff00 */
[----:B------:R-:W-:Y:S01]  /*79a0*/  ISETP.GE.AND P2, PT, R159, c[0x0][0x27c], PT ;  /* 0x00009f009f007a0c */ /* 0x000fe20003f46270 */
[----:B------:R-:W-:Y:S01]  /*79b0*/  CS2R R24, SRZ ;  /* 0x0000000000187805 */ /* 0x000fe2000001ff00 */
[----:B------:R-:W-:Y:S02]  /*79c0*/  ISETP.GE.AND P1, PT, R46, c[0x0][0x27c], PT ;  /* 0x00009f002e007a0c */ /* 0x000fe40003f26270 */
[----:B------:R-:W-:-:S07]  /*79d0*/  P2R R21, PR, RZ, 0x10 ;  /* 0x00000010ff157803 */ /* 0x000fce0000000000 */
[C---:B------:R-:W-:Y:S01]  /*79e0*/  @!P3 IMAD.SHL.U32 R6, R156.reuse, 0x2, RZ ;  /* 0x000000029c06b824 */ /* 0x040fe200078e00ff */
[----:B------:R-:W-:-:S04]  /*79f0*/  @!P3 SHF.L.U64.HI R5, R156, 0x1, R35 ;  /* 0x000000019c05b819 */ /* 0x000fc80000010223 */
[----:B--2---:R-:W-:-:S05]  /*7a00*/  @!P3 IADD3 R18, P0, R3, R6, RZ ;  /* 0x000000060312b210 */ /* 0x004fca0007f1e0ff */
[--C-:B----4-:R-:W-:Y:S01]  /*7a10*/  @!P3 IMAD.X R19, R4, 0x1, R5.reuse, P0 ;  /* 0x000000010413b824 */ /* 0x110fe200000e0605 */
[----:B---3--:R-:W-:Y:S02]  /*7a20*/  @!P3 IADD3 R16, P0, R0, R6, RZ ;  /* 0x000000060010b210 */ /* 0x008fe40007f1e0ff */
[C---:B------:R-:W-:Y:S01]  /*7a30*/  @!P2 SHF.L.U64.HI R6, R159.reuse, 0x1, R30 ;  /* 0x000000019f06a819 */ /* 0x040fe2000001021e */
[----:B------:R-:W-:Y:S01]  /*7a40*/  CS2R R26, SRZ ;  /* 0x00000000001a7805 */ /* 0x000fe2000001ff00 */
[----:B------:R-:W-:Y:S01]  /*7a50*/  CS2R R28, SRZ ;  /* 0x00000000001c7805 */ /* 0x000fe2000001ff00 */
[----:B-1----:R-:W-:Y:S01]  /*7a60*/  @!P3 IMAD.X R17, R2, 0x1, R5, P0 ;  /* 0x000000010211b824 */ /* 0x002fe200000e0605 */
[----:B------:R-:W-:Y:S01]  /*7a70*/  CS2R R36, SRZ ;  /* 0x0000000000247805 */ /* 0x000fe2000001ff00 */
[----:B------:R-:W-:Y:S01]  /*7a80*/  @!P2 IMAD.SHL.U32 R5, R159, 0x2, RZ ;  /* 0x000000029f05a824 */ /* 0x000fe200078e00ff */
[----:B------:R-:W-:Y:S01]  /*7a90*/  CS2R R38, SRZ ;  /* 0x0000000000267805 */ /* 0x000fe2000001ff00 */
[----:B------:R-:W-:Y:S01]  /*7aa0*/  CS2R R42, SRZ ;  /* 0x00000000002a7805 */ /* 0x000fe2000001ff00 */
[----:B------:R-:W-:Y:S01]  /*7ab0*/  CS2R R44, SRZ ;  /* 0x00000000002c7805 */ /* 0x000fe2000001ff00 */
[----:B------:R1:W5:Y:S01]  /*7ac0*/  @!P3 LD.E.64 R22, [R18.64] ;  /* 0x000000061216b980 */ /* 0x000362000c101b00 */
[----:B------:R-:W-:-:S03]  /*7ad0*/  @!P2 IADD3 R14, P0, R3, R5, RZ ;  /* 0x00000005030ea210 */ /* 0x000fc60007f1e0ff */
[----:B------:R1:W5:Y:S02]  /*7ae0*/  @!P3 LD.E.64 R24, [R16.64] ;  /* 0x000000061018b980 */ /* 0x000364000c101b00 */
[----:B------:R-:W-:Y:S01]  /*7af0*/  @!P2 IMAD.X R15, R4, 0x1, R6, P0 ;  /* 0x00000001040fa824 */ /* 0x000fe200000e0606 */
[----:B------:R-:W-:Y:S01]  /*7b00*/  @!P2 IADD3 R12, P0, R0, R5, RZ ;  /* 0x00000005000ca210 */ /* 0x000fe20007f1e0ff */
[----:B------:R-:W-:-:S03]  /*7b10*/  @!P1 IMAD.SHL.U32 R5, R46, 0x2, RZ ;  /* 0x000000022e059824 */ /* 0x000fc600078e00ff */
[----:B------:R1:W5:Y:S01]  /*7b20*/  @!P2 LD.E.64 R26, [R14.64] ;  /* 0x000000060e1aa980 */ /* 0x000362000c101b00 */
[----:B------:R-:W-:Y:S01]  /*7b30*/  @!P2 IMAD.X R13, R2, 0x1, R6, P0 ;  /* 0x00000001020da824 */ /* 0x000fe200000e0606 */
[----:B------:R-:W-:Y:S02]  /*7b40*/  @!P1 SHF.L.U64.HI R6, R46, 0x1, R33 ;  /* 0x000000012e069819 */ /* 0x000fe40000010221 */
[-C--:B------:R-:W-:Y:S02]  /*7b50*/  @!P1 IADD3 R10, P0, R3, R5.reuse, RZ ;  /* 0x00000005030a9210 */ /* 0x080fe40007f1e0ff */
[----:B------:R1:W5:Y:S03]  /*7b60*/  @!P2 LD.E.64 R28, [R12.64] ;  /* 0x000000060c1ca980 */ /* 0x000366000c101b00 */
[----:B------:R-:W-:Y:S01]  /*7b70*/  @!P1 IMAD.X R11, R4, 0x1, R6, P0 ;  /* 0x00000001040b9824 */ /* 0x000fe200000e0606 */
[----:B------:R-:W-:-:S04]  /*7b80*/  @!P1 IADD3 R8, P0, R0, R5, RZ ;  /* 0x0000000500089210 */ /* 0x000fc80007f1e0ff */
[----:B------:R1:W5:Y:S01]  /*7b90*/  @!P1 LD.E.64 R36, [R10.64] ;  /* 0x000000060a249980 */ /* 0x000362000c101b00 */
[----:B------:R-:W-:Y:S01]  /*7ba0*/  @!P1 IMAD.X R9, R2, 0x1, R6, P0 ;  /* 0x0000000102099824 */ /* 0x000fe200000e0606 */
[----:B------:R-:W-:-:S04]  /*7bb0*/  ISETP.GE.AND P0, PT, R158, c[0x0][0x27c], PT ;  /* 0x00009f009e007a0c */ /* 0x000fc80003f06270 */
[----:B------:R1:W5:Y:S09]  /*7bc0*/  @!P1 LD.E.64 R38, [R8.64] ;  /* 0x0000000608269980 */ /* 0x000372000c101b00 */
[C---:B------:R-:W-:Y:S01]  /*7bd0*/  @!P0 IMAD.SHL.U32 R5, R158.reuse, 0x2, RZ ;  /* 0x000000029e058824 */ /* 0x040fe200078e00ff */
[----:B------:R-:W-:-:S04]  /*7be0*/  @!P0 SHF.L.U64.HI R20, R158, 0x1, R41 ;  /* 0x000000019e148819 */ /* 0x000fc80000010229 */
[----:B------:R-:W-:-:S05]  /*7bf0*/  @!P0 IADD3 R6, P4, R3, R5, RZ ;  /* 0x0000000503068210 */ /* 0x000fca0007f9e0ff */
[----:B------:R-:W-:Y:S01]  /*7c00*/  @!P0 IMAD.X R7, R4, 0x1, R20, P4 ;  /* 0x0000000104078824 */ /* 0x000fe200020e0614 */
[----:B------:R-:W-:-:S04]  /*7c10*/  @!P0 IADD3 R4, P4, R0, R5, RZ ;  /* 0x0000000500048210 */ /* 0x000fc80007f9e0ff */
[----:B------:R1:W5:Y:S01]  /*7c20*/  @!P0 LD.E.64 R42, [R6.64] ;  /* 0x00000006062a8980 */ /* 0x000362000c101b00 */
[----:B------:R-:W-:Y:S01]  /*7c30*/  @!P0 IMAD.X R5, R2, 0x1, R20, P4 ;  /* 0x0000000102058824 */ /* 0x000fe200020e0614 */
[----:B------:R-:W-:-:S04]  /*7c40*/  ISETP.NE.AND P4, PT, R21, RZ, PT ;  /* 0x000000ff1500720c */ /* 0x000fc80003f85270 */
[----:B------:R1:W5:Y:S04]  /*7c50*/  @!P0 LD.E.64 R44, [R4.64] ;  /* 0x00000006042c8980 */ /* 0x000368000c101b00 */
.L_x_629:
[----:B------:R-:W-:Y:S05]  /*7c60*/  BSYNC B0 ;  /* 0x0000000000007941 */ /* 0x000fea0003800000 */
.L_x_628:
[----:B-1---5:R-:W-:Y:S01]  /*7c70*/  IMAD.MOV.U32 R2, RZ, RZ, R42 ;  /* 0x000000ffff027224 */ /* 0x022fe200078e002a */
[----:B------:R-:W-:Y:S01]  /*7c80*/  LOP3.LUT P0, RZ, R215, 0x10, RZ, 0xc0, !PT ;  /* 0x00000010d7ff7812 */ /* 0x000fe2000780c0ff */
[----:B---3--:R-:W-:Y:S01]  /*7c90*/  IMAD.MOV.U32 R0, RZ, RZ, R43 ;  /* 0x000000ffff007224 */ /* 0x008fe200078e002b */
[----:B--2---:R-:W-:Y:S01]  /*7ca0*/  MOV R3, R37 ;  /* 0x0000002500037202 */ /* 0x004fe20000000f00 */
[----:B----4-:R-:W-:Y:S01]  /*7cb0*/  IMAD.MOV.U32 R4, RZ, RZ, R36 ;  /* 0x000000ffff047224 */ /* 0x010fe200078e0024 */
[----:B------:R-:W-:Y:S01]  /*7cc0*/  MOV R8, R28 ;  /* 0x0000001c00087202 */ /* 0x000fe20000000f00 */
[----:B------:R-:W-:Y:S01]  /*7cd0*/  IMAD.MOV.U32 R6, RZ, RZ, R38 ;  /* 0x000000ffff067224 */ /* 0x000fe200078e0026 */
[----:B------:R-:W-:Y:S01]  /*7ce0*/  PRMT R101, R0, 0x5410, R2 ;  /* 0x0000541000657816 */ /* 0x000fe20000000002 */
[----:B------:R-:W-:Y:S01]  /*7cf0*/  IMAD.MOV.U32 R2, RZ, RZ, R26 ;  /* 0x000000ffff027224 */ /* 0x000fe200078e001a */
[----:B------:R-:W-:Y:S01]  /*7d00*/  PRMT R97, R3, 0x5410, R4 ;  /* 0x0000541003617816 */ /* 0x000fe20000000004 */
[----:B------:R-:W-:Y:S01]  /*7d10*/  IMAD.MOV.U32 R0, RZ, RZ, R27 ;  /* 0x000000ffff007224 */ /* 0x000fe200078e001b */
[----:B------:R-:W-:Y:S01]  /*7d20*/  MOV R4, R22 ;  /* 0x0000001600047202 */ /* 0x000fe20000000f00 */
[----:B------:R-:W-:Y:S01]  /*7d30*/  IMAD.MOV.U32 R5, RZ, RZ, R39 ;  /* 0x000000ffff057224 */ /* 0x000fe200078e0027 */
[----:B------:R-:W-:Y:S01]  /*7d40*/  BSSY B0, `(.L_x_630) ;  /* 0x0000047000007945 */ /* 0x000fe20003800000 */
[----:B------:R-:W-:Y:S01]  /*7d50*/  IMAD.MOV.U32 R3, RZ, RZ, R23 ;  /* 0x000000ffff037224 */ /* 0x000fe200078e0017 */
[----:B------:R-:W-:Y:S01]  /*7d60*/  PRMT R95, R0, 0x5410, R2 ;  /* 0x00005410005f7816 */ /* 0x000fe20000000002 */
[----:B------:R-:W-:Y:S01]  /*7d70*/  IMAD.MOV.U32 R2, RZ, RZ, R44 ;  /* 0x000000ffff027224 */ /* 0x000fe200078e002c */
[----:B------:R-:W-:Y:S01]  /*7d80*/  MOV R0, R45 ;  /* 0x0000002d00007202 */ /* 0x000fe20000000f00 */
[----:B------:R-:W-:Y:S01]  /*7d90*/  IMAD.MOV.U32 R7, RZ, RZ, R29 ;  /* 0x000000ffff077224 */ /* 0x000fe200078e001d */
[----:B------:R-:W-:Y:S01]  /*7da0*/  PRMT R96, R5, 0x5410, R6 ;  /* 0x0000541005607816 */ /* 0x000fe20000000006 */
[----:B------:R-:W-:Y:S01]  /*7db0*/  IMAD.MOV.U32 R6, RZ, RZ, R24 ;  /* 0x000000ffff067224 */ /* 0x000fe200078e0018 */
[----:B------:R-:W-:Y:S01]  /*7dc0*/  PRMT R69, R3, 0x5410, R4 ;  /* 0x0000541003457816 */ /* 0x000fe20000000004 */
[----:B------:R-:W-:Y:S01]  /*7dd0*/  CS2R R56, SRZ ;  /* 0x0000000000387805 */ /* 0x000fe2000001ff00 */
[----:B------:R-:W-:Y:S01]  /*7de0*/  PRMT R99, R0, 0x5410, R2 ;  /* 0x0000541000637816 */ /* 0x000fe20000000002 */
[----:B------:R1:W2:Y:S01]  /*7df0*/  SHFL.IDX PT, R4, R34, 0x1, 0x181f ;  /* 0x00381f0022047f89 */ /* 0x0002a200000e0000 */
[----:B------:R-:W-:Y:S01]  /*7e00*/  MOV R5, R25 ;  /* 0x0000001900057202 */ /* 0x000fe20000000f00 */
[----:B------:R-:W-:Y:S01]  /*7e10*/  CS2R R52, SRZ ;  /* 0x0000000000347805 */ /* 0x000fe2000001ff00 */
[----:B------:R-:W-:Y:S01]  /*7e20*/  PRMT R94, R7, 0x5410, R8 ;  /* 0x00005410075e7816 */ /* 0x000fe20000000008 */
[----:B------:R1:W3:Y:S01]  /*7e30*/  SHFL.IDX PT, R3, R40, 0x1, 0x181f ;  /* 0x00381f0028037f89 */ /* 0x0002e200000e0000 */
[----:B------:R-:W-:Y:S01]  /*7e40*/  PRMT R47, R5, 0x5410, R6 ;  /* 0x00005410052f7816 */ /* 0x000fe20000000006 */
[----:B------:R-:W-:Y:S01]  /*7e50*/  CS2R R48, SRZ ;  /* 0x0000000000307805 */ /* 0x000fe2000001ff00 */
[----:B------:R-:W-:Y:S01]  /*7e60*/  CS2R R60, SRZ ;  /* 0x00000000003c7805 */ /* 0x000fe2000001ff00 */
[----:B------:R1:W4:Y:S01]  /*7e70*/  SHFL.IDX PT, R2, R31, 0x1, 0x181f ;  /* 0x00381f001f027f89 */ /* 0x00032200000e0000 */
[----:B------:R-:W-:Y:S01]  /*7e80*/  CS2R R58, SRZ ;  /* 0x00000000003a7805 */ /* 0x000fe2000001ff00 */
[----:B------:R-:W-:Y:S01]  /*7e90*/  CS2R R54, SRZ ;  /* 0x0000000000367805 */ /* 0x000fe2000001ff00 */
[----:B------:R-:W-:Y:S01]  /*7ea0*/  CS2R R50, SRZ ;  /* 0x0000000000327805 */ /* 0x000fe2000001ff00 */
[----:B------:R1:W1:Y:S01]  /*7eb0*/  SHFL.IDX PT, R0, R32, 0x1, 0x181f ;  /* 0x00381f0020007f89 */ /* 0x00026200000e0000 */
[----:B------:R-:W-:Y:S05]  /*7ec0*/  @P0 BRA `(.L_x_631) ;  /* 0x000002e000000947 */ /* 0x000fea0003800000 */
[----:B------:R-:W-:Y:S01]  /*7ed0*/  ISETP.GE.AND P3, PT, R156, c[0x0][0x27c], PT ;  /* 0x00009f009c007a0c */ /* 0x000fe20003f66270 */
[----:B------:R-:W-:Y:S01]  /*7ee0*/  CS2R R48, SRZ ;  /* 0x0000000000307805 */ /* 0x000fe2000001ff00 */
[----:B------:R-:W-:Y:S01]  /*7ef0*/  ISETP.GE.AND P2, PT, R159, c[0x0][0x27c], PT ;  /* 0x00009f009f007a0c */ /* 0x000fe20003f46270 */
[----:B------:R-:W-:Y:S01]  /*7f00*/  CS2R R50, SRZ ;  /* 0x0000000000327805 */ /* 0x000fe2000001ff00 */
[----:B------:R-:W-:-:S02]  /*7f10*/  ISETP.GE.AND P1, PT, R46, c[0x0][0x27c], PT ;  /* 0x00009f002e007a0c */ /* 0x000fc40003f26270 */
[----:B------:R-:W-:-:S07]  /*7f20*/  P2R R21, PR, RZ, 0x10 ;  /* 0x00000010ff157803 */ /* 0x000fce0000000000 */
[C---:B------:R-:W-:Y:S01]  /*7f30*/  @!P3 IMAD.SHL.U32 R5, R156.reuse, 0x2, RZ ;  /* 0x000000029c05b824 */ /* 0x040fe200078e00ff */
[----:B------:R-:W-:-:S04]  /*7f40*/  @!P3 SHF.L.U64.HI R6, R156, 0x1, R35 ;  /* 0x000000019c06b819 */ /* 0x000fc80000010223 */
[----:B---3--:R-:W-:-:S05]  /*7f50*/  @!P3 IADD3 R18, P0, R3, R5, RZ ;  /* 0x000000050312b210 */ /* 0x008fca0007f1e0ff */
[--C-:B--2---:R-:W-:Y:S01]  /*7f60*/  @!P3 IMAD.X R19, R4, 0x1, R6.reuse, P0 ;  /* 0x000000010413b824 */ /* 0x104fe200000e0606 */
[----:B-1----:R-:W-:Y:S01]  /*7f70*/  @!P3 IADD3 R16, P0, R0, R5, RZ ;  /* 0x000000050010b210 */ /* 0x002fe20007f1e0ff */
[C---:B------:R-:W-:Y:S01]  /*7f80*/  @!P2 IMAD.SHL.U32 R5, R159.reuse, 0x2, RZ ;  /* 0x000000029f05a824 */ /* 0x040fe200078e00ff */
[----:B------:R-:W-:Y:S01]  /*7f90*/  CS2R R52, SRZ ;  /* 0x0000000000347805 */ /* 0x000fe2000001ff00 */
[----:B------:R-:W-:Y:S01]  /*7fa0*/  CS2R R54, SRZ ;  /* 0x0000000000367805 */ /* 0x000fe2000001ff00 */
[----:B------:R-:W-:Y:S01]  /*7fb0*/  CS2R R56, SRZ ;  /* 0x0000000000387805 */ /* 0x000fe2000001ff00 */
[----:B----4-:R-:W-:Y:S01]  /*7fc0*/  @!P3 IMAD.X R17, R2, 0x1, R6, P0 ;  /* 0x000000010211b824 */ /* 0x010fe200000e0606 */
[----:B------:R-:W-:Y:S01]  /*7fd0*/  @!P2 SHF.L.U64.HI R6, R159, 0x1, R30 ;  /* 0x000000019f06a819 */ /* 0x000fe2000001021e */
[----:B------:R-:W-:Y:S01]  /*7fe0*/  CS2R R58, SRZ ;  /* 0x00000000003a7805 */ /* 0x000fe2000001ff00 */
[CC--:B------:R-:W-:Y:S01]  /*7ff0*/  @!P2 IADD3 R14, P0, R3.reuse, R5.reuse, RZ ;  /* 0x00000005030ea210 */ /* 0x0c0fe20007f1e0ff */
[----:B------:R-:W-:Y:S01]  /*8000*/  CS2R R66, SRZ ;  /* 0x0000000000427805 */ /* 0x000fe2000001ff00 */
[----:B------:R-:W-:Y:S01]  /*8010*/  CS2R R60, SRZ ;  /* 0x00000000003c7805 */ /* 0x000fe2000001ff00 */
[----:B------:R1:W5:Y:S02]  /*8020*/  @!P3 LD.E.64 R48, [R18.64] ;  /* 0x000000061230b980 */ /* 0x000364000c101b00 */
[--C-:B------:R-:W-:Y:S01]  /*8030*/  @!P2 IMAD.X R15, R4, 0x1, R6.reuse, P0 ;  /* 0x00000001040fa824 */ /* 0x100fe200000e0606 */
[----:B------:R-:W-:Y:S01]  /*8040*/  @!P2 IADD3 R12, P0, R0, R5, RZ ;  /* 0x00000005000ca210 */ /* 0x000fe20007f1e0ff */
[----:B------:R-:W-:Y:S01]  /*8050*/  @!P1 IMAD.SHL.U32 R5, R46, 0x2, RZ ;  /* 0x000000022e059824 */ /* 0x000fe200078e00ff */
[----:B------:R1:W5:Y:S03]  /*8060*/  @!P3 LD.E.64 R50, [R16.64] ;  /* 0x000000061032b980 */ /* 0x000366000c101b00 */
[----:B------:R-:W-:Y:S01]  /*8070*/  @!P2 IMAD.X R13, R2, 0x1, R6, P0 ;  /* 0x00000001020da824 */ /* 0x000fe200000e0606 */
[----:B------:R-:W-:Y:S01]  /*8080*/  @!P1 SHF.L.U64.HI R6, R46, 0x1, R33 ;  /* 0x000000012e069819 */ /* 0x000fe20000010221 */
[----:B------:R1:W5:Y:S01]  /*8090*/  @!P2 LD.E.64 R52, [R14.64] ;  /* 0x000000060e34a980 */ /* 0x000362000c101b00 */
[----:B------:R-:W-:-:S03]  /*80a0*/  @!P1 IADD3 R10, P0, R3, R5, RZ ;  /* 0x00000005030a9210 */ /* 0x000fc60007f1e0ff */
[----:B------:R1:W5:Y:S02]  /*80b0*/  @!P2 LD.E.64 R54, [R12.64] ;  /* 0x000000060c36a980 */ /* 0x000364000c101b00 */
        /* <DEDUP_REMOVED lines=15> */
.L_x_631:
[----:B------:R-:W-:Y:S05]  /*81b0*/  BSYNC B0 ;  /* 0x0000000000007941 */ /* 0x000fea0003800000 */
.L_x_630:
[----:B-12--5:R-:W-:Y:S01]  /*81c0*/  IMAD.MOV.U32 R4, RZ, RZ, R66 ;  /* 0x000000ffff047224 */ /* 0x026fe200078e0042 */
[----:B------:R-:W-:Y:S01]  /*81d0*/  MOV R0, R57 ;  /* 0x0000003900007202 */ /* 0x000fe20000000f00 */
[----:B---3--:R-:W-:Y:S01]  /*81e0*/  IMAD.MOV.U32 R3, RZ, RZ, R67 ;  /* 0x000000ffff037224 */ /* 0x008fe200078e0043 */
[----:B------:R-:W-:Y:S01]  /*81f0*/  LOP3.LUT P0, RZ, R215, 0x80, RZ, 0xc0, !PT ;  /* 0x00000080d7ff7812 */ /* 0x000fe2000780c0ff */
        /* <DEDUP_REMOVED lines=18> */
[----:B------:R-:W-:Y:S01]  /*8320*/  PRMT R102, R7, 0x5410, R8 ;  /* 0x0000541007667816 */ /* 0x000fe20000000008 */
[----:B------:R-:W-:Y:S01]  /*8330*/  CS2R R92, SRZ ;  /* 0x00000000005c7805 */ /* 0x000fe2000001ff00 */
[----:B------:R-:W-:Y:S01]  /*8340*/  PRMT R107, R3, 0x5410, R4 ;  /* 0x00005410036b7816 */ /* 0x000fe20000000004 */
[----:B------:R-:W-:Y:S01]  /*8350*/  CS2R R78, SRZ ;  /* 0x00000000004e7805 */ /* 0x000fe2000001ff00 */
[----:B------:R-:W-:Y:S01]  /*8360*/  PRMT R104, R0, 0x5410, R2 ;  /* 0x0000541000687816 */ /* 0x000fe20000000002 */
[----:B------:R1:W2:Y:S01]  /*8370*/  SHFL.IDX PT, R4, R34, 0x2, 0x181f ;  /* 0x00581f0022047f89 */ /* 0x0002a200000e0000 */
[----:B------:R-:W-:Y:S01]  /*8380*/  PRMT R98, R5, 0x5410, R6 ;  /* 0x0000541005627816 */ /* 0x000fe20000000006 */
[----:B------:R-:W-:Y:S01]  /*8390*/  CS2R R74, SRZ ;  /* 0x00000000004a7805 */ /* 0x000fe2000001ff00 */
[----:B------:R-:W-:Y:S01]  /*83a0*/  CS2R R70, SRZ ;  /* 0x0000000000467805 */ /* 0x000fe2000001ff00 */
[----:B------:R1:W3:Y:S01]  /*83b0*/  SHFL.IDX PT, R3, R40, 0x2, 0x181f ;  /* 0x00581f0028037f89 */ /* 0x0002e200000e0000 */
[----:B------:R-:W-:Y:S01]  /*83c0*/  CS2R R62, SRZ ;  /* 0x00000000003e7805 */ /* 0x000fe2000001ff00 */
[----:B------:R-:W-:Y:S01]  /*83d0*/  CS2R R80, SRZ ;  /* 0x0000000000507805 */ /* 0x000fe2000001ff00 */
[----:B------:R-:W-:Y:S01]  /*83e0*/  CS2R R76, SRZ ;  /* 0x00000000004c7805 */ /* 0x000fe2000001ff00 */
[----:B------:R1:W4:Y:S01]  /*83f0*/  SHFL.IDX PT, R2, R31, 0x2, 0x181f ;  /* 0x00581f001f027f89 */ /* 0x00032200000e0000 */
[----:B------:R-:W-:Y:S01]  /*8400*/  CS2R R72, SRZ ;  /* 0x0000000000487805 */ /* 0x000fe2000001ff00 */
[----:B------:R-:W-:-:S02]  /*8410*/  CS2R R64, SRZ ;  /* 0x0000000000407805 */ /* 0x000fc4000001ff00 */
[----:B------:R1:W1:Y:S01]  /*8420*/  SHFL.IDX PT, R0, R32, 0x2, 0x181f ;  /* 0x00581f0020007f89 */ /* 0x00026200000e0000 */
        /* <DEDUP_REMOVED lines=47> */
.L_x_633:
[----:B------:R-:W-:Y:S05]  /*8720*/  BSYNC B0 ;  /* 0x0000000000007941 */ /* 0x000fea0003800000 */
.L_x_632:
[----:B----45:R-:W-:Y:S01]  /*8730*/  IMAD.MOV.U32 R2, RZ, RZ, R78 ;  /* 0x000000ffff027224 */ /* 0x030fe200078e004e */
[----:B---3--:R-:W-:Y:S01]  /*8740*/  MOV R3, R75 ;  /* 0x0000004b00037202 */ /* 0x008fe20000000f00 */
[----:B-1----:R-:W-:Y:S01]  /*8750*/  IMAD.MOV.U32 R0, RZ, RZ, R79 ;  /* 0x000000ffff007224 */ /* 0x002fe200078e004f */
[----:B------:R-:W-:Y:S01]  /*8760*/  ISETP.NE.AND P0, PT, R82, RZ, PT ;  /* 0x000000ff5200720c */ /* 0x000fe20003f05270 */
[----:B--2---:R-:W-:Y:S01]  /*8770*/  IMAD.MOV.U32 R4, RZ, RZ, R74 ;  /* 0x000000ffff047224 */ /* 0x004fe200078e004a */
        /* <DEDUP_REMOVED lines=15> */
[----:B------:R-:W-:Y:S01]  /*8870*/  CS2R R86, SRZ ;  /* 0x0000000000567805 */ /* 0x000fe2000001ff00 */
[----:B------:R1:W2:Y:S01]  /*8880*/  SHFL.IDX PT, R4, R34, 0x3, 0x181f ;  /* 0x00781f0022047f89 */ /* 0x0002a200000e0000 */
[----:B------:R-:W-:Y:S01]  /*8890*/  PRMT R112, R0, 0x5410, R2 ;  /* 0x0000541000707816 */ /* 0x000fe20000000002 */
[----:B------:R-:W-:Y:S01]  /*88a0*/  CS2R R82, SRZ ;  /* 0x0000000000527805 */ /* 0x000fe2000001ff00 */
[----:B------:R-:W-:Y:S01]  /*88b0*/  CS2R R18, SRZ ;  /* 0x0000000000127805 */ /* 0x000fe2000001ff00 */
[----:B------:R-:W3:Y:S01]  /*88c0*/  SHFL.IDX PT, R3, R40, 0x3, 0x181f ;  /* 0x00781f0028037f89 */ /* 0x000ee200000e0000 */
[----:B------:R-:W-:Y:S01]  /*88d0*/  CS2R R90, SRZ ;  /* 0x00000000005a7805 */ /* 0x000fe2000001ff00 */
[----:B------:R-:W-:Y:S01]  /*88e0*/  CS2R R88, SRZ ;  /* 0x0000000000587805 */ /* 0x000fe2000001ff00 */
[----:B------:R-:W-:Y:S01]  /*88f0*/  CS2R R84, SRZ ;  /* 0x0000000000547805 */ /* 0x000fe2000001ff00 */
[----:B------:R4:W2:Y:S01]  /*8900*/  SHFL.IDX PT, R2, R31, 0x3, 0x181f ;  /* 0x00781f001f027f89 */ /* 0x0008a200000e0000 */
[----:B------:R-:W-:-:S03]  /*8910*/  CS2R R20, SRZ ;  /* 0x0000000000147805 */ /* 0x000fc6000001ff00 */
[----:B------:R2:W3:Y:S01]  /*8920*/  SHFL.IDX PT, R0, R32, 0x3, 0x181f ;  /* 0x00781f0020007f89 */ /* 0x0004e200000e0000 */
[----:B-1----:R-:W-:Y:S01]  /*8930*/  PRMT R34, R5, 0x5410, R6 ;  /* 0x0000541005227816 */ /* 0x002fe20000000006 */
[----:B------:R-:W-:Y:S01]  /*8940*/  IMAD.MOV.U32 R6, RZ, RZ, R64 ;  /* 0x000000ffff067224 */ /* 0x000fe200078e0040 */
[----:B------:R-:W-:-:S04]  /*8950*/  MOV R5, R65 ;  /* 0x0000004100057202 */ /* 0x000fc80000000f00 */
[----:B----4-:R-:W-:Y:S02]  /*8960*/  PRMT R31, R5, 0x5410, R6 ;  /* 0x00005410051f7816 */ /* 0x010fe40000000006 */
[----:B--2---:R-:W-:Y:S01]  /*8970*/  PRMT R32, R7, 0x5410, R8 ;  /* 0x0000541007207816 */ /* 0x004fe20000000008 */
[----:B------:R-:W-:Y:S05]  /*8980*/  @P0 BRA `(.L_x_635) ;  /* 0x000002e000000947 */ /* 0x000fea0003800000 */
[----:B---3--:R-:W-:Y:S01]  /*8990*/  ISETP.GE.AND P3, PT, R159, c[0x0][0x27c], PT ;  /* 0x00009f009f007a0c */ /* 0x008fe20003f66270 */
[----:B------:R-:W-:Y:S01]  /*89a0*/  CS2R R82, SRZ ;  /* 0x0000000000527805 */ /* 0x000fe2000001ff00 */
[----:B------:R-:W-:Y:S01]  /*89b0*/  ISETP.GE.AND P1, PT, R46, c[0x0][0x27c], PT ;  /* 0x00009f002e007a0c */ /* 0x000fe20003f26270 */
[----:B------:R-:W-:Y:S01]  /*89c0*/  CS2R R84, SRZ ;  /* 0x0000000000547805 */ /* 0x000fe2000001ff00 */
[----:B------:R-:W-:Y:S02]  /*89d0*/  ISETP.GE.AND P2, PT, R156, c[0x0][0x27c], PT ;  /* 0x00009f009c007a0c */ /* 0x000fe40003f46270 */
[----:B------:R-:W-:-:S07]  /*89e0*/  P2R R21, PR, RZ, 0x10 ;  /* 0x00000010ff157803 */ /* 0x000fce0000000000 */
[C---:B------:R-:W-:Y:S01]  /*89f0*/  @!P3 IMAD.SHL.U32 R5, R159.reuse, 0x2, RZ ;  /* 0x000000029f05b824 */ /* 0x040fe200078e00ff */
[----:B------:R-:W-:-:S04]  /*8a00*/  @!P3 SHF.L.U64.HI R6, R159, 0x1, R30 ;  /* 0x000000019f06b819 */ /* 0x000fc8000001021e */
[----:B------:R-:W-:-:S05]  /*8a10*/  @!P3 IADD3 R18, P0, R3, R5, RZ ;  /* 0x000000050312b210 */ /* 0x000fca0007f1e0ff */
[--C-:B------:R-:W-:Y:S01]  /*8a20*/  @!P3 IMAD.X R19, R4, 0x1, R6.reuse, P0 ;  /* 0x000000010413b824 */ /* 0x100fe200000e0606 */
[----:B------:R-:W-:Y:S01]  /*8a30*/  @!P3 IADD3 R16, P0, R0, R5, RZ ;  /* 0x000000050010b210 */ /* 0x000fe20007f1e0ff */
[----:B------:R-:W-:Y:S01]  /*8a40*/  @!P1 IMAD.SHL.U32 R5, R46, 0x2, RZ ;  /* 0x000000022e059824 */ /* 0x000fe200078e00ff */
[----:B------:R-:W-:Y:S01]  /*8a50*/  CS2R R86, SRZ ;  /* 0x0000000000567805 */ /* 0x000fe2000001ff00 */
[----:B------:R-:W-:Y:S01]  /*8a60*/  CS2R R88, SRZ ;  /* 0x0000000000587805 */ /* 0x000fe2000001ff00 */
[----:B------:R1:W5:Y:S01]  /*8a70*/  @!P3 LD.E.64 R82, [R18.64] ;  /* 0x000000061252b980 */ /* 0x000362000c101b00 */
[----:B------:R-:W-:Y:S01]  /*8a80*/  @!P3 IMAD.X R17, R2, 0x1, R6, P0 ;  /* 0x000000010211b824 */ /* 0x000fe200000e0606 */
[----:B------:R-:W-:Y:S02]  /*8a90*/  @!P1 SHF.L.U64.HI R6, R46, 0x1, R33 ;  /* 0x000000012e069819 */ /* 0x000fe40000010221 */
[-C--:B------:R-:W-:Y:S01]  /*8aa0*/  @!P1 IADD3 R14, P0, R3, R5.reuse, RZ ;  /* 0x00000005030e9210 */ /* 0x080fe20007f1e0ff */
[----:B------:R-:W-:Y:S01]  /*8ab0*/  CS2R R92, SRZ ;  /* 0x00000000005c7805 */ /* 0x000fe2000001ff00 */
[----:B------:R-:W-:Y:S01]  /*8ac0*/  CS2R R90, SRZ ;  /* 0x00000000005a7805 */ /* 0x000fe2000001ff00 */
        /* <DEDUP_REMOVED lines=10> */
[----:B------:R-:W-:-:S05]  /*8b70*/  @!P2 IADD3 R8, P0, R0, R5, RZ ;  /* 0x000000050008a210 */ /* 0x000fca0007f1e0ff */
[----:B------:R-:W-:Y:S01]  /*8b80*/  @!P2 IMAD.X R9, R2, 0x1, R6, P0 ;  /* 0x000000010209a824 */ /* 0x000fe200000e0606 */
[----:B------:R-:W-:-:S13]  /*8b90*/  ISETP.GE.AND P0, PT, R158, c[0x0][0x27c], PT ;  /* 0x00009f009e007a0c */ /* 0x000fda0003f06270 */
[C---:B------:R-:W-:Y:S01]  /*8ba0*/  @!P0 IMAD.SHL.U32 R5, R158.reuse, 0x2, RZ ;  /* 0x000000029e058824 */ /* 0x040fe200078e00ff */
[----:B------:R-:W-:-:S04]  /*8bb0*/  @!P0 SHF.L.U64.HI R20, R158, 0x1, R41 ;  /* 0x000000019e148819 */ /* 0x000fc80000010229 */
[----:B------:R-:W-:-:S05]  /*8bc0*/  @!P0 IADD3 R6, P4, R3, R5, RZ ;  /* 0x0000000503068210 */ /* 0x000fca0007f9e0ff */
[----:B------:R-:W-:Y:S01]  /*8bd0*/  @!P0 IMAD.X R7, R4, 0x1, R20, P4 ;  /* 0x0000000104078824 */ /* 0x000fe200020e0614 */
[----:B------:R-:W-:Y:S01]  /*8be0*/  @!P0 IADD3 R4, P4, R0, R5, RZ ;  /* 0x0000000500048210 */ /* 0x000fe20007f9e0ff */
[----:B-1----:R-:W-:-:S03]  /*8bf0*/  CS2R R18, SRZ ;  /* 0x0000000000127805 */ /* 0x002fc6000001ff00 */
[----:B------:R2:W5:Y:S01]  /*8c00*/  @!P0 LD.E.64 R92, [R6.64] ;  /* 0x00000006065c8980 */ /* 0x000562000c101b00 */
[----:B------:R-:W-:Y:S01]  /*8c10*/  @!P0 IMAD.X R5, R2, 0x1, R20, P4 ;  /* 0x0000000102058824 */ /* 0x000fe200020e0614 */
[----:B------:R-:W-:Y:S02]  /*8c20*/  ISETP.NE.AND P4, PT, R21, RZ, PT ;  /* 0x000000ff1500720c */ /* 0x000fe40003f85270 */
[----:B------:R-:W-:Y:S01]  /*8c30*/  CS2R R20, SRZ ;  /* 0x0000000000147805 */ /* 0x000fe2000001ff00 */
[----:B------:R2:W5:Y:S04]  /*8c40*/  @!P2 LD.E.64 R18, [R10.64] ;  /* 0x000000060a12a980 */ /* 0x000568000c101b00 */
[----:B------:R2:W5:Y:S04]  /*8c50*/  @!P0 LD.E.64 R90, [R4.64] ;  /* 0x00000006045a8980 */ /* 0x000568000c101b00 */
[----:B------:R2:W5:Y:S02]  /*8c60*/  @!P2 LD.E.64 R20, [R8.64] ;  /* 0x000000060814a980 */ /* 0x000564000c101b00 */
.L_x_635:
[----:B---3--:R-:W-:Y:S05]  /*8c70*/  BSYNC B0 ;  /* 0x0000000000007941 */ /* 0x008fea0003800000 */
.L_x_634:
[----:B-----5:R-:W-:Y:S01]  /*8c80*/  IMAD.MOV.U32 R0, RZ, RZ, R92 ;  /* 0x000000ffff007224 */ /* 0x020fe200078e005c */
[----:B------:R-:W-:-:S04]  /*8c90*/  DEPBAR.LE SB0, 0x1 ;  /* 0x000080400000791a */ /* 0x000fc80000000000 */
[----:B--2---:R-:W-:Y:S01]  /*8ca0*/  IMAD.MOV.U32 R4, RZ, RZ, R93 ;  /* 0x000000ffff047224 */ /* 0x004fe200078e005d */
[----:B------:R-:W-:Y:S01]  /*8cb0*/  BSSY B1, `(.L_x_636) ;  /* 0x00000e4000017945 */ /* 0x000fe20003800000 */
[----:B------:R-:W-:Y:S02]  /*8cc0*/  IMAD.MOV.U32 R3, RZ, RZ, R86 ;  /* 0x000000ffff037224 */ /* 0x000fe400078e0056 */
[----:B------:R-:W-:Y:S01]  /*8cd0*/  IMAD.MOV.U32 R2, RZ, RZ, R87 ;  /* 0x000000ffff027224 */ /* 0x000fe200078e0057 */
[----:B------:R-:W-:Y:S01]  /*8ce0*/  PRMT R116, R4, 0x5410, R0 ;  /* 0x0000541004747816 */ /* 0x000fe20000000000 */
[----:B------:R-:W-:Y:S01]  /*8cf0*/  IMAD.MOV.U32 R4, RZ, RZ, R83 ;  /* 0x000000ffff047224 */ /* 0x000fe200078e0053 */
[----:B------:R-:W-:Y:S02]  /*8d00*/  MOV R0, R82 ;  /* 0x0000005200007202 */ /* 0x000fe40000000f00 */
[----:B------:R-:W-:Y:S01]  /*8d10*/  PRMT R114, R2, 0x5410, R3 ;  /* 0x0000541002727816 */ /* 0x000fe20000000003 */
[----:B------:R-:W-:Y:S01]  /*8d20*/  IMAD.MOV.U32 R3, RZ, RZ, R18 ;  /* 0x000000ffff037224 */ /* 0x000fe200078e0012 */
[----:B------:R-:W-:Y:S01]  /*8d30*/  PRMT R41, R41, 0x5410, R0 ;  /* 0x0000541029297816 */ /* 0x000fe20000000000 */
[----:B------:R-:W-:Y:S01]  /*8d40*/  IMAD.MOV.U32 R2, RZ, RZ, R19 ;  /* 0x000000ffff027224 */ /* 0x000fe200078e0013 */
[----:B------:R-:W-:-:S02]  /*8d50*/  MOV R0, R90 ;  /* 0x0000005a00007202 */ /* 0x000fc40000000f00 */
[----:B------:R-:W-:Y:S01]  /*8d60*/  PRMT R41, R4, 0x7610, R41 ;  /* 0x0000761004297816 */ /* 0x000fe20000000029 */
[----:B------:R-:W-:Y:S01]  /*8d70*/  IMAD.IADD R4, R68, 0x1, -R225 ;  /* 0x0000000144047824 */ /* 0x000fe200078e0ae1 */
[----:B------:R-:W-:Y:S01]  /*8d80*/  PRMT R35, R2, 0x5410, R3 ;  /* 0x0000541002237816 */ /* 0x000fe20000000003 */
[----:B------:R-:W-:Y:S01]  /*8d90*/  IMAD.MOV.U32 R3, RZ, RZ, R91 ;  /* 0x000000ffff037224 */ /* 0x000fe200078e005b */
[----:B------:R-:W-:Y:S01]  /*8da0*/  PRMT R115, R115, 0x5410, R0 ;  /* 0x0000541073737816 */ /* 0x000fe20000000000 */
[----:B------:R-:W-:Y:S01]  /*8db0*/  IMAD.MOV.U32 R2, RZ, RZ, R88 ;  /* 0x000000ffff027224 */ /* 0x000fe200078e0058 */
[----:B------:R-:W-:Y:S01]  /*8dc0*/  IMNMX R30, R4, 0x80, PT ;  /* 0x00000080041e7817 */ /* 0x000fe20003800200 */
[----:B------:R-:W-:Y:S01]  /*8dd0*/  IMAD.MOV.U32 R4, RZ, RZ, R84 ;  /* 0x000000ffff047224 */ /* 0x000fe200078e0054 */
[----:B------:R-:W-:Y:S01]  /*8de0*/  MOV R0, R89 ;  /* 0x0000005900007202 */ /* 0x000fe20000000f00 */
[----:B------:R-:W-:Y:S01]  /*8df0*/  BAR.SYNC.DEFER_BLOCKING 0x0 ;  /* 0x0000000000007b1d */ /* 0x000fe20000010000 */
[----:B------:R-:W-:-:S02]  /*8e00*/  ISETP.GE.AND P0, PT, R214, R30, PT ;  /* 0x0000001ed600720c */ /* 0x000fc40003f06270 */
[----:B------:R-:W-:Y:S01]  /*8e10*/  PRMT R115, R3, 0x7610, R115 ;  /* 0x0000761003737816 */ /* 0x000fe20000000073 */
[----:B------:R-:W-:Y:S01]  /*8e20*/  IMAD.MOV.U32 R3, RZ, RZ, R85 ;  /* 0x000000ffff037224 */ /* 0x000fe200078e0055 */
[----:B------:R-:W-:Y:S01]  /*8e30*/  PRMT R68, R0, 0x5410, R2 ;  /* 0x0000541000447816 */ /* 0x000fe20000000002 */
[----:B------:R-:W-:Y:S01]  /*8e40*/  IMAD.MOV.U32 R0, RZ, RZ, R21 ;  /* 0x000000ffff007224 */ /* 0x000fe200078e0015 */
[----:B------:R-:W-:Y:S02]  /*8e50*/  MOV R2, R20 ;  /* 0x0000001400027202 */ /* 0x000fe40000000f00 */
[----:B------:R-:W-:Y:S02]  /*8e60*/  PRMT R40, R3, 0x5410, R4 ;  /* 0x0000541003287816 */ /* 0x000fe40000000004 */
[----:B------:R-:W-:-:S03]  /*8e70*/  PRMT R33, R0, 0x5410, R2 ;  /* 0x0000541000217816 */ /* 0x000fc60000000002 */
[----:B------:R-:W-:Y:S05]  /*8e80*/  @P0 BRA `(.L_x_637) ;  /* 0x00000c6000000947 */ /* 0x000fea0003800000 */
[----:B------:R-:W-:Y:S01]  /*8e90*/  ISETP.GE.AND P0, PT, R156, c[0x0][0x27c], PT ;  /* 0x00009f009c007a0c */ /* 0x000fe20003f06270 */
[----:B------:R-:W-:-:S12]  /*8ea0*/  BSSY B0, `(.L_x_638) ;  /* 0x0000030000007945 */ /* 0x000fd80003800000 */
[----:B------:R-:W-:Y:S05]  /*8eb0*/  @P0 BRA `(.L_x_639) ;  /* 0x000002e000000947 */ /* 0x000fea0003800000 */
[----:B------:R-:W1:Y:S01]  /*8ec0*/  LDS.128 R4, [R196+0x10080] ;  /* 0x01008000c4047984 */ /* 0x000e620000000c00 */
[----:B------:R-:W-:Y:S02]  /*8ed0*/  SHF.R.U64 R0, R22, 0x10, R23 ;  /* 0x0000001016007819 */ /* 0x000fe40000001217 */
[----:B------:R-:W-:Y:S02]  /*8ee0*/  SHF.R.U32.HI R11, RZ, 0x10, R25 ;  /* 0x00000010ff0b7819 */ /* 0x000fe40000011619 */
[----:B------:R-:W-:Y:S02]  /*8ef0*/  SHF.R.U32.HI R2, RZ, 0x10, R23 ;  /* 0x00000010ff027819 */ /* 0x000fe40000011617 */
[----:B------:R-:W-:Y:S02]  /*8f00*/  PRMT R10, R69, 0x5432, R0 ;  /* 0x00005432450a7816 */ /* 0x000fe40000000000 */
[----:B------:R-:W-:Y:S02]  /*8f10*/  PRMT R0, R47, 0x5410, R11 ;  /* 0x000054102f007816 */ /* 0x000fe4000000000b */
[----:B------:R-:W-:-:S02]  /*8f20*/  PRMT R8, R69, 0x5410, R2 ;  /* 0x0000541045087816 */ /* 0x000fc40000000002 */
[----:B------:R-:W-:Y:S01]  /*8f30*/  SHF.R.U64 R3, R24, 0x10, R25 ;  /* 0x0000001018037819 */ /* 0x000fe20000001219 */
[----:B------:R-:W-:Y:S01]  /*8f40*/  IMAD.U32 R15, R0, 0x10000, RZ ;  /* 0x00010000000f7824 */ /* 0x000fe200078e00ff */
[C---:B------:R-:W-:Y:S01]  /*8f50*/  LOP3.LUT R16, R8.reuse, 0xffff0000, RZ, 0xc0, !PT ;  /* 0xffff000008107812 */ /* 0x040fe200078ec0ff */
[----:B------:R-:W-:Y:S01]  /*8f60*/  IMAD.U32 R14, R8, 0x10000, RZ ;  /* 0x00010000080e7824 */ /* 0x000fe200078e00ff */
[----:B------:R-:W-:Y:S02]  /*8f70*/  PRMT R9, R47, 0x5432, R3 ;  /* 0x000054322f097816 */ /* 0x000fe40000000003 */
[----:B------:R-:W-:Y:S01]  /*8f80*/  LOP3.LUT R17, R0, 0xffff0000, RZ, 0xc0, !PT ;  /* 0xffff000000117812 */ /* 0x000fe200078ec0ff */
[C---:B-1----:R-:W-:Y:S01]  /*8f90*/  IMAD.U32 R12, R6.reuse, 0x10000, RZ ;  /* 0x00010000060c7824 */ /* 0x042fe200078e00ff */
[----:B------:R-:W-:Y:S01]  /*8fa0*/  LOP3.LUT R6, R6, 0xffff0000, RZ, 0xc0, !PT ;  /* 0xffff000006067812 */ /* 0x000fe200078ec0ff */
[C---:B------:R-:W-:Y:S01]  /*8fb0*/  IMAD.U32 R11, R7.reuse, 0x10000, RZ ;  /* 0x00010000070b7824 */ /* 0x040fe200078e00ff */
[----:B------:R-:W-:-:S02]  /*8fc0*/  LOP3.LUT R2, R7, 0xffff0000, RZ, 0xc0, !PT ;  /* 0xffff000007027812 */ /* 0x000fc400078ec0ff */
[----:B------:R-:W-:Y:S01]  /*8fd0*/  SHF.L.U32 R7, R4, 0x10, RZ ;  /* 0x0000001004077819 */ /* 0x000fe200000006ff */
[----:B------:R-:W-:Y:S01]  /*8fe0*/  FMUL.FTZ R8, R6, R15 ;  /* 0x0000000f06087220 */ /* 0x000fe20000410000 */
[----:B------:R-:W-:Y:S01]  /*8ff0*/  LOP3.LUT R3, R4, 0xffff0000, RZ, 0xc0, !PT ;  /* 0xffff000004037812 */ /* 0x000fe200078ec0ff */
[-C--:B------:R-:W-:Y:S01]  /*9000*/  FMUL.FTZ R6, R6, R14.reuse ;  /* 0x0000000e06067220 */ /* 0x080fe20000410000 */
[C---:B------:R-:W-:Y:S01]  /*9010*/  LOP3.LUT R0, R5.reuse, 0xffff0000, RZ, 0xc0, !PT ;  /* 0xffff000005007812 */ /* 0x040fe200078ec0ff */
[----:B------:R-:W-:Y:S01]  /*9020*/  FMUL.FTZ R4, R2, R17 ;  /* 0x0000001102047220 */ /* 0x000fe20000410000 */
[----:B------:R-:W-:Y:S01]  /*9030*/  SHF.L.U32 R13, R5, 0x10, RZ ;  /* 0x00000010050d7819 */ /* 0x000fe200000006ff */
[C---:B------:R-:W-:Y:S02]  /*9040*/  FFMA.FTZ R6, R12.reuse, R15, R6 ;  /* 0x0000000f0c067223 */ /* 0x040fe40000010006 */
[----:B------:R-:W-:Y:S01]  /*9050*/  FFMA.FTZ R14, R12, R14, -R8 ;  /* 0x0000000e0c0e7223 */ /* 0x000fe20000010808 */
[----:B------:R-:W-:Y:S01]  /*9060*/  SHF.L.U32 R12, R10, 0x10, RZ ;  /* 0x000000100a0c7819 */ /* 0x000fe200000006ff */
[C---:B------:R-:W-:Y:S01]  /*9070*/  IMAD.U32 R15, R9.reuse, 0x10000, RZ ;  /* 0x00010000090f7824 */ /* 0x040fe200078e00ff */
[----:B------:R-:W-:Y:S01]  /*9080*/  LOP3.LUT R9, R9, 0xffff0000, RZ, 0xc0, !PT ;  /* 0xffff000009097812 */ /* 0x000fe200078ec0ff */
[-C--:B------:R-:W-:Y:S01]  /*9090*/  FMUL.FTZ R2, R2, R16.reuse ;  /* 0x0000001002027220 */ /* 0x080fe20000410000 */
[----:B------:R-:W-:Y:S01]  /*90a0*/  LOP3.LUT R10, R10, 0xffff0000, RZ, 0xc0, !PT ;  /* 0xffff00000a0a7812 */ /* 0x000fe200078ec0ff */
[C---:B------:R-:W-:Y:S01]  /*90b0*/  FFMA.FTZ R8, R11.reuse, R16, -R4 ;  /* 0x000000100b087223 */ /* 0x040fe20000010804 */
[----:B------:R-:W-:Y:S01]  /*90c0*/  F2FP.BF16.PACK_AB R6, R6, R14 ;  /* 0x0000000e0606723e */ /* 0x000fe200000010ff */
[----:B------:R-:W-:-:S02]  /*90d0*/  FFMA.FTZ R5, R11, R17, R2 ;  /* 0x000000110b057223 */ /* 0x000fc40000010002 */
[C---:B------:R-:W-:Y:S02]  /*90e0*/  FMUL.FTZ R4, R3.reuse, R15 ;  /* 0x0000000f03047220 */ /* 0x040fe40000410000 */
[C---:B------:R-:W-:Y:S02]  /*90f0*/  FMUL.FTZ R2, R0.reuse, R9 ;  /* 0x0000000900027220 */ /* 0x040fe40000410000 */
[----:B------:R-:W-:Y:S02]  /*9100*/  FMUL.FTZ R3, R3, R12 ;  /* 0x0000000c03037220 */ /* 0x000fe40000410000 */
[----:B------:R-:W-:Y:S02]  /*9110*/  FMUL.FTZ R0, R0, R10 ;  /* 0x0000000a00007220 */ /* 0x000fe40000410000 */
[C---:B------:R-:W-:Y:S02]  /*9120*/  FFMA.FTZ R4, R7.reuse, R12, -R4 ;  /* 0x0000000c07047223 */ /* 0x040fe40000010804 */
[----:B------:R-:W-:Y:S01]  /*9130*/  FFMA.FTZ R3, R7, R15, R3 ;  /* 0x0000000f07037223 */ /* 0x000fe20000010003 */
[----:B------:R-:W-:Y:S01]  /*9140*/  F2FP.BF16.PACK_AB R7, R5, R8 ;  /* 0x000000080507723e */ /* 0x000fe200000010ff */
[----:B------:R-:W-:-:S02]  /*9150*/  FFMA.FTZ R2, R13, R10, -R2 ;  /* 0x0000000a0d027223 */ /* 0x000fc40000010802 */
[----:B------:R-:W-:Y:S01]  /*9160*/  FFMA.FTZ R0, R13, R9, R0 ;  /* 0x000000090d007223 */ /* 0x000fe20000010000 */
[----:B------:R-:W-:-:S04]  /*9170*/  F2FP.BF16.PACK_AB R4, R3, R4 ;  /* 0x000000040304723e */ /* 0x000fc800000010ff */
[----:B------:R-:W-:-:S05]  /*9180*/  F2FP.BF16.PACK_AB R5, R0, R2 ;  /* 0x000000020005723e */ /* 0x000fca00000010ff */
[----:B------:R1:W-:Y:S02]  /*9190*/  STS.128 [R196+0x10080], R4 ;  /* 0x01008004c4007388 */ /* 0x0003e40000000c00 */
.L_x_639:
[----:B------:R-:W-:Y:S05]  /*91a0*/  BSYNC B0 ;  /* 0x0000000000007941 */ /* 0x000fea0003800000 */
.L_x_638:
[----:B------:R-:W-:Y:S01]  /*91b0*/  ISETP.GE.AND P0, PT, R159, c[0x0][0x27c], PT ;  /* 0x00009f009f007a0c */ /* 0x000fe20003f06270 */
[----:B------:R-:W-:-:S12]  /*91c0*/  BSSY B0, `(.L_x_640) ;  /* 0x0000030000007945 */ /* 0x000fd80003800000 */
[----:B------:R-:W-:Y:S05]  /*91d0*/  @P0 BRA `(.L_x_641) ;  /* 0x000002e000000947 */ /* 0x000fea0003800000 */
[----:B-1----:R-:W1:Y:S01]  /*91e0*/  LDS.128 R4, [R196+0x14080] ;  /* 0x01408000c4047984 */ /* 0x002e620000000c00 */
[----:B------:R-:W-:Y:S02]  /*91f0*/  SHF.R.U64 R0, R26, 0x10, R27 ;  /* 0x000000101a007819 */ /* 0x000fe4000000121b */
[----:B------:R-:W-:Y:S02]  /*9200*/  SHF.R.U32.HI R11, RZ, 0x10, R29 ;  /* 0x00000010ff0b7819 */ /* 0x000fe4000001161d */
[----:B------:R-:W-:Y:S02]  /*9210*/  SHF.R.U32.HI R2, RZ, 0x10, R27 ;  /* 0x00000010ff027819 */ /* 0x000fe4000001161b */
[C---:B------:R-:W-:Y:S02]  /*9220*/  PRMT R10, R95.reuse, 0x5432, R0 ;  /* 0x000054325f0a7816 */ /* 0x040fe40000000000 */
        /* <DEDUP_REMOVED lines=41> */
.L_x_641:
[----:B------:R-:W-:Y:S05]  /*94c0*/  BSYNC B0 ;  /* 0x0000000000007941 */ /* 0x000fea0003800000 */
.L_x_640:
        /* <DEDUP_REMOVED lines=49> */
.L_x_643:
[----:B------:R-:W-:Y:S05]  /*97e0*/  BSYNC B0 ;  /* 0x0000000000007941 */ /* 0x000fea0003800000 */
.L_x_642:
[----:B------:R-:W-:-:S13]  /*97f0*/  ISETP.GE.AND P0, PT, R158, c[0x0][0x27c], PT ;  /* 0x00009f009e007a0c */ /* 0x000fda0003f06270 */
[----:B------:R-:W-:Y:S05]  /*9800*/  @P0 BRA `(.L_x_637) ;  /* 0x000002e000000947 */ /* 0x000fea0003800000 */
[----:B-1----:R-:W1:Y:S01]  /*9810*/  LDS.128 R4, [R196+0x1c080] ;  /* 0x01c08000c4047984 */ /* 0x002e620000000c00 */
        /* <DEDUP_REMOVED lines=45> */
.L_x_637:
[----:B------:R-:W-:Y:S05]  /*9af0*/  BSYNC B1 ;  /* 0x0000000000017941 */ /* 0x000fea0003800000 */
.L_x_636:
[----:B------:R-:W-:Y:S01]  /*9b00*/  ISETP.GE.AND P0, PT, R128, R30, PT ;  /* 0x0000001e8000720c */ /* 0x000fe20003f06270 */
[----:B------:R-:W-:-:S12]  /*9b10*/  BSSY B1, `(.L_x_644) ;  /* 0x00000c8000017945 */ /* 0x000fd80003800000 */
[----:B------:R-:W-:Y:S05]  /*9b20*/  @P0 BRA `(.L_x_645) ;  /* 0x00000c6000000947 */ /* 0x000fea0003800000 */
[----:B------:R-:W-:Y:S01]  /*9b30*/  ISETP.GE.AND P0, PT, R156, c[0x0][0x27c], PT ;  /* 0x00009f009c007a0c */ /* 0x000fe20003f06270 */
[----:B------:R-:W-:-:S12]  /*9b40*/  BSSY B0, `(.L_x_646) ;  /* 0x0000030000007945 */ /* 0x000fd80003800000 */
        /* <DEDUP_REMOVED lines=47> */
.L_x_647:
[----:B------:R-:W-:Y:S05]  /*9e40*/  BSYNC B0 ;  /* 0x0000000000007941 */ /* 0x000fea0003800000 */
.L_x_646:
        /* <DEDUP_REMOVED lines=49> */
.L_x_649:
[----:B------:R-:W-:Y:S05]  /*a160*/  BSYNC B0 ;  /* 0x0000000000007941 */ /* 0x000fea0003800000 */
.L_x_648:
        /* <DEDUP_REMOVED lines=49> */
.L_x_651:
[----:B------:R-:W-:Y:S05]  /*a480*/  BSYNC B0 ;  /* 0x0000000000007941 */ /* 0x000fea0003800000 */
.L_x_650:
        /* <DEDUP_REMOVED lines=48> */
.L_x_645:
[----:B------:R-:W-:Y:S05]  /*a790*/  BSYNC B1 ;  /* 0x0000000000017941 */ /* 0x000fea0003800000 */
.L_x_644:
        /* <DEDUP_REMOVED lines=53> */
.L_x_655:
[----:B------:R-:W-:Y:S05]  /*aaf0*/  BSYNC B0 ;  /* 0x0000000000007941 */ /* 0x000fea0003800000 */
.L_x_654:
        /* <DEDUP_REMOVED lines=49> */
.L_x_657:
[----:B------:R-:W-:Y:S05]  /*ae10*/  BSYNC B0 ;  /* 0x0000000000007941 */ /* 0x000fea0003800000 */
.L_x_656:
        /* <DEDUP_REMOVED lines=49> */
.L_x_659:
[----:B------:R-:W-:Y:S05]  /*b130*/  BSYNC B0 ;  /* 0x0000000000007941 */ /* 0x000fea0003800000 */
.L_x_658:
[----:B------:R-:W-:-:S13]  /*b140*/  ISETP.GE.AND P0, PT, R158, c[0x0][0x27c], PT ;  /* 0x00009f009e007a0c */ /* 0x000fda0003f06270 */
        /* <DEDUP_REMOVED lines=47> */
.L_x_653:
[----:B------:R-:W-:Y:S05]  /*b440*/  BSYNC B1 ;  /* 0x0000000000017941 */ /* 0x000fea0003800000 */
.L_x_652:
[----:B------:R-:W-:-:S04]  /*b450*/  IADD3 R0, R214, 0x60, RZ ;  /* 0x00000060d6007810 */ /* 0x000fc80007ffe0ff */
        /* <DEDUP_REMOVED lines=51> */
.L_x_662:
[----:B------:R-:W-:Y:S05]  /*b790*/  BSYNC B0 ;  /* 0x0000000000007941 */ /* 0x000fea0003800000 */
.L_x_661:
        /* <DEDUP_REMOVED lines=49> */
.L_x_664:
[----:B------:R-:W-:Y:S05]  /*bab0*/  BSYNC B0 ;  /* 0x0000000000007941 */ /* 0x000fea0003800000 */
.L_x_663:
        /* <DEDUP_REMOVED lines=49> */
.L_x_666:
[----:B------:R-:W-:Y:S05]  /*bdd0*/  BSYNC B0 ;  /* 0x0000000000007941 */ /* 0x000fea0003800000 */
.L_x_665:
        /* <DEDUP_REMOVED lines=49> */
.L_x_627:
[----:B------:R-:W-:Y:S01]  /*c0f0*/  ISETP.NE.AND P0, PT, R131, 0x1, PT ;  /* 0x000000018300780c */ /* 0x000fe20003f05270 */
[----:B------:R-:W-:Y:S01]  /*c100*/  IMAD.MOV.U32 R7, RZ, RZ, R3 ;  /* 0x000000ffff077224 */ /* 0x000fe200078e0003 */
[----:B------:R-:W-:Y:S01]  /*c110*/  LOP3.LUT P1, RZ, R215, 0x8, RZ, 0xc0, !PT ;  /* 0x00000008d7ff7812 */ /* 0x000fe2000782c0ff */
[----:B------:R-:W-:Y:S01]  /*c120*/  BSSY B0, `(.L_x_667) ;  /* 0x0000039000007945 */ /* 0x000fe20003800000 */
[----:B------:R-:W-:Y:S01]  /*c130*/  CS2R R58, SRZ ;  /* 0x00000000003a7805 */ /* 0x000fe2000001ff00 */
[----:B------:R-:W-:Y:S01]  /*c140*/  CS2R R30, SRZ ;  /* 0x00000000001e7805 */ /* 0x000fe2000001ff00 */
[----:B------:R-:W-:Y:S01]  /*c150*/  CS2R R28, SRZ ;  /* 0x00000000001c7805 */ /* 0x000fe2000001ff00 */
[----:B------:R-:W-:Y:S01]  /*c160*/  CS2R R18, SRZ ;  /* 0x0000000000127805 */ /* 0x000fe2000001ff00 */
[----:B----4-:R-:W-:Y:S01]  /*c170*/  CS2R R16, SRZ ;  /* 0x0000000000107805 */ /* 0x010fe2000001ff00 */
[----:B------:R-:W-:Y:S01]  /*c180*/  CS2R R34, SRZ ;  /* 0x0000000000227805 */ /* 0x000fe2000001ff00 */
[----:B------:R-:W-:Y:S01]  /*c190*/  CS2R R32, SRZ ;  /* 0x0000000000207805 */ /* 0x000fe2000001ff00 */
[----:B------:R-:W-:Y:S01]  /*c1a0*/  CS2R R22, SRZ ;  /* 0x0000000000167805 */ /* 0x000fe2000001ff00 */
[----:B------:R-:W-:Y:S01]  /*c1b0*/  CS2R R20, SRZ ;  /* 0x0000000000147805 */ /* 0x000fe2000001ff00 */
[----:B------:R-:W-:-:S05]  /*c1c0*/  @P0 IMAD.HI.U32 R5, R2, c[0x0][0x2c8], RZ ;  /* 0x0000b20002050a27 */ /* 0x000fca00078e00ff */
[----:B------:R-:W-:-:S04]  /*c1d0*/  @P0 SHF.R.U32.HI R2, RZ, c[0x0][0x2cc], R5 ;  /* 0x0000b300ff020a19 */ /* 0x000fc80000011605 */
[----:B------:R-:W-:Y:S01]  /*c1e0*/  SHF.R.S32.HI R5, RZ, 0x1f, R2 ;  /* 0x0000001fff057819 */ /* 0x000fe20000011402 */
[----:B------:R-:W-:-:S04]  /*c1f0*/  IMAD.WIDE.U32 R6, R2, c[0x0][0x280], R6 ;  /* 0x0000a00002067a25 */ /* 0x000fc800078e0006 */
[----:B------:R-:W-:Y:S01]  /*c200*/  IMAD R9, R5, c[0x0][0x280], RZ ;  /* 0x0000a00005097a24 */ /* 0x000fe200078e02ff */
[----:B------:R-:W-:-:S03]  /*c210*/  LEA R27, P0, R6, c[0x0][0x270], 0x1 ;  /* 0x00009c00061b7a11 */ /* 0x000fc600078008ff */
[----:B------:R-:W-:-:S04]  /*c220*/  IMAD R3, R2, c[0x0][0x284], R9 ;  /* 0x0000a10002037a24 */ /* 0x000fc800078e0209 */
[----:B------:R-:W-:-:S05]  /*c230*/  IMAD.IADD R3, R7, 0x1, R3 ;  /* 0x0000000107037824 */ /* 0x000fca00078e0203 */
[----:B------:R-:W-:Y:S01]  /*c240*/  LEA.HI.X R26, R6, c[0x0][0x274], R3, 0x1, P0 ;  /* 0x00009d00061a7a11 */ /* 0x000fe200000f0c03 */
[----:B------:R-:W-:Y:S01]  /*c250*/  IMAD R3, R5, c[0x0][0x290], RZ ;  /* 0x0000a40005037a24 */ /* 0x000fe200078e02ff */
[----:B------:R-:W-:-:S05]  /*c260*/  MOV R5, R8 ;  /* 0x0000000800057202 */ /* 0x000fca0000000f00 */
[----:B------:R-:W-:-:S04]  /*c270*/  IMAD.WIDE.U32 R4, R2, c[0x0][0x290], R4 ;  /* 0x0000a40002047a25 */ /* 0x000fc800078e0004 */
[----:B------:R-:W-:Y:S01]  /*c280*/  IMAD R2, R2, c[0x0][0x294], R3 ;  /* 0x0000a50002027a24 */ /* 0x000fe200078e0203 */
[C---:B------:R-:W-:Y:S01]  /*c290*/  LEA R25, P0, R4.reuse, c[0x0][0x288], 0x1 ;  /* 0x0000a20004197a11 */ /* 0x040fe200078008ff */
[----:B------:R1:W2:Y:S03]  /*c2a0*/  SHFL.IDX PT, R3, R27, RZ, 0x181f ;  /* 0x00181fff1b037589 */ /* 0x0002a600000e0000 */
[----:B------:R-:W-:Y:S01]  /*c2b0*/  IADD3 R2, R5, R2, RZ ;  /* 0x0000000205027210 */ /* 0x000fe20007ffe0ff */
[----:B------:R1:W3:Y:S03]  /*c2c0*/  SHFL.IDX PT, R10, R25, RZ, 0x181f ;  /* 0x00181fff190a7589 */ /* 0x0002e600000e0000 */
[----:B------:R-:W-:Y:S01]  /*c2d0*/  LEA.HI.X R13, R4, c[0x0][0x28c], R2, 0x1, P0 ;  /* 0x0000a300040d7a11 */ /* 0x000fe200000f0c02 */
[----:B------:R1:W4:Y:S04]  /*c2e0*/  SHFL.IDX PT, R5, R26, RZ, 0x181f ;  /* 0x00181fff1a057589 */ /* 0x00032800000e0000 */
[----:B------:R1:W1:Y:S01]  /*c2f0*/  SHFL.IDX PT, R12, R13, RZ, 0x181f ;  /* 0x00181fff0d0c7589 */ /* 0x00026200000e0000 */
[----:B------:R-:W-:Y:S05]  /*c300*/  @P1 BRA `(.L_x_668) ;  /* 0x000001a000001947 */ /* 0x000fea0003800000 */
[----:B------:R-:W-:Y:S01]  /*c310*/  ISETP.GE.AND P1, PT, R136, c[0x0][0x27c], PT ;  /* 0x00009f0088007a0c */ /* 0x000fe20003f26270 */
[----:B------:R-:W-:Y:S01]  /*c320*/  CS2R R18, SRZ ;  /* 0x0000000000127805 */ /* 0x000fe2000001ff00 */
[----:B------:R-:W-:Y:S01]  /*c330*/  CS2R R16, SRZ ;  /* 0x0000000000107805 */ /* 0x000fe2000001ff00 */
[----:B------:R-:W-:Y:S01]  /*c340*/  CS2R R22, SRZ ;  /* 0x0000000000167805 */ /* 0x000fe2000001ff00 */
[----:B------:R-:W-:-:S09]  /*c350*/  CS2R R20, SRZ ;  /* 0x0000000000147805 */ /* 0x000fd2000001ff00 */
[C---:B------:R-:W-:Y:S01]  /*c360*/  @!P1 IMAD.SHL.U32 R2, R136.reuse, 0x2, RZ ;  /* 0x0000000288029824 */ /* 0x040fe200078e00ff */
[----:B------:R-:W-:-:S04]  /*c370*/  @!P1 SHF.L.U64.HI R4, R136, 0x1, R15 ;  /* 0x0000000188049819 */ /* 0x000fc8000001020f */
[----:B--2---:R-:W-:-:S05]  /*c380*/  @!P1 IADD3 R8, P0, R3, R2, RZ ;  /* 0x0000000203089210 */ /* 0x004fca0007f1e0ff */
[--C-:B----4-:R-:W-:Y:S01]  /*c390*/  @!P1 IMAD.X R9, R5, 0x1, R4.reuse, P0 ;  /* 0x0000000105099824 */ /* 0x110fe200000e0604 */
[----:B---3--:R-:W-:Y:S01]  /*c3a0*/  @!P1 IADD3 R6, P0, R10, R2, RZ ;  /* 0x000000020a069210 */ /* 0x008fe20007f1e0ff */
[----:B------:R-:W-:Y:S01]  /*c3b0*/  CS2R R30, SRZ ;  /* 0x00000000001e7805 */ /* 0x000fe2000001ff00 */
[----:B------:R-:W-:Y:S01]  /*c3c0*/  CS2R R28, SRZ ;  /* 0x00000000001c7805 */ /* 0x000fe2000001ff00 */
[----:B------:R-:W-:Y:S01]  /*c3d0*/  CS2R R34, SRZ ;  /* 0x0000000000227805 */ /* 0x000fe2000001ff00 */
[----:B------:R-:W-:Y:S01]  /*c3e0*/  CS2R R32, SRZ ;  /* 0x0000000000207805 */ /* 0x000fe2000001ff00 */
[----:B-1----:R-:W-:Y:S01]  /*c3f0*/  @!P1 IMAD.X R7, R12, 0x1, R4, P0 ;  /* 0x000000010c079824 */ /* 0x002fe200000e0604 */
[----:B------:R-:W-:Y:S01]  /*c400*/  ISETP.GE.AND P0, PT, R138, c[0x0][0x27c], PT ;  /* 0x00009f008a007a0c */ /* 0x000fe20003f06270 */
[----:B------:R1:W5:Y:S04]  /*c410*/  @!P1 LD.E.128 R16, [R8.64] ;  /* 0x0000000608109980 */ /* 0x000368000c101d00 */
[----:B------:R1:W5:Y:S08]  /*c420*/  @!P1 LD.E.128 R20, [R6.64] ;  /* 0x0000000606149980 */ /* 0x000370000c101d00 */
[C---:B------:R-:W-:Y:S01]  /*c430*/  @!P0 IMAD.SHL.U32 R2, R0.reuse, 0x2, RZ ;  /* 0x0000000200028824 */ /* 0x040fe200078e00ff */
[----:B------:R-:W-:-:S04]  /*c440*/  @!P0 SHF.L.U64.HI R11, R0, 0x1, R24 ;  /* 0x00000001000b8819 */ /* 0x000fc80000010218 */
[----:B------:R-:W-:-:S05]  /*c450*/  @!P0 IADD3 R4, P2, R3, R2, RZ ;  /* 0x0000000203048210 */ /* 0x000fca0007f5e0ff */
[----:B------:R-:W-:Y:S01]  /*c460*/  @!P0 IMAD.X R5, R5, 0x1, R11, P2 ;  /* 0x0000000105058824 */ /* 0x000fe200010e060b */
[----:B------:R-:W-:-:S04]  /*c470*/  @!P0 IADD3 R2, P2, R10, R2, RZ ;  /* 0x000000020a028210 */ /* 0x000fc80007f5e0ff */
[----:B------:R1:W5:Y:S01]  /*c480*/  @!P0 LD.E.128 R28, [R4.64] ;  /* 0x00000006041c8980 */ /* 0x000362000c101d00 */
[----:B------:R-:W-:-:S05]  /*c490*/  @!P0 IMAD.X R3, R12, 0x1, R11, P2 ;  /* 0x000000010c038824 */ /* 0x000fca00010e060b */
[----:B------:R1:W5:Y:S03]  /*c4a0*/  @!P0 LD.E.128 R32, [R2.64] ;  /* 0x0000000602208980 */ /* 0x000366000c101d00 */
.L_x_668:
[----:B------:R-:W-:Y:S05]  /*c4b0*/  BSYNC B0 ;  /* 0x0000000000007941 */ /* 0x000fea0003800000 */
.L_x_667:
[----:B-12--5:R-:W-:Y:S01]  /*c4c0*/  IMAD.MOV.U32 R3, RZ, RZ, R30 ;  /* 0x000000ffff037224 */ /* 0x026fe200078e001e */
[----:B------:R-:W-:Y:S01]  /*c4d0*/  MOV R4, R29 ;  /* 0x0000001d00047202 */ /* 0x000fe20000000f00 */
[----:B------:R-:W-:Y:S01]  /*c4e0*/  IMAD.MOV.U32 R2, RZ, RZ, R31 ;  /* 0x000000ffff027224 */ /* 0x000fe200078e001f */
[----:B------:R-:W-:Y:S01]  /*c4f0*/  LOP3.LUT P0, RZ, R215, 0x10, RZ, 0xc0, !PT ;  /* 0x00000010d7ff7812 */ /* 0x000fe2000780c0ff */
[----:B----4-:R-:W-:Y:S01]  /*c500*/  IMAD.MOV.U32 R5, RZ, RZ, R28 ;  /* 0x000000ffff057224 */ /* 0x010fe200078e001c */
[----:B------:R-:W-:Y:S01]  /*c510*/  MOV R6, R22 ;  /* 0x0000001600067202 */ /* 0x000fe20000000f00 */
[----:B------:R1:W2:Y:S01]  /*c520*/  SHFL.IDX PT, R11, R26, 0x1, 0x181f ;  /* 0x00381f001a0b7f89 */ /* 0x0002a200000e0000 */
[----:B------:R-:W-:Y:S01]  /*c530*/  PRMT R98, R2, 0x5410, R3 ;  /* 0x0000541002627816 */ /* 0x000fe20000000003 */
[----:B------:R-:W-:Y:S01]  /*c540*/  IMAD.MOV.U32 R3, RZ, RZ, R18 ;  /* 0x000000ffff037224 */ /* 0x000fe200078e0012 */
[----:B------:R-:W-:Y:S01]  /*c550*/  PRMT R97, R4, 0x5410, R5 ;  /* 0x0000541004617816 */ /* 0x000fe20000000005 */
[----:B------:R-:W-:Y:S01]  /*c560*/  IMAD.MOV.U32 R2, RZ, RZ, R19 ;  /* 0x000000ffff027224 */ /* 0x000fe200078e0013 */
[----:B------:R-:W-:Y:S01]  /*c570*/  MOV R5, R16 ;  /* 0x0000001000057202 */ /* 0x000fe20000000f00 */
[----:B------:R-:W-:Y:S01]  /*c580*/  IMAD.MOV.U32 R4, RZ, RZ, R17 ;  /* 0x000000ffff047224 */ /* 0x000fe200078e0011 */
[----:B------:R1:W4:Y:S01]  /*c590*/  SHFL.IDX PT, R12, R13, 0x1, 0x181f ;  /* 0x00381f000d0c7f89 */ /* 0x00032200000e0000 */
[----:B------:R-:W-:Y:S01]  /*c5a0*/  BSSY B0, `(.L_x_669) ;  /* 0x0000032000007945 */ /* 0x000fe20003800000 */
[----:B------:R-:W-:Y:S01]  /*c5b0*/  PRMT R48, R2, 0x5410, R3 ;  /* 0x0000541002307816 */ /* 0x000fe20000000003 */
[----:B------:R-:W-:Y:S01]  /*c5c0*/  IMAD.MOV.U32 R3, RZ, RZ, R34 ;  /* 0x000000ffff037224 */ /* 0x000fe200078e0022 */
[----:B------:R-:W-:Y:S01]  /*c5d0*/  MOV R2, R35 ;  /* 0x0000002300027202 */ /* 0x000fe20000000f00 */
[----:B---3--:R1:W3:Y:S01]  /*c5e0*/  SHFL.IDX PT, R10, R25, 0x1, 0x181f ;  /* 0x00381f00190a7f89 */ /* 0x0082e200000e0000 */
[----:B------:R-:W-:Y:S01]  /*c5f0*/  PRMT R39, R4, 0x5410, R5 ;  /* 0x0000541004277816 */ /* 0x000fe20000000005 */
[----:B------:R-:W-:Y:S01]  /*c600*/  IMAD.MOV.U32 R5, RZ, RZ, R23 ;  /* 0x000000ffff057224 */ /* 0x000fe200078e0017 */
[----:B------:R-:W-:Y:S01]  /*c610*/  PRMT R96, R2, 0x5410, R3 ;  /* 0x0000541002607816 */ /* 0x000fe20000000003 */
[----:B------:R-:W-:Y:S01]  /*c620*/  IMAD.MOV.U32 R3, RZ, RZ, R32 ;  /* 0x000000ffff037224 */ /* 0x000fe200078e0020 */
[----:B------:R1:W1:Y:S01]  /*c630*/  SHFL.IDX PT, R4, R27, 0x1, 0x181f ;  /* 0x00381f001b047f89 */ /* 0x00026200000e0000 */
[----:B------:R-:W-:Y:S01]  /*c640*/  IMAD.MOV.U32 R2, RZ, RZ, R33 ;  /* 0x000000ffff027224 */ /* 0x000fe200078e0021 */
[----:B------:R-:W-:Y:S01]  /*c650*/  PRMT R38, R5, 0x5410, R6 ;  /* 0x0000541005267816 */ /* 0x000fe20000000006 */
[----:B------:R-:W-:Y:S01]  /*c660*/  CS2R R56, SRZ ;  /* 0x0000000000387805 */ /* 0x000fe2000001ff00 */
[----:B------:R-:W-:Y:S01]  /*c670*/  CS2R R42, SRZ ;  /* 0x00000000002a7805 */ /* 0x000fe2000001ff00 */
[----:B------:R-:W-:Y:S01]  /*c680*/  CS2R R40, SRZ ;  /* 0x0000000000287805 */ /* 0x000fe2000001ff00 */
[----:B------:R-:W-:Y:S01]  /*c690*/  PRMT R70, R2, 0x5410, R3 ;  /* 0x0000541002467816 */ /* 0x000fe20000000003 */
[----:B------:R-:W-:Y:S01]  /*c6a0*/  IMAD.MOV.U32 R3, RZ, RZ, R20 ;  /* 0x000000ffff037224 */ /* 0x000fe200078e0014 */
[----:B------:R-:W-:Y:S01]  /*c6b0*/  MOV R2, R21 ;  /* 0x0000001500027202 */ /* 0x000fe20000000f00 */
[----:B------:R-:W-:Y:S01]  /*c6c0*/  CS2R R54, SRZ ;  /* 0x0000000000367805 */ /* 0x000fe2000001ff00 */
[----:B------:R-:W-:Y:S01]  /*c6d0*/  CS2R R52, SRZ ;  /* 0x0000000000347805 */ /* 0x000fe2000001ff00 */
[----:B------:R-:W-:Y:S01]  /*c6e0*/  CS2R R46, SRZ ;  /* 0x00000000002e7805 */ /* 0x000fe2000001ff00 */
[----:B------:R-:W-:Y:S01]  /*c6f0*/  PRMT R37, R2, 0x5410, R3 ;  /* 0x0000541002257816 */ /* 0x000fe20000000003 */
[----:B------:R-:W-:Y:S01]  /*c700*/  CS2R R44, SRZ ;  /* 0x00000000002c7805 */ /* 0x000fe2000001ff00 */
[----:B------:R-:W-:Y:S05]  /*c710*/  @P0 BRA `(.L_x_670) ;  /* 0x000001a000000947 */ /* 0x000fea0003800000 */
[----:B--2-4-:R-:W-:Y:S01]  /*c720*/  ISETP.GE.AND P1, PT, R136, c[0x0][0x27c], PT ;  /* 0x00009f0088007a0c */ /* 0x014fe20003f26270 */
[----:B------:R-:W-:Y:S01]  /*c730*/  CS2R R42, SRZ ;  /* 0x00000000002a7805 */ /* 0x000fe2000001ff00 */
[----:B------:R-:W-:Y:S01]  /*c740*/  CS2R R40, SRZ ;  /* 0x0000000000287805 */ /* 0x000fe2000001ff00 */
[----:B------:R-:W-:Y:S01]  /*c750*/  CS2R R46, SRZ ;  /* 0x00000000002e7805 */ /* 0x000fe2000001ff00 */
[----:B------:R-:W-:-:S09]  /*c760*/  CS2R R44, SRZ ;  /* 0x00000000002c7805 */ /* 0x000fd2000001ff00 */
[C---:B------:R-:W-:Y:S01]  /*c770*/  @!P1 IMAD.SHL.U32 R2, R136.reuse, 0x2, RZ ;  /* 0x0000000288029824 */ /* 0x040fe200078e00ff */
[----:B------:R-:W-:-:S04]  /*c780*/  @!P1 SHF.L.U64.HI R3, R136, 0x1, R15 ;  /* 0x0000000188039819 */ /* 0x000fc8000001020f */
[----:B-1----:R-:W-:-:S05]  /*c790*/  @!P1 IADD3 R8, P0, R4, R2, RZ ;  /* 0x0000000204089210 */ /* 0x002fca0007f1e0ff */
[--C-:B------:R-:W-:Y:S01]  /*c7a0*/  @!P1 IMAD.X R9, R11, 0x1, R3.reuse, P0 ;  /* 0x000000010b099824 */ /* 0x100fe200000e0603 */
[----:B---3--:R-:W-:Y:S01]  /*c7b0*/  @!P1 IADD3 R6, P0, R10, R2, RZ ;  /* 0x000000020a069210 */ /* 0x008fe20007f1e0ff */
[----:B------:R-:W-:Y:S01]  /*c7c0*/  CS2R R58, SRZ ;  /* 0x00000000003a7805 */ /* 0x000fe2000001ff00 */
[----:B------:R-:W-:Y:S01]  /*c7d0*/  CS2R R56, SRZ ;  /* 0x0000000000387805 */ /* 0x000fe2000001ff00 */
[----:B------:R-:W-:Y:S01]  /*c7e0*/  CS2R R54, SRZ ;  /* 0x0000000000367805 */ /* 0x000fe2000001ff00 */
[----:B------:R-:W-:Y:S01]  /*c7f0*/  CS2R R52, SRZ ;  /* 0x0000000000347805 */ /* 0x000fe2000001ff00 */
[----:B------:R-:W-:Y:S01]  /*c800*/  @!P1 IMAD.X R7, R12, 0x1, R3, P0 ;  /* 0x000000010c079824 */ /* 0x000fe200000e0603 */
        /* <DEDUP_REMOVED lines=11> */
.L_x_670:
[----:B--2-4-:R-:W-:Y:S05]  /*c8c0*/  BSYNC B0 ;  /* 0x0000000000007941 */ /* 0x014fea0003800000 */
.L_x_669:
[----:B-1---5:R-:W-:Y:S01]  /*c8d0*/  IMAD.MOV.U32 R3, RZ, RZ, R56 ;  /* 0x000000ffff037224 */ /* 0x022fe200078e0038 */
[----:B------:R-:W-:Y:S01]  /*c8e0*/  MOV R2, R57 ;  /* 0x0000003900027202 */ /* 0x000fe20000000f00 */
[----:B------:R-:W-:Y:S01]  /*c8f0*/  IMAD.MOV.U32 R5, RZ, RZ, R58 ;  /* 0x000000ffff057224 */ /* 0x000fe200078e003a */
[----:B------:R-:W-:Y:S01]  /*c900*/  LOP3.LUT P0, RZ, R215, 0x80, RZ, 0xc0, !PT ;  /* 0x00000080d7ff7812 */ /* 0x000fe2000780c0ff */
        /* <DEDUP_REMOVED lines=11> */
[----:B------:R1:W2:Y:S01]  /*c9c0*/  SHFL.IDX PT, R11, R13, 0x2, 0x181f ;  /* 0x00581f000d0b7f89 */ /* 0x0002a200000e0000 */
[----:B------:R-:W-:Y:S01]  /*c9d0*/  IMAD.MOV.U32 R2, RZ, RZ, R53 ;  /* 0x000000ffff027224 */ /* 0x000fe200078e0035 */
[----:B------:R-:W-:Y:S01]  /*c9e0*/  PRMT R102, R4, 0x5410, R5 ;  /* 0x0000541004667816 */ /* 0x000fe20000000005 */
[----:B------:R-:W-:Y:S01]  /*c9f0*/  IMAD.MOV.U32 R5, RZ, RZ, R54 ;  /* 0x000000ffff057224 */ /* 0x000fe200078e0036 */
[----:B------:R-:W-:Y:S01]  /*ca00*/  MOV R4, R55 ;  /* 0x0000003700047202 */ /* 0x000fe20000000f00 */
[----:B---3--:R1:W3:Y:S01]  /*ca10*/  SHFL.IDX PT, R10, R25, 0x2, 0x181f ;  /* 0x00581f00190a7f89 */ /* 0x0082e200000e0000 */
[----:B------:R-:W-:Y:S01]  /*ca20*/  PRMT R103, R2, 0x5410, R3 ;  /* 0x0000541002677816 */ /* 0x000fe20000000003 */
[----:B------:R-:W-:Y:S01]  /*ca30*/  IMAD.MOV.U32 R3, RZ, RZ, R44 ;  /* 0x000000ffff037224 */ /* 0x000fe200078e002c */
[----:B------:R-:W-:Y:S01]  /*ca40*/  PRMT R104, R4, 0x5410, R5 ;  /* 0x0000541004687816 */ /* 0x000fe20000000005 */
[----:B------:R-:W-:Y:S01]  /*ca50*/  BSSY B0, `(.L_x_671) ;  /* 0x000002a000007945 */ /* 0x000fe20003800000 */
[----:B------:R-:W-:Y:S01]  /*ca60*/  MOV R2, R45 ;  /* 0x0000002d00027202 */ /* 0x000fe20000000f00 */
[----:B------:R1:W4:Y:S01]  /*ca70*/  SHFL.IDX PT, R5, R26, 0x2, 0x181f ;  /* 0x00581f001a057f89 */ /* 0x00032200000e0000 */
[----:B------:R-:W-:Y:S01]  /*ca80*/  PRMT R100, R6, 0x5410, R7 ;  /* 0x0000541006647816 */ /* 0x000fe20000000007 */
[----:B------:R-:W-:Y:S01]  /*ca90*/  CS2R R94, SRZ ;  /* 0x00000000005e7805 */ /* 0x000fe2000001ff00 */
[----:B------:R-:W-:Y:S01]  /*caa0*/  PRMT R99, R2, 0x5410, R3 ;  /* 0x0000541002637816 */ /* 0x000fe20000000003 */
[----:B------:R1:W1:Y:S01]  /*cab0*/  SHFL.IDX PT, R4, R27, 0x2, 0x181f ;  /* 0x00581f001b047f89 */ /* 0x00026200000e0000 */
        /* <DEDUP_REMOVED lines=8> */
[----:B------:R-:W-:Y:S05]  /*cb40*/  @P0 BRA `(.L_x_672) ;  /* 0x000001a000000947 */ /* 0x000fea0003800000 */
[----:B--2---:R-:W-:Y:S01]  /*cb50*/  ISETP.GE.AND P1, PT, R136, c[0x0][0x27c], PT ;  /* 0x00009f0088007a0c */ /* 0x004fe20003f26270 */
[----:B------:R-:W-:Y:S01]  /*cb60*/  CS2R R62, SRZ ;  /* 0x00000000003e7805 */ /* 0x000fe2000001ff00 */
[----:B------:R-:W-:Y:S01]  /*cb70*/  CS2R R60, SRZ ;  /* 0x00000000003c7805 */ /* 0x000fe2000001ff00 */
[----:B------:R-:W-:Y:S01]  /*cb80*/  CS2R R66, SRZ ;  /* 0x0000000000427805 */ /* 0x000fe2000001ff00 */
[----:B------:R-:W-:-:S09]  /*cb90*/  CS2R R64, SRZ ;  /* 0x0000000000407805 */ /* 0x000fd2000001ff00 */
[C---:B------:R-:W-:Y:S01]  /*cba0*/  @!P1 IMAD.SHL.U32 R2, R136.reuse, 0x2, RZ ;  /* 0x0000000288029824 */ /* 0x040fe200078e00ff */
[----:B------:R-:W-:-:S04]  /*cbb0*/  @!P1 SHF.L.U64.HI R3, R136, 0x1, R15 ;  /* 0x0000000188039819 */ /* 0x000fc8000001020f */
[----:B-1----:R-:W-:-:S05]  /*cbc0*/  @!P1 IADD3 R8, P0, R4, R2, RZ ;  /* 0x0000000204089210 */ /* 0x002fca0007f1e0ff */
[--C-:B----4-:R-:W-:Y:S01]  /*cbd0*/  @!P1 IMAD.X R9, R5, 0x1, R3.reuse, P0 ;  /* 0x0000000105099824 */ /* 0x110fe200000e0603 */
        /* <DEDUP_REMOVED lines=17> */
.L_x_672:
[----:B--2---:R-:W-:Y:S05]  /*ccf0*/  BSYNC B0 ;  /* 0x0000000000007941 */ /* 0x004fea0003800000 */
.L_x_671:
[----:B-1---5:R-:W-:Y:S01]  /*cd00*/  IMAD.MOV.U32 R3, RZ, RZ, R74 ;  /* 0x000000ffff037224 */ /* 0x022fe200078e004a */
[----:B------:R-:W-:Y:S01]  /*cd10*/  MOV R4, R73 ;  /* 0x0000004900047202 */ /* 0x000fe20000000f00 */
[----:B------:R-:W-:Y:S01]  /*cd20*/  IMAD.MOV.U32 R2, RZ, RZ, R75 ;  /* 0x000000ffff027224 */ /* 0x000fe200078e004b */
[----:B------:R-:W-:Y:S01]  /*cd30*/  ISETP.NE.AND P0, PT, R82, RZ, PT ;  /* 0x000000ff5200720c */ /* 0x000fe20003f05270 */
        /* <DEDUP_REMOVED lines=60> */
.L_x_674:
[----:B--2-4-:R-:W-:Y:S05]  /*d100*/  BSYNC B0 ;  /* 0x0000000000007941 */ /* 0x014fea0003800000 */
.L_x_673:
[----:B-----5:R-:W-:Y:S01]  /*d110*/  IMAD.MOV.U32 R0, RZ, RZ, R94 ;  /* 0x000000ffff007224 */ /* 0x020fe200078e005e */
[----:B------:R-:W-:-:S04]  /*d120*/  DEPBAR.LE SB0, 0x1 ;  /* 0x000080400000791a */ /* 0x000fc80000000000 */
[----:B-1----:R-:W-:Y:S01]  /*d130*/  IMAD.MOV.U32 R4, RZ, RZ, R95 ;  /* 0x000000ffff047224 */ /* 0x002fe200078e005f */
        /* <DEDUP_REMOVED lines=33> */
[----:B------:R-:W-:Y:S01]  /*d350*/  IMAD.MOV.U32 R0, RZ, RZ, c[0x0][0x27c] ;  /* 0x00009f00ff007624 */ /* 0x000fe200078e00ff */
[----:B---3--:R-:W1:Y:S01]  /*d360*/  LDS.128 R8, [R196+0x10080] ;  /* 0x01008000c4087984 */ /* 0x008e620000000c00 */
[----:B------:R-:W-:Y:S02]  /*d370*/  SHF.R.U64 R13, R20, 0x10, R21 ;  /* 0x00000010140d7819 */ /* 0x000fe40000001215 */
[----:B------:R-:W-:Y:S02]  /*d380*/  SHF.R.U32.HI R12, RZ, 0x10, R19 ;  /* 0x00000010ff0c7819 */ /* 0x000fe40000011613 */
[----:B------:R-:W-:Y:S02]  /*d390*/  LEA.HI R0, R0, R237, RZ, 0x1d ;  /* 0x000000ed00007211 */ /* 0x000fe400078fe8ff */
[----:B------:R-:W-:Y:S02]  /*d3a0*/  PRMT R13, R37, 0x5432, R13 ;  /* 0x00005432250d7816 */ /* 0x000fe4000000000d */
[----:B------:R-:W-:Y:S01]  /*d3b0*/  SHF.R.S32.HI R3, RZ, 0x1f, R0 ;  /* 0x0000001fff037819 */ /* 0x000fe20000011400 */
[----:B------:R-:W-:Y:S01]  /*d3c0*/  IMAD.SHL.U32 R2, R0, 0x8, RZ ;  /* 0x0000000800027824 */ /* 0x000fe200078e00ff */
[----:B------:R-:W-:-:S02]  /*d3d0*/  SHF.R.U32.HI R14, RZ, 0x10, R21 ;  /* 0x00000010ff0e7819 */ /* 0x000fc40000011615 */
[----:B------:R-:W-:Y:S02]  /*d3e0*/  LEA.HI R0, R3, R0, RZ, 0x3 ;  /* 0x0000000003007211 */ /* 0x000fe400078f18ff */
[----:B------:R-:W-:Y:S02]  /*d3f0*/  LOP3.LUT R2, R111, 0x38, R2, 0xf8, !PT ;  /* 0x000000386f027812 */ /* 0x000fe400078ef802 */
[----:B------:R-:W-:Y:S01]  /*d400*/  SHF.R.U64 R3, R18, 0x10, R19 ;  /* 0x0000001012037819 */ /* 0x000fe20000001213 */
[----:B------:R-:W-:Y:S01]  /*d410*/  IMAD.SHL.U32 R0, R0, 0x400, RZ ;  /* 0x0000040000007824 */ /* 0x000fe200078e00ff */
[----:B------:R-:W-:Y:S02]  /*d420*/  LOP3.LUT R2, R2, R130, RZ, 0x3c, !PT ;  /* 0x0000008202027212 */ /* 0x000fe400078e3cff */
[----:B------:R-:W-:Y:S02]  /*d430*/  SHF.R.U32.HI R19, RZ, 0x10, R23 ;  /* 0x00000010ff137819 */ /* 0x000fe40000011617 */
[----:B------:R-:W-:-:S02]  /*d440*/  LOP3.LUT R0, R0, 0x7fffe000, RZ, 0xc0, !PT ;  /* 0x7fffe00000007812 */ /* 0x000fc400078ec0ff */
[----:B------:R-:W-:Y:S02]  /*d450*/  PRMT R24, R48, 0x5410, R12 ;  /* 0x0000541030187816 */ /* 0x000fe4000000000c */
[----:B------:R-:W-:Y:S02]  /*d460*/  IADD3 R0, R2, R0, R118 ;  /* 0x0000000002007210 */ /* 0x000fe40007ffe076 */
[----:B------:R-:W-:Y:S02]  /*d470*/  SHF.R.U32.HI R2, RZ, 0x10, R17 ;  /* 0x00000010ff027819 */ /* 0x000fe40000011611 */
[----:B------:R-:W-:Y:S01]  /*d480*/  PRMT R27, R48, 0x5432, R3 ;  /* 0x00005432301b7816 */ /* 0x000fe20000000003 */
[----:B------:R-:W-:Y:S01]  /*d490*/  IMAD.SHL.U32 R36, R0, 0x2, RZ ;  /* 0x0000000200247824 */ /* 0x000fe200078e00ff */
[----:B------:R-:W-:Y:S02]  /*d4a0*/  SHF.R.U64 R0, R16, 0x10, R17 ;  /* 0x0000001010007819 */ /* 0x000fe40000001211 */
[----:B------:R-:W-:-:S02]  /*d4b0*/  SHF.R.U64 R16, R22, 0x10, R23 ;  /* 0x0000001016107819 */ /* 0x000fc40000001217 */
[----:B------:R-:W2:Y:S01]  /*d4c0*/  LDS.128 R4, [R36+0x10080] ;  /* 0x0100800024047984 */ /* 0x000ea20000000c00 */
[----:B------:R-:W-:Y:S02]  /*d4d0*/  PRMT R15, R39, 0x5432, R0 ;  /* 0x00005432270f7816 */ /* 0x000fe40000000000 */
[C---:B------:R-:W-:Y:S01]  /*d4e0*/  PRMT R23, R38.reuse, 0x5432, R16 ;  /* 0x0000543226177816 */ /* 0x040fe20000000010 */
[----:B-1----:R-:W-:Y:S01]  /*d4f0*/  IMAD.U32 R12, R11, 0x10000, RZ ;  /* 0x000100000b0c7824 */ /* 0x002fe200078e00ff */
[----:B------:R-:W-:Y:S01]  /*d500*/  PRMT R22, R38, 0x5410, R19 ;  /* 0x0000541026167816 */ /* 0x000fe20000000013 */
[----:B------:R-:W-:Y:S01]  /*d510*/  IMAD.U32 R38, R13, 0x10000, RZ ;  /* 0x000100000d267824 */ /* 0x000fe200078e00ff */
[C---:B------:R-:W-:Y:S01]  /*d520*/  SHF.L.U32 R16, R9.reuse, 0x10, RZ ;  /* 0x0000001009107819 */ /* 0x040fe200000006ff */
[----:B------:R-:W-:Y:S01]  /*d530*/  IMAD.U32 R20, R10, 0x10000, RZ ;  /* 0x000100000a147824 */ /* 0x000fe200078e00ff */
[----:B------:R-:W-:Y:S01]  /*d540*/  LOP3.LUT R19, R9, 0xffff0000, RZ, 0xc0, !PT ;  /* 0xffff000009137812 */ /* 0x000fe200078ec0ff */
[----:B------:R-:W-:Y:S01]  /*d550*/  IMAD.U32 R49, R22, 0x10000, RZ ;  /* 0x0001000016317824 */ /* 0x000fe200078e00ff */
[----:B------:R-:W-:Y:S01]  /*d560*/  PRMT R18, R39, 0x5410, R2 ;  /* 0x0000541027127816 */ /* 0x000fe20000000002 */
[----:B------:R-:W-:Y:S01]  /*d570*/  IMAD.U32 R39, R15, 0x10000, RZ ;  /* 0x000100000f277824 */ /* 0x000fe200078e00ff */
[----:B------:R-:W-:Y:S01]  /*d580*/  PRMT R17, R37, 0x5410, R14 ;  /* 0x0000541025117816 */ /* 0x000fe2000000000e */
[----:B------:R-:W-:Y:S01]  /*d590*/  IMAD.U32 R14, R8, 0x10000, RZ ;  /* 0x00010000080e7824 */ /* 0x000fe200078e00ff */
[----:B------:R-:W-:-:S02]  /*d5a0*/  LOP3.LUT R25, R11, 0xffff0000, RZ, 0xc0, !PT ;  /* 0xffff00000b197812 */ /* 0x000fc400078ec0ff */
[----:B------:R-:W-:Y:S01]  /*d5b0*/  LOP3.LUT R21, R8, 0xffff0000, RZ, 0xc0, !PT ;  /* 0xffff000008157812 */ /* 0x000fe200078ec0ff */
[----:B------:R-:W-:Y:S01]  /*d5c0*/  IMAD.U32 R50, R17, 0x10000, RZ ;  /* 0x0001000011327824 */ /* 0x000fe200078e00ff */
[----:B------:R-:W-:Y:S02]  /*d5d0*/  LOP3.LUT R26, R10, 0xffff0000, RZ, 0xc0, !PT ;  /* 0xffff00000a1a7812 */ /* 0x000fe400078ec0ff */
[----:B------:R-:W-:Y:S02]  /*d5e0*/  SHF.L.U32 R48, R24, 0x10, RZ ;  /* 0x0000001018307819 */ /* 0x000fe400000006ff */
[----:B------:R-:W-:Y:S01]  /*d5f0*/  LOP3.LUT R51, R13, 0xffff0000, RZ, 0xc0, !PT ;  /* 0xffff00000d337812 */ /* 0x000fe200078ec0ff */
[----:B--2---:R-:W-:Y:S01]  /*d600*/  IMAD.U32 R9, R4, 0x10000, RZ ;  /* 0x0001000004097824 */ /* 0x004fe200078e00ff */
[----:B------:R-:W-:Y:S01]  /*d610*/  SHF.L.U32 R8, R5, 0x10, RZ ;  /* 0x0000001005087819 */ /* 0x000fe200000006ff */
[----:B------:R-:W-:Y:S01]  /*d620*/  IMAD.U32 R0, R7, 0x10000, RZ ;  /* 0x0001000007007824 */ /* 0x000fe200078e00ff */
[----:B------:R-:W-:Y:S01]  /*d630*/  LOP3.LUT R3, R5, 0xffff0000, RZ, 0xc0, !PT ;  /* 0xffff000005037812 */ /* 0x000fe200078ec0ff */
[C---:B------:R-:W-:Y:S01]  /*d640*/  FMUL.FTZ R11, R9.reuse, R38 ;  /* 0x00000026090b7220 */ /* 0x040fe20000410000 */
[C---:B------:R-:W-:Y:S01]  /*d650*/  SHF.L.U32 R2, R6.reuse, 0x10, RZ ;  /* 0x0000001006027819 */ /* 0x040fe200000006ff */
[-C--:B------:R-:W-:Y:S01]  /*d660*/  FMUL.FTZ R5, R9, R39.reuse ;  /* 0x0000002709057220 */ /* 0x080fe20000410000 */
[----:B------:R-:W-:Y:S01]  /*d670*/  LOP3.LUT R10, R6, 0xffff0000, RZ, 0xc0, !PT ;  /* 0xffff0000060a7812 */ /* 0x000fe200078ec0ff */
[----:B------:R-:W-:Y:S01]  /*d680*/  FFMA.FTZ R39, R14, R39, -R11 ;  /* 0x000000270e277223 */ /* 0x000fe2000001080b */
[----:B------:R-:W-:Y:S01]  /*d690*/  LOP3.LUT R6, R7, 0xffff0000, RZ, 0xc0, !PT ;  /* 0xffff000007067812 */ /* 0x000fe200078ec0ff */
[----:B------:R-:W-:Y:S01]  /*d6a0*/  IMAD.U32 R11, R18, 0x10000, RZ ;  /* 0x00010000120b7824 */ /* 0x000fe200078e00ff */
[----:B------:R-:W-:Y:S01]  /*d6b0*/  LOP3.LUT R4, R4, 0xffff0000, RZ, 0xc0, !PT ;  /* 0xffff000004047812 */ /* 0x000fe200078ec0ff */
[----:B------:R-:W-:-:S02]  /*d6c0*/  FMUL.FTZ R9, R8, R50 ;  /* 0x0000003208097220 */ /* 0x000fc40000410000 */
[----:B------:R-:W-:Y:S02]  /*d6d0*/  FMUL.FTZ R7, R8, R11 ;  /* 0x0000000b08077220 */ /* 0x000fe40000410000 */
[----:B------:R-:W-:Y:S02]  /*d6e0*/  FFMA.FTZ R38, R14, R38, R5 ;  /* 0x000000260e267223 */ /* 0x000fe40000010005 */
[C---:B------:R-:W-:Y:S02]  /*d6f0*/  FMUL.FTZ R5, R0.reuse, R49 ;  /* 0x0000003100057220 */ /* 0x040fe40000410000 */
[----:B------:R-:W-:Y:S02]  /*d700*/  FMUL.FTZ R0, R0, R48 ;  /* 0x0000003000007220 */ /* 0x000fe40000410000 */
[C---:B------:R-:W-:Y:S01]  /*d710*/  FFMA.FTZ R14, R16.reuse, R50, R7 ;  /* 0x00000032100e7223 */ /* 0x040fe20000010007 */
[----:B------:R-:W-:Y:S01]  /*d720*/  LOP3.LUT R7, R15, 0xffff0000, RZ, 0xc0, !PT ;  /* 0xffff00000f077812 */ /* 0x000fe200078ec0ff */
[----:B------:R-:W-:Y:S01]  /*d730*/  FFMA.FTZ R37, R16, R11, -R9 ;  /* 0x0000000b10257223 */ /* 0x000fe20000010809 */
[----:B------:R-:W-:Y:S01]  /*d740*/  LOP3.LUT R11, R17, 0xffff0000, RZ, 0xc0, !PT ;  /* 0xffff0000110b7812 */ /* 0x000fe200078ec0ff */
[----:B------:R-:W-:Y:S01]  /*d750*/  FFMA.FTZ R13, R12, R49, R0 ;  /* 0x000000310c0d7223 */ /* 0x000fe20000010000 */
[----:B------:R-:W-:Y:S01]  /*d760*/  LOP3.LUT R9, R18, 0xffff0000, RZ, 0xc0, !PT ;  /* 0xffff000012097812 */ /* 0x000fe200078ec0ff */
[----:B------:R-:W-:Y:S01]  /*d770*/  FFMA.FTZ R16, R12, R48, -R5 ;  /* 0x000000300c107223 */ /* 0x000fe20000010805 */
[----:B------:R-:W-:Y:S01]  /*d780*/  LOP3.LUT R17, R27, 0xffff0000, RZ, 0xc0, !PT ;  /* 0xffff00001b117812 */ /* 0x000fe200078ec0ff */
[----:B------:R-:W-:Y:S01]  /*d790*/  FMUL.FTZ R0, R4, R51 ;  /* 0x0000003304007220 */ /* 0x000fe20000410000 */
[----:B------:R-:W-:Y:S01]  /*d7a0*/  LOP3.LUT R18, R22, 0xffff0000, RZ, 0xc0, !PT ;  /* 0xffff000016127812 */ /* 0x000fe200078ec0ff */
[----:B------:R-:W-:Y:S01]  /*d7b0*/  FMUL.FTZ R5, R4, R7 ;  /* 0x0000000704057220 */ /* 0x000fe20000410000 */
[----:B------:R-:W-:Y:S01]  /*d7c0*/  LOP3.LUT R15, R24, 0xffff0000, RZ, 0xc0, !PT ;  /* 0xffff0000180f7812 */ /* 0x000fe200078ec0ff */
[----:B------:R-:W-:-:S02]  /*d7d0*/  FMUL.FTZ R4, R3, R11 ;  /* 0x0000000b03047220 */ /* 0x000fc40000410000 */
[----:B------:R-:W-:Y:S02]  /*d7e0*/  FMUL.FTZ R3, R3, R9 ;  /* 0x0000000903037220 */ /* 0x000fe40000410000 */
[----:B------:R-:W-:Y:S02]  /*d7f0*/  FFMA.FTZ R8, R21, R7, -R0 ;  /* 0x0000000715087223 */ /* 0x000fe40000010800 */
[----:B------:R-:W-:Y:S02]  /*d800*/  IMAD.U32 R48, R23, 0x10000, RZ ;  /* 0x0001000017307824 */ /* 0x000fe400078e00ff */
[----:B------:R-:W-:Y:S01]  /*d810*/  IMAD.U32 R7, R27, 0x10000, RZ ;  /* 0x000100001b077824 */ /* 0x000fe200078e00ff */
[----:B------:R-:W-:Y:S01]  /*d820*/  F2FP.BF16.PACK_AB R8, R8, R39 ;  /* 0x000000270808723e */ /* 0x000fe200000010ff */
[----:B------:R-:W-:Y:S02]  /*d830*/  FFMA.FTZ R12, R21, R51, R5 ;  /* 0x00000033150c7223 */ /* 0x000fe40000010005 */
[----:B------:R-:W-:-:S02]  /*d840*/  FFMA.FTZ R9, R19, R9, -R4 ;  /* 0x0000000913097223 */ /* 0x000fc40000010804 */
[----:B------:R-:W-:Y:S01]  /*d850*/  FFMA.FTZ R5, R19, R11, R3 ;  /* 0x0000000b13057223 */ /* 0x000fe20000010003 */
[----:B------:R-:W-:Y:S01]  /*d860*/  LOP3.LUT R19, R23, 0xffff0000, RZ, 0xc0, !PT ;  /* 0xffff000017137812 */ /* 0x000fe200078ec0ff */
[C---:B------:R-:W-:Y:S01]  /*d870*/  FMUL.FTZ R0, R2.reuse, R48 ;  /* 0x0000003002007220 */ /* 0x040fe20000410000 */
[----:B------:R-:W-:Y:S01]  /*d880*/  F2FP.BF16.PACK_AB R9, R9, R37 ;  /* 0x000000250909723e */ /* 0x000fe200000010ff */
[-C--:B------:R-:W-:Y:S01]  /*d890*/  FMUL.FTZ R2, R2, R7.reuse ;  /* 0x0000000702027220 */ /* 0x080fe20000410000 */
[----:B------:R-:W-:Y:S01]  /*d8a0*/  F2FP.BF16.PACK_AB R5, R5, R14 ;  /* 0x0000000e0505723e */ /* 0x000fe200000010ff */
[C---:B------:R-:W-:Y:S02]  /*d8b0*/  FFMA.FTZ R11, R20.reuse, R7, -R0 ;  /* 0x00000007140b7223 */ /* 0x040fe40000010800 */
[----:B------:R-:W-:Y:S02]  /*d8c0*/  FFMA.FTZ R7, R20, R48, R2 ;  /* 0x0000003014077223 */ /* 0x000fe40000010002 */
[----:B------:R-:W-:-:S02]  /*d8d0*/  FMUL.FTZ R4, R10, R19 ;  /* 0x000000130a047220 */ /* 0x000fc40000410000 */
[----:B------:R-:W-:Y:S02]  /*d8e0*/  FMUL.FTZ R3, R10, R17 ;  /* 0x000000110a037220 */ /* 0x000fe40000410000 */
[C---:B------:R-:W-:Y:S02]  /*d8f0*/  FMUL.FTZ R2, R6.reuse, R18 ;  /* 0x0000001206027220 */ /* 0x040fe40000410000 */
[----:B------:R-:W-:Y:S02]  /*d900*/  FMUL.FTZ R0, R6, R15 ;  /* 0x0000000f06007220 */ /* 0x000fe40000410000 */
[----:B------:R-:W-:Y:S01]  /*d910*/  FFMA.FTZ R6, R26, R17, -R4 ;  /* 0x000000111a067223 */ /* 0x000fe20000010804 */
[----:B------:R-:W-:Y:S01]  /*d920*/  F2FP.BF16.PACK_AB R4, R12, R38 ;  /* 0x000000260c04723e */ /* 0x000fe200000010ff */
[----:B------:R-:W-:Y:S02]  /*d930*/  FFMA.FTZ R3, R26, R19, R3 ;  /* 0x000000131a037223 */ /* 0x000fe40000010003 */
[C---:B------:R-:W-:Y:S01]  /*d940*/  FFMA.FTZ R2, R25.reuse, R15, -R2 ;  /* 0x0000000f19027223 */ /* 0x040fe20000010802 */
[----:B------:R-:W-:Y:S01]  /*d950*/  F2FP.BF16.PACK_AB R10, R6, R11 ;  /* 0x0000000b060a723e */ /* 0x000fe200000010ff */
[----:B------:R-:W-:Y:S01]  /*d960*/  FFMA.FTZ R0, R25, R18, R0 ;  /* 0x0000001219007223 */ /* 0x000fe20000010000 */
[----:B------:R-:W-:-:S02]  /*d970*/  F2FP.BF16.PACK_AB R6, R3, R7 ;  /* 0x000000070306723e */ /* 0x000fc400000010ff */
[----:B------:R-:W-:Y:S02]  /*d980*/  F2FP.BF16.PACK_AB R11, R2, R16 ;  /* 0x00000010020b723e */ /* 0x000fe400000010ff */
[----:B------:R-:W-:-:S03]  /*d990*/  F2FP.BF16.PACK_AB R7, R0, R13 ;  /* 0x0000000d0007723e */ /* 0x000fc600000010ff */
[----:B------:R1:W-:Y:S04]  /*d9a0*/  STS.128 [R196+0x10080], R8 ;  /* 0x01008008c4007388 */ /* 0x0003e80000000c00 */
[----:B------:R1:W-:Y:S02]  /*d9b0*/  STS.128 [R36+0x10080], R4 ;  /* 0x0100800424007388 */ /* 0x0003e40000000c00 */
.L_x_678:
[----:B------:R-:W-:Y:S05]  /*d9c0*/  BSYNC B0 ;  /* 0x0000000000007941 */ /* 0x000fea0003800000 */
.L_x_677:
[----:B------:R-:W-:-:S13]  /*d9d0*/  ISETP.GE.AND P0, PT, R138, c[0x0][0x27c], PT ;  /* 0x00009f008a007a0c */ /* 0x000fda0003f06270 */
[----:B------:R-:W-:Y:S05]  /*d9e0*/  @P0 BRA `(.L_x_676) ;  /* 0x000006f000000947 */ /* 0x000fea0003800000 */
[----:B------:R-:W-:Y:S01]  /*d9f0*/  IMAD.MOV.U32 R3, RZ, RZ, c[0x0][0x27c] ;  /* 0x00009f00ff037624 */ /* 0x000fe200078e00ff */
[--C-:B------:R-:W-:Y:S02]  /*da00*/  SHF.R.S32.HI R0, RZ, 0x3, R69.reuse ;  /* 0x00000003ff007819 */ /* 0x100fe40000011445 */
[----:B------:R-:W-:Y:S02]  /*da10*/  LEA.HI R2, R71, R138, RZ, 0x6 ;  /* 0x0000008a47027211 */ /* 0x000fe400078f30ff */
[----:B------:R-:W-:Y:S02]  /*da20*/  LEA.HI R0, R3, R0, RZ, 0x1d ;  /* 0x0000000003007211 */ /* 0x000fe400078fe8ff */
[----:B------:R-:W-:Y:S01]  /*da30*/  LOP3.LUT R3, R111, 0x38, R69, 0xf8, !PT ;  /* 0x000000386f037812 */ /* 0x000fe200078ef845 */
[----:B------:R-:W-:Y:S01]  /*da40*/  IMAD.SHL.U32 R2, R2, 0x80, RZ ;  /* 0x0000008002027824 */ /* 0x000fe200078e00ff */
[----:B-1----:R-:W-:Y:S01]  /*da50*/  SHF.R.S32.HI R4, RZ, 0x1f, R0 ;  /* 0x0000001fff047819 */ /* 0x002fe20000011400 */
[----:B------:R-:W-:Y:S01]  /*da60*/  IMAD.SHL.U32 R5, R0, 0x8, RZ ;  /* 0x0000000800057824 */ /* 0x000fe200078e00ff */
[----:B------:R-:W-:-:S02]  /*da70*/  LOP3.LUT R6, R3, R130, RZ, 0x3c, !PT ;  /* 0x0000008203067212 */ /* 0x000fc400078e3cff */
[----:B------:R-:W-:Y:S02]  /*da80*/  LOP3.LUT R2, R2, 0xffffe000, RZ, 0xc0, !PT ;  /* 0xffffe00002027812 */ /* 0x000fe400078ec0ff */
[----:B------:R-:W-:Y:S02]  /*da90*/  LEA.HI R3, R4, R0, RZ, 0x3 ;  /* 0x0000000004037211 */ /* 0x000fe400078f18ff */
[----:B------:R-:W-:Y:S02]  /*daa0*/  IADD3 R0, R6, R2, R118 ;  /* 0x0000000206007210 */ /* 0x000fe40007ffe076 */
[----:B------:R-:W-:Y:S01]  /*dab0*/  LOP3.LUT R4, R111, 0x38, R5, 0xf8, !PT ;  /* 0x000000386f047812 */ /* 0x000fe200078ef805 */
[----:B------:R-:W-:Y:S01]  /*dac0*/  IMAD.SHL.U32 R2, R3, 0x400, RZ ;  /* 0x0000040003027824 */ /* 0x000fe200078e00ff */
[----:B------:R-:W-:Y:S02]  /*dad0*/  LEA R37, R0, 0x10080, 0x1 ;  /* 0x0001008000257811 */ /* 0x000fe400078e08ff */
[----:B------:R-:W-:-:S02]  /*dae0*/  LOP3.LUT R3, R4, R130, RZ, 0x3c, !PT ;  /* 0x0000008204037212 */ /* 0x000fc400078e3cff */
[----:B------:R-:W-:Y:S01]  /*daf0*/  LOP3.LUT R0, R2, 0x7fffe000, RZ, 0xc0, !PT ;  /* 0x7fffe00002007812 */ /* 0x000fe200078ec0ff */
[----:B---3--:R-:W1:Y:S01]  /*db00*/  LDS.128 R8, [R37] ;  /* 0x0000000025087984 */ /* 0x008e620000000c00 */
[----:B------:R-:W-:Y:S02]  /*db10*/  SHF.R.U32.HI R12, RZ, 0x10, R31 ;  /* 0x00000010ff0c7819 */ /* 0x000fe4000001161f */
[----:B------:R-:W-:Y:S02]  /*db20*/  IADD3 R0, R3, R0, R118 ;  /* 0x0000000003007210 */ /* 0x000fe40007ffe076 */
[----:B------:R-:W-:Y:S02]  /*db30*/  SHF.R.U64 R14, R32, 0x10, R33 ;  /* 0x00000010200e7819 */ /* 0x000fe40000001221 */
[----:B------:R-:W-:Y:S01]  /*db40*/  SHF.R.U64 R16, R34, 0x10, R35 ;  /* 0x0000001022107819 */ /* 0x000fe20000001223 */
[----:B------:R-:W-:Y:S01]  /*db50*/  IMAD.SHL.U32 R36, R0, 0x2, RZ ;  /* 0x0000000200247824 */ /* 0x000fe200078e00ff */
[----:B------:R-:W-:-:S02]  /*db60*/  PRMT R24, R98, 0x5410, R12 ;  /* 0x0000541062187816 */ /* 0x000fc4000000000c */
[----:B------:R-:W-:Y:S02]  /*db70*/  SHF.R.U64 R0, R28, 0x10, R29 ;  /* 0x000000101c007819 */ /* 0x000fe4000000121d */
[----:B------:R-:W2:Y:S01]  /*db80*/  LDS.128 R4, [R36+0x10080] ;  /* 0x0100800024047984 */ /* 0x000ea20000000c00 */
[----:B------:R-:W-:Y:S02]  /*db90*/  PRMT R12, R70, 0x5432, R14 ;  /* 0x00005432460c7816 */ /* 0x000fe4000000000e */
[----:B------:R-:W-:Y:S02]  /*dba0*/  SHF.R.U32.HI R18, RZ, 0x10, R35 ;  /* 0x00000010ff127819 */ /* 0x000fe40000011623 */
[----:B------:R-:W-:Y:S02]  /*dbb0*/  PRMT R23, R96, 0x5432, R16 ;  /* 0x0000543260177816 */ /* 0x000fe40000000010 */
[----:B------:R-:W-:Y:S01]  /*dbc0*/  SHF.R.U64 R3, R30, 0x10, R31 ;  /* 0x000000101e037819 */ /* 0x000fe2000000121f */
[----:B------:R-:W-:Y:S01]  /*dbd0*/  IMAD.U32 R30, R12, 0x10000, RZ ;  /* 0x000100000c1e7824 */ /* 0x000fe200078e00ff */
[----:B------:R-:W-:-:S02]  /*dbe0*/  PRMT R13, R97, 0x5432, R0 ;  /* 0x00005432610d7816 */ /* 0x000fc40000000000 */
[----:B------:R-:W-:Y:S02]  /*dbf0*/  SHF.R.U32.HI R2, RZ, 0x10, R29 ;  /* 0x00000010ff027819 */ /* 0x000fe4000001161d */
[----:B------:R-:W-:Y:S02]  /*dc00*/  SHF.R.U32.HI R15, RZ, 0x10, R33 ;  /* 0x00000010ff0f7819 */ /* 0x000fe40000011621 */
[----:B------:R-:W-:Y:S02]  /*dc10*/  PRMT R22, R96, 0x5410, R18 ;  /* 0x0000541060167816 */ /* 0x000fe40000000012 */
[----:B------:R-:W-:Y:S02]  /*dc20*/  PRMT R21, R97, 0x5410, R2 ;  /* 0x0000541061157816 */ /* 0x000fe40000000002 */
[----:B------:R-:W-:Y:S02]  /*dc30*/  PRMT R27, R98, 0x5432, R3 ;  /* 0x00005432621b7816 */ /* 0x000fe40000000003 */
[----:B------:R-:W-:-:S02]  /*dc40*/  PRMT R17, R70, 0x5410, R15 ;  /* 0x0000541046117816 */ /* 0x000fc4000000000f */
[----:B------:R-:W-:-:S03]  /*dc50*/  LOP3.LUT R28, R12, 0xffff0000, RZ, 0xc0, !PT ;  /* 0xffff00000c1c7812 */ /* 0x000fc600078ec0ff */
[----:B------:R-:W-:Y:S01]  /*dc60*/  IMAD.U32 R12, R17, 0x10000, RZ ;  /* 0x00010000110c7824 */ /* 0x000fe200078e00ff */
[C---:B-1----:R-:W-:Y:S01]  /*dc70*/  LOP3.LUT R16, R8.reuse, 0xffff0000, RZ, 0xc0, !PT ;  /* 0xffff000008107812 */ /* 0x042fe200078ec0ff */
[----:B------:R-:W-:Y:S01]  /*dc80*/  IMAD.U32 R14, R8, 0x10000, RZ ;  /* 0x00010000080e7824 */ /* 0x000fe200078e00ff */
[C---:B------:R-:W-:Y:S01]  /*dc90*/  LOP3.LUT R26, R10.reuse, 0xffff0000, RZ, 0xc0, !PT ;  /* 0xffff00000a1a7812 */ /* 0x040fe200078ec0ff */
[C---:B------:R-:W-:Y:S01]  /*dca0*/  IMAD.U32 R18, R11.reuse, 0x10000, RZ ;  /* 0x000100000b127824 */ /* 0x040fe200078e00ff */
[----:B------:R-:W-:Y:S01]  /*dcb0*/  LOP3.LUT R25, R11, 0xffff0000, RZ, 0xc0, !PT ;  /* 0xffff00000b197812 */ /* 0x000fe200078ec0ff */
[----:B------:R-:W-:Y:S01]  /*dcc0*/  IMAD.U32 R20, R10, 0x10000, RZ ;  /* 0x000100000a147824 */ /* 0x000fe200078e00ff */
[----:B------:R-:W-:Y:S01]  /*dcd0*/  LOP3.LUT R19, R9, 0xffff0000, RZ, 0xc0, !PT ;  /* 0xffff000009137812 */ /* 0x000fe200078ec0ff */
[----:B------:R-:W-:Y:S02]  /*dce0*/  IMAD.U32 R11, R13, 0x10000, RZ ;  /* 0x000100000d0b7824 */ /* 0x000fe400078e00ff */
[----:B------:R-:W-:-:S02]  /*dcf0*/  IMAD.U32 R15, R9, 0x10000, RZ ;  /* 0x00010000090f7824 */ /* 0x000fc400078e00ff */
[C---:B--2---:R-:W-:Y:S01]  /*dd00*/  IMAD.U32 R8, R4.reuse, 0x10000, RZ ;  /* 0x0001000004087824 */ /* 0x044fe200078e00ff */
[C---:B------:R-:W-:Y:S01]  /*dd10*/  LOP3.LUT R2, R5.reuse, 0xffff0000, RZ, 0xc0, !PT ;  /* 0xffff000005027812 */ /* 0x040fe200078ec0ff */
[----:B------:R-:W-:Y:S01]  /*dd20*/  IMAD.U32 R3, R5, 0x10000, RZ ;  /* 0x0001000005037824 */ /* 0x000fe200078e00ff */
[----:B------:R-:W-:Y:S01]  /*dd30*/  LOP3.LUT R4, R4, 0xffff0000, RZ, 0xc0, !PT ;  /* 0xffff000004047812 */ /* 0x000fe200078ec0ff */
[----:B------:R-:W-:Y:S01]  /*dd40*/  FMUL.FTZ R10, R8, R30 ;  /* 0x0000001e080a7220 */ /* 0x000fe20000410000 */
[C---:B------:R-:W-:Y:S01]  /*dd50*/  LOP3.LUT R9, R6.reuse, 0xffff0000, RZ, 0xc0, !PT ;  /* 0xffff000006097812 */ /* 0x040fe200078ec0ff */
[----:B------:R-:W-:Y:S01]  /*dd60*/  IMAD.U32 R5, R6, 0x10000, RZ ;  /* 0x0001000006057824 */ /* 0x000fe200078e00ff */
[C---:B------:R-:W-:Y:S01]  /*dd70*/  LOP3.LUT R6, R7.reuse, 0xffff0000, RZ, 0xc0, !PT ;  /* 0xffff000007067812 */ /* 0x040fe200078ec0ff */
[----:B------:R-:W-:Y:S02]  /*dd80*/  IMAD.U32 R0, R7, 0x10000, RZ ;  /* 0x0001000007007824 */ /* 0x000fe400078e00ff */
[-C--:B------:R-:W-:Y:S01]  /*dd90*/  FFMA.FTZ R31, R14, R11.reuse, -R10 ;  /* 0x0000000b0e1f7223 */ /* 0x080fe2000001080a */
[----:B------:R-:W-:Y:S01]  /*dda0*/  LOP3.LUT R10, R13, 0xffff0000, RZ, 0xc0, !PT ;  /* 0xffff00000d0a7812 */ /* 0x000fe200078ec0ff */
[----:B------:R-:W-:-:S02]  /*ddb0*/  FMUL.FTZ R7, R8, R11 ;  /* 0x0000000b08077220 */ /* 0x000fc40000410000 */
[----:B------:R-:W-:Y:S02]  /*ddc0*/  FMUL.FTZ R8, R4, R28 ;  /* 0x0000001c04087220 */ /* 0x000fe40000410000 */
[----:B------:R-:W-:Y:S02]  /*ddd0*/  IMAD.U32 R11, R21, 0x10000, RZ ;  /* 0x00010000150b7824 */ /* 0x000fe400078e00ff */
[----:B------:R-:W-:Y:S02]  /*dde0*/  FFMA.FTZ R30, R14, R30, R7 ;  /* 0x0000001e0e1e7223 */ /* 0x000fe40000010007 */
[----:B------:R-:W-:Y:S02]  /*ddf0*/  FMUL.FTZ R7, R4, R10 ;  /* 0x0000000a04077220 */ /* 0x000fe40000410000 */
[----:B------:R-:W-:Y:S02]  /*de00*/  FMUL.FTZ R4, R3, R12 ;  /* 0x0000000c03047220 */ /* 0x000fe40000410000 */
[----:B------:R-:W-:Y:S01]  /*de10*/  FFMA.FTZ R29, R16, R10, -R8 ;  /* 0x0000000a101d7223 */ /* 0x000fe20000010808 */
[----:B------:R-:W-:Y:S01]  /*de20*/  LOP3.LUT R8, R21, 0xffff0000, RZ, 0xc0, !PT ;  /* 0xffff000015087812 */ /* 0x000fe200078ec0ff */
[----:B------:R-:W-:-:S02]  /*de30*/  FMUL.FTZ R3, R3, R11 ;  /* 0x0000000b03037220 */ /* 0x000fc40000410000 */
[----:B------:R-:W-:Y:S02]  /*de40*/  IMAD.U32 R10, R22, 0x10000, RZ ;  /* 0x00010000160a7824 */ /* 0x000fe400078e00ff */
[----:B------:R-:W-:Y:S02]  /*de50*/  FFMA.FTZ R28, R16, R28, R7 ;  /* 0x0000001c101c7223 */ /* 0x000fe40000010007 */
[----:B------:R-:W-:Y:S01]  /*de60*/  FFMA.FTZ R16, R15, R11, -R4 ;  /* 0x0000000b0f107223 */ /* 0x000fe20000010804 */
[----:B------:R-:W-:Y:S01]  /*de70*/  LOP3.LUT R11, R17, 0xffff0000, RZ, 0xc0, !PT ;  /* 0xffff0000110b7812 */ /* 0x000fe200078ec0ff */
[----:B------:R-:W-:Y:S01]  /*de80*/  FFMA.FTZ R15, R15, R12, R3 ;  /* 0x0000000c0f0f7223 */ /* 0x000fe20000010003 */
[----:B------:R-:W-:Y:S01]  /*de90*/  LOP3.LUT R17, R22, 0xffff0000, RZ, 0xc0, !PT ;  /* 0xffff000016117812 */ /* 0x000fe200078ec0ff */
[----:B------:R-:W-:Y:S02]  /*dea0*/  IMAD.U32 R4, R24, 0x10000, RZ ;  /* 0x0001000018047824 */ /* 0x000fe400078e00ff */
[----:B------:R-:W-:-:S02]  /*deb0*/  FMUL.FTZ R3, R0, R10 ;  /* 0x0000000a00037220 */ /* 0x000fc40000410000 */
[-C--:B------:R-:W-:Y:S02]  /*dec0*/  FMUL.FTZ R0, R0, R4.reuse ;  /* 0x0000000400007220 */ /* 0x080fe40000410000 */
[----:B------:R-:W-:Y:S02]  /*ded0*/  FFMA.FTZ R14, R18, R4, -R3 ;  /* 0x00000004120e7223 */ /* 0x000fe40000010803 */
[----:B------:R-:W-:Y:S02]  /*dee0*/  FMUL.FTZ R4, R2, R11 ;  /* 0x0000000b02047220 */ /* 0x000fe40000410000 */
[----:B------:R-:W-:Y:S02]  /*def0*/  IMAD.U32 R21, R23, 0x10000, RZ ;  /* 0x0001000017157824 */ /* 0x000fe400078e00ff */
[----:B------:R-:W-:Y:S02]  /*df00*/  IMAD.U32 R7, R27, 0x10000, RZ ;  /* 0x000100001b077824 */ /* 0x000fe400078e00ff */
[----:B------:R-:W-:Y:S01]  /*df10*/  FFMA.FTZ R13, R18, R10, R0 ;  /* 0x0000000a120d7223 */ /* 0x000fe20000010000 */
[----:B------:R-:W-:Y:S01]  /*df20*/  LOP3.LUT R18, R23, 0xffff0000, RZ, 0xc0, !PT ;  /* 0xffff000017127812 */ /* 0x000fe200078ec0ff */
[----:B------:R-:W-:-:S02]  /*df30*/  FMUL.FTZ R3, R2, R8 ;  /* 0x0000000802037220 */ /* 0x000fc40000410000 */
[----:B------:R-:W-:Y:S01]  /*df40*/  FFMA.FTZ R12, R19, R8, -R4 ;  /* 0x00000008130c7223 */ /* 0x000fe20000010804 */
[----:B------:R-:W-:Y:S01]  /*df50*/  LOP3.LUT R8, R27, 0xffff0000, RZ, 0xc0, !PT ;  /* 0xffff00001b087812 */ /* 0x000fe200078ec0ff */
[C---:B------:R-:W-:Y:S02]  /*df60*/  FMUL.FTZ R2, R5.reuse, R21 ;  /* 0x0000001505027220 */ /* 0x040fe40000410000 */
[----:B------:R-:W-:Y:S01]  /*df70*/  FMUL.FTZ R0, R5, R7 ;  /* 0x0000000705007220 */ /* 0x000fe20000410000 */
[----:B------:R-:W-:Y:S01]  /*df80*/  LOP3.LUT R5, R24, 0xffff0000, RZ, 0xc0, !PT ;  /* 0xffff000018057812 */ /* 0x000fe200078ec0ff */
[----:B------:R-:W-:Y:S02]  /*df90*/  FFMA.FTZ R11, R19, R11, R3 ;  /* 0x0000000b130b7223 */ /* 0x000fe40000010003 */
[----:B------:R-:W-:Y:S02]  /*dfa0*/  FFMA.FTZ R10, R20, R7, -R2 ;  /* 0x00000007140a7223 */ /* 0x000fe40000010802 */
[----:B------:R-:W-:-:S02]  /*dfb0*/  FMUL.FTZ R4, R9, R18 ;  /* 0x0000001209047220 */ /* 0x000fc40000410000 */
[----:B------:R-:W-:Y:S02]  /*dfc0*/  FFMA.FTZ R7, R20, R21, R0 ;  /* 0x0000001514077223 */ /* 0x000fe40000010000 */
[----:B------:R-:W-:Y:S01]  /*dfd0*/  FMUL.FTZ R3, R9, R8 ;  /* 0x0000000809037220 */ /* 0x000fe20000410000 */
[----:B------:R-:W-:Y:S01]  /*dfe0*/  F2FP.BF16.PACK_AB R9, R12, R16 ;  /* 0x000000100c09723e */ /* 0x000fe200000010ff */
[C---:B------:R-:W-:Y:S02]  /*dff0*/  FMUL.FTZ R2, R6.reuse, R17 ;  /* 0x0000001106027220 */ /* 0x040fe40000410000 */
[----:B------:R-:W-:Y:S02]  /*e000*/  FMUL.FTZ R0, R6, R5 ;  /* 0x0000000506007220 */ /* 0x000fe40000410000 */
[C---:B------:R-:W-:Y:S01]  /*e010*/  FFMA.FTZ R6, R26.reuse, R8, -R4 ;  /* 0x000000081a067223 */ /* 0x040fe20000010804 */
[----:B------:R-:W-:Y:S01]  /*e020*/  F2FP.BF16.PACK_AB R8, R29, R31 ;  /* 0x0000001f1d08723e */ /* 0x000fe200000010ff */
        /* <DEDUP_REMOVED lines=8> */
[----:B------:R-:W-:-:S03]  /*e0b0*/  F2FP.BF16.PACK_AB R7, R0, R13 ;  /* 0x0000000d0007723e */ /* 0x000fc600000010ff */
[----:B------:R1:W-:Y:S04]  /*e0c0*/  STS.128 [R37], R8 ;  /* 0x0000000825007388 */ /* 0x0003e80000000c00 */
[----:B------:R1:W-:Y:S02]  /*e0d0*/  STS.128 [R36+0x10080], R4 ;  /* 0x0100800424007388 */ /* 0x0003e40000000c00 */
.L_x_676:
[----:B------:R-:W-:Y:S05]  /*e0e0*/  BSYNC B1 ;  /* 0x0000000000017941 */ /* 0x000fea0003800000 */
.L_x_675:
[----:B------:R-:W-:Y:S01]  /*e0f0*/  ISETP.GE.AND P0, PT, R128, R68, PT ;  /* 0x000000448000720c */ /* 0x000fe20003f06270 */
[----:B------:R-:W-:Y:S01]  /*e100*/  BSSY B1, `(.L_x_679) ;  /* 0x00000e8000017945 */ /* 0x000fe20003800000 */
[----:B------:R-:W-:-:S11]  /*e110*/  SHF.R.S32.HI R39, RZ, 0x3, R69 ;  /* 0x00000003ff277819 */ /* 0x000fd60000011445 */
        /* <DEDUP_REMOVED lines=12> */
[----:B------:R-:W-:Y:S02]  /*e1e0*/  LOP3.LUT R2, R0, 0x38, R136, 0xf8, !PT ;  /* 0x0000003800027812 */ /* 0x000fe400078ef888 */
[----:B------:R-:W-:Y:S02]  /*e1f0*/  SHF.R.U32.HI R13, RZ, 0x10, R43 ;  /* 0x00000010ff0d7819 */ /* 0x000fe4000001162b */
[----:B------:R-:W-:Y:S02]  /*e200*/  LEA.HI R4, R4, R237, RZ, 0x1d ;  /* 0x000000ed04047211 */ /* 0x000fe400078fe8ff */
[----:B------:R-:W-:Y:S02]  /*e210*/  LOP3.LUT R2, R26, R2, R38, 0xf6, !PT ;  /* 0x000000021a027212 */ /* 0x000fe400078ef626 */
[----:B------:R-:W-:Y:S01]  /*e220*/  SHF.R.S32.HI R5, RZ, 0x1f, R4 ;  /* 0x0000001fff057819 */ /* 0x000fe20000011404 */
[----:B------:R-:W-:Y:S01]  /*e230*/  IMAD.SHL.U32 R3, R4, 0x8, RZ ;  /* 0x0000000804037824 */ /* 0x000fe200078e00ff */
[----:B------:R-:W-:-:S02]  /*e240*/  LEA R31, R2, 0x10080, 0x1 ;  /* 0x00010080021f7811 */ /* 0x000fc400078e08ff */
[----:B------:R-:W-:Y:S02]  /*e250*/  LEA.HI R4, R5, R4, RZ, 0x3 ;  /* 0x0000000405047211 */ /* 0x000fe400078f18ff */
[----:B------:R-:W-:Y:S01]  /*e260*/  LOP3.LUT R3, R0, 0x38, R3, 0xf8, !PT ;  /* 0x0000003800037812 */ /* 0x000fe200078ef803 */
[----:B---3--:R-:W1:Y:S01]  /*e270*/  LDS.128 R8, [R31] ;  /* 0x000000001f087984 */ /* 0x008e620000000c00 */
[----:B------:R-:W-:Y:S01]  /*e280*/  SHF.R.U64 R15, R44, 0x10, R45 ;  /* 0x000000102c0f7819 */ /* 0x000fe2000000122d */
[----:B------:R-:W-:Y:S01]  /*e290*/  IMAD.SHL.U32 R4, R4, 0x400, RZ ;  /* 0x0000040004047824 */ /* 0x000fe200078e00ff */
[----:B------:R-:W-:Y:S02]  /*e2a0*/  LOP3.LUT R3, R3, R38, RZ, 0x3c, !PT ;  /* 0x0000002603037212 */ /* 0x000fe400078e3cff */
[----:B------:R-:W-:Y:S02]  /*e2b0*/  PRMT R24, R102, 0x5410, R13 ;  /* 0x0000541066187816 */ /* 0x000fe4000000000d */
[----:B------:R-:W-:-:S02]  /*e2c0*/  LOP3.LUT R2, R4, 0x7fffe000, RZ, 0xc0, !PT ;  /* 0x7fffe00004027812 */ /* 0x000fc400078ec0ff */
[----:B------:R-:W-:Y:S02]  /*e2d0*/  PRMT R13, R99, 0x5432, R15 ;  /* 0x00005432630d7816 */ /* 0x000fe4000000000f */
[----:B------:R-:W-:Y:S02]  /*e2e0*/  IADD3 R2, R3, R2, R26 ;  /* 0x0000000203027210 */ /* 0x000fe40007ffe01a */
[----:B------:R-:W-:Y:S02]  /*e2f0*/  SHF.R.U64 R12, R42, 0x10, R43 ;  /* 0x000000102a0c7819 */ /* 0x000fe4000000122b */
[--C-:B------:R-:W-:Y:S01]  /*e300*/  SHF.R.U32.HI R3, RZ, 0x10, R41.reuse ;  /* 0x00000010ff037819 */ /* 0x100fe20000011629 */
[----:B------:R-:W-:Y:S01]  /*e310*/  IMAD.SHL.U32 R29, R2, 0x2, RZ ;  /* 0x00000002021d7824 */ /* 0x000fe200078e00ff */
[----:B------:R-:W-:Y:S02]  /*e320*/  SHF.R.U64 R2, R40, 0x10, R41 ;  /* 0x0000001028027819 */ /* 0x000fe40000001229 */
[----:B------:R-:W-:-:S02]  /*e330*/  SHF.R.U32.HI R17, RZ, 0x10, R45 ;  /* 0x00000010ff117819 */ /* 0x000fc4000001162d */
[----:B------:R-:W2:Y:S01]  /*e340*/  LDS.128 R4, [R29+0x10080] ;  /* 0x010080001d047984 */ /* 0x000ea20000000c00 */
[----:B------:R-:W-:Y:S02]  /*e350*/  PRMT R14, R101, 0x5432, R2 ;  /* 0x00005432650e7816 */ /* 0x000fe40000000002 */
[--C-:B------:R-:W-:Y:S02]  /*e360*/  SHF.R.U64 R16, R46, 0x10, R47.reuse ;  /* 0x000000102e107819 */ /* 0x100fe4000000122f */
[----:B------:R-:W-:Y:S01]  /*e370*/  SHF.R.U32.HI R19, RZ, 0x10, R47 ;  /* 0x00000010ff137819 */ /* 0x000fe2000001162f */
[----:B------:R-:W-:Y:S01]  /*e380*/  IMAD.U32 R30, R14, 0x10000, RZ ;  /* 0x000100000e1e7824 */ /* 0x000fe200078e00ff */
[----:B------:R-:W-:Y:S02]  /*e390*/  SHF.L.U32 R34, R13, 0x10, RZ ;  /* 0x000000100d227819 */ /* 0x000fe400000006ff */
[----:B------:R-:W-:Y:S02]  /*e3a0*/  PRMT R28, R102, 0x5432, R12 ;  /* 0x00005432661c7816 */ /* 0x000fe4000000000c */
[----:B------:R-:W-:-:S02]  /*e3b0*/  PRMT R18, R101, 0x5410, R3 ;  /* 0x0000541065127816 */ /* 0x000fc40000000003 */
[----:B------:R-:W-:Y:S02]  /*e3c0*/  PRMT R17, R99, 0x5410, R17 ;  /* 0x0000541063117816 */ /* 0x000fe40000000011 */
[C---:B------:R-:W-:Y:S02]  /*e3d0*/  PRMT R23, R100.reuse, 0x5432, R16 ;  /* 0x0000543264177816 */ /* 0x040fe40000000010 */
[----:B------:R-:W-:Y:S01]  /*e3e0*/  PRMT R22, R100, 0x5410, R19 ;  /* 0x0000541064167816 */ /* 0x000fe20000000013 */
[----:B------:R-:W-:Y:S01]  /*e3f0*/  IMAD.U32 R32, R17, 0x10000, RZ ;  /* 0x0001000011207824 */ /* 0x000fe200078e00ff */
[C---:B-1----:R-:W-:Y:S01]  /*e400*/  LOP3.LUT R27, R10.reuse, 0xffff0000, RZ, 0xc0, !PT ;  /* 0xffff00000a1b7812 */ /* 0x042fe200078ec0ff */
[----:B------:R-:W-:Y:S01]  /*e410*/  IMAD.U32 R20, R10, 0x10000, RZ ;  /* 0x000100000a147824 */ /* 0x000fe200078e00ff */
[C---:B------:R-:W-:Y:S01]  /*e420*/  LOP3.LUT R25, R11.reuse, 0xffff0000, RZ, 0xc0, !PT ;  /* 0xffff00000b197812 */ /* 0x040fe200078ec0ff */
[----:B------:R-:W-:Y:S01]  /*e430*/  IMAD.U32 R12, R11, 0x10000, RZ ;  /* 0x000100000b0c7824 */ /* 0x000fe200078e00ff */
[C---:B------:R-:W-:Y:S01]  /*e440*/  LOP3.LUT R19, R9.reuse, 0xffff0000, RZ, 0xc0, !PT ;  /* 0xffff000009137812 */ /* 0x040fe200078ec0ff */
[C---:B------:R-:W-:Y:S01]  /*e450*/  IMAD.U32 R16, R8.reuse, 0x10000, RZ ;  /* 0x0001000008107824 */ /* 0x040fe200078e00ff */
[----:B------:R-:W-:Y:S01]  /*e460*/  LOP3.LUT R21, R8, 0xffff0000, RZ, 0xc0, !PT ;  /* 0xffff000008157812 */ /* 0x000fe200078ec0ff */
[----:B------:R-:W-:Y:S01]  /*e470*/  IMAD.U32 R15, R9, 0x10000, RZ ;  /* 0x00010000090f7824 */ /* 0x000fe200078e00ff */
[----:B------:R-:W-:-:S02]  /*e480*/  SHF.L.U32 R36, R22, 0x10, RZ ;  /* 0x0000001016247819 */ /* 0x000fc400000006ff */
[----:B------:R-:W-:Y:S02]  /*e490*/  LOP3.LUT R37, R13, 0xffff0000, RZ, 0xc0, !PT ;  /* 0xffff00000d257812 */ /* 0x000fe400078ec0ff */
[----:B------:R-:W-:Y:S02]  /*e4a0*/  LOP3.LUT R13, R17, 0xffff0000, RZ, 0xc0, !PT ;  /* 0xffff0000110d7812 */ /* 0x000fe400078ec0ff */
[----:B------:R-:W-:Y:S01]  /*e4b0*/  LOP3.LUT R17, R22, 0xffff0000, RZ, 0xc0, !PT ;  /* 0xffff000016117812 */ /* 0x000fe200078ec0ff */
[----:B--2---:R-:W-:Y:S01]  /*e4c0*/  IMAD.U32 R10, R4, 0x10000, RZ ;  /* 0x00010000040a7824 */ /* 0x004fe200078e00ff */
[C---:B------:R-:W-:Y:S01]  /*e4d0*/  LOP3.LUT R11, R6.reuse, 0xffff0000, RZ, 0xc0, !PT ;  /* 0xffff0000060b7812 */ /* 0x040fe200078ec0ff */
[----:B------:R-:W-:Y:S01]  /*e4e0*/  IMAD.U32 R3, R6, 0x10000, RZ ;  /* 0x0001000006037824 */ /* 0x000fe200078e00ff */
[----:B------:R-:W-:Y:S01]  /*e4f0*/  LOP3.LUT R9, R4, 0xffff0000, RZ, 0xc0, !PT ;  /* 0xffff000004097812 */ /* 0x000fe200078ec0ff */
[----:B------:R-:W-:Y:S01]  /*e500*/  FMUL.FTZ R6, R10, R34 ;  /* 0x000000220a067220 */ /* 0x000fe20000410000 */
[C---:B------:R-:W-:Y:S01]  /*e510*/  LOP3.LUT R4, R5.reuse, 0xffff0000, RZ, 0xc0, !PT ;  /* 0xffff000005047812 */ /* 0x040fe200078ec0ff */
[----:B------:R-:W-:-:S02]  /*e520*/  IMAD.U32 R8, R5, 0x10000, RZ ;  /* 0x0001000005087824 */ /* 0x000fc400078e00ff */
[-C--:B------:R-:W-:Y:S02]  /*e530*/  FMUL.FTZ R5, R10, R30.reuse ;  /* 0x0000001e0a057220 */ /* 0x080fe40000410000 */
[----:B------:R-:W-:Y:S02]  /*e540*/  FFMA.FTZ R35, R16, R30, -R6 ;  /* 0x0000001e10237223 */ /* 0x000fe40000010806 */
[----:B------:R-:W-:Y:S02]  /*e550*/  IMAD.U32 R30, R18, 0x10000, RZ ;  /* 0x00010000121e7824 */ /* 0x000fe400078e00ff */
[C---:B------:R-:W-:Y:S01]  /*e560*/  IMAD.U32 R2, R7.reuse, 0x10000, RZ ;  /* 0x0001000007027824 */ /* 0x040fe200078e00ff */
[----:B------:R-:W-:Y:S01]  /*e570*/  LOP3.LUT R7, R7, 0xffff0000, RZ, 0xc0, !PT ;  /* 0xffff000007077812 */ /* 0x000fe200078ec0ff */
[----:B------:R-:W-:Y:S02]  /*e580*/  FFMA.FTZ R34, R16, R34, R5 ;  /* 0x0000002210227223 */ /* 0x000fe40000010005 */
[----:B------:R-:W-:-:S02]  /*e590*/  FMUL.FTZ R10, R8, R32 ;  /* 0x00000020080a7220 */ /* 0x000fc40000410000 */
[----:B------:R-:W-:Y:S02]  /*e5a0*/  IMAD.U32 R16, R24, 0x10000, RZ ;  /* 0x0001000018107824 */ /* 0x000fe400078e00ff */
[----:B------:R-:W-:Y:S02]  /*e5b0*/  FMUL.FTZ R6, R8, R30 ;  /* 0x0000001e08067220 */ /* 0x000fe40000410000 */
[C---:B------:R-:W-:Y:S02]  /*e5c0*/  FMUL.FTZ R5, R2.reuse, R36 ;  /* 0x0000002402057220 */ /* 0x040fe40000410000 */
[C---:B------:R-:W-:Y:S02]  /*e5d0*/  FFMA.FTZ R33, R15.reuse, R30, -R10 ;  /* 0x0000001e0f217223 */ /* 0x040fe4000001080a */
[----:B------:R-:W-:Y:S02]  /*e5e0*/  FMUL.FTZ R2, R2, R16 ;  /* 0x0000001002027220 */ /* 0x000fe40000410000 */
[----:B------:R-:W-:Y:S01]  /*e5f0*/  FFMA.FTZ R30, R15, R32, R6 ;  /* 0x000000200f1e7223 */ /* 0x000fe20000010006 */
[----:B------:R-:W-:Y:S01]  /*e600*/  LOP3.LUT R15, R24, 0xffff0000, RZ, 0xc0, !PT ;  /* 0xffff0000180f7812 */ /* 0x000fe200078ec0ff */
[----:B------:R-:W-:Y:S01]  /*e610*/  FFMA.FTZ R32, R12, R16, -R5 ;  /* 0x000000100c207223 */ /* 0x000fe20000010805 */
[----:B------:R-:W-:Y:S01]  /*e620*/  LOP3.LUT R5, R14, 0xffff0000, RZ, 0xc0, !PT ;  /* 0xffff00000e057812 */ /* 0x000fe200078ec0ff */
[----:B------:R-:W-:Y:S01]  /*e630*/  FFMA.FTZ R16, R12, R36, R2 ;  /* 0x000000240c107223 */ /* 0x000fe20000010002 */
[----:B------:R-:W-:Y:S01]  /*e640*/  LOP3.LUT R12, R18, 0xffff0000, RZ, 0xc0, !PT ;  /* 0xffff0000120c7812 */ /* 0x000fe200078ec0ff */
[----:B------:R-:W-:Y:S01]  /*e650*/  FMUL.FTZ R2, R9, R37 ;  /* 0x0000002509027220 */ /* 0x000fe20000410000 */
[C---:B------:R-:W-:Y:S01]  /*e660*/  LOP3.LUT R18, R23.reuse, 0xffff0000, RZ, 0xc0, !PT ;  /* 0xffff000017127812 */ /* 0x040fe200078ec0ff */
[----:B------:R-:W-:-:S02]  /*e670*/  IMAD.U32 R36, R23, 0x10000, RZ ;  /* 0x0001000017247824 */ /* 0x000fc400078e00ff */
[-C--:B------:R-:W-:Y:S02]  /*e680*/  FMUL.FTZ R6, R9, R5.reuse ;  /* 0x0000000509067220 */ /* 0x080fe40000410000 */
[----:B------:R-:W-:Y:S02]  /*e690*/  IMAD.U32 R10, R28, 0x10000, RZ ;  /* 0x000100001c0a7824 */ /* 0x000fe400078e00ff */
[----:B------:R-:W-:Y:S02]  /*e6a0*/  FFMA.FTZ R8, R21, R5, -R2 ;  /* 0x0000000515087223 */ /* 0x000fe40000010802 */
[C---:B------:R-:W-:Y:S02]  /*e6b0*/  FMUL.FTZ R5, R4.reuse, R13 ;  /* 0x0000000d04057220 */ /* 0x040fe40000410000 */
[----:B------:R-:W-:Y:S01]  /*e6c0*/  FMUL.FTZ R2, R4, R12 ;  /* 0x0000000c04027220 */ /* 0x000fe20000410000 */
[----:B------:R-:W-:Y:S01]  /*e6d0*/  F2FP.BF16.PACK_AB R8, R8, R35 ;  /* 0x000000230808723e */ /* 0x000fe200000010ff */
[----:B------:R-:W-:-:S02]  /*e6e0*/  FMUL.FTZ R4, R3, R36 ;  /* 0x0000002403047220 */ /* 0x000fc40000410000 */
[----:B------:R-:W-:Y:S01]  /*e6f0*/  FFMA.FTZ R14, R21, R37, R6 ;  /* 0x00000025150e7223 */ /* 0x000fe20000010006 */
[----:B------:R-:W-:Y:S01]  /*e700*/  LOP3.LUT R6, R28, 0xffff0000, RZ, 0xc0, !PT ;  /* 0xffff00001c067812 */ /* 0x000fe200078ec0ff */
[----:B------:R-:W-:Y:S02]  /*e710*/  FMUL.FTZ R3, R3, R10 ;  /* 0x0000000a03037220 */ /* 0x000fe40000410000 */
[C---:B------:R-:W-:Y:S02]  /*e720*/  FFMA.FTZ R9, R19.reuse, R12, -R5 ;  /* 0x0000000c13097223 */ /* 0x040fe40000010805 */
[C---:B------:R-:W-:Y:S02]  /*e730*/  FFMA.FTZ R12, R20.reuse, R36, R3 ;  /* 0x00000024140c7223 */ /* 0x040fe40000010003 */
[----:B------:R-:W-:Y:S01]  /*e740*/  FFMA.FTZ R13, R19, R13, R2 ;  /* 0x0000000d130d7223 */ /* 0x000fe20000010002 */
[----:B------:R-:W-:Y:S01]  /*e750*/  F2FP.BF16.PACK_AB R9, R9, R33 ;  /* 0x000000210909723e */ /* 0x000fe200000010ff */
[----:B------:R-:W-:-:S02]  /*e760*/  FFMA.FTZ R10, R20, R10, -R4 ;  /* 0x0000000a140a7223 */ /* 0x000fc40000010804 */
[----:B------:R-:W-:Y:S02]  /*e770*/  FMUL.FTZ R5, R11, R18 ;  /* 0x000000120b057220 */ /* 0x000fe40000410000 */
[----:B------:R-:W-:Y:S02]  /*e780*/  FMUL.FTZ R3, R7, R17 ;  /* 0x0000001107037220 */ /* 0x000fe40000410000 */
[-C--:B------:R-:W-:Y:S02]  /*e790*/  FMUL.FTZ R4, R11, R6.reuse ;  /* 0x000000060b047220 */ /* 0x080fe40000410000 */
[-C--:B------:R-:W-:Y:S02]  /*e7a0*/  FMUL.FTZ R2, R7, R15.reuse ;  /* 0x0000000f07027220 */ /* 0x080fe40000410000 */
[----:B------:R-:W-:Y:S01]  /*e7b0*/  FFMA.FTZ R7, R27, R6, -R5 ;  /* 0x000000061b077223 */ /* 0x000fe20000010805 */
[----:B------:R-:W-:Y:S01]  /*e7c0*/  F2FP.BF16.PACK_AB R5, R13, R30 ;  /* 0x0000001e0d05723e */ /* 0x000fe200000010ff */
[----:B------:R-:W-:-:S02]  /*e7d0*/  FFMA.FTZ R3, R25, R15, -R3 ;  /* 0x0000000f19037223 */ /* 0x000fc40000010803 */
[----:B------:R-:W-:Y:S01]  /*e7e0*/  FFMA.FTZ R6, R27, R18, R4 ;  /* 0x000000121b067223 */ /* 0x000fe20000010004 */
[----:B------:R-:W-:Y:S01]  /*e7f0*/  F2FP.BF16.PACK_AB R10, R7, R10 ;  /* 0x0000000a070a723e */ /* 0x000fe200000010ff */
[----:B------:R-:W-:Y:S01]  /*e800*/  FFMA.FTZ R2, R25, R17, R2 ;  /* 0x0000001119027223 */ /* 0x000fe20000010002 */
[----:B------:R-:W-:Y:S02]  /*e810*/  F2FP.BF16.PACK_AB R11, R3, R32 ;  /* 0x00000020030b723e */ /* 0x000fe400000010ff */
[----:B------:R-:W-:Y:S02]  /*e820*/  F2FP.BF16.PACK_AB R4, R14, R34 ;  /* 0x000000220e04723e */ /* 0x000fe400000010ff */
[----:B------:R-:W-:Y:S01]  /*e830*/  F2FP.BF16.PACK_AB R6, R6, R12 ;  /* 0x0000000c0606723e */ /* 0x000fe200000010ff */
[----:B------:R1:W-:Y:S01]  /*e840*/  STS.128 [R31], R8 ;  /* 0x000000081f007388 */ /* 0x0003e20000000c00 */
[----:B------:R-:W-:-:S05]  /*e850*/  F2FP.BF16.PACK_AB R7, R2, R16 ;  /* 0x000000100207723e */ /* 0x000fca00000010ff */
[----:B------:R1:W-:Y:S02]  /*e860*/  STS.128 [R29+0x10080], R4 ;  /* 0x010080041d007388 */ /* 0x0003e40000000c00 */
.L_x_682:
[----:B------:R-:W-:Y:S05]  /*e870*/  BSYNC B0 ;  /* 0x0000000000007941 */ /* 0x000fea0003800000 */
.L_x_681:
[----:B------:R-:W-:-:S13]  /*e880*/  ISETP.GE.AND P0, PT, R138, c[0x0][0x27c], PT ;  /* 0x00009f008a007a0c */ /* 0x000fda0003f06270 */
[----:B------:R-:W-:Y:S05]  /*e890*/  @P0 BRA `(.L_x_680) ;  /* 0x000006e000000947 */ /* 0x000fea0003800000 */
[----:B------:R-:W-:Y:S01]  /*e8a0*/  IMAD.MOV.U32 R2, RZ, RZ, c[0x0][0x27c] ;  /* 0x00009f00ff027624 */ /* 0x000fe200078e00ff */
[----:B------:R-:W-:Y:S02]  /*e8b0*/  LEA.HI R3, R71, R138, RZ, 0x6 ;  /* 0x0000008a47037211 */ /* 0x000fe400078f30ff */
[----:B-1----:R-:W-:Y:S02]  /*e8c0*/  LOP3.LUT R4, R0, 0x38, R69, 0xf8, !PT ;  /* 0x0000003800047812 */ /* 0x002fe400078ef845 */
[----:B------:R-:W-:Y:S01]  /*e8d0*/  LEA.HI R2, R2, R39, RZ, 0x1d ;  /* 0x0000002702027211 */ /* 0x000fe200078fe8ff */
[----:B------:R-:W-:Y:S01]  /*e8e0*/  IMAD.SHL.U32 R3, R3, 0x80, RZ ;  /* 0x0000008003037824 */ /* 0x000fe200078e00ff */
[----:B------:R-:W-:Y:S02]  /*e8f0*/  LOP3.LUT R5, R4, R38, RZ, 0x3c, !PT ;  /* 0x0000002604057212 */ /* 0x000fe400078e3cff */
[----:B------:R-:W-:Y:S01]  /*e900*/  SHF.R.S32.HI R6, RZ, 0x1f, R2 ;  /* 0x0000001fff067819 */ /* 0x000fe20000011402 */
[----:B------:R-:W-:Y:S01]  /*e910*/  IMAD.SHL.U32 R4, R2, 0x8, RZ ;  /* 0x0000000802047824 */ /* 0x000fe200078e00ff */
[----:B------:R-:W-:-:S02]  /*e920*/  LOP3.LUT R3, R3, 0xffffe000, RZ, 0xc0, !PT ;  /* 0xffffe00003037812 */ /* 0x000fc400078ec0ff */
[----:B------:R-:W-:Y:S02]  /*e930*/  LEA.HI R2, R6, R2, RZ, 0x3 ;  /* 0x0000000206027211 */ /* 0x000fe400078f18ff */
[----:B------:R-:W-:Y:S02]  /*e940*/  LOP3.LUT R4, R0, 0x38, R4, 0xf8, !PT ;  /* 0x0000003800047812 */ /* 0x000fe400078ef804 */
[----:B------:R-:W-:Y:S01]  /*e950*/  IADD3 R0, R5, R3, R26 ;  /* 0x0000000305007210 */ /* 0x000fe20007ffe01a */
[----:B------:R-:W-:Y:S01]  /*e960*/  IMAD.SHL.U32 R2, R2, 0x400, RZ ;  /* 0x0000040002027824 */ /* 0x000fe200078e00ff */
[----:B------:R-:W-:Y:S02]  /*e970*/  LOP3.LUT R3, R4, R38, RZ, 0x3c, !PT ;  /* 0x0000002604037212 */ /* 0x000fe400078e3cff */
[----:B------:R-:W-:Y:S02]  /*e980*/  LEA R30, R0, 0x10080, 0x1 ;  /* 0x00010080001e7811 */ /* 0x000fe400078e08ff */
[----:B------:R-:W-:-:S02]  /*e990*/  LOP3.LUT R0, R2, 0x7fffe000, RZ, 0xc0, !PT ;  /* 0x7fffe00002007812 */ /* 0x000fc400078ec0ff */
[----:B------:R-:W-:Y:S01]  /*e9a0*/  SHF.R.U32.HI R12, RZ, 0x10, R59 ;  /* 0x00000010ff0c7819 */ /* 0x000fe2000001163b */
[----:B---3--:R-:W1:Y:S01]  /*e9b0*/  LDS.128 R8, [R30] ;  /* 0x000000001e087984 */ /* 0x008e620000000c00 */
[----:B------:R-:W-:Y:S02]  /*e9c0*/  IADD3 R0, R3, R0, R26 ;  /* 0x0000000003007210 */ /* 0x000fe40007ffe01a */
[----:B------:R-:W-:Y:S02]  /*e9d0*/  SHF.R.U64 R14, R52, 0x10, R53 ;  /* 0x00000010340e7819 */ /* 0x000fe40000001235 */
[----:B------:R-:W-:Y:S01]  /*e9e0*/  SHF.R.U64 R16, R54, 0x10, R55 ;  /* 0x0000001036107819 */ /* 0x000fe20000001237 */
[----:B------:R-:W-:Y:S01]  /*e9f0*/  IMAD.SHL.U32 R29, R0, 0x2, RZ ;  /* 0x00000002001d7824 */ /* 0x000fe200078e00ff */
[----:B------:R-:W-:Y:S02]  /*ea00*/  PRMT R24, R107, 0x5410, R12 ;  /* 0x000054106b187816 */ /* 0x000fe4000000000c */
[----:B------:R-:W-:-:S02]  /*ea10*/  SHF.R.U64 R0, R56, 0x10, R57 ;  /* 0x0000001038007819 */ /* 0x000fc40000001239 */
[----:B------:R-:W2:Y:S01]  /*ea20*/  LDS.128 R4, [R29+0x10080] ;  /* 0x010080001d047984 */ /* 0x000ea20000000c00 */
[----:B------:R-:W-:Y:S02]  /*ea30*/  PRMT R12, R103, 0x5432, R14 ;  /* 0x00005432670c7816 */ /* 0x000fe4000000000e */
[----:B------:R-:W-:Y:S02]  /*ea40*/  SHF.R.U32.HI R18, RZ, 0x10, R55 ;  /* 0x00000010ff127819 */ /* 0x000fe40000011637 */
[----:B------:R-:W-:Y:S01]  /*ea50*/  PRMT R23, R104, 0x5432, R16 ;  /* 0x0000543268177816 */ /* 0x000fe20000000010 */
[----:B------:R-:W-:Y:S01]  /*ea60*/  IMAD.U32 R31, R12, 0x10000, RZ ;  /* 0x000100000c1f7824 */ /* 0x000fe200078e00ff */
[----:B------:R-:W-:Y:S02]  /*ea70*/  PRMT R13, R105, 0x5432, R0 ;  /* 0x00005432690d7816 */ /* 0x000fe40000000000 */
[----:B------:R-:W-:Y:S02]  /*ea80*/  SHF.R.U32.HI R2, RZ, 0x10, R57 ;  /* 0x00000010ff027819 */ /* 0x000fe40000011639 */
[----:B------:R-:W-:-:S02]  /*ea90*/  SHF.R.U64 R3, R58, 0x10, R59 ;  /* 0x000000103a037819 */ /* 0x000fc4000000123b */
[----:B------:R-:W-:Y:S02]  /*eaa0*/  SHF.R.U32.HI R15, RZ, 0x10, R53 ;  /* 0x00000010ff0f7819 */ /* 0x000fe40000011635 */
[----:B------:R-:W-:Y:S02]  /*eab0*/  PRMT R22, R104, 0x5410, R18 ;  /* 0x0000541068167816 */ /* 0x000fe40000000012 */
[----:B------:R-:W-:Y:S02]  /*eac0*/  PRMT R21, R105, 0x5410, R2 ;  /* 0x0000541069157816 */ /* 0x000fe40000000002 */
[----:B------:R-:W-:Y:S02]  /*ead0*/  PRMT R27, R107, 0x5432, R3 ;  /* 0x000054326b1b7816 */ /* 0x000fe40000000003 */
[----:B------:R-:W-:Y:S02]  /*eae0*/  PRMT R17, R103, 0x5410, R15 ;  /* 0x0000541067117816 */ /* 0x000fe4000000000f */
[----:B------:R-:W-:-:S03]  /*eaf0*/  LOP3.LUT R28, R12, 0xffff0000, RZ, 0xc0, !PT ;  /* 0xffff00000c1c7812 */ /* 0x000fc600078ec0ff */
[----:B------:R-:W-:Y:S02]  /*eb00*/  IMAD.U32 R12, R17, 0x10000, RZ ;  /* 0x00010000110c7824 */ /* 0x000fe400078e00ff */
[C---:B-1----:R-:W-:Y:S01]  /*eb10*/  IMAD.U32 R14, R8.reuse, 0x10000, RZ ;  /* 0x00010000080e7824 */ /* 0x042fe200078e00ff */
[----:B------:R-:W-:Y:S01]  /*eb20*/  LOP3.LUT R16, R8, 0xffff0000, RZ, 0xc0, !PT ;  /* 0xffff000008107812 */ /* 0x000fe200078ec0ff */
[C---:B------:R-:W-:Y:S01]  /*eb30*/  IMAD.U32 R18, R11.reuse, 0x10000, RZ ;  /* 0x000100000b127824 */ /* 0x040fe200078e00ff */
[C---:B------:R-:W-:Y:S01]  /*eb40*/  LOP3.LUT R26, R10.reuse, 0xffff0000, RZ, 0xc0, !PT ;  /* 0xffff00000a1a7812 */ /* 0x040fe200078ec0ff */
[----:B------:R-:W-:Y:S01]  /*eb50*/  IMAD.U32 R20, R10, 0x10000, RZ ;  /* 0x000100000a147824 */ /* 0x000fe200078e00ff */
[----:B------:R-:W-:Y:S01]  /*eb60*/  LOP3.LUT R25, R11, 0xffff0000, RZ, 0xc0, !PT ;  /* 0xffff00000b197812 */ /* 0x000fe200078ec0ff */
[----:B------:R-:W-:Y:S01]  /*eb70*/  IMAD.U32 R11, R13, 0x10000, RZ ;  /* 0x000100000d0b7824 */ /* 0x000fe200078e00ff */
[C---:B------:R-:W-:Y:S01]  /*eb80*/  LOP3.LUT R19, R9.reuse, 0xffff0000, RZ, 0xc0, !PT ;  /* 0xffff000009137812 */ /* 0x040fe200078ec0ff */
[----:B------:R-:W-:-:S02]  /*eb90*/  IMAD.U32 R15, R9, 0x10000, RZ ;  /* 0x00010000090f7824 */ /* 0x000fc400078e00ff */
[----:B--2---:R-:W-:Y:S01]  /*eba0*/  IMAD.U32 R8, R4, 0x10000, RZ ;  /* 0x0001000004087824 */ /* 0x004fe200078e00ff */
[C---:B------:R-:W-:Y:S01]  /*ebb0*/  LOP3.LUT R2, R5.reuse, 0xffff0000, RZ, 0xc0, !PT ;  /* 0xffff000005027812 */ /* 0x040fe200078ec0ff */
[----:B------:R-:W-:Y:S01]  /*ebc0*/  IMAD.U32 R3, R5, 0x10000, RZ ;  /* 0x0001000005037824 */ /* 0x000fe200078e00ff */
[----:B------:R-:W-:Y:S01]  /*ebd0*/  LOP3.LUT R9, R6, 0xffff0000, RZ, 0xc0, !PT ;  /* 0xffff000006097812 */ /* 0x000fe200078ec0ff */
[----:B------:R-:W-:Y:S01]  /*ebe0*/  FMUL.FTZ R10, R8, R31 ;  /* 0x0000001f080a7220 */ /* 0x000fe20000410000 */
[----:B------:R-:W-:Y:S01]  /*ebf0*/  LOP3.LUT R4, R4, 0xffff0000, RZ, 0xc0, !PT ;  /* 0xffff000004047812 */ /* 0x000fe200078ec0ff */
[----:B------:R-:W-:Y:S01]  /*ec00*/  IMAD.U32 R5, R6, 0x10000, RZ ;  /* 0x0001000006057824 */ /* 0x000fe200078e00ff */
[C---:B------:R-:W-:Y:S01]  /*ec10*/  LOP3.LUT R6, R7.reuse, 0xffff0000, RZ, 0xc0, !PT ;  /* 0xffff000007067812 */ /* 0x040fe200078ec0ff */
[----:B------:R-:W-:Y:S02]  /*ec20*/  IMAD.U32 R0, R7, 0x10000, RZ ;  /* 0x0001000007007824 */ /* 0x000fe400078e00ff */
[-C--:B------:R-:W-:Y:S01]  /*ec30*/  FFMA.FTZ R32, R14, R11.reuse, -R10 ;  /* 0x0000000b0e207223 */ /* 0x080fe2000001080a */
[----:B------:R-:W-:Y:S01]  /*ec40*/  LOP3.LUT R10, R13, 0xffff0000, RZ, 0xc0, !PT ;  /* 0xffff00000d0a7812 */ /* 0x000fe200078ec0ff */
[----:B------:R-:W-:-:S02]  /*ec50*/  FMUL.FTZ R7, R8, R11 ;  /* 0x0000000b08077220 */ /* 0x000fc40000410000 */
[----:B------:R-:W-:Y:S02]  /*ec60*/  IMAD.U32 R11, R21, 0x10000, RZ ;  /* 0x00010000150b7824 */ /* 0x000fe400078e00ff */
[----:B------:R-:W-:Y:S02]  /*ec70*/  FFMA.FTZ R31, R14, R31, R7 ;  /* 0x0000001f0e1f7223 */ /* 0x000fe40000010007 */
[C---:B------:R-:W-:Y:S02]  /*ec80*/  FMUL.FTZ R8, R4.reuse, R28 ;  /* 0x0000001c04087220 */ /* 0x040fe40000410000 */
[----:B------:R-:W-:Y:S02]  /*ec90*/  FMUL.FTZ R7, R4, R10 ;  /* 0x0000000a04077220 */ /* 0x000fe40000410000 */
[C---:B------:R-:W-:Y:S02]  /*eca0*/  FMUL.FTZ R4, R3.reuse, R12 ;  /* 0x0000000c03047220 */ /* 0x040fe40000410000 */
[----:B------:R-:W-:-:S02]  /*ecb0*/  FMUL.FTZ R3, R3, R11 ;  /* 0x0000000b03037220 */ /* 0x000fc40000410000 */
[----:B------:R-:W-:Y:S02]  /*ecc0*/  IMAD.U32 R13, R22, 0x10000, RZ ;  /* 0x00010000160d7824 */ /* 0x000fe400078e00ff */
[C---:B------:R-:W-:Y:S01]  /*ecd0*/  FFMA.FTZ R8, R16.reuse, R10, -R8 ;  /* 0x0000000a10087223 */ /* 0x040fe20000010808 */
[----:B------:R-:W-:Y:S01]  /*ece0*/  LOP3.LUT R10, R21, 0xffff0000, RZ, 0xc0, !PT ;  /* 0xffff0000150a7812 */ /* 0x000fe200078ec0ff */
[----:B------:R-:W-:Y:S02]  /*ecf0*/  FFMA.FTZ R28, R16, R28, R7 ;  /* 0x0000001c101c7223 */ /* 0x000fe40000010007 */
[----:B------:R-:W-:Y:S01]  /*ed00*/  FFMA.FTZ R16, R15, R11, -R4 ;  /* 0x0000000b0f107223 */ /* 0x000fe20000010804 */
[----:B------:R-:W-:Y:S01]  /*ed10*/  LOP3.LUT R11, R17, 0xffff0000, RZ, 0xc0, !PT ;  /* 0xffff0000110b7812 */ /* 0x000fe200078ec0ff */
[----:B------:R-:W-:Y:S01]  /*ed20*/  FFMA.FTZ R15, R15, R12, R3 ;  /* 0x0000000c0f0f7223 */ /* 0x000fe20000010003 */
[----:B------:R-:W-:Y:S01]  /*ed30*/  LOP3.LUT R17, R27, 0xffff0000, RZ, 0xc0, !PT ;  /* 0xffff00001b117812 */ /* 0x000fe200078ec0ff */
[----:B------:R-:W-:Y:S01]  /*ed40*/  IMAD.U32 R4, R24, 0x10000, RZ ;  /* 0x0001000018047824 */ /* 0x000fe200078e00ff */
[----:B------:R-:W-:Y:S01]  /*ed50*/  F2FP.BF16.PACK_AB R8, R8, R32 ;  /* 0x000000200808723e */ /* 0x000fe200000010ff */
[----:B------:R-:W-:-:S02]  /*ed60*/  FMUL.FTZ R3, R0, R13 ;  /* 0x0000000d00037220 */ /* 0x000fc40000410000 */
[-C--:B------:R-:W-:Y:S02]  /*ed70*/  FMUL.FTZ R0, R0, R4.reuse ;  /* 0x0000000400007220 */ /* 0x080fe40000410000 */
[----:B------:R-:W-:Y:S02]  /*ed80*/  FFMA.FTZ R14, R18, R4, -R3 ;  /* 0x00000004120e7223 */ /* 0x000fe40000010803 */
[C---:B------:R-:W-:Y:S02]  /*ed90*/  FMUL.FTZ R4, R2.reuse, R11 ;  /* 0x0000000b02047220 */ /* 0x040fe40000410000 */
[----:B------:R-:W-:Y:S02]  /*eda0*/  FMUL.FTZ R3, R2, R10 ;  /* 0x0000000a02037220 */ /* 0x000fe40000410000 */
[----:B------:R-:W-:Y:S02]  /*edb0*/  IMAD.U32 R21, R23, 0x10000, RZ ;  /* 0x0001000017157824 */ /* 0x000fe400078e00ff */
[----:B------:R-:W-:-:S02]  /*edc0*/  IMAD.U32 R7, R27, 0x10000, RZ ;  /* 0x000100001b077824 */ /* 0x000fc400078e00ff */
[C---:B------:R-:W-:Y:S02]  /*edd0*/  FFMA.FTZ R12, R19.reuse, R10, -R4 ;  /* 0x0000000a130c7223 */ /* 0x040fe40000010804 */
[----:B------:R-:W-:Y:S01]  /*ede0*/  FFMA.FTZ R11, R19, R11, R3 ;  /* 0x0000000b130b7223 */ /* 0x000fe20000010003 */
[----:B------:R-:W-:Y:S01]  /*edf0*/  LOP3.LUT R19, R23, 0xffff0000, RZ, 0xc0, !PT ;  /* 0xffff000017137812 */ /* 0x000fe200078ec0ff */
[----:B------:R-:W-:Y:S01]  /*ee00*/  FFMA.FTZ R13, R18, R13, R0 ;  /* 0x0000000d120d7223 */ /* 0x000fe20000010000 */
[----:B------:R-:W-:Y:S01]  /*ee10*/  LOP3.LUT R18, R22, 0xffff0000, RZ, 0xc0, !PT ;  /* 0xffff000016127812 */ /* 0x000fe200078ec0ff */
[C---:B------:R-:W-:Y:S02]  /*ee20*/  FMUL.FTZ R2, R5.reuse, R21 ;  /* 0x0000001505027220 */ /* 0x040fe40000410000 */
[-C--:B------:R-:W-:Y:S01]  /*ee30*/  FMUL.FTZ R0, R5, R7.reuse ;  /* 0x0000000705007220 */ /* 0x080fe20000410000 */
[----:B------:R-:W-:Y:S01]  /*ee40*/  LOP3.LUT R5, R24, 0xffff0000, RZ, 0xc0, !PT ;  /* 0xffff000018057812 */ /* 0x000fe200078ec0ff */
[----:B------:R-:W-:-:S02]  /*ee50*/  FFMA.FTZ R10, R20, R7, -R2 ;  /* 0x00000007140a7223 */ /* 0x000fc40000010802 */
[C---:B------:R-:W-:Y:S02]  /*ee60*/  FMUL.FTZ R4, R9.reuse, R19 ;  /* 0x0000001309047220 */ /* 0x040fe40000410000 */
[----:B------:R-:W-:Y:S02]  /*ee70*/  FFMA.FTZ R7, R20, R21, R0 ;  /* 0x0000001514077223 */ /* 0x000fe40000010000 */
[----:B------:R-:W-:Y:S01]  /*ee80*/  FMUL.FTZ R3, R9, R17 ;  /* 0x0000001109037220 */ /* 0x000fe20000410000 */
[----:B------:R-:W-:Y:S01]  /*ee90*/  F2FP.BF16.PACK_AB R9, R12, R16 ;  /* 0x000000100c09723e */ /* 0x000fe200000010ff */
[C---:B------:R-:W-:Y:S02]  /*eea0*/  FMUL.FTZ R2, R6.reuse, R18 ;  /* 0x0000001206027220 */ /* 0x040fe40000410000 */
[----:B------:R-:W-:Y:S02]  /*eeb0*/  FMUL.FTZ R0, R6, R5 ;  /* 0x0000000506007220 */ /* 0x000fe40000410000 */
[----:B------:R-:W-:Y:S01]  /*eec0*/  FFMA.FTZ R6, R26, R17, -R4 ;  /* 0x000000111a067223 */ /* 0x000fe20000010804 */
[----:B------:R-:W-:Y:S01]  /*eed0*/  F2FP.BF16.PACK_AB R4, R28, R31 ;  /* 0x0000001f1c04723e */ /* 0x000fe200000010ff */
[----:B------:R-:W-:-:S02]  /*eee0*/  FFMA.FTZ R3, R26, R19, R3 ;  /* 0x000000131a037223 */ /* 0x000fc40000010003 */
[----:B------:R-:W-:Y:S01]  /*eef0*/  FFMA.FTZ R2, R25, R5, -R2 ;  /* 0x0000000519027223 */ /* 0x000fe20000010802 */
[----:B------:R-:W-:Y:S01]  /*ef00*/  F2FP.BF16.PACK_AB R5, R11, R15 ;  /* 0x0000000f0b05723e */ /* 0x000fe200000010ff */
[----:B------:R-:W-:Y:S01]  /*ef10*/  FFMA.FTZ R0, R25, R18, R0 ;  /* 0x0000001219007223 */ /* 0x000fe20000010000 */
[----:B------:R-:W-:Y:S02]  /*ef20*/  F2FP.BF16.PACK_AB R10, R6, R10 ;  /* 0x0000000a060a723e */ /* 0x000fe400000010ff */
[----:B------:R-:W-:Y:S02]  /*ef30*/  F2FP.BF16.PACK_AB R6, R3, R7 ;  /* 0x000000070306723e */ /* 0x000fe400000010ff */
[----:B------:R-:W-:Y:S02]  /*ef40*/  F2FP.BF16.PACK_AB R11, R2, R14 ;  /* 0x0000000e020b723e */ /* 0x000fe400000010ff */
[----:B------:R-:W-:-:S03]  /*ef50*/  F2FP.BF16.PACK_AB R7, R0, R13 ;  /* 0x0000000d0007723e */ /* 0x000fc600000010ff */
[----:B------:R1:W-:Y:S04]  /*ef60*/  STS.128 [R30], R8 ;  /* 0x000000081e007388 */ /* 0x0003e80000000c00 */
[----:B------:R1:W-:Y:S02]  /*ef70*/  STS.128 [R29+0x10080], R4 ;  /* 0x010080041d007388 */ /* 0x0003e40000000c00 */
.L_x_680:
[----:B------:R-:W-:Y:S05]  /*ef80*/  BSYNC B1 ;  /* 0x0000000000017941 */ /* 0x000fea0003800000 */
.L_x_679:
        /* <DEDUP_REMOVED lines=120> */
.L_x_686:
[----:B------:R-:W-:Y:S05]  /*f710*/  BSYNC B0 ;  /* 0x0000000000007941 */ /* 0x000fea0003800000 */
.L_x_685:
        /* <DEDUP_REMOVED lines=112> */
.L_x_684:
[----:B------:R-:W-:Y:S05]  /*fe20*/  BSYNC B1 ;  /* 0x0000000000017941 */ /* 0x000fea0003800000 */
.L_x_683:
[----:B------:R-:W-:-:S04]  /*fe30*/  IADD3 R2, R214, 0x60, RZ ;  /* 0x00000060d6027810 */ /* 0x000fc80007ffe0ff */
        /* <DEDUP_REMOVED lines=118> */
.L_x_688:
[----:B------:R-:W-:Y:S05]  /*105a0*/  BSYNC B0 ;  /* 0x0000000000007941 */ /* 0x000fea0003800000 */
.L_x_687:
        /* <DEDUP_REMOVED lines=18> */
[----:B------:R-:W-:Y:S01]  /*106d0*/  SHF.R.U64 R13, R88, 0x10, R89 ;  /* 0x00000010580d7819 */ /* 0x000fe20000001259 */
[----:B---3--:R-:W1:Y:S01]  /*106e0*/  LDS.128 R8, [R30] ;  /* 0x000000001e087984 */ /* 0x008e620000000c00 */
[----:B------:R-:W-:Y:S02]  /*106f0*/  IADD3 R0, R3, R0, R26 ;  /* 0x0000000003007210 */ /* 0x000fe40007ffe01a */
[--C-:B------:R-:W-:Y:S02]  /*10700*/  SHF.R.U64 R16, R90, 0x10, R91.reuse ;  /* 0x000000105a107819 */ /* 0x100fe4000000125b */
[----:B------:R-:W-:Y:S01]  /*10710*/  SHF.R.U32.HI R19, RZ, 0x10, R91 ;  /* 0x00000010ff137819 */ /* 0x000fe2000001165b */
[----:B------:R-:W-:Y:S01]  /*10720*/  IMAD.SHL.U32 R28, R0, 0x2, RZ ;  /* 0x00000002001c7824 */ /* 0x000fe200078e00ff */
[----:B------:R-:W-:Y:S02]  /*10730*/  SHF.R.U64 R0, R92, 0x10, R93 ;  /* 0x000000105c007819 */ /* 0x000fe4000000125d */
[----:B------:R-:W-:-:S02]  /*10740*/  PRMT R13, R124, 0x5432, R13 ;  /* 0x000054327c0d7816 */ /* 0x000fc4000000000d */
[----:B------:R-:W2:Y:S01]  /*10750*/  LDS.128 R4, [R28+0x10080] ;  /* 0x010080001c047984 */ /* 0x000ea20000000c00 */
[----:B------:R-:W-:Y:S02]  /*10760*/  PRMT R15, R126, 0x5432, R0 ;  /* 0x000054327e0f7816 */ /* 0x000fe40000000000 */
[----:B------:R-:W-:Y:S01]  /*10770*/  SHF.R.U32.HI R12, RZ, 0x10, R95 ;  /* 0x00000010ff0c7819 */ /* 0x000fe2000001165f */
[----:B------:R-:W-:Y:S01]  /*10780*/  IMAD.U32 R31, R13, 0x10000, RZ ;  /* 0x000100000d1f7824 */ /* 0x000fe200078e00ff */
[----:B------:R-:W-:Y:S01]  /*10790*/  SHF.R.U32.HI R14, RZ, 0x10, R89 ;  /* 0x00000010ff0e7819 */ /* 0x000fe20000011659 */
[----:B------:R-:W-:Y:S01]  /*107a0*/  IMAD.U32 R29, R15, 0x10000, RZ ;  /* 0x000100000f1d7824 */ /* 0x000fe200078e00ff */
[C---:B------:R-:W-:Y:S02]  /*107b0*/  PRMT R23, R125.reuse, 0x5432, R16 ;  /* 0x000054327d177816 */ /* 0x040fe40000000010 */
[----:B------:R-:W-:Y:S02]  /*107c0*/  PRMT R22, R125, 0x5410, R19 ;  /* 0x000054107d167816 */ /* 0x000fe40000000013 */
[----:B------:R-:W-:-:S02]  /*107d0*/  SHF.R.U64 R3, R94, 0x10, R95 ;  /* 0x000000105e037819 */ /* 0x000fc4000000125f */
[----:B------:R-:W-:Y:S01]  /*107e0*/  SHF.R.U32.HI R2, RZ, 0x10, R93 ;  /* 0x00000010ff027819 */ /* 0x000fe2000001165d */
[----:B------:R-:W-:Y:S01]  /*107f0*/  IMAD.U32 R35, R22, 0x10000, RZ ;  /* 0x0001000016237824 */ /* 0x000fe200078e00ff */
[C---:B------:R-:W-:Y:S02]  /*10800*/  PRMT R24, R127.reuse, 0x5410, R12 ;  /* 0x000054107f187816 */ /* 0x040fe4000000000c */
[----:B------:R-:W-:Y:S02]  /*10810*/  PRMT R17, R124, 0x5410, R14 ;  /* 0x000054107c117816 */ /* 0x000fe4000000000e */
[----:B------:R-:W-:Y:S02]  /*10820*/  PRMT R27, R127, 0x5432, R3 ;  /* 0x000054327f1b7816 */ /* 0x000fe40000000003 */
[----:B------:R-:W-:Y:S01]  /*10830*/  PRMT R18, R126, 0x5410, R2 ;  /* 0x000054107e127816 */ /* 0x000fe20000000002 */
[----:B------:R-:W-:Y:S01]  /*10840*/  IMAD.U32 R36, R17, 0x10000, RZ ;  /* 0x0001000011247824 */ /* 0x000fe200078e00ff */
[----:B------:R-:W-:Y:S01]  /*10850*/  LOP3.LUT R13, R13, 0xffff0000, RZ, 0xc0, !PT ;  /* 0xffff00000d0d7812 */ /* 0x000fe200078ec0ff */
[C---:B-1----:R-:W-:Y:S01]  /*10860*/  IMAD.U32 R16, R9.reuse, 0x10000, RZ ;  /* 0x0001000009107824 */ /* 0x042fe200078e00ff */
[----:B------:R-:W-:Y:S01]  /*10870*/  LOP3.LUT R19, R9, 0xffff0000, RZ, 0xc0, !PT ;  /* 0xffff000009137812 */ /* 0x000fe200078ec0ff */
[C---:B------:R-:W-:Y:S01]  /*10880*/  IMAD.U32 R14, R8.reuse, 0x10000, RZ ;  /* 0x00010000080e7824 */ /* 0x040fe200078e00ff */
[----:B------:R-:W-:Y:S01]  /*10890*/  LOP3.LUT R21, R8, 0xffff0000, RZ, 0xc0, !PT ;  /* 0xffff000008157812 */ /* 0x000fe200078ec0ff */
[C---:B------:R-:W-:Y:S01]  /*108a0*/  IMAD.U32 R12, R11.reuse, 0x10000, RZ ;  /* 0x000100000b0c7824 */ /* 0x040fe200078e00ff */
[----:B------:R-:W-:Y:S01]  /*108b0*/  LOP3.LUT R25, R11, 0xffff0000, RZ, 0xc0, !PT ;  /* 0xffff00000b197812 */ /* 0x000fe200078ec0ff */
[C---:B------:R-:W-:Y:S01]  /*108c0*/  IMAD.U32 R20, R10.reuse, 0x10000, RZ ;  /* 0x000100000a147824 */ /* 0x040fe200078e00ff */
[----:B------:R-:W-:Y:S01]  /*108d0*/  LOP3.LUT R26, R10, 0xffff0000, RZ, 0xc0, !PT ;  /* 0xffff00000a1a7812 */ /* 0x000fe200078ec0ff */
[----:B--2---:R-:W-:Y:S01]  /*108e0*/  IMAD.U32 R9, R4, 0x10000, RZ ;  /* 0x0001000004097824 */ /* 0x004fe200078e00ff */
[C---:B------:R-:W-:Y:S01]  /*108f0*/  LOP3.LUT R3, R5.reuse, 0xffff0000, RZ, 0xc0, !PT ;  /* 0xffff000005037812 */ /* 0x040fe200078ec0ff */
[----:B------:R-:W-:Y:S01]  /*10900*/  IMAD.U32 R8, R5, 0x10000, RZ ;  /* 0x0001000005087824 */ /* 0x000fe200078e00ff */
[----:B------:R-:W-:Y:S01]  /*10910*/  LOP3.LUT R10, R6, 0xffff0000, RZ, 0xc0, !PT ;  /* 0xffff0000060a7812 */ /* 0x000fe200078ec0ff */
[C---:B------:R-:W-:Y:S01]  /*10920*/  FMUL.FTZ R11, R9.reuse, R31 ;  /* 0x0000001f090b7220 */ /* 0x040fe20000410000 */
[----:B------:R-:W-:Y:S01]  /*10930*/  LOP3.LUT R4, R4, 0xffff0000, RZ, 0xc0, !PT ;  /* 0xffff000004047812 */ /* 0x000fe200078ec0ff */
[----:B------:R-:W-:-:S02]  /*10940*/  FMUL.FTZ R5, R9, R29 ;  /* 0x0000001d09057220 */ /* 0x000fc40000410000 */
[----:B------:R-:W-:Y:S02]  /*10950*/  FFMA.FTZ R34, R14, R29, -R11 ;  /* 0x0000001d0e227223 */ /* 0x000fe4000001080b */
[C---:B------:R-:W-:Y:S02]  /*10960*/  IMAD.U32 R0, R7.reuse, 0x10000, RZ ;  /* 0x0001000007007824 */ /* 0x040fe400078e00ff */
[----:B------:R-:W-:Y:S02]  /*10970*/  IMAD.U32 R11, R18, 0x10000, RZ ;  /* 0x00010000120b7824 */ /* 0x000fe400078e00ff */
[----:B------:R-:W-:Y:S02]  /*10980*/  FFMA.FTZ R33, R14, R31, R5 ;  /* 0x0000001f0e217223 */ /* 0x000fe40000010005 */
[----:B------:R-:W-:Y:S02]  /*10990*/  IMAD.U32 R14, R24, 0x10000, RZ ;  /* 0x00010000180e7824 */ /* 0x000fe400078e00ff */
[----:B------:R-:W-:Y:S01]  /*109a0*/  IMAD.U32 R2, R6, 0x10000, RZ ;  /* 0x0001000006027824 */ /* 0x000fe200078e00ff */
[----:B------:R-:W-:Y:S01]  /*109b0*/  LOP3.LUT R6, R7, 0xffff0000, RZ, 0xc0, !PT ;  /* 0xffff000007067812 */ /* 0x000fe200078ec0ff */
[----:B------:R-:W-:-:S02]  /*109c0*/  FMUL.FTZ R9, R8, R36 ;  /* 0x0000002408097220 */ /* 0x000fc40000410000 */
[----:B------:R-:W-:Y:S02]  /*109d0*/  FMUL.FTZ R7, R8, R11 ;  /* 0x0000000b08077220 */ /* 0x000fe40000410000 */
[C---:B------:R-:W-:Y:S02]  /*109e0*/  FMUL.FTZ R5, R0.reuse, R35 ;  /* 0x0000002300057220 */ /* 0x040fe40000410000 */
[----:B------:R-:W-:Y:S02]  /*109f0*/  FMUL.FTZ R0, R0, R14 ;  /* 0x0000000e00007220 */ /* 0x000fe40000410000 */
[C---:B------:R-:W-:Y:S01]  /*10a00*/  FFMA.FTZ R32, R16.reuse, R11, -R9 ;  /* 0x0000000b10207223 */ /* 0x040fe20000010809 */
[----:B------:R-:W-:Y:S01]  /*10a10*/  LOP3.LUT R11, R17, 0xffff0000, RZ, 0xc0, !PT ;  /* 0xffff0000110b7812 */ /* 0x000fe200078ec0ff */
[----:B------:R-:W-:Y:S01]  /*10a20*/  FFMA.FTZ R29, R16, R36, R7 ;  /* 0x00000024101d7223 */ /* 0x000fe20000010007 */
[----:B------:R-:W-:Y:S01]  /*10a30*/  LOP3.LUT R7, R15, 0xffff0000, RZ, 0xc0, !PT ;  /* 0xffff00000f077812 */ /* 0x000fe200078ec0ff */
[----:B------:R-:W-:Y:S01]  /*10a40*/  FFMA.FTZ R16, R12, R35, R0 ;  /* 0x000000230c107223 */ /* 0x000fe20000010000 */
[----:B------:R-:W-:Y:S01]  /*10a50*/  LOP3.LUT R9, R18, 0xffff0000, RZ, 0xc0, !PT ;  /* 0xffff000012097812 */ /* 0x000fe200078ec0ff */
[----:B------:R-:W-:Y:S01]  /*10a60*/  FMUL.FTZ R0, R4, R13 ;  /* 0x0000000d04007220 */ /* 0x000fe20000410000 */
[----:B------:R-:W-:Y:S01]  /*10a70*/  LOP3.LUT R17, R23, 0xffff0000, RZ, 0xc0, !PT ;  /* 0xffff000017117812 */ /* 0x000fe200078ec0ff */
[----:B------:R-:W-:Y:S01]  /*10a80*/  FFMA.FTZ R31, R12, R14, -R5 ;  /* 0x0000000e0c1f7223 */ /* 0x000fe20000010805 */
[----:B------:R-:W-:Y:S01]  /*10a90*/  LOP3.LUT R14, R27, 0xffff0000, RZ, 0xc0, !PT ;  /* 0xffff00001b0e7812 */ /* 0x000fe200078ec0ff */
[-C--:B------:R-:W-:Y:S01]  /*10aa0*/  FMUL.FTZ R5, R4, R7.reuse ;  /* 0x0000000704057220 */ /* 0x080fe20000410000 */
[----:B------:R-:W-:Y:S01]  /*10ab0*/  LOP3.LUT R15, R22, 0xffff0000, RZ, 0xc0, !PT ;  /* 0xffff0000160f7812 */ /* 0x000fe200078ec0ff */
[----:B------:R-:W-:-:S02]  /*10ac0*/  FFMA.FTZ R8, R21, R7, -R0 ;  /* 0x0000000715087223 */ /* 0x000fc40000010800 */
[----:B------:R-:W-:Y:S02]  /*10ad0*/  IMAD.U32 R18, R23, 0x10000, RZ ;  /* 0x0001000017127824 */ /* 0x000fe400078e00ff */
[----:B------:R-:W-:Y:S01]  /*10ae0*/  IMAD.U32 R7, R27, 0x10000, RZ ;  /* 0x000100001b077824 */ /* 0x000fe200078e00ff */
[----:B------:R-:W-:Y:S01]  /*10af0*/  F2FP.BF16.PACK_AB R8, R8, R34 ;  /* 0x000000220808723e */ /* 0x000fe200000010ff */
[C---:B------:R-:W-:Y:S02]  /*10b00*/  FMUL.FTZ R4, R3.reuse, R11 ;  /* 0x0000000b03047220 */ /* 0x040fe40000410000 */
[----:B------:R-:W-:Y:S02]  /*10b10*/  FMUL.FTZ R3, R3, R9 ;  /* 0x0000000903037220 */ /* 0x000fe40000410000 */
[----:B------:R-:W-:Y:S02]  /*10b20*/  FMUL.FTZ R0, R2, R18 ;  /* 0x0000001202007220 */ /* 0x000fe40000410000 */
[----:B------:R-:W-:Y:S01]  /*10b30*/  FFMA.FTZ R12, R21, R13, R5 ;  /* 0x0000000d150c7223 */ /* 0x000fe20000010005 */
[----:B------:R-:W-:Y:S01]  /*10b40*/  LOP3.LUT R13, R24, 0xffff0000, RZ, 0xc0, !PT ;  /* 0xffff0000180d7812 */ /* 0x000fe200078ec0ff */
[----:B------:R-:W-:-:S02]  /*10b50*/  FMUL.FTZ R2, R2, R7 ;  /* 0x0000000702027220 */ /* 0x000fc40000410000 */
[C---:B------:R-:W-:Y:S02]  /*10b60*/  FFMA.FTZ R5, R19.reuse, R11, R3 ;  /* 0x0000000b13057223 */ /* 0x040fe40000010003 */
[----:B------:R-:W-:Y:S02]  /*10b70*/  FFMA.FTZ R9, R19, R9, -R4 ;  /* 0x0000000913097223 */ /* 0x000fe40000010804 */
[C---:B------:R-:W-:Y:S01]  /*10b80*/  FFMA.FTZ R11, R20.reuse, R7, -R0 ;  /* 0x00000007140b7223 */ /* 0x040fe20000010800 */
[----:B------:R-:W-:Y:S01]  /*10b90*/  F2FP.BF16.PACK_AB R5, R5, R29 ;  /* 0x0000001d0505723e */ /* 0x000fe200000010ff */
[----:B------:R-:W-:Y:S01]  /*10ba0*/  FFMA.FTZ R7, R20, R18, R2 ;  /* 0x0000001214077223 */ /* 0x000fe20000010002 */
[----:B------:R-:W-:Y:S01]  /*10bb0*/  F2FP.BF16.PACK_AB R9, R9, R32 ;  /* 0x000000200909723e */ /* 0x000fe200000010ff */
[C---:B------:R-:W-:Y:S02]  /*10bc0*/  FMUL.FTZ R4, R10.reuse, R17 ;  /* 0x000000110a047220 */ /* 0x040fe40000410000 */
[----:B------:R-:W-:-:S02]  /*10bd0*/  FMUL.FTZ R3, R10, R14 ;  /* 0x0000000e0a037220 */ /* 0x000fc40000410000 */
        /* <DEDUP_REMOVED lines=11> */
[----:B------:R1:W-:Y:S04]  /*10c90*/  STS.128 [R30], R8 ;  /* 0x000000081e007388 */ /* 0x0003e80000000c00 */
[----:B------:R1:W-:Y:S02]  /*10ca0*/  STS.128 [R28+0x10080], R4 ;  /* 0x010080041c007388 */ /* 0x0003e40000000c00 */
.L_x_660:
[----:B------:R-:W-:Y:S05]  /*10cb0*/  BSYNC B2 ;  /* 0x0000000000027941 */ /* 0x000fea0003800000 */
.L_x_626:
[----:B------:R-:W-:Y:S01]  /*10cc0*/  R2P PR, R237, 0x6 ;  /* 0x00000006ed007804 */ /* 0x000fe20000000000 */
[----:B------:R-:W-:Y:S01]  /*10cd0*/  IMAD R0, R129, c[0x0][0x208], RZ ;  /* 0x0000820081007a24 */ /* 0x000fe200078e02ff */
[----:B------:R-:W-:Y:S01]  /*10ce0*/  IADD3 R187, R178, 0x20, RZ ;  /* 0x00000020b2bb7810 */ /* 0x000fe20007ffe0ff */
[----:B------:R-:W-:Y:S01]  /*10cf0*/  IMAD.WIDE.U32 R2, R106, c[0x0][0x208], RZ ;  /* 0x000082006a027a25 */ /* 0x000fe200078e00ff */
[----:B------:R-:W-:-:S04]  /*10d00*/  DEPBAR.LE SB0, 0x0 ;  /* 0x000080000000791a */ /* 0x000fc80000000000 */
[----:B------:R-:W-:Y:S01]  /*10d10*/  IMAD R0, R106, c[0x0][0x20c], R0 ;  /* 0x000083006a007a24 */ /* 0x000fe200078e0200 */
[----:B------:R-:W-:Y:S01]  /*10d20*/  BAR.SYNC.DEFER_BLOCKING 0x0 ;  /* 0x0000000000007b1d */ /* 0x000fe20000010000 */
[----:B------:R-:W-:Y:S01]  /*10d30*/  IMAD.IADD R66, R212, 0x1, -R122 ;  /* 0x00000001d4427824 */ /* 0x000fe200078e0a7a */
[----:B------:R-:W-:Y:S01]  /*10d40*/  ISETP.NE.AND P3, PT, R131, 0x1, PT ;  /* 0x000000018300780c */ /* 0x000fe20003f65270 */
[----:B------:R-:W-:Y:S01]  /*10d50*/  IMAD.IADD R3, R3, 0x1, R0 ;  /* 0x0000000103037824 */ /* 0x000fe200078e0200 */
[----:B------:R-:W-:Y:S02]  /*10d60*/  @P1 IADD3 R187, R178, -0x20, RZ ;  /* 0xffffffe0b2bb1810 */ /* 0x000fe40007ffe0ff */
[----:B------:R-:W-:Y:S01]  /*10d70*/  ISETP.GT.AND P1, PT, R106, R209, PT ;  /* 0x000000d16a00720c */ /* 0x000fe20003f24270 */
[----:B------:R-:W-:Y:S01]  /*10d80*/  ULDC UR4, c[0x0][0x324] ;  /* 0x0000c90000047ab9 */ /* 0x000fe20000000800 */
[----:B------:R-:W-:Y:S01]  /*10d90*/  LEA R0, P0, R2, R222, 0x5 ;  /* 0x000000de02007211 */ /* 0x000fe200078028ff */
[----:B------:R-:W-:Y:S01]  /*10da0*/  ULOP3.LUT UR4, URZ, UR4, URZ, 0x33, !UPT ;  /* 0x000000043f047292 */ /* 0x000fe2000f8e333f */
[----:B------:R-:W-:-:S02]  /*10db0*/  IADD3 R188, R187, 0x3000, RZ ;  /* 0x00003000bbbc7810 */ /* 0x000fc40007ffe0ff */
[----:B------:R-:W-:Y:S02]  /*10dc0*/  LEA.HI.X R3, R2, R224, R3, 0x5, P0 ;  /* 0x000000e002037211 */ /* 0x000fe400000f2c03 */
[C---:B------:R-:W-:Y:S02]  /*10dd0*/  LEA R2, P0, R0.reuse, c[0x0][0x1f8], 0x1 ;  /* 0x00007e0000027a11 */ /* 0x040fe400078008ff */
[C---:B------:R-:W-:Y:S02]  /*10de0*/  IADD3 R194, R187.reuse, 0x3800, RZ ;  /* 0x00003800bbc27810 */ /* 0x040fe40007ffe0ff */
[----:B------:R-:W-:Y:S02]  /*10df0*/  LEA.HI.X R3, R0, c[0x0][0x1fc], R3, 0x1, P0 ;  /* 0x00007f0000037a11 */ /* 0x000fe400000f0c03 */
[----:B------:R-:W-:Y:S02]  /*10e00*/  @P1 IADD3 R0, R236, -0x2, RZ ;  /* 0xfffffffeec001810 */ /* 0x000fe40007ffe0ff */
[----:B------:R-:W-:-:S02]  /*10e10*/  IADD3 R193, R187, 0x2000, RZ ;  /* 0x00002000bbc17810 */ /* 0x000fc40007ffe0ff */
[----:B-1----:R-:W-:Y:S01]  /*10e20*/  @P1 SHF.R.S32.HI R4, RZ, 0x1f, R0 ;  /* 0x0000001fff041819 */ /* 0x002fe20000011400 */
[----:B------:R-:W-:Y:S01]  /*10e30*/  LDSM.16.M88.4 R20, [R178] ;  /* 0x00000000b214783b */ /* 0x000fe20000000200 */
[C---:B------:R-:W-:Y:S02]  /*10e40*/  IADD3 R192, R187.reuse, 0x2800, RZ ;  /* 0x00002800bbc07810 */ /* 0x040fe40007ffe0ff */
[C---:B------:R-:W-:Y:S01]  /*10e50*/  IADD3 R191, R187.reuse, 0x1000, RZ ;  /* 0x00001000bbbf7810 */ /* 0x040fe20007ffe0ff */
[----:B------:R-:W-:Y:S01]  /*10e60*/  @P1 IMAD R4, R4, c[0x0][0x1e0], RZ ;  /* 0x0000780004041a24 */ /* 0x000fe200078e02ff */
[----:B------:R-:W-:Y:S01]  /*10e70*/  LDSM.16.M88.4 R36, [R178+0x800] ;  /* 0x00080000b224783b */ /* 0x000fe20000000200 */
[C---:B------:R-:W-:Y:S02]  /*10e80*/  IADD3 R190, R187.reuse, 0x1800, RZ ;  /* 0x00001800bbbe7810 */ /* 0x040fe40007ffe0ff */
[C---:B------:R-:W-:Y:S01]  /*10e90*/  @P1 IMAD R6, R0.reuse, c[0x0][0x1e4], R4 ;  /* 0x0000790000061a24 */ /* 0x040fe200078e0204 */
[----:B------:R-:W-:Y:S01]  /*10ea0*/  LDSM.16.M88.4 R12, [R184] ;  /* 0x00000000b80c783b */ /* 0x000fe20000000200 */
[----:B------:R-:W-:Y:S01]  /*10eb0*/  @P1 IMAD.WIDE.U32 R4, R0, c[0x0][0x1e0], RZ ;  /* 0x0000780000041a25 */ /* 0x000fe200078e00ff */
[----:B------:R-:W-:-:S02]  /*10ec0*/  IADD3 R189, R187, 0x800, RZ ;  /* 0x00000800bbbd7810 */ /* 0x000fc40007ffe0ff */
[----:B------:R-:W-:Y:S01]  /*10ed0*/  LDSM.16.M88.4 R28, [R187] ;  /* 0x00000000bb1c783b */ /* 0x000fe20000000200 */
[----:B------:R-:W-:Y:S01]  /*10ee0*/  @P1 IMAD.IADD R0, R5, 0x1, R6 ;  /* 0x0000000105001824 */ /* 0x000fe200078e0206 */
[C---:B------:R-:W-:Y:S02]  /*10ef0*/  @P1 LEA R8, P0, R4.reuse, R220, 0x5 ;  /* 0x000000dc04081211 */ /* 0x040fe400078028ff */
[----:B------:R-:W-:Y:S02]  /*10f00*/  LDSM.16.M88.4 R52, [R187+0x800] ;  /* 0x00080000bb34783b */ /* 0x000fe40000000200 */
[----:B------:R-:W-:Y:S01]  /*10f10*/  @P1 LEA.HI.X R9, R4, R219, R0, 0x5, P0 ;  /* 0x000000db04091211 */ /* 0x000fe200000f2c00 */
[----:B------:R-:W-:Y:S01]  /*10f20*/  IMAD.MOV.U32 R0, RZ, RZ, 0x40 ;  /* 0x00000040ff007424 */ /* 0x000fe200078e00ff */
[----:B------:R-:W-:Y:S02]  /*10f30*/  LOP3.LUT R4, R123, 0x1, RZ, 0xc0, !PT ;  /* 0x000000017b047812 */ /* 0x000fe400078ec0ff */
[----:B------:R-:W-:-:S02]  /*10f40*/  ISETP.GT.AND P0, PT, R66, R214, PT ;  /* 0x000000d64200720c */ /* 0x000fc40003f04270 */
[----:B------:R-:W-:Y:S02]  /*10f50*/  SEL R0, R0, 0xffffffc0, !P2 ;  /* 0xffffffc000007807 */ /* 0x000fe40005000000 */
[----:B------:R-:W-:Y:S02]  /*10f60*/  ISETP.NE.U32.OR P0, PT, R4, 0x1, !P0 ;  /* 0x000000010400780c */ /* 0x000fe40004705470 */
[----:B------:R-:W1:Y:S01]  /*10f70*/  LDSM.16.M88.4 R4, [R183] ;  /* 0x00000000b704783b */ /* 0x000e620000000200 */
[--C-:B------:R-:W-:Y:S01]  /*10f80*/  IMAD.IADD R177, R178, 0x1, R0.reuse ;  /* 0x00000001b2b17824 */ /* 0x100fe200078e0200 */
[----:B------:R-:W-:Y:S01]  /*10f90*/  LOP3.LUT P2, RZ, R215, 0x1, RZ, 0xc0, !PT ;  /* 0x00000001d7ff7812 */ /* 0x000fe2000784c0ff */
[----:B------:R-:W-:-:S08]  /*10fa0*/  IMAD.IADD R176, R188, 0x1, R0 ;  /* 0x00000001bcb07824 */ /* 0x000fd000078e0200 */
[----:B------:R-:W-:Y:S01]  /*10fb0*/  @!PT LDS RZ, [RZ] ;  /* 0x00000000fffff984 */ /* 0x000fe20000000800 */
[----:B------:R-:W-:Y:S01]  /*10fc0*/  @!PT LDS RZ, [RZ] ;  /* 0x00000000fffff984 */ /* 0x000fe20000000800 */
[----:B------:R-:W-:Y:S01]  /*10fd0*/  @!PT LDS RZ, [RZ] ;  /* 0x00000000fffff984 */ /* 0x000fe20000000800 */
[----:B------:R2:W-:Y:S01]  /*10fe0*/  LDGSTS.E.BYPASS.LTC128B.128 [R196+0x8080], [R2.64], !P0 ;  /* 0x0808000002c47fae */ /* 0x0005e2000c101d46 */
[----:B------:R-:W-:-:S04]  /*10ff0*/  @P1 LEA R64, P0, R8, c[0x0][0x1c8], 0x1 ;  /* 0x0000720008401a11 */ /* 0x000fc800078008ff */
[----:B------:R-:W-:Y:S02]  /*11000*/  @P1 LEA.HI.X R65, R8, c[0x0][0x1cc], R9, 0x1, P0 ;  /* 0x0000730008411a11 */ /* 0x000fe400000f0c09 */
[----:B------:R-:W-:-:S04]  /*11010*/  LOP3.LUT P0, RZ, R123, 0x2, RZ, 0xc0, !PT ;  /* 0x000000027bff7812 */ /* 0x000fc8000780c0ff */
[----:B------:R-:W-:-:S13]  /*11020*/  ISETP.LE.OR P0, PT, R66, R214, !P0 ;  /* 0x000000d64200720c */ /* 0x000fda0004703670 */
[----:B------:R2:W-:Y:S01]  /*11030*/  LDGSTS.E.BYPASS.LTC128B.128 [R196+0x9080], [R2.64+0x80], !P0 ;  /* 0x0908008002c47fae */ /* 0x0005e2000c101d46 */
[----:B------:R-:W-:-:S04]  /*11040*/  LOP3.LUT P0, RZ, R123, 0x4, RZ, 0xc0, !PT ;  /* 0x000000047bff7812 */ /* 0x000fc8000780c0ff */
[----:B------:R-:W-:Y:S01]  /*11050*/  ISETP.LE.OR P0, PT, R66, R214, !P0 ;  /* 0x000000d64200720c */ /* 0x000fe20004703670 */
[C---:B-1-3--:R-:W-:Y:S08]  /*11060*/  HMMA.16816.F32.BF16 R8, R4.reuse, R20, RZ ;  /* 0x000000140408723c */ /* 0x04aff000000418ff */
[----:B------:R-:W-:Y:S04]  /*11070*/  HMMA.16816.F32.BF16 R24, R4, R22, RZ ;  /* 0x000000160418723c */ /* 0x000fe800000418ff */
[----:B------:R2:W-:Y:S01]  /*11080*/  LDGSTS.E.BYPASS.LTC128B.128 [R196+0xa080], [R2.64+0x100], !P0 ;  /* 0x0a08010002c47fae */ /* 0x0005e2000c101d46 */
[----:B------:R-:W-:-:S03]  /*11090*/  LOP3.LUT P0, RZ, R123, 0x8, RZ, 0xc0, !PT ;  /* 0x000000087bff7812 */ /* 0x000fc6000780c0ff */
[----:B------:R-:W-:Y:S01]  /*110a0*/  HMMA.16816.F32.BF16 R32, R4, R36, RZ ;  /* 0x000000240420723c */ /* 0x000fe200000418ff */
[----:B------:R-:W-:-:S07]  /*110b0*/  ISETP.LE.OR P0, PT, R66, R214, !P0 ;  /* 0x000000d64200720c */ /* 0x000fce0004703670 */
[C---:B------:R-:W-:Y:S06]  /*110c0*/  HMMA.16816.F32.BF16 R8, R12.reuse, R28, R8 ;  /* 0x0000001c0c08723c */ /* 0x040fec0000041808 */
[----:B------:R2:W-:Y:S02]  /*110d0*/  LDGSTS.E.BYPASS.LTC128B.128 [R196+0xb080], [R2.64+0x180], !P0 ;  /* 0x0b08018002c47fae */ /* 0x0005e4000c101d46 */
[----:B------:R-:W-:Y:S02]  /*110e0*/  HMMA.16816.F32.BF16 R28, R12, R30, R24 ;  /* 0x0000001e0c1c723c */ /* 0x000fe40000041818 */
[----:B----4-:R-:W-:Y:S04]  /*110f0*/  LDSM.16.M88.4 R16, [R186] ;  /* 0x00000000ba10783b */ /* 0x010fe80000000200 */
[----:B------:R-:W1:Y:S02]  /*11100*/  LDSM.16.M88.4 R40, [R177] ;  /* 0x00000000b128783b */ /* 0x000e640000000200 */
[----:B------:R-:W-:Y:S02]  /*11110*/  HMMA.16816.F32.BF16 R4, R4, R38, RZ ;  /* 0x000000260404723c */ /* 0x000fe400000418ff */
[----:B------:R-:W-:Y:S04]  /*11120*/  LDSM.16.M88.4 R20, [R185] ;  /* 0x00000000b914783b */ /* 0x000fe80000000200 */
[----:B------:R-:W-:Y:S02]  /*11130*/  LDSM.16.M88.4 R48, [R176+-0x3000] ;  /* 0xffd00000b030783b */ /* 0x000fe40000000200 */
[C---:B------:R-:W-:Y:S02]  /*11140*/  HMMA.16816.F32.BF16 R32, R12.reuse, R52, R32 ;  /* 0x000000340c20723c */ /* 0x040fe40000041820 */
[----:B------:R-:W3:Y:S04]  /*11150*/  LDSM.16.M88.4 R44, [R177+0x800] ;  /* 0x00080000b12c783b */ /* 0x000ee80000000200 */
[----:B------:R-:W-:Y:S04]  /*11160*/  LDSM.16.M88.4 R60, [R178+0x1000] ;  /* 0x00100000b23c783b */ /* 0x000fe80000000200 */
[----:B------:R-:W-:Y:S04]  /*11170*/  LDSM.16.M88.4 R56, [R176+-0x2800] ;  /* 0xffd80000b038783b */ /* 0x000fe80000000200 */
[----:B------:R-:W0:Y:S02]  /*11180*/  LDGDEPBAR ;  /* 0x00000000000079af */ /* 0x000e240000000000 */
[----:B------:R-:W-:Y:S02]  /*11190*/  HMMA.16816.F32.BF16 R12, R12, R54, R4 ;  /* 0x000000360c0c723c */ /* 0x000fe40000041804 */
[----:B------:R-:W-:Y:S04]  /*111a0*/  LDSM.16.M88.4 R4, [R184+0x4000] ;  /* 0x00400000b804783b */ /* 0x000fe80000000200 */
[----:B------:R-:W-:Y:S02]  /*111b0*/  LDSM.16.M88.4 R52, [R187+0x1000] ;  /* 0x00100000bb34783b */ /* 0x000fe40000000200 */
[C---:B-1----:R-:W-:Y:S02]  /*111c0*/  HMMA.16816.F32.BF16 R24, R16.reuse, R40, R8 ;  /* 0x000000281018723c */ /* 0x042fe40000041808 */
[----:B------:R-:W1:Y:S06]  /*111d0*/  LDSM.16.M88.4 R8, [R183+0x4000] ;  /* 0x00400000b708783b */ /* 0x000e6c0000000200 */
[C---:B------:R-:W-:Y:S01]  /*111e0*/  HMMA.16816.F32.BF16 R28, R16.reuse, R42, R28 ;  /* 0x0000002a101c723c */ /* 0x040fe2000004181c */
[----:B------:R-:W-:Y:S07]  /*111f0*/  LDSM.16.M88.4 R40, [R177+0x1000] ;  /* 0x00100000b128783b */ /* 0x000fee0000000200 */
[----:B---3--:R-:W-:Y:S01]  /*11200*/  HMMA.16816.F32.BF16 R36, R16, R44, R32 ;  /* 0x0000002c1024723c */ /* 0x008fe20000041820 */
[----:B------:R-:W-:Y:S07]  /*11210*/  LDSM.16.M88.4 R32, [R187+0x1800] ;  /* 0x00180000bb20783b */ /* 0x000fee0000000200 */
[C---:B------:R-:W-:Y:S08]  /*11220*/  HMMA.16816.F32.BF16 R24, R20.reuse, R48, R24 ;  /* 0x000000301418723c */ /* 0x040ff00000041818 */
[----:B------:R-:W-:Y:S01]  /*11230*/  HMMA.16816.F32.BF16 R28, R20, R50, R28 ;  /* 0x00000032141c723c */ /* 0x000fe2000004181c */
[----:B------:R-:W3:Y:S07]  /*11240*/  LDSM.16.M88.4 R48, [R178+0x1800] ;  /* 0x00180000b230783b */ /* 0x000eee0000000200 */
[----:B------:R-:W-:Y:S01]  /*11250*/  HMMA.16816.F32.BF16 R12, R16, R46, R12 ;  /* 0x0000002e100c723c */ /* 0x000fe2000004180c */
[----:B------:R-:W4:Y:S04]  /*11260*/  LDSM.16.M88.4 R16, [R186+0x4000] ;  /* 0x00400000ba10783b */ /* 0x000f280000000200 */
[----:B------:R-:W-:Y:S03]  /*11270*/  LDSM.16.M88.4 R44, [R176+-0x1800] ;  /* 0xffe80000b02c783b */ /* 0x000fe60000000200 */
[----:B-1----:R-:W-:Y:S08]  /*11280*/  HMMA.16816.F32.BF16 R24, R8, R60, R24 ;  /* 0x0000003c0818723c */ /* 0x002ff00000041818 */
[----:B------:R-:W-:Y:S08]  /*11290*/  HMMA.16816.F32.BF16 R36, R20, R56, R36 ;  /* 0x000000381424723c */ /* 0x000ff00000041824 */
[----:B------:R-:W-:Y:S08]  /*112a0*/  HMMA.16816.F32.BF16 R28, R8, R62, R28 ;  /* 0x0000003e081c723c */ /* 0x000ff0000004181c */
[----:B------:R-:W-:Y:S08]  /*112b0*/  HMMA.16816.F32.BF16 R24, R4, R52, R24 ;  /* 0x000000340418723c */ /* 0x000ff00000041818 */
[----:B------:R-:W-:Y:S01]  /*112c0*/  HMMA.16816.F32.BF16 R12, R20, R58, R12 ;  /* 0x0000003a140c723c */ /* 0x000fe2000004180c */
[----:B------:R-:W-:Y:S04]  /*112d0*/  LDSM.16.M88.4 R20, [R185+0x4000] ;  /* 0x00400000b914783b */ /* 0x000fe80000000200 */
[----:B------:R-:W1:Y:S03]  /*112e0*/  LDSM.16.M88.4 R56, [R176+-0x2000] ;  /* 0xffe00000b038783b */ /* 0x000e660000000200 */
[----:B---3--:R-:W-:Y:S08]  /*112f0*/  HMMA.16816.F32.BF16 R36, R8, R48, R36 ;  /* 0x000000300824723c */ /* 0x008ff00000041824 */
[----:B------:R-:W-:Y:S01]  /*11300*/  HMMA.16816.F32.BF16 R28, R4, R54, R28 ;  /* 0x00000036041c723c */ /* 0x000fe2000004181c */
[----:B------:R-:W3:Y:S07]  /*11310*/  LDSM.16.M88.4 R52, [R177+0x1800] ;  /* 0x00180000b134783b */ /* 0x000eee0000000200 */
[----:B----4-:R-:W-:Y:S08]  /*11320*/  HMMA.16816.F32.BF16 R24, R16, R40, R24 ;  /* 0x000000281018723c */ /* 0x010ff00000041818 */
[----:B------:R-:W-:Y:S01]  /*11330*/  HMMA.16816.F32.BF16 R8, R8, R50, R12 ;  /* 0x000000320808723c */ /* 0x000fe2000004180c */
[----:B------:R-:W-:Y:S04]  /*11340*/  LDSM.16.M88.4 R12, [R183+0x8000] ;  /* 0x00800000b70c783b */ /* 0x000fe80000000200 */
[----:B------:R-:W4:Y:S03]  /*11350*/  LDSM.16.M88.4 R48, [R178+0x2000] ;  /* 0x00200000b230783b */ /* 0x000f260000000200 */
[----:B------:R-:W-:Y:S08]  /*11360*/  HMMA.16816.F32.BF16 R36, R4, R32, R36 ;  /* 0x000000200424723c */ /* 0x000ff00000041824 */
[----:B------:R-:W-:Y:S01]  /*11370*/  HMMA.16816.F32.BF16 R28, R16, R42, R28 ;  /* 0x0000002a101c723c */ /* 0x000fe2000004181c */
[----:B------:R-:W-:Y:S07]  /*11380*/  LDSM.16.M88.4 R40, [R187+0x2000] ;  /* 0x00200000bb28783b */ /* 0x000fee0000000200 */
[----:B-1----:R-:W-:Y:S08]  /*11390*/  HMMA.16816.F32.BF16 R24, R20, R56, R24 ;  /* 0x000000381418723c */ /* 0x002ff00000041818 */
[----:B------:R-:W-:Y:S01]  /*113a0*/  HMMA.16816.F32.BF16 R4, R4, R34, R8 ;  /* 0x000000220404723c */ /* 0x000fe20000041808 */
[----:B------:R-:W1:Y:S04]  /*113b0*/  LDSM.16.M88.4 R8, [R184+0x8000] ;  /* 0x00800000b808783b */ /* 0x000e680000000200 */
[----:B------:R-:W1:Y:S03]  /*113c0*/  LDSM.16.M88.4 R32, [R178+0x2800] ;  /* 0x00280000b220783b */ /* 0x000e660000000200 */
[----:B---3--:R-:W-:Y:S08]  /*113d0*/  HMMA.16816.F32.BF16 R36, R16, R52, R36 ;  /* 0x000000341024723c */ /* 0x008ff00000041824 */
[----:B------:R-:W-:Y:S01]  /*113e0*/  HMMA.16816.F32.BF16 R28, R20, R58, R28 ;  /* 0x0000003a141c723c */ /* 0x000fe2000004181c */
[----:B------:R-:W-:Y:S07]  /*113f0*/  LDSM.16.M88.4 R56, [R177+0x2000] ;  /* 0x00200000b138783b */ /* 0x000fee0000000200 */
[----:B----4-:R-:W-:Y:S08]  /*11400*/  HMMA.16816.F32.BF16 R24, R12, R48, R24 ;  /* 0x000000300c18723c */ /* 0x010ff00000041818 */
[----:B------:R-:W-:Y:S01]  /*11410*/  HMMA.16816.F32.BF16 R16, R16, R54, R4 ;  /* 0x000000361010723c */ /* 0x000fe20000041804 */
[----:B------:R-:W3:Y:S04]  /*11420*/  LDSM.16.M88.4 R4, [R186+0x8000] ;  /* 0x00800000ba04783b */ /* 0x000ee80000000200 */
[----:B------:R-:W4:Y:S03]  /*11430*/  LDSM.16.M88.4 R52, [R187+0x2800] ;  /* 0x00280000bb34783b */ /* 0x000f260000000200 */
[----:B------:R-:W-:Y:S08]  /*11440*/  HMMA.16816.F32.BF16 R36, R20, R44, R36 ;  /* 0x0000002c1424723c */ /* 0x000ff00000041824 */
[----:B------:R-:W-:Y:S01]  /*11450*/  HMMA.16816.F32.BF16 R28, R12, R50, R28 ;  /* 0x000000320c1c723c */ /* 0x000fe2000004181c */
[----:B------:R-:W-:Y:S07]  /*11460*/  LDSM.16.M88.4 R48, [R176+-0x1000] ;  /* 0xfff00000b030783b */ /* 0x000fee0000000200 */
[----:B-1----:R-:W-:Y:S08]  /*11470*/  HMMA.16816.F32.BF16 R24, R8, R40, R24 ;  /* 0x000000280818723c */ /* 0x002ff00000041818 */
[----:B------:R-:W-:Y:S01]  /*11480*/  HMMA.16816.F32.BF16 R16, R20, R46, R16 ;  /* 0x0000002e1410723c */ /* 0x000fe20000041810 */
[----:B------:R-:W1:Y:S04]  /*11490*/  LDSM.16.M88.4 R20, [R185+0x8000] ;  /* 0x00800000b914783b */ /* 0x000e680000000200 */
[----:B------:R-:W-:Y:S03]  /*114a0*/  LDSM.16.M88.4 R44, [R176+-0x800] ;  /* 0xfff80000b02c783b */ /* 0x000fe60000000200 */
[----:B------:R-:W-:Y:S08]  /*114b0*/  HMMA.16816.F32.BF16 R36, R12, R32, R36 ;  /* 0x000000200c24723c */ /* 0x000ff00000041824 */
[----:B------:R-:W-:Y:S01]  /*114c0*/  HMMA.16816.F32.BF16 R28, R8, R42, R28 ;  /* 0x0000002a081c723c */ /* 0x000fe2000004181c */
[----:B------:R-:W2:Y:S07]  /*114d0*/  LDSM.16.M88.4 R40, [R177+0x2800] ;  /* 0x00280000b128783b */ /* 0x000eae0000000200 */
[----:B---3--:R-:W-:Y:S08]  /*114e0*/  HMMA.16816.F32.BF16 R24, R4, R56, R24 ;  /* 0x000000380418723c */ /* 0x008ff00000041818 */
[----:B------:R-:W-:Y:S01]  /*114f0*/  HMMA.16816.F32.BF16 R12, R12, R34, R16 ;  /* 0x000000220c0c723c */ /* 0x000fe20000041810 */
[----:B------:R-:W-:Y:S04]  /*11500*/  LDSM.16.M88.4 R16, [R183+0xc000] ;  /* 0x00c00000b710783b */ /* 0x000fe80000000200 */
[----:B------:R-:W3:Y:S03]  /*11510*/  LDSM.16.M88.4 R32, [R178+0x3000] ;  /* 0x00300000b220783b */ /* 0x000ee60000000200 */
[----:B----4-:R-:W-:Y:S08]  /*11520*/  HMMA.16816.F32.BF16 R36, R8, R52, R36 ;  /* 0x000000340824723c */ /* 0x010ff00000041824 */
[----:B------:R-:W-:Y:S01]  /*11530*/  HMMA.16816.F32.BF16 R28, R4, R58, R28 ;  /* 0x0000003a041c723c */ /* 0x000fe2000004181c */
[----:B------:R-:W-:Y:S07]  /*11540*/  LDSM.16.M88.4 R56, [R187+0x3000] ;  /* 0x00300000bb38783b */ /* 0x000fee0000000200 */
[----:B-1----:R-:W-:Y:S08]  /*11550*/  HMMA.16816.F32.BF16 R24, R20, R48, R24 ;  /* 0x000000301418723c */ /* 0x002ff00000041818 */
[----:B------:R-:W-:Y:S01]  /*11560*/  HMMA.16816.F32.BF16 R8, R8, R54, R12 ;  /* 0x000000360808723c */ /* 0x000fe2000004180c */
[----:B------:R-:W1:Y:S04]  /*11570*/  LDSM.16.M88.4 R12, [R184+0xc000] ;  /* 0x00c00000b80c783b */ /* 0x000e680000000200 */
[----:B------:R-:W4:Y:S03]  /*11580*/  LDSM.16.M88.4 R52, [R178+0x3800] ;  /* 0x00380000b234783b */ /* 0x000f260000000200 */
[----:B--2---:R-:W-:Y:S08]  /*11590*/  HMMA.16816.F32.BF16 R36, R4, R40, R36 ;  /* 0x000000280424723c */ /* 0x004ff00000041824 */
[----:B------:R-:W-:Y:S01]  /*115a0*/  HMMA.16816.F32.BF16 R28, R20, R50, R28 ;  /* 0x00000032141c723c */ /* 0x000fe2000004181c */
[----:B------:R-:W-:Y:S07]  /*115b0*/  LDSM.16.M88.4 R48, [R177+0x3000] ;  /* 0x00300000b130783b */ /* 0x000fee0000000200 */
[----:B---3--:R-:W-:Y:S08]  /*115c0*/  HMMA.16816.F32.BF16 R24, R16, R32, R24 ;  /* 0x000000201018723c */ /* 0x008ff00000041818 */
[----:B------:R-:W-:Y:S01]  /*115d0*/  HMMA.16816.F32.BF16 R4, R4, R42, R8 ;  /* 0x0000002a0404723c */ /* 0x000fe20000041808 */
[----:B------:R-:W2:Y:S04]  /*115e0*/  LDSM.16.M88.4 R8, [R186+0xc000] ;  /* 0x00c00000ba08783b */ /* 0x000ea80000000200 */
[----:B------:R-:W3:Y:S03]  /*115f0*/  LDSM.16.M88.4 R40, [R187+0x3800] ;  /* 0x00380000bb28783b */ /* 0x000ee60000000200 */
[----:B------:R-:W-:Y:S08]  /*11600*/  HMMA.16816.F32.BF16 R36, R20, R44, R36 ;  /* 0x0000002c1424723c */ /* 0x000ff00000041824 */
[----:B------:R-:W-:Y:S08]  /*11610*/  HMMA.16816.F32.BF16 R32, R16, R34, R28 ;  /* 0x000000221020723c */ /* 0x000ff0000004181c */
[----:B-1----:R-:W-:Y:S08]  /*11620*/  HMMA.16816.F32.BF16 R28, R12, R56, R24 ;  /* 0x000000380c1c723c */ /* 0x002ff00000041818 */
[----:B------:R-:W-:Y:S01]  /*11630*/  HMMA.16816.F32.BF16 R20, R20, R46, R4 ;  /* 0x0000002e1414723c */ /* 0x000fe20000041804 */
[----:B------:R-:W-:Y:S04]  /*11640*/  LDSM.16.M88.4 R4, [R185+0xc000] ;  /* 0x00c00000b904783b */ /* 0x000fe80000000200 */
[----:B------:R-:W1:Y:S03]  /*11650*/  LDSM.16.M88.4 R44, [R176] ;  /* 0x00000000b02c783b */ /* 0x000e660000000200 */
[----:B----4-:R-:W-:Y:S01]  /*11660*/  HMMA.16816.F32.BF16 R24, R16, R52, R36 ;  /* 0x000000341018723c */ /* 0x010fe20000041824 */
[----:B------:R-:W4:Y:S07]  /*11670*/  LDSM.16.M88.4 R36, [R177+0x3800] ;  /* 0x00380000b124783b */ /* 0x000f2e0000000200 */
[----:B------:R-:W-:Y:S08]  /*11680*/  HMMA.16816.F32.BF16 R32, R12, R58, R32 ;  /* 0x0000003a0c20723c */ /* 0x000ff00000041820 */
[----:B--2---:R-:W-:Y:S08]  /*11690*/  HMMA.16816.F32.BF16 R28, R8, R48, R28 ;  /* 0x00000030081c723c */ /* 0x004ff0000004181c */
[----:B------:R-:W-:Y:S08]  /*116a0*/  HMMA.16816.F32.BF16 R20, R16, R54, R20 ;  /* 0x000000361014723c */ /* 0x000ff00000041814 */
[----:B---3--:R-:W-:Y:S08]  /*116b0*/  HMMA.16816.F32.BF16 R16, R12, R40, R24 ;  /* 0x000000280c10723c */ /* 0x008ff00000041818 */
[----:B------:R-:W-:Y:S01]  /*116c0*/  HMMA.16816.F32.BF16 R24, R8, R50, R32 ;  /* 0x000000320818723c */ /* 0x000fe20000041820 */
[----:B------:R-:W2:Y:S01]  /*116d0*/  LDSM.16.M88.4 R32, [R176+0x800] ;  /* 0x00080000b020783b */ /* 0x000ea20000000200 */
[----:B------:R-:W-:-:S04]  /*116e0*/  DEPBAR.LE SB0, 0x0 ;  /* 0x000080000000791a */ /* 0x000fc80000000000 */
[----:B------:R-:W-:Y:S02]  /*116f0*/  BAR.SYNC.DEFER_BLOCKING 0x0 ;  /* 0x0000000000007b1d */ /* 0x000fe40000010000 */
[----:B-1----:R-:W-:Y:S08]  /*11700*/  HMMA.16816.F32.BF16 R28, R4, R44, R28 ;  /* 0x0000002c041c723c */ /* 0x002ff0000004181c */
[----:B------:R-:W-:Y:S08]  /*11710*/  HMMA.16816.F32.BF16 R20, R12, R42, R20 ;  /* 0x0000002a0c14723c */ /* 0x000ff00000041814 */
[----:B----4-:R-:W-:Y:S01]  /*11720*/  HMMA.16816.F32.BF16 R12, R8, R36, R16 ;  /* 0x00000024080c723c */ /* 0x010fe20000041810 */
[----:B------:R-:W-:Y:S01]  /*11730*/  @!PT LDS RZ, [RZ] ;  /* 0x00000000fffff984 */ /* 0x000fe20000000800 */
[----:B------:R-:W-:Y:S01]  /*11740*/  @!PT LDS RZ, [RZ] ;  /* 0x00000000fffff984 */ /* 0x000fe20000000800 */
[----:B------:R-:W-:Y:S01]  /*11750*/  @!PT LDS RZ, [RZ] ;  /* 0x00000000fffff984 */ /* 0x000fe20000000800 */
[----:B------:R1:W-:Y:S07]  /*11760*/  @P1 LDGSTS.E.BYPASS.LTC128B.128 [R196+0xc080], [R64.64], !P2 ;  /* 0x0c08000040c41fae */ /* 0x0003ee000d101d46 */
[----:B------:R-:W-:Y:S01]  /*11770*/  HMMA.16816.F32.BF16 R16, R4, R46, R24 ;  /* 0x0000002e0410723c */ /* 0x000fe20000041818 */
[----:B------:R-:W-:Y:S01]  /*11780*/  FMUL.FTZ R0, R28, c[0x0][0x320] ;  /* 0x0000c8001c007a20 */ /* 0x000fe20000410000 */
[----:B------:R1:W-:Y:S03]  /*11790*/  @P1 LDGSTS.E.BYPASS.LTC128B.128 [R196+0xd080], [R64.64+0x80], !P6 ;  /* 0x0d08008040c41fae */ /* 0x0003e6000f101d46 */
[----:B------:R3:W4:Y:S01]  /*117a0*/  MUFU.TANH R27, R0 ;  /* 0x00000000001b7308 */ /* 0x0007220000002400 */
[----:B------:R1:W-:Y:S02]  /*117b0*/  @P1 LDGSTS.E.BYPASS.LTC128B.128 [R196+0xe080], [R64.64+0x100], !P5 ;  /* 0x0e08010040c41fae */ /* 0x0003e4000e901d46 */
[----:B------:R-:W-:Y:S02]  /*117c0*/  HMMA.16816.F32.BF16 R8, R8, R38, R20 ;  /* 0x000000260808723c */ /* 0x000fe40000041814 */
[----:B------:R1:W-:Y:S04]  /*117d0*/  @P1 LDGSTS.E.BYPASS.LTC128B.128 [R196+0xf080], [R64.64+0x180], !P4 ;  /* 0x0f08018040c41fae */ /* 0x0003e8000e101d46 */
[----:B------:R-:W0:Y:S02]  /*117e0*/  LDGDEPBAR ;  /* 0x00000000000079af */ /* 0x000e240000000000 */
[----:B--2---:R-:W-:Y:S01]  /*117f0*/  HMMA.16816.F32.BF16 R12, R4, R32, R12 ;  /* 0x00000020040c723c */ /* 0x004fe2000004180c */
[----:B---3--:R-:W-:-:S04]  /*11800*/  FMUL.FTZ R0, R29, c[0x0][0x320] ;  /* 0x0000c8001d007a20 */ /* 0x008fc80000410000 */
[----:B------:R2:W3:Y:S11]  /*11810*/  MUFU.TANH R26, R0 ;  /* 0x00000000001a7308 */ /* 0x0004f60000002400 */
[----:B------:R-:W-:Y:S07]  /*11820*/  HMMA.16816.F32.BF16 R8, R4, R34, R8 ;  /* 0x000000220408723c */ /* 0x000fee0000041808 */
[----:B------:R-:W-:-:S02]  /*11830*/  IMAD.IADD R7, R66, 0x1, -R210 ;  /* 0x0000000142077824 */ /* 0x000fc400078e0ad2 */
[----:B--2---:R-:W-:Y:S02]  /*11840*/  FMUL.FTZ R0, R30, c[0x0][0x320] ;  /* 0x0000c8001e007a20 */ /* 0x004fe40000410000 */
[----:B------:R-:W-:Y:S02]  /*11850*/  FMUL.FTZ R2, R14, c[0x0][0x320] ;  /* 0x0000c8000e027a20 */ /* 0x000fe40000410000 */
[----:B------:R2:W1:Y:S01]  /*11860*/  MUFU.TANH R29, R0 ;  /* 0x00000000001d7308 */ /* 0x0004620000002400 */
[----:B------:R-:W-:-:S07]  /*11870*/  FMUL.FTZ R3, R15, c[0x0][0x320] ;  /* 0x0000c8000f037a20 */ /* 0x000fce0000410000 */
[----:B------:R-:W1:Y:S01]  /*11880*/  MUFU.TANH R22, R2 ;  /* 0x0000000200167308 */ /* 0x000e620000002400 */
[----:B--2---:R-:W-:-:S07]  /*11890*/  FMUL.FTZ R0, R31, c[0x0][0x320] ;  /* 0x0000c8001f007a20 */ /* 0x004fce0000410000 */
[----:B------:R2:W1:Y:S02]  /*118a0*/  MUFU.TANH R28, R0 ;  /* 0x00000000001c7308 */ /* 0x0004640000002400 */
[----:B--2---:R-:W-:-:S06]  /*118b0*/  FMUL.FTZ R0, R16, c[0x0][0x320] ;  /* 0x0000c80010007a20 */ /* 0x004fcc0000410000 */
[----:B------:R2:W1:Y:S02]  /*118c0*/  MUFU.TANH R23, R0 ;  /* 0x0000000000177308 */ /* 0x0004640000002400 */
[----:B--2---:R-:W-:-:S06]  /*118d0*/  FMUL.FTZ R0, R17, c[0x0][0x320] ;  /* 0x0000c80011007a20 */ /* 0x004fcc0000410000 */
[----:B------:R-:W2:Y:S08]  /*118e0*/  MUFU.TANH R17, R3 ;  /* 0x0000000300117308 */ /* 0x000eb00000002400 */
[----:B------:R1:W1:Y:S02]  /*118f0*/  MUFU.TANH R21, R0 ;  /* 0x0000000000157308 */ /* 0x0002640000002400 */
[----:B-1----:R-:W-:-:S06]  /*11900*/  FMUL.FTZ R0, R18, c[0x0][0x320] ;  /* 0x0000c80012007a20 */ /* 0x002fcc0000410000 */
[----:B------:R1:W1:Y:S02]  /*11910*/  MUFU.TANH R25, R0 ;  /* 0x0000000000197308 */ /* 0x0002640000002400 */
[----:B-1----:R-:W-:-:S06]  /*11920*/  FMUL.FTZ R0, R19, c[0x0][0x320] ;  /* 0x0000c80013007a20 */ /* 0x002fcc0000410000 */
[----:B------:R1:W1:Y:S02]  /*11930*/  MUFU.TANH R24, R0 ;  /* 0x0000000000187308 */ /* 0x0002640000002400 */
[----:B-1----:R-:W-:Y:S02]  /*11940*/  FMUL.FTZ R0, R12, c[0x0][0x320] ;  /* 0x0000c8000c007a20 */ /* 0x002fe40000410000 */
[----:B------:R-:W-:-:S04]  /*11950*/  IMAD.MOV.U32 R12, RZ, RZ, c[0x0][0x32c] ;  /* 0x0000cb00ff0c7624 */ /* 0x000fc800078e00ff */
[----:B------:R1:W1:Y:S01]  /*11960*/  MUFU.TANH R16, R0 ;  /* 0x0000000000107308 */ /* 0x0002620000002400 */
[----:B------:R-:W-:Y:S01]  /*11970*/  ISETP.GE.AND P2, PT, R12, 0x1, PT ;  /* 0x000000010c00780c */ /* 0x000fe20003f46270 */
[----:B-1----:R-:W-:-:S06]  /*11980*/  FMUL.FTZ R0, R13, c[0x0][0x320] ;  /* 0x0000c8000d007a20 */ /* 0x002fcc0000410000 */
[----:B------:R1:W1:Y:S02]  /*11990*/  MUFU.TANH R18, R0 ;  /* 0x0000000000127308 */ /* 0x0002640000002400 */
[----:B-1----:R-:W-:-:S04]  /*119a0*/  IMAD.IADD R0, R226, 0x1, R225 ;  /* 0x00000001e2007824 */ /* 0x002fc800078e02e1 */
[----:B------:R-:W-:-:S04]  /*119b0*/  @P3 IMAD.HI.U32 R2, R0, c[0x0][0x2c8], RZ ;  /* 0x0000b20000023a27 */ /* 0x000fc800078e00ff */
[----:B------:R-:W-:Y:S01]  /*119c0*/  IMAD.MOV.U32 R4, RZ, RZ, R0 ;  /* 0x000000ffff047224 */ /* 0x000fe200078e0000 */
[----:B------:R-:W-:Y:S01]  /*119d0*/  @P3 SHF.R.U32.HI R4, RZ, c[0x0][0x2cc], R2 ;  /* 0x0000b300ff043a19 */ /* 0x000fe20000011602 */
[----:B------:R-:W-:Y:S02]  /*119e0*/  FMUL.FTZ R0, R8, c[0x0][0x320] ;  /* 0x0000c80008007a20 */ /* 0x000fe40000410000 */
[----:B------:R-:W-:Y:S02]  /*119f0*/  FMUL.FTZ R2, R10, c[0x0][0x320] ;  /* 0x0000c8000a027a20 */ /* 0x000fe40000410000 */
[----:B------:R-:W1:Y:S01]  /*11a00*/  SHFL.IDX PT, R3, R4, RZ, 0x1c1f ;  /* 0x001c1fff04037589 */ /* 0x000e6200000e0000 */
[----:B------:R2:W1:Y:S08]  /*11a10*/  MUFU.TANH R13, R0 ;  /* 0x00000000000d7308 */ /* 0x0004700000002400 */
[----:B------:R1:W1:Y:S01]  /*11a20*/  MUFU.TANH R20, R2 ;  /* 0x0000000200147308 */ /* 0x0002620000002400 */
[----:B--2---:R-:W-:-:S07]  /*11a30*/  FMUL.FTZ R0, R9, c[0x0][0x320] ;  /* 0x0000c80009007a20 */ /* 0x004fce0000410000 */
[----:B------:R2:W2:Y:S01]  /*11a40*/  MUFU.TANH R9, R0 ;  /* 0x0000000000097308 */ /* 0x0004a20000002400 */
[----:B-1----:R-:W-:-:S07]  /*11a50*/  FMUL.FTZ R2, R11, c[0x0][0x320] ;  /* 0x0000c8000b027a20 */ /* 0x002fce0000410000 */
[----:B------:R1:W1:Y:S01]  /*11a60*/  MUFU.TANH R11, R2 ;  /* 0x00000002000b7308 */ /* 0x0002620000002400 */
[----:B--2---:R-:W-:-:S04]  /*11a70*/  IADD3 R0, R212, 0x1, -R122 ;  /* 0x00000001d4007810 */ /* 0x004fc80007ffe87a */
[----:B------:R-:W-:-:S04]  /*11a80*/  IADD3 R0, -R213, R0, -R210 ;  /* 0x00000000d5007210 */ /* 0x000fc80007ffe9d2 */
[C---:B------:R-:W-:Y:S02]  /*11a90*/  IADD3 R5, R0.reuse, c[0x0][0x328], RZ ;  /* 0x0000ca0000057a10 */ /* 0x040fe40007ffe0ff */
[----:B------:R-:W-:-:S03]  /*11aa0*/  IADD3 R6, R0, UR4, RZ ;  /* 0x0000000400067c10 */ /* 0x000fc6000fffe0ff */
[--C-:B-1----:R-:W-:Y:S02]  /*11ab0*/  IMAD.IADD R2, R5, 0x1, R3.reuse ;  /* 0x0000000105027824 */ /* 0x102fe400078e0203 */
[----:B------:R-:W-:-:S03]  /*11ac0*/  IMAD.IADD R0, R6, 0x1, R3 ;  /* 0x0000000106007824 */ /* 0x000fc600078e0203 */
[----:B------:R-:W-:Y:S01]  /*11ad0*/  IMNMX R2, R7, R2, PT ;  /* 0x0000000207027217 */ /* 0x000fe20003800200 */
[----:B------:R-:W-:Y:S05]  /*11ae0*/  @!P2 BRA `(.L_x_689) ;  /* 0x000001500000a947 */ /* 0x000fea0003800000 */
[----:B---34-:R-:W-:Y:S01]  /*11af0*/  IADD3 R3, -R213, R212, R3 ;  /* 0x000000d4d5037210 */ /* 0x018fe20007ffe103 */
[----:B------:R-:W-:Y:S03]  /*11b00*/  BSSY B0, `(.L_x_690) ;  /* 0x000000e000007945 */ /* 0x000fe60003800000 */
        /* <DEDUP_REMOVED lines=9> */
.L_x_691:
[----:B------:R-:W-:-:S04]  /*11ba0*/  MOV R8, c[0x0][0x32c] ;  /* 0x0000cb0000087a02 */ /* 0x000fc80000000f00 */
[----:B------:R-:W-:-:S13]  /*11bb0*/  ISETP.NE.AND P0, PT, R8, 0x1, PT ;  /* 0x000000010800780c */ /* 0x000fda0003f05270 */
[----:B------:R-:W-:-:S05]  /*11bc0*/  @P0 IMAD.HI.U32 R8, R3, c[0x0][0x330], RZ ;  /* 0x0000cc0003080a27 */ /* 0x000fca00078e00ff */
[----:B------:R-:W-:Y:S02]  /*11bd0*/  @P0 SHF.R.U32.HI R3, RZ, c[0x0][0x334], R8 ;  /* 0x0000cd00ff030a19 */ /* 0x000fe40000011608 */
.L_x_692:
[----:B------:R-:W-:Y:S05]  /*11be0*/  BSYNC B0 ;  /* 0x0000000000007941 */ /* 0x000fea0003800000 */
.L_x_690:
[----:B------:R-:W-:-:S04]  /*11bf0*/  IMAD R3, R3, c[0x0][0x32c], -R122 ;  /* 0x0000cb0003037a24 */ /* 0x000fc800078e0a7a */
[----:B------:R-:W-:-:S05]  /*11c00*/  IMAD.IADD R3, R3, 0x1, -R210 ;  /* 0x0000000103037824 */ /* 0x000fca00078e0ad2 */
[----:B------:R-:W-:Y:S02]  /*11c10*/  IADD3 R8, R3, c[0x0][0x32c], RZ ;  /* 0x0000cb0003087a10 */ /* 0x000fe40007ffe0ff */
[----:B------:R-:W-:Y:S02]  /*11c20*/  IMNMX R0, R0, R3, !PT ;  /* 0x0000000300007217 */ /* 0x000fe40007800200 */
[----:B------:R-:W-:Y:S02]  /*11c30*/  IMNMX R2, R2, R8, PT ;  /* 0x0000000802027217 */ /* 0x000fe40003800200 */
.L_x_689:
[----:B---34-:R-:W-:Y:S01]  /*11c40*/  ISETP.GT.AND P1, PT, R236, RZ, PT ;  /* 0x000000ffec00720c */ /* 0x018fe20003f24270 */
[----:B------:R-:W1:Y:S03]  /*11c50*/  SHFL.IDX PT, R3, R4, 0x1, 0x1c1f ;  /* 0x003c1f0004037f89 */ /* 0x000e6600000e0000 */
[----:B------:R-:W-:-:S04]  /*11c60*/  ISETP.GT.AND P0, PT, R0, RZ, P1 ;  /* 0x000000ff0000720c */ /* 0x000fc80000f04270 */
[----:B------:R-:W-:-:S04]  /*11c70*/  ISETP.LT.OR P0, PT, R2, 0x1, P0 ;  /* 0x000000010200780c */ /* 0x000fc80000701670 */
[----:B------:R-:W-:Y:S02]  /*11c80*/  FSEL R8, R27, -INF , !P0 ;  /* 0xff8000001b087808 */ /* 0x000fe40004000000 */
[----:B------:R-:W-:-:S04]  /*11c90*/  ISETP.GT.AND P0, PT, R0, 0x1, P1 ;  /* 0x000000010000780c */ /* 0x000fc80000f04270 */
        /* <DEDUP_REMOVED lines=17> */
[----:B------:R-:W-:Y:S01]  /*11db0*/  ISETP.GT.AND P0, PT, R0, 0x19, P1 ;  /* 0x000000190000780c */ /* 0x000fe20000f04270 */
[----:B-1----:R-:W-:-:S03]  /*11dc0*/  IMAD.IADD R0, R6, 0x1, R3 ;  /* 0x0000000106007824 */ /* 0x002fc600078e0203 */
[----:B------:R-:W-:Y:S01]  /*11dd0*/  ISETP.LT.OR P0, PT, R2, 0x1a, P0 ;  /* 0x0000001a0200780c */ /* 0x000fe20000701670 */
[----:B------:R-:W-:-:S03]  /*11de0*/  IMAD.IADD R2, R5, 0x1, R3 ;  /* 0x0000000105027824 */ /* 0x000fc600078e0203 */
[----:B------:R-:W-:Y:S02]  /*11df0*/  FSEL R21, R9, -INF , !P0 ;  /* 0xff80000009157808 */ /* 0x000fe40004000000 */
[----:B------:R-:W-:Y:S01]  /*11e00*/  IMNMX R2, R7, R2, PT ;  /* 0x0000000207027217 */ /* 0x000fe20003800200 */
[----:B------:R-:W-:Y:S05]  /*11e10*/  @!P2 BRA `(.L_x_693) ;  /* 0x000001500000a947 */ /* 0x000fea0003800000 */
[----:B------:R-:W-:Y:S01]  /*11e20*/  IADD3 R3, -R213, R212, R3 ;  /* 0x000000d4d5037210 */ /* 0x000fe20007ffe103 */
        /* <DEDUP_REMOVED lines=10> */
.L_x_695:
[----:B------:R-:W-:-:S04]  /*11ed0*/  MOV R4, c[0x0][0x32c] ;  /* 0x0000cb0000047a02 */ /* 0x000fc80000000f00 */
[----:B------:R-:W-:-:S13]  /*11ee0*/  ISETP.NE.AND P0, PT, R4, 0x1, PT ;  /* 0x000000010400780c */ /* 0x000fda0003f05270 */
[----:B------:R-:W-:-:S05]  /*11ef0*/  @P0 IMAD.HI.U32 R4, R3, c[0x0][0x330], RZ ;  /* 0x0000cc0003040a27 */ /* 0x000fca00078e00ff */
[----:B------:R-:W-:Y:S02]  /*11f00*/  @P0 SHF.R.U32.HI R3, RZ, c[0x0][0x334], R4 ;  /* 0x0000cd00ff030a19 */ /* 0x000fe40000011604 */
.L_x_696:
[----:B------:R-:W-:Y:S05]  /*11f10*/  BSYNC B0 ;  /* 0x0000000000007941 */ /* 0x000fea0003800000 */
.L_x_694:
[----:B------:R-:W-:-:S04]  /*11f20*/  IMAD R3, R3, c[0x0][0x32c], -R122 ;  /* 0x0000cb0003037a24 */ /* 0x000fc800078e0a7a */
[----:B------:R-:W-:-:S05]  /*11f30*/  IMAD.IADD R3, R3, 0x1, -R210 ;  /* 0x0000000103037824 */ /* 0x000fca00078e0ad2 */
[----:B------:R-:W-:Y:S02]  /*11f40*/  IADD3 R4, R3, c[0x0][0x32c], RZ ;  /* 0x0000cb0003047a10 */ /* 0x000fe40007ffe0ff */
[----:B------:R-:W-:Y:S02]  /*11f50*/  IMNMX R0, R0, R3, !PT ;  /* 0x0000000300007217 */ /* 0x000fe40007800200 */
[----:B------:R-:W-:Y:S02]  /*11f60*/  IMNMX R2, R2, R4, PT ;  /* 0x0000000402027217 */ /* 0x000fe40003800200 */
.L_x_693:
[----:B------:R-:W-:Y:S01]  /*11f70*/  ISETP.GT.AND P0, PT, R0, RZ, P1 ;  /* 0x000000ff0000720c */ /* 0x000fe20000f04270 */
[----:B------:R-:W-:Y:S01]  /*11f80*/  LDSM.16.MT88.4 R144, [R179] ;  /* 0x00000000b390783b */ /* 0x000fe20000004200 */
[----:B------:R-:W-:Y:S02]  /*11f90*/  FMNMX.FTZ R3, R8, R12, !PT ;  /* 0x0000000c08037209 */ /* 0x000fe40007810000 */
[----:B------:R-:W-:Y:S01]  /*11fa0*/  ISETP.LT.OR P0, PT, R2, 0x1, P0 ;  /* 0x000000010200780c */ /* 0x000fe20000701670 */
[----:B------:R-:W-:Y:S01]  /*11fb0*/  LDSM.16.MT88.4 R40, [R179+0x1000] ;  /* 0x00100000b328783b */ /* 0x000fe20000004200 */
[----:B------:R-:W-:-:S02]  /*11fc0*/  FMNMX.FTZ R3, R14, R3, !PT ;  /* 0x000000030e037209 */ /* 0x000fc40007810000 */
[----:B------:R-:W-:Y:S01]  /*11fd0*/  FSEL R6, R29, -INF , !P0 ;  /* 0xff8000001d067808 */ /* 0x000fe20004000000 */
[----:B------:R-:W-:Y:S01]  /*11fe0*/  LDSM.16.MT88.4 R152, [R180] ;  /* 0x00000000b498783b */ /* 0x000fe20000004200 */
[----:B------:R-:W-:Y:S02]  /*11ff0*/  ISETP.GT.AND P0, PT, R0, 0x1, P1 ;  /* 0x000000010000780c */ /* 0x000fe40000f04270 */
[----:B------:R-:W-:Y:S01]  /*12000*/  FMNMX.FTZ R3, R15, R3, !PT ;  /* 0x000000030f037209 */ /* 0x000fe20007810000 */
[----:B------:R-:W-:Y:S01]  /*12010*/  LDSM.16.MT88.4 R44, [R180+0x1000] ;  /* 0x00100000b42c783b */ /* 0x000fe20000004200 */
[----:B------:R-:W-:Y:S02]  /*12020*/  ISETP.LT.OR P0, PT, R2, 0x2, P0 ;  /* 0x000000020200780c */ /* 0x000fe40000701670 */
[----:B------:R-:W-:Y:S01]  /*12030*/  FMNMX.FTZ R3, R16, R3, !PT ;  /* 0x0000000310037209 */ /* 0x000fe20007810000 */
[----:B------:R-:W-:Y:S01]  /*12040*/  LDSM.16.MT88.4 R64, [R179+0x1800] ;  /* 0x00180000b340783b */ /* 0x000fe20000004200 */
[----:B------:R-:W-:-:S02]  /*12050*/  FSEL R7, R28, -INF , !P0 ;  /* 0xff8000001c077808 */ /* 0x000fc40004000000 */
[----:B------:R-:W-:Y:S01]  /*12060*/  ISETP.GT.AND P0, PT, R0, 0x8, P1 ;  /* 0x000000080000780c */ /* 0x000fe20000f04270 */
[----:B------:R-:W-:Y:S01]  /*12070*/  LDSM.16.MT88.4 R52, [R180+0x800] ;  /* 0x00080000b434783b */ /* 0x000fe20000004200 */
[----:B------:R-:W-:Y:S02]  /*12080*/  FMNMX.FTZ R3, R18, R3, !PT ;  /* 0x0000000312037209 */ /* 0x000fe40007810000 */
[----:B------:R-:W-:Y:S01]  /*12090*/  ISETP.LT.OR P0, PT, R2, 0x9, P0 ;  /* 0x000000090200780c */ /* 0x000fe20000701670 */
[----:B------:R-:W-:Y:S01]  /*120a0*/  LDSM.16.MT88.4 R56, [R181+0x800] ;  /* 0x00080000b538783b */ /* 0x000fe20000004200 */
[----:B------:R-:W-:Y:S02]  /*120b0*/  FMNMX.FTZ R3, R19, R3, !PT ;  /* 0x0000000313037209 */ /* 0x000fe40007810000 */
[----:B------:R-:W-:Y:S01]  /*120c0*/  FSEL R9, R25, -INF , !P0 ;  /* 0xff80000019097808 */ /* 0x000fe20004000000 */
[----:B------:R-:W-:Y:S01]  /*120d0*/  LDSM.16.MT88.4 R72, [R182+0x1000] ;  /* 0x00100000b648783b */ /* 0x000fe20000004200 */
[----:B------:R-:W-:-:S02]  /*120e0*/  ISETP.GT.AND P0, PT, R0, 0x9, P1 ;  /* 0x000000090000780c */ /* 0x000fc40000f04270 */
[----:B------:R-:W-:Y:S01]  /*120f0*/  FMNMX.FTZ R3, R21, R3, !PT ;  /* 0x0000000315037209 */ /* 0x000fe20007810000 */
[----:B------:R-:W-:Y:S01]  /*12100*/  LDSM.16.MT88.4 R68, [R180+0x1800] ;  /* 0x00180000b444783b */ /* 0x000fe20000004200 */
[----:B------:R-:W-:Y:S02]  /*12110*/  ISETP.LT.OR P0, PT, R2, 0xa, P0 ;  /* 0x0000000a0200780c */ /* 0x000fe40000701670 */
[----:B------:R-:W-:Y:S01]  /*12120*/  FMNMX.FTZ R5, R6, R7, !PT ;  /* 0x0000000706057209 */ /* 0x000fe20007810000 */
[----:B------:R-:W1:Y:S01]  /*12130*/  SHFL.BFLY PT, R4, R3, 0x2, 0x1f ;  /* 0x0c401f0003047f89 */ /* 0x000e6200000e0000 */
[----:B------:R-:W-:Y:S02]  /*12140*/  FSEL R10, R24, -INF , !P0 ;  /* 0xff800000180a7808 */ /* 0x000fe40004000000 */
[----:B------:R-:W-:Y:S01]  /*12150*/  ISETP.GT.AND P0, PT, R0, 0x10, P1 ;  /* 0x000000100000780c */ /* 0x000fe20000f04270 */
[----:B------:R-:W-:Y:S01]  /*12160*/  LDSM.16.MT88.4 R24, [R181] ;  /* 0x00000000b518783b */ /* 0x000fe20000004200 */
[----:B------:R-:W-:-:S02]  /*12170*/  FMNMX.FTZ R5, R9, R5, !PT ;  /* 0x0000000509057209 */ /* 0x000fc40007810000 */
[----:B------:R-:W-:Y:S01]  /*12180*/  ISETP.LT.OR P0, PT, R2, 0x11, P0 ;  /* 0x000000110200780c */ /* 0x000fe20000701670 */
[----:B------:R-:W-:Y:S01]  /*12190*/  LDSM.16.MT88.4 R76, [R181+0x1000] ;  /* 0x00100000b54c783b */ /* 0x000fe20000004200 */
[----:B------:R-:W-:Y:S02]  /*121a0*/  FMNMX.FTZ R5, R10, R5, !PT ;  /* 0x000000050a057209 */ /* 0x000fe40007810000 */
[----:B------:R-:W-:Y:S01]  /*121b0*/  FSEL R13, R22, -INF , !P0 ;  /* 0xff800000160d7808 */ /* 0x000fe20004000000 */
[----:B------:R-:W-:Y:S01]  /*121c0*/  LDSM.16.MT88.4 R84, [R182+0x1800] ;  /* 0x00180000b654783b */ /* 0x000fe20000004200 */
[----:B------:R-:W-:Y:S02]  /*121d0*/  ISETP.GT.AND P0, PT, R0, 0x11, P1 ;  /* 0x000000110000780c */ /* 0x000fe40000f04270 */
[----:B------:R-:W-:Y:S01]  /*121e0*/  FMNMX.FTZ R5, R13, R5, !PT ;  /* 0x000000050d057209 */ /* 0x000fe20007810000 */
[----:B------:R-:W-:Y:S01]  /*121f0*/  LDSM.16.MT88.4 R88, [R182+0x2000] ;  /* 0x00200000b658783b */ /* 0x000fe20000004200 */
[----:B------:R-:W-:-:S03]  /*12200*/  ISETP.LT.OR P0, PT, R2, 0x12, P0 ;  /* 0x000000120200780c */ /* 0x000fc60000701670 */
[----:B------:R-:W-:Y:S01]  /*12210*/  LDSM.16.MT88.4 R92, [R179+0x2000] ;  /* 0x00200000b35c783b */ /* 0x000fe20000004200 */
[----:B------:R-:W-:Y:S02]  /*12220*/  FSEL R17, R17, -INF , !P0 ;  /* 0xff80000011117808 */ /* 0x000fe40004000000 */
[----:B------:R-:W-:Y:S01]  /*12230*/  ISETP.GT.AND P0, PT, R0, 0x18, P1 ;  /* 0x000000180000780c */ /* 0x000fe20000f04270 */
[----:B------:R-:W-:Y:S03]  /*12240*/  LDSM.16.MT88.4 R104, [R182+0x3000] ;  /* 0x00300000b668783b */ /* 0x000fe60000004200 */
[----:B------:R-:W-:Y:S01]  /*12250*/  ISETP.LT.OR P0, PT, R2, 0x19, P0 ;  /* 0x000000190200780c */ /* 0x000fe20000701670 */
[----:B------:R-:W-:Y:S03]  /*12260*/  LDSM.16.MT88.4 R80, [R180+0x2000] ;  /* 0x00200000b450783b */ /* 0x000fe60000004200 */
[----:B------:R-:W-:Y:S01]  /*12270*/  FSEL R20, R20, -INF , !P0 ;  /* 0xff80000014147808 */ /* 0x000fe20004000000 */
[----:B------:R-:W-:Y:S01]  /*12280*/  LDSM.16.MT88.4 R96, [R181+0x2000] ;  /* 0x00200000b560783b */ /* 0x000fe20000004200 */
[----:B------:R-:W-:-:S02]  /*12290*/  ISETP.GT.AND P0, PT, R0, 0x19, P1 ;  /* 0x000000190000780c */ /* 0x000fc40000f04270 */
[----:B-1----:R-:W-:Y:S01]  /*122a0*/  FMNMX.FTZ R0, R3, R4, !PT ;  /* 0x0000000403007209 */ /* 0x002fe20007810000 */
[----:B------:R-:W-:Y:S01]  /*122b0*/  LDSM.16.MT88.4 R112, [R179+0x3000] ;  /* 0x00300000b370783b */ /* 0x000fe20000004200 */
[----:B------:R-:W-:Y:S02]  /*122c0*/  ISETP.LT.OR P0, PT, R2, 0x1a, P0 ;  /* 0x0000001a0200780c */ /* 0x000fe40000701670 */
[----:B------:R-:W-:Y:S01]  /*122d0*/  FMNMX.FTZ R2, R17, R5, !PT ;  /* 0x0000000511027209 */ /* 0x000fe20007810000 */
[----:B------:R-:W1:Y:S01]  /*122e0*/  SHFL.BFLY PT, R3, R0, 0x1, 0x1f ;  /* 0x0c201f0000037f89 */ /* 0x000e6200000e0000 */
[----:B------:R-:W-:Y:S02]  /*122f0*/  FSEL R11, R11, -INF , !P0 ;  /* 0xff8000000b0b7808 */ /* 0x000fe40004000000 */
[----:B------:R-:W-:Y:S01]  /*12300*/  FMNMX.FTZ R2, R20, R2, !PT ;  /* 0x0000000214027209 */ /* 0x000fe20007810000 */
[----:B-----5:R-:W-:Y:S03]  /*12310*/  LDSM.16.MT88.4 R108, [R180+0x3000] ;  /* 0x00300000b46c783b */ /* 0x020fe60000004200 */
[----:B------:R-:W-:Y:S01]  /*12320*/  FMNMX.FTZ R2, R11, R2, !PT ;  /* 0x000000020b027209 */ /* 0x000fe20007810000 */
[----:B------:R-:W-:Y:S04]  /*12330*/  LDSM.16.MT88.4 R100, [R181+0x3000] ;  /* 0x00300000b564783b */ /* 0x000fe80000004200 */
[----:B------:R-:W2:Y:S04]  /*12340*/  SHFL.BFLY PT, R4, R2, 0x2, 0x1f ;  /* 0x0c401f0002047f89 */ /* 0x000ea800000e0000 */
[----:B------:R-:W-:Y:S04]  /*12350*/  LDSM.16.MT88.4 R120, [R182+0x2800] ;  /* 0x00280000b678783b */ /* 0x000fe80000004200 */
[----:B------:R-:W-:Y:S01]  /*12360*/  LDSM.16.MT88.4 R116, [R180+0x2800] ;  /* 0x00280000b474783b */ /* 0x000fe20000004200 */
[----:B-1----:R-:W-:-:S03]  /*12370*/  FMNMX.FTZ R132, R0, R3, !PT ;  /* 0x0000000300847209 */ /* 0x002fc60007810000 */
[----:B------:R-:W-:Y:S01]  /*12380*/  LDSM.16.MT88.4 R200, [R181+0x2800] ;  /* 0x00280000b5c8783b */ /* 0x000fe20000004200 */
[C---:B------:R-:W-:Y:S01]  /*12390*/  FSETP.NEU.FTZ.AND P0, PT, R132.reuse, -INF , PT ;  /* 0xff8000008400780b */ /* 0x040fe20003f1d000 */
[----:B------:R-:W-:-:S05]  /*123a0*/  FMUL.FTZ R0, R132, c[0x0][0x2d0] ;  /* 0x0000b40084007a20 */ /* 0x000fca0000410000 */
[----:B------:R-:W-:Y:S02]  /*123b0*/  FSEL R0, R0, RZ, P0 ;  /* 0x000000ff00007208 */ /* 0x000fe40000000000 */
[----:B--2---:R-:W-:-:S03]  /*123c0*/  FMNMX.FTZ R2, R2, R4, !PT ;  /* 0x0000000402027209 */ /* 0x004fc60007810000 */
[--C-:B------:R-:W-:Y:S02]  /*123d0*/  FFMA.FTZ R3, R8, c[0x0][0x2d0], -R0.reuse ;  /* 0x0000b40008037a23 */ /* 0x100fe40000010800 */
[----:B------:R-:W1:Y:S02]  /*123e0*/  SHFL.BFLY PT, R4, R2, 0x1, 0x1f ;  /* 0x0c201f0002047f89 */ /* 0x000e6400000e0000 */
        /* <DEDUP_REMOVED lines=10> */
[----:B-1----:R-:W-:-:S05]  /*12490*/  FMUL.FTZ R2, R8, c[0x0][0x2d0] ;  /* 0x0000b40008027a20 */ /* 0x002fca0000410000 */
[----:B------:R-:W-:Y:S01]  /*124a0*/  FSEL R2, R2, RZ, P0 ;  /* 0x000000ff02027208 */ /* 0x000fe20000000000 */
[----:B--2---:R-:W-:-:S04]  /*124b0*/  FFMA.FTZ R3, R15, c[0x0][0x2d0], -R0 ;  /* 0x0000b4000f037a23 */ /* 0x004fc80000010800 */
[----:B------:R1:W-:Y:S02]  /*124c0*/  MUFU.EX2 R198, R3 ;  /* 0x0000000300c67308 */ /* 0x0003e40000000800 */
[----:B-1----:R-:W-:-:S06]  /*124d0*/  FFMA.FTZ R3, R16, c[0x0][0x2d0], -R0 ;  /* 0x0000b40010037a23 */ /* 0x002fcc0000010800 */
[----:B------:R1:W2:Y:S02]  /*124e0*/  MUFU.EX2 R234, R3 ;  /* 0x0000000300ea7308 */ /* 0x0002a40000000800 */
[--C-:B-1----:R-:W-:Y:S01]  /*124f0*/  FFMA.FTZ R3, R19, c[0x0][0x2d0], -R0.reuse ;  /* 0x0000b40013037a23 */ /* 0x102fe20000010800 */
[----:B--2---:R-:W-:Y:S01]  /*12500*/  F2FP.BF16.PACK_AB R128, R233, R234 ;  /* 0x000000eae980723e */ /* 0x004fe200000010ff */
[----:B------:R-:W-:-:S04]  /*12510*/  FFMA.FTZ R0, R21, c[0x0][0x2d0], -R0 ;  /* 0x0000b40015007a23 */ /* 0x000fc80000010800 */
[----:B------:R1:W-:Y:S08]  /*12520*/  MUFU.EX2 R211, R3 ;  /* 0x0000000300d37308 */ /* 0x0003f00000000800 */
[----:B------:R2:W3:Y:S01]  /*12530*/  MUFU.EX2 R208, R0 ;  /* 0x0000000000d07308 */ /* 0x0004e20000000800 */
[----:B-1----:R-:W-:Y:S01]  /*12540*/  FFMA.FTZ R3, R6, c[0x0][0x2d0], -R2 ;  /* 0x0000b40006037a23 */ /* 0x002fe20000010802 */
[----:B------:R-:W-:-:S06]  /*12550*/  F2FP.BF16.PACK_AB R6, R198, R199 ;  /* 0x000000c7c606723e */ /* 0x000fcc00000010ff */
[----:B------:R1:W-:Y:S01]  /*12560*/  MUFU.EX2 R134, R3 ;  /* 0x0000000300867308 */ /* 0x0003e20000000800 */
[--C-:B--2---:R-:W-:Y:S01]  /*12570*/  FFMA.FTZ R0, R13, c[0x0][0x2d0], -R2.reuse ;  /* 0x0000b4000d007a23 */ /* 0x104fe20000010802 */
[----:B---3--:R-:W-:Y:S01]  /*12580*/  F2FP.BF16.PACK_AB R130, R208, R211 ;  /* 0x000000d3d082723e */ /* 0x008fe200000010ff */
[----:B------:R-:W2:Y:S01]  /*12590*/  LDSM.16.MT88.4 R12, [R179+0x800] ;  /* 0x00080000b30c783b */ /* 0x000ea20000004200 */
[----:B-1----:R-:W-:-:S04]  /*125a0*/  FFMA.FTZ R3, R7, c[0x0][0x2d0], -R2 ;  /* 0x0000b40007037a23 */ /* 0x002fc80000010802 */
[----:B------:R1:W3:Y:S02]  /*125b0*/  MUFU.EX2 R133, R3 ;  /* 0x0000000300857308 */ /* 0x0002e40000000800 */
[----:B-1----:R-:W-:Y:S01]  /*125c0*/  FFMA.FTZ R3, R9, c[0x0][0x2d0], -R2 ;  /* 0x0000b40009037a23 */ /* 0x002fe20000010802 */
[----:B---3--:R-:W-:-:S05]  /*125d0*/  F2FP.BF16.PACK_AB R5, R133, R134 ;  /* 0x000000868505723e */ /* 0x008fca00000010ff */
[----:B------:R1:W-:Y:S02]  /*125e0*/  MUFU.EX2 R9, R3 ;  /* 0x0000000300097308 */ /* 0x0003e40000000800 */
[----:B-1----:R-:W-:-:S06]  /*125f0*/  FFMA.FTZ R3, R10, c[0x0][0x2d0], -R2 ;  /* 0x0000b4000a037a23 */ /* 0x002fcc0000010802 */
[----:B------:R1:W-:Y:S08]  /*12600*/  MUFU.EX2 R10, R0 ;  /* 0x00000000000a7308 */ /* 0x0003f00000000800 */
[----:B------:R-:W3:Y:S01]  /*12610*/  MUFU.EX2 R3, R3 ;  /* 0x0000000300037308 */ /* 0x000ee20000000800 */
[----:B-1----:R-:W-:Y:S02]  /*12620*/  FFMA.FTZ R0, R17, c[0x0][0x2d0], -R2 ;  /* 0x0000b40011007a23 */ /* 0x002fe40000010802 */
[----:B------:R-:W1:Y:S05]  /*12630*/  LDSM.16.MT88.4 R16, [R182] ;  /* 0x00000000b610783b */ /* 0x000e6a0000004200 */
[----:B------:R4:W2:Y:S01]  /*12640*/  MUFU.EX2 R135, R0 ;  /* 0x0000000000877308 */ /* 0x0008a20000000800 */
[----:B---3--:R-:W-:-:S07]  /*12650*/  F2FP.BF16.PACK_AB R7, R3, R9 ;  /* 0x000000090307723e */ /* 0x008fce00000010ff */
[----:B------:R-:W-:Y:S01]  /*12660*/  HMMA.16816.F32.BF16 R140, R4, R144, RZ ;  /* 0x00000090048c723c */ /* 0x000fe200000418ff */
[--C-:B----4-:R-:W-:Y:S01]  /*12670*/  FFMA.FTZ R0, R20, c[0x0][0x2d0], -R2.reuse ;  /* 0x0000b40014007a23 */ /* 0x110fe20000010802 */
[----:B--2---:R-:W-:Y:S01]  /*12680*/  F2FP.BF16.PACK_AB R129, R135, R10 ;  /* 0x0000000a8781723e */ /* 0x004fe200000010ff */
[----:B------:R-:W-:-:S05]  /*12690*/  FFMA.FTZ R2, R11, c[0x0][0x2d0], -R2 ;  /* 0x0000b4000b027a23 */ /* 0x000fca0000010802 */
[C---:B------:R-:W-:Y:S01]  /*126a0*/  HMMA.16816.F32.BF16 R144, R4.reuse, R146, RZ ;  /* 0x000000920490723c */ /* 0x040fe200000418ff */
[----:B------:R2:W-:Y:S07]  /*126b0*/  MUFU.EX2 R139, R0 ;  /* 0x00000000008b7308 */ /* 0x0005ee0000000800 */
[C---:B------:R-:W-:Y:S01]  /*126c0*/  HMMA.16816.F32.BF16 R36, R4.reuse, R40, RZ ;  /* 0x000000280424723c */ /* 0x040fe200000418ff */
[----:B------:R-:W3:Y:S07]  /*126d0*/  MUFU.EX2 R11, R2 ;  /* 0x00000002000b7308 */ /* 0x000eee0000000800 */
[----:B------:R-:W-:Y:S01]  /*126e0*/  HMMA.16816.F32.BF16 R40, R4, R42, RZ ;  /* 0x0000002a0428723c */ /* 0x000fe200000418ff */
[----:B--2---:R-:W-:-:S04]  /*126f0*/  FADD.FTZ R0, R134, R133 ;  /* 0x0000008586007221 */ /* 0x004fc80000010000 */
[----:B------:R-:W-:-:S03]  /*12700*/  FADD.FTZ R0, R9, R0 ;  /* 0x0000000009007221 */ /* 0x000fc60000010000 */
[----:B------:R-:W-:Y:S01]  /*12710*/  HMMA.16816.F32.BF16 R148, R4, R152, RZ ;  /* 0x000000980494723c */ /* 0x000fe200000418ff */
[----:B---3--:R-:W-:Y:S01]  /*12720*/  F2FP.BF16.PACK_AB R131, R11, R139 ;  /* 0x0000008b0b83723e */ /* 0x008fe200000010ff */
[----:B------:R-:W-:Y:S01]  /*12730*/  FADD.FTZ R2, R197, R195 ;  /* 0x000000c3c5027221 */ /* 0x000fe20000010000 */
[----:B------:R-:W-:Y:S01]  /*12740*/  IADD3 R195, R236, -0x2, RZ ;  /* 0xfffffffeecc37810 */ /* 0x000fe20007ffe0ff */
[----:B------:R-:W-:Y:S02]  /*12750*/  FADD.FTZ R0, R3, R0 ;  /* 0x0000000003007221 */ /* 0x000fe40000010000 */
[----:B------:R-:W-:Y:S02]  /*12760*/  FADD.FTZ R2, R199, R2 ;  /* 0x00000002c7027221 */ /* 0x000fe40000010000 */
[----:B------:R-:W-:Y:S01]  /*12770*/  HMMA.16816.F32.BF16 R140, R128, R12, R140 ;  /* 0x0000000c808c723c */ /* 0x000fe2000004188c */
[----:B------:R-:W-:Y:S02]  /*12780*/  FADD.FTZ R3, R10, R0 ;  /* 0x000000000a037221 */ /* 0x000fe40000010000 */
[----:B------:R-:W-:-:S02]  /*12790*/  FADD.FTZ R2, R198, R2 ;  /* 0x00000002c6027221 */ /* 0x000fc40000010000 */
[----:B------:R-:W-:Y:S02]  /*127a0*/  IMAD.MOV.U32 R0, RZ, RZ, R225 ;  /* 0x000000ffff007224 */ /* 0x000fe400078e00e1 */
[----:B------:R-:W-:Y:S01]  /*127b0*/  FADD.FTZ R3, R135, R3 ;  /* 0x0000000387037221 */ /* 0x000fe20000010000 */
[----:B------:R-:W-:Y:S01]  /*127c0*/  HMMA.16816.F32.BF16 R144, R128, R14, R144 ;  /* 0x0000000e8090723c */ /* 0x000fe20000041890 */
[----:B------:R-:W2:Y:S02]  /*127d0*/  LDSM.16.MT88.4 R12, [R182+0x800] ;  /* 0x00080000b60c783b */ /* 0x000ea40000004200 */
[----:B------:R-:W-:-:S05]  /*127e0*/  FADD.FTZ R3, R139, R3 ;  /* 0x000000038b037221 */ /* 0x000fca0000010000 */
[C---:B------:R-:W-:Y:S08]  /*127f0*/  HMMA.16816.F32.BF16 R152, R4.reuse, R154, RZ ;  /* 0x0000009a0498723c */ /* 0x040ff000000418ff */
[C---:B------:R-:W-:Y:S08]  /*12800*/  HMMA.16816.F32.BF16 R28, R4.reuse, R24, RZ ;  /* 0x00000018041c723c */ /* 0x040ff000000418ff */
[C---:B------:R-:W-:Y:S08]  /*12810*/  HMMA.16816.F32.BF16 R32, R4.reuse, R26, RZ ;  /* 0x0000001a0420723c */ /* 0x040ff000000418ff */
[C---:B------:R-:W-:Y:S08]  /*12820*/  HMMA.16816.F32.BF16 R48, R4.reuse, R44, RZ ;  /* 0x0000002c0430723c */ /* 0x040ff000000418ff */
[C---:B-1----:R-:W-:Y:S08]  /*12830*/  HMMA.16816.F32.BF16 R20, R4.reuse, R16, RZ ;  /* 0x000000100414723c */ /* 0x042ff000000418ff */
[C---:B------:R-:W-:Y:S08]  /*12840*/  HMMA.16816.F32.BF16 R60, R4.reuse, R46, RZ ;  /* 0x0000002e043c723c */ /* 0x040ff000000418ff */
[----:B------:R-:W-:Y:S08]  /*12850*/  HMMA.16816.F32.BF16 R16, R4, R18, RZ ;  /* 0x000000120410723c */ /* 0x000ff000000418ff */
[C---:B------:R-:W-:Y:S08]  /*12860*/  HMMA.16816.F32.BF16 R36, R128.reuse, R64, R36 ;  /* 0x000000408024723c */ /* 0x040ff00000041824 */
[C---:B------:R-:W-:Y:S01]  /*12870*/  HMMA.16816.F32.BF16 R40, R128.reuse, R66, R40 ;  /* 0x000000428028723c */ /* 0x040fe20000041828 */
[----:B------:R-:W1:Y:S07]  /*12880*/  LDSM.16.MT88.4 R64, [R181+0x1800] ;  /* 0x00180000b540783b */ /* 0x000e6e0000004200 */
[C---:B------:R-:W-:Y:S08]  /*12890*/  HMMA.16816.F32.BF16 R148, R128.reuse, R52, R148 ;  /* 0x000000348094723c */ /* 0x040ff00000041894 */
[C---:B------:R-:W-:Y:S08]  /*128a0*/  HMMA.16816.F32.BF16 R152, R128.reuse, R54, R152 ;  /* 0x000000368098723c */ /* 0x040ff00000041898 */
[C---:B------:R-:W-:Y:S08]  /*128b0*/  HMMA.16816.F32.BF16 R28, R128.reuse, R56, R28 ;  /* 0x00000038801c723c */ /* 0x040ff0000004181c */
[----:B------:R-:W-:Y:S08]  /*128c0*/  HMMA.16816.F32.BF16 R32, R128, R58, R32 ;  /* 0x0000003a8020723c */ /* 0x000ff00000041820 */
[C---:B------:R-:W-:Y:S08]  /*128d0*/  HMMA.16816.F32.BF16 R52, R4.reuse, R72, RZ ;  /* 0x000000480434723c */ /* 0x040ff000000418ff */
[----:B------:R-:W-:Y:S08]  /*128e0*/  HMMA.16816.F32.BF16 R56, R4, R74, RZ ;  /* 0x0000004a0438723c */ /* 0x000ff000000418ff */
[C---:B------:R-:W-:Y:S08]  /*128f0*/  HMMA.16816.F32.BF16 R44, R128.reuse, R68, R48 ;  /* 0x00000044802c723c */ /* 0x040ff00000041830 */
[C---:B------:R-:W-:Y:S08]  /*12900*/  HMMA.16816.F32.BF16 R48, R128.reuse, R70, R60 ;  /* 0x000000468030723c */ /* 0x040ff0000004183c */
[C---:B--2---:R-:W-:Y:S08]  /*12910*/  HMMA.16816.F32.BF16 R20, R128.reuse, R12, R20 ;  /* 0x0000000c8014723c */ /* 0x044ff00000041814 */
[----:B------:R-:W-:Y:S01]  /*12920*/  HMMA.16816.F32.BF16 R24, R128, R14, R16 ;  /* 0x0000000e8018723c */ /* 0x000fe20000041810 */
[----:B------:R-:W-:Y:S07]  /*12930*/  LDSM.16.MT88.4 R16, [R179+0x2800] ;  /* 0x00280000b310783b */ /* 0x000fee0000004200 */
[C---:B------:R-:W-:Y:S08]  /*12940*/  HMMA.16816.F32.BF16 R60, R4.reuse, R76, RZ ;  /* 0x0000004c043c723c */ /* 0x040ff000000418ff */
[----:B------:R-:W-:Y:S08]  /*12950*/  HMMA.16816.F32.BF16 R12, R4, R78, RZ ;  /* 0x0000004e040c723c */ /* 0x000ff000000418ff */
[C---:B------:R-:W-:Y:S08]  /*12960*/  HMMA.16816.F32.BF16 R52, R128.reuse, R84, R52 ;  /* 0x000000548034723c */ /* 0x040ff00000041834 */
[----:B------:R-:W-:Y:S08]  /*12970*/  HMMA.16816.F32.BF16 R56, R128, R86, R56 ;  /* 0x000000568038723c */ /* 0x000ff00000041838 */
[C---:B------:R-:W-:Y:S08]  /*12980*/  HMMA.16816.F32.BF16 R84, R4.reuse, R88, RZ ;  /* 0x000000580454723c */ /* 0x040ff000000418ff */
[C---:B------:R-:W-:Y:S08]  /*12990*/  HMMA.16816.F32.BF16 R88, R4.reuse, R90, RZ ;  /* 0x0000005a0458723c */ /* 0x040ff000000418ff */
[----:B------:R-:W-:Y:S08]  /*129a0*/  HMMA.16816.F32.BF16 R68, R4, R92, RZ ;  /* 0x0000005c0444723c */ /* 0x000ff000000418ff */
[----:B-1----:R-:W-:Y:S08]  /*129b0*/  HMMA.16816.F32.BF16 R60, R128, R64, R60 ;  /* 0x00000040803c723c */ /* 0x002ff0000004183c */
[C---:B------:R-:W-:Y:S08]  /*129c0*/  HMMA.16816.F32.BF16 R72, R4.reuse, R94, RZ ;  /* 0x0000005e0448723c */ /* 0x040ff000000418ff */
[C---:B------:R-:W-:Y:S08]  /*129d0*/  HMMA.16816.F32.BF16 R168, R4.reuse, R104, RZ ;  /* 0x0000006804a8723c */ /* 0x040ff000000418ff */
[----:B------:R-:W-:Y:S01]  /*129e0*/  HMMA.16816.F32.BF16 R172, R4, R106, RZ ;  /* 0x0000006a04ac723c */ /* 0x000fe200000418ff */
[----:B------:R-:W1:Y:S07]  /*129f0*/  LDSM.16.MT88.4 R104, [R179+0x3800] ;  /* 0x00380000b368783b */ /* 0x000e6e0000004200 */
[----:B------:R-:W-:Y:S08]  /*12a00*/  HMMA.16816.F32.BF16 R64, R128, R66, R12 ;  /* 0x000000428040723c */ /* 0x000ff0000004180c */
[C---:B------:R-:W-:Y:S08]  /*12a10*/  HMMA.16816.F32.BF16 R76, R4.reuse, R80, RZ ;  /* 0x00000050044c723c */ /* 0x040ff000000418ff */
[C---:B------:R-:W-:Y:S08]  /*12a20*/  HMMA.16816.F32.BF16 R92, R4.reuse, R96, RZ ;  /* 0x00000060045c723c */ /* 0x040ff000000418ff */
[C---:B------:R-:W-:Y:S08]  /*12a30*/  HMMA.16816.F32.BF16 R80, R4.reuse, R82, RZ ;  /* 0x000000520450723c */ /* 0x040ff000000418ff */
[C---:B------:R-:W-:Y:S08]  /*12a40*/  HMMA.16816.F32.BF16 R96, R4.reuse, R98, RZ ;  /* 0x000000620460723c */ /* 0x040ff000000418ff */
[C---:B------:R-:W-:Y:S08]  /*12a50*/  HMMA.16816.F32.BF16 R12, R4.reuse, R112, RZ ;  /* 0x00000070040c723c */ /* 0x040ff000000418ff */
[C---:B------:R-:W-:Y:S01]  /*12a60*/  HMMA.16816.F32.BF16 R124, R4.reuse, R114, RZ ;  /* 0x00000072047c723c */ /* 0x040fe200000418ff */
[----:B------:R-:W-:Y:S07]  /*12a70*/  LDSM.16.MT88.4 R112, [R180+0x3800] ;  /* 0x00380000b470783b */ /* 0x000fee0000004200 */
[C---:B------:R-:W-:Y:S08]  /*12a80*/  HMMA.16816.F32.BF16 R160, R4.reuse, R108, RZ ;  /* 0x0000006c04a0723c */ /* 0x040ff000000418ff */
[C---:B------:R-:W-:Y:S08]  /*12a90*/  HMMA.16816.F32.BF16 R164, R4.reuse, R110, RZ ;  /* 0x0000006e04a4723c */ /* 0x040ff000000418ff */
[C---:B------:R-:W-:Y:S08]  /*12aa0*/  HMMA.16816.F32.BF16 R204, R4.reuse, R100, RZ ;  /* 0x0000006404cc723c */ /* 0x040ff000000418ff */
[----:B------:R-:W-:Y:S01]  /*12ab0*/  HMMA.16816.F32.BF16 R228, R4, R102, RZ ;  /* 0x0000006604e4723c */ /* 0x000fe200000418ff */
[----:B------:R-:W2:Y:S07]  /*12ac0*/  LDSM.16.MT88.4 R4, [R181+0x3800] ;  /* 0x00380000b504783b */ /* 0x000eae0000004200 */
[C---:B------:R-:W-:Y:S08]  /*12ad0*/  HMMA.16816.F32.BF16 R84, R128.reuse, R120, R84 ;  /* 0x000000788054723c */ /* 0x040ff00000041854 */
[C---:B------:R-:W-:Y:S01]  /*12ae0*/  HMMA.16816.F32.BF16 R88, R128.reuse, R122, R88 ;  /* 0x0000007a8058723c */ /* 0x040fe20000041858 */
[----:B------:R-:W3:Y:S07]  /*12af0*/  LDSM.16.MT88.4 R120, [R182+0x3800] ;  /* 0x00380000b678783b */ /* 0x000eee0000004200 */
[C---:B-1----:R-:W-:Y:S08]  /*12b00*/  HMMA.16816.F32.BF16 R100, R128.reuse, R104, R12 ;  /* 0x000000688064723c */ /* 0x042ff0000004180c */
[C---:B------:R-:W-:Y:S08]  /*12b10*/  HMMA.16816.F32.BF16 R104, R128.reuse, R106, R124 ;  /* 0x0000006a8068723c */ /* 0x040ff0000004187c */
[C---:B------:R-:W-:Y:S08]  /*12b20*/  HMMA.16816.F32.BF16 R76, R128.reuse, R116, R76 ;  /* 0x00000074804c723c */ /* 0x040ff0000004184c */
[C---:B--2---:R-:W-:Y:S07]  /*12b30*/  HMMA.16816.F32.BF16 R124, R128.reuse, R4, R204 ;  /* 0x00000004807c723c */ /* 0x044fee00000418cc */
[----:B------:R-:W-:Y:S01]  /*12b40*/  FADD.FTZ R4, R234, R2 ;  /* 0x00000002ea047221 */ /* 0x000fe20000010000 */
[----:B------:R-:W-:Y:S01]  /*12b50*/  HMMA.16816.F32.BF16 R80, R128, R118, R80 ;  /* 0x000000768050723c */ /* 0x000fe20000041850 */
[----:B------:R-:W-:-:S04]  /*12b60*/  @P3 IMAD.HI.U32 R2, R225, c[0x0][0x2c8], RZ ;  /* 0x0000b200e1023a27 */ /* 0x000fc800078e00ff */
[----:B------:R-:W-:Y:S01]  /*12b70*/  FADD.FTZ R4, R233, R4 ;  /* 0x00000004e9047221 */ /* 0x000fe20000010000 */
[----:B------:R-:W-:Y:S01]  /*12b80*/  @P3 SHF.R.U32.HI R0, RZ, c[0x0][0x2cc], R2 ;  /* 0x0000b300ff003a19 */ /* 0x000fe20000011602 */
[----:B------:R-:W-:Y:S01]  /*12b90*/  IMAD.IADD R2, R212, 0x1, -R213 ;  /* 0x00000001d4027824 */ /* 0x000fe200078e0ad5 */
[C---:B------:R-:W-:Y:S01]  /*12ba0*/  HMMA.16816.F32.BF16 R108, R128.reuse, R112, R160 ;  /* 0x00000070806c723c */ /* 0x040fe200000418a0 */
[----:B------:R-:W-:Y:S02]  /*12bb0*/  FADD.FTZ R4, R211, R4 ;  /* 0x00000004d3047221 */ /* 0x000fe40000010000 */
[----:B------:R-:W-:Y:S02]  /*12bc0*/  IMAD.IADD R2, R2, 0x1, R0 ;  /* 0x0000000102027824 */ /* 0x000fe400078e0200 */
[----:B------:R-:W-:Y:S02]  /*12bd0*/  FADD.FTZ R208, R208, R4 ;  /* 0x00000004d0d07221 */ /* 0x000fe40000010000 */
[----:B------:R-:W-:Y:S01]  /*12be0*/  FADD.FTZ R207, R11, R3 ;  /* 0x000000030bcf7221 */ /* 0x000fe20000010000 */
[----:B---3--:R-:W-:Y:S01]  /*12bf0*/  HMMA.16816.F32.BF16 R116, R128, R120, R168 ;  /* 0x000000788074723c */ /* 0x008fe200000418a8 */
[----:B------:R-:W-:-:S07]  /*12c00*/  IADD3 R0, R2, c[0x0][0x328], RZ ;  /* 0x0000ca0002007a10 */ /* 0x000fce0007ffe0ff */
[C---:B------:R-:W-:Y:S08]  /*12c10*/  HMMA.16816.F32.BF16 R68, R128.reuse, R16, R68 ;  /* 0x000000108044723c */ /* 0x040ff00000041844 */
[C---:B------:R-:W-:Y:S08]  /*12c20*/  HMMA.16816.F32.BF16 R72, R128.reuse, R18, R72 ;  /* 0x000000128048723c */ /* 0x040ff00000041848 */
[C---:B------:R-:W-:Y:S08]  /*12c30*/  HMMA.16816.F32.BF16 R92, R128.reuse, R200, R92 ;  /* 0x000000c8805c723c */ /* 0x040ff0000004185c */
[C---:B------:R-:W-:Y:S08]  /*12c40*/  HMMA.16816.F32.BF16 R96, R128.reuse, R202, R96 ;  /* 0x000000ca8060723c */ /* 0x040ff00000041860 */
[C---:B------:R-:W-:Y:S08]  /*12c50*/  HMMA.16816.F32.BF16 R112, R128.reuse, R114, R164 ;  /* 0x000000728070723c */ /* 0x040ff000000418a4 */
[C---:B------:R-:W-:Y:S08]  /*12c60*/  HMMA.16816.F32.BF16 R120, R128.reuse, R122, R172 ;  /* 0x0000007a8078723c */ /* 0x040ff000000418ac */
[----:B------:R-:W-:Y:S01]  /*12c70*/  HMMA.16816.F32.BF16 R128, R128, R6, R228 ;  /* 0x000000068080723c */ /* 0x000fe200000418e4 */
[----:B------:R-:W-:Y:S07]  /*12c80*/  @!P2 BRA `(.L_x_697) ;  /* 0x000001100000a947 */ /* 0x000fee0003800000 */
        /* <DEDUP_REMOVED lines=11> */
.L_x_699:
[----:B------:R-:W-:-:S13]  /*12d40*/  ISETP.NE.AND P0, PT, R4, 0x1, PT ;  /* 0x000000010400780c */ /* 0x000fda0003f05270 */
[----:B------:R-:W-:-:S05]  /*12d50*/  @P0 IMAD.HI.U32 R2, R3, c[0x0][0x330], RZ ;  /* 0x0000cc0003020a27 */ /* 0x000fca00078e00ff */
[----:B------:R-:W-:Y:S02]  /*12d60*/  @P0 SHF.R.U32.HI R3, RZ, c[0x0][0x334], R2 ;  /* 0x0000cd00ff030a19 */ /* 0x000fe40000011602 */
.L_x_700:
[----:B------:R-:W-:Y:S05]  /*12d70*/  BSYNC B0 ;  /* 0x0000000000007941 */ /* 0x000fea0003800000 */
.L_x_698:
[----:B------:R-:W-:-:S05]  /*12d80*/  IMAD R3, R3, R4, c[0x0][0x32c] ;  /* 0x0000cb0003037624 */ /* 0x000fca00078e0204 */
[----:B------:R-:W-:-:S04]  /*12d90*/  IMNMX R0, R0, R3, PT ;  /* 0x0000000300007217 */ /* 0x000fc80003800200 */
.L_x_697:
[----:B------:R-:W-:-:S04]  /*12da0*/  SHF.R.S32.HI R2, RZ, 0x1f, R0 ;  /* 0x0000001fff027819 */ /* 0x000fc80000011400 */
[----:B------:R-:W-:-:S04]  /*12db0*/  LEA.HI R0, R2, R0, RZ, 0x5 ;  /* 0x0000000002007211 */ /* 0x000fc800078f28ff */
[----:B------:R-:W-:-:S04]  /*12dc0*/  SHF.R.S32.HI R0, RZ, 0x5, R0 ;  /* 0x00000005ff007819 */ /* 0x000fc80000011400 */
[----:B------:R-:W-:-:S04]  /*12dd0*/  IMNMX R206, R209, R0, !PT ;  /* 0x00000000d1ce7217 */ /* 0x000fc80007800200 */
[----:B------:R-:W-:-:S13]  /*12de0*/  ISETP.GE.AND P0, PT, R195, R206, PT ;  /* 0x000000cec300720c */ /* 0x000fda0003f06270 */
[----:B------:R-:W-:Y:S05]  /*12df0*/  @!P0 BRA `(.L_x_701) ;  /* 0x000027a000008947 */ /* 0x000fea0003800000 */
[----:B------:R-:W-:Y:S02]  /*12e00*/  MOV R134, R8 ;  /* 0x0000000800867202 */ /* 0x000fe40000000f00 */
[----:B------:R-:W-:Y:S02]  /*12e10*/  MOV R133, R132 ;  /* 0x0000008400857202 */ /* 0x000fe40000000f00 */
[----:B------:R-:W-:-:S04]  /*12e20*/  MOV R197, R195 ;  /* 0x000000c300c57202 */ /* 0x000fc80000000f00 */
.L_x_710:
[----:B------:R-:W-:Y:S01]  /*12e30*/  ISETP.GT.AND P1, PT, R209, R197, PT ;  /* 0x000000c5d100720c */ /* 0x000fe20003f24270 */
[----:B------:R-:W-:Y:S04]  /*12e40*/  DEPBAR.LE SB0, 0x0 ;  /* 0x000080000000791a */ /* 0x000fe80000000000 */
[----:B------:R-:W-:Y:S01]  /*12e50*/  WARPSYNC 0xffffffff ;  /* 0xffffffff00007948 */ /* 0x000fe20003800000 */
[----:B------:R-:W-:Y:S01]  /*12e60*/  BAR.SYNC.DEFER_BLOCKING 0x0 ;  /* 0x0000000000007b1d */ /* 0x000fe20000010000 */
[----:B------:R-:W-:Y:S02]  /*12e70*/  LOP3.LUT P3, RZ, R215, 0x1, RZ, 0xc0, !PT ;  /* 0x00000001d7ff7812 */ /* 0x000fe4000786c0ff */
[----:B------:R-:W-:Y:S04]  /*12e80*/  MOV R195, c[0x0][0x2c4] ;  /* 0x0000b10000c37a02 */ /* 0x000fe80000000f00 */
[----:B------:R-:W-:Y:S01]  /*12e90*/  @!P1 SHF.R.S32.HI R0, RZ, 0x1f, R197 ;  /* 0x0000001fff009819 */ /* 0x000fe200000114c5 */
[C---:B------:R-:W-:Y:S04]  /*12ea0*/  @!P1 IMAD.WIDE.U32 R2, R197.reuse, c[0x0][0x208], RZ ;  /* 0x00008200c5029a25 */ /* 0x040fe800078e00ff */
[----:B------:R-:W-:Y:S01]  /*12eb0*/  @!P1 IMAD R0, R0, c[0x0][0x208], RZ ;  /* 0x0000820000009a24 */ /* 0x000fe200078e02ff */
[C---:B------:R-:W-:Y:S03]  /*12ec0*/  @!P1 LEA R4, P0, R2.reuse, R222, 0x5 ;  /* 0x000000de02049211 */ /* 0x040fe600078028ff */
[----:B------:R-:W-:Y:S05]  /*12ed0*/  @!P1 IMAD R0, R197, c[0x0][0x20c], R0 ;  /* 0x00008300c5009a24 */ /* 0x000fea00078e0200 */
[----:B------:R-:W-:Y:S01]  /*12ee0*/  @!P1 IADD3 R0, R3, R0, RZ ;  /* 0x0000000003009210 */ /* 0x000fe20007ffe0ff */
[----:B------:R-:W-:Y:S03]  /*12ef0*/  LDSM.16.M88.4 R16, [R183] ;  /* 0x00000000b710783b */ /* 0x000fe60000000200 */
[----:B------:R-:W-:Y:S01]  /*12f00*/  @!P1 LEA.HI.X R6, R2, R224, R0, 0x5, P0 ;  /* 0x000000e002069211 */ /* 0x000fe200000f2c00 */
[----:B------:R-:W-:Y:S01]  /*12f10*/  ULDC UR4, c[0x0][0x324] ;  /* 0x0000c90000047ab9 */ /* 0x000fe20000000800 */
[C---:B------:R-:W-:Y:S01]  /*12f20*/  ISETP.GT.AND P0, PT, R197.reuse, R209, PT ;  /* 0x000000d1c500720c */ /* 0x040fe20003f04270 */
[----:B------:R-:W-:Y:S01]  /*12f30*/  ULOP3.LUT UR4, URZ, UR4, URZ, 0x33, !UPT ;  /* 0x000000043f047292 */ /* 0x000fe2000f8e333f */
[----:B------:R-:W1:Y:S05]  /*12f40*/  LDSM.16.M88.4 R8, [R178] ;  /* 0x00000000b208783b */ /* 0x000e6a0000000200 */
[----:B------:R-:W2:Y:S05]  /*12f50*/  LDSM.16.M88.4 R160, [R178+0x800] ;  /* 0x00080000b2a0783b */ /* 0x000eaa0000000200 */
[----:B------:R-:W-:Y:S01]  /*12f60*/  LDSM.16.M88.4 R164, [R184] ;  /* 0x00000000b8a4783b */ /* 0x000fe20000000200 */
[----:B------:R-:W-:Y:S04]  /*12f70*/  @P0 IADD3 R0, R197, -0x1, RZ ;  /* 0xffffffffc5000810 */ /* 0x000fe80007ffe0ff */
[----:B------:R-:W-:Y:S01]  /*12f80*/  @P0 SHF.R.S32.HI R2, RZ, 0x1f, R0 ;  /* 0x0000001fff020819 */ /* 0x000fe20000011400 */
[----:B------:R-:W3:Y:S04]  /*12f90*/  LDSM.16.M88.4 R168, [R187] ;  /* 0x00000000bba8783b */ /* 0x000ee80000000200 */
[----:B------:R-:W-:Y:S01]  /*12fa0*/  @P0 IMAD R5, R2, c[0x0][0x1e0], RZ ;  /* 0x0000780002050a24 */ /* 0x000fe200078e02ff */
[----:B------:R-:W4:Y:S01]  /*12fb0*/  LDSM.16.M88.4 R172, [R189] ;  /* 0x00000000bdac783b */ /* 0x000f220000000200 */
[C---:B------:R-:W-:Y:S04]  /*12fc0*/  @P0 IMAD.WIDE.U32 R2, R0.reuse, c[0x0][0x1e0], RZ ;  /* 0x0000780000020a25 */ /* 0x040fe800078e00ff */
[----:B------:R-:W-:Y:S04]  /*12fd0*/  @P0 IMAD R0, R0, c[0x0][0x1e4], R5 ;  /* 0x0000790000000a24 */ /* 0x000fe800078e0205 */
[----:B------:R-:W-:Y:S01]  /*12fe0*/  @P0 IMAD.IADD R3, R3, 0x1, R0 ;  /* 0x0000000103030824 */ /* 0x000fe200078e0200 */
[C---:B------:R-:W-:Y:S04]  /*12ff0*/  @P0 LEA R0, P2, R2.reuse, R220, 0x5 ;  /* 0x000000dc02000211 */ /* 0x040fe800078428ff */
[----:B------:R-:W-:Y:S02]  /*13000*/  @P0 LEA.HI.X R5, R2, R219, R3, 0x5, P2 ;  /* 0x000000db02050211 */ /* 0x000fe400010f2c03 */
[C---:B------:R-:W-:Y:S04]  /*13010*/  @!P1 LEA R2, P2, R4.reuse, c[0x0][0x1f8], 0x1 ;  /* 0x00007e0004029a11 */ /* 0x040fe800078408ff */
[----:B------:R-:W-:Y:S02]  /*13020*/  @!P1 LEA.HI.X R3, R4, c[0x0][0x1fc], R6, 0x1, P2 ;  /* 0x00007f0004039a11 */ /* 0x000fe400010f0c06 */
[C---:B------:R-:W-:Y:S03]  /*13030*/  @P0 LEA R198, P2, R0.reuse, c[0x0][0x1c8], 0x1 ;  /* 0x0000720000c60a11 */ /* 0x040fe600078408ff */
[----:B------:R-:W-:Y:S01]  /*13040*/  @!PT LDS RZ, [RZ] ;  /* 0x00000000fffff984 */ /* 0x000fe20000000800 */
[----:B------:R-:W-:Y:S01]  /*13050*/  @!PT LDS RZ, [RZ] ;  /* 0x00000000fffff984 */ /* 0x000fe20000000800 */
[----:B------:R-:W-:Y:S01]  /*13060*/  @!PT LDS RZ, [RZ] ;  /* 0x00000000fffff984 */ /* 0x000fe20000000800 */
[----:B------:R5:W-:Y:S01]  /*13070*/  @!P1 LDGSTS.E.BYPASS.LTC128B.128 [R196+0x8080], [R2.64], !P3 ;  /* 0x0808000002c49fae */ /* 0x000be2000d901d46 */
[----:B------:R-:W-:Y:S02]  /*13080*/  @P0 LEA.HI.X R199, R0, c[0x0][0x1cc], R5, 0x1, P2 ;  /* 0x0000730000c70a11 */ /* 0x000fe400010f0c05 */
[C---:B-1----:R-:W-:Y:S02]  /*13090*/  HMMA.16816.F32.BF16 R4, R16.reuse, R8, RZ ;  /* 0x000000081004723c */ /* 0x042fe400000418ff */
[----:B------:R5:W-:Y:S01]  /*130a0*/  @!P1 LDGSTS.E.BYPASS.LTC128B.128 [R196+0x9080], [R2.64+0x80], !P6 ;  /* 0x0908008002c49fae */ /* 0x000be2000f101d46 */
[----:B------:R-:W-:Y:S01]  /*130b0*/  ISETP.NE.AND P2, PT, R195, 0x1, PT ;  /* 0x00000001c300780c */ /* 0x000fe20003f45270 */
[----:B------:R-:W-:Y:S03]  /*130c0*/  IMAD.MOV.U32 R195, RZ, RZ, c[0x0][0x32c] ;  /* 0x0000cb00ffc37624 */ /* 0x000fe600078e00ff */
[----:B------:R5:W-:Y:S01]  /*130d0*/  @!P1 LDGSTS.E.BYPASS.LTC128B.128 [R196+0xa080], [R2.64+0x100], !P5 ;  /* 0x0a08010002c49fae */ /* 0x000be2000e901d46 */
[C---:B------:R-:W-:Y:S04]  /*130e0*/  HMMA.16816.F32.BF16 R8, R16.reuse, R10, RZ ;  /* 0x0000000a1008723c */ /* 0x040fe800000418ff */
[----:B------:R5:W-:Y:S04]  /*130f0*/  @!P1 LDGSTS.E.BYPASS.LTC128B.128 [R196+0xb080], [R2.64+0x180], !P4 ;  /* 0x0b08018002c49fae */ /* 0x000be8000e101d46 */
[C---:B--2---:R-:W-:Y:S01]  /*13100*/  HMMA.16816.F32.BF16 R12, R16.reuse, R160, RZ ;  /* 0x000000a0100c723c */ /* 0x044fe200000418ff */
[----:B------:R-:W0:Y:S07]  /*13110*/  LDGDEPBAR ;  /* 0x00000000000079af */ /* 0x000e2e0000000000 */
[----:B------:R-:W-:Y:S01]  /*13120*/  HMMA.16816.F32.BF16 R16, R16, R162, RZ ;  /* 0x000000a21010723c */ /* 0x000fe200000418ff */
[----:B------:R-:W-:Y:S07]  /*13130*/  LDSM.16.M88.4 R160, [R186] ;  /* 0x00000000baa0783b */ /* 0x000fee0000000200 */
[C---:B---3--:R-:W-:Y:S08]  /*13140*/  HMMA.16816.F32.BF16 R4, R164.reuse, R168, R4 ;  /* 0x000000a8a404723c */ /* 0x048ff00000041804 */
[C---:B------:R-:W-:Y:S01]  /*13150*/  HMMA.16816.F32.BF16 R8, R164.reuse, R170, R8 ;  /* 0x000000aaa408723c */ /* 0x040fe20000041808 */
[----:B------:R-:W1:Y:S07]  /*13160*/  LDSM.16.M88.4 R168, [R177] ;  /* 0x00000000b1a8783b */ /* 0x000e6e0000000200 */
[C---:B----4-:R-:W-:Y:S08]  /*13170*/  HMMA.16816.F32.BF16 R12, R164.reuse, R172, R12 ;  /* 0x000000aca40c723c */ /* 0x050ff0000004180c */
[----:B------:R-:W-:Y:S01]  /*13180*/  HMMA.16816.F32.BF16 R16, R164, R174, R16 ;  /* 0x000000aea410723c */ /* 0x000fe20000041810 */
[----:B------:R-:W2:Y:S05]  /*13190*/  LDSM.16.M88.4 R164, [R177+0x800] ;  /* 0x00080000b1a4783b */ /* 0x000eaa0000000200 */
[----:B------:R-:W-:Y:S02]  /*131a0*/  LDSM.16.M88.4 R172, [R176+-0x3000] ;  /* 0xffd00000b0ac783b */ /* 0x000fe40000000200 */
[C---:B-1----:R-:W-:Y:S08]  /*131b0*/  HMMA.16816.F32.BF16 R4, R160.reuse, R168, R4 ;  /* 0x000000a8a004723c */ /* 0x042ff00000041804 */
[C---:B------:R-:W-:Y:S01]  /*131c0*/  HMMA.16816.F32.BF16 R8, R160.reuse, R170, R8 ;  /* 0x000000aaa008723c */ /* 0x040fe20000041808 */
[----:B------:R-:W1:Y:S07]  /*131d0*/  LDSM.16.M88.4 R168, [R185] ;  /* 0x00000000b9a8783b */ /* 0x000e6e0000000200 */
[C---:B--2---:R-:W-:Y:S08]  /*131e0*/  HMMA.16816.F32.BF16 R12, R160.reuse, R164, R12 ;  /* 0x000000a4a00c723c */ /* 0x044ff0000004180c */
[----:B------:R-:W-:Y:S01]  /*131f0*/  HMMA.16816.F32.BF16 R16, R160, R166, R16 ;  /* 0x000000a6a010723c */ /* 0x000fe20000041810 */
[----:B------:R-:W2:Y:S05]  /*13200*/  LDSM.16.M88.4 R160, [R176+-0x2800] ;  /* 0xffd80000b0a0783b */ /* 0x000eaa0000000200 */
[----:B------:R-:W-:Y:S02]  /*13210*/  LDSM.16.M88.4 R164, [R183+0x4000] ;  /* 0x00400000b7a4783b */ /* 0x000fe40000000200 */
[C---:B-1----:R-:W-:Y:S08]  /*13220*/  HMMA.16816.F32.BF16 R4, R168.reuse, R172, R4 ;  /* 0x000000aca804723c */ /* 0x042ff00000041804 */
[C---:B------:R-:W-:Y:S01]  /*13230*/  HMMA.16816.F32.BF16 R8, R168.reuse, R174, R8 ;  /* 0x000000aea808723c */ /* 0x040fe20000041808 */
[----:B------:R-:W1:Y:S07]  /*13240*/  LDSM.16.M88.4 R172, [R178+0x1000] ;  /* 0x00100000b2ac783b */ /* 0x000e6e0000000200 */
[C---:B--2---:R-:W-:Y:S08]  /*13250*/  HMMA.16816.F32.BF16 R12, R168.reuse, R160, R12 ;  /* 0x000000a0a80c723c */ /* 0x044ff0000004180c */
[----:B------:R-:W-:Y:S01]  /*13260*/  HMMA.16816.F32.BF16 R16, R168, R162, R16 ;  /* 0x000000a2a810723c */ /* 0x000fe20000041810 */
[----:B------:R-:W2:Y:S05]  /*13270*/  LDSM.16.M88.4 R160, [R178+0x1800] ;  /* 0x00180000b2a0783b */ /* 0x000eaa0000000200 */
[----:B------:R-:W-:Y:S02]  /*13280*/  LDSM.16.M88.4 R168, [R184+0x4000] ;  /* 0x00400000b8a8783b */ /* 0x000fe40000000200 */
[C---:B-1----:R-:W-:Y:S08]  /*13290*/  HMMA.16816.F32.BF16 R4, R164.reuse, R172, R4 ;  /* 0x000000aca404723c */ /* 0x042ff00000041804 */
[C---:B------:R-:W-:Y:S01]  /*132a0*/  HMMA.16816.F32.BF16 R8, R164.reuse, R174, R8 ;  /* 0x000000aea408723c */ /* 0x040fe20000041808 */
[----:B------:R-:W1:Y:S07]  /*132b0*/  LDSM.16.M88.4 R172, [R191] ;  /* 0x00000000bfac783b */ /* 0x000e6e0000000200 */
[C---:B--2---:R-:W-:Y:S08]  /*132c0*/  HMMA.16816.F32.BF16 R12, R164.reuse, R160, R12 ;  /* 0x000000a0a40c723c */ /* 0x044ff0000004180c */
[----:B------:R-:W-:Y:S01]  /*132d0*/  HMMA.16816.F32.BF16 R16, R164, R162, R16 ;  /* 0x000000a2a410723c */ /* 0x000fe20000041810 */
[----:B------:R-:W2:Y:S05]  /*132e0*/  LDSM.16.M88.4 R160, [R190] ;  /* 0x00000000bea0783b */ /* 0x000eaa0000000200 */
        /* <DEDUP_REMOVED lines=10> */
[----:B------:R-:W1:Y:S07]  /*13390*/  LDSM.16.M88.4 R172, [R176+-0x2000] ;  /* 0xffe00000b0ac783b */ /* 0x000e6e0000000200 */
        /* <DEDUP_REMOVED lines=58> */
[----:B------:R-:W2:Y:S01]  /*13740*/  LDSM.16.M88.4 R160, [R176+0x800] ;  /* 0x00080000b0a0783b */ /* 0x000ea20000000200 */
[----:B------:R-:W-:Y:S04]  /*13750*/  DEPBAR.LE SB0, 0x0 ;  /* 0x000080000000791a */ /* 0x000fe80000000000 */
[----:B------:R-:W-:Y:S02]  /*13760*/  BAR.SYNC.DEFER_BLOCKING 0x0 ;  /* 0x0000000000007b1d */ /* 0x000fe40000010000 */
[C---:B-1----:R-:W-:Y:S08]  /*13770*/  HMMA.16816.F32.BF16 R4, R168.reuse, R172, R4 ;  /* 0x000000aca804723c */ /* 0x042ff00000041804 */
[C---:B------:R-:W-:Y:S08]  /*13780*/  HMMA.16816.F32.BF16 R8, R168.reuse, R174, R8 ;  /* 0x000000aea808723c */ /* 0x040ff00000041808 */
[C---:B--2---:R-:W-:Y:S08]  /*13790*/  HMMA.16816.F32.BF16 R12, R168.reuse, R160, R12 ;  /* 0x000000a0a80c723c */ /* 0x044ff0000004180c */
[----:B------:R-:W-:Y:S01]  /*137a0*/  FMUL.FTZ R0, R4, c[0x0][0x320] ;  /* 0x0000c80004007a20 */ /* 0x000fe20000410000 */
[----:B------:R-:W-:Y:S03]  /*137b0*/  HMMA.16816.F32.BF16 R16, R168, R162, R16 ;  /* 0x000000a2a810723c */ /* 0x000fe60000041810 */
[----:B------:R1:W2:Y:S01]  /*137c0*/  MUFU.TANH R165, R0 ;  /* 0x0000000000a57308 */ /* 0x0002a20000002400 */
[----:B------:R-:W-:Y:S01]  /*137d0*/  @!PT LDS RZ, [RZ] ;  /* 0x00000000fffff984 */ /* 0x000fe20000000800 */
[----:B------:R-:W-:Y:S01]  /*137e0*/  @!PT LDS RZ, [RZ] ;  /* 0x00000000fffff984 */ /* 0x000fe20000000800 */
[----:B------:R-:W-:Y:S01]  /*137f0*/  @!PT LDS RZ, [RZ] ;  /* 0x00000000fffff984 */ /* 0x000fe20000000800 */
[----:B------:R3:W-:Y:S01]  /*13800*/  @P0 LDGSTS.E.BYPASS.LTC128B.128 [R196+0xc080], [R198.64], !P3 ;  /* 0x0c080000c6c40fae */ /* 0x0007e2000d901d46 */
[----:B------:R-:W-:Y:S04]  /*13810*/  IMAD.IADD R4, R226, 0x1, R225 ;  /* 0x00000001e2047824 */ /* 0x000fe800078e02e1 */
[----:B------:R3:W-:Y:S05]  /*13820*/  @P0 LDGSTS.E.BYPASS.LTC128B.128 [R196+0xd080], [R198.64+0x80], !P6 ;  /* 0x0d080080c6c40fae */ /* 0x0007ea000f101d46 */
[----:B------:R3:W-:Y:S05]  /*13830*/  @P0 LDGSTS.E.BYPASS.LTC128B.128 [R196+0xe080], [R198.64+0x100], !P5 ;  /* 0x0e080100c6c40fae */ /* 0x0007ea000e901d46 */
[----:B------:R3:W-:Y:S05]  /*13840*/  @P0 LDGSTS.E.BYPASS.LTC128B.128 [R196+0xf080], [R198.64+0x180], !P4 ;  /* 0x0f080180c6c40fae */ /* 0x0007ea000e101d46 */
[----:B------:R-:W0:Y:S01]  /*13850*/  LDGDEPBAR ;  /* 0x00000000000079af */ /* 0x000e220000000000 */
[----:B-----5:R-:W-:Y:S02]  /*13860*/  FMUL.FTZ R2, R17, c[0x0][0x320] ;  /* 0x0000c80011027a20 */ /* 0x020fe40000410000 */
[----:B-1----:R-:W-:Y:S01]  /*13870*/  FMUL.FTZ R0, R5, c[0x0][0x320] ;  /* 0x0000c80005007a20 */ /* 0x002fe20000410000 */
[----:B------:R-:W-:Y:S03]  /*13880*/  SHF.L.U32 R5, R197, 0x5, RZ ;  /* 0x00000005c5057819 */ /* 0x000fe600000006ff */
[----:B------:R1:W4:Y:S02]  /*13890*/  MUFU.TANH R164, R0 ;  /* 0x0000000000a47308 */ /* 0x0003240000002400 */
        /* <DEDUP_REMOVED lines=13> */
[----:B------:R1:W1:Y:S10]  /*13970*/  MUFU.TANH R12, R2 ;  /* 0x00000002000c7308 */ /* 0x0002740000002400 */
[----:B------:R5:W2:Y:S01]  /*13980*/  MUFU.TANH R135, R0 ;  /* 0x0000000000877308 */ /* 0x000aa20000002400 */
[----:B-1----:R-:W-:Y:S02]  /*13990*/  FMUL.FTZ R2, R19, c[0x0][0x320] ;  /* 0x0000c80013027a20 */ /* 0x002fe40000410000 */
[----:B-----5:R-:W-:Y:S07]  /*139a0*/  FMUL.FTZ R0, R13, c[0x0][0x320] ;  /* 0x0000c8000d007a20 */ /* 0x020fee0000410000 */
[----:B------:R1:W1:Y:S02]  /*139b0*/  MUFU.TANH R132, R0 ;  /* 0x0000000000847308 */ /* 0x0002640000002400 */
[----:B-1----:R-:W-:Y:S08]  /*139c0*/  FMUL.FTZ R0, R14, c[0x0][0x320] ;  /* 0x0000c8000e007a20 */ /* 0x002ff00000410000 */
[----:B------:R1:W1:Y:S02]  /*139d0*/  MUFU.TANH R139, R0 ;  /* 0x00000000008b7308 */ /* 0x0002640000002400 */
[----:B-1----:R-:W-:Y:S08]  /*139e0*/  FMUL.FTZ R0, R15, c[0x0][0x320] ;  /* 0x0000c8000f007a20 */ /* 0x002ff00000410000 */
[----:B------:R1:W1:Y:S02]  /*139f0*/  MUFU.TANH R15, R0 ;  /* 0x00000000000f7308 */ /* 0x0002640000002400 */
[----:B-1----:R-:W-:Y:S08]  /*13a00*/  FMUL.FTZ R0, R16, c[0x0][0x320] ;  /* 0x0000c80010007a20 */ /* 0x002ff00000410000 */
[----:B------:R-:W1:Y:S10]  /*13a10*/  MUFU.TANH R16, R2 ;  /* 0x0000000200107308 */ /* 0x000e740000002400 */
[----:B------:R5:W1:Y:S02]  /*13a20*/  MUFU.TANH R13, R0 ;  /* 0x00000000000d7308 */ /* 0x000a640000002400 */
[----:B-----5:R-:W-:Y:S05]  /*13a30*/  @P2 IMAD.HI.U32 R0, R4, c[0x0][0x2c8], RZ ;  /* 0x0000b20004002a27 */ /* 0x020fea00078e00ff */
[----:B------:R-:W-:Y:S01]  /*13a40*/  @P2 SHF.R.U32.HI R4, RZ, c[0x0][0x2cc], R0 ;  /* 0x0000b300ff042a19 */ /* 0x000fe20000011600 */
[----:B------:R-:W-:Y:S01]  /*13a50*/  FMUL.FTZ R0, R18, c[0x0][0x320] ;  /* 0x0000c80012007a20 */ /* 0x000fe20000410000 */
[----:B------:R-:W-:Y:S03]  /*13a60*/  ISETP.GE.AND P2, PT, R195, 0x1, PT ;  /* 0x00000001c300780c */ /* 0x000fe60003f46270 */
[----:B------:R5:W1:Y:S01]  /*13a70*/  MUFU.TANH R14, R0 ;  /* 0x00000000000e7308 */ /* 0x000a620000002400 */
[----:B------:R-:W1:Y:S01]  /*13a80*/  SHFL.IDX PT, R3, R4, RZ, 0x1c1f ;  /* 0x001c1fff04037589 */ /* 0x000e6200000e0000 */
[----:B-----5:R-:W-:Y:S04]  /*13a90*/  IADD3 R0, -R210, 0x1, -R5 ;  /* 0x00000001d2007810 */ /* 0x020fe80007ffe905 */
[----:B------:R-:W-:Y:S04]  /*13aa0*/  IADD3 R0, -R213, R0, R212 ;  /* 0x00000000d5007210 */ /* 0x000fe80007ffe1d4 */
[C---:B------:R-:W-:Y:S02]  /*13ab0*/  IADD3 R7, R0.reuse, c[0x0][0x328], RZ ;  /* 0x0000ca0000077a10 */ /* 0x040fe40007ffe0ff */
[----:B------:R-:W-:Y:S02]  /*13ac0*/  IADD3 R6, R0, UR4, RZ ;  /* 0x0000000400067c10 */ /* 0x000fe4000fffe0ff */
[-C--:B-1----:R-:W-:Y:S02]  /*13ad0*/  IADD3 R2, R7, R3.reuse, RZ ;  /* 0x0000000307027210 */ /* 0x082fe40007ffe0ff */
[----:B------:R-:W-:Y:S01]  /*13ae0*/  IADD3 R0, R6, R3, RZ ;  /* 0x0000000306007210 */ /* 0x000fe20007ffe0ff */
[----:B------:R-:W-:-:S05]  /*13af0*/  @!P2 BRA `(.L_x_702) ;  /* 0x000001800000a947 */ /* 0x000fca0003800000 */
[----:B--234-:R-:W-:Y:S01]  /*13b00*/  IADD3 R3, -R213, R212, R3 ;  /* 0x000000d4d5037210 */ /* 0x01cfe20007ffe103 */
        /* <DEDUP_REMOVED lines=12> */
.L_x_704:
[----:B------:R-:W-:Y:S04]  /*13bd0*/  MOV R8, c[0x0][0x32c] ;  /* 0x0000cb0000087a02 */ /* 0x000fe80000000f00 */
[----:B------:R-:W-:Y:S11]  /*13be0*/  ISETP.NE.AND P0, PT, R8, 0x1, PT ;  /* 0x000000010800780c */ /* 0x000ff60003f05270 */
[----:B------:R-:W-:Y:S02]  /*13bf0*/  @!UPT UIADD3 URZ, URZ, URZ, URZ ;  /* 0x0000003f3f3ff290 */ /* 0x000fe4000fffe03f */
[----:B------:R-:W-:Y:S05]  /*13c00*/  @P0 IMAD.HI.U32 R8, R3, c[0x0][0x330], RZ ;  /* 0x0000cc0003080a27 */ /* 0x000fea00078e00ff */
[----:B------:R-:W-:Y:S02]  /*13c10*/  @P0 SHF.R.U32.HI R3, RZ, c[0x0][0x334], R8 ;  /* 0x0000cd00ff030a19 */ /* 0x000fe40000011608 */
.L_x_705:
[----:B------:R-:W-:Y:S05]  /*13c20*/  BSYNC B0 ;  /* 0x0000000000007941 */ /* 0x000fea0003800000 */
.L_x_703:
[----:B------:R-:W-:Y:S04]  /*13c30*/  IMAD R3, R3, c[0x0][0x32c], -R5 ;  /* 0x0000cb0003037a24 */ /* 0x000fe800078e0a05 */
[----:B------:R-:W-:Y:S05]  /*13c40*/  IMAD.IADD R3, R3, 0x1, -R210 ;  /* 0x0000000103037824 */ /* 0x000fea00078e0ad2 */
[----:B------:R-:W-:Y:S02]  /*13c50*/  IADD3 R8, R3, c[0x0][0x32c], RZ ;  /* 0x0000cb0003087a10 */ /* 0x000fe40007ffe0ff */
[----:B------:R-:W-:Y:S02]  /*13c60*/  IMNMX R0, R0, R3, !PT ;  /* 0x0000000300007217 */ /* 0x000fe40007800200 */
[----:B------:R-:W-:Y:S02]  /*13c70*/  IMNMX R2, R2, R8, PT ;  /* 0x0000000802027217 */ /* 0x000fe40003800200 */
.L_x_702:
[----:B--234-:R-:W-:Y:S01]  /*13c80*/  ISETP.GT.AND P1, PT, R197, -0x1, PT ;  /* 0xffffffffc500780c */ /* 0x01cfe20003f24270 */
[----:B------:R-:W1:Y:S03]  /*13c90*/  SHFL.IDX PT, R3, R4, 0x1, 0x1c1f ;  /* 0x003c1f0004037f89 */ /* 0x000e6600000e0000 */
[----:B------:R-:W-:Y:S04]  /*13ca0*/  ISETP.GT.AND P0, PT, R0, RZ, P1 ;  /* 0x000000ff0000720c */ /* 0x000fe80000f04270 */
[----:B------:R-:W-:Y:S04]  /*13cb0*/  ISETP.LT.OR P0, PT, R2, 0x1, P0 ;  /* 0x000000010200780c */ /* 0x000fe80000701670 */
[----:B------:R-:W-:Y:S02]  /*13cc0*/  FSEL R8, R165, -INF , !P0 ;  /* 0xff800000a5087808 */ /* 0x000fe40004000000 */
[----:B------:R-:W-:Y:S04]  /*13cd0*/  ISETP.GT.AND P0, PT, R0, 0x1, P1 ;  /* 0x000000010000780c */ /* 0x000fe80000f04270 */
        /* <DEDUP_REMOVED lines=17> */
[----:B------:R-:W-:Y:S01]  /*13df0*/  ISETP.GT.AND P0, PT, R0, 0x19, P1 ;  /* 0x000000190000780c */ /* 0x000fe20000f04270 */
[--C-:B-1----:R-:W-:Y:S03]  /*13e00*/  IMAD.IADD R0, R6, 0x1, R3.reuse ;  /* 0x0000000106007824 */ /* 0x102fe600078e0203 */
[----:B------:R-:W-:Y:S01]  /*13e10*/  ISETP.LT.OR P0, PT, R2, 0x1a, P0 ;  /* 0x0000001a0200780c */ /* 0x000fe20000701670 */
[----:B------:R-:W-:Y:S03]  /*13e20*/  IMAD.IADD R2, R7, 0x1, R3 ;  /* 0x0000000107027824 */ /* 0x000fe600078e0203 */
[----:B------:R-:W-:Y:S01]  /*13e30*/  FSEL R174, R12, -INF , !P0 ;  /* 0xff8000000cae7808 */ /* 0x000fe20004000000 */
        /* <DEDUP_REMOVED lines=14> */
.L_x_708:
[----:B------:R-:W-:Y:S04]  /*13f20*/  MOV R4, c[0x0][0x32c] ;  /* 0x0000cb0000047a02 */ /* 0x000fe80000000f00 */
[----:B------:R-:W-:Y:S11]  /*13f30*/  ISETP.NE.AND P0, PT, R4, 0x1, PT ;  /* 0x000000010400780c */ /* 0x000ff60003f05270 */
[----:B------:R-:W-:Y:S02]  /*13f40*/  @!UPT UIADD3 URZ, URZ, URZ, URZ ;  /* 0x0000003f3f3ff290 */ /* 0x000fe4000fffe03f */
[----:B------:R-:W-:Y:S05]  /*13f50*/  @P0 IMAD.HI.U32 R4, R3, c[0x0][0x330], RZ ;  /* 0x0000cc0003040a27 */ /* 0x000fea00078e00ff */
[----:B------:R-:W-:Y:S02]  /*13f60*/  @P0 SHF.R.U32.HI R3, RZ, c[0x0][0x334], R4 ;  /* 0x0000cd00ff030a19 */ /* 0x000fe40000011604 */
.L_x_709:
[----:B------:R-:W-:Y:S05]  /*13f70*/  BSYNC B0 ;  /* 0x0000000000007941 */ /* 0x000fea0003800000 */
.L_x_707:
[----:B------:R-:W-:Y:S04]  /*13f80*/  IMAD R5, R3, c[0x0][0x32c], -R5 ;  /* 0x0000cb0003057a24 */ /* 0x000fe800078e0a05 */
[----:B------:R-:W-:Y:S05]  /*13f90*/  IMAD.IADD R3, R5, 0x1, -R210 ;  /* 0x0000000105037824 */ /* 0x000fea00078e0ad2 */
[----:B------:R-:W-:Y:S02]  /*13fa0*/  IADD3 R4, R3, c[0x0][0x32c], RZ ;  /* 0x0000cb0003047a10 */ /* 0x000fe40007ffe0ff */
[----:B------:R-:W-:Y:S02]  /*13fb0*/  IMNMX R0, R0, R3, !PT ;  /* 0x0000000300007217 */ /* 0x000fe40007800200 */
[----:B------:R-:W-:Y:S02]  /*13fc0*/  IMNMX R2, R2, R4, PT ;  /* 0x0000000402027217 */ /* 0x000fe40003800200 */
.L_x_706:
[----:B------:R-:W-:Y:S02]  /*13fd0*/  FMNMX.FTZ R3, R8, R133, !PT ;  /* 0x0000008508037209 */ /* 0x000fe40007810000 */
[----:B------:R-:W-:Y:S02]  /*13fe0*/  ISETP.GT.AND P0, PT, R0, RZ, P1 ;  /* 0x000000ff0000720c */ /* 0x000fe40000f04270 */
[----:B------:R-:W-:Y:S02]  /*13ff0*/  FMNMX.FTZ R3, R10, R3, !PT ;  /* 0x000000030a037209 */ /* 0x000fe40007810000 */
[----:B------:R-:W-:Y:S02]  /*14000*/  ISETP.LT.OR P0, PT, R2, 0x1, P0 ;  /* 0x000000010200780c */ /* 0x000fe40000701670 */
[----:B------:R-:W-:Y:S02]  /*14010*/  FMNMX.FTZ R3, R9, R3, !PT ;  /* 0x0000000309037209 */ /* 0x000fe40007810000 */
[----:B------:R-:W-:Y:S02]  /*14020*/  FSEL R4, R173, -INF , !P0 ;  /* 0xff800000ad047808 */ /* 0x000fe40004000000 */
[----:B------:R-:W-:Y:S02]  /*14030*/  ISETP.GT.AND P0, PT, R0, 0x1, P1 ;  /* 0x000000010000780c */ /* 0x000fe40000f04270 */
        /* <DEDUP_REMOVED lines=9> */
[----:B------:R-:W-:Y:S02]  /*140d0*/  FMNMX.FTZ R3, R174, R3, !PT ;  /* 0x00000003ae037209 */ /* 0x000fe40007810000 */
[----:B------:R-:W-:Y:S02]  /*140e0*/  ISETP.GT.AND P0, PT, R0, 0x9, P1 ;  /* 0x000000090000780c */ /* 0x000fe40000f04270 */
[----:B------:R-:W-:Y:S01]  /*140f0*/  FMNMX.FTZ R12, R4, R134, !PT ;  /* 0x00000086040c7209 */ /* 0x000fe20007810000 */
[----:B------:R-:W1:Y:S01]  /*14100*/  SHFL.BFLY PT, R13, R3, 0x2, 0x1f ;  /* 0x0c401f00030d7f89 */ /* 0x000e6200000e0000 */
[----:B------:R-:W-:Y:S02]  /*14110*/  ISETP.LT.OR P0, PT, R2, 0xa, P0 ;  /* 0x0000000a0200780c */ /* 0x000fe40000701670 */
[----:B------:R-:W-:Y:S02]  /*14120*/  FMNMX.FTZ R12, R6, R12, !PT ;  /* 0x0000000c060c7209 */ /* 0x000fe40007810000 */
[----:B------:R-:W-:Y:S02]  /*14130*/  FSEL R7, R166, -INF , !P0 ;  /* 0xff800000a6077808 */ /* 0x000fe40004000000 */
[----:B------:R-:W-:Y:S01]  /*14140*/  ISETP.GT.AND P0, PT, R0, 0x10, P1 ;  /* 0x000000100000780c */ /* 0x000fe20000f04270 */
[----:B------:R-:W-:Y:S01]  /*14150*/  LDSM.16.MT88.4 R164, [R180] ;  /* 0x00000000b4a4783b */ /* 0x000fe20000004200 */
[----:B------:R-:W-:Y:S02]  /*14160*/  FMNMX.FTZ R12, R5, R12, !PT ;  /* 0x0000000c050c7209 */ /* 0x000fe40007810000 */
[----:B------:R-:W-:Y:S02]  /*14170*/  ISETP.LT.OR P0, PT, R2, 0x11, P0 ;  /* 0x000000110200780c */ /* 0x000fe40000701670 */
[----:B------:R-:W-:Y:S02]  /*14180*/  FMNMX.FTZ R12, R7, R12, !PT ;  /* 0x0000000c070c7209 */ /* 0x000fe40007810000 */
[----:B------:R-:W-:Y:S02]  /*14190*/  FSEL R171, R139, -INF , !P0 ;  /* 0xff8000008bab7808 */ /* 0x000fe40004000000 */
[----:B------:R-:W-:Y:S04]  /*141a0*/  ISETP.GT.AND P0, PT, R0, 0x11, P1 ;  /* 0x000000110000780c */ /* 0x000fe80000f04270 */
[----:B------:R-:W-:Y:S04]  /*141b0*/  ISETP.LT.OR P0, PT, R2, 0x12, P0 ;  /* 0x000000120200780c */ /* 0x000fe80000701670 */
[----:B------:R-:W-:Y:S02]  /*141c0*/  FSEL R172, R15, -INF , !P0 ;  /* 0xff8000000fac7808 */ /* 0x000fe40004000000 */
[----:B------:R-:W-:Y:S04]  /*141d0*/  ISETP.GT.AND P0, PT, R0, 0x18, P1 ;  /* 0x000000180000780c */ /* 0x000fe80000f04270 */
[----:B------:R-:W-:Y:S04]  /*141e0*/  ISETP.LT.OR P0, PT, R2, 0x19, P0 ;  /* 0x000000190200780c */ /* 0x000fe80000701670 */
[----:B------:R-:W-:Y:S02]  /*141f0*/  FSEL R173, R14, -INF , !P0 ;  /* 0xff8000000ead7808 */ /* 0x000fe40004000000 */
[----:B------:R-:W-:Y:S02]  /*14200*/  ISETP.GT.AND P0, PT, R0, 0x19, P1 ;  /* 0x000000190000780c */ /* 0x000fe40000f04270 */
[----:B------:R-:W-:Y:S02]  /*14210*/  FMNMX.FTZ R0, R171, R12, !PT ;  /* 0x0000000cab007209 */ /* 0x000fe40007810000 */
[----:B------:R-:W-:Y:S02]  /*14220*/  ISETP.LT.OR P0, PT, R2, 0x1a, P0 ;  /* 0x0000001a0200780c */ /* 0x000fe40000701670 */
[----:B------:R-:W-:Y:S02]  /*14230*/  FMNMX.FTZ R0, R172, R0, !PT ;  /* 0x00000000ac007209 */ /* 0x000fe40007810000 */
[----:B------:R-:W-:Y:S02]  /*14240*/  FSEL R135, R16, -INF , !P0 ;  /* 0xff80000010877808 */ /* 0x000fe40004000000 */
[----:B------:R-:W-:Y:S02]  /*14250*/  FMNMX.FTZ R0, R173, R0, !PT ;  /* 0x00000000ad007209 */ /* 0x000fe40007810000 */
[----:B-1----:R-:W-:Y:S02]  /*14260*/  FMNMX.FTZ R3, R3, R13, !PT ;  /* 0x0000000d03037209 */ /* 0x002fe40007810000 */
[----:B------:R-:W-:Y:S03]  /*14270*/  FMNMX.FTZ R0, R135, R0, !PT ;  /* 0x0000000087007209 */ /* 0x000fe60007810000 */
[----:B------:R-:W1:Y:S08]  /*14280*/  SHFL.BFLY PT, R12, R3, 0x1, 0x1f ;  /* 0x0c201f00030c7f89 */ /* 0x000e7000000e0000 */
[----:B------:R-:W2:Y:S01]  /*14290*/  SHFL.BFLY PT, R2, R0, 0x2, 0x1f ;  /* 0x0c401f0000027f89 */ /* 0x000ea200000e0000 */
[----:B-1----:R-:W-:Y:S07]  /*142a0*/  FMNMX.FTZ R132, R3, R12, !PT ;  /* 0x0000000c03847209 */ /* 0x002fee0007810000 */
[----:B------:R-:W-:Y:S01]  /*142b0*/  LDSM.16.MT88.4 R12, [R179] ;  /* 0x00000000b30c783b */ /* 0x000fe20000004200 */
[C---:B------:R-:W-:Y:S01]  /*142c0*/  FSETP.NEU.FTZ.AND P0, PT, R132.reuse, -INF , PT ;  /* 0xff8000008400780b */ /* 0x040fe20003f1d000 */
[----:B------:R-:W-:Y:S01]  /*142d0*/  FMUL.FTZ R3, R132, c[0x0][0x2d0] ;  /* 0x0000b40084037a20 */ /* 0x000fe20000410000 */
[----:B--2---:R-:W-:Y:S04]  /*142e0*/  FMNMX.FTZ R2, R0, R2, !PT ;  /* 0x0000000200027209 */ /* 0x004fe80007810000 */
[----:B------:R-:W-:Y:S02]  /*142f0*/  FSEL R139, R3, RZ, P0 ;  /* 0x000000ff038b7208 */ /* 0x000fe40000000000 */
[----:B------:R-:W1:Y:S03]  /*14300*/  SHFL.BFLY PT, R3, R2, 0x1, 0x1f ;  /* 0x0c201f0002037f89 */ /* 0x000e6600000e0000 */
[--C-:B------:R-:W-:Y:S02]  /*14310*/  FFMA.FTZ R0, R8, c[0x0][0x2d0], -R139.reuse ;  /* 0x0000b40008007a23 */ /* 0x100fe4000001088b */
[--C-:B------:R-:W-:Y:S02]  /*14320*/  FFMA.FTZ R11, R11, c[0x0][0x2d0], -R139.reuse ;  /* 0x0000b4000b0b7a23 */ /* 0x100fe4000001088b */
[----:B------:R2:W-:Y:S10]  /*14330*/  MUFU.EX2 R205, R0 ;  /* 0x0000000000cd7308 */ /* 0x0005f40000000800 */
[----:B------:R-:W-:Y:S01]  /*14340*/  MUFU.EX2 R202, R11 ;  /* 0x0000000b00ca7308 */ /* 0x000fe20000000800 */
[----:B-1----:R-:W-:Y:S05]  /*14350*/  FMNMX.FTZ R3, R2, R3, !PT ;  /* 0x0000000302037209 */ /* 0x002fea0007810000 */
[----:B------:R-:W-:Y:S02]  /*14360*/  FMUL.FTZ R8, R3, c[0x0][0x2d0] ;  /* 0x0000b40003087a20 */ /* 0x000fe40000410000 */
[--C-:B--2---:R-:W-:Y:S04]  /*14370*/  FFMA.FTZ R0, R10, c[0x0][0x2d0], -R139.reuse ;  /* 0x0000b4000a007a23 */ /* 0x104fe8000001088b */
[----:B------:R1:W2:Y:S02]  /*14380*/  MUFU.EX2 R204, R0 ;  /* 0x0000000000cc7308 */ /* 0x0002a40000000800 */
[----:B-1----:R-:W-:Y:S01]  /*14390*/  FFMA.FTZ R0, R9, c[0x0][0x2d0], -R139 ;  /* 0x0000b40009007a23 */ /* 0x002fe2000001088b */
[----:B--2---:R-:W-:Y:S07]  /*143a0*/  F2FP.BF16.PACK_AB R160, R204, R205 ;  /* 0x000000cdcca0723e */ /* 0x004fee00000010ff */
[----:B------:R1:W2:Y:S02]  /*143b0*/  MUFU.EX2 R203, R0 ;  /* 0x0000000000cb7308 */ /* 0x0002a40000000800 */
[----:B-1----:R-:W-:Y:S02]  /*143c0*/  FSEL R0, R132, RZ, P0 ;  /* 0x000000ff84007208 */ /* 0x002fe40000000000 */
[----:B------:R-:W-:Y:S02]  /*143d0*/  FSETP.NEU.FTZ.AND P0, PT, R3, -INF , PT ;  /* 0xff8000000300780b */ /* 0x000fe40003f1d000 */
[----:B--2---:R-:W-:Y:S01]  /*143e0*/  F2FP.BF16.PACK_AB R162, R202, R203 ;  /* 0x000000cbcaa2723e */ /* 0x004fe200000010ff */
[----:B------:R-:W-:Y:S01]  /*143f0*/  FADD.FTZ R0, -R0, R133 ;  /* 0x0000008500007221 */ /* 0x000fe20000010100 */
[----:B------:R-:W-:Y:S03]  /*14400*/  FSEL R133, R8, RZ, P0 ;  /* 0x000000ff08857208 */ /* 0x000fe60000000000 */
[----:B------:R-:W-:Y:S02]  /*14410*/  FMUL.FTZ R0, R0, c[0x0][0x2d0] ;  /* 0x0000b40000007a20 */ /* 0x000fe40000410000 */
[--C-:B------:R-:W-:Y:S02]  /*14420*/  FFMA.FTZ R4, R4, c[0x0][0x2d0], -R133.reuse ;  /* 0x0000b40004047a23 */ /* 0x100fe40000010885 */
[----:B------:R1:W2:Y:S01]  /*14430*/  MUFU.EX2 R2, R0 ;  /* 0x0000000000027308 */ /* 0x0002a20000000800 */
[--C-:B------:R-:W-:Y:S09]  /*14440*/  FFMA.FTZ R7, R7, c[0x0][0x2d0], -R133.reuse ;  /* 0x0000b40007077a23 */ /* 0x100ff20000010885 */
[----:B------:R3:W-:Y:S10]  /*14450*/  MUFU.EX2 R199, R4 ;  /* 0x0000000400c77308 */ /* 0x0007f40000000800 */
[----:B------:R-:W-:Y:S01]  /*14460*/  MUFU.EX2 R175, R7 ;  /* 0x0000000700af7308 */ /* 0x000fe20000000800 */
[--C-:B-1----:R-:W-:Y:S02]  /*14470*/  FFMA.FTZ R0, R6, c[0x0][0x2d0], -R133.reuse ;  /* 0x0000b40006007a23 */ /* 0x102fe40000010885 */
[C---:B--2---:R-:W-:Y:S02]  /*14480*/  FMUL.FTZ R8, R2.reuse, R144 ;  /* 0x0000009002087220 */ /* 0x044fe40000410000 */
[C---:B------:R-:W-:Y:S05]  /*14490*/  FMUL.FTZ R9, R2.reuse, R145 ;  /* 0x0000009102097220 */ /* 0x040fea0000410000 */
[----:B------:R-:W1:Y:S01]  /*144a0*/  MUFU.EX2 R198, R0 ;  /* 0x0000000000c67308 */ /* 0x000e620000000800 */
[C---:B------:R-:W-:Y:S02]  /*144b0*/  FMUL.FTZ R16, R2.reuse, R152 ;  /* 0x0000009802107220 */ /* 0x040fe40000410000 */
[C---:B------:R-:W-:Y:S02]  /*144c0*/  FMUL.FTZ R17, R2.reuse, R153 ;  /* 0x0000009902117220 */ /* 0x040fe40000410000 */
[C---:B---3--:R-:W-:Y:S02]  /*144d0*/  FMUL.FTZ R4, R2.reuse, R140 ;  /* 0x0000008c02047220 */ /* 0x048fe40000410000 */
        /* <DEDUP_REMOVED lines=10> */
[----:B------:R-:W-:Y:S02]  /*14580*/  FFMA.FTZ R0, R5, c[0x0][0x2d0], -R133 ;  /* 0x0000b40005007a23 */ /* 0x000fe40000010885 */
[C---:B------:R-:W-:Y:S02]  /*14590*/  FMUL.FTZ R5, R2.reuse, R141 ;  /* 0x0000008d02057220 */ /* 0x040fe40000410000 */
[----:B------:R1:W2:Y:S01]  /*145a0*/  MUFU.EX2 R195, R0 ;  /* 0x0000000000c37308 */ /* 0x0002a20000000800 */
        /* <DEDUP_REMOVED lines=12> */
[----:B-1----:R-:W-:Y:S01]  /*14670*/  FSEL R0, R3, RZ, P0 ;  /* 0x000000ff03007208 */ /* 0x002fe20000000000 */
[C---:B------:R-:W-:Y:S01]  /*14680*/  FMUL.FTZ R61, R2.reuse, R61 ;  /* 0x0000003d023d7220 */ /* 0x040fe20000410000 */
[----:B--2---:R-:W-:Y:S01]  /*14690*/  F2FP.BF16.PACK_AB R163, R175, R195 ;  /* 0x000000c3afa3723e */ /* 0x004fe200000010ff */
[----:B------:R-:W-:Y:S01]  /*146a0*/  FMUL.FTZ R64, R2, R64 ;  /* 0x0000004002407220 */ /* 0x000fe20000410000 */
[----:B------:R-:W-:Y:S01]  /*146b0*/  ISETP.GT.AND P0, PT, R197, R206, PT ;  /* 0x000000cec500720c */ /* 0x000fe20003f04270 */
[----:B------:R-:W-:Y:S02]  /*146c0*/  FADD.FTZ R0, -R0, R134 ;  /* 0x0000008600007221 */ /* 0x000fe40000010100 */
[----:B------:R-:W-:Y:S02]  /*146d0*/  FMUL.FTZ R65, R2, R65 ;  /* 0x0000004102417220 */ /* 0x000fe40000410000 */
[----:B------:R-:W-:Y:S02]  /*146e0*/  FMUL.FTZ R0, R0, c[0x0][0x2d0] ;  /* 0x0000b40000007a20 */ /* 0x000fe40000410000 */
[C---:B------:R-:W-:Y:S02]  /*146f0*/  FMUL.FTZ R68, R2.reuse, R68 ;  /* 0x0000004402447220 */ /* 0x040fe40000410000 */
[C---:B------:R-:W-:Y:S02]  /*14700*/  FMUL.FTZ R69, R2.reuse, R69 ;  /* 0x0000004502457220 */ /* 0x040fe40000410000 */
        /* <DEDUP_REMOVED lines=13> */
[C---:B-1----:R-:W-:Y:S02]  /*147e0*/  FMUL.FTZ R6, R0.reuse, R142 ;  /* 0x0000008e00067220 */ /* 0x042fe40000410000 */
[C---:B------:R-:W-:Y:S02]  /*147f0*/  FMUL.FTZ R7, R0.reuse, R143 ;  /* 0x0000008f00077220 */ /* 0x040fe40000410000 */
[----:B------:R-:W1:Y:S01]  /*14800*/  LDSM.16.MT88.4 R140, [R182] ;  /* 0x00000000b68c783b */ /* 0x000e620000004200 */
[C---:B------:R-:W-:Y:S02]  /*14810*/  FMUL.FTZ R10, R0.reuse, R146 ;  /* 0x00000092000a7220 */ /* 0x040fe40000410000 */
[C---:B------:R-:W-:Y:S02]  /*14820*/  FMUL.FTZ R11, R0.reuse, R147 ;  /* 0x00000093000b7220 */ /* 0x040fe40000410000 */
[C---:B------:R-:W-:Y:S03]  /*14830*/  HMMA.16816.F32.BF16 R4, R160.reuse, R12, R4 ;  /* 0x0000000ca004723c */ /* 0x040fe60000041804 */
[----:B------:R-:W2:Y:S02]  /*14840*/  LDSM.16.MT88.4 R144, [R181] ;  /* 0x00000000b590783b */ /* 0x000ea40000004200 */
[----:B------:R-:W-:Y:S02]  /*14850*/  FMUL.FTZ R18, R0, R154 ;  /* 0x0000009a00127220 */ /* 0x000fe40000410000 */
[C---:B------:R-:W-:Y:S01]  /*14860*/  FMUL.FTZ R12, R2.reuse, R148 ;  /* 0x00000094020c7220 */ /* 0x040fe20000410000 */
[C---:B------:R-:W-:Y:S04]  /*14870*/  HMMA.16816.F32.BF16 R8, R160.reuse, R14, R8 ;  /* 0x0000000ea008723c */ /* 0x040fe80000041808 */
[----:B------:R-:W-:Y:S02]  /*14880*/  FMUL.FTZ R13, R2, R149 ;  /* 0x00000095020d7220 */ /* 0x000fe40000410000 */
[C---:B------:R-:W-:Y:S02]  /*14890*/  FMUL.FTZ R19, R0.reuse, R155 ;  /* 0x0000009b00137220 */ /* 0x040fe40000410000 */
[C---:B------:R-:W-:Y:S01]  /*148a0*/  FMUL.FTZ R14, R0.reuse, R150 ;  /* 0x00000096000e7220 */ /* 0x040fe20000410000 */
[----:B------:R-:W-:Y:S03]  /*148b0*/  LDSM.16.MT88.4 R152, [R180+0x800] ;  /* 0x00080000b498783b */ /* 0x000fe60000004200 */
[C---:B------:R-:W-:Y:S02]  /*148c0*/  FMUL.FTZ R15, R0.reuse, R151 ;  /* 0x00000097000f7220 */ /* 0x040fe40000410000 */
[C---:B------:R-:W-:Y:S02]  /*148d0*/  FMUL.FTZ R22, R0.reuse, R22 ;  /* 0x0000001600167220 */ /* 0x040fe40000410000 */
[C---:B------:R-:W-:Y:S01]  /*148e0*/  FMUL.FTZ R23, R0.reuse, R23 ;  /* 0x0000001700177220 */ /* 0x040fe20000410000 */
[----:B------:R-:W3:Y:S01]  /*148f0*/  LDSM.16.MT88.4 R148, [R179+0x1000] ;  /* 0x00100000b394783b */ /* 0x000ee20000004200 */
[C---:B------:R-:W-:Y:S01]  /*14900*/  FMUL.FTZ R26, R0.reuse, R26 ;  /* 0x0000001a001a7220 */ /* 0x040fe20000410000 */
[C---:B------:R-:W-:Y:S03]  /*14910*/  HMMA.16816.F32.BF16 R12, R160.reuse, R164, R12 ;  /* 0x000000a4a00c723c */ /* 0x040fe6000004180c */
[C---:B------:R-:W-:Y:S02]  /*14920*/  FMUL.FTZ R27, R0.reuse, R27 ;  /* 0x0000001b001b7220 */ /* 0x040fe40000410000 */
[C---:B------:R-:W-:Y:S02]  /*14930*/  FMUL.FTZ R30, R0.reuse, R30 ;  /* 0x0000001e001e7220 */ /* 0x040fe40000410000 */
[C---:B------:R-:W-:Y:S01]  /*14940*/  FMUL.FTZ R31, R0.reuse, R31 ;  /* 0x0000001f001f7220 */ /* 0x040fe20000410000 */
[C---:B------:R-:W-:Y:S01]  /*14950*/  HMMA.16816.F32.BF16 R16, R160.reuse, R166, R16 ;  /* 0x000000a6a010723c */ /* 0x040fe20000041810 */
[----:B------:R-:W-:Y:S03]  /*14960*/  LDSM.16.MT88.4 R164, [R182+0x800] ;  /* 0x00080000b6a4783b */ /* 0x000fe60000004200 */
[C---:B------:R-:W-:Y:S02]  /*14970*/  FMUL.FTZ R34, R0.reuse, R34 ;  /* 0x0000002200227220 */ /* 0x040fe40000410000 */
[C---:B------:R-:W-:Y:S02]  /*14980*/  FMUL.FTZ R35, R0.reuse, R35 ;  /* 0x0000002300237220 */ /* 0x040fe40000410000 */
[C---:B-1----:R-:W-:Y:S04]  /*14990*/  HMMA.16816.F32.BF16 R20, R160.reuse, R140, R20 ;  /* 0x0000008ca014723c */ /* 0x042fe80000041814 */
[C---:B------:R-:W-:Y:S02]  /*149a0*/  FMUL.FTZ R38, R0.reuse, R38 ;  /* 0x0000002600267220 */ /* 0x040fe40000410000 */
[C---:B------:R-:W-:Y:S02]  /*149b0*/  FMUL.FTZ R39, R0.reuse, R39 ;  /* 0x0000002700277220 */ /* 0x040fe40000410000 */
[C---:B------:R-:W-:Y:S01]  /*149c0*/  HMMA.16816.F32.BF16 R24, R160.reuse, R142, R24 ;  /* 0x0000008ea018723c */ /* 0x040fe20000041818 */
[----:B------:R-:W1:Y:S03]  /*149d0*/  LDSM.16.MT88.4 R140, [R180+0x1000] ;  /* 0x00100000b48c783b */ /* 0x000e660000004200 */
[C---:B------:R-:W-:Y:S02]  /*149e0*/  FMUL.FTZ R42, R0.reuse, R42 ;  /* 0x0000002a002a7220 */ /* 0x040fe40000410000 */
[C---:B------:R-:W-:Y:S02]  /*149f0*/  FMUL.FTZ R43, R0.reuse, R43 ;  /* 0x0000002b002b7220 */ /* 0x040fe40000410000 */
[C---:B--2---:R-:W-:Y:S04]  /*14a00*/  HMMA.16816.F32.BF16 R28, R160.reuse, R144, R28 ;  /* 0x00000090a01c723c */ /* 0x044fe8000004181c */
[C---:B------:R-:W-:Y:S02]  /*14a10*/  FMUL.FTZ R46, R0.reuse, R46 ;  /* 0x0000002e002e7220 */ /* 0x040fe40000410000 */
[C---:B------:R-:W-:Y:S02]  /*14a20*/  FMUL.FTZ R47, R0.reuse, R47 ;  /* 0x0000002f002f7220 */ /* 0x040fe40000410000 */
[C---:B------:R-:W-:Y:S01]  /*14a30*/  HMMA.16816.F32.BF16 R32, R160.reuse, R146, R32 ;  /* 0x00000092a020723c */ /* 0x040fe20000041820 */
[----:B------:R-:W2:Y:S03]  /*14a40*/  LDSM.16.MT88.4 R144, [R182+0x1000] ;  /* 0x00100000b690783b */ /* 0x000ea60000004200 */
[C---:B------:R-:W-:Y:S02]  /*14a50*/  FMUL.FTZ R50, R0.reuse, R50 ;  /* 0x0000003200327220 */ /* 0x040fe40000410000 */
[C---:B------:R-:W-:Y:S02]  /*14a60*/  FMUL.FTZ R51, R0.reuse, R51 ;  /* 0x0000003300337220 */ /* 0x040fe40000410000 */
[C---:B---3--:R-:W-:Y:S04]  /*14a70*/  HMMA.16816.F32.BF16 R36, R160.reuse, R148, R36 ;  /* 0x00000094a024723c */ /* 0x048fe80000041824 */
[C---:B------:R-:W-:Y:S02]  /*14a80*/  FMUL.FTZ R54, R0.reuse, R54 ;  /* 0x0000003600367220 */ /* 0x040fe40000410000 */
[C---:B------:R-:W-:Y:S02]  /*14a90*/  FMUL.FTZ R55, R0.reuse, R55 ;  /* 0x0000003700377220 */ /* 0x040fe40000410000 */
[C---:B------:R-:W-:Y:S01]  /*14aa0*/  HMMA.16816.F32.BF16 R40, R160.reuse, R150, R40 ;  /* 0x00000096a028723c */ /* 0x040fe20000041828 */
[----:B------:R-:W3:Y:S03]  /*14ab0*/  LDSM.16.MT88.4 R148, [R181+0x1000] ;  /* 0x00100000b594783b */ /* 0x000ee60000004200 */
[C---:B------:R-:W-:Y:S02]  /*14ac0*/  FMUL.FTZ R58, R0.reuse, R58 ;  /* 0x0000003a003a7220 */ /* 0x040fe40000410000 */
[C---:B------:R-:W-:Y:S02]  /*14ad0*/  FMUL.FTZ R59, R0.reuse, R59 ;  /* 0x0000003b003b7220 */ /* 0x040fe40000410000 */
[----:B------:R-:W-:Y:S01]  /*14ae0*/  FMUL.FTZ R62, R0, R62 ;  /* 0x0000003e003e7220 */ /* 0x000fe20000410000 */
[C---:B-1----:R-:W-:Y:S03]  /*14af0*/  HMMA.16816.F32.BF16 R44, R160.reuse, R140, R44 ;  /* 0x0000008ca02c723c */ /* 0x042fe6000004182c */
[--C-:B------:R-:W-:Y:S02]  /*14b00*/  FFMA.FTZ R134, R168, c[0x0][0x2d0], -R139.reuse ;  /* 0x0000b400a8867a23 */ /* 0x100fe4000001088b */
[C---:B------:R-:W-:Y:S02]  /*14b10*/  FMUL.FTZ R63, R0.reuse, R63 ;  /* 0x0000003f003f7220 */ /* 0x040fe40000410000 */
[C---:B------:R-:W-:Y:S01]  /*14b20*/  FMUL.FTZ R66, R0.reuse, R66 ;  /* 0x0000004200427220 */ /* 0x040fe20000410000 */
[C---:B------:R-:W-:Y:S01]  /*14b30*/  HMMA.16816.F32.BF16 R48, R160.reuse, R142, R48 ;  /* 0x0000008ea030723c */ /* 0x040fe20000041830 */
[----:B------:R-:W1:Y:S01]  /*14b40*/  LDSM.16.MT88.4 R140, [R179+0x2000] ;  /* 0x00200000b38c783b */ /* 0x000e620000004200 */
[----:B------:R4:W-:Y:S02]  /*14b50*/  MUFU.EX2 R201, R134 ;  /* 0x0000008600c97308 */ /* 0x0009e40000000800 */
        /* <DEDUP_REMOVED lines=10> */
[--C-:B----4-:R-:W-:Y:S02]  /*14c00*/  FFMA.FTZ R134, R169, c[0x0][0x2d0], -R139.reuse ;  /* 0x0000b400a9867a23 */ /* 0x110fe4000001088b */
[C---:B------:R-:W-:Y:S02]  /*14c10*/  FMUL.FTZ R79, R0.reuse, R79 ;  /* 0x0000004f004f7220 */ /* 0x040fe40000410000 */
[C---:B------:R-:W-:Y:S01]  /*14c20*/  HMMA.16816.F32.BF16 R64, R160.reuse, R150, R64 ;  /* 0x00000096a040723c */ /* 0x040fe20000041840 */
[----:B------:R3:W4:Y:S01]  /*14c30*/  MUFU.EX2 R200, R134 ;  /* 0x0000008600c87308 */ /* 0x0007220000000800 */
[----:B------:R-:W5:Y:S02]  /*14c40*/  LDSM.16.MT88.4 R148, [R182+0x2000] ;  /* 0x00200000b694783b */ /* 0x000f640000004200 */
[C---:B------:R-:W-:Y:S02]  /*14c50*/  FMUL.FTZ R82, R0.reuse, R82 ;  /* 0x0000005200527220 */ /* 0x040fe40000410000 */
[C---:B------:R-:W-:Y:S02]  /*14c60*/  FMUL.FTZ R83, R0.reuse, R83 ;  /* 0x0000005300537220 */ /* 0x040fe40000410000 */
[C---:B------:R-:W-:Y:S01]  /*14c70*/  FMUL.FTZ R86, R0.reuse, R86 ;  /* 0x0000005600567220 */ /* 0x040fe20000410000 */
[C---:B-1----:R-:W-:Y:S03]  /*14c80*/  HMMA.16816.F32.BF16 R68, R160.reuse, R140, R68 ;  /* 0x0000008ca044723c */ /* 0x042fe60000041844 */
[C---:B------:R-:W-:Y:S02]  /*14c90*/  FMUL.FTZ R87, R0.reuse, R87 ;  /* 0x0000005700577220 */ /* 0x040fe40000410000 */
[C---:B------:R-:W-:Y:S02]  /*14ca0*/  FMUL.FTZ R90, R0.reuse, R90 ;  /* 0x0000005a005a7220 */ /* 0x040fe40000410000 */
[C---:B------:R-:W-:Y:S01]  /*14cb0*/  FMUL.FTZ R91, R0.reuse, R91 ;  /* 0x0000005b005b7220 */ /* 0x040fe20000410000 */
[C---:B------:R-:W-:Y:S01]  /*14cc0*/  HMMA.16816.F32.BF16 R72, R160.reuse, R142, R72 ;  /* 0x0000008ea048723c */ /* 0x040fe20000041848 */
[----:B------:R-:W1:Y:S03]  /*14cd0*/  LDSM.16.MT88.4 R140, [R181+0x2000] ;  /* 0x00200000b58c783b */ /* 0x000e660000004200 */
[C---:B------:R-:W-:Y:S02]  /*14ce0*/  FMUL.FTZ R94, R0.reuse, R94 ;  /* 0x0000005e005e7220 */ /* 0x040fe40000410000 */
[----:B------:R-:W-:Y:S02]  /*14cf0*/  FMUL.FTZ R95, R0, R95 ;  /* 0x0000005f005f7220 */ /* 0x000fe40000410000 */
[C---:B--2---:R-:W-:Y:S04]  /*14d00*/  HMMA.16816.F32.BF16 R76, R160.reuse, R144, R76 ;  /* 0x00000090a04c723c */ /* 0x044fe8000004184c */
[----:B---3--:R-:W-:Y:S02]  /*14d10*/  FFMA.FTZ R134, R170, c[0x0][0x2d0], -R139 ;  /* 0x0000b400aa867a23 */ /* 0x008fe4000001088b */
[C---:B------:R-:W-:Y:S02]  /*14d20*/  FMUL.FTZ R96, R2.reuse, R96 ;  /* 0x0000006002607220 */ /* 0x040fe40000410000 */
[C---:B------:R-:W-:Y:S01]  /*14d30*/  HMMA.16816.F32.BF16 R80, R160.reuse, R146, R80 ;  /* 0x00000092a050723c */ /* 0x040fe20000041850 */
[----:B------:R2:W-:Y:S01]  /*14d40*/  MUFU.EX2 R170, R134 ;  /* 0x0000008600aa7308 */ /* 0x0005e20000000800 */
[----:B------:R-:W3:Y:S02]  /*14d50*/  LDSM.16.MT88.4 R144, [R179+0x3000] ;  /* 0x00300000b390783b */ /* 0x000ee40000004200 */
[----:B------:R-:W-:Y:S02]  /*14d60*/  FMUL.FTZ R97, R2, R97 ;  /* 0x0000006102617220 */ /* 0x000fe40000410000 */
[C---:B------:R-:W-:Y:S02]  /*14d70*/  FMUL.FTZ R98, R0.reuse, R98 ;  /* 0x0000006200627220 */ /* 0x040fe40000410000 */
[----:B------:R-:W-:Y:S01]  /*14d80*/  FMUL.FTZ R99, R0, R99 ;  /* 0x0000006300637220 */ /* 0x000fe20000410000 */
[C---:B-----5:R-:W-:Y:S03]  /*14d90*/  HMMA.16816.F32.BF16 R84, R160.reuse, R148, R84 ;  /* 0x00000094a054723c */ /* 0x060fe60000041854 */
[C---:B------:R-:W-:Y:S02]  /*14da0*/  FMUL.FTZ R100, R2.reuse, R100 ;  /* 0x0000006402647220 */ /* 0x040fe40000410000 */
[----:B------:R-:W-:Y:S02]  /*14db0*/  FMUL.FTZ R101, R2, R101 ;  /* 0x0000006502657220 */ /* 0x000fe40000410000 */
[C---:B------:R-:W-:Y:S01]  /*14dc0*/  FMUL.FTZ R102, R0.reuse, R102 ;  /* 0x0000006600667220 */ /* 0x040fe20000410000 */
[C---:B------:R-:W-:Y:S01]  /*14dd0*/  HMMA.16816.F32.BF16 R88, R160.reuse, R150, R88 ;  /* 0x00000096a058723c */ /* 0x040fe20000041858 */
[----:B------:R-:W5:Y:S03]  /*14de0*/  LDSM.16.MT88.4 R148, [R180+0x3000] ;  /* 0x00300000b494783b */ /* 0x000f660000004200 */
[----:B------:R-:W-:Y:S02]  /*14df0*/  FMUL.FTZ R103, R0, R103 ;  /* 0x0000006700677220 */ /* 0x000fe40000410000 */
[C---:B------:R-:W-:Y:S02]  /*14e00*/  FMUL.FTZ R104, R2.reuse, R104 ;  /* 0x0000006802687220 */ /* 0x040fe40000410000 */
[C---:B-1----:R-:W-:Y:S04]  /*14e10*/  HMMA.16816.F32.BF16 R92, R160.reuse, R140, R92 ;  /* 0x0000008ca05c723c */ /* 0x042fe8000004185c */
[----:B--2---:R-:W-:Y:S02]  /*14e20*/  FFMA.FTZ R134, R171, c[0x0][0x2d0], -R133 ;  /* 0x0000b400ab867a23 */ /* 0x004fe40000010885 */
[----:B------:R-:W-:Y:S02]  /*14e30*/  FMUL.FTZ R105, R2, R105 ;  /* 0x0000006902697220 */ /* 0x000fe40000410000 */
[C---:B------:R-:W-:Y:S01]  /*14e40*/  HMMA.16816.F32.BF16 R96, R160.reuse, R142, R96 ;  /* 0x0000008ea060723c */ /* 0x040fe20000041860 */
[----:B------:R1:W-:Y:S01]  /*14e50*/  MUFU.EX2 R168, R134 ;  /* 0x0000008600a87308 */ /* 0x0003e20000000800 */
[----:B------:R-:W2:Y:S02]  /*14e60*/  LDSM.16.MT88.4 R140, [R182+0x3000] ;  /* 0x00300000b68c783b */ /* 0x000ea40000004200 */
[C---:B------:R-:W-:Y:S02]  /*14e70*/  FMUL.FTZ R106, R0.reuse, R106 ;  /* 0x0000006a006a7220 */ /* 0x040fe40000410000 */
[----:B------:R-:W-:Y:S02]  /*14e80*/  FMUL.FTZ R107, R0, R107 ;  /* 0x0000006b006b7220 */ /* 0x000fe40000410000 */
[----:B------:R-:W-:Y:S01]  /*14e90*/  FMUL.FTZ R108, R2, R108 ;  /* 0x0000006c026c7220 */ /* 0x000fe20000410000 */
[C---:B---3--:R-:W-:Y:S03]  /*14ea0*/  HMMA.16816.F32.BF16 R100, R160.reuse, R144, R100 ;  /* 0x00000090a064723c */ /* 0x048fe60000041864 */
[----:B------:R-:W-:Y:S02]  /*14eb0*/  FFMA.FTZ R139, R174, c[0x0][0x2d0], -R139 ;  /* 0x0000b400ae8b7a23 */ /* 0x000fe4000001088b */
[----:B------:R-:W-:Y:S02]  /*14ec0*/  FMUL.FTZ R109, R2, R109 ;  /* 0x0000006d026d7220 */ /* 0x000fe40000410000 */
[C---:B------:R-:W-:Y:S01]  /*14ed0*/  FMUL.FTZ R110, R0.reuse, R110 ;  /* 0x0000006e006e7220 */ /* 0x040fe20000410000 */
[C---:B------:R-:W-:Y:S01]  /*14ee0*/  HMMA.16816.F32.BF16 R104, R160.reuse, R146, R104 ;  /* 0x00000092a068723c */ /* 0x040fe20000041868 */
[----:B------:R-:W3:Y:S01]  /*14ef0*/  LDSM.16.MT88.4 R144, [R181+0x3000] ;  /* 0x00300000b590783b */ /* 0x000ee20000004200 */
[----:B------:R-:W2:Y:S02]  /*14f00*/  MUFU.EX2 R169, R139 ;  /* 0x0000008b00a97308 */ /* 0x000ea40000000800 */
[----:B------:R-:W-:Y:S02]  /*14f10*/  FMUL.FTZ R111, R0, R111 ;  /* 0x0000006f006f7220 */ /* 0x000fe40000410000 */
[----:B------:R-:W-:Y:S02]  /*14f20*/  FMUL.FTZ R112, R2, R112 ;  /* 0x0000007002707220 */ /* 0x000fe40000410000 */
[--C-:B-1----:R-:W-:Y:S03]  /*14f30*/  FFMA.FTZ R134, R172, c[0x0][0x2d0], -R133.reuse ;  /* 0x0000b400ac867a23 */ /* 0x102fe60000010885 */
[C---:B-----5:R-:W-:Y:S01]  /*14f40*/  HMMA.16816.F32.BF16 R108, R160.reuse, R148, R108 ;  /* 0x00000094a06c723c */ /* 0x060fe2000004186c */
[----:B------:R1:W5:Y:S02]  /*14f50*/  MUFU.EX2 R139, R134 ;  /* 0x00000086008b7308 */ /* 0x0003640000000800 */
[----:B------:R-:W-:Y:S02]  /*14f60*/  FMUL.FTZ R113, R2, R113 ;  /* 0x0000007102717220 */ /* 0x000fe40000410000 */
[C---:B------:R-:W-:Y:S02]  /*14f70*/  FMUL.FTZ R114, R0.reuse, R114 ;  /* 0x0000007200727220 */ /* 0x040fe40000410000 */
[----:B------:R-:W-:Y:S02]  /*14f80*/  FMUL.FTZ R115, R0, R115 ;  /* 0x0000007300737220 */ /* 0x000fe40000410000 */
[C---:B------:R-:W-:Y:S03]  /*14f90*/  FMUL.FTZ R116, R2.reuse, R116 ;  /* 0x0000007402747220 */ /* 0x040fe60000410000 */
[----:B------:R-:W-:Y:S02]  /*14fa0*/  FMUL.FTZ R117, R2, R117 ;  /* 0x0000007502757220 */ /* 0x000fe40000410000 */
[C---:B------:R-:W-:Y:S01]  /*14fb0*/  HMMA.16816.F32.BF16 R112, R160.reuse, R150, R112 ;  /* 0x00000096a070723c */ /* 0x040fe20000041870 */
[----:B------:R-:W4:Y:S02]  /*14fc0*/  LDSM.16.MT88.4 R148, [R179+0x800] ;  /* 0x00080000b394783b */ /* 0x000f240000004200 */
[C---:B------:R-:W-:Y:S02]  /*14fd0*/  FMUL.FTZ R118, R0.reuse, R118 ;  /* 0x0000007600767220 */ /* 0x040fe40000410000 */
[----:B------:R-:W-:Y:S02]  /*14fe0*/  FMUL.FTZ R119, R0, R119 ;  /* 0x0000007700777220 */ /* 0x000fe40000410000 */
[C---:B------:R-:W-:Y:S02]  /*14ff0*/  FMUL.FTZ R120, R2.reuse, R120 ;  /* 0x0000007802787220 */ /* 0x040fe40000410000 */
[----:B------:R-:W-:Y:S03]  /*15000*/  FMUL.FTZ R121, R2, R121 ;  /* 0x0000007902797220 */ /* 0x000fe60000410000 */
[C---:B--2---:R-:W-:Y:S03]  /*15010*/  HMMA.16816.F32.BF16 R116, R160.reuse, R140, R116 ;  /* 0x0000008ca074723c */ /* 0x044fe60000041874 */
[C---:B------:R-:W-:Y:S02]  /*15020*/  FMUL.FTZ R122, R0.reuse, R122 ;  /* 0x0000007a007a7220 */ /* 0x040fe40000410000 */
[----:B------:R-:W-:Y:S02]  /*15030*/  FMUL.FTZ R123, R0, R123 ;  /* 0x0000007b007b7220 */ /* 0x000fe40000410000 */
[--C-:B-1----:R-:W-:Y:S02]  /*15040*/  FFMA.FTZ R134, R173, c[0x0][0x2d0], -R133.reuse ;  /* 0x0000b400ad867a23 */ /* 0x102fe40000010885 */
[----:B------:R-:W-:Y:S03]  /*15050*/  FFMA.FTZ R133, R135, c[0x0][0x2d0], -R133 ;  /* 0x0000b40087857a23 */ /* 0x000fe60000010885 */
[C---:B------:R-:W-:Y:S01]  /*15060*/  HMMA.16816.F32.BF16 R120, R160.reuse, R142, R120 ;  /* 0x0000008ea078723c */ /* 0x040fe20000041878 */
[----:B------:R-:W-:Y:S02]  /*15070*/  MUFU.EX2 R134, R134 ;  /* 0x0000008600867308 */ /* 0x000fe40000000800 */
[C---:B------:R-:W-:Y:S02]  /*15080*/  FMUL.FTZ R124, R2.reuse, R124 ;  /* 0x0000007c027c7220 */ /* 0x040fe40000410000 */
[----:B------:R-:W-:Y:S02]  /*15090*/  FMUL.FTZ R125, R2, R125 ;  /* 0x0000007d027d7220 */ /* 0x000fe40000410000 */
[C---:B------:R-:W-:Y:S02]  /*150a0*/  FMUL.FTZ R126, R0.reuse, R126 ;  /* 0x0000007e007e7220 */ /* 0x040fe40000410000 */
[----:B------:R-:W-:Y:S02]  /*150b0*/  FMUL.FTZ R127, R0, R127 ;  /* 0x0000007f007f7220 */ /* 0x000fe40000410000 */
[----:B------:R-:W1:Y:S01]  /*150c0*/  MUFU.EX2 R133, R133 ;  /* 0x0000008500857308 */ /* 0x000e620000000800 */
[C---:B------:R-:W-:Y:S02]  /*150d0*/  FMUL.FTZ R128, R2.reuse, R128 ;  /* 0x0000008002807220 */ /* 0x040fe40000410000 */
[----:B------:R-:W-:Y:S02]  /*150e0*/  FMUL.FTZ R129, R2, R129 ;  /* 0x0000008102817220 */ /* 0x000fe40000410000 */
[C---:B---3--:R-:W-:Y:S03]  /*150f0*/  HMMA.16816.F32.BF16 R124, R160.reuse, R144, R124 ;  /* 0x00000090a07c723c */ /* 0x048fe6000004187c */
[C---:B------:R-:W-:Y:S02]  /*15100*/  FMUL.FTZ R130, R0.reuse, R130 ;  /* 0x0000008200827220 */ /* 0x040fe40000410000 */
[----:B------:R-:W-:Y:S07]  /*15110*/  FMUL.FTZ R131, R0, R131 ;  /* 0x0000008300837220 */ /* 0x000fee0000410000 */
[----:B------:R-:W-:Y:S07]  /*15120*/  HMMA.16816.F32.BF16 R128, R160, R146, R128 ;  /* 0x00000092a080723c */ /* 0x000fee0000041880 */
[----:B----4-:R-:W-:Y:S02]  /*15130*/  F2FP.BF16.PACK_AB R160, R200, R201 ;  /* 0x000000c9c8a0723e */ /* 0x010fe400000010ff */
[----:B------:R-:W-:Y:S03]  /*15140*/  F2FP.BF16.PACK_AB R162, R169, R170 ;  /* 0x000000aaa9a2723e */ /* 0x000fe600000010ff */
[----:B-----5:R-:W-:Y:S02]  /*15150*/  F2FP.BF16.PACK_AB R161, R139, R168 ;  /* 0x000000a88ba1723e */ /* 0x020fe400000010ff */
[----:B-1----:R-:W-:Y:S07]  /*15160*/  F2FP.BF16.PACK_AB R163, R133, R134 ;  /* 0x0000008685a3723e */ /* 0x002fee00000010ff */
[C---:B------:R-:W-:Y:S01]  /*15170*/  HMMA.16816.F32.BF16 R140, R160.reuse, R148, R4 ;  /* 0x00000094a08c723c */ /* 0x040fe20000041804 */
[----:B------:R-:W1:Y:S07]  /*15180*/  LDSM.16.MT88.4 R4, [R181+0x800] ;  /* 0x00080000b504783b */ /* 0x000e6e0000004200 */
[C---:B------:R-:W-:Y:S01]  /*15190*/  HMMA.16816.F32.BF16 R144, R160.reuse, R150, R8 ;  /* 0x00000096a090723c */ /* 0x040fe20000041808 */
[----:B------:R-:W2:Y:S07]  /*151a0*/  LDSM.16.MT88.4 R8, [R179+0x1800] ;  /* 0x00180000b308783b */ /* 0x000eae0000004200 */
[C---:B------:R-:W-:Y:S01]  /*151b0*/  HMMA.16816.F32.BF16 R148, R160.reuse, R152, R12 ;  /* 0x00000098a094723c */ /* 0x040fe2000004180c */
[----:B------:R-:W3:Y:S07]  /*151c0*/  LDSM.16.MT88.4 R12, [R180+0x1800] ;  /* 0x00180000b40c783b */ /* 0x000eee0000004200 */
[C---:B------:R-:W-:Y:S08]  /*151d0*/  HMMA.16816.F32.BF16 R152, R160.reuse, R154, R16 ;  /* 0x0000009aa098723c */ /* 0x040ff00000041810 */
[C---:B------:R-:W-:Y:S08]  /*151e0*/  HMMA.16816.F32.BF16 R20, R160.reuse, R164, R20 ;  /* 0x000000a4a014723c */ /* 0x040ff00000041814 */
        /* <DEDUP_REMOVED lines=31> */
[C---:B--2---:R-:W-:Y:S07]  /*153e0*/  HMMA.16816.F32.BF16 R108, R160.reuse, R8, R108 ;  /* 0x00000008a06c723c */ /* 0x044fee000004186c */
[----:B------:R-:W-:Y:S01]  /*153f0*/  FFMA.FTZ R8, R2, R208, R205 ;  /* 0x000000d002087223 */ /* 0x000fe200000100cd */
[C---:B------:R-:W-:Y:S04]  /*15400*/  HMMA.16816.F32.BF16 R112, R160.reuse, R10, R112 ;  /* 0x0000000aa070723c */ /* 0x040fe80000041870 */
[----:B------:R-:W-:Y:S02]  /*15410*/  FFMA.FTZ R2, R0, R207, R199 ;  /* 0x000000cf00027223 */ /* 0x000fe400000100c7 */
[----:B------:R-:W-:Y:S01]  /*15420*/  FADD.FTZ R0, R204, R8 ;  /* 0x00000008cc007221 */ /* 0x000fe20000010000 */
[----:B------:R-:W-:Y:S01]  /*15430*/  MOV R8, R3 ;  /* 0x0000000300087202 */ /* 0x000fe20000000f00 */
[C---:B---3--:R-:W-:Y:S04]  /*15440*/  HMMA.16816.F32.BF16 R116, R160.reuse, R12, R116 ;  /* 0x0000000ca074723c */ /* 0x048fe80000041874 */
[----:B------:R-:W-:Y:S02]  /*15450*/  FADD.FTZ R2, R198, R2 ;  /* 0x00000002c6027221 */ /* 0x000fe40000010000 */
[----:B------:R-:W-:Y:S02]  /*15460*/  FADD.FTZ R0, R203, R0 ;  /* 0x00000000cb007221 */ /* 0x000fe40000010000 */
[C---:B------:R-:W-:Y:S04]  /*15470*/  HMMA.16816.F32.BF16 R120, R160.reuse, R14, R120 ;  /* 0x0000000ea078723c */ /* 0x040fe80000041878 */
[----:B------:R-:W-:Y:S01]  /*15480*/  FADD.FTZ R2, R195, R2 ;  /* 0x00000002c3027221 */ /* 0x000fe20000010000 */
[----:B------:R-:W-:Y:S01]  /*15490*/  IADD3 R195, R197, -0x1, RZ ;  /* 0xffffffffc5c37810 */ /* 0x000fe20007ffe0ff */
[----:B------:R-:W-:Y:S02]  /*154a0*/  FADD.FTZ R0, R202, R0 ;  /* 0x00000000ca007221 */ /* 0x000fe40000010000 */
[C---:B-1----:R-:W-:Y:S04]  /*154b0*/  HMMA.16816.F32.BF16 R124, R160.reuse, R4, R124 ;  /* 0x00000004a07c723c */ /* 0x042fe8000004187c */
[----:B------:R-:W-:Y:S03]  /*154c0*/  MOV R197, R195 ;  /* 0x000000c300c57202 */ /* 0x000fe60000000f00 */
[----:B------:R-:W-:Y:S01]  /*154d0*/  FADD.FTZ R4, R175, R2 ;  /* 0x00000002af047221 */ /* 0x000fe20000010000 */
[----:B------:R-:W-:Y:S04]  /*154e0*/  HMMA.16816.F32.BF16 R128, R160, R6, R128 ;  /* 0x00000006a080723c */ /* 0x000fe80000041880 */
[----:B------:R-:W-:Y:S02]  /*154f0*/  FADD.FTZ R2, R201, R0 ;  /* 0x00000000c9027221 */ /* 0x000fe40000010000 */
[----:B------:R-:W-:Y:S02]  /*15500*/  FADD.FTZ R0, R168, R4 ;  /* 0x00000004a8007221 */ /* 0x000fe40000010000 */
[----:B------:R-:W-:Y:S04]  /*15510*/  FADD.FTZ R2, R200, R2 ;  /* 0x00000002c8027221 */ /* 0x000fe80000010000 */
[----:B------:R-:W-:Y:S02]  /*15520*/  FADD.FTZ R0, R139, R0 ;  /* 0x000000008b007221 */ /* 0x000fe40000010000 */
[----:B------:R-:W-:Y:S02]  /*15530*/  FADD.FTZ R2, R170, R2 ;  /* 0x00000002aa027221 */ /* 0x000fe40000010000 */
[----:B------:R-:W-:Y:S01]  /*15540*/  FADD.FTZ R0, R134, R0 ;  /* 0x0000000086007221 */ /* 0x000fe20000010000 */
[----:B------:R-:W-:Y:S01]  /*15550*/  MOV R134, R3 ;  /* 0x0000000300867202 */ /* 0x000fe20000000f00 */
[----:B------:R-:W-:Y:S02]  /*15560*/  FADD.FTZ R208, R169, R2 ;  /* 0x00000002a9d07221 */ /* 0x000fe40000010000 */
[----:B------:R-:W-:Y:S01]  /*15570*/  FADD.FTZ R207, R133, R0 ;  /* 0x0000000085cf7221 */ /* 0x000fe20000010000 */
[----:B------:R-:W-:Y:S01]  /*15580*/  MOV R133, R132 ;  /* 0x0000008400857202 */ /* 0x000fe20000000f00 */
[----:B------:R-:W-:-:S05]  /*15590*/  @P0 BRA `(.L_x_710) ;  /* 0xffffd89000000947 */ /* 0x000fca000383ffff */
.L_x_701:
[----:B------:R-:W-:Y:S01]  /*155a0*/  IMAD.MOV.U32 R0, RZ, RZ, c[0x0][0x2c4] ;  /* 0x0000b100ff007624 */ /* 0x000fe200078e00ff */
[----:B------:R-:W-:Y:S01]  /*155b0*/  IADD3 R2, R212, 0x1, -R213 ;  /* 0x00000001d4027810 */ /* 0x000fe20007ffe8d5 */
[----:B------:R-:W-:-:S03]  /*155c0*/  IMAD.MOV.U32 R4, RZ, RZ, c[0x0][0x32c] ;  /* 0x0000cb00ff047624 */ /* 0x000fc600078e00ff */
[----:B------:R-:W-:Y:S02]  /*155d0*/  ISETP.NE.AND P1, PT, R0, 0x1, PT ;  /* 0x000000010000780c */ /* 0x000fe40003f25270 */
[----:B------:R-:W-:Y:S02]  /*155e0*/  IADD3 R0, R225, 0x7f, RZ ;  /* 0x0000007fe1007810 */ /* 0x000fe40007ffe0ff */
[----:B------:R-:W-:-:S09]  /*155f0*/  ISETP.GE.AND P0, PT, R4, 0x1, PT ;  /* 0x000000010400780c */ /* 0x000fd20003f06270 */
[----:B------:R-:W-:-:S05]  /*15600*/  @P1 IMAD.HI.U32 R3, R0, c[0x0][0x2c8], RZ ;  /* 0x0000b20000031a27 */ /* 0x000fca00078e00ff */
[----:B------:R-:W-:-:S05]  /*15610*/  @P1 SHF.R.U32.HI R0, RZ, c[0x0][0x2cc], R3 ;  /* 0x0000b300ff001a19 */ /* 0x000fca0000011603 */
        /* <DEDUP_REMOVED lines=13> */
.L_x_713:
[----:B------:R-:W-:-:S04]  /*156f0*/  MOV R3, c[0x0][0x32c] ;  /* 0x0000cb0000037a02 */ /* 0x000fc80000000f00 */
[----:B------:R-:W-:-:S13]  /*15700*/  ISETP.NE.AND P0, PT, R3, 0x1, PT ;  /* 0x000000010300780c */ /* 0x000fda0003f05270 */
[----:B------:R-:W-:-:S05]  /*15710*/  @P0 IMAD.HI.U32 R3, R0, c[0x0][0x330], RZ ;  /* 0x0000cc0000030a27 */ /* 0x000fca00078e00ff */
[----:B------:R-:W-:Y:S02]  /*15720*/  @P0 SHF.R.U32.HI R0, RZ, c[0x0][0x334], R3 ;  /* 0x0000cd00ff000a19 */ /* 0x000fe40000011603 */
.L_x_714:
[----:B------:R-:W-:Y:S05]  /*15730*/  BSYNC B0 ;  /* 0x0000000000007941 */ /* 0x000fea0003800000 */
.L_x_712:
[----:B------:R-:W-:-:S05]  /*15740*/  IMAD R0, R0, c[0x0][0x32c], RZ ;  /* 0x0000cb0000007a24 */ /* 0x000fca00078e02ff */
[----:B------:R-:W-:-:S04]  /*15750*/  IMNMX R2, R2, R0, !PT ;  /* 0x0000000002027217 */ /* 0x000fc80007800200 */
.L_x_711:
[----:B------:R-:W-:-:S04]  /*15760*/  IADD3 R2, R2, 0x1f, RZ ;  /* 0x0000001f02027810 */ /* 0x000fc80007ffe0ff */
        /* <DEDUP_REMOVED lines=9> */
.L_x_716:
[----:B------:R-:W-:Y:S01]  /*15800*/  ISETP.GT.AND P1, PT, R209, R197, PT ;  /* 0x000000c5d100720c */ /* 0x000fe20003f24270 */
[----:B------:R-:W-:Y:S04]  /*15810*/  DEPBAR.LE SB0, 0x0 ;  /* 0x000080000000791a */ /* 0x000fe80000000000 */
[----:B------:R-:W-:Y:S01]  /*15820*/  WARPSYNC 0xffffffff ;  /* 0xffffffff00007948 */ /* 0x000fe20003800000 */
[----:B------:R-:W-:Y:S01]  /*15830*/  BAR.SYNC.DEFER_BLOCKING 0x0 ;  /* 0x0000000000007b1d */ /* 0x000fe20000010000 */
[----:B------:R-:W-:Y:S02]  /*15840*/  IADD3 R195, R197, -0x1, RZ ;  /* 0xffffffffc5c37810 */ /* 0x000fe40007ffe0ff */
[----:B------:R-:W-:Y:S04]  /*15850*/  LOP3.LUT P3, RZ, R215, 0x1, RZ, 0xc0, !PT ;  /* 0x00000001d7ff7812 */ /* 0x000fe8000786c0ff */
[----:B------:R-:W-:Y:S01]  /*15860*/  @!P1 SHF.R.S32.HI R0, RZ, 0x1f, R197 ;  /* 0x0000001fff009819 */ /* 0x000fe200000114c5 */
[C---:B------:R-:W-:Y:S04]  /*15870*/  @!P1 IMAD.WIDE.U32 R2, R197.reuse, c[0x0][0x208], RZ ;  /* 0x00008200c5029a25 */ /* 0x040fe800078e00ff */
[----:B------:R-:W-:Y:S04]  /*15880*/  @!P1 IMAD R0, R0, c[0x0][0x208], RZ ;  /* 0x0000820000009a24 */ /* 0x000fe800078e02ff */
[----:B------:R-:W-:Y:S05]  /*15890*/  @!P1 IMAD R0, R197, c[0x0][0x20c], R0 ;  /* 0x00008300c5009a24 */ /* 0x000fea00078e0200 */
[----:B------:R-:W-:Y:S02]  /*158a0*/  @!P1 IADD3 R0, R3, R0, RZ ;  /* 0x0000000003009210 */ /* 0x000fe40007ffe0ff */
[C---:B------:R-:W-:Y:S01]  /*158b0*/  @!P1 LEA R3, P0, R2.reuse, R222, 0x5 ;  /* 0x000000de02039211 */ /* 0x040fe200078028ff */
[----:B------:R-:W-:Y:S03]  /*158c0*/  LDSM.16.M88.4 R16, [R183] ;  /* 0x00000000b710783b */ /* 0x000fe60000000200 */
[----:B------:R-:W-:Y:S02]  /*158d0*/  @!P1 LEA.HI.X R6, R2, R224, R0, 0x5, P0 ;  /* 0x000000e002069211 */ /* 0x000fe400000f2c00 */
[----:B------:R-:W-:Y:S03]  /*158e0*/  ISETP.GT.AND P0, PT, R197, R209, PT ;  /* 0x000000d1c500720c */ /* 0x000fe60003f04270 */
[----:B------:R-:W1:Y:S08]  /*158f0*/  LDSM.16.M88.4 R8, [R178] ;  /* 0x00000000b208783b */ /* 0x000e700000000200 */
[----:B------:R-:W2:Y:S02]  /*15900*/  LDSM.16.M88.4 R160, [R178+0x800] ;  /* 0x00080000b2a0783b */ /* 0x000ea40000000200 */
[----:B------:R-:W-:Y:S01]  /*15910*/  @P0 SHF.R.S32.HI R0, RZ, 0x1f, R195 ;  /* 0x0000001fff000819 */ /* 0x000fe200000114c3 */
[C---:B------:R-:W-:Y:S04]  /*15920*/  @P0 IMAD.WIDE.U32 R4, R195.reuse, c[0x0][0x1e0], RZ ;  /* 0x00007800c3040a25 */ /* 0x040fe800078e00ff */
[----:B------:R-:W-:Y:S01]  /*15930*/  @P0 IMAD R0, R0, c[0x0][0x1e0], RZ ;  /* 0x0000780000000a24 */ /* 0x000fe200078e02ff */
[----:B------:R-:W-:Y:S03]  /*15940*/  LDSM.16.M88.4 R164, [R184] ;  /* 0x00000000b8a4783b */ /* 0x000fe60000000200 */
[----:B------:R-:W-:Y:S05]  /*15950*/  @P0 IMAD R0, R195, c[0x0][0x1e4], R0 ;  /* 0x00007900c3000a24 */ /* 0x000fea00078e0200 */
[----:B------:R-:W-:Y:S01]  /*15960*/  @P0 IADD3 R2, R5, R0, RZ ;  /* 0x0000000005020210 */ /* 0x000fe20007ffe0ff */
[----:B------:R-:W3:Y:S01]  /*15970*/  LDSM.16.M88.4 R168, [R187] ;  /* 0x00000000bba8783b */ /* 0x000ee20000000200 */
[C---:B------:R-:W-:Y:S04]  /*15980*/  @P0 LEA R0, P2, R4.reuse, R220, 0x5 ;  /* 0x000000dc04000211 */ /* 0x040fe800078428ff */
[----:B------:R-:W-:Y:S02]  /*15990*/  @P0 LEA.HI.X R4, R4, R219, R2, 0x5, P2 ;  /* 0x000000db04040211 */ /* 0x000fe400010f2c02 */
[C---:B------:R-:W-:Y:S01]  /*159a0*/  @!P1 LEA R2, P2, R3.reuse, c[0x0][0x1f8], 0x1 ;  /* 0x00007e0003029a11 */ /* 0x040fe200078408ff */
[----:B------:R-:W4:Y:S03]  /*159b0*/  LDSM.16.M88.4 R172, [R189] ;  /* 0x00000000bdac783b */ /* 0x000f260000000200 */
[----:B------:R-:W-:Y:S02]  /*159c0*/  @!P1 LEA.HI.X R3, R3, c[0x0][0x1fc], R6, 0x1, P2 ;  /* 0x00007f0003039a11 */ /* 0x000fe400010f0c06 */
[C---:B------:R-:W-:Y:S03]  /*159d0*/  @P0 LEA R198, P2, R0.reuse, c[0x0][0x1c8], 0x1 ;  /* 0x0000720000c60a11 */ /* 0x040fe600078408ff */
[----:B------:R-:W-:Y:S01]  /*159e0*/  @!PT LDS RZ, [RZ] ;  /* 0x00000000fffff984 */ /* 0x000fe20000000800 */
[----:B------:R-:W-:Y:S01]  /*159f0*/  @!PT LDS RZ, [RZ] ;  /* 0x00000000fffff984 */ /* 0x000fe20000000800 */
[----:B------:R-:W-:Y:S01]  /*15a00*/  @!PT LDS RZ, [RZ] ;  /* 0x00000000fffff984 */ /* 0x000fe20000000800 */
[----:B------:R5:W-:Y:S01]  /*15a10*/  @!P1 LDGSTS.E.BYPASS.LTC128B.128 [R196+0x8080], [R2.64], !P3 ;  /* 0x0808000002c49fae */ /* 0x000be2000d901d46 */
[----:B------:R-:W-:Y:S02]  /*15a20*/  @P0 LEA.HI.X R199, R0, c[0x0][0x1cc], R4, 0x1, P2 ;  /* 0x0000730000c70a11 */ /* 0x000fe400010f0c04 */
[C---:B-1----:R-:W-:Y:S05]  /*15a30*/  HMMA.16816.F32.BF16 R4, R16.reuse, R8, RZ ;  /* 0x000000081004723c */ /* 0x042fea00000418ff */
[----:B------:R5:W-:Y:S03]  /*15a40*/  @!P1 LDGSTS.E.BYPASS.LTC128B.128 [R196+0x9080], [R2.64+0x80], !P6 ;  /* 0x0908008002c49fae */ /* 0x000be6000f101d46 */
[C---:B------:R-:W-:Y:S05]  /*15a50*/  HMMA.16816.F32.BF16 R8, R16.reuse, R10, RZ ;  /* 0x0000000a1008723c */ /* 0x040fea00000418ff */
[----:B------:R5:W-:Y:S03]  /*15a60*/  @!P1 LDGSTS.E.BYPASS.LTC128B.128 [R196+0xa080], [R2.64+0x100], !P5 ;  /* 0x0a08010002c49fae */ /* 0x000be6000e901d46 */
[C---:B--2---:R-:W-:Y:S05]  /*15a70*/  HMMA.16816.F32.BF16 R12, R16.reuse, R160, RZ ;  /* 0x000000a0100c723c */ /* 0x044fea00000418ff */
[----:B------:R5:W-:Y:S03]  /*15a80*/  @!P1 LDGSTS.E.BYPASS.LTC128B.128 [R196+0xb080], [R2.64+0x180], !P4 ;  /* 0x0b08018002c49fae */ /* 0x000be6000e101d46 */
[----:B------:R-:W-:Y:S05]  /*15a90*/  HMMA.16816.F32.BF16 R16, R16, R162, RZ ;  /* 0x000000a21010723c */ /* 0x000fea00000418ff */
[----:B------:R-:W-:Y:S03]  /*15aa0*/  LDSM.16.M88.4 R160, [R186] ;  /* 0x00000000baa0783b */ /* 0x000fe60000000200 */
[C---:B---3--:R-:W-:Y:S05]  /*15ab0*/  HMMA.16816.F32.BF16 R4, R164.reuse, R168, R4 ;  /* 0x000000a8a404723c */ /* 0x048fea0000041804 */
[----:B------:R-:W0:Y:S03]  /*15ac0*/  LDGDEPBAR ;  /* 0x00000000000079af */ /* 0x000e260000000000 */
[C---:B------:R-:W-:Y:S05]  /*15ad0*/  HMMA.16816.F32.BF16 R8, R164.reuse, R170, R8 ;  /* 0x000000aaa408723c */ /* 0x040fea0000041808 */
[----:B------:R-:W1:Y:S03]  /*15ae0*/  LDSM.16.M88.4 R168, [R177] ;  /* 0x00000000b1a8783b */ /* 0x000e660000000200 */
[C---:B----4-:R-:W-:Y:S08]  /*15af0*/  HMMA.16816.F32.BF16 R12, R164.reuse, R172, R12 ;  /* 0x000000aca40c723c */ /* 0x050ff0000004180c */
[----:B------:R-:W-:Y:S01]  /*15b00*/  HMMA.16816.F32.BF16 R16, R164, R174, R16 ;  /* 0x000000aea410723c */ /* 0x000fe20000041810 */
[----:B------:R-:W2:Y:S08]  /*15b10*/  LDSM.16.M88.4 R164, [R177+0x800] ;  /* 0x00080000b1a4783b */ /* 0x000eb00000000200 */
[----:B------:R-:W-:Y:S01]  /*15b20*/  LDSM.16.M88.4 R172, [R176+-0x3000] ;  /* 0xffd00000b0ac783b */ /* 0x000fe20000000200 */
[C---:B-1----:R-:W-:Y:S08]  /*15b30*/  HMMA.16816.F32.BF16 R4, R160.reuse, R168, R4 ;  /* 0x000000a8a004723c */ /* 0x042ff00000041804 */
[C---:B------:R-:W-:Y:S01]  /*15b40*/  HMMA.16816.F32.BF16 R8, R160.reuse, R170, R8 ;  /* 0x000000aaa008723c */ /* 0x040fe20000041808 */
[----:B------:R-:W1:Y:S07]  /*15b50*/  LDSM.16.M88.4 R168, [R185] ;  /* 0x00000000b9a8783b */ /* 0x000e6e0000000200 */
[C---:B--2---:R-:W-:Y:S08]  /*15b60*/  HMMA.16816.F32.BF16 R12, R160.reuse, R164, R12 ;  /* 0x000000a4a00c723c */ /* 0x044ff0000004180c */
[----:B------:R-:W-:Y:S01]  /*15b70*/  HMMA.16816.F32.BF16 R16, R160, R166, R16 ;  /* 0x000000a6a010723c */ /* 0x000fe20000041810 */
[----:B------:R-:W2:Y:S08]  /*15b80*/  LDSM.16.M88.4 R160, [R176+-0x2800] ;  /* 0xffd80000b0a0783b */ /* 0x000eb00000000200 */
[----:B------:R-:W-:Y:S01]  /*15b90*/  LDSM.16.M88.4 R164, [R183+0x4000] ;  /* 0x00400000b7a4783b */ /* 0x000fe20000000200 */
[C---:B-1----:R-:W-:Y:S08]  /*15ba0*/  HMMA.16816.F32.BF16 R4, R168.reuse, R172, R4 ;  /* 0x000000aca804723c */ /* 0x042ff00000041804 */
[C---:B------:R-:W-:Y:S01]  /*15bb0*/  HMMA.16816.F32.BF16 R8, R168.reuse, R174, R8 ;  /* 0x000000aea808723c */ /* 0x040fe20000041808 */
[----:B------:R-:W1:Y:S07]  /*15bc0*/  LDSM.16.M88.4 R172, [R178+0x1000] ;  /* 0x00100000b2ac783b */ /* 0x000e6e0000000200 */
[C---:B--2---:R-:W-:Y:S08]  /*15bd0*/  HMMA.16816.F32.BF16 R12, R168.reuse, R160, R12 ;  /* 0x000000a0a80c723c */ /* 0x044ff0000004180c */
[----:B------:R-:W-:Y:S01]  /*15be0*/  HMMA.16816.F32.BF16 R16, R168, R162, R16 ;  /* 0x000000a2a810723c */ /* 0x000fe20000041810 */
[----:B------:R-:W2:Y:S08]  /*15bf0*/  LDSM.16.M88.4 R160, [R178+0x1800] ;  /* 0x00180000b2a0783b */ /* 0x000eb00000000200 */
[----:B------:R-:W-:Y:S01]  /*15c00*/  LDSM.16.M88.4 R168, [R184+0x4000] ;  /* 0x00400000b8a8783b */ /* 0x000fe20000000200 */
[C---:B-1----:R-:W-:Y:S08]  /*15c10*/  HMMA.16816.F32.BF16 R4, R164.reuse, R172, R4 ;  /* 0x000000aca404723c */ /* 0x042ff00000041804 */
[C---:B------:R-:W-:Y:S01]  /*15c20*/  HMMA.16816.F32.BF16 R8, R164.reuse, R174, R8 ;  /* 0x000000aea408723c */ /* 0x040fe20000041808 */
[----:B------:R-:W1:Y:S07]  /*15c30*/  LDSM.16.M88.4 R172, [R191] ;  /* 0x00000000bfac783b */ /* 0x000e6e0000000200 */
[C---:B--2---:R-:W-:Y:S08]  /*15c40*/  HMMA.16816.F32.BF16 R12, R164.reuse, R160, R12 ;  /* 0x000000a0a40c723c */ /* 0x044ff0000004180c */
[----:B------:R-:W-:Y:S01]  /*15c50*/  HMMA.16816.F32.BF16 R16, R164, R162, R16 ;  /* 0x000000a2a410723c */ /* 0x000fe20000041810 */
[----:B------:R-:W2:Y:S08]  /*15c60*/  LDSM.16.M88.4 R160, [R190] ;  /* 0x00000000bea0783b */ /* 0x000eb00000000200 */
        /* <DEDUP_REMOVED lines=10> */
[----:B------:R-:W1:Y:S07]  /*15d10*/  LDSM.16.M88.4 R172, [R176+-0x2000] ;  /* 0xffe00000b0ac783b */ /* 0x000e6e0000000200 */
        /* <DEDUP_REMOVED lines=58> */
[----:B------:R-:W2:Y:S01]  /*160c0*/  LDSM.16.M88.4 R160, [R176+0x800] ;  /* 0x00080000b0a0783b */ /* 0x000ea20000000200 */
[----:B------:R-:W-:Y:S07]  /*160d0*/  DEPBAR.LE SB0, 0x0 ;  /* 0x000080000000791a */ /* 0x000fee0000000000 */
[----:B------:R-:W-:Y:S01]  /*160e0*/  BAR.SYNC.DEFER_BLOCKING 0x0 ;  /* 0x0000000000007b1d */ /* 0x000fe20000010000 */
[C---:B-1----:R-:W-:Y:S08]  /*160f0*/  HMMA.16816.F32.BF16 R4, R168.reuse, R172, R4 ;  /* 0x000000aca804723c */ /* 0x042ff00000041804 */
[C---:B------:R-:W-:Y:S08]  /*16100*/  HMMA.16816.F32.BF16 R8, R168.reuse, R174, R8 ;  /* 0x000000aea808723c */ /* 0x040ff00000041808 */
[C---:B--2---:R-:W-:Y:S08]  /*16110*/  HMMA.16816.F32.BF16 R12, R168.reuse, R160, R12 ;  /* 0x000000a0a80c723c */ /* 0x044ff0000004180c */
[----:B------:R-:W-:Y:S01]  /*16120*/  HMMA.16816.F32.BF16 R16, R168, R162, R16 ;  /* 0x000000a2a810723c */ /* 0x000fe20000041810 */
[----:B------:R-:W-:Y:S01]  /*16130*/  @!PT LDS RZ, [RZ] ;  /* 0x00000000fffff984 */ /* 0x000fe20000000800 */
[----:B------:R-:W-:Y:S01]  /*16140*/  @!PT LDS RZ, [RZ] ;  /* 0x00000000fffff984 */ /* 0x000fe20000000800 */
[----:B------:R-:W-:Y:S01]  /*16150*/  @!PT LDS RZ, [RZ] ;  /* 0x00000000fffff984 */ /* 0x000fe20000000800 */
[----:B------:R1:W-:Y:S03]  /*16160*/  @P0 LDGSTS.E.BYPASS.LTC128B.128 [R196+0xc080], [R198.64], !P3 ;  /* 0x0c080000c6c40fae */ /* 0x0003e6000d901d46 */
[----:B------:R-:W-:Y:S04]  /*16170*/  FMUL.FTZ R0, R4, c[0x0][0x320] ;  /* 0x0000c80004007a20 */ /* 0x000fe80000410000 */
[----:B------:R2:W-:Y:S01]  /*16180*/  MUFU.TANH R167, R0 ;  /* 0x0000000000a77308 */ /* 0x0005e20000002400 */
[----:B------:R1:W-:Y:S08]  /*16190*/  @P0 LDGSTS.E.BYPASS.LTC128B.128 [R196+0xd080], [R198.64+0x80], !P6 ;  /* 0x0d080080c6c40fae */ /* 0x0003f0000f101d46 */
[----:B------:R1:W-:Y:S07]  /*161a0*/  @P0 LDGSTS.E.BYPASS.LTC128B.128 [R196+0xe080], [R198.64+0x100], !P5 ;  /* 0x0e080100c6c40fae */ /* 0x0003ee000e901d46 */
[----:B-----5:R-:W-:Y:S01]  /*161b0*/  FMUL.FTZ R2, R18, c[0x0][0x320] ;  /* 0x0000c80012027a20 */ /* 0x020fe20000410000 */
[----:B------:R1:W-:Y:S01]  /*161c0*/  @P0 LDGSTS.E.BYPASS.LTC128B.128 [R196+0xf080], [R198.64+0x180], !P4 ;  /* 0x0f080180c6c40fae */ /* 0x0003e2000e101d46 */
[----:B------:R-:W-:Y:S02]  /*161d0*/  ISETP.GT.AND P0, PT, R197, R211, PT ;  /* 0x000000d3c500720c */ /* 0x000fe40003f04270 */
[----:B------:R-:W-:Y:S01]  /*161e0*/  MUFU.TANH R135, R2 ;  /* 0x0000000200877308 */ /* 0x000fe20000002400 */
[----:B------:R-:W-:Y:S01]  /*161f0*/  MOV R197, R195 ;  /* 0x000000c300c57202 */ /* 0x000fe20000000f00 */
[----:B--2---:R-:W-:Y:S03]  /*16200*/  FMUL.FTZ R0, R5, c[0x0][0x320] ;  /* 0x0000c80005007a20 */ /* 0x004fe60000410000 */
[----:B------:R-:W-:Y:S05]  /*16210*/  LDSM.16.MT88.4 R160, [R180] ;  /* 0x00000000b4a0783b */ /* 0x000fea0000004200 */
[----:B------:R2:W-:Y:S03]  /*16220*/  MUFU.TANH R165, R0 ;  /* 0x0000000000a57308 */ /* 0x0005e60000002400 */
[----:B------:R-:W0:Y:S01]  /*16230*/  LDGDEPBAR ;  /* 0x00000000000079af */ /* 0x000e220000000000 */
[----:B--2---:R-:W-:Y:S06]  /*16240*/  FMUL.FTZ R0, R6, c[0x0][0x320] ;  /* 0x0000c80006007a20 */ /* 0x004fec0000410000 */
        /* <DEDUP_REMOVED lines=19> */
[----:B--2---:R-:W-:Y:S02]  /*16380*/  FMUL.FTZ R0, R15, c[0x0][0x320] ;  /* 0x0000c8000f007a20 */ /* 0x004fe40000410000 */
[----:B------:R-:W-:Y:S06]  /*16390*/  LDSM.16.MT88.4 R12, [R179] ;  /* 0x00000000b30c783b */ /* 0x000fec0000004200 */
        /* <DEDUP_REMOVED lines=32> */
[----:B------:R-:W-:Y:S02]  /*165a0*/  FMUL.FTZ R0, R2, c[0x0][0x2d0] ;  /* 0x0000b40002007a20 */ /* 0x000fe40000410000 */
[----:B------:R1:W-:Y:S01]  /*165b0*/  MUFU.EX2 R203, R4 ;  /* 0x0000000400cb7308 */ /* 0x0003e20000000800 */
[----:B------:R-:W-:Y:S04]  /*165c0*/  FMUL.FTZ R133, R3, c[0x0][0x2d0] ;  /* 0x0000b40003857a20 */ /* 0x000fe80000410000 */
[--C-:B------:R-:W-:Y:S05]  /*165d0*/  FFMA.FTZ R135, R135, c[0x0][0x2d0], -R133.reuse ;  /* 0x0000b40087877a23 */ /* 0x100fea0000010885 */
[----:B------:R2:W3:Y:S10]  /*165e0*/  MUFU.EX2 R2, R0 ;  /* 0x0000000000027308 */ /* 0x0004f40000000800 */
[----:B------:R-:W-:Y:S01]  /*165f0*/  MUFU.EX2 R135, R135 ;  /* 0x0000008700877308 */ /* 0x000fe20000000800 */
[----:B-1----:R-:W-:Y:S09]  /*16600*/  FFMA.FTZ R4, R165, c[0x0][0x2d0], -R170 ;  /* 0x0000b400a5047a23 */ /* 0x002ff200000108aa */
[----:B------:R1:W-:Y:S01]  /*16610*/  MUFU.EX2 R202, R4 ;  /* 0x0000000400ca7308 */ /* 0x0003e20000000800 */
[----:B--2---:R-:W-:Y:S02]  /*16620*/  FADD.FTZ R0, -R3, R134 ;  /* 0x0000008603007221 */ /* 0x004fe40000010100 */
[----:B---3--:R-:W-:Y:S02]  /*16630*/  FMUL.FTZ R5, R2, R141 ;  /* 0x0000008d02057220 */ /* 0x008fe40000410000 */
[----:B------:R-:W-:Y:S02]  /*16640*/  FMUL.FTZ R0, R0, c[0x0][0x2d0] ;  /* 0x0000b40000007a20 */ /* 0x000fe40000410000 */
[C---:B------:R-:W-:Y:S02]  /*16650*/  FMUL.FTZ R9, R2.reuse, R145 ;  /* 0x0000009102097220 */ /* 0x040fe40000410000 */
[C---:B------:R-:W-:Y:S02]  /*16660*/  FMUL.FTZ R16, R2.reuse, R152 ;  /* 0x0000009802107220 */ /* 0x040fe40000410000 */
[----:B------:R-:W2:Y:S01]  /*16670*/  MUFU.EX2 R0, R0 ;  /* 0x0000000000007308 */ /* 0x000ea20000000800 */
[C---:B------:R-:W-:Y:S02]  /*16680*/  FMUL.FTZ R17, R2.reuse, R153 ;  /* 0x0000009902117220 */ /* 0x040fe40000410000 */
[C---:B------:R-:W-:Y:S02]  /*16690*/  FMUL.FTZ R20, R2.reuse, R20 ;  /* 0x0000001402147220 */ /* 0x040fe40000410000 */
[C---:B------:R-:W-:Y:S02]  /*166a0*/  FMUL.FTZ R21, R2.reuse, R21 ;  /* 0x0000001502157220 */ /* 0x040fe40000410000 */
[C---:B------:R-:W-:Y:S02]  /*166b0*/  FMUL.FTZ R24, R2.reuse, R24 ;  /* 0x0000001802187220 */ /* 0x040fe40000410000 */
[----:B------:R-:W-:Y:S02]  /*166c0*/  FMUL.FTZ R25, R2, R25 ;  /* 0x0000001902197220 */ /* 0x000fe40000410000 */
[--C-:B-1----:R-:W-:Y:S02]  /*166d0*/  FFMA.FTZ R4, R164, c[0x0][0x2d0], -R170.reuse ;  /* 0x0000b400a4047a23 */ /* 0x102fe400000108aa */
[C---:B------:R-:W-:Y:S02]  /*166e0*/  FMUL.FTZ R28, R2.reuse, R28 ;  /* 0x0000001c021c7220 */ /* 0x040fe40000410000 */
[----:B------:R1:W-:Y:S01]  /*166f0*/  MUFU.EX2 R201, R4 ;  /* 0x0000000400c97308 */ /* 0x0003e20000000800 */
[C---:B------:R-:W-:Y:S02]  /*16700*/  FMUL.FTZ R29, R2.reuse, R29 ;  /* 0x0000001d021d7220 */ /* 0x040fe40000410000 */
[C---:B------:R-:W-:Y:S02]  /*16710*/  FMUL.FTZ R32, R2.reuse, R32 ;  /* 0x0000002002207220 */ /* 0x040fe40000410000 */
[C---:B------:R-:W-:Y:S02]  /*16720*/  FMUL.FTZ R33, R2.reuse, R33 ;  /* 0x0000002102217220 */ /* 0x040fe40000410000 */
[----:B------:R-:W-:Y:S02]  /*16730*/  FMUL.FTZ R36, R2, R36 ;  /* 0x0000002402247220 */ /* 0x000fe40000410000 */
[C---:B--2---:R-:W-:Y:S02]  /*16740*/  FMUL.FTZ R10, R0.reuse, R146 ;  /* 0x00000092000a7220 */ /* 0x044fe40000410000 */
[C---:B------:R-:W-:Y:S02]  /*16750*/  FMUL.FTZ R11, R0.reuse, R147 ;  /* 0x00000093000b7220 */ /* 0x040fe40000410000 */
[C---:B------:R-:W-:Y:S02]  /*16760*/  FMUL.FTZ R18, R0.reuse, R154 ;  /* 0x0000009a00127220 */ /* 0x040fe40000410000 */
[C---:B------:R-:W-:Y:S02]  /*16770*/  FMUL.FTZ R19, R0.reuse, R155 ;  /* 0x0000009b00137220 */ /* 0x040fe40000410000 */
[C---:B------:R-:W-:Y:S01]  /*16780*/  FMUL.FTZ R22, R0.reuse, R22 ;  /* 0x0000001600167220 */ /* 0x040fe20000410000 */
[----:B------:R-:W-:Y:S01]  /*16790*/  LDSM.16.MT88.4 R152, [R180+0x800] ;  /* 0x00080000b498783b */ /* 0x000fe20000004200 */
[C---:B------:R-:W-:Y:S02]  /*167a0*/  FMUL.FTZ R23, R0.reuse, R23 ;  /* 0x0000001700177220 */ /* 0x040fe40000410000 */
[C---:B------:R-:W-:Y:S02]  /*167b0*/  FMUL.FTZ R26, R0.reuse, R26 ;  /* 0x0000001a001a7220 */ /* 0x040fe40000410000 */
[----:B------:R-:W-:Y:S02]  /*167c0*/  FMUL.FTZ R27, R0, R27 ;  /* 0x0000001b001b7220 */ /* 0x000fe40000410000 */
[--C-:B-1----:R-:W-:Y:S02]  /*167d0*/  FFMA.FTZ R4, R6, c[0x0][0x2d0], -R170.reuse ;  /* 0x0000b40006047a23 */ /* 0x102fe400000108aa */
[C---:B------:R-:W-:Y:S02]  /*167e0*/  FMUL.FTZ R6, R0.reuse, R142 ;  /* 0x0000008e00067220 */ /* 0x040fe40000410000 */
[----:B------:R-:W1:Y:S01]  /*167f0*/  MUFU.EX2 R200, R4 ;  /* 0x0000000400c87308 */ /* 0x000e620000000800 */
[C---:B------:R-:W-:Y:S02]  /*16800*/  FMUL.FTZ R30, R0.reuse, R30 ;  /* 0x0000001e001e7220 */ /* 0x040fe40000410000 */
[C---:B------:R-:W-:Y:S02]  /*16810*/  FMUL.FTZ R31, R0.reuse, R31 ;  /* 0x0000001f001f7220 */ /* 0x040fe40000410000 */
[C---:B------:R-:W-:Y:S02]  /*16820*/  FMUL.FTZ R34, R0.reuse, R34 ;  /* 0x0000002200227220 */ /* 0x040fe40000410000 */
[----:B------:R-:W-:Y:S02]  /*16830*/  FMUL.FTZ R35, R0, R35 ;  /* 0x0000002300237220 */ /* 0x000fe40000410000 */
[----:B------:R-:W-:Y:S02]  /*16840*/  FMUL.FTZ R37, R2, R37 ;  /* 0x0000002502257220 */ /* 0x000fe40000410000 */
[C---:B------:R-:W-:Y:S02]  /*16850*/  FMUL.FTZ R38, R0.reuse, R38 ;  /* 0x0000002600267220 */ /* 0x040fe40000410000 */
[----:B------:R-:W-:Y:S02]  /*16860*/  FMUL.FTZ R39, R0, R39 ;  /* 0x0000002700277220 */ /* 0x000fe40000410000 */
[C---:B------:R-:W-:Y:S02]  /*16870*/  FMUL.FTZ R40, R2.reuse, R40 ;  /* 0x0000002802287220 */ /* 0x040fe40000410000 */
[----:B------:R-:W-:Y:S02]  /*16880*/  FMUL.FTZ R41, R2, R41 ;  /* 0x0000002902297220 */ /* 0x000fe40000410000 */
[C---:B------:R-:W-:Y:S02]  /*16890*/  FMUL.FTZ R42, R0.reuse, R42 ;  /* 0x0000002a002a7220 */ /* 0x040fe40000410000 */
[----:B------:R-:W-:Y:S02]  /*168a0*/  FMUL.FTZ R43, R0, R43 ;  /* 0x0000002b002b7220 */ /* 0x000fe40000410000 */
[----:B------:R-:W-:Y:S01]  /*168b0*/  FMUL.FTZ R44, R2, R44 ;  /* 0x0000002c022c7220 */ /* 0x000fe20000410000 */
[----:B-1----:R-:W-:Y:S01]  /*168c0*/  F2FP.BF16.PACK_AB R142, R200, R201 ;  /* 0x000000c9c88e723e */ /* 0x002fe200000010ff */
[--C-:B------:R-:W-:Y:S02]  /*168d0*/  FFMA.FTZ R4, R172, c[0x0][0x2d0], -R133.reuse ;  /* 0x0000b400ac047a23 */ /* 0x100fe40000010885 */
[----:B------:R-:W-:Y:S02]  /*168e0*/  FMUL.FTZ R45, R2, R45 ;  /* 0x0000002d022d7220 */ /* 0x000fe40000410000 */
[----:B------:R1:W-:Y:S01]  /*168f0*/  MUFU.EX2 R174, R4 ;  /* 0x0000000400ae7308 */ /* 0x0003e20000000800 */
[C---:B------:R-:W-:Y:S02]  /*16900*/  FMUL.FTZ R46, R0.reuse, R46 ;  /* 0x0000002e002e7220 */ /* 0x040fe40000410000 */
[----:B------:R-:W-:Y:S02]  /*16910*/  FMUL.FTZ R47, R0, R47 ;  /* 0x0000002f002f7220 */ /* 0x000fe40000410000 */
        /* <DEDUP_REMOVED lines=10> */
[--C-:B-1----:R-:W-:Y:S02]  /*169c0*/  FFMA.FTZ R4, R166, c[0x0][0x2d0], -R133.reuse ;  /* 0x0000b400a6047a23 */ /* 0x102fe40000010885 */
[----:B------:R-:W-:Y:S01]  /*169d0*/  LDSM.16.MT88.4 R164, [R182+0x800] ;  /* 0x00080000b6a4783b */ /* 0x000fe20000004200 */
[C---:B------:R-:W-:Y:S01]  /*169e0*/  FMUL.FTZ R58, R0.reuse, R58 ;  /* 0x0000003a003a7220 */ /* 0x040fe20000410000 */
[----:B------:R-:W1:Y:S01]  /*169f0*/  MUFU.EX2 R173, R4 ;  /* 0x0000000400ad7308 */ /* 0x000e620000000800 */
        /* <DEDUP_REMOVED lines=11> */
[C---:B------:R-:W-:Y:S01]  /*16ab0*/  FMUL.FTZ R70, R0.reuse, R70 ;  /* 0x0000004600467220 */ /* 0x040fe20000410000 */
[----:B-1----:R-:W-:Y:S01]  /*16ac0*/  F2FP.BF16.PACK_AB R141, R173, R174 ;  /* 0x000000aead8d723e */ /* 0x002fe200000010ff */
[--C-:B------:R-:W-:Y:S02]  /*16ad0*/  FFMA.FTZ R4, R7, c[0x0][0x2d0], -R133.reuse ;  /* 0x0000b40007047a23 */ /* 0x100fe40000010885 */
[C---:B------:R-:W-:Y:S02]  /*16ae0*/  FMUL.FTZ R7, R0.reuse, R143 ;  /* 0x0000008f00077220 */ /* 0x040fe40000410000 */
[----:B------:R1:W-:Y:S01]  /*16af0*/  MUFU.EX2 R172, R4 ;  /* 0x0000000400ac7308 */ /* 0x0003e20000000800 */
        /* <DEDUP_REMOVED lines=11> */
[----:B------:R-:W-:Y:S02]  /*16bb0*/  FMUL.FTZ R82, R0, R82 ;  /* 0x0000005200527220 */ /* 0x000fe40000410000 */
[----:B-1----:R-:W-:Y:S02]  /*16bc0*/  FFMA.FTZ R4, R8, c[0x0][0x2d0], -R133 ;  /* 0x0000b40008047a23 */ /* 0x002fe40000010885 */
[----:B------:R-:W-:Y:S02]  /*16bd0*/  FMUL.FTZ R8, R2, R144 ;  /* 0x0000009002087220 */ /* 0x000fe40000410000 */
[----:B------:R1:W2:Y:S01]  /*16be0*/  MUFU.EX2 R171, R4 ;  /* 0x0000000400ab7308 */ /* 0x0002a20000000800 */
[----:B------:R-:W3:Y:S01]  /*16bf0*/  LDSM.16.MT88.4 R144, [R182] ;  /* 0x00000000b690783b */ /* 0x000ee20000004200 */
        /* <DEDUP_REMOVED lines=10> */
[C---:B------:R-:W-:Y:S02]  /*16ca0*/  FMUL.FTZ R93, R2.reuse, R93 ;  /* 0x0000005d025d7220 */ /* 0x040fe40000410000 */
[----:B-1----:R-:W-:Y:S01]  /*16cb0*/  FMUL.FTZ R4, R2, R140 ;  /* 0x0000008c02047220 */ /* 0x002fe20000410000 */
[----:B------:R-:W-:Y:S01]  /*16cc0*/  F2FP.BF16.PACK_AB R140, R202, R203 ;  /* 0x000000cbca8c723e */ /* 0x000fe200000010ff */
[C---:B------:R-:W-:Y:S01]  /*16cd0*/  FMUL.FTZ R94, R0.reuse, R94 ;  /* 0x0000005e005e7220 */ /* 0x040fe20000410000 */
[----:B--2---:R-:W-:Y:S01]  /*16ce0*/  F2FP.BF16.PACK_AB R143, R171, R172 ;  /* 0x000000acab8f723e */ /* 0x004fe200000010ff */
[----:B------:R-:W-:Y:S02]  /*16cf0*/  FMUL.FTZ R95, R0, R95 ;  /* 0x0000005f005f7220 */ /* 0x000fe40000410000 */
[C---:B------:R-:W-:Y:S02]  /*16d00*/  FMUL.FTZ R96, R2.reuse, R96 ;  /* 0x0000006002607220 */ /* 0x040fe40000410000 */
[----:B------:R-:W-:Y:S02]  /*16d10*/  FMUL.FTZ R97, R2, R97 ;  /* 0x0000006102617220 */ /* 0x000fe40000410000 */
[C---:B------:R-:W-:Y:S05]  /*16d20*/  HMMA.16816.F32.BF16 R4, R140.reuse, R12, R4 ;  /* 0x0000000c8c04723c */ /* 0x040fea0000041804 */
[----:B------:R-:W-:Y:S02]  /*16d30*/  FMUL.FTZ R98, R0, R98 ;  /* 0x0000006200627220 */ /* 0x000fe40000410000 */
[C---:B------:R-:W-:Y:S01]  /*16d40*/  FMUL.FTZ R12, R2.reuse, R148 ;  /* 0x00000094020c7220 */ /* 0x040fe20000410000 */
[C---:B------:R-:W-:Y:S04]  /*16d50*/  HMMA.16816.F32.BF16 R8, R140.reuse, R14, R8 ;  /* 0x0000000e8c08723c */ /* 0x040fe80000041808 */
[----:B------:R-:W-:Y:S02]  /*16d60*/  FMUL.FTZ R13, R2, R149 ;  /* 0x00000095020d7220 */ /* 0x000fe40000410000 */
[C---:B------:R-:W-:Y:S02]  /*16d70*/  FMUL.FTZ R99, R0.reuse, R99 ;  /* 0x0000006300637220 */ /* 0x040fe40000410000 */
[C---:B------:R-:W-:Y:S04]  /*16d80*/  FMUL.FTZ R14, R0.reuse, R150 ;  /* 0x00000096000e7220 */ /* 0x040fe80000410000 */
[----:B------:R-:W-:Y:S02]  /*16d90*/  FMUL.FTZ R15, R0, R151 ;  /* 0x00000097000f7220 */ /* 0x000fe40000410000 */
[----:B------:R-:W1:Y:S01]  /*16da0*/  LDSM.16.MT88.4 R148, [R181] ;  /* 0x00000000b594783b */ /* 0x000e620000004200 */
[C---:B------:R-:W-:Y:S02]  /*16db0*/  FMUL.FTZ R100, R2.reuse, R100 ;  /* 0x0000006402647220 */ /* 0x040fe40000410000 */
[----:B------:R-:W-:Y:S02]  /*16dc0*/  FMUL.FTZ R101, R2, R101 ;  /* 0x0000006502657220 */ /* 0x000fe40000410000 */
[C---:B------:R-:W-:Y:S03]  /*16dd0*/  HMMA.16816.F32.BF16 R12, R140.reuse, R160, R12 ;  /* 0x000000a08c0c723c */ /* 0x040fe6000004180c */
[C---:B------:R-:W-:Y:S02]  /*16de0*/  FMUL.FTZ R102, R0.reuse, R102 ;  /* 0x0000006600667220 */ /* 0x040fe40000410000 */
[----:B------:R-:W-:Y:S02]  /*16df0*/  FMUL.FTZ R103, R0, R103 ;  /* 0x0000006700677220 */ /* 0x000fe40000410000 */
[C---:B------:R-:W-:Y:S01]  /*16e00*/  FMUL.FTZ R104, R2.reuse, R104 ;  /* 0x0000006802687220 */ /* 0x040fe20000410000 */
[C---:B------:R-:W-:Y:S04]  /*16e10*/  HMMA.16816.F32.BF16 R16, R140.reuse, R162, R16 ;  /* 0x000000a28c10723c */ /* 0x040fe80000041810 */
[----:B------:R-:W-:Y:S02]  /*16e20*/  FMUL.FTZ R105, R2, R105 ;  /* 0x0000006902697220 */ /* 0x000fe40000410000 */
[C---:B------:R-:W-:Y:S02]  /*16e30*/  FMUL.FTZ R106, R0.reuse, R106 ;  /* 0x0000006a006a7220 */ /* 0x040fe40000410000 */
[C---:B---3--:R-:W-:Y:S04]  /*16e40*/  HMMA.16816.F32.BF16 R20, R140.reuse, R144, R20 ;  /* 0x000000908c14723c */ /* 0x048fe80000041814 */
[----:B------:R-:W-:Y:S02]  /*16e50*/  FMUL.FTZ R107, R0, R107 ;  /* 0x0000006b006b7220 */ /* 0x000fe40000410000 */
[C---:B------:R-:W-:Y:S02]  /*16e60*/  FMUL.FTZ R108, R2.reuse, R108 ;  /* 0x0000006c026c7220 */ /* 0x040fe40000410000 */
        /* <DEDUP_REMOVED lines=34> */
[----:B------:R-:W-:Y:S02]  /*17090*/  FFMA.FTZ R134, R168, c[0x0][0x2d0], -R170 ;  /* 0x0000b400a8867a23 */ /* 0x000fe400000108aa */
[----:B------:R-:W-:Y:S02]  /*170a0*/  FFMA.FTZ R2, R2, R208, R203 ;  /* 0x000000d002027223 */ /* 0x000fe400000100cb */
[----:B------:R3:W-:Y:S01]  /*170b0*/  MUFU.EX2 R199, R134 ;  /* 0x0000008600c77308 */ /* 0x0007e20000000800 */
[----:B------:R-:W-:Y:S03]  /*170c0*/  FFMA.FTZ R0, R0, R207, R174 ;  /* 0x000000cf00007223 */ /* 0x000fe600000100ae */
[----:B------:R-:W-:Y:S02]  /*170d0*/  FADD.FTZ R2, R202, R2 ;  /* 0x00000002ca027221 */ /* 0x000fe40000010000 */
[----:B------:R-:W-:Y:S02]  /*170e0*/  FADD.FTZ R0, R173, R0 ;  /* 0x00000000ad007221 */ /* 0x000fe40000010000 */
[----:B------:R-:W-:Y:S02]  /*170f0*/  FADD.FTZ R2, R201, R2 ;  /* 0x00000002c9027221 */ /* 0x000fe40000010000 */
[----:B------:R-:W-:Y:S02]  /*17100*/  FADD.FTZ R0, R172, R0 ;  /* 0x00000000ac007221 */ /* 0x000fe40000010000 */
[----:B------:R-:W-:Y:S01]  /*17110*/  FADD.FTZ R2, R200, R2 ;  /* 0x00000002c8027221 */ /* 0x000fe20000010000 */
[C---:B--2---:R-:W-:Y:S03]  /*17120*/  HMMA.16816.F32.BF16 R52, R140.reuse, R144, R52 ;  /* 0x000000908c34723c */ /* 0x044fe60000041834 */
[----:B------:R-:W-:Y:S05]  /*17130*/  FADD.FTZ R0, R171, R0 ;  /* 0x00000000ab007221 */ /* 0x000fea0000010000 */
[C---:B------:R-:W-:Y:S01]  /*17140*/  HMMA.16816.F32.BF16 R56, R140.reuse, R146, R56 ;  /* 0x000000928c38723c */ /* 0x040fe20000041838 */
[----:B------:R-:W2:Y:S03]  /*17150*/  LDSM.16.MT88.4 R144, [R179+0x2000] ;  /* 0x00200000b390783b */ /* 0x000ea60000004200 */
[--C-:B---3--:R-:W-:Y:S04]  /*17160*/  FFMA.FTZ R134, R169, c[0x0][0x2d0], -R170.reuse ;  /* 0x0000b400a9867a23 */ /* 0x108fe800000108aa */
[----:B------:R-:W3:Y:S01]  /*17170*/  MUFU.EX2 R198, R134 ;  /* 0x0000008600c67308 */ /* 0x000ee20000000800 */
[C---:B-1----:R-:W-:Y:S08]  /*17180*/  HMMA.16816.F32.BF16 R60, R140.reuse, R148, R60 ;  /* 0x000000948c3c723c */ /* 0x042ff0000004183c */
[C---:B------:R-:W-:Y:S01]  /*17190*/  HMMA.16816.F32.BF16 R64, R140.reuse, R150, R64 ;  /* 0x000000968c40723c */ /* 0x040fe20000041840 */
[----:B------:R-:W1:Y:S03]  /*171a0*/  LDSM.16.MT88.4 R148, [R180+0x2000] ;  /* 0x00200000b494783b */ /* 0x000e660000004200 */
[----:B---3--:R-:W-:Y:S01]  /*171b0*/  F2FP.BF16.PACK_AB R160, R198, R199 ;  /* 0x000000c7c6a0723e */ /* 0x008fe200000010ff */
[--C-:B------:R-:W-:Y:S04]  /*171c0*/  FFMA.FTZ R134, R175, c[0x0][0x2d0], -R133.reuse ;  /* 0x0000b400af867a23 */ /* 0x100fe80000010885 */
[----:B------:R3:W-:Y:S01]  /*171d0*/  MUFU.EX2 R169, R134 ;  /* 0x0000008600a97308 */ /* 0x0007e20000000800 */
[C---:B--2---:R-:W-:Y:S08]  /*171e0*/  HMMA.16816.F32.BF16 R68, R140.reuse, R144, R68 ;  /* 0x000000908c44723c */ /* 0x044ff00000041844 */
[C---:B------:R-:W-:Y:S01]  /*171f0*/  HMMA.16816.F32.BF16 R72, R140.reuse, R146, R72 ;  /* 0x000000928c48723c */ /* 0x040fe20000041848 */
[----:B------:R-:W2:Y:S07]  /*17200*/  LDSM.16.MT88.4 R144, [R182+0x2000] ;  /* 0x00200000b690783b */ /* 0x000eae0000004200 */
[C---:B-1----:R-:W-:Y:S04]  /*17210*/  HMMA.16816.F32.BF16 R76, R140.reuse, R148, R76 ;  /* 0x000000948c4c723c */ /* 0x042fe8000004184c */
[--C-:B---3--:R-:W-:Y:S02]  /*17220*/  FFMA.FTZ R134, R204, c[0x0][0x2d0], -R133.reuse ;  /* 0x0000b400cc867a23 */ /* 0x108fe40000010885 */
[----:B------:R-:W-:Y:S02]  /*17230*/  FFMA.FTZ R133, R139, c[0x0][0x2d0], -R133 ;  /* 0x0000b4008b857a23 */ /* 0x000fe40000010885 */
[----:B------:R-:W1:Y:S01]  /*17240*/  MUFU.EX2 R168, R134 ;  /* 0x0000008600a87308 */ /* 0x000e620000000800 */
[C---:B------:R-:W-:Y:S01]  /*17250*/  HMMA.16816.F32.BF16 R80, R140.reuse, R150, R80 ;  /* 0x000000968c50723c */ /* 0x040fe20000041850 */
[----:B------:R-:W3:Y:S08]  /*17260*/  LDSM.16.MT88.4 R148, [R181+0x2000] ;  /* 0x00200000b594783b */ /* 0x000ef00000004200 */
[----:B------:R-:W4:Y:S01]  /*17270*/  MUFU.EX2 R133, R133 ;  /* 0x0000008500857308 */ /* 0x000f220000000800 */
[C---:B--2---:R-:W-:Y:S03]  /*17280*/  HMMA.16816.F32.BF16 R84, R140.reuse, R144, R84 ;  /* 0x000000908c54723c */ /* 0x044fe60000041854 */
[----:B-1----:R-:W-:Y:S01]  /*17290*/  F2FP.BF16.PACK_AB R161, R168, R169 ;  /* 0x000000a9a8a1723e */ /* 0x002fe200000010ff */
[--C-:B------:R-:W-:Y:S04]  /*172a0*/  FFMA.FTZ R134, R205, c[0x0][0x2d0], -R170.reuse ;  /* 0x0000b400cd867a23 */ /* 0x100fe800000108aa */
[C---:B------:R-:W-:Y:S01]  /*172b0*/  HMMA.16816.F32.BF16 R88, R140.reuse, R146, R88 ;  /* 0x000000928c58723c */ /* 0x040fe20000041858 */
[----:B------:R-:W1:Y:S01]  /*172c0*/  LDSM.16.MT88.4 R144, [R179+0x3000] ;  /* 0x00300000b390783b */ /* 0x000e620000004200 */
[----:B------:R2:W-:Y:S02]  /*172d0*/  MUFU.EX2 R175, R134 ;  /* 0x0000008600af7308 */ /* 0x0005e40000000800 */
[----:B----4-:R-:W-:Y:S04]  /*172e0*/  F2FP.BF16.PACK_AB R163, R133, R135 ;  /* 0x0000008785a3723e */ /* 0x010fe800000010ff */
[C---:B---3--:R-:W-:Y:S08]  /*172f0*/  HMMA.16816.F32.BF16 R92, R140.reuse, R148, R92 ;  /* 0x000000948c5c723c */ /* 0x048ff0000004185c */
[C---:B------:R-:W-:Y:S01]  /*17300*/  HMMA.16816.F32.BF16 R96, R140.reuse, R150, R96 ;  /* 0x000000968c60723c */ /* 0x040fe20000041860 */
[----:B------:R-:W3:Y:S03]  /*17310*/  LDSM.16.MT88.4 R148, [R180+0x3000] ;  /* 0x00300000b494783b */ /* 0x000ee60000004200 */
[----:B--2---:R-:W-:Y:S06]  /*17320*/  FFMA.FTZ R134, R206, c[0x0][0x2d0], -R170 ;  /* 0x0000b400ce867a23 */ /* 0x004fec00000108aa */
[----:B------:R-:W2:Y:S01]  /*17330*/  MUFU.EX2 R134, R134 ;  /* 0x0000008600867308 */ /* 0x000ea20000000800 */
[C---:B-1----:R-:W-:Y:S08]  /*17340*/  HMMA.16816.F32.BF16 R100, R140.reuse, R144, R100 ;  /* 0x000000908c64723c */ /* 0x042ff00000041864 */
[C---:B------:R-:W-:Y:S01]  /*17350*/  HMMA.16816.F32.BF16 R104, R140.reuse, R146, R104 ;  /* 0x000000928c68723c */ /* 0x040fe20000041868 */
[----:B------:R-:W1:Y:S03]  /*17360*/  LDSM.16.MT88.4 R144, [R182+0x3000] ;  /* 0x00300000b690783b */ /* 0x000e660000004200 */
[----:B--2---:R-:W-:Y:S04]  /*17370*/  F2FP.BF16.PACK_AB R162, R134, R175 ;  /* 0x000000af86a2723e */ /* 0x004fe800000010ff */
[C---:B---3--:R-:W-:Y:S08]  /*17380*/  HMMA.16816.F32.BF16 R108, R140.reuse, R148, R108 ;  /* 0x000000948c6c723c */ /* 0x048ff0000004186c */
[C---:B------:R-:W-:Y:S01]  /*17390*/  HMMA.16816.F32.BF16 R112, R140.reuse, R150, R112 ;  /* 0x000000968c70723c */ /* 0x040fe20000041870 */
[----:B------:R-:W2:Y:S07]  /*173a0*/  LDSM.16.MT88.4 R148, [R181+0x3000] ;  /* 0x00300000b594783b */ /* 0x000eae0000004200 */
[C---:B-1----:R-:W-:Y:S08]  /*173b0*/  HMMA.16816.F32.BF16 R116, R140.reuse, R144, R116 ;  /* 0x000000908c74723c */ /* 0x042ff00000041874 */
[C---:B------:R-:W-:Y:S01]  /*173c0*/  HMMA.16816.F32.BF16 R120, R140.reuse, R146, R120 ;  /* 0x000000928c78723c */ /* 0x040fe20000041878 */
[----:B------:R-:W1:Y:S07]  /*173d0*/  LDSM.16.MT88.4 R144, [R179+0x800] ;  /* 0x00080000b390783b */ /* 0x000e6e0000004200 */
[C---:B--2---:R-:W-:Y:S08]  /*173e0*/  HMMA.16816.F32.BF16 R124, R140.reuse, R148, R124 ;  /* 0x000000948c7c723c */ /* 0x044ff0000004187c */
[----:B------:R-:W-:Y:S08]  /*173f0*/  HMMA.16816.F32.BF16 R128, R140, R150, R128 ;  /* 0x000000968c80723c */ /* 0x000ff00000041880 */
[C---:B-1----:R-:W-:Y:S01]  /*17400*/  HMMA.16816.F32.BF16 R140, R160.reuse, R144, R4 ;  /* 0x00000090a08c723c */ /* 0x042fe20000041804 */
        /* <DEDUP_REMOVED lines=39> */
[-C--:B------:R-:W-:Y:S01]  /*17680*/  MOV R8, R3.reuse ;  /* 0x0000000300087202 */ /* 0x080fe20000000f00 */
[C---:B------:R-:W-:Y:S08]  /*17690*/  HMMA.16816.F32.BF16 R112, R160.reuse, R10, R112 ;  /* 0x0000000aa070723c */ /* 0x040ff00000041870 */
[C---:B---3--:R-:W-:Y:S08]  /*176a0*/  HMMA.16816.F32.BF16 R116, R160.reuse, R12, R116 ;  /* 0x0000000ca074723c */ /* 0x048ff00000041874 */
[C---:B------:R-:W-:Y:S08]  /*176b0*/  HMMA.16816.F32.BF16 R120, R160.reuse, R14, R120 ;  /* 0x0000000ea078723c */ /* 0x040ff00000041878 */
[C---:B-1----:R-:W-:Y:S07]  /*176c0*/  HMMA.16816.F32.BF16 R124, R160.reuse, R4, R124 ;  /* 0x00000004a07c723c */ /* 0x042fee000004187c */
        /* <DEDUP_REMOVED lines=9> */
[----:B------:R-:W-:Y:S01]  /*17760*/  FADD.FTZ R207, R133, R0 ;  /* 0x0000000085cf7221 */ /* 0x000fe20000010000 */
[----:B------:R-:W-:Y:S01]  /*17770*/  MOV R133, R132 ;  /* 0x0000008400857202 */ /* 0x000fe20000000f00 */
[----:B------:R-:W-:-:S05]  /*17780*/  @P0 BRA `(.L_x_716) ;  /* 0xffffe07000000947 */ /* 0x000fca000383ffff */
.L_x_715:
[----:B------:R-:W-:-:S13]  /*17790*/  ISETP.GE.AND P0, PT, R195, R209, PT ;  /* 0x000000d1c300720c */ /* 0x000fda0003f06270 */
[----:B------:R-:W-:Y:S05]  /*177a0*/  @!P0 BRA `(.L_x_717) ;  /* 0x0000278000008947 */ /* 0x000fea0003800000 */
[----:B------:R-:W-:Y:S02]  /*177b0*/  MOV R134, R8 ;  /* 0x0000000800867202 */ /* 0x000fe40000000f00 */
[----:B------:R-:W-:Y:S02]  /*177c0*/  MOV R133, R132 ;  /* 0x0000008400857202 */ /* 0x000fe40000000f00 */
.L_x_726:
[----:B------:R-:W-:Y:S04]  /*177d0*/  DEPBAR.LE SB0, 0x0 ;  /* 0x000080000000791a */ /* 0x000fe80000000000 */
[----:B------:R-:W-:Y:S01]  /*177e0*/  WARPSYNC 0xffffffff ;  /* 0xffffffff00007948 */ /* 0x000fe20003800000 */
[----:B------:R-:W-:Y:S01]  /*177f0*/  BAR.SYNC.DEFER_BLOCKING 0x0 ;  /* 0x0000000000007b1d */ /* 0x000fe20000010000 */
[----:B------:R-:W-:Y:S01]  /*17800*/  SHF.R.S32.HI R0, RZ, 0x1f, R195 ;  /* 0x0000001fff007819 */ /* 0x000fe200000114c3 */
[----:B------:R-:W-:Y:S01]  /*17810*/  IMAD.WIDE.U32 R2, R195, c[0x0][0x208], RZ ;  /* 0x00008200c3027a25 */ /* 0x000fe200078e00ff */
[----:B------:R-:W-:Y:S02]  /*17820*/  LOP3.LUT P2, RZ, R215, 0x1, RZ, 0xc0, !PT ;  /* 0x00000001d7ff7812 */ /* 0x000fe4000784c0ff */
[----:B------:R-:W-:Y:S01]  /*17830*/  MOV R197, c[0x0][0x2c4] ;  /* 0x0000b10000c57a02 */ /* 0x000fe20000000f00 */
[----:B------:R-:W-:Y:S03]  /*17840*/  IMAD R0, R0, c[0x0][0x208], RZ ;  /* 0x0000820000007a24 */ /* 0x000fe600078e02ff */
[----:B------:R-:W-:Y:S01]  /*17850*/  ISETP.NE.AND P3, PT, R197, 0x1, PT ;  /* 0x00000001c500780c */ /* 0x000fe20003f65270 */
[----:B------:R-:W-:Y:S01]  /*17860*/  IMAD R4, R195, c[0x0][0x20c], R0 ;  /* 0x00008300c3047a24 */ /* 0x000fe200078e0200 */
[C---:B------:R-:W-:Y:S01]  /*17870*/  LEA R0, P0, R2.reuse, R222, 0x5 ;  /* 0x000000de02007211 */ /* 0x040fe200078028ff */
[----:B------:R-:W-:Y:S03]  /*17880*/  IMAD.MOV.U32 R197, RZ, RZ, c[0x0][0x32c] ;  /* 0x0000cb00ffc57624 */ /* 0x000fe600078e00ff */
[----:B------:R-:W-:Y:S04]  /*17890*/  IADD3 R3, R3, R4, RZ ;  /* 0x0000000403037210 */ /* 0x000fe80007ffe0ff */
[----:B------:R-:W-:Y:S02]  /*178a0*/  LEA.HI.X R3, R2, R224, R3, 0x5, P0 ;  /* 0x000000e002037211 */ /* 0x000fe400000f2c03 */
[C---:B------:R-:W-:Y:S01]  /*178b0*/  LEA R2, P0, R0.reuse, c[0x0][0x1f8], 0x1 ;  /* 0x00007e0000027a11 */ /* 0x040fe200078008ff */
[----:B------:R-:W-:Y:S03]  /*178c0*/  LDSM.16.M88.4 R16, [R183] ;  /* 0x00000000b710783b */ /* 0x000fe60000000200 */
[----:B------:R-:W-:Y:S01]  /*178d0*/  LEA.HI.X R3, R0, c[0x0][0x1fc], R3, 0x1, P0 ;  /* 0x00007f0000037a11 */ /* 0x000fe200000f0c03 */
        /* <DEDUP_REMOVED lines=9> */
[----:B------:R-:W-:Y:S02]  /*17970*/  @P0 IMAD R6, R4, c[0x0][0x1e0], RZ ;  /* 0x0000780004060a24 */ /* 0x000fe400078e02ff */
[C---:B------:R-:W-:Y:S04]  /*17980*/  @P0 IMAD.WIDE.U32 R4, R0.reuse, c[0x0][0x1e0], RZ ;  /* 0x0000780000040a25 */ /* 0x040fe800078e00ff */
[----:B------:R-:W-:Y:S05]  /*17990*/  @P0 IMAD R0, R0, c[0x0][0x1e4], R6 ;  /* 0x0000790000000a24 */ /* 0x000fea00078e0206 */
[----:B------:R-:W-:Y:S02]  /*179a0*/  @P0 IADD3 R5, R5, R0, RZ ;  /* 0x0000000005050210 */ /* 0x000fe40007ffe0ff */
[C---:B------:R-:W-:Y:S04]  /*179b0*/  @P0 LEA R0, P1, R4.reuse, R220, 0x5 ;  /* 0x000000dc04000211 */ /* 0x040fe800078228ff */
[----:B------:R-:W-:Y:S02]  /*179c0*/  @P0 LEA.HI.X R4, R4, R219, R5, 0x5, P1 ;  /* 0x000000db04040211 */ /* 0x000fe400008f2c05 */
[C---:B------:R-:W-:Y:S04]  /*179d0*/  @P0 LEA R198, P1, R0.reuse, c[0x0][0x1c8], 0x1 ;  /* 0x0000720000c60a11 */ /* 0x040fe800078208ff */
[----:B------:R-:W-:Y:S02]  /*179e0*/  @P0 LEA.HI.X R199, R0, c[0x0][0x1cc], R4, 0x1, P1 ;  /* 0x0000730000c70a11 */ /* 0x000fe400008f0c04 */
[C---:B-1----:R-:W-:Y:S08]  /*179f0*/  HMMA.16816.F32.BF16 R4, R16.reuse, R8, RZ ;  /* 0x000000081004723c */ /* 0x042ff000000418ff */
[C---:B------:R-:W-:Y:S08]  /*17a00*/  HMMA.16816.F32.BF16 R8, R16.reuse, R10, RZ ;  /* 0x0000000a1008723c */ /* 0x040ff000000418ff */
[C---:B--2---:R-:W-:Y:S08]  /*17a10*/  HMMA.16816.F32.BF16 R12, R16.reuse, R160, RZ ;  /* 0x000000a0100c723c */ /* 0x044ff000000418ff */
[----:B------:R-:W-:Y:S01]  /*17a20*/  HMMA.16816.F32.BF16 R16, R16, R162, RZ ;  /* 0x000000a21010723c */ /* 0x000fe200000418ff */
[----:B------:R-:W1:Y:S05]  /*17a30*/  LDSM.16.M88.4 R160, [R189] ;  /* 0x00000000bda0783b */ /* 0x000e6a0000000200 */
[----:B------:R-:W-:Y:S01]  /*17a40*/  @!PT LDS RZ, [RZ] ;  /* 0x00000000fffff984 */ /* 0x000fe20000000800 */
[----:B------:R-:W-:Y:S01]  /*17a50*/  @!PT LDS RZ, [RZ] ;  /* 0x00000000fffff984 */ /* 0x000fe20000000800 */
[----:B------:R-:W-:Y:S01]  /*17a60*/  @!PT LDS RZ, [RZ] ;  /* 0x00000000fffff984 */ /* 0x000fe20000000800 */
[----:B------:R2:W-:Y:S02]  /*17a70*/  LDGSTS.E.BYPASS.LTC128B.128 [R218+0x8080], [R2.64], !P2 ;  /* 0x0808000002da7fae */ /* 0x0005e4000d101d46 */
[C---:B---3--:R-:W-:Y:S03]  /*17a80*/  HMMA.16816.F32.BF16 R4, R164.reuse, R168, R4 ;  /* 0x000000a8a404723c */ /* 0x048fe60000041804 */
[----:B------:R2:W-:Y:S05]  /*17a90*/  LDGSTS.E.BYPASS.LTC128B.128 [R218+0x9080], [R2.64+0x80], !P6 ;  /* 0x0908008002da7fae */ /* 0x0005ea000f101d46 */
[C---:B------:R-:W-:Y:S01]  /*17aa0*/  HMMA.16816.F32.BF16 R8, R164.reuse, R170, R8 ;  /* 0x000000aaa408723c */ /* 0x040fe20000041808 */
[----:B------:R2:W-:Y:S05]  /*17ab0*/  LDGSTS.E.BYPASS.LTC128B.128 [R218+0xa080], [R2.64+0x100], !P5 ;  /* 0x0a08010002da7fae */ /* 0x0005ea000e901d46 */
[----:B------:R2:W-:Y:S05]  /*17ac0*/  LDGSTS.E.BYPASS.LTC128B.128 [R218+0xb080], [R2.64+0x180], !P4 ;  /* 0x0b08018002da7fae */ /* 0x0005ea000e101d46 */
[----:B------:R-:W-:Y:S05]  /*17ad0*/  LDSM.16.M88.4 R168, [R186] ;  /* 0x00000000baa8783b */ /* 0x000fea0000000200 */
[----:B------:R-:W3:Y:S05]  /*17ae0*/  LDSM.16.M88.4 R172, [R177] ;  /* 0x00000000b1ac783b */ /* 0x000eea0000000200 */
[----:B------:R-:W0:Y:S01]  /*17af0*/  LDGDEPBAR ;  /* 0x00000000000079af */ /* 0x000e220000000000 */
[C---:B-1----:R-:W-:Y:S08]  /*17b00*/  HMMA.16816.F32.BF16 R12, R164.reuse, R160, R12 ;  /* 0x000000a0a40c723c */ /* 0x042ff0000004180c */
[----:B------:R-:W-:Y:S01]  /*17b10*/  HMMA.16816.F32.BF16 R16, R164, R162, R16 ;  /* 0x000000a2a410723c */ /* 0x000fe20000041810 */
[----:B------:R-:W1:Y:S05]  /*17b20*/  LDSM.16.M88.4 R160, [R177+0x800] ;  /* 0x00080000b1a0783b */ /* 0x000e6a0000000200 */
[----:B------:R-:W-:Y:S02]  /*17b30*/  LDSM.16.M88.4 R164, [R185] ;  /* 0x00000000b9a4783b */ /* 0x000fe40000000200 */
[C---:B---3--:R-:W-:Y:S08]  /*17b40*/  HMMA.16816.F32.BF16 R4, R168.reuse, R172, R4 ;  /* 0x000000aca804723c */ /* 0x048ff00000041804 */
[C---:B------:R-:W-:Y:S01]  /*17b50*/  HMMA.16816.F32.BF16 R8, R168.reuse, R174, R8 ;  /* 0x000000aea808723c */ /* 0x040fe20000041808 */
[----:B------:R-:W3:Y:S07]  /*17b60*/  LDSM.16.M88.4 R172, [R176+-0x3000] ;  /* 0xffd00000b0ac783b */ /* 0x000eee0000000200 */
[C---:B-1----:R-:W-:Y:S08]  /*17b70*/  HMMA.16816.F32.BF16 R12, R168.reuse, R160, R12 ;  /* 0x000000a0a80c723c */ /* 0x042ff0000004180c */
[----:B------:R-:W-:Y:S01]  /*17b80*/  HMMA.16816.F32.BF16 R16, R168, R162, R16 ;  /* 0x000000a2a810723c */ /* 0x000fe20000041810 */
[----:B------:R-:W1:Y:S05]  /*17b90*/  LDSM.16.M88.4 R160, [R176+-0x2800] ;  /* 0xffd80000b0a0783b */ /* 0x000e6a0000000200 */
[----:B------:R-:W-:Y:S02]  /*17ba0*/  LDSM.16.M88.4 R168, [R183+0x4000] ;  /* 0x00400000b7a8783b */ /* 0x000fe40000000200 */
[C---:B---3--:R-:W-:Y:S08]  /*17bb0*/  HMMA.16816.F32.BF16 R4, R164.reuse, R172, R4 ;  /* 0x000000aca404723c */ /* 0x048ff00000041804 */
[C---:B------:R-:W-:Y:S01]  /*17bc0*/  HMMA.16816.F32.BF16 R8, R164.reuse, R174, R8 ;  /* 0x000000aea408723c */ /* 0x040fe20000041808 */
[----:B------:R-:W3:Y:S07]  /*17bd0*/  LDSM.16.M88.4 R172, [R178+0x1000] ;  /* 0x00100000b2ac783b */ /* 0x000eee0000000200 */
[C---:B-1----:R-:W-:Y:S08]  /*17be0*/  HMMA.16816.F32.BF16 R12, R164.reuse, R160, R12 ;  /* 0x000000a0a40c723c */ /* 0x042ff0000004180c */
[----:B------:R-:W-:Y:S01]  /*17bf0*/  HMMA.16816.F32.BF16 R16, R164, R162, R16 ;  /* 0x000000a2a410723c */ /* 0x000fe20000041810 */
[----:B------:R-:W1:Y:S05]  /*17c00*/  LDSM.16.M88.4 R160, [R178+0x1800] ;  /* 0x00180000b2a0783b */ /* 0x000e6a0000000200 */
[----:B------:R-:W-:Y:S02]  /*17c10*/  LDSM.16.M88.4 R164, [R184+0x4000] ;  /* 0x00400000b8a4783b */ /* 0x000fe40000000200 */
[C---:B---3--:R-:W-:Y:S08]  /*17c20*/  HMMA.16816.F32.BF16 R4, R168.reuse, R172, R4 ;  /* 0x000000aca804723c */ /* 0x048ff00000041804 */
[C---:B------:R-:W-:Y:S01]  /*17c30*/  HMMA.16816.F32.BF16 R8, R168.reuse, R174, R8 ;  /* 0x000000aea808723c */ /* 0x040fe20000041808 */
[----:B------:R-:W3:Y:S07]  /*17c40*/  LDSM.16.M88.4 R172, [R191] ;  /* 0x00000000bfac783b */ /* 0x000eee0000000200 */
[C---:B-1----:R-:W-:Y:S08]  /*17c50*/  HMMA.16816.F32.BF16 R12, R168.reuse, R160, R12 ;  /* 0x000000a0a80c723c */ /* 0x042ff0000004180c */
[----:B------:R-:W-:Y:S01]  /*17c60*/  HMMA.16816.F32.BF16 R16, R168, R162, R16 ;  /* 0x000000a2a810723c */ /* 0x000fe20000041810 */
[----:B------:R-:W1:Y:S05]  /*17c70*/  LDSM.16.M88.4 R160, [R190] ;  /* 0x00000000bea0783b */ /* 0x000e6a0000000200 */
        /* <DEDUP_REMOVED lines=69> */
[----:B------:R-:W1:Y:S01]  /*180d0*/  LDSM.16.M88.4 R160, [R176+0x800] ;  /* 0x00080000b0a0783b */ /* 0x000e620000000200 */
[----:B------:R-:W-:Y:S04]  /*180e0*/  DEPBAR.LE SB0, 0x0 ;  /* 0x000080000000791a */ /* 0x000fe80000000000 */
[----:B------:R-:W-:Y:S02]  /*180f0*/  BAR.SYNC.DEFER_BLOCKING 0x0 ;  /* 0x0000000000007b1d */ /* 0x000fe40000010000 */
[C---:B---3--:R-:W-:Y:S08]  /*18100*/  HMMA.16816.F32.BF16 R4, R164.reuse, R172, R4 ;  /* 0x000000aca404723c */ /* 0x048ff00000041804 */
[C---:B------:R-:W-:Y:S08]  /*18110*/  HMMA.16816.F32.BF16 R8, R164.reuse, R174, R8 ;  /* 0x000000aea408723c */ /* 0x040ff00000041808 */
[C---:B-1----:R-:W-:Y:S08]  /*18120*/  HMMA.16816.F32.BF16 R12, R164.reuse, R160, R12 ;  /* 0x000000a0a40c723c */ /* 0x042ff0000004180c */
[----:B------:R-:W-:Y:S01]  /*18130*/  FMUL.FTZ R0, R4, c[0x0][0x320] ;  /* 0x0000c80004007a20 */ /* 0x000fe20000410000 */
[----:B------:R-:W-:Y:S03]  /*18140*/  HMMA.16816.F32.BF16 R16, R164, R162, R16 ;  /* 0x000000a2a410723c */ /* 0x000fe60000041810 */
[----:B------:R1:W3:Y:S01]  /*18150*/  MUFU.TANH R169, R0 ;  /* 0x0000000000a97308 */ /* 0x0002e20000002400 */
[----:B------:R-:W-:Y:S01]  /*18160*/  @!PT LDS RZ, [RZ] ;  /* 0x00000000fffff984 */ /* 0x000fe20000000800 */
[----:B------:R-:W-:Y:S01]  /*18170*/  @!PT LDS RZ, [RZ] ;  /* 0x00000000fffff984 */ /* 0x000fe20000000800 */
[----:B------:R-:W-:Y:S01]  /*18180*/  @!PT LDS RZ, [RZ] ;  /* 0x00000000fffff984 */ /* 0x000fe20000000800 */
[----:B------:R4:W-:Y:S01]  /*18190*/  @P0 LDGSTS.E.BYPASS.LTC128B.128 [R196+0xc080], [R198.64], !P2 ;  /* 0x0c080000c6c40fae */ /* 0x0009e2000d101d46 */
[----:B------:R-:W-:Y:S01]  /*181a0*/  IMAD.IADD R4, R226, 0x1, R225 ;  /* 0x00000001e2047824 */ /* 0x000fe200078e02e1 */
[----:B------:R-:W-:Y:S03]  /*181b0*/  ISETP.GE.AND P2, PT, R197, 0x1, PT ;  /* 0x00000001c500780c */ /* 0x000fe60003f46270 */
[----:B------:R4:W-:Y:S05]  /*181c0*/  @P0 LDGSTS.E.BYPASS.LTC128B.128 [R196+0xd080], [R198.64+0x80], !P6 ;  /* 0x0d080080c6c40fae */ /* 0x0009ea000f101d46 */
[----:B------:R4:W-:Y:S05]  /*181d0*/  @P0 LDGSTS.E.BYPASS.LTC128B.128 [R196+0xe080], [R198.64+0x100], !P5 ;  /* 0x0e080100c6c40fae */ /* 0x0009ea000e901d46 */
[----:B------:R4:W-:Y:S05]  /*181e0*/  @P0 LDGSTS.E.BYPASS.LTC128B.128 [R196+0xf080], [R198.64+0x180], !P4 ;  /* 0x0f080180c6c40fae */ /* 0x0009ea000e101d46 */
[----:B------:R-:W0:Y:S01]  /*181f0*/  LDGDEPBAR ;  /* 0x00000000000079af */ /* 0x000e220000000000 */
[----:B--2---:R-:W-:Y:S02]  /*18200*/  FMUL.FTZ R2, R17, c[0x0][0x320] ;  /* 0x0000c80011027a20 */ /* 0x004fe40000410000 */
[----:B-1----:R-:W-:Y:S01]  /*18210*/  FMUL.FTZ R0, R5, c[0x0][0x320] ;  /* 0x0000c80005007a20 */ /* 0x002fe20000410000 */
[----:B------:R-:W-:Y:S03]  /*18220*/  SHF.L.U32 R5, R195, 0x5, RZ ;  /* 0x00000005c3057819 */ /* 0x000fe600000006ff */
[----:B------:R1:W2:Y:S02]  /*18230*/  MUFU.TANH R168, R0 ;  /* 0x0000000000a87308 */ /* 0x0002a40000002400 */
        /* <DEDUP_REMOVED lines=27> */
[----:B------:R-:W-:Y:S04]  /*183f0*/  FMUL.FTZ R0, R18, c[0x0][0x320] ;  /* 0x0000c80012007a20 */ /* 0x000fe80000410000 */
[----:B------:R5:W1:Y:S01]  /*18400*/  MUFU.TANH R14, R0 ;  /* 0x00000000000e7308 */ /* 0x000a620000002400 */
[----:B------:R-:W1:Y:S01]  /*18410*/  SHFL.IDX PT, R3, R4, RZ, 0x1c1f ;  /* 0x001c1fff04037589 */ /* 0x000e6200000e0000 */
[----:B-----5:R-:W-:Y:S04]  /*18420*/  IADD3 R0, -R210, 0x1, -R5 ;  /* 0x00000001d2007810 */ /* 0x020fe80007ffe905 */
[----:B------:R-:W-:Y:S04]  /*18430*/  IADD3 R0, -R213, R0, R212 ;  /* 0x00000000d5007210 */ /* 0x000fe80007ffe1d4 */
[C---:B------:R-:W-:Y:S02]  /*18440*/  IADD3 R7, R0.reuse, c[0x0][0x328], RZ ;  /* 0x0000ca0000077a10 */ /* 0x040fe40007ffe0ff */
[----:B------:R-:W-:Y:S02]  /*18450*/  IADD3 R6, R0, UR4, RZ ;  /* 0x0000000400067c10 */ /* 0x000fe4000fffe0ff */
[----:B-1----:R-:W-:Y:S02]  /*18460*/  IADD3 R2, R7, R3, RZ ;  /* 0x0000000307027210 */ /* 0x002fe40007ffe0ff */
        /* <DEDUP_REMOVED lines=15> */
.L_x_720:
[----:B------:R-:W-:Y:S04]  /*18560*/  MOV R8, c[0x0][0x32c] ;  /* 0x0000cb0000087a02 */ /* 0x000fe80000000f00 */
[----:B------:R-:W-:Y:S11]  /*18570*/  ISETP.NE.AND P0, PT, R8, 0x1, PT ;  /* 0x000000010800780c */ /* 0x000ff60003f05270 */
[----:B------:R-:W-:Y:S02]  /*18580*/  @!UPT UIADD3 URZ, URZ, URZ, URZ ;  /* 0x0000003f3f3ff290 */ /* 0x000fe4000fffe03f */
[----:B------:R-:W-:Y:S05]  /*18590*/  @P0 IMAD.HI.U32 R8, R3, c[0x0][0x330], RZ ;  /* 0x0000cc0003080a27 */ /* 0x000fea00078e00ff */
[----:B------:R-:W-:Y:S02]  /*185a0*/  @P0 SHF.R.U32.HI R3, RZ, c[0x0][0x334], R8 ;  /* 0x0000cd00ff030a19 */ /* 0x000fe40000011608 */
.L_x_721:
[----:B------:R-:W-:Y:S05]  /*185b0*/  BSYNC B0 ;  /* 0x0000000000007941 */ /* 0x000fea0003800000 */
.L_x_719:
[----:B------:R-:W-:Y:S04]  /*185c0*/  IMAD R3, R3, c[0x0][0x32c], -R5 ;  /* 0x0000cb0003037a24 */ /* 0x000fe800078e0a05 */
[----:B------:R-:W-:Y:S05]  /*185d0*/  IMAD.IADD R3, R3, 0x1, -R210 ;  /* 0x0000000103037824 */ /* 0x000fea00078e0ad2 */
[----:B------:R-:W-:Y:S02]  /*185e0*/  IADD3 R8, R3, c[0x0][0x32c], RZ ;  /* 0x0000cb0003087a10 */ /* 0x000fe40007ffe0ff */
[----:B------:R-:W-:Y:S02]  /*185f0*/  IMNMX R0, R0, R3, !PT ;  /* 0x0000000300007217 */ /* 0x000fe40007800200 */
[----:B------:R-:W-:Y:S02]  /*18600*/  IMNMX R2, R2, R8, PT ;  /* 0x0000000802027217 */ /* 0x000fe40003800200 */
.L_x_718:
        /* <DEDUP_REMOVED lines=42> */
.L_x_724:
[----:B------:R-:W-:Y:S04]  /*188b0*/  MOV R4, c[0x0][0x32c] ;  /* 0x0000cb0000047a02 */ /* 0x000fe80000000f00 */
[----:B------:R-:W-:Y:S11]  /*188c0*/  ISETP.NE.AND P0, PT, R4, 0x1, PT ;  /* 0x000000010400780c */ /* 0x000ff60003f05270 */
[----:B------:R-:W-:Y:S02]  /*188d0*/  @!UPT UIADD3 URZ, URZ, URZ, URZ ;  /* 0x0000003f3f3ff290 */ /* 0x000fe4000fffe03f */
[----:B------:R-:W-:Y:S05]  /*188e0*/  @P0 IMAD.HI.U32 R4, R3, c[0x0][0x330], RZ ;  /* 0x0000cc0003040a27 */ /* 0x000fea00078e00ff */
[----:B------:R-:W-:Y:S02]  /*188f0*/  @P0 SHF.R.U32.HI R3, RZ, c[0x0][0x334], R4 ;  /* 0x0000cd00ff030a19 */ /* 0x000fe40000011604 */
.L_x_725:
[----:B------:R-:W-:Y:S05]  /*18900*/  BSYNC B0 ;  /* 0x0000000000007941 */ /* 0x000fea0003800000 */
.L_x_723:
[----:B------:R-:W-:Y:S04]  /*18910*/  IMAD R5, R3, c[0x0][0x32c], -R5 ;  /* 0x0000cb0003057a24 */ /* 0x000fe800078e0a05 */
[----:B------:R-:W-:Y:S05]  /*18920*/  IMAD.IADD R3, R5, 0x1, -R210 ;  /* 0x0000000105037824 */ /* 0x000fea00078e0ad2 */
[----:B------:R-:W-:Y:S02]  /*18930*/  IADD3 R4, R3, c[0x0][0x32c], RZ ;  /* 0x0000cb0003047a10 */ /* 0x000fe40007ffe0ff */
[----:B------:R-:W-:Y:S02]  /*18940*/  IMNMX R0, R0, R3, !PT ;  /* 0x0000000300007217 */ /* 0x000fe40007800200 */
[----:B------:R-:W-:Y:S02]  /*18950*/  IMNMX R2, R2, R4, PT ;  /* 0x0000000402027217 */ /* 0x000fe40003800200 */
.L_x_722:
[----:B------:R-:W-:Y:S01]  /*18960*/  FMNMX.FTZ R3, R8, R133, !PT ;  /* 0x0000008508037209 */ /* 0x000fe20007810000 */
[----:B------:R-:W-:Y:S01]  /*18970*/  LDSM.16.MT88.4 R164, [R180] ;  /* 0x00000000b4a4783b */ /* 0x000fe20000004200 */
        /* <DEDUP_REMOVED lines=27> */
[----:B------:R-:W-:Y:S04]  /*18b30*/  ISETP.GT.AND P0, PT, R0, 0x11, P1 ;  /* 0x000000110000780c */ /* 0x000fe80000f04270 */
[----:B------:R-:W-:Y:S02]  /*18b40*/  ISETP.LT.OR P0, PT, R2, 0x12, P0 ;  /* 0x000000120200780c */ /* 0x000fe40000701670 */
[----:B-1----:R-:W-:Y:S02]  /*18b50*/  FMNMX.FTZ R3, R3, R13, !PT ;  /* 0x0000000d03037209 */ /* 0x002fe40007810000 */
[----:B------:R-:W-:Y:S02]  /*18b60*/  FSEL R171, R15, -INF , !P0 ;  /* 0xff8000000fab7808 */ /* 0x000fe40004000000 */
[----:B------:R-:W-:Y:S04]  /*18b70*/  ISETP.GT.AND P0, PT, R0, 0x18, P1 ;  /* 0x000000180000780c */ /* 0x000fe80000f04270 */
[----:B------:R-:W-:Y:S04]  /*18b80*/  ISETP.LT.OR P0, PT, R2, 0x19, P0 ;  /* 0x000000190200780c */ /* 0x000fe80000701670 */
[----:B------:R-:W-:Y:S02]  /*18b90*/  FSEL R172, R14, -INF , !P0 ;  /* 0xff8000000eac7808 */ /* 0x000fe40004000000 */
[----:B------:R-:W-:Y:S02]  /*18ba0*/  ISETP.GT.AND P0, PT, R0, 0x19, P1 ;  /* 0x000000190000780c */ /* 0x000fe40000f04270 */
[----:B------:R-:W-:Y:S02]  /*18bb0*/  FMNMX.FTZ R0, R170, R12, !PT ;  /* 0x0000000caa007209 */ /* 0x000fe40007810000 */
[----:B------:R-:W1:Y:S01]  /*18bc0*/  SHFL.BFLY PT, R12, R3, 0x1, 0x1f ;  /* 0x0c201f00030c7f89 */ /* 0x000e6200000e0000 */
[----:B------:R-:W-:Y:S02]  /*18bd0*/  ISETP.LT.OR P0, PT, R2, 0x1a, P0 ;  /* 0x0000001a0200780c */ /* 0x000fe40000701670 */
[----:B------:R-:W-:Y:S02]  /*18be0*/  FMNMX.FTZ R0, R171, R0, !PT ;  /* 0x00000000ab007209 */ /* 0x000fe40007810000 */
[----:B------:R-:W-:Y:S02]  /*18bf0*/  FSEL R135, R16, -INF , !P0 ;  /* 0xff80000010877808 */ /* 0x000fe40004000000 */
[----:B------:R-:W-:Y:S04]  /*18c00*/  FMNMX.FTZ R0, R172, R0, !PT ;  /* 0x00000000ac007209 */ /* 0x000fe80007810000 */
[----:B------:R-:W-:Y:S05]  /*18c10*/  FMNMX.FTZ R0, R135, R0, !PT ;  /* 0x0000000087007209 */ /* 0x000fea0007810000 */
[----:B------:R-:W2:Y:S01]  /*18c20*/  SHFL.BFLY PT, R2, R0, 0x2, 0x1f ;  /* 0x0c401f0000027f89 */ /* 0x000ea200000e0000 */
[----:B-1----:R-:W-:Y:S07]  /*18c30*/  FMNMX.FTZ R132, R3, R12, !PT ;  /* 0x0000000c03847209 */ /* 0x002fee0007810000 */
[----:B------:R-:W-:Y:S01]  /*18c40*/  LDSM.16.MT88.4 R12, [R179] ;  /* 0x00000000b30c783b */ /* 0x000fe20000004200 */
[C---:B------:R-:W-:Y:S01]  /*18c50*/  FSETP.NEU.FTZ.AND P0, PT, R132.reuse, -INF , PT ;  /* 0xff8000008400780b */ /* 0x040fe20003f1d000 */
[----:B------:R-:W-:Y:S05]  /*18c60*/  FMUL.FTZ R3, R132, c[0x0][0x2d0] ;  /* 0x0000b40084037a20 */ /* 0x000fea0000410000 */
[----:B------:R-:W-:Y:S05]  /*18c70*/  FSEL R139, R3, RZ, P0 ;  /* 0x000000ff038b7208 */ /* 0x000fea0000000000 */
[--C-:B------:R-:W-:Y:S01]  /*18c80*/  FFMA.FTZ R11, R11, c[0x0][0x2d0], -R139.reuse ;  /* 0x0000b4000b0b7a23 */ /* 0x100fe2000001088b */
[----:B--2---:R-:W-:Y:S01]  /*18c90*/  FMNMX.FTZ R2, R0, R2, !PT ;  /* 0x0000000200027209 */ /* 0x004fe20007810000 */
[--C-:B------:R-:W-:Y:S02]  /*18ca0*/  FFMA.FTZ R0, R8, c[0x0][0x2d0], -R139.reuse ;  /* 0x0000b40008007a23 */ /* 0x100fe4000001088b */
[----:B------:R-:W-:Y:S02]  /*18cb0*/  MUFU.EX2 R202, R11 ;  /* 0x0000000b00ca7308 */ /* 0x000fe40000000800 */
[----:B------:R-:W1:Y:S08]  /*18cc0*/  SHFL.BFLY PT, R3, R2, 0x1, 0x1f ;  /* 0x0c201f0002037f89 */ /* 0x000e7000000e0000 */
[----:B------:R2:W-:Y:S01]  /*18cd0*/  MUFU.EX2 R205, R0 ;  /* 0x0000000000cd7308 */ /* 0x0005e20000000800 */
        /* <DEDUP_REMOVED lines=171> */
[----:B------:R-:W-:Y:S02]  /*19790*/  FMUL.FTZ R104, R2, R104 ;  /* 0x0000006802687220 */ /* 0x000fe40000410000 */
        /* <DEDUP_REMOVED lines=8> */
[C---:B------:R-:W-:Y:S01]  /*19820*/  FMUL.FTZ R108, R2.reuse, R108 ;  /* 0x0000006c026c7220 */ /* 0x040fe20000410000 */
        /* <DEDUP_REMOVED lines=8> */
[C---:B------:R-:W-:Y:S02]  /*198b0*/  FMUL.FTZ R112, R2.reuse, R112 ;  /* 0x0000007002707220 */ /* 0x040fe40000410000 */
        /* <DEDUP_REMOVED lines=80> */
[-C--:B------:R-:W-:Y:S01]  /*19dc0*/  MOV R8, R3.reuse ;  /* 0x0000000300087202 */ /* 0x080fe20000000f00 */
[C---:B---3--:R-:W-:Y:S04]  /*19dd0*/  HMMA.16816.F32.BF16 R116, R160.reuse, R12, R116 ;  /* 0x0000000ca074723c */ /* 0x048fe80000041874 */
[----:B------:R-:W-:Y:S02]  /*19de0*/  FADD.FTZ R2, R198, R2 ;  /* 0x00000002c6027221 */ /* 0x000fe40000010000 */
[----:B------:R-:W-:Y:S02]  /*19df0*/  FADD.FTZ R0, R203, R0 ;  /* 0x00000000cb007221 */ /* 0x000fe40000010000 */
[C---:B------:R-:W-:Y:S04]  /*19e00*/  HMMA.16816.F32.BF16 R120, R160.reuse, R14, R120 ;  /* 0x0000000ea078723c */ /* 0x040fe80000041878 */
[----:B------:R-:W-:Y:S02]  /*19e10*/  FADD.FTZ R2, R197, R2 ;  /* 0x00000002c5027221 */ /* 0x000fe40000010000 */
[----:B------:R-:W-:Y:S02]  /*19e20*/  FADD.FTZ R0, R202, R0 ;  /* 0x00000000ca007221 */ /* 0x000fe40000010000 */
        /* <DEDUP_REMOVED lines=9> */
[----:B------:R-:W-:Y:S01]  /*19ec0*/  IADD3 R0, R195, -0x1, RZ ;  /* 0xffffffffc3007810 */ /* 0x000fe20007ffe0ff */
[----:B------:R-:W-:Y:S01]  /*19ed0*/  FADD.FTZ R208, R169, R4 ;  /* 0x00000004a9d07221 */ /* 0x000fe20000010000 */
[----:B------:R-:W-:Y:S01]  /*19ee0*/  MOV R134, R3 ;  /* 0x0000000300867202 */ /* 0x000fe20000000f00 */
[----:B------:R-:W-:Y:S01]  /*19ef0*/  FADD.FTZ R207, R133, R2 ;  /* 0x0000000285cf7221 */ /* 0x000fe20000010000 */
[----:B------:R-:W-:Y:S02]  /*19f00*/  MOV R195, R0 ;  /* 0x0000000000c37202 */ /* 0x000fe40000000f00 */
[----:B------:R-:W-:Y:S01]  /*19f10*/  MOV R133, R132 ;  /* 0x0000008400857202 */ /* 0x000fe20000000f00 */
[----:B------:R-:W-:-:S05]  /*19f20*/  @P0 BRA `(.L_x_726) ;  /* 0xffffd8a000000947 */ /* 0x000fca000383ffff */
.L_x_717:
[----:B------:R-:W-:Y:S02]  /*19f30*/  MOV R7, 0x1f ;  /* 0x0000001f00077802 */ /* 0x000fe40000000f00 */
[----:B------:R-:W-:Y:S01]  /*19f40*/  MOV R6, 0xffffffff ;  /* 0xffffffff00067802 */ /* 0x000fe20000000f00 */
[----:B------:R-:W-:Y:S05]  /*19f50*/  BRA.DIV ~URZ, `(.L_x_727) ;  /* 0x000061d27f007947 */ /* 0x000fea000b800000 */
[----:B------:R1:W2:Y:S02]  /*19f60*/  SHFL.BFLY PT, R0, R208, 0x2, 0x1f ;  /* 0x0c401f00d0007f89 */ /* 0x0002a400000e0000 */
.L_x_800:
[----:B--2---:R-:W-:Y:S01]  /*19f70*/  FADD.FTZ R0, R0, R208 ;  /* 0x000000d000007221 */ /* 0x004fe20000010000 */
[----:B------:R-:W-:Y:S05]  /*19f80*/  BRA.DIV ~URZ, `(.L_x_728) ;  /* 0x000062027f007947 */ /* 0x000fea000b800000 */
[----:B------:R-:W2:Y:S04]  /*19f90*/  SHFL.BFLY PT, R2, R207, 0x2, 0x1f ;  /* 0x0c401f00cf027f89 */ /* 0x000ea800000e0000 */
[----:B------:R-:W3:Y:S01]  /*19fa0*/  SHFL.BFLY PT, R5, R0, 0x1, 0x1f ;  /* 0x0c201f0000057f89 */ /* 0x000ee200000e0000 */
[----:B--2---:R-:W-:-:S02]  /*19fb0*/  FADD.FTZ R4, R2, R207 ;  /* 0x000000cf02047221 */ /* 0x004fc40000010000 */
[----:B---3--:R-:W-:-:S03]  /*19fc0*/  FADD.FTZ R0, R0, R5 ;  /* 0x0000000500007221 */ /* 0x008fc60000010000 */
[----:B------:R2:W3:Y:S04]  /*19fd0*/  SHFL.BFLY PT, R3, R4, 0x1, 0x1f ;  /* 0x0c201f0004037f89 */ /* 0x0004e800000e0000 */
.L_x_801:
[----:B------:R-:W-:Y:S01]  /*19fe0*/  FSETP.NE.FTZ.AND P1, PT, R0, RZ, PT ;  /* 0x000000ff0000720b */ /* 0x000fe20003f35000 */
[----:B---3--:R-:W-:Y:S01]  /*19ff0*/  FADD.FTZ R3, R3, R4 ;  /* 0x0000000403037221 */ /* 0x008fe20000010000 */
[----:B------:R-:W-:Y:S02]  /*1a000*/  MOV R2, RZ ;  /* 0x000000ff00027202 */ /* 0x000fe40000000f00 */
[----:B------:R-:W-:Y:S02]  /*1a010*/  MOV R133, 0xff800000 ;  /* 0xff80000000857802 */ /* 0x000fe40000000f00 */
[----:B------:R-:W-:-:S07]  /*1a020*/  FSETP.NE.FTZ.AND P0, PT, R3, RZ, PT ;  /* 0x000000ff0300720b */ /* 0x000fce0003f15000 */
[----:B------:R-:W3:Y:S01]  /*1a030*/  @P1 MUFU.RCP R2, R0 ;  /* 0x0000000000021308 */ /* 0x000ee20000001000 */
[----:B--2---:R-:W-:-:S05]  /*1a040*/  @P1 MOV R4, 0x3f317218 ;  /* 0x3f31721800041802 */ /* 0x004fca0000000f00 */
[----:B------:R-:W-:Y:S02]  /*1a050*/  @P1 FMUL.FTZ R4, R4, c[0x0][0x2d0] ;  /* 0x0000b40004041a20 */ /* 0x000fe40000410000 */
[----:B------:R2:W-:Y:S01]  /*1a060*/  @P1 MUFU.LG2 R5, R0 ;  /* 0x0000000000051308 */ /* 0x0005e20000000c00 */
[C---:B---3--:R-:W-:Y:S02]  /*1a070*/  FMUL.FTZ R134, R2.reuse, R144 ;  /* 0x0000009002867220 */ /* 0x048fe40000410000 */
[C---:B------:R-:W-:Y:S02]  /*1a080*/  FMUL.FTZ R135, R2.reuse, R145 ;  /* 0x0000009102877220 */ /* 0x040fe40000410000 */
[C---:B------:R-:W-:Y:S02]  /*1a090*/  FMUL.FTZ R144, R2.reuse, R152 ;  /* 0x0000009802907220 */ /* 0x040fe40000410000 */
[C---:B------:R-:W-:Y:S01]  /*1a0a0*/  FMUL.FTZ R145, R2.reuse, R153 ;  /* 0x0000009902917220 */ /* 0x040fe20000410000 */
[----:B--2---:R-:W-:Y:S01]  /*1a0b0*/  MOV R0, RZ ;  /* 0x000000ff00007202 */ /* 0x004fe20000000f00 */
[----:B------:R-:W-:-:S02]  /*1a0c0*/  FMUL.FTZ R152, R2, R24 ;  /* 0x0000001802987220 */ /* 0x000fc40000410000 */
[C---:B------:R-:W-:Y:S02]  /*1a0d0*/  FMUL.FTZ R153, R2.reuse, R25 ;  /* 0x0000001902997220 */ /* 0x040fe40000410000 */
[C---:B------:R-:W-:Y:S01]  /*1a0e0*/  FMUL.FTZ R24, R2.reuse, R32 ;  /* 0x0000002002187220 */ /* 0x040fe20000410000 */
[----:B------:R-:W2:Y:S01]  /*1a0f0*/  @P0 MUFU.RCP R0, R3 ;  /* 0x0000000300000308 */ /* 0x000ea20000001000 */
        /* <DEDUP_REMOVED lines=59> */
[----:B--2---:R-:W-:-:S02]  /*1a4b0*/  FMUL.FTZ R128, R0, R30 ;  /* 0x0000001e00807220 */ /* 0x004fc40000410000 */
[C---:B------:R-:W-:Y:S02]  /*1a4c0*/  FMUL.FTZ R129, R0.reuse, R31 ;  /* 0x0000001f00817220 */ /* 0x040fe40000410000 */
[C---:B------:R-:W-:Y:S02]  /*1a4d0*/  FMUL.FTZ R30, R0.reuse, R34 ;  /* 0x00000022001e7220 */ /* 0x040fe40000410000 */
[C---:B------:R-:W-:Y:S02]  /*1a4e0*/  FMUL.FTZ R31, R0.reuse, R35 ;  /* 0x00000023001f7220 */ /* 0x040fe40000410000 */
[----:B------:R-:W-:Y:S02]  /*1a4f0*/  @P1 FMUL.FTZ R5, R5, 0.69314718246459960938 ;  /* 0x3f31721805051820 */ /* 0x000fe40000410000 */
[C---:B------:R-:W-:Y:S02]  /*1a500*/  FMUL.FTZ R34, R0.reuse, R42 ;  /* 0x0000002a00227220 */ /* 0x040fe40000410000 */
[----:B------:R-:W-:-:S02]  /*1a510*/  FMUL.FTZ R35, R0, R43 ;  /* 0x0000002b00237220 */ /* 0x000fc40000410000 */
[C---:B------:R-:W-:Y:S01]  /*1a520*/  FMUL.FTZ R42, R0.reuse, R50 ;  /* 0x00000032002a7220 */ /* 0x040fe20000410000 */
[----:B---3--:R-:W-:Y:S01]  /*1a530*/  @P0 MOV R3, 0x3f317218 ;  /* 0x3f31721800030802 */ /* 0x008fe20000000f00 */
[C---:B------:R-:W-:Y:S02]  /*1a540*/  FMUL.FTZ R43, R0.reuse, R51 ;  /* 0x00000033002b7220 */ /* 0x040fe40000410000 */
[C---:B------:R-:W-:Y:S02]  /*1a550*/  FMUL.FTZ R50, R0.reuse, R58 ;  /* 0x0000003a00327220 */ /* 0x040fe40000410000 */
[C---:B------:R-:W-:Y:S02]  /*1a560*/  FMUL.FTZ R51, R0.reuse, R59 ;  /* 0x0000003b00337220 */ /* 0x040fe40000410000 */
[C---:B------:R-:W-:Y:S02]  /*1a570*/  FMUL.FTZ R58, R0.reuse, R66 ;  /* 0x00000042003a7220 */ /* 0x040fe40000410000 */
[----:B------:R-:W-:-:S02]  /*1a580*/  FMUL.FTZ R59, R0, R67 ;  /* 0x00000043003b7220 */ /* 0x000fc40000410000 */
[----:B------:R-:W-:Y:S01]  /*1a590*/  @P1 FFMA.FTZ R133, R4, R132, R5 ;  /* 0x0000008404851223 */ /* 0x000fe20000010005 */
[----:B------:R-:W-:Y:S01]  /*1a5a0*/  MOV R4, 0x1 ;  /* 0x0000000100047802 */ /* 0x000fe20000000f00 */
[C---:B------:R-:W-:Y:S02]  /*1a5b0*/  FMUL.FTZ R66, R0.reuse, R74 ;  /* 0x0000004a00427220 */ /* 0x040fe40000410000 */
[C---:B------:R-:W-:Y:S02]  /*1a5c0*/  FMUL.FTZ R67, R0.reuse, R75 ;  /* 0x0000004b00437220 */ /* 0x040fe40000410000 */
[C---:B------:R-:W-:Y:S02]  /*1a5d0*/  FMUL.FTZ R74, R0.reuse, R82 ;  /* 0x00000052004a7220 */ /* 0x040fe40000410000 */
[----:B------:R-:W-:Y:S02]  /*1a5e0*/  FMUL.FTZ R75, R0, R83 ;  /* 0x00000053004b7220 */ /* 0x000fe40000410000 */
[----:B----4-:R-:W-:-:S02]  /*1a5f0*/  @P0 FMUL.FTZ R2, R2, 0.69314718246459960938 ;  /* 0x3f31721802020820 */ /* 0x010fc40000410000 */
        /* <DEDUP_REMOVED lines=51> */
.L_x_610:
[----:B------:R-:W2:Y:S01]  /*1a930*/  S2R R118, SR_TID.X ;  /* 0x0000000000767919 */ /* 0x000ea20000002100 */
[----:B------:R-:W-:Y:S01]  /*1a940*/  BSSY B0, `(.L_x_729) ;  /* 0x0000010000007945 */ /* 0x000fe20003800000 */
[----:B--2---:R-:W-:-:S13]  /*1a950*/  LOP3.LUT P0, RZ, R118, 0xff, RZ, 0xc0, !PT ;  /* 0x000000ff76ff7812 */ /* 0x004fda000780c0ff */
[----:B------:R-:W-:Y:S05]  /*1a960*/  @P0 BRA `(.L_x_730) ;  /* 0x000000d000000947 */ /* 0x000fea0003800000 */
[----:B------:R-:W2:Y:S01]  /*1a970*/  S2R R4, SR_LANEID ;  /* 0x0000000000047919 */ /* 0x000ea20000000000 */
[----:B------:R-:W-:Y:S01]  /*1a980*/  VOTEU.ANY UR4, UPT, PT ;  /* 0x0000000000047886 */ /* 0x000fe200038e0100 */
[----:B------:R-:W-:Y:S01]  /*1a990*/  IMAD.MOV.U32 R5, RZ, RZ, c[0x0][0x564] ;  /* 0x00015900ff057624 */ /* 0x000fe200078e00ff */
[----:B------:R-:W2:Y:S08]  /*1a9a0*/  FLO.U32 R3, UR4 ;  /* 0x0000000400037d00 */ /* 0x000eb000080e0000 */
[----:B------:R-:W3:Y:S01]  /*1a9b0*/  POPC R2, UR4 ;  /* 0x0000000400027d09 */ /* 0x000ee20008000000 */
[----:B--2---:R-:W-:Y:S01]  /*1a9c0*/  ISETP.EQ.U32.AND P0, PT, R3, R4, PT ;  /* 0x000000040300720c */ /* 0x004fe20003f02070 */
[----:B------:R-:W-:-:S12]  /*1a9d0*/  IMAD.MOV.U32 R4, RZ, RZ, c[0x0][0x560] ;  /* 0x00015800ff047624 */ /* 0x000fd800078e00ff */
[----:B---3--:R2:W3:Y:S04]  /*1a9e0*/  @P0 ATOMG.E.ADD.STRONG.GPU PT, R2, [R4.64], R2 ;  /* 0x00000002040209a8 */ /* 0x0084e800081ee1c6 */
[----:B--2---:R-:W2:Y:S04]  /*1a9f0*/  S2R R4, SR_LTMASK ;  /* 0x0000000000047919 */ /* 0x004ea80000003900 */
[----:B---3--:R2:W3:Y:S02]  /*1aa00*/  SHFL.IDX PT, R3, R2, R3, 0x1f ;  /* 0x00001f0302037589 */ /* 0x0084e400000e0000 */
[----:B--2---:R-:W-:-:S06]  /*1aa10*/  LOP3.LUT R2, R4, UR4, RZ, 0xc0, !PT ;  /* 0x0000000404027c12 */ /* 0x004fcc000f8ec0ff */
[----:B------:R-:W3:Y:S02]  /*1aa20*/  POPC R2, R2 ;  /* 0x0000000200027309 */ /* 0x000ee40000000000 */
[----:B---3--:R-:W-:-:S06]  /*1aa30*/  IADD3 R232, R3, c[0x0][0xc], R2 ;  /* 0x0000030003e87a10 */ /* 0x008fcc0007ffe002 */
.L_x_730:
[----:B------:R-:W-:Y:S05]  /*1aa40*/  BSYNC B0 ;  /* 0x0000000000007941 */ /* 0x000fea0003800000 */
.L_x_729:
[----:B------:R-:W-:Y:S01]  /*1aa50*/  PRMT R0, R0, 0x9910, RZ ;  /* 0x0000991000007816 */ /* 0x000fe200000000ff */
[----:B------:R-:W-:Y:S01]  /*1aa60*/  BSSY B1, `(.L_x_731) ;  /* 0x00003f8000017945 */ /* 0x000fe20003800000 */
[----:B-----5:R-:W-:Y:S02]  /*1aa70*/  IMAD.MOV.U32 R110, RZ, RZ, R232 ;  /* 0x000000ffff6e7224 */ /* 0x020fe400078e00e8 */
[----:B------:R-:W-:-:S13]  /*1aa80*/  ISETP.NE.AND P0, PT, R0, RZ, PT ;  /* 0x000000ff0000720c */ /* 0x000fda0003f05270 */
[----:B------:R-:W-:Y:S05]  /*1aa90*/  @!P0 BRA `(.L_x_732) ;  /* 0x0000321000008947 */ /* 0x000fea0003800000 */
[----:B------:R-:W-:Y:S01]  /*1aaa0*/  WARPSYNC 0xffffffff ;  /* 0xffffffff00007948 */ /* 0x000fe20003800000 */
[----:B------:R-:W-:Y:S01]  /*1aab0*/  BAR.SYNC.DEFER_BLOCKING 0x1, 0x100 ;  /* 0x0044000000007b1d */ /* 0x000fe20000010000 */
[----:B------:R-:W-:Y:S01]  /*1aac0*/  F2FP.BF16.PACK_AB R0, R161, R160 ;  /* 0x000000a0a100723e */ /* 0x000fe200000010ff */
[----:B------:R-:W-:Y:S01]  /*1aad0*/  IMAD.MOV.U32 R12, RZ, RZ, c[0x0][0x388] ;  /* 0x0000e200ff0c7624 */ /* 0x000fe200078e00ff */
[----:B------:R-:W-:Y:S02]  /*1aae0*/  F2FP.BF16.PACK_AB R2, R109, R108 ;  /* 0x0000006c6d02723e */ /* 0x000fe400000010ff */
[----:B------:R-:W-:Y:S02]  /*1aaf0*/  F2FP.BF16.PACK_AB R3, R135, R134 ;  /* 0x000000868703723e */ /* 0x000fe400000010ff */
        /* <DEDUP_REMOVED lines=8> */
[----:B--2---:R-:W-:-:S02]  /*1ab80*/  F2FP.BF16.PACK_AB R0, R117, R116 ;  /* 0x000000747500723e */ /* 0x004fc400000010ff */
[----:B---3--:R-:W-:-:S03]  /*1ab90*/  F2FP.BF16.PACK_AB R2, R141, R140 ;  /* 0x0000008c8d02723e */ /* 0x008fc600000010ff */
[----:B------:R2:W-:Y:S01]  /*1aba0*/  STS [R239+0x400], R0 ;  /* 0x00040000ef007388 */ /* 0x0005e20000000800 */
[----:B----4-:R-:W-:-:S03]  /*1abb0*/  F2FP.BF16.PACK_AB R3, R121, R120 ;  /* 0x000000787903723e */ /* 0x010fc600000010ff */
[----:B------:R3:W-:Y:S04]  /*1abc0*/  STS [R241+0x80], R2 ;  /* 0x00008002f1007388 */ /* 0x0007e80000000800 */
[----:B------:R4:W-:Y:S01]  /*1abd0*/  STS [R241+0x480], R3 ;  /* 0x00048003f1007388 */ /* 0x0009e20000000800 */
[----:B--2---:R-:W-:Y:S02]  /*1abe0*/  F2FP.BF16.PACK_AB R0, R145, R144 ;  /* 0x000000909100723e */ /* 0x004fe400000010ff */
[----:B---3--:R-:W-:-:S03]  /*1abf0*/  F2FP.BF16.PACK_AB R2, R125, R124 ;  /* 0x0000007c7d02723e */ /* 0x008fc600000010ff */
[----:B------:R2:W-:Y:S01]  /*1ac00*/  STS [R240], R0 ;  /* 0x00000000f0007388 */ /* 0x0005e20000000800 */
[----:B----4-:R-:W-:-:S03]  /*1ac10*/  F2FP.BF16.PACK_AB R3, R149, R148 ;  /* 0x000000949503723e */ /* 0x010fc600000010ff */
[----:B------:R3:W-:Y:S04]  /*1ac20*/  STS [R240+0x400], R2 ;  /* 0x00040002f0007388 */ /* 0x0007e80000000800 */
[----:B------:R4:W-:Y:S01]  /*1ac30*/  STS [R245+0x80], R3 ;  /* 0x00008003f5007388 */ /* 0x0009e20000000800 */
[----:B--2---:R-:W-:Y:S02]  /*1ac40*/  F2FP.BF16.PACK_AB R0, R23, R22 ;  /* 0x000000161700723e */ /* 0x004fe400000010ff */
[----:B---3--:R-:W-:-:S03]  /*1ac50*/  F2FP.BF16.PACK_AB R2, R153, R152 ;  /* 0x000000989902723e */ /* 0x008fc600000010ff */
[----:B------:R2:W-:Y:S01]  /*1ac60*/  STS [R245+0x480], R0 ;  /* 0x00048000f5007388 */ /* 0x0005e20000000800 */
[----:B----4-:R-:W-:-:S03]  /*1ac70*/  F2FP.BF16.PACK_AB R3, R27, R26 ;  /* 0x0000001a1b03723e */ /* 0x010fc600000010ff */
[----:B------:R3:W-:Y:S04]  /*1ac80*/  STS [R243], R2 ;  /* 0x00000002f3007388 */ /* 0x0007e80000000800 */
[----:B------:R4:W-:Y:S01]  /*1ac90*/  STS [R243+0x400], R3 ;  /* 0x00040003f3007388 */ /* 0x0009e20000000800 */
[----:B--2---:R-:W-:Y:S02]  /*1aca0*/  F2FP.BF16.PACK_AB R0, R29, R28 ;  /* 0x0000001c1d00723e */ /* 0x004fe400000010ff */
[----:B---3--:R-:W-:-:S03]  /*1acb0*/  F2FP.BF16.PACK_AB R2, R129, R128 ;  /* 0x000000808102723e */ /* 0x008fc600000010ff */
[----:B------:R2:W-:Y:S01]  /*1acc0*/  STS [R244+0x80], R0 ;  /* 0x00008000f4007388 */ /* 0x0005e20000000800 */
[----:B----4-:R-:W-:-:S03]  /*1acd0*/  F2FP.BF16.PACK_AB R3, R25, R24 ;  /* 0x000000181903723e */ /* 0x010fc600000010ff */
[----:B------:R3:W-:Y:S04]  /*1ace0*/  STS [R244+0x480], R2 ;  /* 0x00048002f4007388 */ /* 0x0007e80000000800 */
[----:B------:R4:W-:Y:S01]  /*1acf0*/  STS [R242], R3 ;  /* 0x00000003f2007388 */ /* 0x0009e20000000800 */
[----:B--2---:R-:W-:Y:S02]  /*1ad00*/  F2FP.BF16.PACK_AB R0, R31, R30 ;  /* 0x0000001e1f00723e */ /* 0x004fe400000010ff */
[----:B---3--:R-:W-:-:S03]  /*1ad10*/  F2FP.BF16.PACK_AB R2, R37, R36 ;  /* 0x000000242502723e */ /* 0x008fc600000010ff */
[----:B------:R2:W-:Y:S01]  /*1ad20*/  STS [R242+0x400], R0 ;  /* 0x00040000f2007388 */ /* 0x0005e20000000800 */
[----:B----4-:R-:W-:-:S03]  /*1ad30*/  F2FP.BF16.PACK_AB R3, R39, R38 ;  /* 0x000000262703723e */ /* 0x010fc600000010ff */
[----:B------:R3:W-:Y:S04]  /*1ad40*/  STS [R238+0x4080], R2 ;  /* 0x00408002ee007388 */ /* 0x0007e80000000800 */
[----:B------:R4:W-:Y:S01]  /*1ad50*/  STS [R238+0x4480], R3 ;  /* 0x00448003ee007388 */ /* 0x0009e20000000800 */
        /* <DEDUP_REMOVED lines=59> */
[----:B------:R4:W-:Y:S04]  /*1b110*/  STS [R242+0x8400], R4 ;  /* 0x00840004f2007388 */ /* 0x0009e80000000800 */
[----:B------:R1:W-:Y:S01]  /*1b120*/  STS [R238+0xc080], R2 ;  /* 0x00c08002ee007388 */ /* 0x0003e20000000800 */
[----:B--2---:R-:W-:Y:S02]  /*1b130*/  F2FP.BF16.PACK_AB R0, R147, R146 ;  /* 0x000000929300723e */ /* 0x004fe400000010ff */
[----:B---3--:R-:W-:-:S03]  /*1b140*/  F2FP.BF16.PACK_AB R3, R155, R154 ;  /* 0x0000009a9b03723e */ /* 0x008fc600000010ff */
[----:B------:R2:W-:Y:S01]  /*1b150*/  STS [R238+0xc480], R0 ;  /* 0x00c48000ee007388 */ /* 0x0005e20000000800 */
[----:B----4-:R-:W-:-:S03]  /*1b160*/  F2FP.BF16.PACK_AB R4, R97, R96 ;  /* 0x000000606104723e */ /* 0x010fc600000010ff */
[----:B------:R3:W-:Y:S01]  /*1b170*/  STS [R239+0xc400], R3 ;  /* 0x00c40003ef007388 */ /* 0x0007e20000000800 */
[----:B-1----:R-:W-:-:S03]  /*1b180*/  F2FP.BF16.PACK_AB R2, R163, R162 ;  /* 0x000000a2a302723e */ /* 0x002fc600000010ff */
[----:B------:R1:W-:Y:S04]  /*1b190*/  STS [R239+0xc000], R4 ;  /* 0x00c00004ef007388 */ /* 0x0003e80000000800 */
[----:B------:R4:W-:Y:S01]  /*1b1a0*/  STS [R241+0xc080], R2 ;  /* 0x00c08002f1007388 */ /* 0x0009e20000000800 */
[----:B--2---:R-:W-:Y:S02]  /*1b1b0*/  F2FP.BF16.PACK_AB R0, R151, R150 ;  /* 0x000000969700723e */ /* 0x004fe400000010ff */
[----:B---3--:R-:W-:-:S03]  /*1b1c0*/  F2FP.BF16.PACK_AB R3, R115, R114 ;  /* 0x000000727303723e */ /* 0x008fc600000010ff */
[----:B------:R2:W-:Y:S01]  /*1b1d0*/  STS [R241+0xc480], R0 ;  /* 0x00c48000f1007388 */ /* 0x0005e20000000800 */
[----:B-1----:R-:W-:-:S03]  /*1b1e0*/  F2FP.BF16.PACK_AB R4, R169, R168 ;  /* 0x000000a8a904723e */ /* 0x002fc600000010ff */
[----:B------:R1:W-:Y:S01]  /*1b1f0*/  STS [R240+0xc400], R3 ;  /* 0x00c40003f0007388 */ /* 0x0003e20000000800 */
[----:B----4-:R-:W-:-:S03]  /*1b200*/  F2FP.BF16.PACK_AB R2, R167, R166 ;  /* 0x000000a6a702723e */ /* 0x010fc600000010ff */
[----:B------:R3:W-:Y:S04]  /*1b210*/  STS [R240+0xc000], R4 ;  /* 0x00c00004f0007388 */ /* 0x0007e80000000800 */
[----:B------:R4:W-:Y:S01]  /*1b220*/  STS [R245+0xc080], R2 ;  /* 0x00c08002f5007388 */ /* 0x0009e20000000800 */
[----:B--2---:R-:W-:Y:S02]  /*1b230*/  F2FP.BF16.PACK_AB R0, R107, R106 ;  /* 0x0000006a6b00723e */ /* 0x004fe400000010ff */
[----:B-1----:R-:W-:-:S03]  /*1b240*/  F2FP.BF16.PACK_AB R3, R103, R102 ;  /* 0x000000666703723e */ /* 0x002fc600000010ff */
[----:B------:R1:W-:Y:S01]  /*1b250*/  STS [R245+0xc480], R0 ;  /* 0x00c48000f5007388 */ /* 0x0003e20000000800 */
[----:B---3--:R-:W-:-:S03]  /*1b260*/  F2FP.BF16.PACK_AB R4, R165, R164 ;  /* 0x000000a4a504723e */ /* 0x008fc600000010ff */
[----:B------:R2:W-:Y:S01]  /*1b270*/  STS [R243+0xc400], R3 ;  /* 0x00c40003f3007388 */ /* 0x0005e20000000800 */
[----:B----4-:R-:W-:-:S03]  /*1b280*/  F2FP.BF16.PACK_AB R2, R113, R112 ;  /* 0x000000707102723e */ /* 0x010fc600000010ff */
[----:B------:R3:W-:Y:S04]  /*1b290*/  STS [R243+0xc000], R4 ;  /* 0x00c00004f3007388 */ /* 0x0007e80000000800 */
[----:B------:R4:W-:Y:S01]  /*1b2a0*/  STS [R244+0xc080], R2 ;  /* 0x00c08002f4007388 */ /* 0x0009e20000000800 */
[----:B-1----:R-:W-:Y:S02]  /*1b2b0*/  F2FP.BF16.PACK_AB R0, R99, R98 ;  /* 0x000000626300723e */ /* 0x002fe400000010ff */
[----:B--2---:R-:W-:-:S03]  /*1b2c0*/  F2FP.BF16.PACK_AB R3, R105, R104 ;  /* 0x000000686903723e */ /* 0x004fc600000010ff */
[----:B------:R1:W-:Y:S01]  /*1b2d0*/  STS [R244+0xc480], R0 ;  /* 0x00c48000f4007388 */ /* 0x0003e20000000800 */
[----:B---3--:R-:W-:-:S03]  /*1b2e0*/  IMAD.MOV.U32 R4, RZ, RZ, 0x4 ;  /* 0x00000004ff047424 */ /* 0x008fc600078e00ff */
[----:B------:R2:W-:Y:S01]  /*1b2f0*/  STS [R242+0xc000], R3 ;  /* 0x00c00003f2007388 */ /* 0x0005e20000000800 */
[----:B----4-:R-:W-:Y:S02]  /*1b300*/  IMAD.MOV.U32 R2, RZ, RZ, RZ ;  /* 0x000000ffff027224 */ /* 0x010fe400078e00ff */
[----:B------:R-:W-:-:S04]  /*1b310*/  @P1 IMAD.WIDE R6, R235, R4, c[0x0][0x508] ;  /* 0x00014200eb061625 */ /* 0x000fc800078e0204 */
[----:B------:R-:W-:Y:S01]  /*1b320*/  IMAD.WIDE R4, R235, R4, c[0x0][0x500] ;  /* 0x00014000eb047625 */ /* 0x000fe200078e0204 */
        /* <DEDUP_REMOVED lines=12> */
.L_x_733:
[----:B------:R-:W2:Y:S01]  /*1b3f0*/  LDL R111, [R1+0x4] ;  /* 0x00000400016f7983 */ /* 0x000ea20000100800 */
[----:B------:R-:W-:Y:S01]  /*1b400*/  IMAD.MOV.U32 R10, RZ, RZ, 0x368 ;  /* 0x00000368ff0a7424 */ /* 0x000fe200078e00ff */
[----:B------:R-:W-:Y:S01]  /*1b410*/  ISETP.GT.AND P2, PT, R3, 0x1, PT ;  /* 0x000000010300780c */ /* 0x000fe20003f44270 */
[----:B-1----:R-:W-:Y:S01]  /*1b420*/  IMAD.MOV.U32 R0, RZ, RZ, c[0x0][0x4e8] ;  /* 0x00013a00ff007624 */ /* 0x002fe200078e00ff */
[----:B------:R-:W-:Y:S01]  /*1b430*/  ISETP.NE.U32.AND P0, PT, RZ, c[0x0][0x500], PT ;  /* 0x00014000ff007a0c */ /* 0x000fe20003f05070 */
[----:B------:R-:W-:Y:S01]  /*1b440*/  IMAD.IADD R8, R226, 0x1, R225 ;  /* 0x00000001e2087824 */ /* 0x000fe200078e02e1 */
[----:B------:R-:W-:-:S02]  /*1b450*/  SEL R10, R10, 0x328, P2 ;  /* 0x000003280a0a7807 */ /* 0x000fc40001000000 */
[----:B------:R-:W-:Y:S02]  /*1b460*/  ISETP.NE.AND P3, PT, R0, 0x1, PT ;  /* 0x000000010000780c */ /* 0x000fe40003f65270 */
[----:B------:R-:W1:Y:S01]  /*1b470*/  LDC.64 R6, c[0x0][R10+0x170] ;  /* 0x00005c000a067b82 */ /* 0x000e620000000a00 */
[----:B------:R-:W-:Y:S02]  /*1b480*/  ISETP.NE.AND.EX P0, PT, RZ, c[0x0][0x504], PT, P0 ;  /* 0x00014100ff007a0c */ /* 0x000fe40003f05300 */
[----:B------:R-:W-:Y:S02]  /*1b490*/  SHF.R.S32.HI R3, RZ, 0x1f, R235 ;  /* 0x0000001fff037819 */ /* 0x000fe400000114eb */
[----:B------:R-:W-:Y:S02]  /*1b4a0*/  SEL R0, R235, RZ, !P0 ;  /* 0x000000ffeb007207 */ /* 0x000fe40004000000 */
[----:B------:R-:W-:Y:S01]  /*1b4b0*/  SEL R4, R3, RZ, !P0 ;  /* 0x000000ff03047207 */ /* 0x000fe20004000000 */
[----:B------:R-:W3:Y:S01]  /*1b4c0*/  LDC.64 R14, c[0x0][R10+0x168] ;  /* 0x00005a000a0e7b82 */ /* 0x000ee20000000a00 */
[----:B------:R-:W-:-:S02]  /*1b4d0*/  SHF.R.S32.HI R21, RZ, 0x1f, R118 ;  /* 0x0000001fff157819 */ /* 0x000fc40000011476 */
[----:B------:R-:W-:Y:S01]  /*1b4e0*/  @P3 IMAD.HI.U32 R9, R8, c[0x0][0x4ec], RZ ;  /* 0x00013b0008093a27 */ /* 0x000fe200078e00ff */
[----:B------:R-:W-:Y:S02]  /*1b4f0*/  LOP3.LUT R215, R215, 0xfffffffd, RZ, 0xc0, !PT ;  /* 0xfffffffdd7d77812 */ /* 0x000fe400078ec0ff */
[----:B------:R-:W-:Y:S02]  /*1b500*/  LEA.HI R21, R21, R118, RZ, 0x5 ;  /* 0x0000007615157211 */ /* 0x000fe400078f28ff */
[----:B------:R4:W4:Y:S02]  /*1b510*/  LDC.64 R16, c[0x0][R10+0x178] ;  /* 0x00005e000a107b82 */ /* 0x0009240000000a00 */
[----:B------:R-:W-:-:S05]  /*1b520*/  LOP3.LUT R21, R21, 0xffffffe0, RZ, 0xc0, !PT ;  /* 0xffffffe015157812 */ /* 0x000fca00078ec0ff */
[----:B------:R-:W-:Y:S01]  /*1b530*/  IMAD.IADD R21, R118, 0x1, -R21 ;  /* 0x0000000176157824 */ /* 0x000fe200078e0a15 */
[----:B------:R4:W4:Y:S01]  /*1b540*/  LDC.64 R18, c[0x0][R10+0x160] ;  /* 0x000058000a127b82 */ /* 0x0009220000000a00 */
[----:B-1----:R-:W-:-:S04]  /*1b550*/  IMAD R3, R7, R0, RZ ;  /* 0x0000000007037224 */ /* 0x002fc800078e02ff */
[C---:B------:R-:W-:Y:S02]  /*1b560*/  IMAD R11, R6.reuse, R4, R3 ;  /* 0x00000004060b7224 */ /* 0x040fe400078e0203 */
[----:B------:R-:W-:-:S04]  /*1b570*/  IMAD.WIDE.U32 R4, R6, R0, RZ ;  /* 0x0000000006047225 */ /* 0x000fc800078e00ff */
[----:B---3--:R-:W-:-:S04]  /*1b580*/  IMAD.WIDE.U32 R6, R14, R227, RZ ;  /* 0x000000e30e067225 */ /* 0x008fc800078e00ff */
[----:B------:R-:W-:Y:S01]  /*1b590*/  IMAD.MOV.U32 R3, RZ, RZ, R8 ;  /* 0x000000ffff037224 */ /* 0x000fe200078e0008 */
[----:B------:R-:W-:Y:S01]  /*1b5a0*/  @P3 SHF.R.U32.HI R3, RZ, c[0x0][0x4f0], R9 ;  /* 0x00013c00ff033a19 */ /* 0x000fe20000011609 */
[----:B----4-:R-:W-:Y:S01]  /*1b5b0*/  IMAD R10, R15, R227, RZ ;  /* 0x000000e30f0a7224 */ /* 0x010fe200078e02ff */
[----:B------:R-:W-:Y:S01]  /*1b5c0*/  SEL R9, R248, RZ, P2 ;  /* 0x000000fff8097207 */ /* 0x000fe20001000000 */
[----:B------:R-:W-:Y:S01]  /*1b5d0*/  IMAD.IADD R13, R5, 0x1, R11 ;  /* 0x00000001050d7824 */ /* 0x000fe200078e020b */
[----:B-----5:R-:W-:Y:S01]  /*1b5e0*/  IADD3 R14, P1, P0, R4, R6, R2 ;  /* 0x00000006040e7210 */ /* 0x020fe2000783e002 */
[----:B------:R-:W-:Y:S01]  /*1b5f0*/  IMAD.IADD R4, R7, 0x1, R10 ;  /* 0x0000000107047824 */ /* 0x000fe200078e020a */
[----:B------:R-:W-:Y:S01]  /*1b600*/  SHF.R.S32.HI R10, RZ, 0x1f, R2 ;  /* 0x0000001fff0a7819 */ /* 0x000fe20000011402 */
[-C--:B------:R-:W-:Y:S02]  /*1b610*/  IMAD R11, R17, R9.reuse, RZ ;  /* 0x00000009110b7224 */ /* 0x080fe400078e02ff */
[----:B------:R-:W-:Y:S01]  /*1b620*/  IMAD.MOV R5, RZ, RZ, -R3 ;  /* 0x000000ffff057224 */ /* 0x000fe200078e0a03 */
[----:B------:R-:W-:Y:S01]  /*1b630*/  IADD3.X R13, R13, R4, R10, P1, P0 ;  /* 0x000000040d0d7210 */ /* 0x000fe20000fe040a */
[----:B------:R-:W-:-:S04]  /*1b640*/  IMAD.WIDE.U32 R6, R16, R9, RZ ;  /* 0x0000000910067225 */ /* 0x000fc800078e00ff */
        /* <DEDUP_REMOVED lines=13> */
[----:B------:R-:W-:Y:S01]  /*1b720*/  LEA R3, P0, R4, R6, 0x2 ;  /* 0x0000000604037211 */ /* 0x000fe200078010ff */
[----:B------:R-:W-:Y:S01]  /*1b730*/  IMAD R11, R12, c[0x0][0x4e8], RZ ;  /* 0x00013a000c0b7a24 */ /* 0x000fe200078e02ff */
[----:B------:R-:W-:-:S03]  /*1b740*/  SEL R7, R7, c[0x0][0x454], P2 ;  /* 0x0001150007077a07 */ /* 0x000fc60001000000 */
[----:B------:R-:W-:Y:S01]  /*1b750*/  SHFL.IDX PT, R6, R3, RZ, 0x1c1f ;  /* 0x001c1fff03067589 */ /* 0x000fe200000e0000 */
[----:B------:R-:W-:Y:S02]  /*1b760*/  LEA.HI.X R5, R4, R7, R5, 0x2, P0 ;  /* 0x0000000704057211 */ /* 0x000fe400000f1405 */
[----:B------:R-:W-:Y:S01]  /*1b770*/  LOP3.LUT P0, RZ, R21, 0x3, RZ, 0xc0, !PT ;  /* 0x0000000315ff7812 */ /* 0x000fe2000780c0ff */
[----:B------:R2:W-:Y:S04]  /*1b780*/  SHFL.IDX PT, R4, R3, 0x1, 0x1c1f ;  /* 0x003c1f0003047f89 */ /* 0x0005e800000e0000 */
[----:B------:R-:W1:Y:S04]  /*1b790*/  SHFL.IDX PT, R7, R5, RZ, 0x1c1f ;  /* 0x001c1fff05077589 */ /* 0x000e6800000e0000 */
[----:B------:R-:W3:Y:S01]  /*1b7a0*/  SHFL.IDX PT, R5, R5, 0x1, 0x1c1f ;  /* 0x003c1f0005057f89 */ /* 0x000ee200000e0000 */
[----:B--2---:R-:W-:-:S05]  /*1b7b0*/  IMAD.IADD R3, R111, 0x1, R225 ;  /* 0x000000016f037824 */ /* 0x004fca00078e02e1 */
[C---:B------:R-:W-:Y:S02]  /*1b7c0*/  ISETP.GE.OR P1, PT, R3.reuse, R11, P0 ;  /* 0x0000000b0300720c */ /* 0x040fe40000726670 */
[----:B------:R-:W-:-:S04]  /*1b7d0*/  IADD3 R9, R3, 0x8, RZ ;  /* 0x0000000803097810 */ /* 0x000fc80007ffe0ff */
[----:B------:R-:W-:-:S07]  /*1b7e0*/  ISETP.GE.OR P0, PT, R9, R11, P0 ;  /* 0x0000000b0900720c */ /* 0x000fce0000706670 */
[----:B-1----:R1:W-:Y:S01]  /*1b7f0*/  @!P1 ST.E [R6.64], R133 ;  /* 0x0000008506009985 */ /* 0x0023e2000c101906 */
[----:B------:R-:W-:-:S05]  /*1b800*/  ISETP.GE.AND P1, PT, R9, R11, PT ;  /* 0x0000000b0900720c */ /* 0x000fca0003f26270 */
[----:B---3--:R1:W-:Y:S01]  /*1b810*/  @!P0 ST.E [R4.64], R20 ;  /* 0x0000001404008985 */ /* 0x0083e2000c101906 */
        /* <DEDUP_REMOVED lines=8> */
[----:B------:R-:W-:Y:S01]  /*1b8a0*/  IADD3 R6, R225, R6, RZ ;  /* 0x00000006e1067210 */ /* 0x000fe20007ffe0ff */
[----:B------:R-:W-:Y:S01]  /*1b8b0*/  IMAD R2, R2, c[0x0][0x3a4], R10 ;  /* 0x0000e90002027a24 */ /* 0x000fe200078e020a */
[----:B------:R-:W-:Y:S01]  /*1b8c0*/  IADD3 R12, R214, R225, RZ ;  /* 0x000000e1d60c7210 */ /* 0x000fe20007ffe0ff */
        /* <DEDUP_REMOVED lines=42> */
.L_x_802:
[----:B------:R-:W-:Y:S05]  /*1bb70*/  BRA.DIV ~URZ, `(.L_x_736) ;  /* 0x000047827f007947 */ /* 0x000fea000b800000 */
[----:B------:R4:W2:Y:S02]  /*1bb80*/  SHFL.IDX PT, R2, R14, RZ, 0x181f ;  /* 0x00181fff0e027589 */ /* 0x0008a400000e0000 */
.L_x_803:
        /* <DEDUP_REMOVED lines=26> */
.L_x_738:
[----:B------:R-:W-:Y:S05]  /*1bd30*/  BSYNC B0 ;  /* 0x0000000000007941 */ /* 0x000fea0003800000 */
.L_x_737:
[----:B------:R-:W-:Y:S05]  /*1bd40*/  BRA.DIV ~URZ, `(.L_x_739) ;  /* 0x000046227f007947 */ /* 0x000fea000b800000 */
[----:B---3--:R3:W4:Y:S04]  /*1bd50*/  SHFL.IDX PT, R10, R13, 0x1, 0x181f ;  /* 0x00381f000d0a7f89 */ /* 0x00872800000e0000 */
[----:B--2---:R3:W2:Y:S02]  /*1bd60*/  SHFL.IDX PT, R2, R14, 0x1, 0x181f ;  /* 0x00381f000e027f89 */ /* 0x0046a400000e0000 */
.L_x_804:
        /* <DEDUP_REMOVED lines=20> */
.L_x_741:
[----:B------:R-:W-:Y:S05]  /*1beb0*/  BSYNC B0 ;  /* 0x0000000000007941 */ /* 0x000fea0003800000 */
.L_x_740:
[----:B------:R-:W-:Y:S05]  /*1bec0*/  BRA.DIV ~URZ, `(.L_x_742) ;  /* 0x000045727f007947 */ /* 0x000fea000b800000 */
[----:B----4-:R4:W3:Y:S02]  /*1bed0*/  SHFL.IDX PT, R10, R13, 0x2, 0x181f ;  /* 0x00581f000d0a7f89 */ /* 0x0108e400000e0000 */
.L_x_805:
[----:B------:R-:W-:Y:S05]  /*1bee0*/  BRA.DIV ~URZ, `(.L_x_743) ;  /* 0x000045c27f007947 */ /* 0x000fea000b800000 */
[----:B--2---:R2:W4:Y:S02]  /*1bef0*/  SHFL.IDX PT, R2, R14, 0x2, 0x181f ;  /* 0x00581f000e027f89 */ /* 0x00452400000e0000 */
.L_x_806:
        /* <DEDUP_REMOVED lines=20> */
.L_x_745:
[----:B------:R-:W-:Y:S05]  /*1c040*/  BSYNC B0 ;  /* 0x0000000000007941 */ /* 0x000fea0003800000 */
.L_x_744:
[----:B------:R-:W-:Y:S05]  /*1c050*/  BRA.DIV ~URZ, `(.L_x_746) ;  /* 0x000044c27f007947 */ /* 0x000fea000b800000 */
[----:B---3--:R3:W2:Y:S04]  /*1c060*/  SHFL.IDX PT, R10, R13, 0x3, 0x181f ;  /* 0x00781f000d0a7f89 */ /* 0x0086a800000e0000 */
[----:B----4-:R3:W4:Y:S02]  /*1c070*/  SHFL.IDX PT, R2, R14, 0x3, 0x181f ;  /* 0x00781f000e027f89 */ /* 0x01072400000e0000 */
.L_x_807:
        /* <DEDUP_REMOVED lines=17> */
[----:B------:R-:W-:-:S04]  /*1c190*/  LEA R2, P0, R217, R2, 0x1 ;  /* 0x00000002d9027211 */ /* 0x000fc800078008ff */
[----:B------:R-:W-:-:S05]  /*1c1a0*/  LEA.HI.X R3, R217, R10, R18, 0x1, P0 ;  /* 0x0000000ad9037211 */ /* 0x000fca00000f0c12 */
[----:B------:R2:W-:Y:S01]  /*1c1b0*/  ST.E.128 [R2.64], R68 ;  /* 0x0000004402007985 */ /* 0x0005e2000c101d06 */
[----:B------:R-:W-:Y:S05]  /*1c1c0*/  BRA `(.L_x_747) ;  /* 0x0000281000007947 */ /* 0x000fea0003800000 */
.L_x_734:
        /* <DEDUP_REMOVED lines=33> */
.L_x_808:
[----:B------:R-:W-:Y:S05]  /*1c3e0*/  BRA.DIV ~URZ, `(.L_x_749) ;  /* 0x000042727f007947 */ /* 0x000fea000b800000 */
[----:B------:R3:W4:Y:S02]  /*1c3f0*/  SHFL.IDX PT, R0, R17, RZ, 0x1c1f ;  /* 0x001c1fff11007589 */ /* 0x00072400000e0000 */
.L_x_809:
[----:B------:R-:W-:Y:S01]  /*1c400*/  BSSY B0, `(.L_x_750) ;  /* 0x00000c0000007945 */ /* 0x000fe20003800000 */
[----:B------:R-:W-:Y:S05]  /*1c410*/  @P0 BRA `(.L_x_751) ;  /* 0x00000be000000947 */ /* 0x000fea0003800000 */
[C---:B------:R-:W-:Y:S02]  /*1c420*/  ISETP.GE.AND P2, PT, R210.reuse, c[0x0][0x3c8], PT ;  /* 0x0000f200d2007a0c */ /* 0x040fe40003f46270 */
[C---:B------:R-:W-:Y:S02]  /*1c430*/  IADD3 R11, R210.reuse, 0x8, RZ ;  /* 0x00000008d20b7810 */ /* 0x040fe40007ffe0ff */
[----:B------:R-:W-:Y:S02]  /*1c440*/  IADD3 R8, R210, 0x10, RZ ;  /* 0x00000010d2087810 */ /* 0x000fe40007ffe0ff */
[----:B------:R-:W-:Y:S02]  /*1c450*/  ISETP.GE.AND P1, PT, R11, c[0x0][0x3c8], PT ;  /* 0x0000f2000b007a0c */ /* 0x000fe40003f26270 */
[----:B------:R-:W-:-:S02]  /*1c460*/  ISETP.GE.AND P0, PT, R8, c[0x0][0x3c8], PT ;  /* 0x0000f20008007a0c */ /* 0x000fc40003f06270 */
[----:B------:R-:W-:Y:S02]  /*1c470*/  SHF.R.S32.HI R5, RZ, 0x1f, R210 ;  /* 0x0000001fff057819 */ /* 0x000fe400000114d2 */
[C---:B------:R-:W-:Y:S02]  /*1c480*/  IADD3 R9, R210.reuse, 0x18, RZ ;  /* 0x00000018d2097810 */ /* 0x040fe40007ffe0ff */
[C---:B----4-:R-:W-:Y:S02]  /*1c490*/  @!P2 LEA R2, P3, R210.reuse, R0, 0x2 ;  /* 0x00000000d202a211 */ /* 0x050fe400078610ff */
[C---:B------:R-:W-:Y:S02]  /*1c4a0*/  IADD3 R12, R210.reuse, 0x8, RZ ;  /* 0x00000008d20c7810 */ /* 0x040fe40007ffe0ff */
[C---:B--2---:R-:W-:Y:S02]  /*1c4b0*/  @!P2 LEA.HI.X R3, R210.reuse, R4, R5, 0x2, P3 ;  /* 0x00000004d203a211 */ /* 0x044fe400018f1405 */
[----:B------:R-:W-:-:S02]  /*1c4c0*/  IADD3 R5, R210, 0x20, RZ ;  /* 0x00000020d2057810 */ /* 0x000fc40007ffe0ff */
[----:B------:R-:W-:Y:S01]  /*1c4d0*/  IADD3 R10, R210, 0x10, RZ ;  /* 0x00000010d20a7810 */ /* 0x000fe20007ffe0ff */
[----:B------:R2:W-:Y:S01]  /*1c4e0*/  @!P2 ST.E.64 [R2.64], R160 ;  /* 0x000000a00200a985 */ /* 0x0005e2000c101b06 */
[----:B------:R-:W-:Y:S02]  /*1c4f0*/  ISETP.GE.AND P5, PT, R9, c[0x0][0x3c8], PT ;  /* 0x0000f20009007a0c */ /* 0x000fe40003fa6270 */
[----:B------:R-:W-:Y:S02]  /*1c500*/  ISETP.GE.AND P4, PT, R5, c[0x0][0x3c8], PT ;  /* 0x0000f20005007a0c */ /* 0x000fe40003f86270 */
[----:B------:R-:W-:Y:S02]  /*1c510*/  @!P1 LEA R6, P3, R11, R0, 0x2 ;  /* 0x000000000b069211 */ /* 0x000fe400078610ff */
[----:B------:R-:W-:Y:S02]  /*1c520*/  SHF.R.S32.HI R12, RZ, 0x1f, R12 ;  /* 0x0000001fff0c7819 */ /* 0x000fe4000001140c */
[----:B------:R-:W-:-:S02]  /*1c530*/  SHF.R.S32.HI R10, RZ, 0x1f, R10 ;  /* 0x0000001fff0a7819 */ /* 0x000fc4000001140a */
[----:B------:R-:W-:Y:S02]  /*1c540*/  ISETP.GE.AND P6, PT, R252, c[0x0][0x3c8], PT ;  /* 0x0000f200fc007a0c */ /* 0x000fe40003fc6270 */
[----:B------:R-:W-:Y:S02]  /*1c550*/  @!P1 LEA.HI.X R7, R11, R4, R12, 0x2, P3 ;  /* 0x000000040b079211 */ /* 0x000fe400018f140c */
[----:B------:R-:W-:Y:S02]  /*1c560*/  ISETP.GE.AND P3, PT, R251, c[0x0][0x3c8], PT ;  /* 0x0000f200fb007a0c */ /* 0x000fe40003f66270 */
[----:B------:R-:W-:Y:S01]  /*1c570*/  SHF.R.S32.HI R12, RZ, 0x1f, R251 ;  /* 0x0000001fff0c7819 */ /* 0x000fe200000114fb */
[----:B------:R4:W-:Y:S01]  /*1c580*/  @!P1 ST.E.64 [R6.64], R134 ;  /* 0x0000008606009985 */ /* 0x0009e2000c101b06 */
[----:B--2---:R-:W-:-:S04]  /*1c590*/  @!P0 LEA R2, P2, R8, R0, 0x2 ;  /* 0x0000000008028211 */ /* 0x004fc800078410ff */
[----:B------:R-:W-:Y:S02]  /*1c5a0*/  @!P0 LEA.HI.X R3, R8, R4, R10, 0x2, P2 ;  /* 0x0000000408038211 */ /* 0x000fe400010f140a */
[C---:B------:R-:W-:Y:S02]  /*1c5b0*/  IADD3 R10, R210.reuse, 0x18, RZ ;  /* 0x00000018d20a7810 */ /* 0x040fe40007ffe0ff */
[----:B------:R-:W-:Y:S01]  /*1c5c0*/  IADD3 R8, R210, 0x20, RZ ;  /* 0x00000020d2087810 */ /* 0x000fe20007ffe0ff */
[----:B------:R2:W-:Y:S01]  /*1c5d0*/  @!P0 ST.E.64 [R2.64], R140 ;  /* 0x0000008c02008985 */ /* 0x0005e2000c101b06 */
[----:B------:R-:W-:Y:S02]  /*1c5e0*/  SHF.R.S32.HI R10, RZ, 0x1f, R10 ;  /* 0x0000001fff0a7819 */ /* 0x000fe4000001140a */
[----:B------:R-:W-:Y:S02]  /*1c5f0*/  SHF.R.S32.HI R8, RZ, 0x1f, R8 ;  /* 0x0000001fff087819 */ /* 0x000fe40000011408 */
[----:B------:R-:W-:-:S02]  /*1c600*/  ISETP.GE.AND P2, PT, R250, c[0x0][0x3c8], PT ;  /* 0x0000f200fa007a0c */ /* 0x000fc40003f46270 */
[----:B----4-:R-:W-:-:S04]  /*1c610*/  @!P5 LEA R6, P1, R9, R0, 0x2 ;  /* 0x000000000906d211 */ /* 0x010fc800078210ff */
[----:B------:R-:W-:Y:S02]  /*1c620*/  @!P5 LEA.HI.X R7, R9, R4, R10, 0x2, P1 ;  /* 0x000000040907d211 */ /* 0x000fe400008f140a */
[----:B------:R-:W-:-:S03]  /*1c630*/  @!P6 LEA R10, P1, R252, R0, 0x2 ;  /* 0x00000000fc0ae211 */ /* 0x000fc600078210ff */
[----:B------:R4:W-:Y:S01]  /*1c640*/  @!P5 ST.E.64 [R6.64], R144 ;  /* 0x000000900600d985 */ /* 0x0009e2000c101b06 */
[----:B--2---:R-:W-:-:S04]  /*1c650*/  @!P4 LEA R2, P0, R5, R0, 0x2 ;  /* 0x000000000502c211 */ /* 0x004fc800078010ff */
[----:B------:R-:W-:Y:S02]  /*1c660*/  @!P4 LEA.HI.X R3, R5, R4, R8, 0x2, P0 ;  /* 0x000000040503c211 */ /* 0x000fe400000f1408 */
[----:B------:R-:W-:Y:S02]  /*1c670*/  SHF.R.S32.HI R5, RZ, 0x1f, R252 ;  /* 0x0000001fff057819 */ /* 0x000fe400000114fc */
[----:B------:R-:W-:Y:S01]  /*1c680*/  @!P3 LEA R8, P0, R251, R0, 0x2 ;  /* 0x00000000fb08b211 */ /* 0x000fe200078010ff */
[----:B------:R2:W-:Y:S01]  /*1c690*/  @!P4 ST.E.64 [R2.64], R148 ;  /* 0x000000940200c985 */ /* 0x0005e2000c101b06 */
[----:B------:R-:W-:Y:S02]  /*1c6a0*/  @!P6 LEA.HI.X R11, R252, R4, R5, 0x2, P1 ;  /* 0x00000004fc0be211 */ /* 0x000fe400008f1405 */
[----:B------:R-:W-:Y:S02]  /*1c6b0*/  ISETP.GE.AND P1, PT, R246, c[0x0][0x3c8], PT ;  /* 0x0000f200f6007a0c */ /* 0x000fe40003f26270 */
[----:B------:R-:W-:Y:S01]  /*1c6c0*/  SHF.R.S32.HI R5, RZ, 0x1f, R250 ;  /* 0x0000001fff057819 */ /* 0x000fe200000114fa */
[----:B------:R5:W-:Y:S01]  /*1c6d0*/  @!P6 ST.E.64 [R10.64], R152 ;  /* 0x000000980a00e985 */ /* 0x000be2000c101b06 */
[----:B------:R-:W-:-:S02]  /*1c6e0*/  ISETP.GE.AND P6, PT, R249, c[0x0][0x3c8], PT ;  /* 0x0000f200f9007a0c */ /* 0x000fc40003fc6270 */
[C---:B----4-:R-:W-:Y:S02]  /*1c6f0*/  @!P2 LEA R6, P4, R250.reuse, R0, 0x2 ;  /* 0x00000000fa06a211 */ /* 0x050fe400078810ff */
[-C--:B------:R-:W-:Y:S02]  /*1c700*/  @!P3 LEA.HI.X R9, R251, R4.reuse, R12, 0x2, P0 ;  /* 0x00000004fb09b211 */ /* 0x080fe400000f140c */
[----:B------:R-:W-:Y:S02]  /*1c710*/  @!P2 LEA.HI.X R7, R250, R4, R5, 0x2, P4 ;  /* 0x00000004fa07a211 */ /* 0x000fe400020f1405 */
[C---:B------:R-:W-:Y:S01]  /*1c720*/  IADD3 R5, R210.reuse, 0x58, RZ ;  /* 0x00000058d2057810 */ /* 0x040fe20007ffe0ff */
[----:B------:R4:W-:Y:S01]  /*1c730*/  @!P3 ST.E.64 [R8.64], R28 ;  /* 0x0000001c0800b985 */ /* 0x0009e2000c101b06 */
[----:B------:R-:W-:Y:S02]  /*1c740*/  SHF.R.S32.HI R12, RZ, 0x1f, R249 ;  /* 0x0000001fff0c7819 */ /* 0x000fe400000114f9 */
[----:B------:R-:W-:Y:S01]  /*1c750*/  ISETP.GE.AND P3, PT, R5, c[0x0][0x3c8], PT ;  /* 0x0000f20005007a0c */ /* 0x000fe20003f66270 */
[----:B------:R1:W-:Y:S01]  /*1c760*/  @!P2 ST.E.64 [R6.64], R24 ;  /* 0x000000180600a985 */ /* 0x0003e2000c101b06 */
[----:B--2---:R-:W-:-:S02]  /*1c770*/  IADD3 R2, R210, 0x50, RZ ;  /* 0x00000050d2027810 */ /* 0x004fc40007ffe0ff */
[----:B------:R-:W-:Y:S02]  /*1c780*/  IADD3 R3, R210, 0x60, RZ ;  /* 0x00000060d2037810 */ /* 0x000fe40007ffe0ff */
[----:B------:R-:W-:Y:S02]  /*1c790*/  ISETP.GE.AND P5, PT, R2, c[0x0][0x3c8], PT ;  /* 0x0000f20002007a0c */ /* 0x000fe40003fa6270 */
[----:B------:R-:W-:Y:S02]  /*1c7a0*/  ISETP.GE.AND P4, PT, R3, c[0x0][0x3c8], PT ;  /* 0x0000f20003007a0c */ /* 0x000fe40003f86270 */
[----:B-----5:R-:W-:Y:S02]  /*1c7b0*/  SHF.R.S32.HI R11, RZ, 0x1f, R2 ;  /* 0x0000001fff0b7819 */ /* 0x020fe40000011402 */
[----:B----4-:R-:W-:Y:S02]  /*1c7c0*/  @!P6 LEA R8, P0, R249, R0, 0x2 ;  /* 0x00000000f908e211 */ /* 0x010fe400078010ff */
[----:B-1----:R-:W-:-:S02]  /*1c7d0*/  SHF.R.S32.HI R7, RZ, 0x1f, R246 ;  /* 0x0000001fff077819 */ /* 0x002fc400000114f6 */
[C---:B------:R-:W-:Y:S02]  /*1c7e0*/  @!P1 LEA R6, P2, R246.reuse, R0, 0x2 ;  /* 0x00000000f6069211 */ /* 0x040fe400078410ff */
[-C--:B------:R-:W-:Y:S02]  /*1c7f0*/  @!P6 LEA.HI.X R9, R249, R4.reuse, R12, 0x2, P0 ;  /* 0x00000004f909e211 */ /* 0x080fe400000f140c */
[----:B------:R-:W-:Y:S02]  /*1c800*/  @!P1 LEA.HI.X R7, R246, R4, R7, 0x2, P2 ;  /* 0x00000004f6079211 */ /* 0x000fe400010f1407 */
[C---:B------:R-:W-:Y:S01]  /*1c810*/  @!P5 LEA R10, P0, R2.reuse, R0, 0x2 ;  /* 0x00000000020ad211 */ /* 0x040fe200078010ff */
[----:B------:R1:W-:Y:S03]  /*1c820*/  @!P6 ST.E.64 [R8.64], R36 ;  /* 0x000000240800e985 */ /* 0x0003e6000c101b06 */
[----:B------:R-:W-:Y:S01]  /*1c830*/  @!P5 LEA.HI.X R11, R2, R4, R11, 0x2, P0 ;  /* 0x00000004020bd211 */ /* 0x000fe200000f140b */
[----:B------:R2:W-:Y:S01]  /*1c840*/  @!P1 ST.E.64 [R6.64], R32 ;  /* 0x0000002006009985 */ /* 0x0005e2000c101b06 */
[----:B------:R-:W-:-:S02]  /*1c850*/  @!P4 LEA R12, P0, R3, R0, 0x2 ;  /* 0x00000000030cc211 */ /* 0x000fc400078010ff */
[----:B------:R-:W-:Y:S01]  /*1c860*/  IADD3 R2, R210, 0x70, RZ ;  /* 0x00000070d2027810 */ /* 0x000fe20007ffe0ff */
[----:B------:R4:W-:Y:S03]  /*1c870*/  @!P5 ST.E.64 [R10.64], R44 ;  /* 0x0000002c0a00d985 */ /* 0x0009e6000c101b06 */
[----:B------:R-:W-:Y:S02]  /*1c880*/  ISETP.GE.AND P6, PT, R2, c[0x0][0x3c8], PT ;  /* 0x0000f20002007a0c */ /* 0x000fe40003fc6270 */
[----:B-1----:R-:W-:Y:S02]  /*1c890*/  SHF.R.S32.HI R9, RZ, 0x1f, R5 ;  /* 0x0000001fff097819 */ /* 0x002fe40000011405 */
[----:B------:R-:W-:Y:S02]  /*1c8a0*/  @!P3 LEA R8, P1, R5, R0, 0x2 ;  /* 0x000000000508b211 */ /* 0x000fe400078210ff */
[----:B--2---:R-:W-:-:S02]  /*1c8b0*/  IADD3 R6, R210, 0x68, RZ ;  /* 0x00000068d2067810 */ /* 0x004fc40007ffe0ff */
[----:B------:R-:W-:Y:S02]  /*1c8c0*/  SHF.R.S32.HI R7, RZ, 0x1f, R3 ;  /* 0x0000001fff077819 */ /* 0x000fe40000011403 */
[----:B------:R-:W-:Y:S02]  /*1c8d0*/  ISETP.GE.AND P2, PT, R6, c[0x0][0x3c8], PT ;  /* 0x0000f20006007a0c */ /* 0x000fe40003f46270 */
[-C--:B------:R-:W-:Y:S02]  /*1c8e0*/  @!P3 LEA.HI.X R9, R5, R4.reuse, R9, 0x2, P1 ;  /* 0x000000040509b211 */ /* 0x080fe400008f1409 */
[----:B------:R-:W-:Y:S02]  /*1c8f0*/  @!P4 LEA.HI.X R13, R3, R4, R7, 0x2, P0 ;  /* 0x00000004030dc211 */ /* 0x000fe400000f1407 */
[C---:B------:R-:W-:Y:S01]  /*1c900*/  IADD3 R7, R210.reuse, 0x78, RZ ;  /* 0x00000078d2077810 */ /* 0x040fe20007ffe0ff */
[----:B------:R1:W-:Y:S01]  /*1c910*/  @!P3 ST.E.64 [R8.64], R40 ;  /* 0x000000280800b985 */ /* 0x0003e2000c101b06 */
[----:B------:R-:W-:-:S02]  /*1c920*/  IADD3 R5, R210, 0x80, RZ ;  /* 0x00000080d2057810 */ /* 0x000fc40007ffe0ff */
[----:B------:R-:W-:Y:S01]  /*1c930*/  ISETP.GE.AND P3, PT, R7, c[0x0][0x3c8], PT ;  /* 0x0000f20007007a0c */ /* 0x000fe20003f66270 */
[----:B------:R2:W-:Y:S01]  /*1c940*/  @!P4 ST.E.64 [R12.64], R52 ;  /* 0x000000340c00c985 */ /* 0x0005e2000c101b06 */
[----:B------:R-:W-:Y:S02]  /*1c950*/  SHF.R.S32.HI R3, RZ, 0x1f, R6 ;  /* 0x0000001fff037819 */ /* 0x000fe40000011406 */
[----:B------:R-:W-:Y:S02]  /*1c960*/  ISETP.GE.AND P5, PT, R5, c[0x0][0x3c8], PT ;  /* 0x0000f20005007a0c */ /* 0x000fe40003fa6270 */
[----:B----4-:R-:W-:Y:S02]  /*1c970*/  SHF.R.S32.HI R11, RZ, 0x1f, R2 ;  /* 0x0000001fff0b7819 */ /* 0x010fe40000011402 */
[----:B------:R-:W-:-:S04]  /*1c980*/  @!P6 LEA R10, P0, R2, R0, 0x2 ;  /* 0x00000000020ae211 */ /* 0x000fc800078010ff */
[----:B------:R-:W-:Y:S02]  /*1c990*/  @!P6 LEA.HI.X R11, R2, R4, R11, 0x2, P0 ;  /* 0x00000004020be211 */ /* 0x000fe400000f140b */
[----:B------:R-:W-:-:S04]  /*1c9a0*/  IADD3 R2, R210, 0x90, RZ ;  /* 0x00000090d2027810 */ /* 0x000fc80007ffe0ff */
[----:B------:R-:W-:Y:S02]  /*1c9b0*/  ISETP.GE.AND P4, PT, R2, c[0x0][0x3c8], PT ;  /* 0x0000f20002007a0c */ /* 0x000fe40003f86270 */
[----:B-1----:R-:W-:-:S04]  /*1c9c0*/  @!P2 LEA R8, P1, R6, R0, 0x2 ;  /* 0x000000000608a211 */ /* 0x002fc800078210ff */
[----:B------:R-:W-:Y:S02]  /*1c9d0*/  @!P2 LEA.HI.X R9, R6, R4, R3, 0x2, P1 ;  /* 0x000000040609a211 */ /* 0x000fe400008f1403 */
[----:B------:R-:W-:Y:S02]  /*1c9e0*/  IADD3 R3, R210, 0x88, RZ ;  /* 0x00000088d2037810 */ /* 0x000fe40007ffe0ff */
[-C--:B------:R-:W-:Y:S01]  /*1c9f0*/  @!P3 LEA R6, P1, R7, R0.reuse, 0x2 ;  /* 0x000000000706b211 */ /* 0x080fe200078210ff */
[----:B------:R1:W-:Y:S01]  /*1ca00*/  @!P2 ST.E.64 [R8.64], R48 ;  /* 0x000000300800a985 */ /* 0x0003e2000c101b06 */
[----:B------:R-:W-:Y:S02]  /*1ca10*/  ISETP.GE.AND P2, PT, R3, c[0x0][0x3c8], PT ;  /* 0x0000f20003007a0c */ /* 0x000fe40003f46270 */
[----:B--2---:R-:W-:Y:S01]  /*1ca20*/  @!P5 LEA R12, P0, R5, R0, 0x2 ;  /* 0x00000000050cd211 */ /* 0x004fe200078010ff */
[----:B------:R2:W-:Y:S01]  /*1ca30*/  @!P6 ST.E.64 [R10.64], R60 ;  /* 0x0000003c0a00e985 */ /* 0x0005e2000c101b06 */
[----:B-1----:R-:W-:-:S02]  /*1ca40*/  SHF.R.S32.HI R9, RZ, 0x1f, R7 ;  /* 0x0000001fff097819 */ /* 0x002fc40000011407 */
[----:B------:R-:W-:Y:S02]  /*1ca50*/  SHF.R.S32.HI R8, RZ, 0x1f, R5 ;  /* 0x0000001fff087819 */ /* 0x000fe40000011405 */
[-C--:B------:R-:W-:Y:S02]  /*1ca60*/  @!P3 LEA.HI.X R7, R7, R4.reuse, R9, 0x2, P1 ;  /* 0x000000040707b211 */ /* 0x080fe400008f1409 */
[----:B------:R-:W-:Y:S02]  /*1ca70*/  @!P5 LEA.HI.X R13, R5, R4, R8, 0x2, P0 ;  /* 0x00000004050dd211 */ /* 0x000fe400000f1408 */
[----:B------:R-:W-:Y:S01]  /*1ca80*/  IADD3 R5, R210, 0xa0, RZ ;  /* 0x000000a0d2057810 */ /* 0x000fe20007ffe0ff */
[----:B------:R1:W-:Y:S01]  /*1ca90*/  @!P3 ST.E.64 [R6.64], R56 ;  /* 0x000000380600b985 */ /* 0x0003e2000c101b06 */
[----:B------:R-:W-:Y:S02]  /*1caa0*/  SHF.R.S32.HI R9, RZ, 0x1f, R3 ;  /* 0x0000001fff097819 */ /* 0x000fe40000011403 */
[----:B------:R-:W-:Y:S01]  /*1cab0*/  @!P2 LEA R8, P1, R3, R0, 0x2 ;  /* 0x000000000308a211 */ /* 0x000fe200078210ff */
[----:B------:R4:W-:Y:S01]  /*1cac0*/  @!P5 ST.E.64 [R12.64], R68 ;  /* 0x000000440c00d985 */ /* 0x0009e2000c101b06 */
[----:B------:R-:W-:-:S02]  /*1cad0*/  ISETP.GE.AND P5, PT, R5, c[0x0][0x3c8], PT ;  /* 0x0000f20005007a0c */ /* 0x000fc40003fa6270 */
[----:B--2---:R-:W-:Y:S02]  /*1cae0*/  @!P4 LEA R10, P0, R2, R0, 0x2 ;  /* 0x00000000020ac211 */ /* 0x004fe400078010ff */
[----:B------:R-:W-:Y:S02]  /*1caf0*/  @!P2 LEA.HI.X R9, R3, R4, R9, 0x2, P1 ;  /* 0x000000040309a211 */ /* 0x000fe400008f1409 */
[----:B------:R-:W-:-:S03]  /*1cb00*/  IADD3 R3, R210, 0xa8, RZ ;  /* 0x000000a8d2037810 */ /* 0x000fc60007ffe0ff */
[----:B------:R2:W-:Y:S01]  /*1cb10*/  @!P2 ST.E.64 [R8.64], R64 ;  /* 0x000000400800a985 */ /* 0x0005e2000c101b06 */
[----:B------:R-:W-:Y:S02]  /*1cb20*/  ISETP.GE.AND P2, PT, R3, c[0x0][0x3c8], PT ;  /* 0x0000f20003007a0c */ /* 0x000fe40003f46270 */
[----:B-1----:R-:W-:Y:S02]  /*1cb30*/  IADD3 R6, R210, 0x98, RZ ;  /* 0x00000098d2067810 */ /* 0x002fe40007ffe0ff */
[----:B------:R-:W-:Y:S02]  /*1cb40*/  SHF.R.S32.HI R7, RZ, 0x1f, R2 ;  /* 0x0000001fff077819 */ /* 0x000fe40000011402 */
[----:B------:R-:W-:Y:S02]  /*1cb50*/  ISETP.GE.AND P3, PT, R6, c[0x0][0x3c8], PT ;  /* 0x0000f20006007a0c */ /* 0x000fe40003f66270 */
[----:B------:R-:W-:Y:S02]  /*1cb60*/  @!P4 LEA.HI.X R11, R2, R4, R7, 0x2, P0 ;  /* 0x00000004020bc211 */ /* 0x000fe400000f1407 */
[----:B------:R-:W-:-:S02]  /*1cb70*/  IADD3 R2, R210, 0xb0, RZ ;  /* 0x000000b0d2027810 */ /* 0x000fc40007ffe0ff */
[----:B------:R-:W-:Y:S01]  /*1cb80*/  SHF.R.S32.HI R7, RZ, 0x1f, R5 ;  /* 0x0000001fff077819 */ /* 0x000fe20000011405 */
[----:B------:R1:W-:Y:S01]  /*1cb90*/  @!P4 ST.E.64 [R10.64], R76 ;  /* 0x0000004c0a00c985 */ /* 0x0003e2000c101b06 */
[CC--:B----4-:R-:W-:Y:S02]  /*1cba0*/  @!P5 LEA R12, P0, R5.reuse, R0.reuse, 0x2 ;  /* 0x00000000050cd211 */ /* 0x0d0fe400078010ff */
[----:B--2---:R-:W-:Y:S02]  /*1cbb0*/  SHF.R.S32.HI R9, RZ, 0x1f, R6 ;  /* 0x0000001fff097819 */ /* 0x004fe40000011406 */
[----:B------:R-:W-:Y:S02]  /*1cbc0*/  ISETP.GE.AND P6, PT, R2, c[0x0][0x3c8], PT ;  /* 0x0000f20002007a0c */ /* 0x000fe40003fc6270 */
[----:B------:R-:W-:Y:S02]  /*1cbd0*/  @!P3 LEA R8, P1, R6, R0, 0x2 ;  /* 0x000000000608b211 */ /* 0x000fe400078210ff */
[----:B------:R-:W-:-:S02]  /*1cbe0*/  @!P5 LEA.HI.X R13, R5, R4, R7, 0x2, P0 ;  /* 0x00000004050dd211 */ /* 0x000fc400000f1407 */
[----:B------:R-:W-:Y:S02]  /*1cbf0*/  @!P3 LEA.HI.X R9, R6, R4, R9, 0x2, P1 ;  /* 0x000000040609b211 */ /* 0x000fe400008f1409 */
[C---:B------:R-:W-:Y:S02]  /*1cc00*/  IADD3 R6, R210.reuse, 0xb8, RZ ;  /* 0x000000b8d2067810 */ /* 0x040fe40007ffe0ff */
[----:B------:R-:W-:Y:S01]  /*1cc10*/  IADD3 R5, R210, 0xc0, RZ ;  /* 0x000000c0d2057810 */ /* 0x000fe20007ffe0ff */
[----:B------:R2:W-:Y:S01]  /*1cc20*/  @!P3 ST.E.64 [R8.64], R72 ;  /* 0x000000480800b985 */ /* 0x0005e2000c101b06 */
[----:B------:R-:W-:Y:S02]  /*1cc30*/  ISETP.GE.AND P3, PT, R6, c[0x0][0x3c8], PT ;  /* 0x0000f20006007a0c */ /* 0x000fe40003f66270 */
[----:B------:R-:W-:Y:S01]  /*1cc40*/  ISETP.GE.AND P4, PT, R5, c[0x0][0x3c8], PT ;  /* 0x0000f20005007a0c */ /* 0x000fe20003f86270 */
[----:B------:R4:W-:Y:S01]  /*1cc50*/  @!P5 ST.E.64 [R12.64], R84 ;  /* 0x000000540c00d985 */ /* 0x0009e2000c101b06 */
[----:B------:R-:W-:-:S02]  /*1cc60*/  SHF.R.S32.HI R7, RZ, 0x1f, R2 ;  /* 0x0000001fff077819 */ /* 0x000fc40000011402 */
[----:B-1----:R-:W-:-:S04]  /*1cc70*/  @!P6 LEA R10, P0, R2, R0, 0x2 ;  /* 0x00000000020ae211 */ /* 0x002fc800078010ff */
[----:B------:R-:W-:Y:S02]  /*1cc80*/  @!P6 LEA.HI.X R11, R2, R4, R7, 0x2, P0 ;  /* 0x00000004020be211 */ /* 0x000fe400000f1407 */
[----:B------:R-:W-:Y:S02]  /*1cc90*/  IADD3 R2, R210, 0xd0, RZ ;  /* 0x000000d0d2027810 */ /* 0x000fe40007ffe0ff */
[----:B------:R-:W-:Y:S02]  /*1cca0*/  SHF.R.S32.HI R7, RZ, 0x1f, R5 ;  /* 0x0000001fff077819 */ /* 0x000fe40000011405 */
[----:B------:R-:W-:Y:S02]  /*1ccb0*/  ISETP.GE.AND P5, PT, R2, c[0x0][0x3c8], PT ;  /* 0x0000f20002007a0c */ /* 0x000fe40003fa6270 */
[----:B--2---:R-:W-:Y:S02]  /*1ccc0*/  SHF.R.S32.HI R9, RZ, 0x1f, R3 ;  /* 0x0000001fff097819 */ /* 0x004fe40000011403 */
[----:B------:R-:W-:-:S02]  /*1ccd0*/  @!P2 LEA R8, P1, R3, R0, 0x2 ;  /* 0x000000000308a211 */ /* 0x000fc400078210ff */
[----:B----4-:R-:W-:Y:S02]  /*1cce0*/  @!P4 LEA R12, P0, R5, R0, 0x2 ;  /* 0x00000000050cc211 */ /* 0x010fe400078010ff */
[-C--:B------:R-:W-:Y:S02]  /*1ccf0*/  @!P2 LEA.HI.X R9, R3, R4.reuse, R9, 0x2, P1 ;  /* 0x000000040309a211 */ /* 0x080fe400008f1409 */
[C---:B------:R-:W-:Y:S02]  /*1cd00*/  IADD3 R3, R210.reuse, 0xc8, RZ ;  /* 0x000000c8d2037810 */ /* 0x040fe40007ffe0ff */
[----:B------:R-:W-:Y:S01]  /*1cd10*/  @!P4 LEA.HI.X R13, R5, R4, R7, 0x2, P0 ;  /* 0x00000004050dc211 */ /* 0x000fe200000f1407 */
[----:B------:R1:W-:Y:S01]  /*1cd20*/  @!P2 ST.E.64 [R8.64], R80 ;  /* 0x000000500800a985 */ /* 0x0003e2000c101b06 */
[----:B------:R-:W-:Y:S02]  /*1cd30*/  ISETP.GE.AND P2, PT, R3, c[0x0][0x3c8], PT ;  /* 0x0000f20003007a0c */ /* 0x000fe40003f46270 */
[----:B------:R-:W-:Y:S01]  /*1cd40*/  IADD3 R7, R210, 0xe0, RZ ;  /* 0x000000e0d2077810 */ /* 0x000fe20007ffe0ff */
[----:B------:R2:W-:Y:S01]  /*1cd50*/  @!P6 ST.E.64 [R10.64], R92 ;  /* 0x0000005c0a00e985 */ /* 0x0005e2000c101b06 */
[----:B------:R-:W-:-:S02]  /*1cd60*/  SHF.R.S32.HI R5, RZ, 0x1f, R2 ;  /* 0x0000001fff057819 */ /* 0x000fc40000011402 */
[----:B------:R-:W-:Y:S02]  /*1cd70*/  ISETP.GE.AND P6, PT, R7, c[0x0][0x3c8], PT ;  /* 0x0000f20007007a0c */ /* 0x000fe40003fc6270 */
[----:B-1----:R-:W-:Y:S02]  /*1cd80*/  SHF.R.S32.HI R9, RZ, 0x1f, R6 ;  /* 0x0000001fff097819 */ /* 0x002fe40000011406 */
[-C--:B------:R-:W-:Y:S02]  /*1cd90*/  @!P3 LEA R8, P1, R6, R0.reuse, 0x2 ;  /* 0x000000000608b211 */ /* 0x080fe400078210ff */
[----:B--2---:R-:W-:Y:S02]  /*1cda0*/  @!P5 LEA R10, P0, R2, R0, 0x2 ;  /* 0x00000000020ad211 */ /* 0x004fe400078010ff */
[----:B------:R-:W-:Y:S02]  /*1cdb0*/  @!P3 LEA.HI.X R9, R6, R4, R9, 0x2, P1 ;  /* 0x000000040609b211 */ /* 0x000fe400008f1409 */
[----:B------:R-:W-:-:S02]  /*1cdc0*/  IADD3 R6, R210, 0xd8, RZ ;  /* 0x000000d8d2067810 */ /* 0x000fc40007ffe0ff */
[----:B------:R-:W-:Y:S01]  /*1cdd0*/  @!P5 LEA.HI.X R11, R2, R4, R5, 0x2, P0 ;  /* 0x00000004020bd211 */ /* 0x000fe200000f1405 */
[----:B------:R1:W-:Y:S01]  /*1cde0*/  @!P3 ST.E.64 [R8.64], R88 ;  /* 0x000000580800b985 */ /* 0x0003e2000c101b06 */
[----:B------:R-:W-:Y:S02]  /*1cdf0*/  IADD3 R5, R210, 0xe8, RZ ;  /* 0x000000e8d2057810 */ /* 0x000fe40007ffe0ff */
[----:B------:R-:W-:Y:S01]  /*1ce00*/  SHF.R.S32.HI R2, RZ, 0x1f, R6 ;  /* 0x0000001fff027819 */ /* 0x000fe20000011406 */
[----:B------:R2:W-:Y:S01]  /*1ce10*/  @!P4 ST.E.64 [R12.64], R100 ;  /* 0x000000640c00c985 */ /* 0x0005e2000c101b06 */
[----:B------:R-:W-:Y:S02]  /*1ce20*/  ISETP.GE.AND P4, PT, R6, c[0x0][0x3c8], PT ;  /* 0x0000f20006007a0c */ /* 0x000fe40003f86270 */
[----:B------:R-:W-:Y:S02]  /*1ce30*/  ISETP.GE.AND P3, PT, R5, c[0x0][0x3c8], PT ;  /* 0x0000f20005007a0c */ /* 0x000fe40003f66270 */
[----:B-1----:R-:W-:-:S02]  /*1ce40*/  SHF.R.S32.HI R9, RZ, 0x1f, R3 ;  /* 0x0000001fff097819 */ /* 0x002fc40000011403 */
[-C--:B------:R-:W-:Y:S02]  /*1ce50*/  @!P2 LEA R8, P1, R3, R0.reuse, 0x2 ;  /* 0x000000000308a211 */ /* 0x080fe400078210ff */
[----:B--2---:R-:W-:Y:S02]  /*1ce60*/  @!P6 LEA R12, P0, R7, R0, 0x2 ;  /* 0x00000000070ce211 */ /* 0x004fe400078010ff */
[----:B------:R-:W-:-:S03]  /*1ce70*/  @!P2 LEA.HI.X R9, R3, R4, R9, 0x2, P1 ;  /* 0x000000040309a211 */ /* 0x000fc600008f1409 */
[----:B------:R-:W-:Y:S02]  /*1ce80*/  @!P4 LEA R14, P1, R6, R0, 0x2 ;  /* 0x00000000060ec211 */ /* 0x000fe400078210ff */
[----:B------:R-:W-:Y:S01]  /*1ce90*/  IADD3 R3, R210, 0xf0, RZ ;  /* 0x000000f0d2037810 */ /* 0x000fe20007ffe0ff */
[----:B------:R1:W-:Y:S01]  /*1cea0*/  @!P2 ST.E.64 [R8.64], R96 ;  /* 0x000000600800a985 */ /* 0x0003e2000c101b06 */
[----:B------:R-:W-:Y:S02]  /*1ceb0*/  @!P4 LEA.HI.X R15, R6, R4, R2, 0x2, P1 ;  /* 0x00000004060fc211 */ /* 0x000fe400008f1402 */
[----:B------:R-:W-:Y:S01]  /*1cec0*/  ISETP.GE.AND P2, PT, R3, c[0x0][0x3c8], PT ;  /* 0x0000f20003007a0c */ /* 0x000fe20003f46270 */
[----:B------:R2:W-:Y:S01]  /*1ced0*/  @!P5 ST.E.64 [R10.64], R162 ;  /* 0x000000a20a00d985 */ /* 0x0005e2000c101b06 */
        /* <DEDUP_REMOVED lines=18> */
.L_x_751:
[----:B------:R-:W-:Y:S05]  /*1d000*/  BSYNC B0 ;  /* 0x0000000000007941 */ /* 0x000fea0003800000 */
.L_x_750:
[----:B------:R-:W-:Y:S05]  /*1d010*/  BRA.DIV ~URZ, `(.L_x_752) ;  /* 0x000036b27f007947 */ /* 0x000fea000b800000 */
[----:B--2---:R2:W1:Y:S04]  /*1d020*/  SHFL.IDX PT, R4, R16, 0x1, 0x1c1f ;  /* 0x003c1f0010047f89 */ /* 0x00446800000e0000 */
[----:B----4-:R2:W4:Y:S02]  /*1d030*/  SHFL.IDX PT, R0, R17, 0x1, 0x1c1f ;  /* 0x003c1f0011007f89 */ /* 0x01052400000e0000 */
.L_x_810:
[----:B------:R-:W-:-:S13]  /*1d040*/  LOP3.LUT P0, RZ, R215, 0x2, RZ, 0xc0, !PT ;  /* 0x00000002d7ff7812 */ /* 0x000fda000780c0ff */
[----:B------:R-:W-:Y:S05]  /*1d050*/  @P0 BRA `(.L_x_747) ;  /* 0x0000198000000947 */ /* 0x000fea0003800000 */
[C---:B------:R-:W-:Y:S02]  /*1d060*/  ISETP.GE.AND P0, PT, R210.reuse, c[0x0][0x3c8], PT ;  /* 0x0000f200d2007a0c */ /* 0x040fe40003f06270 */
[C---:B------:R-:W-:Y:S02]  /*1d070*/  IADD3 R9, R210.reuse, 0x8, RZ ;  /* 0x00000008d2097810 */ /* 0x040fe40007ffe0ff */
[C---:B------:R-:W-:Y:S02]  /*1d080*/  IADD3 R5, R210.reuse, 0x10, RZ ;  /* 0x00000010d2057810 */ /* 0x040fe40007ffe0ff */
[----:B------:R-:W-:Y:S02]  /*1d090*/  ISETP.GE.AND P3, PT, R9, c[0x0][0x3c8], PT ;  /* 0x0000f20009007a0c */ /* 0x000fe40003f66270 */
[----:B------:R-:W-:Y:S02]  /*1d0a0*/  ISETP.GE.AND P5, PT, R5, c[0x0][0x3c8], PT ;  /* 0x0000f20005007a0c */ /* 0x000fe40003fa6270 */
[----:B------:R-:W-:-:S02]  /*1d0b0*/  IADD3 R12, R210, 0x18, RZ ;  /* 0x00000018d20c7810 */ /* 0x000fc40007ffe0ff */
[----:B------:R-:W-:Y:S02]  /*1d0c0*/  SHF.R.S32.HI R6, RZ, 0x1f, R210 ;  /* 0x0000001fff067819 */ /* 0x000fe400000114d2 */
[C---:B----4-:R-:W-:Y:S02]  /*1d0d0*/  @!P0 LEA R2, P1, R210.reuse, R0, 0x2 ;  /* 0x00000000d2028211 */ /* 0x050fe400078210ff */
[----:B------:R-:W-:Y:S02]  /*1d0e0*/  IADD3 R11, R210, 0x8, RZ ;  /* 0x00000008d20b7810 */ /* 0x000fe40007ffe0ff */
[----:B------:R-:W-:Y:S02]  /*1d0f0*/  ISETP.GE.AND P2, PT, R12, c[0x0][0x3c8], PT ;  /* 0x0000f2000c007a0c */ /* 0x000fe40003f46270 */
[C---:B------:R-:W-:Y:S02]  /*1d100*/  IADD3 R10, R210.reuse, 0x20, RZ ;  /* 0x00000020d20a7810 */ /* 0x040fe40007ffe0ff */
[----:B-1----:R-:W-:-:S02]  /*1d110*/  @!P0 LEA.HI.X R3, R210, R4, R6, 0x2, P1 ;  /* 0x00000004d2038211 */ /* 0x002fc400008f1406 */
[C---:B------:R-:W-:Y:S02]  /*1d120*/  @!P3 LEA R6, P6, R9.reuse, R0, 0x2 ;  /* 0x000000000906b211 */ /* 0x040fe400078c10ff */
[----:B------:R-:W-:Y:S01]  /*1d130*/  SHF.R.S32.HI R11, RZ, 0x1f, R11 ;  /* 0x0000001fff0b7819 */ /* 0x000fe2000001140b */
[----:B------:R1:W-:Y:S01]  /*1d140*/  @!P0 ST.E.64 [R2.64], R108 ;  /* 0x0000006c02008985 */ /* 0x0003e2000c101b06 */
[----:B------:R-:W-:Y:S02]  /*1d150*/  IADD3 R8, R210, 0x10, RZ ;  /* 0x00000010d2087810 */ /* 0x000fe40007ffe0ff */
[----:B------:R-:W-:Y:S02]  /*1d160*/  ISETP.GE.AND P1, PT, R10, c[0x0][0x3c8], PT ;  /* 0x0000f2000a007a0c */ /* 0x000fe40003f26270 */
[----:B------:R-:W-:Y:S02]  /*1d170*/  @!P3 LEA.HI.X R7, R9, R4, R11, 0x2, P6 ;  /* 0x000000040907b211 */ /* 0x000fe400030f140b */
[----:B------:R-:W-:-:S02]  /*1d180*/  SHF.R.S32.HI R8, RZ, 0x1f, R8 ;  /* 0x0000001fff087819 */ /* 0x000fc40000011408 */
[----:B------:R-:W-:Y:S01]  /*1d190*/  ISETP.GE.AND P0, PT, R252, c[0x0][0x3c8], PT ;  /* 0x0000f200fc007a0c */ /* 0x000fe20003f06270 */
[----:B------:R4:W-:Y:S01]  /*1d1a0*/  @!P3 ST.E.64 [R6.64], R116 ;  /* 0x000000740600b985 */ /* 0x0009e2000c101b06 */
[C---:B------:R-:W-:Y:S02]  /*1d1b0*/  IADD3 R13, R210.reuse, 0x18, RZ ;  /* 0x00000018d20d7810 */ /* 0x040fe40007ffe0ff */
[----:B------:R-:W-:Y:S02]  /*1d1c0*/  IADD3 R11, R210, 0x20, RZ ;  /* 0x00000020d20b7810 */ /* 0x000fe40007ffe0ff */
[----:B------:R-:W-:Y:S02]  /*1d1d0*/  SHF.R.S32.HI R13, RZ, 0x1f, R13 ;  /* 0x0000001fff0d7819 */ /* 0x000fe4000001140d */
[----:B------:R-:W-:Y:S02]  /*1d1e0*/  SHF.R.S32.HI R11, RZ, 0x1f, R11 ;  /* 0x0000001fff0b7819 */ /* 0x000fe4000001140b */
[----:B-1----:R-:W-:-:S04]  /*1d1f0*/  @!P5 LEA R2, P4, R5, R0, 0x2 ;  /* 0x000000000502d211 */ /* 0x002fc800078810ff */
[----:B------:R-:W-:Y:S02]  /*1d200*/  @!P5 LEA.HI.X R3, R5, R4, R8, 0x2, P4 ;  /* 0x000000040503d211 */ /* 0x000fe400020f1408 */
[C---:B------:R-:W-:Y:S02]  /*1d210*/  @!P2 LEA R8, P3, R12.reuse, R0, 0x2 ;  /* 0x000000000c08a211 */ /* 0x040fe400078610ff */
[----:B------:R-:W-:Y:S01]  /*1d220*/  ISETP.GE.AND P4, PT, R251, c[0x0][0x3c8], PT ;  /* 0x0000f200fb007a0c */ /* 0x000fe20003f86270 */
[----:B------:R1:W-:Y:S01]  /*1d230*/  @!P5 ST.E.64 [R2.64], R120 ;  /* 0x000000780200d985 */ /* 0x0003e2000c101b06 */
[----:B------:R-:W-:Y:S02]  /*1d240*/  @!P2 LEA.HI.X R9, R12, R4, R13, 0x2, P3 ;  /* 0x000000040c09a211 */ /* 0x000fe400018f140d */
[----:B----4-:R-:W-:Y:S02]  /*1d250*/  @!P1 LEA R6, P6, R10, R0, 0x2 ;  /* 0x000000000a069211 */ /* 0x010fe400078c10ff */
[----:B------:R-:W-:Y:S01]  /*1d260*/  ISETP.GE.AND P3, PT, R250, c[0x0][0x3c8], PT ;  /* 0x0000f200fa007a0c */ /* 0x000fe20003f66270 */
[----:B------:R4:W-:Y:S01]  /*1d270*/  @!P2 ST.E.64 [R8.64], R124 ;  /* 0x0000007c0800a985 */ /* 0x0009e2000c101b06 */
[----:B------:R-:W-:-:S02]  /*1d280*/  SHF.R.S32.HI R5, RZ, 0x1f, R252 ;  /* 0x0000001fff057819 */ /* 0x000fc400000114fc */
[----:B------:R-:W-:Y:S02]  /*1d290*/  @!P1 LEA.HI.X R7, R10, R4, R11, 0x2, P6 ;  /* 0x000000040a079211 */ /* 0x000fe400030f140b */
[----:B------:R-:W-:Y:S02]  /*1d2a0*/  ISETP.GE.AND P6, PT, R249, c[0x0][0x3c8], PT ;  /* 0x0000f200f9007a0c */ /* 0x000fe40003fc6270 */
[----:B------:R-:W-:Y:S01]  /*1d2b0*/  SHF.R.S32.HI R12, RZ, 0x1f, R251 ;  /* 0x0000001fff0c7819 */ /* 0x000fe200000114fb */
[----:B------:R5:W-:Y:S01]  /*1d2c0*/  @!P1 ST.E.64 [R6.64], R22 ;  /* 0x0000001606009985 */ /* 0x000be2000c101b06 */
[----:B------:R-:W-:-:S04]  /*1d2d0*/  @!P4 LEA R10, P1, R251, R0, 0x2 ;  /* 0x00000000fb0ac211 */ /* 0x000fc800078210ff */
[----:B------:R-:W-:Y:S02]  /*1d2e0*/  @!P4 LEA.HI.X R11, R251, R4, R12, 0x2, P1 ;  /* 0x00000004fb0bc211 */ /* 0x000fe400008f140c */
[----:B------:R-:W-:Y:S02]  /*1d2f0*/  SHF.R.S32.HI R12, RZ, 0x1f, R249 ;  /* 0x0000001fff0c7819 */ /* 0x000fe400000114f9 */
[----:B-1----:R-:W-:-:S04]  /*1d300*/  @!P0 LEA R2, P5, R252, R0, 0x2 ;  /* 0x00000000fc028211 */ /* 0x002fc800078a10ff */
[----:B------:R-:W-:Y:S02]  /*1d310*/  @!P0 LEA.HI.X R3, R252, R4, R5, 0x2, P5 ;  /* 0x00000004fc038211 */ /* 0x000fe400028f1405 */
[----:B------:R-:W-:Y:S02]  /*1d320*/  ISETP.GE.AND P5, PT, R246, c[0x0][0x3c8], PT ;  /* 0x0000f200f6007a0c */ /* 0x000fe40003fa6270 */
[----:B------:R-:W-:Y:S01]  /*1d330*/  SHF.R.S32.HI R5, RZ, 0x1f, R250 ;  /* 0x0000001fff057819 */ /* 0x000fe200000114fa */
[----:B------:R1:W-:Y:S01]  /*1d340*/  @!P0 ST.E.64 [R2.64], R26 ;  /* 0x0000001a02008985 */ /* 0x0003e2000c101b06 */
[----:B----4-:R-:W-:-:S03]  /*1d350*/  @!P3 LEA R8, P0, R250, R0, 0x2 ;  /* 0x00000000fa08b211 */ /* 0x010fc600078010ff */
[----:B------:R4:W-:Y:S01]  /*1d360*/  @!P4 ST.E.64 [R10.64], R128 ;  /* 0x000000800a00c985 */ /* 0x0009e2000c101b06 */
[----:B-----5:R-:W-:Y:S02]  /*1d370*/  IADD3 R6, R210, 0x58, RZ ;  /* 0x00000058d2067810 */ /* 0x020fe40007ffe0ff */
[----:B------:R-:W-:Y:S02]  /*1d380*/  @!P3 LEA.HI.X R9, R250, R4, R5, 0x2, P0 ;  /* 0x00000004fa09b211 */ /* 0x000fe400000f1405 */
[----:B------:R-:W-:Y:S02]  /*1d390*/  ISETP.GE.AND P4, PT, R6, c[0x0][0x3c8], PT ;  /* 0x0000f20006007a0c */ /* 0x000fe40003f86270 */
[----:B------:R-:W-:Y:S01]  /*1d3a0*/  SHF.R.S32.HI R7, RZ, 0x1f, R246 ;  /* 0x0000001fff077819 */ /* 0x000fe200000114f6 */
[----:B------:R5:W-:Y:S01]  /*1d3b0*/  @!P3 ST.E.64 [R8.64], R30 ;  /* 0x0000001e0800b985 */ /* 0x000be2000c101b06 */
[----:B------:R-:W-:Y:S02]  /*1d3c0*/  IADD3 R5, R210, 0x68, RZ ;  /* 0x00000068d2057810 */ /* 0x000fe40007ffe0ff */
[----:B--2---:R-:W-:-:S02]  /*1d3d0*/  SHF.R.S32.HI R16, RZ, 0x1f, R6 ;  /* 0x0000001fff107819 */ /* 0x004fc40000011406 */
[C---:B-1----:R-:W-:Y:S02]  /*1d3e0*/  IADD3 R2, R210.reuse, 0x50, RZ ;  /* 0x00000050d2027810 */ /* 0x042fe40007ffe0ff */
[----:B------:R-:W-:Y:S02]  /*1d3f0*/  IADD3 R3, R210, 0x60, RZ ;  /* 0x00000060d2037810 */ /* 0x000fe40007ffe0ff */
[----:B------:R-:W-:Y:S02]  /*1d400*/  ISETP.GE.AND P2, PT, R2, c[0x0][0x3c8], PT ;  /* 0x0000f20002007a0c */ /* 0x000fe40003f46270 */
[C---:B----4-:R-:W-:Y:S02]  /*1d410*/  @!P6 LEA R10, P0, R249.reuse, R0, 0x2 ;  /* 0x00000000f90ae211 */ /* 0x050fe400078010ff */
[----:B------:R-:W-:Y:S02]  /*1d420*/  SHF.R.S32.HI R13, RZ, 0x1f, R2 ;  /* 0x0000001fff0d7819 */ /* 0x000fe40000011402 */
[----:B------:R-:W-:-:S02]  /*1d430*/  @!P6 LEA.HI.X R11, R249, R4, R12, 0x2, P0 ;  /* 0x00000004f90be211 */ /* 0x000fc400000f140c */
[----:B-----5:R-:W-:-:S03]  /*1d440*/  @!P5 LEA R8, P1, R246, R0, 0x2 ;  /* 0x00000000f608d211 */ /* 0x020fc600078210ff */
[----:B------:R-:W-:Y:S01]  /*1d450*/  @!P6 ST.E.64 [R10.64], R38 ;  /* 0x000000260a00e985 */ /* 0x000fe2000c101b06 */
[----:B------:R-:W-:Y:S02]  /*1d460*/  @!P5 LEA.HI.X R9, R246, R4, R7, 0x2, P1 ;  /* 0x00000004f609d211 */ /* 0x000fe400008f1407 */
[-C--:B------:R-:W-:Y:S02]  /*1d470*/  @!P2 LEA R14, P0, R2, R0.reuse, 0x2 ;  /* 0x00000000020ea211 */ /* 0x080fe400078010ff */
[----:B------:R-:W-:Y:S01]  /*1d480*/  @!P4 LEA R12, P1, R6, R0, 0x2 ;  /* 0x00000000060cc211 */ /* 0x000fe200078210ff */
[----:B------:R1:W-:Y:S01]  /*1d490*/  @!P5 ST.E.64 [R8.64], R34 ;  /* 0x000000220800d985 */ /* 0x0003e2000c101b06 */
[----:B------:R-:W-:Y:S02]  /*1d4a0*/  ISETP.GE.AND P5, PT, R3, c[0x0][0x3c8], PT ;  /* 0x0000f20003007a0c */ /* 0x000fe40003fa6270 */
[----:B------:R-:W-:Y:S02]  /*1d4b0*/  IADD3 R7, R210, 0x70, RZ ;  /* 0x00000070d2077810 */ /* 0x000fe40007ffe0ff */
[----:B------:R-:W-:-:S02]  /*1d4c0*/  @!P2 LEA.HI.X R15, R2, R4, R13, 0x2, P0 ;  /* 0x00000004020fa211 */ /* 0x000fc400000f140d */
[----:B------:R-:W-:Y:S02]  /*1d4d0*/  ISETP.GE.AND P2, PT, R5, c[0x0][0x3c8], PT ;  /* 0x0000f20005007a0c */ /* 0x000fe40003f46270 */
[----:B------:R-:W-:Y:S02]  /*1d4e0*/  ISETP.GE.AND P6, PT, R2, c[0x0][0x3c8], PT ;  /* 0x0000f20002007a0c */ /* 0x000fe40003fc6270 */
[----:B------:R-:W-:Y:S02]  /*1d4f0*/  @!P4 LEA.HI.X R13, R6, R4, R16, 0x2, P1 ;  /* 0x00000004060dc211 */ /* 0x000fe400008f1410 */
[----:B------:R-:W-:Y:S02]  /*1d500*/  ISETP.GE.AND P1, PT, R7, c[0x0][0x3c8], PT ;  /* 0x0000f20007007a0c */ /* 0x000fe40003f26270 */
[----:B------:R-:W-:Y:S02]  /*1d510*/  @!P5 LEA R18, P0, R3, R0, 0x2 ;  /* 0x000000000312d211 */ /* 0x000fe400078010ff */
[----:B------:R-:W-:-:S03]  /*1d520*/  IADD3 R6, R210, 0x78, RZ ;  /* 0x00000078d2067810 */ /* 0x000fc60007ffe0ff */
[----:B------:R-:W-:Y:S02]  /*1d530*/  @!P2 LEA R16, P3, R5, R0, 0x2 ;  /* 0x000000000510a211 */ /* 0x000fe400078610ff */
[----:B------:R-:W-:Y:S01]  /*1d540*/  @!P6 ST.E.64 [R14.64], R46 ;  /* 0x0000002e0e00e985 */ /* 0x000fe2000c101b06 */
[----:B------:R-:W-:-:S03]  /*1d550*/  SHF.R.S32.HI R2, RZ, 0x1f, R6 ;  /* 0x0000001fff027819 */ /* 0x000fc60000011406 */
[----:B------:R2:W-:Y:S01]  /*1d560*/  @!P4 ST.E.64 [R12.64], R42 ;  /* 0x0000002a0c00c985 */ /* 0x0005e2000c101b06 */
[----:B-1----:R-:W-:Y:S02]  /*1d570*/  SHF.R.S32.HI R9, RZ, 0x1f, R3 ;  /* 0x0000001fff097819 */ /* 0x002fe40000011403 */
[----:B------:R-:W-:Y:S02]  /*1d580*/  SHF.R.S32.HI R8, RZ, 0x1f, R5 ;  /* 0x0000001fff087819 */ /* 0x000fe40000011405 */
[-C--:B------:R-:W-:Y:S02]  /*1d590*/  @!P5 LEA.HI.X R19, R3, R4.reuse, R9, 0x2, P0 ;  /* 0x000000040313d211 */ /* 0x080fe400000f1409 */
[----:B------:R-:W-:Y:S02]  /*1d5a0*/  SHF.R.S32.HI R9, RZ, 0x1f, R7 ;  /* 0x0000001fff097819 */ /* 0x000fe40000011407 */
[----:B---3--:R-:W-:Y:S02]  /*1d5b0*/  @!P2 LEA.HI.X R17, R5, R4, R8, 0x2, P3 ;  /* 0x000000040511a211 */ /* 0x008fe400018f1408 */
[----:B------:R-:W-:-:S02]  /*1d5c0*/  ISETP.GE.AND P0, PT, R6, c[0x0][0x3c8], PT ;  /* 0x0000f20006007a0c */ /* 0x000fc40003f06270 */
[C---:B------:R-:W-:Y:S02]  /*1d5d0*/  IADD3 R5, R210.reuse, 0x88, RZ ;  /* 0x00000088d2057810 */ /* 0x040fe40007ffe0ff */
[----:B------:R-:W-:Y:S02]  /*1d5e0*/  IADD3 R8, R210, 0x80, RZ ;  /* 0x00000080d2087810 */ /* 0x000fe40007ffe0ff */
[----:B------:R-:W-:Y:S02]  /*1d5f0*/  ISETP.GE.AND P5, PT, R5, c[0x0][0x3c8], PT ;  /* 0x0000f20005007a0c */ /* 0x000fe40003fa6270 */
[----:B------:R-:W-:-:S05]  /*1d600*/  ISETP.GE.AND P6, PT, R8, c[0x0][0x3c8], PT ;  /* 0x0000f20008007a0c */ /* 0x000fca0003fc6270 */
[CC--:B------:R-:W-:Y:S02]  /*1d610*/  @!P0 LEA R10, P3, R6.reuse, R0.reuse, 0x2 ;  /* 0x00000000060a8211 */ /* 0x0c0fe400078610ff */
[C---:B--2---:R-:W-:Y:S02]  /*1d620*/  @!P1 LEA R12, P4, R7.reuse, R0, 0x2 ;  /* 0x00000000070c9211 */ /* 0x044fe400078810ff */
[-C--:B------:R-:W-:Y:S02]  /*1d630*/  @!P0 LEA.HI.X R11, R6, R4.reuse, R2, 0x2, P3 ;  /* 0x00000004060b8211 */ /* 0x080fe400018f1402 */
[----:B------:R-:W-:Y:S02]  /*1d640*/  @!P1 LEA.HI.X R13, R7, R4, R9, 0x2, P4 ;  /* 0x00000004070d9211 */ /* 0x000fe400020f1409 */
[----:B------:R-:W-:Y:S02]  /*1d650*/  ISETP.GE.AND P4, PT, R3, c[0x0][0x3c8], PT ;  /* 0x0000f20003007a0c */ /* 0x000fe40003f86270 */
[----:B------:R-:W-:-:S02]  /*1d660*/  SHF.R.S32.HI R3, RZ, 0x1f, R5 ;  /* 0x0000001fff037819 */ /* 0x000fc40000011405 */
[C---:B------:R-:W-:Y:S02]  /*1d670*/  IADD3 R2, R210.reuse, 0x90, RZ ;  /* 0x00000090d2027810 */ /* 0x040fe40007ffe0ff */
[----:B------:R-:W-:Y:S02]  /*1d680*/  IADD3 R6, R210, 0x98, RZ ;  /* 0x00000098d2067810 */ /* 0x000fe40007ffe0ff */
[----:B------:R-:W-:Y:S02]  /*1d690*/  SHF.R.S32.HI R7, RZ, 0x1f, R8 ;  /* 0x0000001fff077819 */ /* 0x000fe40000011408 */
[----:B------:R-:W-:-:S03]  /*1d6a0*/  SHF.R.S32.HI R9, RZ, 0x1f, R6 ;  /* 0x0000001fff097819 */ /* 0x000fc60000011406 */
[----:B------:R-:W-:Y:S01]  /*1d6b0*/  @!P4 ST.E.64 [R18.64], R54 ;  /* 0x000000361200c985 */ /* 0x000fe2000c101b06 */
[----:B------:R-:W-:-:S03]  /*1d6c0*/  ISETP.GE.AND P4, PT, R6, c[0x0][0x3c8], PT ;  /* 0x0000f20006007a0c */ /* 0x000fc60003f86270 */
[----:B------:R1:W-:Y:S01]  /*1d6d0*/  @!P2 ST.E.64 [R16.64], R50 ;  /* 0x000000321000a985 */ /* 0x0003e2000c101b06 */
[----:B------:R-:W-:-:S03]  /*1d6e0*/  @!P5 LEA R14, P2, R5, R0, 0x2 ;  /* 0x00000000050ed211 */ /* 0x000fc600078410ff */
[----:B------:R-:W-:Y:S01]  /*1d6f0*/  @!P1 ST.E.64 [R12.64], R62 ;  /* 0x0000003e0c009985 */ /* 0x000fe2000c101b06 */
[----:B------:R-:W-:Y:S02]  /*1d700*/  @!P5 LEA.HI.X R15, R5, R4, R3, 0x2, P2 ;  /* 0x00000004050fd211 */ /* 0x000fe400010f1403 */
[----:B------:R-:W-:Y:S01]  /*1d710*/  ISETP.GE.AND P2, PT, R2, c[0x0][0x3c8], PT ;  /* 0x0000f20002007a0c */ /* 0x000fe20003f46270 */
[----:B------:R2:W-:Y:S01]  /*1d720*/  @!P0 ST.E.64 [R10.64], R58 ;  /* 0x0000003a0a008985 */ /* 0x0005e2000c101b06 */
[C---:B------:R-:W-:Y:S02]  /*1d730*/  IADD3 R5, R210.reuse, 0xa0, RZ ;  /* 0x000000a0d2057810 */ /* 0x040fe40007ffe0ff */
[----:B------:R-:W-:Y:S02]  /*1d740*/  IADD3 R3, R210, 0xa8, RZ ;  /* 0x000000a8d2037810 */ /* 0x000fe40007ffe0ff */
[----:B-1----:R-:W-:-:S04]  /*1d750*/  @!P6 LEA R16, P3, R8, R0, 0x2 ;  /* 0x000000000810e211 */ /* 0x002fc800078610ff */
[----:B------:R-:W-:Y:S02]  /*1d760*/  @!P6 LEA.HI.X R17, R8, R4, R7, 0x2, P3 ;  /* 0x000000040811e211 */ /* 0x000fe400018f1407 */
[----:B------:R-:W-:Y:S02]  /*1d770*/  ISETP.GE.AND P3, PT, R5, c[0x0][0x3c8], PT ;  /* 0x0000f20005007a0c */ /* 0x000fe40003f66270 */
[----:B------:R-:W-:Y:S01]  /*1d780*/  SHF.R.S32.HI R7, RZ, 0x1f, R2 ;  /* 0x0000001fff077819 */ /* 0x000fe20000011402 */
[----:B------:R1:W-:Y:S01]  /*1d790*/  @!P6 ST.E.64 [R16.64], R70 ;  /* 0x000000461000e985 */ /* 0x0003e2000c101b06 */
[-C--:B--2---:R-:W-:Y:S02]  /*1d7a0*/  @!P2 LEA R10, P0, R2, R0.reuse, 0x2 ;  /* 0x00000000020aa211 */ /* 0x084fe400078010ff */
[----:B------:R-:W-:Y:S01]  /*1d7b0*/  @!P4 LEA R8, P1, R6, R0, 0x2 ;  /* 0x000000000608c211 */ /* 0x000fe200078210ff */
[----:B------:R2:W-:Y:S01]  /*1d7c0*/  @!P5 ST.E.64 [R14.64], R66 ;  /* 0x000000420e00d985 */ /* 0x0005e2000c101b06 */
[----:B------:R-:W-:-:S02]  /*1d7d0*/  @!P2 LEA.HI.X R11, R2, R4, R7, 0x2, P0 ;  /* 0x00000004020ba211 */ /* 0x000fc400000f1407 */
[----:B------:R-:W-:Y:S02]  /*1d7e0*/  ISETP.GE.AND P2, PT, R3, c[0x0][0x3c8], PT ;  /* 0x0000f20003007a0c */ /* 0x000fe40003f46270 */
[----:B------:R-:W-:Y:S02]  /*1d7f0*/  @!P4 LEA.HI.X R9, R6, R4, R9, 0x2, P1 ;  /* 0x000000040609c211 */ /* 0x000fe400008f1409 */
[----:B------:R-:W-:Y:S02]  /*1d800*/  SHF.R.S32.HI R13, RZ, 0x1f, R5 ;  /* 0x0000001fff0d7819 */ /* 0x000fe40000011405 */
[----:B------:R-:W-:Y:S02]  /*1d810*/  IADD3 R6, R210, 0xb8, RZ ;  /* 0x000000b8d2067810 */ /* 0x000fe40007ffe0ff */
[----:B------:R-:W-:Y:S02]  /*1d820*/  ISETP.GE.AND P6, PT, R2, c[0x0][0x3c8], PT ;  /* 0x0000f20002007a0c */ /* 0x000fe40003fc6270 */
[----:B------:R-:W-:-:S02]  /*1d830*/  SHF.R.S32.HI R12, RZ, 0x1f, R3 ;  /* 0x0000001fff0c7819 */ /* 0x000fc40000011403 */
[C---:B------:R-:W-:Y:S02]  /*1d840*/  IADD3 R7, R210.reuse, 0xb0, RZ ;  /* 0x000000b0d2077810 */ /* 0x040fe40007ffe0ff */
[----:B------:R-:W-:Y:S02]  /*1d850*/  IADD3 R2, R210, 0xc8, RZ ;  /* 0x000000c8d2027810 */ /* 0x000fe40007ffe0ff */
[----:B------:R-:W-:-:S05]  /*1d860*/  ISETP.GE.AND P1, PT, R7, c[0x0][0x3c8], PT ;  /* 0x0000f20007007a0c */ /* 0x000fca0003f26270 */
[----:B------:R3:W-:Y:S01]  /*1d870*/  @!P6 ST.E.64 [R10.64], R78 ;  /* 0x0000004e0a00e985 */ /* 0x0007e2000c101b06 */
[----:B-1----:R-:W-:-:S03]  /*1d880*/  @!P3 LEA R16, P0, R5, R0, 0x2 ;  /* 0x000000000510b211 */ /* 0x002fc600078010ff */
[----:B------:R1:W-:Y:S01]  /*1d890*/  @!P4 ST.E.64 [R8.64], R74 ;  /* 0x0000004a0800c985 */ /* 0x0003e2000c101b06 */
[----:B------:R-:W-:Y:S02]  /*1d8a0*/  @!P3 LEA.HI.X R17, R5, R4, R13, 0x2, P0 ;  /* 0x000000040511b211 */ /* 0x000fe400000f140d */
[----:B------:R-:W-:Y:S02]  /*1d8b0*/  ISETP.GE.AND P0, PT, R6, c[0x0][0x3c8], PT ;  /* 0x0000f20006007a0c */ /* 0x000fe40003f06270 */
[C---:B--2---:R-:W-:Y:S01]  /*1d8c0*/  @!P2 LEA R14, P5, R3.reuse, R0, 0x2 ;  /* 0x00000000030ea211 */ /* 0x044fe200078a10ff */
[----:B------:R-:W-:Y:S01]  /*1d8d0*/  @!P3 ST.E.64 [R16.64], R86 ;  /* 0x000000561000b985 */ /* 0x000fe2000c101b06 */
[----:B------:R-:W-:Y:S02]  /*1d8e0*/  SHF.R.S32.HI R5, RZ, 0x1f, R6 ;  /* 0x0000001fff057819 */ /* 0x000fe40000011406 */
[----:B------:R-:W-:Y:S02]  /*1d8f0*/  @!P2 LEA.HI.X R15, R3, R4, R12, 0x2, P5 ;  /* 0x00000004030fa211 */ /* 0x000fe400028f140c */
[----:B------:R-:W-:-:S02]  /*1d900*/  IADD3 R3, R210, 0xc0, RZ ;  /* 0x000000c0d2037810 */ /* 0x000fc40007ffe0ff */
[-C--:B------:R-:W-:Y:S01]  /*1d910*/  @!P1 LEA R12, P5, R7, R0.reuse, 0x2 ;  /* 0x00000000070c9211 */ /* 0x080fe200078a10ff */
[----:B------:R2:W-:Y:S01]  /*1d920*/  @!P2 ST.E.64 [R14.64], R82 ;  /* 0x000000520e00a985 */ /* 0x0005e2000c101b06 */
[----:B------:R-:W-:Y:S02]  /*1d930*/  ISETP.GE.AND P6, PT, R3, c[0x0][0x3c8], PT ;  /* 0x0000f20003007a0c */ /* 0x000fe40003fc6270 */
[----:B---3--:R-:W-:-:S04]  /*1d940*/  @!P0 LEA R10, P4, R6, R0, 0x2 ;  /* 0x00000000060a8211 */ /* 0x008fc800078810ff */
[-C--:B------:R-:W-:Y:S02]  /*1d950*/  @!P0 LEA.HI.X R11, R6, R4.reuse, R5, 0x2, P4 ;  /* 0x00000004060b8211 */ /* 0x080fe400020f1405 */
[----:B------:R-:W-:Y:S02]  /*1d960*/  ISETP.GE.AND P4, PT, R2, c[0x0][0x3c8], PT ;  /* 0x0000f20002007a0c */ /* 0x000fe40003f86270 */
[----:B------:R-:W-:Y:S02]  /*1d970*/  SHF.R.S32.HI R5, RZ, 0x1f, R3 ;  /* 0x0000001fff057819 */ /* 0x000fe40000011403 */
[----:B-1----:R-:W-:Y:S02]  /*1d980*/  SHF.R.S32.HI R8, RZ, 0x1f, R7 ;  /* 0x0000001fff087819 */ /* 0x002fe40000011407 */
[----:B------:R-:W-:Y:S02]  /*1d990*/  SHF.R.S32.HI R6, RZ, 0x1f, R2 ;  /* 0x0000001fff067819 */ /* 0x000fe40000011402 */
[----:B------:R-:W-:-:S02]  /*1d9a0*/  @!P1 LEA.HI.X R13, R7, R4, R8, 0x2, P5 ;  /* 0x00000004070d9211 */ /* 0x000fc400028f1408 */
[----:B------:R-:W-:Y:S02]  /*1d9b0*/  IADD3 R7, R210, 0xd0, RZ ;  /* 0x000000d0d2077810 */ /* 0x000fe40007ffe0ff */
[CC--:B--2---:R-:W-:Y:S01]  /*1d9c0*/  @!P6 LEA R14, P3, R3.reuse, R0.reuse, 0x2 ;  /* 0x00000000030ee211 */ /* 0x0c4fe200078610ff */
[----:B------:R1:W-:Y:S01]  /*1d9d0*/  @!P1 ST.E.64 [R12.64], R142 ;  /* 0x0000008e0c009985 */ /* 0x0003e2000c101b06 */
[C---:B------:R-:W-:Y:S02]  /*1d9e0*/  @!P4 LEA R16, P2, R2.reuse, R0, 0x2 ;  /* 0x000000000210c211 */ /* 0x040fe400078410ff */
[----:B------:R-:W-:Y:S01]  /*1d9f0*/  @!P6 LEA.HI.X R15, R3, R4, R5, 0x2, P3 ;  /* 0x00000004030fe211 */ /* 0x000fe200018f1405 */
[----:B------:R2:W-:Y:S01]  /*1da00*/  @!P0 ST.E.64 [R10.64], R90 ;  /* 0x0000005a0a008985 */ /* 0x0005e2000c101b06 */
[----:B------:R-:W-:Y:S02]  /*1da10*/  ISETP.GE.AND P3, PT, R2, c[0x0][0x3c8], PT ;  /* 0x0000f20002007a0c */ /* 0x000fe40003f66270 */
[----:B------:R-:W-:Y:S01]  /*1da20*/  ISETP.GE.AND P5, PT, R7, c[0x0][0x3c8], PT ;  /* 0x0000f20007007a0c */ /* 0x000fe20003fa6270 */
[----:B------:R-:W-:Y:S01]  /*1da30*/  @!P6 ST.E.64 [R14.64], R146 ;  /* 0x000000920e00e985 */ /* 0x000fe2000c101b06 */
[----:B------:R-:W-:-:S02]  /*1da40*/  IADD3 R8, R210, 0xd8, RZ ;  /* 0x000000d8d2087810 */ /* 0x000fc40007ffe0ff */
[----:B------:R-:W-:Y:S02]  /*1da50*/  SHF.R.S32.HI R3, RZ, 0x1f, R7 ;  /* 0x0000001fff037819 */ /* 0x000fe40000011407 */
[----:B------:R-:W-:Y:S02]  /*1da60*/  ISETP.GE.AND P4, PT, R8, c[0x0][0x3c8], PT ;  /* 0x0000f20008007a0c */ /* 0x000fe40003f86270 */
[----:B------:R-:W-:Y:S02]  /*1da70*/  IADD3 R5, R210, 0xe8, RZ ;  /* 0x000000e8d2057810 */ /* 0x000fe40007ffe0ff */
[----:B------:R-:W-:Y:S02]  /*1da80*/  SHF.R.S32.HI R9, RZ, 0x1f, R8 ;  /* 0x0000001fff097819 */ /* 0x000fe40000011408 */
[----:B------:R-:W-:Y:S02]  /*1da90*/  @!P3 LEA.HI.X R17, R2, R4, R6, 0x2, P2 ;  /* 0x000000040211b211 */ /* 0x000fe400010f1406 */
[----:B------:R-:W-:-:S02]  /*1daa0*/  IADD3 R6, R210, 0xe0, RZ ;  /* 0x000000e0d2067810 */ /* 0x000fc40007ffe0ff */
[----:B------:R-:W-:Y:S02]  /*1dab0*/  ISETP.GE.AND P2, PT, R5, c[0x0][0x3c8], PT ;  /* 0x0000f20005007a0c */ /* 0x000fe40003f46270 */
[----:B------:R-:W-:Y:S02]  /*1dac0*/  ISETP.GE.AND P3, PT, R6, c[0x0][0x3c8], PT ;  /* 0x0000f20006007a0c */ /* 0x000fe40003f66270 */
[----:B------:R-:W-:Y:S02]  /*1dad0*/  ISETP.GE.AND P6, PT, R2, c[0x0][0x3c8], PT ;  /* 0x0000f20002007a0c */ /* 0x000fe40003fc6270 */
[----:B-1----:R-:W-:-:S04]  /*1dae0*/  @!P5 LEA R12, P1, R7, R0, 0x2 ;  /* 0x00000000070cd211 */ /* 0x002fc800078210ff */
[----:B------:R-:W-:Y:S02]  /*1daf0*/  @!P5 LEA.HI.X R13, R7, R4, R3, 0x2, P1 ;  /* 0x00000004070dd211 */ /* 0x000fe400008f1403 */
[----:B------:R-:W-:Y:S02]  /*1db00*/  IADD3 R3, R210, 0xf0, RZ ;  /* 0x000000f0d2037810 */ /* 0x000fe40007ffe0ff */
[C---:B--2---:R-:W-:Y:S02]  /*1db10*/  @!P4 LEA R10, P0, R8.reuse, R0, 0x2 ;  /* 0x00000000080ac211 */ /* 0x044fe400078010ff */
[----:B------:R-:W-:Y:S01]  /*1db20*/  ISETP.GE.AND P1, PT, R3, c[0x0][0x3c8], PT ;  /* 0x0000f20003007a0c */ /* 0x000fe20003f26270 */
[----:B------:R-:W-:Y:S01]  /*1db30*/  @!P6 ST.E.64 [R16.64], R154 ;  /* 0x0000009a1000e985 */ /* 0x000fe2000c101b06 */
[----:B------:R-:W-:Y:S02]  /*1db40*/  @!P4 LEA.HI.X R11, R8, R4, R9, 0x2, P0 ;  /* 0x00000004080bc211 */ /* 0x000fe400000f1409 */
[----:B------:R-:W-:Y:S01]  /*1db50*/  SHF.R.S32.HI R7, RZ, 0x1f, R6 ;  /* 0x0000001fff077819 */ /* 0x000fe20000011406 */
[----:B------:R-:W-:Y:S01]  /*1db60*/  @!P5 ST.E.64 [R12.64], R150 ;  /* 0x000000960c00d985 */ /* 0x000fe2000c101b06 */
[----:B------:R-:W-:-:S03]  /*1db70*/  @!P3 LEA R8, P0, R6, R0, 0x2 ;  /* 0x000000000608b211 */ /* 0x000fc600078010ff */
[----:B------:R-:W-:Y:S01]  /*1db80*/  @!P4 ST.E.64 [R10.64], R114 ;  /* 0x000000720a00c985 */ /* 0x000fe2000c101b06 */
[----:B------:R-:W-:Y:S02]  /*1db90*/  @!P3 LEA.HI.X R9, R6, R4, R7, 0x2, P0 ;  /* 0x000000040609b211 */ /* 0x000fe400000f1407 */
[----:B------:R-:W-:Y:S02]  /*1dba0*/  SHF.R.S32.HI R7, RZ, 0x1f, R5 ;  /* 0x0000001fff077819 */ /* 0x000fe40000011405 */
[C---:B------:R-:W-:Y:S01]  /*1dbb0*/  @!P2 LEA R6, P0, R5.reuse, R0, 0x2 ;  /* 0x000000000506a211 */ /* 0x040fe200078010ff */
[----:B------:R-:W-:Y:S03]  /*1dbc0*/  @!P3 ST.E.64 [R8.64], R106 ;  /* 0x0000006a0800b985 */ /* 0x000fe6000c101b06 */
[----:B------:R-:W-:Y:S02]  /*1dbd0*/  @!P2 LEA.HI.X R7, R5, R4, R7, 0x2, P0 ;  /* 0x000000040507a211 */ /* 0x000fe400000f1407 */
[----:B------:R-:W-:-:S02]  /*1dbe0*/  SHF.R.S32.HI R5, RZ, 0x1f, R3 ;  /* 0x0000001fff057819 */ /* 0x000fc40000011403 */
        /* <DEDUP_REMOVED lines=12> */
.L_x_732:
[----:B------:R-:W-:Y:S01]  /*1dcb0*/  ISETP.NE.U32.AND P0, PT, RZ, c[0x0][0x508], PT ;  /* 0x00014200ff007a0c */ /* 0x000fe20003f05070 */
[----:B------:R-:W-:Y:S01]  /*1dcc0*/  IMAD.MOV.U32 R4, RZ, RZ, 0x4 ;  /* 0x00000004ff047424 */ /* 0x000fe200078e00ff */
[----:B------:R-:W-:Y:S01]  /*1dcd0*/  ISETP.NE.U32.AND P2, PT, RZ, c[0x0][0x500], PT ;  /* 0x00014000ff007a0c */ /* 0x000fe20003f45070 */
[----:B------:R-:W-:Y:S01]  /*1dce0*/  IMAD.MOV.U32 R19, RZ, RZ, c[0x0][0x388] ;  /* 0x0000e200ff137624 */ /* 0x000fe200078e00ff */
[----:B------:R-:W-:Y:S01]  /*1dcf0*/  ISETP.NE.AND.EX P0, PT, RZ, c[0x0][0x50c], PT, P0 ;  /* 0x00014300ff007a0c */ /* 0x000fe20003f05300 */
[----:B------:R-:W-:Y:S01]  /*1dd00*/  IMAD.MOV.U32 R6, RZ, RZ, RZ ;  /* 0x000000ffff067224 */ /* 0x000fe200078e00ff */
[----:B------:R-:W-:Y:S01]  /*1dd10*/  ISETP.NE.AND.EX P2, PT, RZ, c[0x0][0x504], PT, P2 ;  /* 0x00014100ff007a0c */ /* 0x000fe20003f45320 */
[----:B------:R-:W-:-:S10]  /*1dd20*/  IMAD.WIDE R2, R235, R4, c[0x0][0x500] ;  /* 0x00014000eb027625 */ /* 0x000fd400078e0204 */
[----:B------:R-:W-:Y:S02]  /*1dd30*/  @P0 IMAD.WIDE R4, R235, R4, c[0x0][0x508] ;  /* 0x00014200eb040625 */ /* 0x000fe400078e0204 */
[----:B------:R2:W5:Y:S04]  /*1dd40*/  @P2 LDG.E R6, [R2.64] ;  /* 0x0000000602062981 */ /* 0x000568000c1e1900 */
[----:B------:R2:W5:Y:S01]  /*1dd50*/  @P0 LDG.E R19, [R4.64] ;  /* 0x0000000604130981 */ /* 0x000562000c1e1900 */
[----:B------:R-:W-:-:S04]  /*1dd60*/  ISETP.NE.AND P1, PT, R247, RZ, PT ;  /* 0x000000fff700720c */ /* 0x000fc80003f25270 */
[----:B------:R-:W-:Y:S01]  /*1dd70*/  SEL R18, R247, c[0x0][0x3d4], P1 ;  /* 0x0000f500f7127a07 */ /* 0x000fe20000800000 */
[----:B------:R-:W-:Y:S05]  /*1dd80*/  @P0 BRA `(.L_x_753) ;  /* 0x0000004000000947 */ /* 0x000fea0003800000 */
[----:B------:R-:W-:Y:S05]  /*1dd90*/  @!P2 BRA `(.L_x_753) ;  /* 0x000000300000a947 */ /* 0x000fea0003800000 */
[----:B------:R3:W4:Y:S04]  /*1dda0*/  LDG.E R0, [R2.64] ;  /* 0x0000000602007981 */ /* 0x000728000c1e1900 */
[----:B--23--:R-:W4:Y:S02]  /*1ddb0*/  LDG.E R2, [R2.64+0x4] ;  /* 0x0000040602027981 */ /* 0x00cf24000c1e1900 */
[----:B----45:R-:W-:Y:S02]  /*1ddc0*/  IADD3 R19, -R0, R2, RZ ;  /* 0x0000000200137210 */ /* 0x030fe40007ffe1ff */
.L_x_753:
        /* <DEDUP_REMOVED lines=8> */
[----:B------:R-:W-:Y:S01]  /*1de50*/  IMAD R0, R19, c[0x0][0x4e8], RZ ;  /* 0x00013a0013007a24 */ /* 0x000fe200078e02ff */
[----:B------:R-:W-:-:S04]  /*1de60*/  IADD3 R13, R225, R2, RZ ;  /* 0x00000002e10d7210 */ /* 0x000fc80007ffe0ff */
[----:B------:R-:W-:-:S13]  /*1de70*/  ISETP.GE.AND P0, PT, R13, R0, PT ;  /* 0x000000000d00720c */ /* 0x000fda0003f06270 */
[----:B------:R-:W-:Y:S05]  /*1de80*/  @P0 BRA `(.L_x_755) ;  /* 0x000002b000000947 */ /* 0x000fea0003800000 */
[----:B------:R-:W-:Y:S01]  /*1de90*/  IMAD.MOV.U32 R0, RZ, RZ, 0x368 ;  /* 0x00000368ff007424 */ /* 0x000fe200078e00ff */
[----:B------:R-:W-:-:S04]  /*1dea0*/  ISETP.GT.AND P2, PT, R18, 0x1, PT ;  /* 0x000000011200780c */ /* 0x000fc80003f44270 */
[----:B------:R-:W-:-:S04]  /*1deb0*/  SEL R0, R0, 0x328, P2 ;  /* 0x0000032800007807 */ /* 0x000fc80001000000 */
[----:B------:R2:W3:Y:S08]  /*1dec0*/  LDC.64 R8, c[0x0][R0+0x170] ;  /* 0x00005c0000087b82 */ /* 0x0004f00000000a00 */
[----:B------:R2:W4:Y:S08]  /*1ded0*/  LDC.64 R4, c[0x0][R0+0x168] ;  /* 0x00005a0000047b82 */ /* 0x0005300000000a00 */
[----:B------:R2:W5:Y:S08]  /*1dee0*/  LDC.64 R14, c[0x0][R0+0x178] ;  /* 0x00005e00000e7b82 */ /* 0x0005700000000a00 */
[----:B------:R2:W1:Y:S02]  /*1def0*/  LDC.64 R10, c[0x0][R0+0x160] ;  /* 0x00005800000a7b82 */ /* 0x0004640000000a00 */
[----:B--2---:R-:W-:-:S02]  /*1df00*/  IMAD.MOV.U32 R0, RZ, RZ, c[0x0][0x4e8] ;  /* 0x00013a00ff007624 */ /* 0x004fc400078e00ff */
[-C--:B---3--:R-:W-:Y:S02]  /*1df10*/  IMAD R7, R9, R12.reuse, RZ ;  /* 0x0000000c09077224 */ /* 0x088fe400078e02ff */
[----:B------:R-:W-:Y:S01]  /*1df20*/  IMAD.WIDE.U32 R2, R8, R12, RZ ;  /* 0x0000000c08027225 */ /* 0x000fe200078e00ff */
[----:B------:R-:W-:Y:S02]  /*1df30*/  ISETP.NE.AND P0, PT, R0, 0x1, PT ;  /* 0x000000010000780c */ /* 0x000fe40003f05270 */
[----:B------:R-:W-:Y:S01]  /*1df40*/  MOV R0, R13 ;  /* 0x0000000d00007202 */ /* 0x000fe20000000f00 */
[----:B------:R-:W-:Y:S01]  /*1df50*/  IMAD R8, R8, R20, R7 ;  /* 0x0000001408087224 */ /* 0x000fe200078e0207 */
[----:B------:R-:W-:Y:S01]  /*1df60*/  SEL R7, R248, RZ, P2 ;  /* 0x000000fff8077207 */ /* 0x000fe20001000000 */
[-C--:B----4-:R-:W-:Y:S02]  /*1df70*/  IMAD R9, R5, R227.reuse, RZ ;  /* 0x000000e305097224 */ /* 0x090fe400078e02ff */
[----:B------:R-:W-:Y:S01]  /*1df80*/  IMAD.WIDE.U32 R4, R4, R227, RZ ;  /* 0x000000e304047225 */ /* 0x000fe200078e00ff */
[----:B------:R-:W-:-:S03]  /*1df90*/  IADD3 R3, R3, R8, RZ ;  /* 0x0000000803037210 */ /* 0x000fc60007ffe0ff */
[----:B------:R-:W-:Y:S02]  /*1dfa0*/  IMAD.IADD R9, R5, 0x1, R9 ;  /* 0x0000000105097824 */ /* 0x000fe400078e0209 */
[----:B------:R-:W-:-:S04]  /*1dfb0*/  @P0 IMAD.HI.U32 R16, R13, c[0x0][0x4ec], RZ ;  /* 0x00013b000d100a27 */ /* 0x000fc800078e00ff */
[-C--:B-----5:R-:W-:Y:S01]  /*1dfc0*/  IMAD R8, R15, R7.reuse, RZ ;  /* 0x000000070f087224 */ /* 0x0a0fe200078e02ff */
        /* <DEDUP_REMOVED lines=10> */
[----:B-1----:R-:W-:Y:S01]  /*1e070*/  IMAD R0, R11, R2, RZ ;  /* 0x000000020b007224 */ /* 0x002fe200078e02ff */
        /* <DEDUP_REMOVED lines=12> */
.L_x_755:
[----:B------:R-:W-:Y:S05]  /*1e140*/  BSYNC B0 ;  /* 0x0000000000007941 */ /* 0x000fea0003800000 */
.L_x_754:
[----:B------:R-:W-:-:S13]  /*1e150*/  ISETP.GT.AND P0, PT, R18, 0x1, PT ;  /* 0x000000011200780c */ /* 0x000fda0003f04270 */
[----:B------:R-:W-:Y:S05]  /*1e160*/  @P0 BRA `(.L_x_747) ;  /* 0x0000087000000947 */ /* 0x000fea0003800000 */
[----:B------:R-:W-:Y:S01]  /*1e170*/  MOV R2, c[0x0][0x4e8] ;  /* 0x00013a0000027a02 */ /* 0x000fe20000000f00 */
[----:B-1----:R-:W-:Y:S01]  /*1e180*/  IMAD R0, R17, c[0x0][0x3a0], RZ ;  /* 0x0000e80011007a24 */ /* 0x002fe200078e02ff */
[----:B------:R-:W-:Y:S01]  /*1e190*/  LEA R4, R237, R214, 0x5 ;  /* 0x000000d6ed047211 */ /* 0x000fe200078e28ff */
[----:B------:R-:W-:Y:S01]  /*1e1a0*/  IMAD R5, R20, c[0x0][0x3f0], RZ ;  /* 0x0000fc0014057a24 */ /* 0x000fe200078e02ff */
[----:B------:R-:W-:Y:S01]  /*1e1b0*/  ISETP.NE.AND P0, PT, R2, 0x1, PT ;  /* 0x000000010200780c */ /* 0x000fe20003f05270 */
[----:B------:R-:W-:Y:S01]  /*1e1c0*/  IMAD.WIDE.U32 R2, R6, c[0x0][0x3a0], RZ ;  /* 0x0000e80006027a25 */ /* 0x000fe200078e00ff */
[----:B------:R-:W-:Y:S02]  /*1e1d0*/  IADD3 R4, R225, R4, RZ ;  /* 0x00000004e1047210 */ /* 0x000fe40007ffe0ff */
[----:B------:R-:W-:Y:S01]  /*1e1e0*/  IADD3 R13, R214, R225, RZ ;  /* 0x000000e1d60d7210 */ /* 0x000fe20007ffe0ff */
        /* <DEDUP_REMOVED lines=26> */
.L_x_811:
[----:B------:R-:W-:Y:S05]  /*1e390*/  BRA.DIV ~URZ, `(.L_x_757) ;  /* 0x000024727f007947 */ /* 0x000fea000b800000 */
[----:B------:R3:W4:Y:S02]  /*1e3a0*/  SHFL.IDX PT, R2, R14, RZ, 0x181f ;  /* 0x00181fff0e027589 */ /* 0x00072400000e0000 */
.L_x_812:
        /* <DEDUP_REMOVED lines=27> */
.L_x_759:
[----:B------:R-:W-:Y:S05]  /*1e560*/  BSYNC B0 ;  /* 0x0000000000007941 */ /* 0x000fea0003800000 */
.L_x_758:
[----:B------:R-:W-:Y:S05]  /*1e570*/  BRA.DIV ~URZ, `(.L_x_760) ;  /* 0x000023027f007947 */ /* 0x000fea000b800000 */
[----:B--2---:R2:W1:Y:S04]  /*1e580*/  SHFL.IDX PT, R10, R11, 0x1, 0x181f ;  /* 0x00381f000b0a7f89 */ /* 0x00446800000e0000 */
[----:B----4-:R2:W4:Y:S02]  /*1e590*/  SHFL.IDX PT, R2, R14, 0x1, 0x181f ;  /* 0x00381f000e027f89 */ /* 0x01052400000e0000 */
.L_x_813:
        /* <DEDUP_REMOVED lines=20> */
.L_x_762:
[----:B------:R-:W-:Y:S05]  /*1e6e0*/  BSYNC B0 ;  /* 0x0000000000007941 */ /* 0x000fea0003800000 */
.L_x_761:
[----:B------:R-:W-:Y:S05]  /*1e6f0*/  BRA.DIV ~URZ, `(.L_x_763) ;  /* 0x000022527f007947 */ /* 0x000fea000b800000 */
[----:B-1----:R1:W2:Y:S02]  /*1e700*/  SHFL.IDX PT, R10, R11, 0x2, 0x181f ;  /* 0x00581f000b0a7f89 */ /* 0x0022a400000e0000 */
.L_x_814:
[----:B------:R-:W-:Y:S05]  /*1e710*/  BRA.DIV ~URZ, `(.L_x_764) ;  /* 0x000022a27f007947 */ /* 0x000fea000b800000 */
[----:B----4-:R4:W1:Y:S02]  /*1e720*/  SHFL.IDX PT, R2, R14, 0x2, 0x181f ;  /* 0x00581f000e027f89 */ /* 0x01086400000e0000 */
.L_x_815:
        /* <DEDUP_REMOVED lines=20> */
.L_x_766:
[----:B------:R-:W-:Y:S05]  /*1e870*/  BSYNC B0 ;  /* 0x0000000000007941 */ /* 0x000fea0003800000 */
.L_x_765:
[----:B------:R-:W-:Y:S05]  /*1e880*/  BRA.DIV ~URZ, `(.L_x_767) ;  /* 0x000021a27f007947 */ /* 0x000fea000b800000 */
[----:B--2---:R2:W3:Y:S04]  /*1e890*/  SHFL.IDX PT, R10, R11, 0x3, 0x181f ;  /* 0x00781f000b0a7f89 */ /* 0x0044e800000e0000 */
[----:B-1----:R2:W1:Y:S02]  /*1e8a0*/  SHFL.IDX PT, R2, R14, 0x3, 0x181f ;  /* 0x00781f000e027f89 */ /* 0x00246400000e0000 */
.L_x_816:
        /* <DEDUP_REMOVED lines=19> */
.L_x_747:
[----:B------:R-:W-:Y:S05]  /*1e9e0*/  BSYNC B1 ;  /* 0x0000000000017941 */ /* 0x000fea0003800000 */
.L_x_731:
        /* <DEDUP_REMOVED lines=9> */
[----:B--234-:R-:W-:-:S04]  /*1ea80*/  LOP3.LUT R14, R0, 0x1f, RZ, 0xc0, !PT ;  /* 0x0000001f000e7812 */ /* 0x01cfc800078ec0ff */
[----:B------:R-:W-:Y:S01]  /*1ea90*/  ISETP.NE.AND P6, PT, R14, 0x1f, PT ;  /* 0x0000001f0e00780c */ /* 0x000fe20003fc5270 */
[----:B------:R-:W-:Y:S10]  /*1eaa0*/  BRA.DIV ~URZ, `(.L_x_769) ;  /* 0x000020527f007947 */ /* 0x000ff4000b800000 */
[----:B------:R2:W3:Y:S02]  /*1eab0*/  SHFL.IDX PT, R10, R110, RZ, 0x1f ;  /* 0x00001fff6e0a7589 */ /* 0x0004e400000e0000 */
.L_x_817:
[----:B------:R-:W-:Y:S05]  /*1eac0*/  BRA.DIV ~URZ, `(.L_x_770) ;  /* 0x000020a27f007947 */ /* 0x000fea000b800000 */
[----:B------:R4:W2:Y:S02]  /*1ead0*/  SHFL.IDX PT, R8, R110, 0x1, 0x1f ;  /* 0x00201f006e087f89 */ /* 0x0008a400000e0000 */
.L_x_818:
        /* <DEDUP_REMOVED lines=18> */
.L_x_819:
[----:B----4-:R-:W-:-:S04]  /*1ec00*/  SEL R4, R4, RZ, P5 ;  /* 0x000000ff04047207 */ /* 0x010fc80002800000 */
        /* <DEDUP_REMOVED lines=14> */
[----:B------:R1:W4:Y:S02]  /*1ecf0*/  SHFL.IDX PT, R0, R4, 0x1f, 0x1f ;  /* 0x03e01f0004007f89 */ /* 0x00032400000e0000 */
.L_x_820:
[----:B----4-:R-:W-:Y:S01]  /*1ed00*/  IMAD R0, R0, c[0x0][0x538], RZ ;  /* 0x00014e0000007a24 */ /* 0x010fe200078e02ff */
[----:B------:R-:W-:Y:S04]  /*1ed10*/  BSSY B1, `(.L_x_773) ;  /* 0x00000c7000017945 */ /* 0x000fe80003800000 */
[----:B--2---:R-:W-:-:S04]  /*1ed20*/  IADD3 R8, R0, R8, RZ ;  /* 0x0000000800087210 */ /* 0x004fc80007ffe0ff */
[----:B---3--:R-:W-:-:S13]  /*1ed30*/  ISETP.GT.AND P0, PT, R8, R10, PT ;  /* 0x0000000a0800720c */ /* 0x008fda0003f04270 */
[----:B------:R-:W-:Y:S05]  /*1ed40*/  @P0 BRA `(.L_x_774) ;  /* 0x0000024000000947 */ /* 0x000fea0003800000 */
.L_x_778:
        /* <DEDUP_REMOVED lines=16> */
.L_x_821:
        /* <DEDUP_REMOVED lines=16> */
.L_x_822:
[----:B--2---:R-:W-:-:S05]  /*1ef50*/  IMAD R0, R0, c[0x0][0x538], RZ ;  /* 0x00014e0000007a24 */ /* 0x004fca00078e02ff */
[----:B------:R-:W-:-:S04]  /*1ef60*/  IADD3 R8, R0, R8, RZ ;  /* 0x0000000800087210 */ /* 0x000fc80007ffe0ff */
[----:B------:R-:W-:-:S13]  /*1ef70*/  ISETP.GT.AND P0, PT, R8, R10, PT ;  /* 0x0000000a0800720c */ /* 0x000fda0003f04270 */
[----:B-1----:R-:W-:Y:S05]  /*1ef80*/  @!P0 BRA `(.L_x_778) ;  /* 0xfffffdc000008947 */ /* 0x002fea000383ffff */
.L_x_774:
[----:B------:R-:W-:-:S05]  /*1ef90*/  IADD3 R12, -R0, R8, RZ ;  /* 0x00000008000c7210 */ /* 0x000fca0007ffe1ff */
[----:B------:R-:W-:-:S05]  /*1efa0*/  IMAD R0, R4, c[0x0][0x538], R12 ;  /* 0x00014e0004007a24 */ /* 0x000fca00078e020c */
[----:B------:R-:W-:Y:S01]  /*1efb0*/  ISETP.GT.AND P0, PT, R0, R10, PT ;  /* 0x0000000a0000720c */ /* 0x000fe20003f04270 */
[----:B------:R-:W-:-:S12]  /*1efc0*/  BRA.DIV ~URZ, `(.L_x_779) ;  /* 0x000020027f007947 */ /* 0x000fd8000b800000 */
[----:B------:R-:W-:-:S04]  /*1efd0*/  VOTE.ANY R11, PT, !P0 ;  /* 0x00000000000b7806 */ /* 0x000fc800040e0100 */
.L_x_823:
[----:B------:R-:W2:Y:S02]  /*1efe0*/  POPC R0, R11 ;  /* 0x0000000b00007309 */ /* 0x000ea40000000000 */
[----:B--2---:R-:W-:Y:S01]  /*1eff0*/  IADD3 R235, R0, R235, RZ ;  /* 0x000000eb00eb7210 */ /* 0x004fe20007ffe0ff */
[----:B------:R-:W-:Y:S05]  /*1f000*/  BRA.DIV ~URZ, `(.L_x_780) ;  /* 0x000020127f007947 */ /* 0x000fea000b800000 */
[----:B------:R2:W3:Y:S04]  /*1f010*/  SHFL.IDX PT, R8, R6, R0, 0x1f ;  /* 0x00001f0006087589 */ /* 0x0004e800000e0000 */
[----:B------:R2:W4:Y:S02]  /*1f020*/  SHFL.IDX PT, R7, R7, R0, 0x1f ;  /* 0x00001f0007077589 */ /* 0x00052400000e0000 */
.L_x_824:
[----:B------:R-:W-:Y:S01]  /*1f030*/  ISETP.NE.AND P0, PT, R11, RZ, PT ;  /* 0x000000ff0b00720c */ /* 0x000fe20003f05270 */
[----:B------:R-:W-:-:S12]  /*1f040*/  BSSY B0, `(.L_x_781) ;  /* 0x0000005000007945 */ /* 0x000fd80003800000 */
[----:B------:R-:W-:Y:S05]  /*1f050*/  @!P0 BRA `(.L_x_782) ;  /* 0x0000003000008947 */ /* 0x000fea0003800000 */
[----:B--2---:R-:W-:Y:S01]  /*1f060*/  IADD3 R0, R0, -0x1, RZ ;  /* 0xffffffff00007810 */ /* 0x004fe20007ffe0ff */
[----:B------:R-:W-:Y:S05]  /*1f070*/  BRA.DIV ~URZ, `(.L_x_783) ;  /* 0x000020727f007947 */ /* 0x000fea000b800000 */
[----:B------:R2:W1:Y:S02]  /*1f080*/  SHFL.IDX PT, R13, R4, R0, 0x1f ;  /* 0x00001f00040d7589 */ /* 0x00046400000e0000 */
.L_x_782:
[----:B------:R-:W-:Y:S05]  /*1f090*/  BSYNC B0 ;  /* 0x0000000000007941 */ /* 0x000fea0003800000 */
.L_x_781:
[----:B----4-:R-:W-:Y:S01]  /*1f0a0*/  ISETP.NE.AND P0, PT, R7, 0x1, PT ;  /* 0x000000010700780c */ /* 0x010fe20003f05270 */
[----:B-1----:R-:W-:Y:S01]  /*1f0b0*/  IMAD R232, R13, c[0x0][0x538], R12 ;  /* 0x00014e000de87a24 */ /* 0x002fe200078e020c */
[----:B------:R-:W-:Y:S04]  /*1f0c0*/  BSSY B0, `(.L_x_784) ;  /* 0x0000084000007945 */ /* 0x000fe80003800000 */
[----:B--2---:R-:W-:-:S07]  /*1f0d0*/  IADD3 R6, -R232, R10, RZ ;  /* 0x0000000ae8067210 */ /* 0x004fce0007ffe1ff */
[----:B------:R-:W-:Y:S05]  /*1f0e0*/  @!P0 BRA `(.L_x_785) ;  /* 0x000003e000008947 */ /* 0x000fea0003800000 */
[-C--:B---3--:R-:W-:Y:S02]  /*1f0f0*/  IABS R0, R8.reuse ;  /* 0x0000000800007213 */ /* 0x088fe40000000000 */
        /* <DEDUP_REMOVED lines=15> */
[----:B------:R-:W-:-:S04]  /*1f1f0*/  IMAD.MOV R0, RZ, RZ, -R10 ;  /* 0x000000ffff007224 */ /* 0x000fc800078e0a0a */
[----:B------:R-:W-:Y:S02]  /*1f200*/  IMAD.MOV.U32 R3, RZ, RZ, R0 ;  /* 0x000000ffff037224 */ /* 0x000fe400078e0000 */
        /* <DEDUP_REMOVED lines=13> */
[----:B-1----:R-:W-:-:S04]  /*1f2e0*/  IADD3 R2, RZ, -R3, RZ ;  /* 0x80000003ff027210 */ /* 0x002fc80007ffe0ff */
[----:B------:R-:W-:Y:S01]  /*1f2f0*/  @!P1 IMAD.MOV R0, RZ, RZ, -R0 ;  /* 0x000000ffff009224 */ /* 0x000fe200078e0a00 */
[----:B------:R-:W-:Y:S01]  /*1f300*/  @!P0 LOP3.LUT R0, RZ, R8, RZ, 0x33, !PT ;  /* 0x00000008ff008212 */ /* 0x000fe200078e33ff */
[----:B------:R-:W-:Y:S01]  /*1f310*/  IMAD.MOV.U32 R4, RZ, RZ, R2 ;  /* 0x000000ffff047224 */ /* 0x000fe200078e0002 */
[----:B------:R-:W-:Y:S02]  /*1f320*/  IABS R2, R7 ;  /* 0x0000000700027213 */ /* 0x000fe40000000000 */
[----:B------:R-:W-:Y:S01]  /*1f330*/  IABS R10, R0 ;  /* 0x00000000000a7213 */ /* 0x000fe20000000000 */
[----:B------:R-:W-:Y:S02]  /*1f340*/  IMAD R4, R4, R5, RZ ;  /* 0x0000000504047224 */ /* 0x000fe400078e02ff */
[----:B------:R-:W-:Y:S01]  /*1f350*/  IMAD.MOV R9, RZ, RZ, -R2 ;  /* 0x000000ffff097224 */ /* 0x000fe200078e0a02 */
[----:B------:R-:W-:-:S05]  /*1f360*/  MOV R2, RZ ;  /* 0x000000ff00027202 */ /* 0x000fca0000000f00 */
        /* <DEDUP_REMOVED lines=22> */
.L_x_785:
[----:B------:R-:W-:-:S04]  /*1f4d0*/  IMAD.MOV.U32 R2, RZ, RZ, 0x4 ;  /* 0x00000004ff027424 */ /* 0x000fc800078e00ff */
[----:B------:R-:W-:-:S05]  /*1f4e0*/  IMAD.WIDE R2, R235, R2, c[0x0][0x590] ;  /* 0x00016400eb027625 */ /* 0x000fca00078e0202 */
[----:B------:R-:W2:Y:S02]  /*1f4f0*/  LDG.E R4, [R2.64] ;  /* 0x0000000602047981 */ /* 0x000ea4000c1e1900 */
        /* <DEDUP_REMOVED lines=63> */
[----:B------:R-:W-:Y:S02]  /*1f8f0*/  IMAD R234, R2, R3, R6 ;  /* 0x0000000302ea7224 */ /* 0x000fe400078e0206 */
.L_x_786:
[----:B------:R-:W-:Y:S05]  /*1f900*/  BSYNC B0 ;  /* 0x0000000000007941 */ /* 0x000fea0003800000 */
.L_x_784:
[----:B------:R-:W-:-:S04]  /*1f910*/  LOP3.LUT R2, RZ, R2, RZ, 0x33, !PT ;  /* 0x00000002ff027212 */ /* 0x000fc800078e33ff */
[----:B------:R-:W-:Y:S01]  /*1f920*/  IADD3 R233, R2, R8, RZ ;  /* 0x0000000802e97210 */ /* 0x000fe20007ffe0ff */
[----:B------:R-:W-:Y:S05]  /*1f930*/  BRA `(.L_x_787) ;  /* 0x0000004000007947 */ /* 0x000fea0003800000 */
.L_x_775:
[----:B------:R-:W-:Y:S01]  /*1f940*/  IMAD.MOV.U32 R232, RZ, RZ, R10 ;  /* 0x000000ffffe87224 */ /* 0x000fe200078e000a */
[----:B------:R-:W-:Y:S01]  /*1f950*/  MOV R234, RZ ;  /* 0x000000ff00ea7202 */ /* 0x000fe20000000f00 */
[----:B------:R-:W-:Y:S01]  /*1f960*/  IMAD.MOV.U32 R233, RZ, RZ, RZ ;  /* 0x000000ffffe97224 */ /* 0x000fe200078e00ff */
[----:B------:R-:W-:Y:S02]  /*1f970*/  MOV R235, c[0x0][0x53c] ;  /* 0x00014f0000eb7a02 */ /* 0x000fe40000000f00 */
.L_x_787:
[----:B------:R-:W-:Y:S05]  /*1f980*/  BSYNC B1 ;  /* 0x0000000000017941 */ /* 0x000fea0003800000 */
.L_x_773:
[----:B------:R-:W-:Y:S01]  /*1f990*/  WARPSYNC 0xffffffff ;  /* 0xffffffff00007948 */ /* 0x000fe20003800000 */
[----:B------:R-:W-:Y:S01]  /*1f9a0*/  BAR.SYNC.DEFER_BLOCKING 0x4, 0x100 ;  /* 0x0104000000007b1d */ /* 0x000fe20000010000 */
[----:B------:R-:W-:-:S13]  /*1f9b0*/  ISETP.NE.AND P0, PT, R14, RZ, PT ;  /* 0x000000ff0e00720c */ /* 0x000fda0003f05270 */
[----:B------:R2:W-:Y:S04]  /*1f9c0*/  @!P0 STS.128 [0x20080], R232 ;  /* 0x020080e8ff008388 */ /* 0x0005e80000000c00 */
[----:B------:R-:W-:Y:S06]  /*1f9d0*/  BAR.ARV 0x5, 0x100 ;  /* 0x0144000000007b1d */ /* 0x000fec0000002000 */
.L_x_768:
[----:B-1----:R-:W-:-:S13]  /*1f9e0*/  ISETP.GE.AND P0, PT, R235, c[0x0][0x53c], PT ;  /* 0x00014f00eb007a0c */ /* 0x002fda0003f06270 */
[----:B--23--:R-:W-:Y:S01]  /*1f9f0*/  @P0 CALL.REL.NOINC `(.L_x_788) ;  /* 0x0000001000000944 */ /* 0x00cfe20003c00000 */
[----:B------:R-:W-:Y:S05]  /*1fa00*/  BRA `(.L_x_789) ;  /* 0xfffe1e5000007947 */ /* 0x000fea000383ffff */
.L_x_788:
[----:B------:R-:W-:Y:S05]  /*1fa10*/  EXIT ;  /* 0x000000000000794d */ /* 0x000fea0003800000 */
.L_x_555:
[----:B------:R-:W-:Y:S01]  /*1fa20*/  IMAD.MOV.U32 R0, RZ, RZ, R5 ;  /* 0x000000ffff007224 */ /* 0x000fe200078e0005 */
[----:B------:R-:W-:Y:S02]  /*1fa30*/  MOV R2, 0x1 ;  /* 0x0000000100027802 */ /* 0x000fe40000000f00 */
[----:B------:R-:W-:Y:S02]  /*1fa40*/  MOV R3, 0x1fa60 ;  /* 0x0001fa6000037802 */ /* 0x000fe40000000f00 */
[----:B--2---:R-:W-:Y:S05]  /*1fa50*/  CALL.REL.NOINC `($__internal_14_$__cuda_sm70_shflsync_up_p) ;  /* 0x000017a000007944 */ /* 0x004fea0003c00000 */
[----:B------:R-:W-:Y:S01]  /*1fa60*/  MOV R0, R4 ;  /* 0x0000000400007202 */ /* 0x000fe20000000f00 */
[----:B------:R-:W-:Y:S05]  /*1fa70*/  BRA `(.L_x_790) ;  /* 0xfffe09e000007947 */ /* 0x000fea000383ffff */
.L_x_556:
[----:B------:R-:W-:Y:S01]  /*1fa80*/  IMAD.MOV.U32 R0, RZ, RZ, R5 ;  /* 0x000000ffff007224 */ /* 0x000fe200078e0005 */
[----:B------:R-:W-:Y:S02]  /*1fa90*/  MOV R2, 0x2 ;  /* 0x0000000200027802 */ /* 0x000fe40000000f00 */
[----:B------:R-:W-:Y:S02]  /*1faa0*/  MOV R3, 0x1fac0 ;  /* 0x0001fac000037802 */ /* 0x000fe40000000f00 */
[----:B--2---:R-:W-:Y:S05]  /*1fab0*/  CALL.REL.NOINC `($__internal_14_$__cuda_sm70_shflsync_up_p) ;  /* 0x0000174000007944 */ /* 0x004fea0003c00000 */
[----:B------:R-:W-:Y:S01]  /*1fac0*/  SEL R0, R4, RZ, P4 ;  /* 0x000000ff04007207 */ /* 0x000fe20002000000 */
[----:B------:R-:W-:Y:S01]  /*1fad0*/  IMAD.MOV.U32 R2, RZ, RZ, 0x4 ;  /* 0x00000004ff027424 */ /* 0x000fe200078e00ff */
[----:B------:R-:W-:-:S03]  /*1fae0*/  MOV R3, 0x1fb10 ;  /* 0x0001fb1000037802 */ /* 0x000fc60000000f00 */
[----:B------:R-:W-:Y:S02]  /*1faf0*/  IMAD.IADD R0, R5, 0x1, R0 ;  /* 0x0000000105007824 */ /* 0x000fe400078e0200 */
[----:B------:R-:W-:Y:S05]  /*1fb00*/  CALL.REL.NOINC `($__internal_14_$__cuda_sm70_shflsync_up_p) ;  /* 0x000016f000007944 */ /* 0x000fea0003c00000 */
        /* <DEDUP_REMOVED lines=12> */
[----:B------:R-:W-:Y:S02]  /*1fbd0*/  MOV R3, 0x1f ;  /* 0x0000001f00037802 */ /* 0x000fe40000000f00 */
[----:B------:R-:W-:Y:S01]  /*1fbe0*/  MOV R2, 0x1fc20 ;  /* 0x0001fc2000027802 */ /* 0x000fe20000000f00 */
[----:B------:R-:W-:-:S04]  /*1fbf0*/  IMAD.IADD R4, R0, 0x1, R4 ;  /* 0x0000000100047824 */ /* 0x000fc800078e0204 */
[----:B------:R-:W-:Y:S02]  /*1fc00*/  IMAD.MOV.U32 R9, RZ, RZ, R4 ;  /* 0x000000ffff097224 */ /* 0x000fe400078e0004 */
[----:B------:R-:W-:Y:S05]  /*1fc10*/  CALL.REL.NOINC `($__internal_13_$__cuda_sm70_shflsync_idx_p) ;  /* 0x0000159000007944 */ /* 0x000fea0003c00000 */
[----:B------:R-:W-:Y:S01]  /*1fc20*/  MOV R0, R5 ;  /* 0x0000000500007202 */ /* 0x000fe20000000f00 */
[----:B------:R-:W-:Y:S05]  /*1fc30*/  BRA `(.L_x_791) ;  /* 0xfffe092000007947 */ /* 0x000fea000383ffff */
.L_x_558:
[----:B------:R-:W-:Y:S02]  /*1fc40*/  SEL R0, RZ, 0x1, P0 ;  /* 0x00000001ff007807 */ /* 0x000fe40000000000 */
[----:B------:R-:W-:Y:S02]  /*1fc50*/  MOV R2, 0x1fc70 ;  /* 0x0001fc7000027802 */ /* 0x000fe40000000f00 */
[----:B--2---:R-:W-:Y:S05]  /*1fc60*/  CALL.REL.NOINC `($__internal_15_$__cuda_sm70_votesync_ballot) ;  /* 0x0000160000007944 */ /* 0x004fea0003c00000 */
[----:B------:R-:W-:Y:S01]  /*1fc70*/  MOV R11, R0 ;  /* 0x00000000000b7202 */ /* 0x000fe20000000f00 */
[----:B------:R-:W-:Y:S05]  /*1fc80*/  BRA `(.L_x_792) ;  /* 0xfffe096000007947 */ /* 0x000fea000383ffff */
.L_x_559:
[----:B------:R-:W-:Y:S01]  /*1fc90*/  IMAD.MOV.U32 R9, RZ, RZ, R10 ;  /* 0x000000ffff097224 */ /* 0x000fe200078e000a */
[----:B------:R-:W-:Y:S01]  /*1fca0*/  MOV R5, R0 ;  /* 0x0000000000057202 */ /* 0x000fe20000000f00 */
[----:B------:R-:W-:Y:S01]  /*1fcb0*/  IMAD.MOV.U32 R3, RZ, RZ, 0x1f ;  /* 0x0000001fff037424 */ /* 0x000fe200078e00ff */
[----:B------:R-:W-:Y:S02]  /*1fcc0*/  MOV R2, 0x1fce0 ;  /* 0x0001fce000027802 */ /* 0x000fe40000000f00 */
[----:B------:R-:W-:Y:S05]  /*1fcd0*/  CALL.REL.NOINC `($__internal_13_$__cuda_sm70_shflsync_idx_p) ;  /* 0x000014d000007944 */ /* 0x000fea0003c00000 */
[----:B------:R-:W-:Y:S01]  /*1fce0*/  IMAD.MOV.U32 R233, RZ, RZ, R5 ;  /* 0x000000ffffe97224 */ /* 0x000fe200078e0005 */
[----:B------:R-:W-:Y:S01]  /*1fcf0*/  MOV R9, R8 ;  /* 0x0000000800097202 */ /* 0x000fe20000000f00 */
[----:B------:R-:W-:Y:S01]  /*1fd00*/  IMAD.MOV.U32 R6, RZ, RZ, RZ ;  /* 0x000000ffff067224 */ /* 0x000fe200078e00ff */
[----:B------:R-:W-:Y:S01]  /*1fd10*/  MOV R5, R0 ;  /* 0x0000000000057202 */ /* 0x000fe20000000f00 */
[----:B------:R-:W-:Y:S01]  /*1fd20*/  IMAD.MOV.U32 R3, RZ, RZ, 0x1f ;  /* 0x0000001fff037424 */ /* 0x000fe200078e00ff */
[----:B------:R-:W-:-:S02]  /*1fd30*/  MOV R2, 0x1fd50 ;  /* 0x0001fd5000027802 */ /* 0x000fc40000000f00 */
[----:B------:R-:W-:Y:S05]  /*1fd40*/  CALL.REL.NOINC `($__internal_13_$__cuda_sm70_shflsync_idx_p) ;  /* 0x0000146000007944 */ /* 0x000fea0003c00000 */
[----:B------:R-:W-:Y:S01]  /*1fd50*/  MOV R10, R5 ;  /* 0x00000005000a7202 */ /* 0x000fe20000000f00 */
[----:B------:R-:W-:Y:S05]  /*1fd60*/  BRA `(.L_x_793) ;  /* 0xfffe08e000007947 */ /* 0x000fea000383ffff */
.L_x_562:
[----:B------:R-:W-:Y:S01]  /*1fd70*/  IMAD.MOV.U32 R9, RZ, RZ, R4 ;  /* 0x000000ffff097224 */ /* 0x000fe200078e0004 */
[----:B------:R-:W-:-:S02]  /*1fd80*/  MOV R3, 0x1f ;  /* 0x0000001f00037802 */ /* 0x000fc40000000f00 */
[----:B------:R-:W-:Y:S02]  /*1fd90*/  MOV R2, 0x1fdb0 ;  /* 0x0001fdb000027802 */ /* 0x000fe40000000f00 */
[----:B-123--:R-:W-:Y:S05]  /*1fda0*/  CALL.REL.NOINC `($__internal_13_$__cuda_sm70_shflsync_idx_p) ;  /* 0x0000140000007944 */ /* 0x00efea0003c00000 */
[----:B------:R-:W-:Y:S01]  /*1fdb0*/  MOV R6, R5 ;  /* 0x0000000500067202 */ /* 0x000fe20000000f00 */
[----:B------:R-:W-:Y:S05]  /*1fdc0*/  BRA `(.L_x_561) ;  /* 0xfffe08e000007947 */ /* 0x000fea000383ffff */
.L_x_611:
[----:B------:R-:W-:Y:S01]  /*1fdd0*/  IMAD.MOV.U32 R9, RZ, RZ, R16 ;  /* 0x000000ffff097224 */ /* 0x000fe200078e0010 */
[----:B------:R-:W-:Y:S01]  /*1fde0*/  MOV R5, RZ ;  /* 0x000000ff00057202 */ /* 0x000fe20000000f00 */
[----:B------:R-:W-:Y:S01]  /*1fdf0*/  IMAD.MOV.U32 R3, RZ, RZ, 0x181f ;  /* 0x0000181fff037424 */ /* 0x000fe200078e00ff */
[----:B------:R-:W-:Y:S02]  /*1fe00*/  MOV R2, 0x1fe20 ;  /* 0x0001fe2000027802 */ /* 0x000fe40000000f00 */
[----:B-----5:R-:W-:Y:S05]  /*1fe10*/  CALL.REL.NOINC `($__internal_13_$__cuda_sm70_shflsync_idx_p) ;  /* 0x0000139000007944 */ /* 0x020fea0003c00000 */
[----:B------:R-:W-:Y:S01]  /*1fe20*/  MOV R10, R5 ;  /* 0x00000005000a7202 */ /* 0x000fe20000000f00 */
[----:B------:R-:W-:Y:S05]  /*1fe30*/  BRA `(.L_x_794) ;  /* 0xfffe6f2000007947 */ /* 0x000fea000383ffff */
.L_x_612:
[----:B------:R-:W-:Y:S01]  /*1fe40*/  IMAD.MOV.U32 R9, RZ, RZ, R17 ;  /* 0x000000ffff097224 */ /* 0x000fe200078e0011 */
[----:B------:R-:W-:Y:S01]  /*1fe50*/  MOV R5, RZ ;  /* 0x000000ff00057202 */ /* 0x000fe20000000f00 */
[----:B------:R-:W-:Y:S01]  /*1fe60*/  IMAD.MOV.U32 R3, RZ, RZ, 0x181f ;  /* 0x0000181fff037424 */ /* 0x000fe200078e00ff */
[----:B------:R-:W-:Y:S02]  /*1fe70*/  MOV R2, 0x1fe90 ;  /* 0x0001fe9000027802 */ /* 0x000fe40000000f00 */
[----:B-12--5:R-:W-:Y:S05]  /*1fe80*/  CALL.REL.NOINC `($__internal_13_$__cuda_sm70_shflsync_idx_p) ;  /* 0x0000132000007944 */ /* 0x026fea0003c00000 */
[----:B------:R-:W-:Y:S01]  /*1fe90*/  MOV R2, R5 ;  /* 0x0000000500027202 */ /* 0x000fe20000000f00 */
[----:B------:R-:W-:Y:S05]  /*1fea0*/  BRA `(.L_x_795) ;  /* 0xfffe6ed000007947 */ /* 0x000fea000383ffff */
.L_x_615:
[----:B--2---:R-:W-:Y:S01]  /*1feb0*/  IMAD.MOV.U32 R9, RZ, RZ, R16 ;  /* 0x000000ffff097224 */ /* 0x004fe200078e0010 */
[----:B------:R-:W-:Y:S01]  /*1fec0*/  MOV R5, 0x1 ;  /* 0x0000000100057802 */ /* 0x000fe20000000f00 */
[----:B------:R-:W-:Y:S01]  /*1fed0*/  IMAD.MOV.U32 R3, RZ, RZ, 0x181f ;  /* 0x0000181fff037424 */ /* 0x000fe200078e00ff */
[----:B----4-:R-:W-:-:S02]  /*1fee0*/  MOV R2, 0x1ff00 ;  /* 0x0001ff0000027802 */ /* 0x010fc40000000f00 */
[----:B-1-3-5:R-:W-:Y:S05]  /*1fef0*/  CALL.REL.NOINC `($__internal_13_$__cuda_sm70_shflsync_idx_p) ;  /* 0x000012b000007944 */ /* 0x02afea0003c00000 */
[----:B------:R-:W-:Y:S01]  /*1ff00*/  IMAD.MOV.U32 R10, RZ, RZ, R5 ;  /* 0x000000ffff0a7224 */ /* 0x000fe200078e0005 */
[----:B------:R-:W-:Y:S01]  /*1ff10*/  MOV R5, 0x1 ;  /* 0x0000000100057802 */ /* 0x000fe20000000f00 */
[----:B------:R-:W-:Y:S01]  /*1ff20*/  IMAD.MOV.U32 R9, RZ, RZ, R17 ;  /* 0x000000ffff097224 */ /* 0x000fe200078e0011 */
[----:B------:R-:W-:-:S02]  /*1ff30*/  MOV R3, 0x181f ;  /* 0x0000181f00037802 */ /* 0x000fc40000000f00 */
[----:B------:R-:W-:Y:S02]  /*1ff40*/  MOV R2, 0x1ff60 ;  /* 0x0001ff6000027802 */ /* 0x000fe40000000f00 */
[----:B------:R-:W-:Y:S05]  /*1ff50*/  CALL.REL.NOINC `($__internal_13_$__cuda_sm70_shflsync_idx_p) ;  /* 0x0000125000007944 */ /* 0x000fea0003c00000 */
[----:B------:R-:W-:Y:S01]  /*1ff60*/  MOV R2, R5 ;  /* 0x0000000500027202 */ /* 0x000fe20000000f00 */
[----:B------:R-:W-:Y:S05]  /*1ff70*/  BRA `(.L_x_796) ;  /* 0xfffe700000007947 */ /* 0x000fea000383ffff */
.L_x_618:
[----:B-1----:R-:W-:Y:S01]  /*1ff80*/  IMAD.MOV.U32 R9, RZ, RZ, R16 ;  /* 0x000000ffff097224 */ /* 0x002fe200078e0010 */
[----:B------:R-:W-:Y:S01]  /*1ff90*/  MOV R5, 0x2 ;  /* 0x0000000200057802 */ /* 0x000fe20000000f00 */
[----:B------:R-:W-:Y:S01]  /*1ffa0*/  IMAD.MOV.U32 R3, RZ, RZ, 0x181f ;  /* 0x0000181fff037424 */ /* 0x000fe200078e00ff */
[----:B----4-:R-:W-:Y:S02]  /*1ffb0*/  MOV R2, 0x1ffd0 ;  /* 0x0001ffd000027802 */ /* 0x010fe40000000f00 */
[----:B--23-5:R-:W-:Y:S05]  /*1ffc0*/  CALL.REL.NOINC `($__internal_13_$__cuda_sm70_shflsync_idx_p) ;  /* 0x000011e000007944 */ /* 0x02cfea0003c00000 */
[----:B------:R-:W-:Y:S01]  /*1ffd0*/  MOV R10, R5 ;  /* 0x00000005000a7202 */ /* 0x000fe20000000f00 */
[----:B------:R-:W-:Y:S05]  /*1ffe0*/  BRA `(.L_x_797) ;  /* 0xfffe712000007947 */ /* 0x000fea000383ffff */
.L_x_619:
[----:B------:R-:W-:Y:S01]  /*1fff0*/  IMAD.MOV.U32 R9, RZ, RZ, R17 ;  /* 0x000000ffff097224 */ /* 0x000fe200078e0011 */
[----:B------:R-:W-:Y:S01]  /*20000*/  MOV R5, 0x2 ;  /* 0x0000000200057802 */ /* 0x000fe20000000f00 */
[----:B------:R-:W-:Y:S01]  /*20010*/  IMAD.MOV.U32 R3, RZ, RZ, 0x181f ;  /* 0x0000181fff037424 */ /* 0x000fe200078e00ff */
[----:B----4-:R-:W-:Y:S02]  /*20020*/  MOV R2, 0x20040 ;  /* 0x0002004000027802 */ /* 0x010fe40000000f00 */
[----:B-123-5:R-:W-:Y:S05]  /*20030*/  CALL.REL.NOINC `($__internal_13_$__cuda_sm70_shflsync_idx_p) ;  /* 0x0000117000007944 */ /* 0x02efea0003c00000 */
[----:B------:R-:W-:Y:S01]  /*20040*/  MOV R2, R5 ;  /* 0x0000000500027202 */ /* 0x000fe20000000f00 */
[----:B------:R-:W-:Y:S05]  /*20050*/  BRA `(.L_x_798) ;  /* 0xfffe70d000007947 */ /* 0x000fea000383ffff */
.L_x_622:
[----:B-1----:R-:W-:Y:S01]  /*20060*/  IMAD.MOV.U32 R9, RZ, RZ, R16 ;  /* 0x000000ffff097224 */ /* 0x002fe200078e0010 */
[----:B------:R-:W-:Y:S01]  /*20070*/  MOV R5, 0x3 ;  /* 0x0000000300057802 */ /* 0x000fe20000000f00 */
[----:B------:R-:W-:Y:S01]  /*20080*/  IMAD.MOV.U32 R3, RZ, RZ, 0x181f ;  /* 0x0000181fff037424 */ /* 0x000fe200078e00ff */
[----:B------:R-:W-:-:S02]  /*20090*/  MOV R2, 0x200b0 ;  /* 0x000200b000027802 */ /* 0x000fc40000000f00 */
[----:B--2345:R-:W-:Y:S05]  /*200a0*/  CALL.REL.NOINC `($__internal_13_$__cuda_sm70_shflsync_idx_p) ;  /* 0x0000110000007944 */ /* 0x03cfea0003c00000 */
        /* <DEDUP_REMOVED lines=8> */
.L_x_727:
[----:B------:R-:W-:Y:S01]  /*20130*/  IMAD.MOV.U32 R2, RZ, RZ, R208 ;  /* 0x000000ffff027224 */ /* 0x000fe200078e00d0 */
[----:B------:R-:W-:Y:S02]  /*20140*/  MOV R5, 0x2 ;  /* 0x0000000200057802 */ /* 0x000fe40000000f00 */
[----:B------:R-:W-:Y:S02]  /*20150*/  MOV R3, 0x20170 ;  /* 0x0002017000037802 */ /* 0x000fe40000000f00 */
[----:B------:R-:W-:Y:S05]  /*20160*/  CALL.REL.NOINC `($__internal_12_$__cuda_sm70_shflsync_bfly_p) ;  /* 0x00000ff000007944 */ /* 0x000fea0003c00000 */
[----:B------:R-:W-:Y:S01]  /*20170*/  MOV R0, R5 ;  /* 0x0000000500007202 */ /* 0x000fe20000000f00 */
[----:B------:R-:W-:Y:S05]  /*20180*/  BRA `(.L_x_800) ;  /* 0xffff9de000007947 */ /* 0x000fea000383ffff */
.L_x_728:
[----:B------:R-:W-:Y:S01]  /*20190*/  IMAD.MOV.U32 R2, RZ, RZ, R0 ;  /* 0x000000ffff027224 */ /* 0x000fe200078e0000 */
[----:B------:R-:W-:Y:S02]  /*201a0*/  MOV R5, 0x1 ;  /* 0x0000000100057802 */ /* 0x000fe40000000f00 */
[----:B------:R-:W-:Y:S02]  /*201b0*/  MOV R3, 0x201d0 ;  /* 0x000201d000037802 */ /* 0x000fe40000000f00 */
[----:B-1----:R-:W-:Y:S05]  /*201c0*/  CALL.REL.NOINC `($__internal_12_$__cuda_sm70_shflsync_bfly_p) ;  /* 0x00000f9000007944 */ /* 0x002fea0003c00000 */
[----:B------:R-:W-:Y:S01]  /*201d0*/  FADD.FTZ R0, R0, R5 ;  /* 0x0000000500007221 */ /* 0x000fe20000010000 */
[----:B------:R-:W-:Y:S02]  /*201e0*/  MOV R2, R207 ;  /* 0x000000cf00027202 */ /* 0x000fe40000000f00 */
[----:B------:R-:W-:-:S02]  /*201f0*/  MOV R5, 0x2 ;  /* 0x0000000200057802 */ /* 0x000fc40000000f00 */
[----:B------:R-:W-:Y:S02]  /*20200*/  MOV R3, 0x20220 ;  /* 0x0002022000037802 */ /* 0x000fe40000000f00 */
[----:B------:R-:W-:Y:S05]  /*20210*/  CALL.REL.NOINC `($__internal_12_$__cuda_sm70_shflsync_bfly_p) ;  /* 0x00000f4000007944 */ /* 0x000fea0003c00000 */
[----:B------:R-:W-:Y:S01]  /*20220*/  FADD.FTZ R4, R207, R5 ;  /* 0x00000005cf047221 */ /* 0x000fe20000010000 */
[----:B------:R-:W-:Y:S02]  /*20230*/  MOV R5, 0x1 ;  /* 0x0000000100057802 */ /* 0x000fe40000000f00 */
[----:B------:R-:W-:Y:S02]  /*20240*/  MOV R3, 0x20270 ;  /* 0x0002027000037802 */ /* 0x000fe40000000f00 */
[----:B------:R-:W-:Y:S02]  /*20250*/  MOV R2, R4 ;  /* 0x0000000400027202 */ /* 0x000fe40000000f00 */
[----:B------:R-:W-:Y:S05]  /*20260*/  CALL.REL.NOINC `($__internal_12_$__cuda_sm70_shflsync_bfly_p) ;  /* 0x00000ef000007944 */ /* 0x000fea0003c00000 */
[----:B------:R-:W-:Y:S01]  /*20270*/  MOV R3, R5 ;  /* 0x0000000500037202 */ /* 0x000fe20000000f00 */
[----:B------:R-:W-:Y:S05]  /*20280*/  BRA `(.L_x_801) ;  /* 0xffff9d5000007947 */ /* 0x000fea000383ffff */
.L_x_735:
[----:B--234-:R-:W-:Y:S01]  /*20290*/  IMAD.MOV.U32 R9, RZ, RZ, R13 ;  /* 0x000000ffff097224 */ /* 0x01cfe200078e000d */
[----:B------:R-:W-:Y:S01]  /*202a0*/  MOV R5, RZ ;  /* 0x000000ff00057202 */ /* 0x000fe20000000f00 */
[----:B------:R-:W-:Y:S01]  /*202b0*/  IMAD.MOV.U32 R3, RZ, RZ, 0x181f ;  /* 0x0000181fff037424 */ /* 0x000fe200078e00ff */
[----:B------:R-:W-:Y:S02]  /*202c0*/  MOV R2, 0x202e0 ;  /* 0x000202e000027802 */ /* 0x000fe40000000f00 */
[----:B-1----:R-:W-:Y:S05]  /*202d0*/  CALL.REL.NOINC `($__internal_13_$__cuda_sm70_shflsync_idx_p) ;  /* 0x00000ed000007944 */ /* 0x002fea0003c00000 */
[----:B------:R-:W-:Y:S01]  /*202e0*/  MOV R10, R5 ;  /* 0x00000005000a7202 */ /* 0x000fe20000000f00 */
[----:B------:R-:W-:Y:S05]  /*202f0*/  BRA `(.L_x_802) ;  /* 0xffffb87000007947 */ /* 0x000fea000383ffff */
.L_x_736:
[----:B------:R-:W-:Y:S01]  /*20300*/  IMAD.MOV.U32 R9, RZ, RZ, R14 ;  /* 0x000000ffff097224 */ /* 0x000fe200078e000e */
[----:B------:R-:W-:Y:S01]  /*20310*/  MOV R5, RZ ;  /* 0x000000ff00057202 */ /* 0x000fe20000000f00 */
[----:B------:R-:W-:Y:S01]  /*20320*/  IMAD.MOV.U32 R3, RZ, RZ, 0x181f ;  /* 0x0000181fff037424 */ /* 0x000fe200078e00ff */
[----:B------:R-:W-:-:S02]  /*20330*/  MOV R2, 0x20350 ;  /* 0x0002035000027802 */ /* 0x000fc40000000f00 */
[----:B-123--:R-:W-:Y:S05]  /*20340*/  CALL.REL.NOINC `($__internal_13_$__cuda_sm70_shflsync_idx_p) ;  /* 0x00000e6000007944 */ /* 0x00efea0003c00000 */
[----:B------:R-:W-:Y:S01]  /*20350*/  MOV R2, R5 ;  /* 0x0000000500027202 */ /* 0x000fe20000000f00 */
[----:B------:R-:W-:Y:S05]  /*20360*/  BRA `(.L_x_803) ;  /* 0xffffb82000007947 */ /* 0x000fea000383ffff */
.L_x_739:
[----:B--2---:R-:W-:Y:S01]  /*20370*/  IMAD.MOV.U32 R9, RZ, RZ, R13 ;  /* 0x000000ffff097224 */ /* 0x004fe200078e000d */
[----:B------:R-:W-:Y:S01]  /*20380*/  MOV R5, 0x1 ;  /* 0x0000000100057802 */ /* 0x000fe20000000f00 */
[----:B------:R-:W-:Y:S01]  /*20390*/  IMAD.MOV.U32 R3, RZ, RZ, 0x181f ;  /* 0x0000181fff037424 */ /* 0x000fe200078e00ff */
[----:B------:R-:W-:-:S02]  /*203a0*/  MOV R2, 0x203c0 ;  /* 0x000203c000027802 */ /* 0x000fc40000000f00 */
[----:B-1-34-:R-:W-:Y:S05]  /*203b0*/  CALL.REL.NOINC `($__internal_13_$__cuda_sm70_shflsync_idx_p) ;  /* 0x00000df000007944 */ /* 0x01afea0003c00000 */
        /* <DEDUP_REMOVED lines=8> */
.L_x_742:
[----:B--2---:R-:W-:Y:S01]  /*20440*/  IMAD.MOV.U32 R9, RZ, RZ, R13 ;  /* 0x000000ffff097224 */ /* 0x004fe200078e000d */
[----:B------:R-:W-:Y:S01]  /*20450*/  MOV R5, 0x2 ;  /* 0x0000000200057802 */ /* 0x000fe20000000f00 */
[----:B------:R-:W-:Y:S01]  /*20460*/  IMAD.MOV.U32 R3, RZ, RZ, 0x181f ;  /* 0x0000181fff037424 */ /* 0x000fe200078e00ff */
[----:B------:R-:W-:Y:S02]  /*20470*/  MOV R2, 0x20490 ;  /* 0x0002049000027802 */ /* 0x000fe40000000f00 */
[----:B-1-34-:R-:W-:Y:S05]  /*20480*/  CALL.REL.NOINC `($__internal_13_$__cuda_sm70_shflsync_idx_p) ;  /* 0x00000d2000007944 */ /* 0x01afea0003c00000 */
[----:B------:R-:W-:Y:S01]  /*20490*/  MOV R10, R5 ;  /* 0x00000005000a7202 */ /* 0x000fe20000000f00 */
[----:B------:R-:W-:Y:S05]  /*204a0*/  BRA `(.L_x_805) ;  /* 0xffffba3000007947 */ /* 0x000fea000383ffff */
.L_x_743:
[----:B--2---:R-:W-:Y:S01]  /*204b0*/  IMAD.MOV.U32 R9, RZ, RZ, R14 ;  /* 0x000000ffff097224 */ /* 0x004fe200078e000e */
[----:B------:R-:W-:Y:S01]  /*204c0*/  MOV R5, 0x2 ;  /* 0x0000000200057802 */ /* 0x000fe20000000f00 */
[----:B------:R-:W-:Y:S01]  /*204d0*/  IMAD.MOV.U32 R3, RZ, RZ, 0x181f ;  /* 0x0000181fff037424 */ /* 0x000fe200078e00ff */
[----:B------:R-:W-:Y:S02]  /*204e0*/  MOV R2, 0x20500 ;  /* 0x0002050000027802 */ /* 0x000fe40000000f00 */
[----:B-1-34-:R-:W-:Y:S05]  /*204f0*/  CALL.REL.NOINC `($__internal_13_$__cuda_sm70_shflsync_idx_p) ;  /* 0x00000cb000007944 */ /* 0x01afea0003c00000 */
[----:B------:R-:W-:Y:S01]  /*20500*/  MOV R2, R5 ;  /* 0x0000000500027202 */ /* 0x000fe20000000f00 */
[----:B------:R-:W-:Y:S05]  /*20510*/  BRA `(.L_x_806) ;  /* 0xffffb9e000007947 */ /* 0x000fea000383ffff */
.L_x_746:
[----:B---3--:R-:W-:Y:S01]  /*20520*/  IMAD.MOV.U32 R9, RZ, RZ, R13 ;  /* 0x000000ffff097224 */ /* 0x008fe200078e000d */
[----:B------:R-:W-:Y:S01]  /*20530*/  MOV R5, 0x3 ;  /* 0x0000000300057802 */ /* 0x000fe20000000f00 */
[----:B------:R-:W-:Y:S01]  /*20540*/  IMAD.MOV.U32 R3, RZ, RZ, 0x181f ;  /* 0x0000181fff037424 */ /* 0x000fe200078e00ff */
[----:B----4-:R-:W-:-:S02]  /*20550*/  MOV R2, 0x20570 ;  /* 0x0002057000027802 */ /* 0x010fc40000000f00 */
[----:B-12---:R-:W-:Y:S05]  /*20560*/  CALL.REL.NOINC `($__internal_13_$__cuda_sm70_shflsync_idx_p) ;  /* 0x00000c4000007944 */ /* 0x006fea0003c00000 */
        /* <DEDUP_REMOVED lines=8> */
.L_x_748:
[----:B------:R-:W-:Y:S01]  /*205f0*/  IMAD.MOV.U32 R9, RZ, RZ, R16 ;  /* 0x000000ffff097224 */ /* 0x000fe200078e0010 */
[----:B------:R-:W-:Y:S01]  /*20600*/  MOV R5, RZ ;  /* 0x000000ff00057202 */ /* 0x000fe20000000f00 */
[----:B------:R-:W-:Y:S01]  /*20610*/  IMAD.MOV.U32 R3, RZ, RZ, 0x1c1f ;  /* 0x00001c1fff037424 */ /* 0x000fe200078e00ff */
[----:B------:R-:W-:Y:S02]  /*20620*/  MOV R2, 0x20640 ;  /* 0x0002064000027802 */ /* 0x000fe40000000f00 */
[----:B------:R-:W-:Y:S05]  /*20630*/  CALL.REL.NOINC `($__internal_13_$__cuda_sm70_shflsync_idx_p) ;  /* 0x00000b7000007944 */ /* 0x000fea0003c00000 */
[----:B------:R-:W-:Y:S01]  /*20640*/  MOV R4, R5 ;  /* 0x0000000500047202 */ /* 0x000fe20000000f00 */
[----:B------:R-:W-:Y:S05]  /*20650*/  BRA `(.L_x_808) ;  /* 0xffffbd8000007947 */ /* 0x000fea000383ffff */
.L_x_749:
[----:B------:R-:W-:Y:S01]  /*20660*/  IMAD.MOV.U32 R9, RZ, RZ, R17 ;  /* 0x000000ffff097224 */ /* 0x000fe200078e0011 */
[----:B------:R-:W-:Y:S01]  /*20670*/  MOV R5, RZ ;  /* 0x000000ff00057202 */ /* 0x000fe20000000f00 */
[----:B------:R-:W-:Y:S01]  /*20680*/  IMAD.MOV.U32 R3, RZ, RZ, 0x1c1f ;  /* 0x00001c1fff037424 */ /* 0x000fe200078e00ff */
[----:B------:R-:W-:Y:S02]  /*20690*/  MOV R2, 0x206b0 ;  /* 0x000206b000027802 */ /* 0x000fe40000000f00 */
[----:B-12---:R-:W-:Y:S05]  /*206a0*/  CALL.REL.NOINC `($__internal_13_$__cuda_sm70_shflsync_idx_p) ;  /* 0x00000b0000007944 */ /* 0x006fea0003c00000 */
[----:B------:R-:W-:Y:S01]  /*206b0*/  MOV R0, R5 ;  /* 0x0000000500007202 */ /* 0x000fe20000000f00 */
[----:B------:R-:W-:Y:S05]  /*206c0*/  BRA `(.L_x_809) ;  /* 0xffffbd3000007947 */ /* 0x000fea000383ffff */
.L_x_752:
[----:B----4-:R-:W-:Y:S01]  /*206d0*/  IMAD.MOV.U32 R9, RZ, RZ, R16 ;  /* 0x000000ffff097224 */ /* 0x010fe200078e0010 */
[----:B------:R-:W-:Y:S01]  /*206e0*/  MOV R5, 0x1 ;  /* 0x0000000100057802 */ /* 0x000fe20000000f00 */
[----:B------:R-:W-:Y:S01]  /*206f0*/  IMAD.MOV.U32 R3, RZ, RZ, 0x1c1f ;  /* 0x00001c1fff037424 */ /* 0x000fe200078e00ff */
[----:B------:R-:W-:-:S02]  /*20700*/  MOV R2, 0x20720 ;  /* 0x0002072000027802 */ /* 0x000fc40000000f00 */
[----:B-123--:R-:W-:Y:S05]  /*20710*/  CALL.REL.NOINC `($__internal_13_$__cuda_sm70_shflsync_idx_p) ;  /* 0x00000a9000007944 */ /* 0x00efea0003c00000 */
        /* <DEDUP_REMOVED lines=8> */
.L_x_756:
[----:B------:R-:W-:Y:S01]  /*207a0*/  IMAD.MOV.U32 R9, RZ, RZ, R11 ;  /* 0x000000ffff097224 */ /* 0x000fe200078e000b */
[----:B------:R-:W-:Y:S01]  /*207b0*/  MOV R5, RZ ;  /* 0x000000ff00057202 */ /* 0x000fe20000000f00 */
[----:B------:R-:W-:Y:S01]  /*207c0*/  IMAD.MOV.U32 R3, RZ, RZ, 0x181f ;  /* 0x0000181fff037424 */ /* 0x000fe200078e00ff */
[----:B------:R-:W-:Y:S02]  /*207d0*/  MOV R2, 0x207f0 ;  /* 0x000207f000027802 */ /* 0x000fe40000000f00 */
[----:B------:R-:W-:Y:S05]  /*207e0*/  CALL.REL.NOINC `($__internal_13_$__cuda_sm70_shflsync_idx_p) ;  /* 0x000009c000007944 */ /* 0x000fea0003c00000 */
[----:B------:R-:W-:Y:S01]  /*207f0*/  MOV R10, R5 ;  /* 0x00000005000a7202 */ /* 0x000fe20000000f00 */
[----:B------:R-:W-:Y:S05]  /*20800*/  BRA `(.L_x_811) ;  /* 0xffffdb8000007947 */ /* 0x000fea000383ffff */
.L_x_757:
[----:B------:R-:W-:Y:S01]  /*20810*/  IMAD.MOV.U32 R9, RZ, RZ, R14 ;  /* 0x000000ffff097224 */ /* 0x000fe200078e000e */
[----:B------:R-:W-:Y:S01]  /*20820*/  MOV R5, RZ ;  /* 0x000000ff00057202 */ /* 0x000fe20000000f00 */
[----:B------:R-:W-:Y:S01]  /*20830*/  IMAD.MOV.U32 R3, RZ, RZ, 0x181f ;  /* 0x0000181fff037424 */ /* 0x000fe200078e00ff */
[----:B------:R-:W-:Y:S02]  /*20840*/  MOV R2, 0x20860 ;  /* 0x0002086000027802 */ /* 0x000fe40000000f00 */
[----:B-12---:R-:W-:Y:S05]  /*20850*/  CALL.REL.NOINC `($__internal_13_$__cuda_sm70_shflsync_idx_p) ;  /* 0x0000095000007944 */ /* 0x006fea0003c00000 */
[----:B------:R-:W-:Y:S01]  /*20860*/  MOV R2, R5 ;  /* 0x0000000500027202 */ /* 0x000fe20000000f00 */
[----:B------:R-:W-:Y:S05]  /*20870*/  BRA `(.L_x_812) ;  /* 0xffffdb3000007947 */ /* 0x000fea000383ffff */
.L_x_760:
[----:B--2---:R-:W-:Y:S01]  /*20880*/  IMAD.MOV.U32 R9, RZ, RZ, R11 ;  /* 0x000000ffff097224 */ /* 0x004fe200078e000b */
[----:B------:R-:W-:Y:S01]  /*20890*/  MOV R5, 0x1 ;  /* 0x0000000100057802 */ /* 0x000fe20000000f00 */
[----:B------:R-:W-:Y:S01]  /*208a0*/  IMAD.MOV.U32 R3, RZ, RZ, 0x181f ;  /* 0x0000181fff037424 */ /* 0x000fe200078e00ff */
[----:B----4-:R-:W-:-:S02]  /*208b0*/  MOV R2, 0x208d0 ;  /* 0x000208d000027802 */ /* 0x010fc40000000f00 */
[----:B-1-3--:R-:W-:Y:S05]  /*208c0*/  CALL.REL.NOINC `($__internal_13_$__cuda_sm70_shflsync_idx_p) ;  /* 0x000008e000007944 */ /* 0x00afea0003c00000 */
        /* <DEDUP_REMOVED lines=8> */
.L_x_763:
[----:B-1----:R-:W-:Y:S01]  /*20950*/  IMAD.MOV.U32 R9, RZ, RZ, R11 ;  /* 0x000000ffff097224 */ /* 0x002fe200078e000b */
[----:B------:R-:W-:Y:S01]  /*20960*/  MOV R5, 0x2 ;  /* 0x0000000200057802 */ /* 0x000fe20000000f00 */
[----:B------:R-:W-:Y:S01]  /*20970*/  IMAD.MOV.U32 R3, RZ, RZ, 0x181f ;  /* 0x0000181fff037424 */ /* 0x000fe200078e00ff */
[----:B----4-:R-:W-:Y:S02]  /*20980*/  MOV R2, 0x209a0 ;  /* 0x000209a000027802 */ /* 0x010fe40000000f00 */
[----:B--23--:R-:W-:Y:S05]  /*20990*/  CALL.REL.NOINC `($__internal_13_$__cuda_sm70_shflsync_idx_p) ;  /* 0x0000081000007944 */ /* 0x00cfea0003c00000 */
[----:B------:R-:W-:Y:S01]  /*209a0*/  MOV R10, R5 ;  /* 0x00000005000a7202 */ /* 0x000fe20000000f00 */
[----:B------:R-:W-:Y:S05]  /*209b0*/  BRA `(.L_x_814) ;  /* 0xffffdd5000007947 */ /* 0x000fea000383ffff */
.L_x_764:
[----:B------:R-:W-:Y:S01]  /*209c0*/  IMAD.MOV.U32 R9, RZ, RZ, R14 ;  /* 0x000000ffff097224 */ /* 0x000fe200078e000e */
[----:B------:R-:W-:Y:S01]  /*209d0*/  MOV R5, 0x2 ;  /* 0x0000000200057802 */ /* 0x000fe20000000f00 */
[----:B------:R-:W-:Y:S01]  /*209e0*/  IMAD.MOV.U32 R3, RZ, RZ, 0x181f ;  /* 0x0000181fff037424 */ /* 0x000fe200078e00ff */
[----:B----4-:R-:W-:Y:S02]  /*209f0*/  MOV R2, 0x20a10 ;  /* 0x00020a1000027802 */ /* 0x010fe40000000f00 */
[----:B-123--:R-:W-:Y:S05]  /*20a00*/  CALL.REL.NOINC `($__internal_13_$__cuda_sm70_shflsync_idx_p) ;  /* 0x000007a000007944 */ /* 0x00efea0003c00000 */
[----:B------:R-:W-:Y:S01]  /*20a10*/  MOV R2, R5 ;  /* 0x0000000500027202 */ /* 0x000fe20000000f00 */
[----:B------:R-:W-:Y:S05]  /*20a20*/  BRA `(.L_x_815) ;  /* 0xffffdd0000007947 */ /* 0x000fea000383ffff */
.L_x_767:
[----:B-1----:R-:W-:Y:S01]  /*20a30*/  IMAD.MOV.U32 R9, RZ, RZ, R11 ;  /* 0x000000ffff097224 */ /* 0x002fe200078e000b */
[----:B------:R-:W-:Y:S01]  /*20a40*/  MOV R5, 0x3 ;  /* 0x0000000300057802 */ /* 0x000fe20000000f00 */
[----:B------:R-:W-:Y:S01]  /*20a50*/  IMAD.MOV.U32 R3, RZ, RZ, 0x181f ;  /* 0x0000181fff037424 */ /* 0x000fe200078e00ff */
[----:B------:R-:W-:-:S02]  /*20a60*/  MOV R2, 0x20a80 ;  /* 0x00020a8000027802 */ /* 0x000fc40000000f00 */
[----:B--234-:R-:W-:Y:S05]  /*20a70*/  CALL.REL.NOINC `($__internal_13_$__cuda_sm70_shflsync_idx_p) ;  /* 0x0000073000007944 */ /* 0x01cfea0003c00000 */
        /* <DEDUP_REMOVED lines=8> */
.L_x_769:
[----:B------:R-:W-:Y:S01]  /*20b00*/  IMAD.MOV.U32 R9, RZ, RZ, R110 ;  /* 0x000000ffff097224 */ /* 0x000fe200078e006e */
[----:B------:R-:W-:Y:S01]  /*20b10*/  MOV R5, RZ ;  /* 0x000000ff00057202 */ /* 0x000fe20000000f00 */
[----:B------:R-:W-:Y:S01]  /*20b20*/  IMAD.MOV.U32 R3, RZ, RZ, 0x1f ;  /* 0x0000001fff037424 */ /* 0x000fe200078e00ff */
[----:B------:R-:W-:Y:S02]  /*20b30*/  MOV R2, 0x20b50 ;  /* 0x00020b5000027802 */ /* 0x000fe40000000f00 */
[----:B-1----:R-:W-:Y:S05]  /*20b40*/  CALL.REL.NOINC `($__internal_13_$__cuda_sm70_shflsync_idx_p) ;  /* 0x0000066000007944 */ /* 0x002fea0003c00000 */
[----:B------:R-:W-:Y:S01]  /*20b50*/  MOV R10, R5 ;  /* 0x00000005000a7202 */ /* 0x000fe20000000f00 */
[----:B------:R-:W-:Y:S05]  /*20b60*/  BRA `(.L_x_817) ;  /* 0xffffdf5000007947 */ /* 0x000fea000383ffff */
.L_x_770:
[----:B------:R-:W-:Y:S01]  /*20b70*/  IMAD.MOV.U32 R9, RZ, RZ, R110 ;  /* 0x000000ffff097224 */ /* 0x000fe200078e006e */
[----:B------:R-:W-:Y:S01]  /*20b80*/  MOV R5, 0x1 ;  /* 0x0000000100057802 */ /* 0x000fe20000000f00 */
[----:B------:R-:W-:Y:S01]  /*20b90*/  IMAD.MOV.U32 R3, RZ, RZ, 0x1f ;  /* 0x0000001fff037424 */ /* 0x000fe200078e00ff */
[----:B------:R-:W-:Y:S02]  /*20ba0*/  MOV R2, 0x20bc0 ;  /* 0x00020bc000027802 */ /* 0x000fe40000000f00 */
[----:B-123--:R-:W-:Y:S05]  /*20bb0*/  CALL.REL.NOINC `($__internal_13_$__cuda_sm70_shflsync_idx_p) ;  /* 0x000005f000007944 */ /* 0x00efea0003c00000 */
[----:B------:R-:W-:Y:S01]  /*20bc0*/  MOV R8, R5 ;  /* 0x0000000500087202 */ /* 0x000fe20000000f00 */
[----:B------:R-:W-:Y:S05]  /*20bd0*/  BRA `(.L_x_818) ;  /* 0xffffdf0000007947 */ /* 0x000fea000383ffff */
.L_x_771:
[----:B------:R-:W-:Y:S02]  /*20be0*/  MOV R2, 0x1 ;  /* 0x0000000100027802 */ /* 0x000fe40000000f00 */
[----:B------:R-:W-:-:S02]  /*20bf0*/  MOV R3, 0x20c10 ;  /* 0x00020c1000037802 */ /* 0x000fc40000000f00 */
[----:B--234-:R-:W-:Y:S05]  /*20c00*/  CALL.REL.NOINC `($__internal_14_$__cuda_sm70_shflsync_up_p) ;  /* 0x000005f000007944 */ /* 0x01cfea0003c00000 */
[----:B------:R-:W-:Y:S05]  /*20c10*/  BRA `(.L_x_819) ;  /* 0xffffdfe000007947 */ /* 0x000fea000383ffff */
.L_x_772:
[----:B------:R-:W-:Y:S02]  /*20c20*/  MOV R2, 0x2 ;  /* 0x0000000200027802 */ /* 0x000fe40000000f00 */
[----:B------:R-:W-:-:S02]  /*20c30*/  MOV R3, 0x20c50 ;  /* 0x00020c5000037802 */ /* 0x000fc40000000f00 */
[----:B--23--:R-:W-:Y:S05]  /*20c40*/  CALL.REL.NOINC `($__internal_14_$__cuda_sm70_shflsync_up_p) ;  /* 0x000005b000007944 */ /* 0x00cfea0003c00000 */
[----:B------:R-:W-:Y:S01]  /*20c50*/  SEL R3, R4, RZ, P1 ;  /* 0x000000ff04037207 */ /* 0x000fe20000800000 */
[----:B------:R-:W-:-:S04]  /*20c60*/  IMAD.MOV.U32 R2, RZ, RZ, 0x4 ;  /* 0x00000004ff027424 */ /* 0x000fc800078e00ff */
[----:B------:R-:W-:Y:S01]  /*20c70*/  IMAD.IADD R0, R0, 0x1, R3 ;  /* 0x0000000100007824 */ /* 0x000fe200078e0203 */
[----:B------:R-:W-:Y:S02]  /*20c80*/  MOV R3, 0x20ca0 ;  /* 0x00020ca000037802 */ /* 0x000fe40000000f00 */
        /* <DEDUP_REMOVED lines=20> */
.L_x_776:
[----:B------:R-:W-:Y:S02]  /*20dd0*/  MOV R2, 0x1 ;  /* 0x0000000100027802 */ /* 0x000fe40000000f00 */
[----:B------:R-:W-:Y:S02]  /*20de0*/  MOV R3, 0x20e00 ;  /* 0x00020e0000037802 */ /* 0x000fe40000000f00 */
[----:B------:R-:W-:Y:S05]  /*20df0*/  CALL.REL.NOINC `($__internal_14_$__cuda_sm70_shflsync_up_p) ;  /* 0x0000040000007944 */ /* 0x000fea0003c00000 */
[----:B------:R-:W-:Y:S01]  /*20e00*/  MOV R2, R4 ;  /* 0x0000000400027202 */ /* 0x000fe20000000f00 */
[----:B------:R-:W-:Y:S05]  /*20e10*/  BRA `(.L_x_821) ;  /* 0xffffe03000007947 */ /* 0x000fea000383ffff */
.L_x_777:
[----:B------:R-:W-:Y:S02]  /*20e20*/  MOV R2, 0x2 ;  /* 0x0000000200027802 */ /* 0x000fe40000000f00 */
        /* <DEDUP_REMOVED lines=26> */
.L_x_779:
[----:B------:R-:W-:Y:S02]  /*20fd0*/  SEL R0, RZ, 0x1, P0 ;  /* 0x00000001ff007807 */ /* 0x000fe40000000000 */
[----:B------:R-:W-:Y:S02]  /*20fe0*/  MOV R2, 0x21000 ;  /* 0x0002100000027802 */ /* 0x000fe40000000f00 */
[----:B-1----:R-:W-:Y:S05]  /*20ff0*/  CALL.REL.NOINC `($__internal_15_$__cuda_sm70_votesync_ballot) ;  /* 0x0000027000007944 */ /* 0x002fea0003c00000 */
[----:B------:R-:W-:Y:S01]  /*21000*/  MOV R11, R0 ;  /* 0x00000000000b7202 */ /* 0x000fe20000000f00 */
[----:B------:R-:W-:Y:S05]  /*21010*/  BRA `(.L_x_823) ;  /* 0xffffdfc000007947 */ /* 0x000fea000383ffff */
.L_x_780:
[----:B------:R-:W-:Y:S01]  /*21020*/  IMAD.MOV.U32 R9, RZ, RZ, R6 ;  /* 0x000000ffff097224 */ /* 0x000fe200078e0006 */
[----:B------:R-:W-:Y:S01]  /*21030*/  MOV R5, R0 ;  /* 0x0000000000057202 */ /* 0x000fe20000000f00 */
[----:B------:R-:W-:Y:S01]  /*21040*/  IMAD.MOV.U32 R3, RZ, RZ, 0x1f ;  /* 0x0000001fff037424 */ /* 0x000fe200078e00ff */
[----:B------:R-:W-:Y:S02]  /*21050*/  MOV R2, 0x21070 ;  /* 0x0002107000027802 */ /* 0x000fe40000000f00 */
[----:B-1----:R-:W-:Y:S05]  /*21060*/  CALL.REL.NOINC `($__internal_13_$__cuda_sm70_shflsync_idx_p) ;  /* 0x0000014000007944 */ /* 0x002fea0003c00000 */
[----:B------:R-:W-:Y:S01]  /*21070*/  IMAD.MOV.U32 R8, RZ, RZ, R5 ;  /* 0x000000ffff087224 */ /* 0x000fe200078e0005 */
[----:B------:R-:W-:Y:S01]  /*21080*/  MOV R5, R0 ;  /* 0x0000000000057202 */ /* 0x000fe20000000f00 */
[----:B------:R-:W-:Y:S01]  /*21090*/  IMAD.MOV.U32 R9, RZ, RZ, R7 ;  /* 0x000000ffff097224 */ /* 0x000fe200078e0007 */
[----:B------:R-:W-:-:S02]  /*210a0*/  MOV R3, 0x1f ;  /* 0x0000001f00037802 */ /* 0x000fc40000000f00 */
[----:B------:R-:W-:Y:S02]  /*210b0*/  MOV R2, 0x210d0 ;  /* 0x000210d000027802 */ /* 0x000fe40000000f00 */
[----:B------:R-:W-:Y:S05]  /*210c0*/  CALL.REL.NOINC `($__internal_13_$__cuda_sm70_shflsync_idx_p) ;  /* 0x000000e000007944 */ /* 0x000fea0003c00000 */
[----:B------:R-:W-:Y:S01]  /*210d0*/  MOV R7, R5 ;  /* 0x0000000500077202 */ /* 0x000fe20000000f00 */
[----:B------:R-:W-:Y:S05]  /*210e0*/  BRA `(.L_x_824) ;  /* 0xffffdf4000007947 */ /* 0x000fea000383ffff */
.L_x_783:
[----:B------:R-:W-:Y:S01]  /*210f0*/  IMAD.MOV.U32 R9, RZ, RZ, R4 ;  /* 0x000000ffff097224 */ /* 0x000fe200078e0004 */
[----:B------:R-:W-:Y:S01]  /*21100*/  MOV R5, R0 ;  /* 0x0000000000057202 */ /* 0x000fe20000000f00 */
[----:B------:R-:W-:Y:S01]  /*21110*/  IMAD.MOV.U32 R3, RZ, RZ, 0x1f ;  /* 0x0000001fff037424 */ /* 0x000fe200078e00ff */
[----:B------:R-:W-:Y:S02]  /*21120*/  MOV R2, 0x21140 ;  /* 0x0002114000027802 */ /* 0x000fe40000000f00 */
[----:B-1-34-:R-:W-:Y:S05]  /*21130*/  CALL.REL.NOINC `($__internal_13_$__cuda_sm70_shflsync_idx_p) ;  /* 0x0000007000007944 */ /* 0x01afea0003c00000 */
[----:B------:R-:W-:Y:S01]  /*21140*/  MOV R13, R5 ;  /* 0x00000005000d7202 */ /* 0x000fe20000000f00 */
[----:B------:R-:W-:Y:S05]  /*21150*/  BRA `(.L_x_782) ;  /* 0xffffdf3000007947 */ /* 0x000fea000383ffff */
        .weak           $__internal_12_$__cuda_sm70_shflsync_bfly_p
        .type           $__internal_12_$__cuda_sm70_shflsync_bfly_p,@function
        .size           $__internal_12_$__cuda_sm70_shflsync_bfly_p,($__internal_13_$__cuda_sm70_shflsync_idx_p - $__internal_12_$__cuda_sm70_shflsync_bfly_p)
$__internal_12_$__cuda_sm70_shflsync_bfly_p:
[----:B------:R-:W-:Y:S04]  /*21160*/  WARPSYNC R6 ;  /* 0x0000000600007348 */ /* 0x000fe80003800000 */
[----:B------:R1:W2:Y:S02]  /*21170*/  SHFL.BFLY PT, R5, R2, R5, R7 ;  /* 0x0c00000502057389 */ /* 0x0002a400000e0007 */
[----:B-1----:R-:W-:-:S02]  /*21180*/  MOV R2, R3 ;  /* 0x0000000300027202 */ /* 0x002fc40000000f00 */
[----:B------:R-:W-:-:S04]  /*21190*/  MOV R3, 0x0 ;  /* 0x0000000000037802 */ /* 0x000fc80000000f00 */
[----:B--2---:R-:W-:Y:S05]  /*211a0*/  RET.REL.NODEC R2 `(_ZN7cutlass13device_kernelIN5flash19enable_sm80_to_sm89INS1_16FlashAttnFwdSm80INS1_25CollectiveMainloopFwdSm80ILi8ELi1ELb0EN4cute5tupleIJNS5_1CILi128EEENS7_ILi32EEENS7_ILi256EEEEEELi256ENS_10bfloat16_tEfNS_4arch4Sm80ELb0ELb1ELb1ELb1ELb0ELb1ELb1ELb1EEENS1_21CollectiveEpilogueFwdINS6_IJS8_SA_S9_EEENS6_IJNS7_ILi1EEESI_SI_EEESC_SE_Li256ELb1ELb1ELb1ELb0EEENS1_36VarlenDynamicPersistentTileSchedulerILi128ELi32ELi256ELi256ELb1ELb1ELb0ELb1ELb0ELb1EEEEEEEEEvNT_6ParamsE) ;  /* 0xfffdee5002007950 */ /* 0x004fea0003c3ffff */
        .weak           $__internal_13_$__cuda_sm70_shflsync_idx_p
        .type           $__internal_13_$__cuda_sm70_shflsync_idx_p,@function
        .size           $__internal_13_$__cuda_sm70_shflsync_idx_p,($__internal_14_$__cuda_sm70_shflsync_up_p - $__internal_13_$__cuda_sm70_shflsync_idx_p)
$__internal_13_$__cuda_sm70_shflsync_idx_p:
[----:B------:R-:W-:-:S04]  /*211b0*/  MOV R119, 0xffffffff ;  /* 0xffffffff00777802 */ /* 0x000fc80000000f00 */
[----:B------:R-:W-:Y:S04]  /*211c0*/  WARPSYNC R119 ;  /* 0x0000007700007348 */ /* 0x000fe80003800000 */
[----:B------:R1:W2:Y:S02]  /*211d0*/  SHFL.IDX PT, R5, R9, R5, R3 ;  /* 0x0000000509057389 */ /* 0x0002a400000e0003 */
[----:B-1----:R-:W-:-:S04]  /*211e0*/  MOV R3, 0x0 ;  /* 0x0000000000037802 */ /* 0x002fc80000000f00 */
[----:B--2---:R-:W-:Y:S05]  /*211f0*/  RET.REL.NODEC R2 `(_ZN7cutlass13device_kernelIN5flash19enable_sm80_to_sm89INS1_16FlashAttnFwdSm80INS1_25CollectiveMainloopFwdSm80ILi8ELi1ELb0EN4cute5tupleIJNS5_1CILi128EEENS7_ILi32EEENS7_ILi256EEEEEELi256ENS_10bfloat16_tEfNS_4arch4Sm80ELb0ELb1ELb1ELb1ELb0ELb1ELb1ELb1EEENS1_21CollectiveEpilogueFwdINS6_IJS8_SA_S9_EEENS6_IJNS7_ILi1EEESI_SI_EEESC_SE_Li256ELb1ELb1ELb1ELb0EEENS1_36VarlenDynamicPersistentTileSchedulerILi128ELi32ELi256ELi256ELb1ELb1ELb0ELb1ELb0ELb1EEEEEEEEEvNT_6ParamsE) ;  /* 0xfffdee0002007950 */ /* 0x004fea0003c3ffff */
        .weak           $__internal_14_$__cuda_sm70_shflsync_up_p
        .type           $__internal_14_$__cuda_sm70_shflsync_up_p,@function
        .size           $__internal_14_$__cuda_sm70_shflsync_up_p,($__internal_15_$__cuda_sm70_votesync_ballot - $__internal_14_$__cuda_sm70_shflsync_up_p)
$__internal_14_$__cuda_sm70_shflsync_up_p:
[----:B------:R-:W-:Y:S02]  /*21200*/  IMAD.MOV.U32 R4, RZ, RZ, RZ ;  /* 0x000000ffff047224 */ /* 0x000fe400078e00ff */
[----:B------:R-:W-:-:S04]  /*21210*/  IMAD.MOV.U32 R9, RZ, RZ, -0x1 ;  /* 0xffffffffff097424 */ /* 0x000fc800078e00ff */
[----:B------:R-:W-:Y:S04]  /*21220*/  WARPSYNC R9 ;  /* 0x0000000900007348 */ /* 0x000fe80003800000 */
[----:B------:R1:W2:Y:S02]  /*21230*/  SHFL.UP PT, R4, R0, R2, R4 ;  /* 0x0400000200047389 */ /* 0x0002a400000e0004 */
[----:B-1----:R-:W-:Y:S02]  /*21240*/  MOV R2, R3 ;  /* 0x0000000300027202 */ /* 0x002fe40000000f00 */
[----:B------:R-:W-:-:S04]  /*21250*/  MOV R3, 0x0 ;  /* 0x0000000000037802 */ /* 0x000fc80000000f00 */
[----:B--2---:R-:W-:Y:S05]  /*21260*/  RET.REL.NODEC R2 `(_ZN7cutlass13device_kernelIN5flash19enable_sm80_to_sm89INS1_16FlashAttnFwdSm80INS1_25CollectiveMainloopFwdSm80ILi8ELi1ELb0EN4cute5tupleIJNS5_1CILi128EEENS7_ILi32EEENS7_ILi256EEEEEELi256ENS_10bfloat16_tEfNS_4arch4Sm80ELb0ELb1ELb1ELb1ELb0ELb1ELb1ELb1EEENS1_21CollectiveEpilogueFwdINS6_IJS8_SA_S9_EEENS6_IJNS7_ILi1EEESI_SI_EEESC_SE_Li256ELb1ELb1ELb1ELb0EEENS1_36VarlenDynamicPersistentTileSchedulerILi128ELi32ELi256ELi256ELb1ELb1ELb0ELb1ELb0ELb1EEEEEEEEEvNT_6ParamsE) ;  /* 0xfffded9002007950 */ /* 0x004fea0003c3ffff */
        .weak           $__internal_15_$__cuda_sm70_votesync_ballot
        .type           $__internal_15_$__cuda_sm70_votesync_ballot,@function
        .size           $__internal_15_$__cuda_sm70_votesync_ballot,(.L_x_5185 - $__internal_15_$__cuda_sm70_votesync_ballot)
$__internal_15_$__cuda_sm70_votesync_ballot:
[----:B------:R-:W-:Y:S01]  /*21270*/  ISETP.NE.U32.AND P0, PT, R0, 0x1, PT ;  /* 0x000000010000780c */ /* 0x000fe20003f05070 */
[----:B------:R-:W-:-:S04]  /*21280*/  IMAD.MOV.U32 R3, RZ, RZ, -0x1 ;  /* 0xffffffffff037424 */ /* 0x000fc800078e00ff */
[----:B------:R-:W-:Y:S08]  /*21290*/  WARPSYNC R3 ;  /* 0x0000000300007348 */ /* 0x000ff00003800000 */
[----:B------:R-:W-:-:S04]  /*212a0*/  VOTE.ANY R0, PT, !P0 ;  /* 0x0000000000007806 */ /* 0x000fc800040e0100 */
[----:B------:R-:W-:Y:S01]  /*212b0*/  LOP3.LUT R0, R0, R3, RZ, 0xc0, !PT ;  /* 0x0000000300007212 */ /* 0x000fe200078ec0ff */
[----:B------:R-:W-:-:S04]  /*212c0*/  IMAD.MOV.U32 R3, RZ, RZ, 0x0 ;  /* 0x00000000ff037424 */ /* 0x000fc800078e00ff */
[----:B------:R-:W-:Y:S05]  /*212d0*/  RET.REL.NODEC R2 `(_ZN7cutlass13device_kernelIN5flash19enable_sm80_to_sm89INS1_16FlashAttnFwdSm80INS1_25CollectiveMainloopFwdSm80ILi8ELi1ELb0EN4cute5tupleIJNS5_1CILi128EEENS7_ILi32EEENS7_ILi256EEEEEELi256ENS_10bfloat16_tEfNS_4arch4Sm80ELb0ELb1ELb1ELb1ELb0ELb1ELb1ELb1EEENS1_21CollectiveEpilogueFwdINS6_IJS8_SA_S9_EEENS6_IJNS7_ILi1EEESI_SI_EEESC_SE_Li256ELb1ELb1ELb1ELb0EEENS1_36VarlenDynamicPersistentTileSchedulerILi128ELi32ELi256ELi256ELb1ELb1ELb0ELb1ELb0ELb1EEEEEEEEEvNT_6ParamsE) ;  /* 0xfffded2002007950 */ /* 0x000fea0003c3ffff */
.L_x_825:
        /* <DEDUP_REMOVED lines=10> */
.L_x_5185:


//--------------------- .text._ZN7cutlass13device_kernelIN5flash19enable_sm80_to_sm89INS1_16FlashAttnFwdSm80INS1_25CollectiveMainloopFwdSm80ILi8ELi1ELb1EN4cute5tupleIJNS5_1CILi128EEENS7_ILi64EEENS7_ILi256EEEEEELi256ENS_10bfloat16_tEfNS_4arch4Sm80ELb1ELb0ELb1ELb0ELb0ELb0ELb1ELb1EEENS1_21CollectiveEpilogueFwdINS6_IJS8_SA_S9_EEENS6_IJNS7_ILi1EEESI_SI_EEESC_SE_Li256ELb0ELb1ELb1ELb0EEENS1_30DynamicPersistentTileSchedulerILi256ELi256ELb1ELb1ELb0EEEEEEEEEvNT_6ParamsE --------------------------
	.section	.text._ZN7cutlass13device_kernelIN5flash19enable_sm80_to_sm89INS1_16FlashAttnFwdSm80INS1_25CollectiveMainloopFwdSm80ILi8ELi1ELb1EN4cute5tupleIJNS5_1CILi128EEENS7_ILi64EEENS7_ILi256EEEEEELi256ENS_10bfloat16_tEfNS_4arch4Sm80ELb1ELb0ELb1ELb0ELb0ELb0ELb1ELb1EEENS1_21CollectiveEpilogueFwdINS6_IJS8_SA_S9_EEENS6_IJNS7_ILi1EEESI_SI_EEESC_SE_Li256ELb0ELb1ELb1ELb0EEENS1_30DynamicPersistentTileSchedulerILi256ELi256ELb1ELb1ELb0EEEEEEEEEvNT_6ParamsE,"ax",@progbits
	.sectioninfo	@"SHI_REGISTERS=255"
	.align	128
.text._ZN7cutlass13device_kernelIN5flash19enable_sm80_to_sm89INS1_16FlashAttnFwdSm80INS1_25CollectiveMainloopFwdSm80ILi8ELi1ELb1EN4cute5tupleIJNS5_1CILi128EEENS7_ILi64EEENS7_ILi256EEEEEELi256ENS_10bfloat16_tEfNS_4arch4Sm80ELb1ELb0ELb1ELb0ELb0ELb0ELb1ELb1EEENS1_21CollectiveEpilogueFwdINS6_IJS8_SA_S9_EEENS6_IJNS7_ILi1EEESI_SI_EEESC_SE_Li256ELb0ELb1ELb1ELb0EEENS1_30DynamicPersistentTileSchedulerILi256ELi256ELb1ELb1ELb0EEEEEEEEEvNT_6ParamsE:
        .type           _ZN7cutlass13device_kernelIN5flash19enable_sm80_to_sm89INS1_16FlashAttnFwdSm80INS1_25CollectiveMainloopFwdSm80ILi8ELi1ELb1EN4cute5tupleIJNS5_1CILi128EEENS7_ILi64EEENS7_ILi256EEEEEELi256ENS_10bfloat16_tEfNS_4arch4Sm80ELb1ELb0ELb1ELb0ELb0ELb0ELb1ELb1EEENS1_21CollectiveEpilogueFwdINS6_IJS8_SA_S9_EEENS6_IJNS7_ILi1EEESI_SI_EEESC_SE_Li256ELb0ELb1ELb1ELb0EEENS1_30DynamicPersistentTileSchedulerILi256ELi256ELb1ELb1ELb0EEEEEEEEEvNT_6ParamsE,@function
        .size           _ZN7cutlass13device_kernelIN5flash19enable_sm80_to_sm89INS1_16FlashAttnFwdSm80INS1_25CollectiveMainloopFwdSm80ILi8ELi1ELb1EN4cute5tupleIJNS5_1CILi128EEENS7_ILi64EEENS7_ILi256EEEEEELi256ENS_10bfloat16_tEfNS_4arch4Sm80ELb1ELb0ELb1ELb0ELb0ELb0ELb1ELb1EEENS1_21CollectiveEpilogueFwdINS6_IJS8_SA_S9_EEENS6_IJNS7_ILi1EEESI_SI_EEESC_SE_Li256ELb0ELb1ELb1ELb0EEENS1_30DynamicPersistentTileSchedulerILi256ELi256ELb1ELb1ELb0EEEEEEEEEvNT_6ParamsE,(.L_x_5190 - _ZN7cutlass13device_kernelIN5flash19enable_sm80_to_sm89INS1_16FlashAttnFwdSm80INS1_25CollectiveMainloopFwdSm80ILi8ELi1ELb1EN4cute5tupleIJNS5_1CILi128EEENS7_ILi64EEENS7_ILi256EEEEEELi256ENS_10bfloat16_tEfNS_4arch4Sm80ELb1ELb0ELb1ELb0ELb0ELb0ELb1ELb1EEENS1_21CollectiveEpilogueFwdINS6_IJS8_SA_S9_EEENS6_IJNS7_ILi1EEESI_SI_EEESC_SE_Li256ELb0ELb1ELb1ELb0EEENS1_30DynamicPersistentTileSchedulerILi256ELi256ELb1ELb1ELb0EEEEEEEEEvNT_6ParamsE)
        .other          _ZN7cutlass13device_kernelIN5flash19enable_sm80_to_sm89INS1_16FlashAttnFwdSm80INS1_25CollectiveMainloopFwdSm80ILi8ELi1ELb1EN4cute5tupleIJNS5_1CILi128EEENS7_ILi64EEENS7_ILi256EEEEEELi256ENS_10bfloat16_tEfNS_4arch4Sm80ELb1ELb0ELb1ELb0ELb0ELb0ELb1ELb1EEENS1_21CollectiveEpilogueFwdINS6_IJS8_SA_S9_EEENS6_IJNS7_ILi1EEESI_SI_EEESC_SE_Li256ELb0ELb1ELb1ELb0EEENS1_30DynamicPersistentTileSchedulerILi256ELi256ELb1ELb1ELb0EEEEEEEEEvNT_6ParamsE,@"STO_CUDA_ENTRY STV_DEFAULT"
_ZN7cutlass13device_kernelIN5flash19enable_sm80_to_sm89INS1_16FlashAttnFwdSm80INS1_25CollectiveMainloopFwdSm80ILi8ELi1ELb1EN4cute5tupleIJNS5_1CILi128EEENS7_ILi64EEENS7_ILi256EEEEEELi256ENS_10bfloat16_tEfNS_4arch4Sm80ELb1ELb0ELb1ELb0ELb0ELb0ELb1ELb1EEENS1_21CollectiveEpilogueFwdINS6_IJS8_SA_S9_EEENS6_IJNS7_ILi1EEESI_SI_EEESC_SE_Li256ELb0ELb1ELb1ELb0EEENS1_30DynamicPersistentTileSchedulerILi256ELi256ELb1ELb1ELb0EEEEEEEEEvNT_6ParamsE:
[----:B------:R-:W-:-:S03]  /*0000*/  MOV R1, c[0x0][0x28] ;  /* 0x00000a0000017a02 */ /* 0x000fc60000000f00 */
[----:B------:R-:W1:Y:S01]  /*0010*/  S2R R14, SR_TID.X ;  /* 0x00000000000e7919 */ /* 0x000e620000002100 */
[----:B------:R-:W-:-:S03]  /*0020*/  IADD3 R1, R1, -0x150, RZ ;  /* 0xfffffeb001017810 */ /* 0x000fc60007ffe0ff */
[----:B------:R-:W2:Y:S01]  /*0030*/  S2R R13, SR_CTAID.X ;  /* 0x00000000000d7919 */ /* 0x000ea20000002500 */
[----:B-1----:R-:W-:-:S05]  /*0040*/  SHF.R.U32.HI R2, RZ, 0x5, R14 ;  /* 0x00000005ff027819 */ /* 0x002fca000001160e */
[----:B------:R-:W1:Y:S02]  /*0050*/  SHFL.IDX PT, R0, R2, RZ, 0x1f ;  /* 0x00001fff02007589 */ /* 0x000e6400000e0000 */
[----:B-1----:R-:W-:Y:S02]  /*0060*/  ISETP.GE.AND P0, PT, R0, 0x1, PT ;  /* 0x000000010000780c */ /* 0x002fe40003f06270 */
[----:B------:R1:W-:Y:S11]  /*0070*/  STL [R1+0xfc], R0 ;  /* 0x0000fc0001007387 */ /* 0x0003f60000100800 */
[----:B------:R-:W-:Y:S06]  /*0080*/  @P0 BAR.ARV 0x4, 0x100 ;  /* 0x0104000000000b1d */ /* 0x000fec0000002000 */
[----:B--2---:R-:W-:-:S13]  /*0090*/  ISETP.GE.AND P0, PT, R13, c[0x0][0x538], PT ;  /* 0x00014e000d007a0c */ /* 0x004fda0003f06270 */
[----:B------:R-:W-:Y:S05]  /*00a0*/  @P0 EXIT ;  /* 0x000000000000094d */ /* 0x000fea0003800000 */
[----:B-1----:R-:W-:Y:S01]  /*00b0*/  SHF.R.S32.HI R11, RZ, 0x1f, R14 ;  /* 0x0000001fff0b7819 */ /* 0x002fe2000001140e */
[----:B------:R-:W-:-:S03]  /*00c0*/  ULDC.64 UR6, c[0x0][0x118] ;  /* 0x0000460000067ab9 */ /* 0x000fc60000000a00 */
[CC--:B------:R-:W-:Y:S02]  /*00d0*/  LEA.HI R2, R11.reuse, R14.reuse, RZ, 0x4 ;  /* 0x0000000e0b027211 */ /* 0x0c0fe400078f20ff */
[CC--:B------:R-:W-:Y:S02]  /*00e0*/  LEA.HI R0, R11.reuse, R14.reuse, RZ, 0x2 ;  /* 0x0000000e0b007211 */ /* 0x0c0fe400078f10ff */
[----:B------:R-:W-:Y:S02]  /*00f0*/  SHF.R.S32.HI R3, RZ, 0x4, R2 ;  /* 0x00000004ff037819 */ /* 0x000fe40000011402 */
[----:B------:R-:W-:Y:S02]  /*0100*/  LEA.HI R10, R11, R14, RZ, 0x3 ;  /* 0x0000000e0b0a7211 */ /* 0x000fe400078f18ff */
[----:B------:R-:W-:Y:S02]  /*0110*/  LOP3.LUT R4, R0, 0xfffffffc, RZ, 0xc0, !PT ;  /* 0xfffffffc00047812 */ /* 0x000fe400078ec0ff */
[----:B------:R-:W-:-:S02]  /*0120*/  LOP3.LUT R0, R2, 0xfffffff0, RZ, 0xc0, !PT ;  /* 0xfffffff002007812 */ /* 0x000fc400078ec0ff */
[----:B------:R-:W-:Y:S01]  /*0130*/  LEA.HI R2, R2, R3, RZ, 0x1 ;  /* 0x0000000302027211 */ /* 0x000fe200078f08ff */
[C---:B------:R-:W-:Y:S01]  /*0140*/  IMAD.IADD R4, R14.reuse, 0x1, -R4 ;  /* 0x000000010e047824 */ /* 0x040fe200078e0a04 */
[----:B------:R-:W-:Y:S01]  /*0150*/  SHF.R.S32.HI R18, RZ, 0x3, R10 ;  /* 0x00000003ff127819 */ /* 0x000fe2000001140a */
[----:B------:R-:W-:Y:S01]  /*0160*/  IMAD.IADD R5, R14, 0x1, -R0 ;  /* 0x000000010e057824 */ /* 0x000fe200078e0a00 */
[----:B------:R-:W-:Y:S02]  /*0170*/  LOP3.LUT R6, R10, 0xfffffff8, RZ, 0xc0, !PT ;  /* 0xfffffff80a067812 */ /* 0x000fe400078ec0ff */
[----:B------:R-:W-:Y:S01]  /*0180*/  LOP3.LUT R0, R2, 0xfffffffe, RZ, 0xc0, !PT ;  /* 0xfffffffe02007812 */ /* 0x000fe200078ec0ff */
[----:B------:R-:W-:Y:S02]  /*0190*/  IMAD.SHL.U32 R7, R18, 0x40, RZ ;  /* 0x0000004012077824 */ /* 0x000fe400078e00ff */
[----:B------:R-:W-:Y:S02]  /*01a0*/  IMAD.IADD R6, R14, 0x1, -R6 ;  /* 0x000000010e067824 */ /* 0x000fe400078e0a06 */
[----:B------:R-:W-:Y:S01]  /*01b0*/  IMAD.IADD R9, R3, 0x1, -R0 ;  /* 0x0000000103097824 */ /* 0x000fe200078e0a00 */
[----:B------:R-:W-:Y:S01]  /*01c0*/  LEA.HI R0, R4, R4, RZ, 0x1 ;  /* 0x0000000404007211 */ /* 0x000fe200078f08ff */
[C---:B------:R-:W-:Y:S01]  /*01d0*/  IMAD.SHL.U32 R16, R6.reuse, 0x8, RZ ;  /* 0x0000000806107824 */ /* 0x040fe200078e00ff */
[----:B------:R-:W-:Y:S01]  /*01e0*/  LOP3.LUT R2, R7, 0x1c0, RZ, 0xc0, !PT ;  /* 0x000001c007027812 */ /* 0x000fe200078ec0ff */
[----:B------:R-:W-:Y:S01]  /*01f0*/  IMAD.SHL.U32 R8, R6, 0x40, RZ ;  /* 0x0000004006087824 */ /* 0x000fe200078e00ff */
[----:B------:R-:W-:-:S02]  /*0200*/  SHF.R.S32.HI R7, RZ, 0x1f, R5 ;  /* 0x0000001fff077819 */ /* 0x000fc40000011405 */
[----:B------:R-:W-:Y:S01]  /*0210*/  LOP3.LUT R0, R0, 0x1ffffffe, RZ, 0xc0, !PT ;  /* 0x1ffffffe00007812 */ /* 0x000fe200078ec0ff */
[----:B------:R-:W-:Y:S01]  /*0220*/  STL [R1+0xa0], R16 ;  /* 0x0000a01001007387 */ /* 0x000fe20000100800 */
[----:B------:R-:W-:Y:S02]  /*0230*/  LOP3.LUT R3, R2, 0x38, R16, 0xf8, !PT ;  /* 0x0000003802037812 */ /* 0x000fe400078ef810 */
[----:B------:R-:W-:Y:S01]  /*0240*/  SHF.R.U32.HI R2, RZ, 0x3, R2 ;  /* 0x00000003ff027819 */ /* 0x000fe20000011602 */
[----:B------:R-:W-:Y:S01]  /*0250*/  IMAD.IADD R12, R4, 0x1, -R0 ;  /* 0x00000001040c7824 */ /* 0x000fe200078e0a00 */
[----:B------:R-:W-:Y:S02]  /*0260*/  LEA.HI R248, R7, R5, RZ, 0x3 ;  /* 0x0000000507f87211 */ /* 0x000fe400078f18ff */
[----:B------:R-:W-:Y:S02]  /*0270*/  LOP3.LUT R7, R3, R2, RZ, 0x3c, !PT ;  /* 0x0000000203077212 */ /* 0x000fe400078e3cff */
[C---:B------:R-:W-:Y:S01]  /*0280*/  LOP3.LUT R0, R248.reuse, 0xfffffff8, RZ, 0xc0, !PT ;  /* 0xfffffff8f8007812 */ /* 0x040fe200078ec0ff */
[----:B------:R-:W-:Y:S01]  /*0290*/  IMAD.SHL.U32 R248, R248, 0x40, RZ ;  /* 0x00000040f8f87824 */ /* 0x000fe200078e00ff */
[----:B------:R-:W-:-:S02]  /*02a0*/  LOP3.LUT R2, R8, 0x1c0, RZ, 0xc0, !PT ;  /* 0x000001c008027812 */ /* 0x000fc400078ec0ff */
[-C--:B------:R-:W-:Y:S01]  /*02b0*/  LEA.HI R4, R11, R14.reuse, RZ, 0x6 ;  /* 0x0000000e0b047211 */ /* 0x080fe200078f30ff */
[----:B------:R-:W-:Y:S01]  /*02c0*/  IMAD.IADD R5, R5, 0x1, -R0 ;  /* 0x0000000105057824 */ /* 0x000fe200078e0a00 */
[----:B------:R-:W-:Y:S02]  /*02d0*/  LOP3.LUT R3, R2, 0x8, R10, 0xf8, !PT ;  /* 0x0000000802037812 */ /* 0x000fe400078ef80a */
[----:B------:R-:W-:Y:S01]  /*02e0*/  SHF.R.U32.HI R2, RZ, 0x3, R2 ;  /* 0x00000003ff027819 */ /* 0x000fe20000011602 */
[----:B------:R-:W-:Y:S01]  /*02f0*/  IMAD.SHL.U32 R0, R4, 0x8, RZ ;  /* 0x0000000804007824 */ /* 0x000fe200078e00ff */
[----:B------:R-:W-:Y:S01]  /*0300*/  LEA.HI R8, R11, R14, RZ, 0x5 ;  /* 0x0000000e0b087211 */ /* 0x000fe200078f28ff */
[----:B------:R-:W-:Y:S01]  /*0310*/  IMAD.SHL.U32 R4, R5, 0x40, RZ ;  /* 0x0000004005047824 */ /* 0x000fe200078e00ff */
[----:B------:R-:W-:Y:S01]  /*0320*/  LOP3.LUT R249, R3, R2, RZ, 0x3c, !PT ;  /* 0x0000000203f97212 */ /* 0x000fe200078e3cff */
[----:B------:R-:W-:Y:S01]  /*0330*/  IMAD.SHL.U32 R3, R9, 0x8, RZ ;  /* 0x0000000809037824 */ /* 0x000fe200078e00ff */
[----:B------:R-:W-:-:S02]  /*0340*/  LOP3.LUT R2, R8, 0xffffffe0, RZ, 0xc0, !PT ;  /* 0xffffffe008027812 */ /* 0x000fc400078ec0ff */
[----:B------:R-:W-:Y:S01]  /*0350*/  LOP3.LUT R11, R7, 0x7ffffe00, R0, 0xf8, !PT ;  /* 0x7ffffe00070b7812 */ /* 0x000fe200078ef800 */
[----:B------:R-:W-:Y:S01]  /*0360*/  IMAD R249, R9, 0x200, R249 ;  /* 0x0000020009f97824 */ /* 0x000fe200078e02f9 */
[----:B------:R-:W-:Y:S01]  /*0370*/  LOP3.LUT R0, R4, 0x1c0, RZ, 0xc0, !PT ;  /* 0x000001c004007812 */ /* 0x000fe200078ec0ff */
[----:B------:R-:W-:Y:S01]  /*0380*/  IMAD.IADD R15, R14, 0x1, -R2 ;  /* 0x000000010e0f7824 */ /* 0x000fe200078e0a02 */
[--C-:B------:R-:W-:Y:S02]  /*0390*/  SHF.R.S32.HI R10, RZ, 0x5, R8.reuse ;  /* 0x00000005ff0a7819 */ /* 0x100fe40000011408 */
[----:B------:R-:W-:Y:S01]  /*03a0*/  SHF.R.S32.HI R4, RZ, 0x1f, R8 ;  /* 0x0000001fff047819 */ /* 0x000fe20000011408 */
[----:B------:R-:W-:Y:S01]  /*03b0*/  IMAD.MOV.U32 R8, RZ, RZ, 0x20 ;  /* 0x00000020ff087424 */ /* 0x000fe200078e00ff */
[----:B------:R-:W-:Y:S02]  /*03c0*/  LOP3.LUT R3, R0, 0x8, R3, 0xf8, !PT ;  /* 0x0000000800037812 */ /* 0x000fe400078ef803 */
[----:B------:R-:W-:-:S02]  /*03d0*/  SHF.R.U32.HI R2, RZ, 0x3, R0 ;  /* 0x00000003ff027819 */ /* 0x000fc40000011600 */
[----:B------:R-:W-:Y:S02]  /*03e0*/  LEA.HI R0, R4, R10, RZ, 0x3 ;  /* 0x0000000a04007211 */ /* 0x000fe400078f18ff */
[----:B------:R-:W-:Y:S02]  /*03f0*/  SHF.R.S32.HI R4, RZ, 0x1f, R15 ;  /* 0x0000001fff047819 */ /* 0x000fe4000001140f */
[----:B------:R-:W-:Y:S02]  /*0400*/  LOP3.LUT R0, R0, 0xffffff8, RZ, 0xc0, !PT ;  /* 0x0ffffff800007812 */ /* 0x000fe400078ec0ff */
[----:B------:R-:W-:Y:S02]  /*0410*/  LEA.HI R4, R4, R15, RZ, 0x2 ;  /* 0x0000000f04047211 */ /* 0x000fe400078f10ff */
[----:B------:R-:W-:Y:S02]  /*0420*/  R2P PR, R5, 0x6 ;  /* 0x0000000605007804 */ /* 0x000fe40000000000 */
[----:B------:R-:W-:Y:S01]  /*0430*/  LOP3.LUT R5, R3, R2, RZ, 0x3c, !PT ;  /* 0x0000000203057212 */ /* 0x000fe200078e3cff */
[----:B------:R-:W-:Y:S01]  /*0440*/  IMAD.IADD R2, R10, 0x1, -R0 ;  /* 0x000000010a027824 */ /* 0x000fe200078e0a00 */
[----:B------:R-:W-:Y:S01]  /*0450*/  SHF.R.S32.HI R0, RZ, 0x2, R4 ;  /* 0x00000002ff007819 */ /* 0x000fe20000011404 */
[----:B------:R-:W-:Y:S01]  /*0460*/  IMAD.MOV.U32 R3, RZ, RZ, 0x10 ;  /* 0x00000010ff037424 */ /* 0x000fe200078e00ff */
[----:B------:R-:W-:-:S02]  /*0470*/  LOP3.LUT R248, R5, 0x7ffffe00, R248, 0xf8, !PT ;  /* 0x7ffffe0005f87812 */ /* 0x000fc400078ef8f8 */
[----:B------:R-:W-:Y:S01]  /*0480*/  IADD3 R5, R16, 0x40, RZ ;  /* 0x0000004010057810 */ /* 0x000fe20007ffe0ff */
[----:B------:R-:W-:Y:S01]  /*0490*/  IMAD R14, R2, 0x10, R0 ;  /* 0x00000010020e7824 */ /* 0x000fe200078e0200 */
[----:B------:R-:W-:Y:S01]  /*04a0*/  LOP3.LUT R4, R4, 0x7ffffffc, RZ, 0xc0, !PT ;  /* 0x7ffffffc04047812 */ /* 0x000fe200078ec0ff */
[----:B------:R-:W-:Y:S01]  /*04b0*/  IMAD R0, R6, 0x20, R18 ;  /* 0x0000002006007824 */ /* 0x000fe200078e0212 */
[----:B------:R-:W-:Y:S02]  /*04c0*/  IADD3 R2, R16, 0x80, RZ ;  /* 0x0000008010027810 */ /* 0x000fe40007ffe0ff */
[----:B------:R-:W-:Y:S01]  /*04d0*/  STL [R1+0x100], R14 ;  /* 0x0001000e01007387 */ /* 0x000fe20000100800 */
[C---:B------:R-:W-:Y:S01]  /*04e0*/  LOP3.LUT P0, RZ, R6.reuse, 0x4, RZ, 0xc0, !PT ;  /* 0x0000000406ff7812 */ /* 0x040fe2000780c0ff */
[----:B------:R-:W-:Y:S01]  /*04f0*/  IMAD.IADD R4, R15, 0x1, -R4 ;  /* 0x000000010f047824 */ /* 0x000fe200078e0a04 */
[----:B------:R-:W-:Y:S01]  /*0500*/  LOP3.LUT P3, RZ, R6, 0x2, RZ, 0xc0, !PT ;  /* 0x0000000206ff7812 */ /* 0x000fe2000786c0ff */
[----:B------:R1:W-:Y:S01]  /*0510*/  STL [R1+0xb0], R13 ;  /* 0x0000b00d01007387 */ /* 0x0003e20000100800 */
[----:B------:R-:W-:Y:S01]  /*0520*/  SEL R3, R3, 0xfffffff0, !P1 ;  /* 0xfffffff003037807 */ /* 0x000fe20004800000 */
[----:B------:R-:W-:Y:S01]  /*0530*/  IMAD.SHL.U32 R4, R4, 0x2, RZ ;  /* 0x0000000204047824 */ /* 0x000fe200078e00ff */
[----:B------:R-:W-:Y:S01]  /*0540*/  SEL R7, R8, 0xffffffe0, !P2 ;  /* 0xffffffe008077807 */ /* 0x000fe20005000000 */
[----:B------:R2:W-:Y:S01]  /*0550*/  STL [R1+0x104], R0 ;  /* 0x0001040001007387 */ /* 0x0005e20000100800 */
[----:B------:R-:W-:-:S02]  /*0560*/  SHF.R.S32.HI R6, RZ, 0x1f, R5 ;  /* 0x0000001fff067819 */ /* 0x000fc40000011405 */
[----:B------:R-:W-:Y:S01]  /*0570*/  SHF.R.S32.HI R5, RZ, 0x1f, R2 ;  /* 0x0000001fff057819 */ /* 0x000fe20000011402 */
[----:B------:R-:W-:Y:S01]  /*0580*/  IMAD.IADD R3, R3, 0x1, R7 ;  /* 0x0000000103037824 */ /* 0x000fe200078e0207 */
[C---:B------:R-:W-:Y:S01]  /*0590*/  IADD3 R15, R4.reuse, 0xc8, RZ ;  /* 0x000000c8040f7810 */ /* 0x040fe20007ffe0ff */
[----:B------:R3:W-:Y:S01]  /*05a0*/  STL [R1+0xd8], R6 ;  /* 0x0000d80601007387 */ /* 0x0007e20000100800 */
[----:B------:R-:W-:Y:S01]  /*05b0*/  IMAD.MOV.U32 R7, RZ, RZ, 0x40 ;  /* 0x00000040ff077424 */ /* 0x000fe200078e00ff */
[----:B------:R-:W-:Y:S02]  /*05c0*/  LEA R249, R249, 0x10100, 0x1 ;  /* 0x00010100f9f97811 */ /* 0x000fe400078e08ff */
[----:B------:R4:W-:Y:S01]  /*05d0*/  STL [R1+0xd4], R5 ;  /* 0x0000d40501007387 */ /* 0x0009e20000100800 */
[----:B------:R-:W-:Y:S02]  /*05e0*/  IADD3 R9, R4, 0xe8, RZ ;  /* 0x000000e804097810 */ /* 0x000fe40007ffe0ff */
[----:B------:R-:W-:-:S02]  /*05f0*/  SEL R250, R7, 0xffffffc0, !P0 ;  /* 0xffffffc007fa7807 */ /* 0x000fc40004000000 */
[----:B------:R-:W-:-:S05]  /*0600*/  LEA R248, R248, 0x100, 0x1 ;  /* 0x00000100f8f87811 */ /* 0x000fca00078e08ff */
[----:B------:R-:W-:Y:S01]  /*0610*/  IMAD R3, R3, 0x2, R248 ;  /* 0x0000000203037824 */ /* 0x000fe200078e02f8 */
[----:B-1----:R-:W-:Y:S02]  /*0620*/  IADD3 R13, R4, 0xd8, RZ ;  /* 0x000000d8040d7810 */ /* 0x002fe40007ffe0ff */
[----:B--2---:R-:W-:-:S04]  /*0630*/  IADD3 R0, R16, 0xc0, RZ ;  /* 0x000000c010007810 */ /* 0x004fc80007ffe0ff */
[----:B------:R-:W-:Y:S01]  /*0640*/  SHF.R.S32.HI R2, RZ, 0x1f, R0 ;  /* 0x0000001fff027819 */ /* 0x000fe20000011400 */
[----:B------:R-:W-:Y:S01]  /*0650*/  IMAD.SHL.U32 R0, R11, 0x2, RZ ;  /* 0x000000020b007824 */ /* 0x000fe200078e00ff */
[C---:B------:R-:W-:Y:S02]  /*0660*/  IADD3 R11, R4.reuse, 0xe0, RZ ;  /* 0x000000e0040b7810 */ /* 0x040fe40007ffe0ff */
[C---:B---3--:R-:W-:Y:S01]  /*0670*/  IADD3 R6, R4.reuse, 0xf0, RZ ;  /* 0x000000f004067810 */ /* 0x048fe20007ffe0ff */
[----:B------:R1:W-:Y:S01]  /*0680*/  STL [R1+0xd0], R2 ;  /* 0x0000d00201007387 */ /* 0x0003e20000100800 */
[----:B----4-:R-:W-:-:S03]  /*0690*/  IADD3 R5, R4, 0xf8, RZ ;  /* 0x000000f804057810 */ /* 0x010fc60007ffe0ff */
[----:B------:R2:W-:Y:S01]  /*06a0*/  STL [R1+0x58], R0 ;  /* 0x0000580001007387 */ /* 0x0005e20000100800 */
[----:B-1----:R-:W-:Y:S01]  /*06b0*/  IMAD R2, R12, 0x8, R14 ;  /* 0x000000080c027824 */ /* 0x002fe200078e020e */
[----:B------:R-:W-:Y:S02]  /*06c0*/  IADD3 R14, R4, 0xd0, RZ ;  /* 0x000000d0040e7810 */ /* 0x000fe40007ffe0ff */
[----:B--2---:R-:W-:Y:S02]  /*06d0*/  SEL R0, R8, 0xffffffe0, !P1 ;  /* 0xffffffe008007807 */ /* 0x004fe40004800000 */
[----:B------:R1:W-:Y:S01]  /*06e0*/  STL [R1+0xf8], R2 ;  /* 0x0000f80201007387 */ /* 0x0003e20000100800 */
[----:B------:R-:W-:Y:S01]  /*06f0*/  IMAD.IADD R8, R249, 0x1, R250 ;  /* 0x00000001f9087824 */ /* 0x000fe200078e02fa */
[----:B------:R-:W-:Y:S02]  /*0700*/  SHF.R.S32.HI R12, RZ, 0x1f, R14 ;  /* 0x0000001fff0c7819 */ /* 0x000fe4000001140e */
[----:B------:R2:W-:Y:S01]  /*0710*/  STL [R1+0x90], R4 ;  /* 0x0000900401007387 */ /* 0x0005e20000100800 */
[----:B------:R-:W-:-:S03]  /*0720*/  IMAD.IADD R252, R248, 0x1, R0 ;  /* 0x00000001f8fc7824 */ /* 0x000fc600078e0200 */
[----:B------:R-:W-:Y:S04]  /*0730*/  STL [R1+0xcc], R15 ;  /* 0x0000cc0f01007387 */ /* 0x000fe80000100800 */
[----:B------:R-:W-:Y:S04]  /*0740*/  STL [R1+0xc8], R14 ;  /* 0x0000c80e01007387 */ /* 0x000fe80000100800 */
[----:B------:R-:W-:Y:S04]  /*0750*/  STL [R1+0xc4], R13 ;  /* 0x0000c40d01007387 */ /* 0x000fe80000100800 */
[----:B------:R-:W-:Y:S04]  /*0760*/  STL [R1+0xc0], R11 ;  /* 0x0000c00b01007387 */ /* 0x000fe80000100800 */
[----:B------:R-:W-:Y:S01]  /*0770*/  STL [R1+0xbc], R9 ;  /* 0x0000bc0901007387 */ /* 0x000fe20000100800 */
[----:B-1----:R-:W-:-:S02]  /*0780*/  SEL R2, R7, 0xffffffc0, !P2 ;  /* 0xffffffc007027807 */ /* 0x002fc40005000000 */
[----:B------:R-:W-:Y:S01]  /*0790*/  SHF.R.S32.HI R7, RZ, 0x1f, R15 ;  /* 0x0000001fff077819 */ /* 0x000fe2000001140f */
[----:B------:R1:W-:Y:S01]  /*07a0*/  STL [R1+0xb8], R6 ;  /* 0x0000b80601007387 */ /* 0x0003e20000100800 */
[C---:B--2---:R-:W-:Y:S01]  /*07b0*/  IADD3 R4, R249.reuse, 0x20, RZ ;  /* 0x00000020f9047810 */ /* 0x044fe20007ffe0ff */
[----:B------:R-:W-:Y:S01]  /*07c0*/  IMAD.IADD R251, R248, 0x1, R2 ;  /* 0x00000001f8fb7824 */ /* 0x000fe200078e0202 */
[----:B------:R-:W-:Y:S01]  /*07d0*/  @P3 IADD3 R4, R249, -0x20, RZ ;  /* 0xffffffe0f9043810 */ /* 0x000fe20007ffe0ff */
[----:B------:R2:W-:Y:S04]  /*07e0*/  STL [R1], R8 ;  /* 0x0000000801007387 */ /* 0x0005e80000100800 */
[----:B------:R3:W-:Y:S01]  /*07f0*/  STL [R1+0xb4], R5 ;  /* 0x0000b40501007387 */ /* 0x0007e20000100800 */
[----:B------:R-:W-:-:S03]  /*0800*/  IMAD.IADD R250, R250, 0x1, R4 ;  /* 0x00000001fafa7824 */ /* 0x000fc600078e0204 */
[----:B------:R4:W-:Y:S04]  /*0810*/  STL [R1+0xf4], R7 ;  /* 0x0000f40701007387 */ /* 0x0009e80000100800 */
[----:B------:R-:W-:Y:S01]  /*0820*/  STL [R1+0xf0], R12 ;  /* 0x0000f00c01007387 */ /* 0x000fe20000100800 */
[----:B-1----:R-:W-:Y:S02]  /*0830*/  SHF.R.S32.HI R6, RZ, 0x1f, R6 ;  /* 0x0000001fff067819 */ /* 0x002fe40000011406 */
[----:B--2---:R-:W-:Y:S02]  /*0840*/  SHF.R.S32.HI R8, RZ, 0x1f, R11 ;  /* 0x0000001fff087819 */ /* 0x004fe4000001140b */
[----:B---3--:R-:W-:Y:S02]  /*0850*/  SHF.R.S32.HI R5, RZ, 0x1f, R5 ;  /* 0x0000001fff057819 */ /* 0x008fe40000011405 */
[----:B----4-:R-:W-:-:S05]  /*0860*/  SHF.R.S32.HI R7, RZ, 0x1f, R13 ;  /* 0x0000001fff077819 */ /* 0x010fca000001140d */
[----:B------:R1:W-:Y:S04]  /*0870*/  STL [R1+0xec], R7 ;  /* 0x0000ec0701007387 */ /* 0x0003e80000100800 */
[----:B------:R-:W-:Y:S01]  /*0880*/  STL [R1+0xe8], R8 ;  /* 0x0000e80801007387 */ /* 0x000fe20000100800 */
[----:B-1----:R-:W-:-:S05]  /*0890*/  SHF.R.S32.HI R7, RZ, 0x1f, R9 ;  /* 0x0000001fff077819 */ /* 0x002fca0000011409 */
[----:B------:R1:W-:Y:S04]  /*08a0*/  STL [R1+0xe4], R7 ;  /* 0x0000e40701007387 */ /* 0x0003e80000100800 */
[----:B------:R-:W-:Y:S04]  /*08b0*/  STL [R1+0x8], R4 ;  /* 0x0000080401007387 */ /* 0x000fe80000100800 */
[----:B------:R2:W-:Y:S04]  /*08c0*/  STL [R1+0xe0], R6 ;  /* 0x0000e00601007387 */ /* 0x0005e80000100800 */
[----:B------:R3:W-:Y:S01]  /*08d0*/  STL [R1+0xdc], R5 ;  /* 0x0000dc0501007387 */ /* 0x0007e20000100800 */
[----:B-1----:R-:W-:-:S02]  /*08e0*/  IADD3 R7, R4, 0x1800, RZ ;  /* 0x0000180004077810 */ /* 0x002fc40007ffe0ff */
[C---:B--2---:R-:W-:Y:S02]  /*08f0*/  IADD3 R6, R4.reuse, 0x1000, RZ ;  /* 0x0000100004067810 */ /* 0x044fe40007ffe0ff */
[----:B---3--:R-:W-:-:S05]  /*0900*/  IADD3 R5, R4, 0x800, RZ ;  /* 0x0000080004057810 */ /* 0x008fca0007ffe0ff */
[----:B------:R1:W-:Y:S04]  /*0910*/  STL [R1+0x44], R5 ;  /* 0x0000440501007387 */ /* 0x0003e80000100800 */
[----:B------:R2:W-:Y:S04]  /*0920*/  STL [R1+0x40], R6 ;  /* 0x0000400601007387 */ /* 0x0005e80000100800 */
[----:B------:R3:W-:Y:S01]  /*0930*/  STL [R1+0x3c], R7 ;  /* 0x00003c0701007387 */ /* 0x0007e20000100800 */
[C---:B-1----:R-:W-:Y:S02]  /*0940*/  IADD3 R5, R4.reuse, 0x2000, RZ ;  /* 0x0000200004057810 */ /* 0x042fe40007ffe0ff */
[----:B--2---:R-:W-:-:S03]  /*0950*/  IADD3 R6, R4, 0x2800, RZ ;  /* 0x0000280004067810 */ /* 0x004fc60007ffe0ff */
[----:B------:R1:W-:Y:S01]  /*0960*/  STL [R1+0x38], R5 ;  /* 0x0000380501007387 */ /* 0x0003e20000100800 */
[----:B---3--:R-:W-:-:S03]  /*0970*/  IADD3 R7, R4, 0x3000, RZ ;  /* 0x0000300004077810 */ /* 0x008fc60007ffe0ff */
        /* <DEDUP_REMOVED lines=12> */
[----:B------:R2:W-:Y:S01]  /*0a40*/  STL [R1+0x1c], R6 ;  /* 0x00001c0601007387 */ /* 0x0005e20000100800 */
[C---:B-1----:R-:W-:Y:S02]  /*0a50*/  IADD3 R5, R4.reuse, 0x6000, RZ ;  /* 0x0000600004057810 */ /* 0x042fe40007ffe0ff */
[----:B--2---:R-:W-:-:S03]  /*0a60*/  IADD3 R6, R4, 0x7000, RZ ;  /* 0x0000700004067810 */ /* 0x004fc60007ffe0ff */
[----:B------:R1:W-:Y:S01]  /*0a70*/  STL [R1+0x18], R5 ;  /* 0x0000180501007387 */ /* 0x0003e20000100800 */
[----:B------:R-:W-:-:S03]  /*0a80*/  IADD3 R4, R4, 0x7800, RZ ;  /* 0x0000780004047810 */ /* 0x000fc60007ffe0ff */
[----:B------:R-:W-:Y:S04]  /*0a90*/  STL [R1+0x14], R7 ;  /* 0x0000140701007387 */ /* 0x000fe80000100800 */
[----:B------:R-:W-:Y:S04]  /*0aa0*/  STL [R1+0x10], R6 ;  /* 0x0000100601007387 */ /* 0x000fe80000100800 */
[----:B------:R2:W-:Y:S04]  /*0ab0*/  STL [R1+0xc], R4 ;  /* 0x00000c0401007387 */ /* 0x0005e80000100800 */
[----:B------:R3:W-:Y:S01]  /*0ac0*/  STL [R1+0x48], R3 ;  /* 0x0000480301007387 */ /* 0x0007e20000100800 */
[----:B-1----:R-:W-:-:S04]  /*0ad0*/  IMAD R5, R10, 0x800, R248 ;  /* 0x000008000a057824 */ /* 0x002fc800078e02f8 */
[--C-:B--2---:R-:W-:Y:S01]  /*0ae0*/  IMAD.IADD R4, R0, 0x1, R5.reuse ;  /* 0x0000000100047824 */ /* 0x104fe200078e0205 */
[C---:B------:R-:W-:Y:S01]  /*0af0*/  IADD3 R0, R2.reuse, R248, R0 ;  /* 0x000000f802007210 */ /* 0x040fe20007ffe000 */
[----:B---3--:R-:W-:-:S04]  /*0b00*/  IMAD.IADD R3, R2, 0x1, R5 ;  /* 0x0000000102037824 */ /* 0x008fc800078e0205 */
[----:B------:R1:W-:Y:S04]  /*0b10*/  STL [R1+0x4], R0 ;  /* 0x0000040001007387 */ /* 0x0003e80000100800 */
[----:B------:R2:W-:Y:S04]  /*0b20*/  STL [R1+0x4c], R4 ;  /* 0x00004c0401007387 */ /* 0x0005e80000100800 */
[----:B------:R2:W-:Y:S01]  /*0b30*/  STL [R1+0x54], R3 ;  /* 0x0000540301007387 */ /* 0x0005e20000100800 */
[----:B-1----:R-:W-:-:S05]  /*0b40*/  IMAD.IADD R0, R2, 0x1, R4 ;  /* 0x0000000102007824 */ /* 0x002fca00078e0204 */
[----:B------:R2:W-:Y:S02]  /*0b50*/  STL [R1+0x50], R0 ;  /* 0x0000500001007387 */ /* 0x0005e40000100800 */
.L_x_851:
[----:B--2---:R-:W2:Y:S01]  /*0b60*/  LDL R4, [R1+0xb0] ;  /* 0x0000b00001047983 */ /* 0x004ea20000100800 */
[----:B------:R-:W-:Y:S01]  /*0b70*/  IMAD.MOV.U32 R0, RZ, RZ, c[0x0][0x560] ;  /* 0x00015800ff007624 */ /* 0x000fe200078e00ff */
[----:B------:R-:W-:Y:S01]  /*0b80*/  YIELD ;  /* 0x0000000000007946 */ /* 0x000fe20003800000 */
[----:B------:R-:W-:Y:S03]  /*0b90*/  BSSY B0, `(.L_x_826) ;  /* 0x0000016000007945 */ /* 0x000fe60003800000 */
[----:B------:R-:W-:-:S13]  /*0ba0*/  ISETP.NE.AND P0, PT, R0, 0x1, PT ;  /* 0x000000010000780c */ /* 0x000fda0003f05270 */
[----:B--2---:R-:W-:Y:S01]  /*0bb0*/  @P0 IMAD.HI.U32 R0, R4, c[0x0][0x564], RZ ;  /* 0x0001590004000a27 */ /* 0x004fe200078e00ff */
[----:B------:R-:W-:-:S04]  /*0bc0*/  MOV R3, R4 ;  /* 0x0000000400037202 */ /* 0x000fc80000000f00 */
[----:B------:R-:W-:-:S04]  /*0bd0*/  @P0 SHF.R.U32.HI R3, RZ, c[0x0][0x568], R0 ;  /* 0x00015a00ff030a19 */ /* 0x000fc80000011600 */
[----:B------:R-:W-:Y:S01]  /*0be0*/  ISETP.GE.AND P0, PT, R3, c[0x0][0x578], PT ;  /* 0x00015e0003007a0c */ /* 0x000fe20003f06270 */
[----:B------:R-:W-:-:S04]  /*0bf0*/  IMAD.MOV R2, RZ, RZ, -R3 ;  /* 0x000000ffff027224 */ /* 0x000fc800078e0a03 */
[----:B------:R-:W-:-:S08]  /*0c00*/  IMAD R2, R2, c[0x0][0x560], R4 ;  /* 0x0001580002027a24 */ /* 0x000fd000078e0204 */
[----:B------:R-:W-:Y:S05]  /*0c10*/  @!P0 BRA `(.L_x_827) ;  /* 0x0000007000008947 */ /* 0x000fea0003800000 */
[----:B------:R-:W-:-:S04]  /*0c20*/  MOV R0, c[0x0][0x56c] ;  /* 0x00015b0000007a02 */ /* 0x000fc80000000f00 */
[----:B------:R-:W-:Y:S02]  /*0c30*/  ISETP.NE.AND P0, PT, R0, 0x1, PT ;  /* 0x000000010000780c */ /* 0x000fe40003f05270 */
[----:B------:R-:W-:-:S11]  /*0c40*/  MOV R0, R2 ;  /* 0x0000000200007202 */ /* 0x000fd60000000f00 */
[----:B------:R-:W-:-:S05]  /*0c50*/  @P0 IMAD.HI.U32 R4, R2, c[0x0][0x570], RZ ;  /* 0x00015c0002040a27 */ /* 0x000fca00078e00ff */
[----:B------:R-:W-:-:S05]  /*0c60*/  @P0 SHF.R.U32.HI R0, RZ, c[0x0][0x574], R4 ;  /* 0x00015d00ff000a19 */ /* 0x000fca0000011604 */
[----:B------:R-:W-:Y:S01]  /*0c70*/  IMAD R4, R0, c[0x0][0x56c], RZ ;  /* 0x00015b0000047a24 */ /* 0x000fe200078e02ff */
[----:B------:R-:W-:Y:S05]  /*0c80*/  BRA `(.L_x_828) ;  /* 0x0000006000007947 */ /* 0x000fea0003800000 */
.L_x_827:
[----:B------:R-:W-:-:S04]  /*0c90*/  MOV R0, c[0x0][0x554] ;  /* 0x0001550000007a02 */ /* 0x000fc80000000f00 */
[----:B------:R-:W-:Y:S02]  /*0ca0*/  ISETP.NE.AND P0, PT, R0, 0x1, PT ;  /* 0x000000010000780c */ /* 0x000fe40003f05270 */
[----:B------:R-:W-:-:S11]  /*0cb0*/  MOV R0, R2 ;  /* 0x0000000200007202 */ /* 0x000fd60000000f00 */
[----:B------:R-:W-:-:S05]  /*0cc0*/  @P0 IMAD.HI.U32 R4, R2, c[0x0][0x558], RZ ;  /* 0x0001560002040a27 */ /* 0x000fca00078e00ff */
[----:B------:R-:W-:-:S05]  /*0cd0*/  @P0 SHF.R.U32.HI R0, RZ, c[0x0][0x55c], R4 ;  /* 0x00015700ff000a19 */ /* 0x000fca0000011604 */
[----:B------:R-:W-:Y:S02]  /*0ce0*/  IMAD R4, R0, c[0x0][0x554], RZ ;  /* 0x0001550000047a24 */ /* 0x000fe400078e02ff */
.L_x_828:
[----:B------:R-:W-:Y:S05]  /*0cf0*/  BSYNC B0 ;  /* 0x0000000000007941 */ /* 0x000fea0003800000 */
.L_x_826:
[----:B------:R-:W-:Y:S01]  /*0d00*/  IMAD.MOV.U32 R5, RZ, RZ, c[0x0][0x53c] ;  /* 0x00014f00ff057624 */ /* 0x000fe200078e00ff */
[----:B------:R-:W-:Y:S01]  /*0d10*/  ULDC UR5, c[0x0][0x1d0] ;  /* 0x0000740000057ab9 */ /* 0x000fe20000000800 */
[----:B------:R-:W-:Y:S01]  /*0d20*/  IMAD.MOV.U32 R11, RZ, RZ, R0 ;  /* 0x000000ffff0b7224 */ /* 0x000fe200078e0000 */
[----:B------:R-:W-:Y:S01]  /*0d30*/  UIADD3 UR5, UR5, 0x3f, URZ ;  /* 0x0000003f05057890 */ /* 0x000fe2000fffe03f */
[----:B------:R-:W-:Y:S01]  /*0d40*/  IMAD.MOV.U32 R28, RZ, RZ, c[0x0][0x2c4] ;  /* 0x0000b100ff1c7624 */ /* 0x000fe200078e00ff */
[----:B------:R-:W-:Y:S01]  /*0d50*/  ISETP.NE.AND P0, PT, R5, 0x1, PT ;  /* 0x000000010500780c */ /* 0x000fe20003f05270 */
[----:B------:R-:W-:Y:S01]  /*0d60*/  IMAD.MOV.U32 R7, RZ, RZ, c[0x0][0x548] ;  /* 0x00015200ff077624 */ /* 0x000fe200078e00ff */
[----:B------:R-:W-:Y:S01]  /*0d70*/  LOP3.LUT R5, RZ, R0, RZ, 0x33, !PT ;  /* 0x00000000ff057212 */ /* 0x000fe200078e33ff */
[----:B------:R-:W-:Y:S01]  /*0d80*/  IMAD.IADD R4, R2, 0x1, -R4 ;  /* 0x0000000102047824 */ /* 0x000fe200078e0a04 */
[----:B------:R-:W-:Y:S01]  /*0d90*/  ISETP.NE.AND P1, PT, R28, 0x1, PT ;  /* 0x000000011c00780c */ /* 0x000fe20003f25270 */
[----:B------:R-:W-:Y:S01]  /*0da0*/  USHF.R.S32.HI UR4, URZ, 0x1f, UR5 ;  /* 0x0000001f3f047899 */ /* 0x000fe20008011405 */
[----:B------:R-:W-:Y:S01]  /*0db0*/  BSSY B0, `(.L_x_829) ;  /* 0x000003f000007945 */ /* 0x000fe20003800000 */
[----:B------:R-:W-:-:S02]  /*0dc0*/  IMAD R3, R3, c[0x0][0x554], R4 ;  /* 0x0001550003037a24 */ /* 0x000fc400078e0204 */
[----:B------:R-:W-:Y:S01]  /*0dd0*/  ULEA.HI UR4, UR4, UR5, URZ, 0x6 ;  /* 0x0000000504047291 */ /* 0x000fe2000f8f303f */
[----:B------:R-:W-:Y:S02]  /*0de0*/  IMAD.MOV.U32 R2, RZ, RZ, RZ ;  /* 0x000000ffff027224 */ /* 0x000fe400078e00ff */
[----:B------:R-:W-:Y:S01]  /*0df0*/  IMAD.MOV.U32 R14, RZ, RZ, R3 ;  /* 0x000000ffff0e7224 */ /* 0x000fe200078e0003 */
[----:B------:R-:W-:Y:S01]  /*0e00*/  USHF.R.S32.HI UR4, URZ, 0x6, UR4 ;  /* 0x000000063f047899 */ /* 0x000fe20008011404 */
[----:B------:R-:W-:Y:S01]  /*0e10*/  @P0 IMAD.HI.U32 R6, R0, c[0x0][0x540], RZ ;  /* 0x0001500000060a27 */ /* 0x000fe200078e00ff */
[----:B------:R-:W-:-:S04]  /*0e20*/  IADD3 R0, R5, c[0x0][0x53c], RZ ;  /* 0x00014f0005007a10 */ /* 0x000fc80007ffe0ff */
[----:B------:R-:W-:Y:S01]  /*0e30*/  @P0 SHF.R.U32.HI R11, RZ, c[0x0][0x544], R6 ;  /* 0x00015100ff0b0a19 */ /* 0x000fe20000011606 */
[----:B------:R-:W-:Y:S01]  /*0e40*/  IMAD.MOV.U32 R6, RZ, RZ, 0x40 ;  /* 0x00000040ff067424 */ /* 0x000fe200078e00ff */
[----:B------:R-:W-:-:S03]  /*0e50*/  ISETP.NE.AND P0, PT, R7, 0x1, PT ;  /* 0x000000010700780c */ /* 0x000fc60003f05270 */
[----:B------:R-:W-:Y:S01]  /*0e60*/  IMAD R0, R11, c[0x0][0x53c], R0 ;  /* 0x00014f000b007a24 */ /* 0x000fe200078e0200 */
[----:B------:R1:W-:Y:S03]  /*0e70*/  STL [R1+0xa8], R11 ;  /* 0x0000a80b01007387 */ /* 0x0003e60000100800 */
[----:B------:R-:W-:-:S05]  /*0e80*/  IMAD.SHL.U32 R18, R0, 0x80, RZ ;  /* 0x0000008000127824 */ /* 0x000fca00078e00ff */
[----:B------:R-:W-:Y:S01]  /*0e90*/  IADD3 R0, R18, 0x7f, RZ ;  /* 0x0000007f12007810 */ /* 0x000fe20007ffe0ff */
[----:B------:R1:W-:Y:S04]  /*0ea0*/  STL [R1+0xac], R18 ;  /* 0x0000ac1201007387 */ /* 0x0003e80000100800 */
[----:B------:R-:W-:-:S05]  /*0eb0*/  @P1 IMAD.HI.U32 R5, R0, c[0x0][0x2c8], RZ ;  /* 0x0000b20000051a27 */ /* 0x000fca00078e00ff */
[----:B------:R-:W-:Y:S02]  /*0ec0*/  @P1 SHF.R.U32.HI R0, RZ, c[0x0][0x2cc], R5 ;  /* 0x0000b300ff001a19 */ /* 0x000fe40000011605 */
[----:B------:R-:W-:-:S04]  /*0ed0*/  IADD3 R5, R6, -c[0x0][0x168], RZ ;  /* 0x80005a0006057a10 */ /* 0x000fc80007ffe0ff */
[----:B------:R-:W-:-:S04]  /*0ee0*/  IADD3 R0, R0, c[0x0][0x1d0], R5 ;  /* 0x0000740000007a10 */ /* 0x000fc80007ffe005 */
[----:B------:R-:W-:-:S04]  /*0ef0*/  SHF.R.S32.HI R6, RZ, 0x1f, R0 ;  /* 0x0000001fff067819 */ /* 0x000fc80000011400 */
[----:B------:R-:W-:Y:S01]  /*0f00*/  LEA.HI R6, R6, R0, RZ, 0x6 ;  /* 0x0000000006067211 */ /* 0x000fe200078f30ff */
[----:B------:R-:W-:-:S03]  /*0f10*/  @P0 IMAD.HI.U32 R0, R3, c[0x0][0x54c], RZ ;  /* 0x0001530003000a27 */ /* 0x000fc600078e00ff */
[----:B------:R-:W-:Y:S02]  /*0f20*/  SHF.R.S32.HI R6, RZ, 0x6, R6 ;  /* 0x00000006ff067819 */ /* 0x000fe40000011406 */
[----:B------:R-:W-:Y:S02]  /*0f30*/  @P0 SHF.R.U32.HI R14, RZ, c[0x0][0x550], R0 ;  /* 0x00015400ff0e0a19 */ /* 0x000fe40000011600 */
[----:B------:R-:W-:-:S03]  /*0f40*/  IMNMX R6, R6, UR4, PT ;  /* 0x0000000406067c17 */ /* 0x000fc6000b800200 */
[----:B------:R-:W-:Y:S01]  /*0f50*/  IMAD.MOV R0, RZ, RZ, -R14 ;  /* 0x000000ffff007224 */ /* 0x000fe200078e0a0e */
[----:B------:R1:W-:Y:S01]  /*0f60*/  STL [R1+0x98], R14 ;  /* 0x0000980e01007387 */ /* 0x0003e20000100800 */
[----:B------:R-:W-:Y:S02]  /*0f70*/  ISETP.GE.AND P0, PT, R6, 0x1, PT ;  /* 0x000000010600780c */ /* 0x000fe40003f06270 */
[----:B------:R-:W-:-:S05]  /*0f80*/  IMAD R17, R0, c[0x0][0x548], R3 ;  /* 0x0001520000117a24 */ /* 0x000fca00078e0203 */
[----:B------:R1:W-:Y:S06]  /*0f90*/  STL [R1+0x94], R17 ;  /* 0x0000941101007387 */ /* 0x0003ec0000100800 */
[----:B------:R-:W-:Y:S05]  /*0fa0*/  @!P0 BRA `(.L_x_830) ;  /* 0x000001f000008947 */ /* 0x000fea0003800000 */
[----:B------:R-:W-:-:S04]  /*0fb0*/  SHF.R.U32.HI R0, RZ, 0x10, R11 ;  /* 0x00000010ff007819 */ /* 0x000fc8000001160b */
[----:B------:R-:W-:-:S04]  /*0fc0*/  ISETP.NE.AND P0, PT, R0, RZ, PT ;  /* 0x000000ff0000720c */ /* 0x000fc80003f05270 */
[----:B------:R-:W-:-:S04]  /*0fd0*/  SEL R0, R0, c[0x0][0x338], P0 ;  /* 0x0000ce0000007a07 */ /* 0x000fc80000000000 */
[-C--:B------:R-:W-:Y:S02]  /*0fe0*/  IABS R3, R0.reuse ;  /* 0x0000000000037213 */ /* 0x080fe40000000000 */
[----:B------:R-:W-:Y:S02]  /*0ff0*/  IADD3 R7, R0, -0x1, R6 ;  /* 0xffffffff00077810 */ /* 0x000fe40007ffe006 */
[----:B------:R-:W2:Y:S02]  /*1000*/  I2F.RP R4, R3 ;  /* 0x0000000300047306 */ /* 0x000ea40000209400 */
[----:B------:R-:W-:Y:S02]  /*1010*/  IABS R10, R7 ;  /* 0x00000007000a7213 */ /* 0x000fe40000000000 */
[----:B------:R-:W-:-:S04]  /*1020*/  LOP3.LUT R7, R7, R0, RZ, 0x3c, !PT ;  /* 0x0000000007077212 */ /* 0x000fc800078e3cff */
[----:B------:R-:W-:Y:S01]  /*1030*/  ISETP.GE.AND P0, PT, R7, RZ, PT ;  /* 0x000000ff0700720c */ /* 0x000fe20003f06270 */
[----:B--2---:R-:W2:Y:S02]  /*1040*/  MUFU.RCP R4, R4 ;  /* 0x0000000400047308 */ /* 0x004ea40000001000 */
[----:B--2---:R-:W-:-:S06]  /*1050*/  IADD3 R4, R4, 0xffffffe, RZ ;  /* 0x0ffffffe04047810 */ /* 0x004fcc0007ffe0ff */
[----:B------:R-:W2:Y:S02]  /*1060*/  F2I.FTZ.U32.TRUNC.NTZ R5, R4 ;  /* 0x0000000400057305 */ /* 0x000ea4000021f000 */
[----:B--2---:R-:W-:Y:S02]  /*1070*/  IMAD.MOV R2, RZ, RZ, -R5 ;  /* 0x000000ffff027224 */ /* 0x004fe400078e0a05 */
[----:B------:R-:W-:Y:S02]  /*1080*/  IMAD.MOV.U32 R4, RZ, RZ, RZ ;  /* 0x000000ffff047224 */ /* 0x000fe400078e00ff */
        /* <DEDUP_REMOVED lines=13> */
[----:B------:R-:W-:-:S13]  /*1160*/  ISETP.GE.U32.AND P3, PT, R4, R3, PT ;  /* 0x000000030400720c */ /* 0x000fda0003f66070 */
[----:B------:R-:W-:-:S05]  /*1170*/  @P3 IADD3 R2, R2, 0x1, RZ ;  /* 0x0000000102023810 */ /* 0x000fca0007ffe0ff */
[----:B------:R-:W-:Y:S01]  /*1180*/  @!P0 IMAD.MOV R2, RZ, RZ, -R2 ;  /* 0x000000ffff028224 */ /* 0x000fe200078e0a02 */
[----:B------:R-:W-:Y:S02]  /*1190*/  @!P2 LOP3.LUT R2, RZ, R0, RZ, 0x33, !PT ;  /* 0x00000000ff02a212 */ /* 0x000fe400078e33ff */
.L_x_830:
[----:B------:R-:W-:Y:S05]  /*11a0*/  BSYNC B0 ;  /* 0x0000000000007941 */ /* 0x000fea0003800000 */
.L_x_829:
[----:B------:R-:W-:Y:S01]  /*11b0*/  LOP3.LUT R0, R11, 0xffff, RZ, 0xc0, !PT ;  /* 0x0000ffff0b007812 */ /* 0x000fe200078ec0ff */
[----:B------:R-:W-:Y:S01]  /*11c0*/  IMAD.MOV.U32 R15, RZ, RZ, RZ ;  /* 0x000000ffff0f7224 */ /* 0x000fe200078e00ff */
[----:B------:R-:W-:Y:S01]  /*11d0*/  CS2R R130, SRZ ;  /* 0x0000000000827805 */ /* 0x000fe2000001ff00 */
[----:B------:R-:W-:Y:S01]  /*11e0*/  IMAD.MOV.U32 R16, RZ, RZ, RZ ;  /* 0x000000ffff107224 */ /* 0x000fe200078e00ff */
[----:B------:R-:W-:Y:S01]  /*11f0*/  CS2R R128, SRZ ;  /* 0x0000000000807805 */ /* 0x000fe2000001ff00 */
[----:B------:R-:W-:Y:S01]  /*1200*/  IMAD R132, R0, R2, RZ ;  /* 0x0000000200847224 */ /* 0x000fe200078e02ff */
[----:B------:R-:W-:Y:S01]  /*1210*/  PRMT R0, RZ, 0x7610, R0 ;  /* 0x00007610ff007816 */ /* 0x000fe20000000000 */
[----:B------:R-:W-:Y:S01]  /*1220*/  CS2R R126, SRZ ;  /* 0x00000000007e7805 */ /* 0x000fe2000001ff00 */
[----:B------:R-:W-:Y:S01]  /*1230*/  CS2R R124, SRZ ;  /* 0x00000000007c7805 */ /* 0x000fe2000001ff00 */
        /* <DEDUP_REMOVED lines=65> */
[----:B--2---:R-:W2:Y:S04]  /*1650*/  LDL.64 R4, [R1+0xa0] ;  /* 0x0000a00001047983 */ /* 0x004ea80000100a00 */
[----:B------:R-:W3:Y:S04]  /*1660*/  S2R R3, SR_TID.X ;  /* 0x0000000000037919 */ /* 0x000ee80000002100 */
[----:B------:R4:W2:Y:S01]  /*1670*/  LDL.64 R34, [R1+0xa0] ;  /* 0x0000a00001227983 */ /* 0x0008a20000100a00 */
[----:B------:R-:W-:-:S04]  /*1680*/  ISETP.NE.U32.AND P0, PT, RZ, c[0x0][0x340], PT ;  /* 0x0000d000ff007a0c */ /* 0x000fc80003f05070 */
[----:B------:R-:W-:-:S13]  /*1690*/  ISETP.NE.AND.EX P0, PT, RZ, c[0x0][0x344], PT, P0 ;  /* 0x0000d100ff007a0c */ /* 0x000fda0003f05300 */
[----:B------:R-:W-:Y:S01]  /*16a0*/  @P0 IMAD.MOV.U32 R2, RZ, RZ, 0x4 ;  /* 0x00000004ff020424 */ /* 0x000fe200078e00ff */
[----:B---3--:R-:W-:-:S04]  /*16b0*/  SHF.R.S32.HI R29, RZ, 0x1f, R3 ;  /* 0x0000001fff1d7819 */ /* 0x008fc80000011403 */
[----:B------:R-:W-:Y:S01]  /*16c0*/  LEA.HI R29, R29, R3, RZ, 0x3 ;  /* 0x000000031d1d7211 */ /* 0x000fe200078f18ff */
[----:B------:R-:W-:-:S03]  /*16d0*/  @P0 IMAD.WIDE R2, R14, R2, c[0x0][0x340] ;  /* 0x0000d0000e020625 */ /* 0x000fc600078e0202 */
[----:B------:R-:W-:Y:S02]  /*16e0*/  SHF.R.S32.HI R29, RZ, 0x3, R29 ;  /* 0x00000003ff1d7819 */ /* 0x000fe4000001141d */
[----:B------:R3:W5:Y:S01]  /*16f0*/  @P0 LDG.E R9, [R2.64] ;  /* 0x0000000602090981 */ /* 0x000762000c1e1900 */
[----:B------:R-:W-:Y:S01]  /*1700*/  SHF.R.S32.HI R13, RZ, 0x1f, R17 ;  /* 0x0000001fff0d7819 */ /* 0x000fe20000011411 */
[----:B------:R-:W-:Y:S04]  /*1710*/  WARPSYNC 0xffffffff ;  /* 0xffffffff00007948 */ /* 0x000fe80003800000 */
[C---:B------:R-:W-:Y:S02]  /*1720*/  IMAD R6, R13.reuse, c[0x0][0x1e8], RZ ;  /* 0x00007a000d067a24 */ /* 0x040fe400078e02ff */
[----:B------:R-:W-:-:S02]  /*1730*/  IMAD R8, R13, c[0x0][0x210], RZ ;  /* 0x000084000d087a24 */ /* 0x000fc400078e02ff */
[C---:B------:R-:W-:Y:S02]  /*1740*/  IMAD R6, R17.reuse, c[0x0][0x1ec], R6 ;  /* 0x00007b0011067a24 */ /* 0x040fe400078e0206 */
[----:B------:R-:W-:Y:S01]  /*1750*/  IMAD R8, R17, c[0x0][0x214], R8 ;  /* 0x0000850011087a24 */ /* 0x000fe200078e0208 */
[----:B---3--:R-:W-:-:S05]  /*1760*/  SHF.R.S32.HI R2, RZ, 0x1f, R29 ;  /* 0x0000001fff027819 */ /* 0x008fca000001141d */
[C---:B------:R-:W-:Y:S02]  /*1770*/  IMAD R0, R2.reuse, c[0x0][0x1e0], RZ ;  /* 0x0000780002007a24 */ /* 0x040fe400078e02ff */
[----:B------:R-:W-:Y:S02]  /*1780*/  IMAD R2, R2, c[0x0][0x208], RZ ;  /* 0x0000820002027a24 */ /* 0x000fe400078e02ff */
[----:B------:R-:W-:Y:S02]  /*1790*/  IMAD R0, R29, c[0x0][0x1e4], R0 ;  /* 0x000079001d007a24 */ /* 0x000fe400078e0200 */
[----:B--2---:R-:W-:-:S05]  /*17a0*/  IMAD.MOV.U32 R34, RZ, RZ, R4 ;  /* 0x000000ffff227224 */ /* 0x004fca00078e0004 */
[--C-:B------:R-:W-:Y:S02]  /*17b0*/  SHF.R.S32.HI R35, RZ, 0x1f, R34.reuse ;  /* 0x0000001fff237819 */ /* 0x100fe40000011422 */
[C---:B------:R-:W-:Y:S02]  /*17c0*/  IADD3 R24, R34.reuse, 0x40, RZ ;  /* 0x0000004022187810 */ /* 0x040fe40007ffe0ff */
[----:B------:R-:W-:Y:S01]  /*17d0*/  ISETP.GE.AND P5, PT, R34, c[0x0][0x1d4], PT ;  /* 0x0000750022007a0c */ /* 0x000fe20003fa6270 */
[----:B------:R-:W-:Y:S01]  /*17e0*/  IMAD.WIDE.U32 R4, R29, c[0x0][0x1e0], R34 ;  /* 0x000078001d047a25 */ /* 0x000fe200078e0022 */
[----:B------:R-:W-:Y:S01]  /*17f0*/  ISETP.GE.AND P4, PT, R24, c[0x0][0x1d4], PT ;  /* 0x0000750018007a0c */ /* 0x000fe20003f86270 */
[----:B------:R4:W-:Y:S01]  /*1800*/  STL [R1+0xa4], R35 ;  /* 0x0000a42301007387 */ /* 0x0009e20000100800 */
[----:B------:R-:W-:Y:S02]  /*1810*/  SEL R10, RZ, 0x1, P5 ;  /* 0x00000001ff0a7807 */ /* 0x000fe40002800000 */
[----:B------:R-:W-:Y:S01]  /*1820*/  IADD3 R5, R5, R0, RZ ;  /* 0x0000000005057210 */ /* 0x000fe20007ffe0ff */
[C---:B------:R-:W-:Y:S01]  /*1830*/  IMAD R0, R29.reuse, c[0x0][0x20c], R2 ;  /* 0x000083001d007a24 */ /* 0x040fe200078e0202 */
[C---:B------:R-:W-:Y:S01]  /*1840*/  IADD3 R21, R34.reuse, 0x80, RZ ;  /* 0x0000008022157810 */ /* 0x040fe20007ffe0ff */
[----:B------:R-:W-:Y:S01]  /*1850*/  IMAD.WIDE.U32 R2, R29, c[0x0][0x208], R34 ;  /* 0x000082001d027a25 */ /* 0x000fe200078e0022 */
[----:B------:R-:W-:-:S02]  /*1860*/  IADD3 R25, R34, 0xc0, RZ ;  /* 0x000000c022197810 */ /* 0x000fc40007ffe0ff */
[----:B------:R-:W-:Y:S01]  /*1870*/  ISETP.GE.AND P3, PT, R21, c[0x0][0x1d4], PT ;  /* 0x0000750015007a0c */ /* 0x000fe20003f66270 */
[----:B------:R-:W-:Y:S01]  /*1880*/  IMAD.IADD R3, R3, 0x1, R0 ;  /* 0x0000000103037824 */ /* 0x000fe200078e0200 */
[----:B------:R-:W-:Y:S01]  /*1890*/  SEL R0, RZ, 0xffffffff, P4 ;  /* 0xffffffffff007807 */ /* 0x000fe20002000000 */
[----:B------:R-:W-:Y:S01]  /*18a0*/  IMAD.WIDE.U32 R4, R17, c[0x0][0x1e8], R4 ;  /* 0x00007a0011047a25 */ /* 0x000fe200078e0004 */
[----:B------:R-:W-:Y:S02]  /*18b0*/  ISETP.GE.AND P2, PT, R25, c[0x0][0x1d4], PT ;  /* 0x0000750019007a0c */ /* 0x000fe40003f46270 */
[----:B-1----:R-:W-:Y:S01]  /*18c0*/  SEL R11, RZ, 0x4, P3 ;  /* 0x00000004ff0b7807 */ /* 0x002fe20001800000 */
[----:B------:R-:W-:Y:S01]  /*18d0*/  IMAD.WIDE.U32 R2, R17, c[0x0][0x210], R2 ;  /* 0x0000840011027a25 */ /* 0x000fe200078e0002 */
[----:B------:R-:W-:-:S03]  /*18e0*/  IADD3 R7, R5, R6, RZ ;  /* 0x0000000605077210 */ /* 0x000fc60007ffe0ff */
[----:B------:R-:W-:Y:S01]  /*18f0*/  IMAD.SHL.U32 R0, R0, 0x2, RZ ;  /* 0x0000000200007824 */ /* 0x000fe200078e00ff */
[----:B------:R-:W-:Y:S01]  /*1900*/  IADD3 R5, R3, R8, RZ ;  /* 0x0000000803057210 */ /* 0x000fe20007ffe0ff */
[----:B------:R-:W-:Y:S01]  /*1910*/  IMAD.MOV.U32 R6, RZ, RZ, R4 ;  /* 0x000000ffff067224 */ /* 0x000fe200078e0004 */
[----:B------:R-:W-:Y:S01]  /*1920*/  SHF.R.S32.HI R8, RZ, 0x1f, R14 ;  /* 0x0000001fff087819 */ /* 0x000fe2000001140e */
[----:B------:R-:W-:Y:S01]  /*1930*/  IMAD.MOV.U32 R4, RZ, RZ, R2 ;  /* 0x000000ffff047224 */ /* 0x000fe200078e0002 */
[----:B-----5:R-:W-:Y:S02]  /*1940*/  @P0 SHF.R.S32.HI R3, RZ, 0x1f, R9 ;  /* 0x0000001fff030819 */ /* 0x020fe40000011409 */
[----:B------:R-:W-:Y:S02]  /*1950*/  @!P0 MOV R3, R8 ;  /* 0x0000000800038202 */ /* 0x000fe40000000f00 */
[----:B------:R-:W-:Y:S02]  /*1960*/  LOP3.LUT R12, R0, 0x2, R10, 0xe2, !PT ;  /* 0x00000002000c7812 */ /* 0x000fe400078ee20a */
[----:B------:R-:W-:Y:S01]  /*1970*/  @P0 MOV R2, R9 ;  /* 0x0000000900020202 */ /* 0x000fe20000000f00 */
[----:B------:R-:W-:Y:S01]  /*1980*/  @!P0 IMAD.MOV.U32 R2, RZ, RZ, R14 ;  /* 0x000000ffff028224 */ /* 0x000fe200078e000e */
[----:B------:R-:W-:Y:S01]  /*1990*/  SEL R10, RZ, 0x8, P2 ;  /* 0x00000008ff0a7807 */ /* 0x000fe20001000000 */
[----:B------:R-:W-:-:S02]  /*19a0*/  IMAD R0, R3, c[0x0][0x1f0], RZ ;  /* 0x00007c0003007a24 */ /* 0x000fc400078e02ff */
[----:B------:R-:W-:Y:S01]  /*19b0*/  IMAD R3, R3, c[0x0][0x218], RZ ;  /* 0x0000860003037a24 */ /* 0x000fe200078e02ff */
[----:B------:R-:W-:Y:S01]  /*19c0*/  LOP3.LUT R20, R10, R12, R11, 0xfe, !PT ;  /* 0x0000000c0a147212 */ /* 0x000fe200078efe0b */
[----:B------:R-:W-:-:S04]  /*19d0*/  IMAD.WIDE.U32 R88, R2, c[0x0][0x1f0], R6 ;  /* 0x00007c0002587a25 */ /* 0x000fc800078e0006 */
[C---:B------:R-:W-:Y:S01]  /*19e0*/  IMAD.WIDE.U32 R32, R2.reuse, c[0x0][0x218], R4 ;  /* 0x0000860002207a25 */ /* 0x040fe200078e0004 */
[----:B------:R4:W-:Y:S03]  /*19f0*/  STL.64 [R1+0x68], R88 ;  /* 0x0000685801007387 */ /* 0x0009e60000100a00 */
[C---:B------:R-:W-:Y:S01]  /*1a00*/  IMAD R0, R2.reuse, c[0x0][0x1f4], R0 ;  /* 0x00007d0002007a24 */ /* 0x040fe200078e0200 */
[----:B------:R4:W-:Y:S01]  /*1a10*/  STL.64 [R1+0x70], R32 ;  /* 0x0000702001007387 */ /* 0x0009e20000100a00 */
[----:B------:R-:W-:Y:S02]  /*1a20*/  IMAD R2, R2, c[0x0][0x21c], R3 ;  /* 0x0000870002027a24 */ /* 0x000fe400078e0203 */
[----:B------:R-:W-:-:S03]  /*1a30*/  IMAD.IADD R87, R89, 0x1, R0 ;  /* 0x0000000159577824 */ /* 0x000fc600078e0200 */
[----:B------:R-:W-:Y:S02]  /*1a40*/  IADD3 R30, R33, R2, RZ ;  /* 0x00000002211e7210 */ /* 0x000fe40007ffe0ff */
[----:B------:R4:W-:Y:S04]  /*1a50*/  STL [R1+0x64], R87 ;  /* 0x0000645701007387 */ /* 0x0009e80000100800 */
[----:B------:R4:W-:Y:S02]  /*1a60*/  STL [R1+0x78], R30 ;  /* 0x0000781e01007387 */ /* 0x0009e40000100800 */
[----:B------:R-:W2:Y:S01]  /*1a70*/  LDL R15, [R1+0x104] ;  /* 0x00010400010f7983 */ /* 0x000ea20000100800 */
[----:B------:R-:W-:Y:S01]  /*1a80*/  IMAD.MOV.U32 R128, RZ, RZ, R18 ;  /* 0x000000ffff807224 */ /* 0x000fe200078e0012 */
[----:B------:R-:W-:Y:S01]  /*1a90*/  P2R R22, PR, RZ, 0x20 ;  /* 0x00000020ff167803 */ /* 0x000fe20000000000 */
[----:B------:R-:W-:Y:S01]  /*1aa0*/  IMAD R5, R13, c[0x0][0x1b8], RZ ;  /* 0x00006e000d057a24 */ /* 0x000fe200078e02ff */
[----:B------:R-:W3:Y:S01]  /*1ab0*/  LDL R39, [R1+0xd8] ;  /* 0x0000d80001277983 */ /* 0x000ee20000100800 */
[----:B------:R-:W-:Y:S01]  /*1ac0*/  IMAD.WIDE.U32 R2, R17, c[0x0][0x1b8], RZ ;  /* 0x00006e0011027a25 */ /* 0x000fe200078e00ff */
[----:B------:R-:W-:-:S02]  /*1ad0*/  P2R R27, PR, RZ, 0x8 ;  /* 0x00000008ff1b7803 */ /* 0x000fc40000000000 */
[----:B------:R-:W5:Y:S01]  /*1ae0*/  LDL R37, [R1+0xd4] ;  /* 0x0000d40001257983 */ /* 0x000f620000100800 */
[----:B------:R-:W-:Y:S01]  /*1af0*/  IMAD R5, R17, c[0x0][0x1bc], R5 ;  /* 0x00006f0011057a24 */ /* 0x000fe200078e0205 */
[----:B------:R-:W-:Y:S02]  /*1b00*/  P2R R23, PR, RZ, 0x10 ;  /* 0x00000010ff177803 */ /* 0x000fe40000000000 */
[----:B----4-:R-:W4:Y:S01]  /*1b10*/  LDL R31, [R1+0xd0] ;  /* 0x0000d000011f7983 */ /* 0x010f220000100800 */
[----:B------:R-:W-:-:S03]  /*1b20*/  P2R R26, PR, RZ, 0x4 ;  /* 0x00000004ff1a7803 */ /* 0x000fc60000000000 */
[----:B------:R-:W3:Y:S01]  /*1b30*/  LDL R86, [R1+0x58] ;  /* 0x0000580001567983 */ /* 0x000ee20000100800 */
[----:B------:R-:W-:Y:S02]  /*1b40*/  IMAD R8, R8, c[0x0][0x1c0], RZ ;  /* 0x0000700008087a24 */ /* 0x000fe400078e02ff */
[----:B------:R-:W-:Y:S01]  /*1b50*/  IMAD.IADD R3, R3, 0x1, R5 ;  /* 0x0000000103037824 */ /* 0x000fe200078e0205 */
[----:B------:R-:W-:Y:S01]  /*1b60*/  P2R R36, PR, RZ, 0x2 ;  /* 0x00000002ff247803 */ /* 0x000fe20000000000 */
[C---:B------:R-:W-:Y:S01]  /*1b70*/  IMAD R8, R14.reuse, c[0x0][0x1c4], R8 ;  /* 0x000071000e087a24 */ /* 0x040fe200078e0208 */
[----:B------:R-:W3:Y:S01]  /*1b80*/  LDL R80, [R1+0x2c] ;  /* 0x00002c0001507983 */ /* 0x000ee20000100800 */
[----:B------:R-:W-:-:S03]  /*1b90*/  IMAD.WIDE.U32 R2, R14, c[0x0][0x1c0], R2 ;  /* 0x000070000e027a25 */ /* 0x000fc600078e0002 */
[----:B------:R-:W3:Y:S01]  /*1ba0*/  LDL R83, [R1+0x38] ;  /* 0x0000380001537983 */ /* 0x000ee20000100800 */
[----:B------:R-:W-:Y:S02]  /*1bb0*/  IMAD.IADD R3, R3, 0x1, R8 ;  /* 0x0000000103037824 */ /* 0x000fe400078e0208 */
[----:B------:R-:W-:Y:S01]  /*1bc0*/  IMAD R28, R28, c[0x0][0x168], RZ ;  /* 0x00005a001c1c7a24 */ /* 0x000fe200078e02ff */
[----:B------:R-:W3:Y:S01]  /*1bd0*/  LDL R82, [R1+0x34] ;  /* 0x0000340001527983 */ /* 0x000ee20000100800 */
[----:B------:R-:W-:Y:S01]  /*1be0*/  IMAD.IADD R9, R29, 0x1, R128 ;  /* 0x000000011d097824 */ /* 0x000fe200078e0280 */
[----:B------:R-:W-:Y:S02]  /*1bf0*/  ISETP.GE.AND P3, PT, R34, c[0x0][0x198], PT ;  /* 0x0000660022007a0c */ /* 0x000fe40003f66270 */
[----:B------:R-:W-:Y:S02]  /*1c00*/  BAR.SYNC.DEFER_BLOCKING 0x0 ;  /* 0x0000000000007b1d */ /* 0x000fe40000010000 */
[----:B------:R-:W-:-:S02]  /*1c10*/  IADD3 R18, R9, 0x40, RZ ;  /* 0x0000004009127810 */ /* 0x000fc40007ffe0ff */
[----:B------:R-:W-:Y:S02]  /*1c20*/  ISETP.GE.AND P2, PT, R24, c[0x0][0x198], PT ;  /* 0x0000660018007a0c */ /* 0x000fe40003f46270 */
[----:B------:R-:W-:Y:S01]  /*1c30*/  ISETP.GE.AND P4, PT, R18, R28, PT ;  /* 0x0000001c1200720c */ /* 0x000fe20003f86270 */
[----:B------:R-:W-:Y:S01]  /*1c40*/  IMAD.MOV.U32 R135, RZ, RZ, R38 ;  /* 0x000000ffff877224 */ /* 0x000fe200078e0026 */
[----:B------:R-:W3:Y:S01]  /*1c50*/  LDL R81, [R1+0x30] ;  /* 0x0000300001517983 */ /* 0x000ee20000100800 */
[----:B--2---:R-:W-:-:S04]  /*1c60*/  IMAD.IADD R4, R15, 0x1, R128 ;  /* 0x000000010f047824 */ /* 0x004fc800078e0280 */
        /* <DEDUP_REMOVED lines=15> */
[----:B------:R-:W-:-:S05]  /*1d60*/  IMAD.IADD R0, R3, 0x1, R0 ;  /* 0x0000000103007824 */ /* 0x000fca00078e0200 */
[----:B------:R-:W-:Y:S02]  /*1d70*/  LEA.HI.X R0, R2, c[0x0][0x164], R0, 0x1, P0 ;  /* 0x0000590002007a11 */ /* 0x000fe400000f0c00 */
[----:B------:R-:W1:Y:S04]  /*1d80*/  SHFL.IDX PT, R2, R8, RZ, 0x181f ;  /* 0x00181fff08027589 */ /* 0x000e6800000e0000 */
[----:B------:R-:W3:Y:S01]  /*1d90*/  SHFL.IDX PT, R3, R0, RZ, 0x181f ;  /* 0x00181fff00037589 */ /* 0x000ee200000e0000 */
[CC--:B------:R-:W-:Y:S02]  /*1da0*/  ISETP.GE.AND P0, PT, R9.reuse, R28.reuse, PT ;  /* 0x0000001c0900720c */ /* 0x0c0fe40003f06270 */
[----:B------:R-:W-:Y:S01]  /*1db0*/  IADD3 R4, R9, 0x20, RZ ;  /* 0x0000002009047810 */ /* 0x000fe20007ffe0ff */
[----:B------:R-:W2:Y:S03]  /*1dc0*/  SHFL.IDX PT, R6, R8, 0x1, 0x181f ;  /* 0x00381f0008067f89 */ /* 0x000ea600000e0000 */
[----:B------:R-:W-:Y:S01]  /*1dd0*/  ISETP.GE.AND P5, PT, R4, R28, PT ;  /* 0x0000001c0400720c */ /* 0x000fe20003fa6270 */
[----:B------:R-:W2:Y:S04]  /*1de0*/  SHFL.IDX PT, R7, R0, 0x1, 0x181f ;  /* 0x00381f0000077f89 */ /* 0x000ea800000e0000 */
[----:B------:R-:W2:Y:S02]  /*1df0*/  SHFL.IDX PT, R4, R8, 0x2, 0x181f ;  /* 0x00581f0008047f89 */ /* 0x000ea400000e0000 */
[----:B-1----:R-:W-:-:S02]  /*1e00*/  @!P0 LEA R14, P6, R24, R2, 0x1 ;  /* 0x00000002180e8211 */ /* 0x002fc400078c08ff */
[----:B------:R-:W1:Y:S02]  /*1e10*/  SHFL.IDX PT, R5, R0, 0x2, 0x181f ;  /* 0x00581f0000057f89 */ /* 0x000e6400000e0000 */
[----:B---3--:R-:W-:Y:S02]  /*1e20*/  @!P0 LEA.HI.X R15, R24, R3, R39, 0x1, P6 ;  /* 0x00000003180f8211 */ /* 0x008fe400030f0c27 */
[----:B------:R-:W-:-:S04]  /*1e30*/  @!P0 LEA R12, P6, R21, R2, 0x1 ;  /* 0x00000002150c8211 */ /* 0x000fc800078c08ff */
[----:B-----5:R-:W-:Y:S02]  /*1e40*/  @!P0 LEA.HI.X R13, R21, R3, R37, 0x1, P6 ;  /* 0x00000003150d8211 */ /* 0x020fe400030f0c25 */
[----:B------:R-:W-:-:S04]  /*1e50*/  @!P0 LEA R10, P6, R25, R2, 0x1 ;  /* 0x00000002190a8211 */ /* 0x000fc800078c08ff */
[----:B----4-:R-:W-:Y:S01]  /*1e60*/  @!P0 LEA.HI.X R11, R25, R3, R31, 0x1, P6 ;  /* 0x00000003190b8211 */ /* 0x010fe200030f0c1f */
[----:B------:R-:W-:Y:S01]  /*1e70*/  @!P0 IMAD.WIDE R2, R34, 0x2, R2 ;  /* 0x0000000222028825 */ /* 0x000fe200078e0202 */
[----:B------:R-:W-:Y:S02]  /*1e80*/  ISETP.GE.AND P1, PT, R21, c[0x0][0x198], PT ;  /* 0x0000660015007a0c */ /* 0x000fe40003f26270 */
[C---:B--2---:R-:W-:Y:S02]  /*1e90*/  @!P5 LEA R16, P6, R24.reuse, R6, 0x1 ;  /* 0x000000061810d211 */ /* 0x044fe400078c08ff */
[----:B------:R2:W-:Y:S02]  /*1ea0*/  @!P0 LDGSTS.E.BYPASS.LTC128B.128 [R86+0x100], [R2.64], !P3 ;  /* 0x0010000002568fae */ /* 0x0005e4000d901d46 */
[C---:B------:R-:W-:Y:S02]  /*1eb0*/  @!P5 LEA.HI.X R17, R24.reuse, R7, R39, 0x1, P6 ;  /* 0x000000071811d211 */ /* 0x040fe400030f0c27 */
[----:B------:R-:W-:Y:S01]  /*1ec0*/  @!P4 LEA R18, P6, R24, R4, 0x1 ;  /* 0x000000041812c211 */ /* 0x000fe200078c08ff */
[----:B------:R3:W-:Y:S01]  /*1ed0*/  @!P0 LDGSTS.E.BYPASS.LTC128B.128 [R86+0x4100], [R14.64], !P2 ;  /* 0x041000000e568fae */ /* 0x0007e2000d101d46 */
[----:B------:R-:W-:-:S02]  /*1ee0*/  IADD3 R9, R9, 0x60, RZ ;  /* 0x0000006009097810 */ /* 0x000fc40007ffe0ff */
[----:B-1----:R-:W-:Y:S01]  /*1ef0*/  @!P4 LEA.HI.X R19, R24, R5, R39, 0x1, P6 ;  /* 0x000000051813c211 */ /* 0x002fe200030f0c27 */
[----:B------:R1:W-:Y:S01]  /*1f00*/  @!P0 LDGSTS.E.BYPASS.LTC128B.128 [R86+0x8100], [R12.64], !P1 ;  /* 0x081000000c568fae */ /* 0x0003e2000c901d46 */
[----:B------:R-:W-:Y:S02]  /*1f10*/  ISETP.GE.AND P1, PT, R25, c[0x0][0x198], PT ;  /* 0x0000660019007a0c */ /* 0x000fe40003f26270 */
[----:B------:R-:W-:-:S11]  /*1f20*/  ISETP.GE.AND P6, PT, R9, R28, PT ;  /* 0x0000001c0900720c */ /* 0x000fd60003fc6270 */
[----:B------:R4:W-:Y:S04]  /*1f30*/  @!P0 LDGSTS.E.BYPASS.LTC128B.128 [R86+0xc100], [R10.64], !P1 ;  /* 0x0c1000000a568fae */ /* 0x0009e8000c901d46 */
[----:B--2---:R-:W1:Y:S04]  /*1f40*/  SHFL.IDX PT, R2, R8, 0x3, 0x181f ;  /* 0x00781f0008027f89 */ /* 0x004e6800000e0000 */
[----:B------:R-:W2:Y:S04]  /*1f50*/  SHFL.IDX PT, R3, R0, 0x3, 0x181f ;  /* 0x00781f0000037f89 */ /* 0x000ea800000e0000 */
[----:B---3--:R-:W3:Y:S04]  /*1f60*/  LDL R15, [R1+0x54] ;  /* 0x00005400010f7983 */ /* 0x008ee80000100800 */
[----:B------:R-:W5:Y:S01]  /*1f70*/  LDL R14, [R1+0x50] ;  /* 0x00005000010e7983 */ /* 0x000f620000100800 */
[----:B-1----:R-:W-:-:S04]  /*1f80*/  @!P6 LEA R12, P0, R24, R2, 0x1 ;  /* 0x00000002180ce211 */ /* 0x002fc800078008ff */
[----:B--2---:R-:W-:Y:S02]  /*1f90*/  @!P6 LEA.HI.X R13, R24, R3, R39, 0x1, P0 ;  /* 0x00000003180de211 */ /* 0x004fe400000f0c27 */
[----:B----4-:R-:W-:-:S04]  /*1fa0*/  @!P5 LEA R10, P0, R21, R6, 0x1 ;  /* 0x00000006150ad211 */ /* 0x010fc800078008ff */
[----:B------:R-:W-:Y:S02]  /*1fb0*/  @!P5 LEA.HI.X R11, R21, R7, R37, 0x1, P0 ;  /* 0x00000007150bd211 */ /* 0x000fe400000f0c25 */
[----:B------:R-:W-:-:S04]  /*1fc0*/  @!P5 LEA R8, P0, R25, R6, 0x1 ;  /* 0x000000061908d211 */ /* 0x000fc800078008ff */
[----:B------:R-:W-:Y:S02]  /*1fd0*/  @!P5 LEA.HI.X R9, R25, R7, R31, 0x1, P0 ;  /* 0x000000071909d211 */ /* 0x000fe400000f0c1f */
[----:B------:R-:W-:Y:S01]  /*1fe0*/  ISETP.GE.AND P0, PT, R21, c[0x0][0x198], PT ;  /* 0x0000660015007a0c */ /* 0x000fe20003f06270 */
[----:B------:R-:W-:-:S05]  /*1ff0*/  @!P5 IMAD.WIDE R6, R34, 0x2, R6 ;  /* 0x000000022206d825 */ /* 0x000fca00078e0206 */
[----:B------:R1:W-:Y:S04]  /*2000*/  @!P5 LDGSTS.E.BYPASS.LTC128B.128 [R86+0x1100], [R6.64], !P3 ;  /* 0x011000000656dfae */ /* 0x0003e8000d901d46 */
[----:B------:R2:W-:Y:S04]  /*2010*/  @!P5 LDGSTS.E.BYPASS.LTC128B.128 [R86+0x5100], [R16.64], !P2 ;  /* 0x051000001056dfae */ /* 0x0005e8000d101d46 */
[----:B------:R4:W-:Y:S04]  /*2020*/  @!P5 LDGSTS.E.BYPASS.LTC128B.128 [R86+0x9100], [R10.64], !P0 ;  /* 0x091000000a56dfae */ /* 0x0009e8000c101d46 */
[----:B------:R1:W-:Y:S04]  /*2030*/  @!P5 LDGSTS.E.BYPASS.LTC128B.128 [R86+0xd100], [R8.64], !P1 ;  /* 0x0d1000000856dfae */ /* 0x0003e8000c901d46 */
[----:B--2---:R-:W4:Y:S04]  /*2040*/  LDL R17, [R1+0x8] ;  /* 0x0000080001117983 */ /* 0x004f280000100800 */
[----:B------:R-:W4:Y:S01]  /*2050*/  LDL R16, [R1+0x44] ;  /* 0x0000440001107983 */ /* 0x000f220000100800 */
[----:B-1----:R-:W-:-:S04]  /*2060*/  @!P4 LEA R8, P0, R21, R4, 0x1 ;  /* 0x000000041508c211 */ /* 0x002fc800078008ff */
[C---:B------:R-:W-:Y:S02]  /*2070*/  @!P4 LEA.HI.X R9, R21.reuse, R5, R37, 0x1, P0 ;  /* 0x000000051509c211 */ /* 0x040fe400000f0c25 */
[----:B----4-:R-:W-:-:S04]  /*2080*/  @!P6 LEA R10, P0, R21, R2, 0x1 ;  /* 0x00000002150ae211 */ /* 0x010fc800078008ff */
[----:B------:R-:W-:Y:S02]  /*2090*/  @!P6 LEA.HI.X R11, R21, R3, R37, 0x1, P0 ;  /* 0x00000003150be211 */ /* 0x000fe400000f0c25 */
[----:B------:R-:W-:-:S04]  /*20a0*/  @!P4 LEA R6, P0, R25, R4, 0x1 ;  /* 0x000000041906c211 */ /* 0x000fc800078008ff */
[----:B------:R-:W-:Y:S01]  /*20b0*/  @!P4 LEA.HI.X R7, R25, R5, R31, 0x1, P0 ;  /* 0x000000051907c211 */ /* 0x000fe200000f0c1f */
[----:B------:R-:W-:-:S05]  /*20c0*/  @!P4 IMAD.WIDE R4, R34, 0x2, R4 ;  /* 0x000000022204c825 */ /* 0x000fca00078e0204 */
[----:B------:R1:W-:Y:S04]  /*20d0*/  @!P4 LDGSTS.E.BYPASS.LTC128B.128 [R86+0x2100], [R4.64], !P3 ;  /* 0x021000000456cfae */ /* 0x0003e8000d901d46 */
[----:B------:R4:W-:Y:S01]  /*20e0*/  @!P4 LDGSTS.E.BYPASS.LTC128B.128 [R86+0x6100], [R18.64], !P2 ;  /* 0x061000001256cfae */ /* 0x0009e2000d101d46 */
[----:B------:R-:W-:-:S13]  /*20f0*/  ISETP.GE.AND P0, PT, R21, c[0x0][0x198], PT ;  /* 0x0000660015007a0c */ /* 0x000fda0003f06270 */
[----:B------:R1:W-:Y:S04]  /*2100*/  @!P4 LDGSTS.E.BYPASS.LTC128B.128 [R86+0xa100], [R8.64], !P0 ;  /* 0x0a1000000856cfae */ /* 0x0003e8000c101d46 */
[----:B------:R1:W-:Y:S04]  /*2110*/  @!P4 LDGSTS.E.BYPASS.LTC128B.128 [R86+0xe100], [R6.64], !P1 ;  /* 0x0e1000000656cfae */ /* 0x0003e8000c901d46 */
[----:B----4-:R-:W4:Y:S01]  /*2120*/  LDL R18, [R1+0x4c] ;  /* 0x00004c0001127983 */ /* 0x010f220000100800 */
[----:B-1----:R-:W-:-:S04]  /*2130*/  @!P6 LEA R6, P0, R25, R2, 0x1 ;  /* 0x000000021906e211 */ /* 0x002fc800078008ff */
[----:B------:R-:W-:Y:S02]  /*2140*/  @!P6 LEA.HI.X R7, R25, R3, R31, 0x1, P0 ;  /* 0x000000031907e211 */ /* 0x000fe400000f0c1f */
[----:B------:R-:W-:Y:S01]  /*2150*/  ISETP.GE.AND P0, PT, R21, c[0x0][0x198], PT ;  /* 0x0000660015007a0c */ /* 0x000fe20003f06270 */
[----:B------:R-:W-:-:S05]  /*2160*/  @!P6 IMAD.WIDE R2, R34, 0x2, R2 ;  /* 0x000000022202e825 */ /* 0x000fca00078e0202 */
[----:B------:R1:W-:Y:S04]  /*2170*/  @!P6 LDGSTS.E.BYPASS.LTC128B.128 [R86+0x3100], [R2.64], !P3 ;  /* 0x031000000256efae */ /* 0x0003e8000d901d46 */
[----:B------:R1:W-:Y:S04]  /*2180*/  @!P6 LDGSTS.E.BYPASS.LTC128B.128 [R86+0x7100], [R12.64], !P2 ;  /* 0x071000000c56efae */ /* 0x0003e8000d101d46 */
[----:B------:R1:W-:Y:S01]  /*2190*/  @!P6 LDGSTS.E.BYPASS.LTC128B.128 [R86+0xb100], [R10.64], !P0 ;  /* 0x0b1000000a56efae */ /* 0x0003e2000c101d46 */
[----:B------:R-:W-:Y:S02]  /*21a0*/  IADD3 R4, R135, -0x1, RZ ;  /* 0xffffffff87047810 */ /* 0x000fe40007ffe0ff */
[----:B------:R-:W-:Y:S01]  /*21b0*/  IADD3 R8, -R29, c[0x0][0x1d0], RZ ;  /* 0x000074001d087a10 */ /* 0x000fe20007ffe1ff */
[----:B------:R1:W-:Y:S04]  /*21c0*/  @!P6 LDGSTS.E.BYPASS.LTC128B.128 [R86+0xf100], [R6.64], !P1 ;  /* 0x0f1000000656efae */ /* 0x0003e8000c901d46 */
[----:B-1----:R-:W4:Y:S04]  /*21d0*/  LDL R11, [R1+0x40] ;  /* 0x00004000010b7983 */ /* 0x002f280000100800 */
[----:B------:R-:W4:Y:S01]  /*21e0*/  LDL R10, [R1+0x3c] ;  /* 0x00003c00010a7983 */ /* 0x000f220000100800 */
[----:B------:R-:W-:Y:S01]  /*21f0*/  SHF.R.S32.HI R9, RZ, 0x1f, R4 ;  /* 0x0000001fff097819 */ /* 0x000fe20000011404 */
[----:B------:R-:W-:-:S02]  /*2200*/  IMAD R8, R4, -0x40, R8 ;  /* 0xffffffc004087824 */ /* 0x000fc400078e0208 */
[----:B------:R-:W-:Y:S01]  /*2210*/  IMAD.WIDE.U32 R2, R4, c[0x0][0x1e0], RZ ;  /* 0x0000780004027a25 */ /* 0x000fe200078e00ff */
[----:B------:R-:W-:Y:S01]  /*2220*/  ISETP.NE.AND P5, PT, R22, RZ, PT ;  /* 0x000000ff1600720c */ /* 0x000fe20003fa5270 */
[----:B------:R-:W0:Y:S01]  /*2230*/  LDGDEPBAR ;  /* 0x00000000000079af */ /* 0x000e220000000000 */
[----:B------:R-:W-:Y:S01]  /*2240*/  ISETP.GE.AND P0, PT, R8, 0x1, PT ;  /* 0x000000010800780c */ /* 0x000fe20003f06270 */
[----:B------:R-:W-:-:S04]  /*2250*/  IMAD R5, R9, c[0x0][0x1e0], RZ ;  /* 0x0000780009057a24 */ /* 0x000fc800078e02ff */
[----:B------:R-:W-:Y:S01]  /*2260*/  IMAD R5, R4, c[0x0][0x1e4], R5 ;  /* 0x0000790004057a24 */ /* 0x000fe200078e0205 */
[----:B------:R-:W-:-:S03]  /*2270*/  LEA R0, P6, R2, R88, 0x6 ;  /* 0x0000005802007211 */ /* 0x000fc600078c30ff */
[----:B------:R-:W-:Y:S01]  /*2280*/  IMAD.IADD R5, R3, 0x1, R5 ;  /* 0x0000000103057824 */ /* 0x000fe200078e0205 */
[----:B------:R-:W-:-:S04]  /*2290*/  ISETP.NE.AND P4, PT, R23, RZ, PT ;  /* 0x000000ff1700720c */ /* 0x000fc80003f85270 */
[----:B------:R-:W-:Y:S02]  /*22a0*/  LEA.HI.X R5, R2, R87, R5, 0x6, P6 ;  /* 0x0000005702057211 */ /* 0x000fe400030f3405 */
[----:B------:R-:W-:Y:S02]  /*22b0*/  @P0 LEA R2, P6, R0, c[0x0][0x1c8], 0x1 ;  /* 0x0000720000020a11 */ /* 0x000fe400078c08ff */
[----:B------:R-:W-:Y:S02]  /*22c0*/  ISETP.NE.AND P3, PT, R27, RZ, PT ;  /* 0x000000ff1b00720c */ /* 0x000fe40003f65270 */
[----:B------:R-:W-:Y:S02]  /*22d0*/  ISETP.NE.AND P2, PT, R26, RZ, PT ;  /* 0x000000ff1a00720c */ /* 0x000fe40003f45270 */
[----:B------:R-:W-:Y:S02]  /*22e0*/  @P0 LEA.HI.X R3, R0, c[0x0][0x1cc], R5, 0x1, P6 ;  /* 0x0000730000030a11 */ /* 0x000fe400030f0c05 */
[----:B------:R-:W-:Y:S01]  /*22f0*/  ISETP.GE.AND P6, PT, R8, 0x21, PT ;  /* 0x000000210800780c */ /* 0x000fe20003fc6270 */
[----:B------:R-:W-:-:S02]  /*2300*/  IMAD.MOV.U32 R8, RZ, RZ, 0x20 ;  /* 0x00000020ff087424 */ /* 0x000fc400078e00ff */
[----:B------:R1:W-:Y:S02]  /*2310*/  @P0 LDGSTS.E.BYPASS.LTC128B.128 [R86+0x10100], [R2.64], !P5 ;  /* 0x1010000002560fae */ /* 0x0003e4000e901d46 */
[----:B------:R-:W-:Y:S02]  /*2320*/  IMAD.WIDE.U32 R6, R8, c[0x0][0x1e0], RZ ;  /* 0x0000780008067a25 */ /* 0x000fe400078e00ff */
[----:B------:R1:W-:Y:S04]  /*2330*/  @P0 LDGSTS.E.BYPASS.LTC128B.128 [R86+0x12100], [R2.64+0x80], !P4 ;  /* 0x1210008002560fae */ /* 0x0003e8000e101d46 */
[----:B------:R1:W-:Y:S04]  /*2340*/  @P0 LDGSTS.E.BYPASS.LTC128B.128 [R86+0x14100], [R2.64+0x100], !P3 ;  /* 0x1410010002560fae */ /* 0x0003e8000d901d46 */
[----:B------:R1:W-:Y:S01]  /*2350*/  @P0 LDGSTS.E.BYPASS.LTC128B.128 [R86+0x16100], [R2.64+0x180], !P2 ;  /* 0x1610018002560fae */ /* 0x0003e2000d101d46 */
[----:B------:R-:W-:Y:S01]  /*2360*/  @P6 IADD3 R0, P0, R0, R6, RZ ;  /* 0x0000000600006210 */ /* 0x000fe20007f1e0ff */
[----:B------:R-:W-:-:S02]  /*2370*/  IMAD R9, R9, c[0x0][0x208], RZ ;  /* 0x0000820009097a24 */ /* 0x000fc400078e02ff */
[----:B-1----:R-:W-:-:S05]  /*2380*/  IMAD R2, R8, c[0x0][0x1e4], RZ ;  /* 0x0000790008027a24 */ /* 0x002fca00078e02ff */
[----:B------:R-:W-:Y:S02]  /*2390*/  @P6 IADD3.X R5, R5, R7, R2, P0, !PT ;  /* 0x0000000705056210 */ /* 0x000fe400007fe402 */
[----:B------:R-:W-:Y:S01]  /*23a0*/  @P6 LEA R2, P0, R0, c[0x0][0x1c8], 0x1 ;  /* 0x0000720000026a11 */ /* 0x000fe200078008ff */
[----:B------:R-:W-:-:S03]  /*23b0*/  IMAD.WIDE.U32 R6, R4, c[0x0][0x208], RZ ;  /* 0x0000820004067a25 */ /* 0x000fc600078e00ff */
[----:B------:R-:W-:Y:S01]  /*23c0*/  @P6 LEA.HI.X R3, R0, c[0x0][0x1cc], R5, 0x1, P0 ;  /* 0x0000730000036a11 */ /* 0x000fe200000f0c05 */
[----:B------:R-:W-:Y:S01]  /*23d0*/  IMAD R5, R4, c[0x0][0x20c], R9 ;  /* 0x0000830004057a24 */ /* 0x000fe200078e0209 */
[----:B------:R-:W-:-:S03]  /*23e0*/  LEA R0, P0, R6, R32, 0x6 ;  /* 0x0000002006007211 */ /* 0x000fc600078030ff */
[----:B------:R-:W-:Y:S01]  /*23f0*/  IMAD.IADD R5, R7, 0x1, R5 ;  /* 0x0000000107057824 */ /* 0x000fe200078e0205 */
[----:B------:R1:W-:Y:S04]  /*2400*/  @P6 LDGSTS.E.BYPASS.LTC128B.128 [R86+0x11100], [R2.64], !P5 ;  /* 0x1110000002566fae */ /* 0x0003e8000e901d46 */
[----:B------:R1:W-:Y:S01]  /*2410*/  @P6 LDGSTS.E.BYPASS.LTC128B.128 [R86+0x13100], [R2.64+0x80], !P4 ;  /* 0x1310008002566fae */ /* 0x0003e2000e101d46 */
[----:B------:R-:W-:-:S03]  /*2420*/  LEA.HI.X R6, R6, R30, R5, 0x6, P0 ;  /* 0x0000001e06067211 */ /* 0x000fc600000f3405 */
[----:B------:R1:W-:Y:S01]  /*2430*/  @P6 LDGSTS.E.BYPASS.LTC128B.128 [R86+0x15100], [R2.64+0x100], !P3 ;  /* 0x1510010002566fae */ /* 0x0003e2000d901d46 */
[----:B------:R-:W-:-:S03]  /*2440*/  IMAD.MOV.U32 R5, RZ, RZ, c[0x0][0x208] ;  /* 0x00008200ff057624 */ /* 0x000fc600078e00ff */
[----:B------:R1:W-:Y:S01]  /*2450*/  @P6 LDGSTS.E.BYPASS.LTC128B.128 [R86+0x17100], [R2.64+0x180], !P2 ;  /* 0x1710018002566fae */ /* 0x0003e2000d101d46 */
[----:B------:R-:W-:Y:S01]  /*2460*/  P2R R8, PR, RZ, 0x20 ;  /* 0x00000020ff087803 */ /* 0x000fe20000000000 */
[----:B------:R-:W-:Y:S02]  /*2470*/  IMAD.MOV.U32 R7, RZ, RZ, c[0x0][0x20c] ;  /* 0x00008300ff077624 */ /* 0x000fe400078e00ff */
[----:B------:R-:W-:Y:S01]  /*2480*/  IMAD.MOV.U32 R85, RZ, RZ, -0x40 ;  /* 0xffffffc0ff557424 */ /* 0x000fe200078e00ff */
[----:B------:R-:W0:Y:S01]  /*2490*/  LDGDEPBAR ;  /* 0x00000000000079af */ /* 0x000e220000000000 */
[----:B-1----:R-:W-:Y:S02]  /*24a0*/  LOP3.LUT R3, R20, 0x1, RZ, 0xc0, !PT ;  /* 0x0000000114037812 */ /* 0x002fe400078ec0ff */
[----:B------:R-:W-:Y:S01]  /*24b0*/  LEA R2, P0, R0, c[0x0][0x1f8], 0x1 ;  /* 0x00007e0000027a11 */ /* 0x000fe200078008ff */
[----:B------:R-:W-:Y:S01]  /*24c0*/  IMAD R84, R4, R85, c[0x0][0x1d0] ;  /* 0x0000740004547624 */ /* 0x000fe200078e0255 */
[----:B------:R-:W-:Y:S01]  /*24d0*/  ISETP.NE.U32.AND P5, PT, R3, 0x1, PT ;  /* 0x000000010300780c */ /* 0x000fe20003fa5070 */
[----:B------:R-:W-:-:S04]  /*24e0*/  DEPBAR.LE SB0, 0x1 ;  /* 0x000080400000791a */ /* 0x000fc80000000000 */
[----:B------:R-:W-:Y:S01]  /*24f0*/  LEA.HI.X R3, R0, c[0x0][0x1fc], R6, 0x1, P0 ;  /* 0x00007f0000037a11 */ /* 0x000fe200000f0c06 */
[----:B------:R-:W-:Y:S01]  /*2500*/  BAR.SYNC.DEFER_BLOCKING 0x0 ;  /* 0x0000000000007b1d */ /* 0x000fe20000010000 */
[----:B------:R-:W-:-:S04]  /*2510*/  LEA R6, P0, R5, R2, 0x6 ;  /* 0x0000000205067211 */ /* 0x000fc800078030ff */
[----:B------:R-:W-:Y:S02]  /*2520*/  LEA.HI.X R7, R5, R3, R7, 0x6, P0 ;  /* 0x0000000305077211 */ /* 0x000fe400000f3407 */
[----:B------:R-:W5:Y:S01]  /*2530*/  LDL R5, [R1] ;  /* 0x0000000001057983 */ /* 0x000f620000100800 */
[----:B------:R-:W-:-:S03]  /*2540*/  IMAD.IADD R0, R84, 0x1, -R29 ;  /* 0x0000000154007824 */ /* 0x000fc600078e0a1d */
[----:B------:R-:W1:Y:S04]  /*2550*/  S2R R29, SR_TID.X ;  /* 0x00000000001d7919 */ /* 0x000e680000002100 */
[----:B---3--:R-:W-:Y:S04]  /*2560*/  LDSM.16.M88.4 R192, [R15] ;  /* 0x000000000fc0783b */ /* 0x008fe80000000200 */
[----:B-----5:R-:W-:Y:S04]  /*2570*/  LDSM.16.M88.4 R196, [R14] ;  /* 0x000000000ec4783b */ /* 0x020fe80000000200 */
[----:B------:R-:W-:Y:S01]  /*2580*/  LDSM.16.M88.4 R208, [R15+0x4000] ;  /* 0x004000000fd0783b */ /* 0x000fe20000000200 */
[----:B-1----:R-:W-:-:S03]  /*2590*/  SHF.R.S32.HI R19, RZ, 0x1f, R29 ;  /* 0x0000001fff137819 */ /* 0x002fc6000001141d */
[----:B------:R-:W-:Y:S01]  /*25a0*/  LDSM.16.M88.4 R212, [R14+0x4000] ;  /* 0x004000000ed4783b */ /* 0x000fe20000000200 */
[----:B------:R-:W-:-:S03]  /*25b0*/  LEA.HI R19, R19, R29, RZ, 0x5 ;  /* 0x0000001d13137211 */ /* 0x000fc600078f28ff */
[----:B------:R-:W-:Y:S01]  /*25c0*/  LDSM.16.M88.4 R224, [R15+0x8000] ;  /* 0x008000000fe0783b */ /* 0x000fe20000000200 */
[----:B------:R-:W-:-:S03]  /*25d0*/  SHF.R.S32.HI R19, RZ, 0x5, R19 ;  /* 0x00000005ff137819 */ /* 0x000fc60000011413 */
[----:B------:R-:W-:Y:S02]  /*25e0*/  LDSM.16.M88.4 R228, [R14+0x8000] ;  /* 0x008000000ee4783b */ /* 0x000fe40000000200 */
[----:B------:R-:W-:Y:S02]  /*25f0*/  IMAD R19, R19, 0x800, R248 ;  /* 0x0000080013137824 */ /* 0x000fe400078e02f8 */
[----:B------:R-:W-:Y:S04]  /*2600*/  LDSM.16.M88.4 R240, [R15+0xc000] ;  /* 0x00c000000ff0783b */ /* 0x000fe80000000200 */
[----:B------:R-:W-:Y:S04]  /*2610*/  LDSM.16.M88.4 R172, [R19] ;  /* 0x0000000013ac783b */ /* 0x000fe80000000200 */
[----:B------:R-:W-:Y:S04]  /*2620*/  LDSM.16.M88.4 R200, [R19+0x4000] ;  /* 0x0040000013c8783b */ /* 0x000fe80000000200 */
[----:B------:R-:W-:Y:S04]  /*2630*/  LDSM.16.M88.4 R216, [R19+0x8000] ;  /* 0x0080000013d8783b */ /* 0x000fe80000000200 */
[----:B------:R-:W-:Y:S04]  /*2640*/  LDSM.16.M88.4 R232, [R19+0xc000] ;  /* 0x00c0000013e8783b */ /* 0x000fe80000000200 */
[----:B------:R-:W-:Y:S04]  /*2650*/  LDSM.16.M88.4 R244, [R14+0xc000] ;  /* 0x00c000000ef4783b */ /* 0x000fe80000000200 */
[----:B----4-:R-:W-:Y:S04]  /*2660*/  LDSM.16.M88.4 R176, [R18] ;  /* 0x0000000012b0783b */ /* 0x010fe80000000200 */
[----:B------:R-:W-:Y:S04]  /*2670*/  LDSM.16.M88.4 R204, [R18+0x4000] ;  /* 0x0040000012cc783b */ /* 0x000fe80000000200 */
[----:B------:R-:W-:Y:S04]  /*2680*/  LDSM.16.M88.4 R220, [R18+0x8000] ;  /* 0x0080000012dc783b */ /* 0x000fe80000000200 */
[----:B------:R-:W-:Y:S04]  /*2690*/  LDSM.16.M88.4 R236, [R18+0xc000] ;  /* 0x00c0000012ec783b */ /* 0x000fe80000000200 */
[----:B------:R-:W-:Y:S01]  /*26a0*/  BAR.SYNC.DEFER_BLOCKING 0x0 ;  /* 0x0000000000007b1d */ /* 0x000fe20000010000 */
[----:B------:R-:W-:-:S05]  /*26b0*/  ISETP.LT.OR P0, PT, R0, 0x1, P5 ;  /* 0x000000010000780c */ /* 0x000fca0002f01670 */
[----:B------:R-:W-:-:S04]  /*26c0*/  DEPBAR.LE SB0, 0x0 ;  /* 0x000080000000791a */ /* 0x000fc80000000000 */
[----:B------:R-:W-:Y:S01]  /*26d0*/  BAR.SYNC.DEFER_BLOCKING 0x0 ;  /* 0x0000000000007b1d */ /* 0x000fe20000010000 */
[C---:B------:R-:W-:Y:S02]  /*26e0*/  LOP3.LUT P1, RZ, R20.reuse, 0x2, RZ, 0xc0, !PT ;  /* 0x0000000214ff7812 */ /* 0x040fe4000782c0ff */
[----:B------:R-:W-:-:S03]  /*26f0*/  LOP3.LUT P6, RZ, R20, 0x4, RZ, 0xc0, !PT ;  /* 0x0000000414ff7812 */ /* 0x000fc600078cc0ff */
[----:B------:R-:W1:Y:S04]  /*2700*/  LDSM.16.M88.4 R12, [R249] ;  /* 0x00000000f90c783b */ /* 0x000e680000000200 */
[----:B------:R-:W-:Y:S04]  /*2710*/  LDSM.16.M88.4 R24, [R249+0x800] ;  /* 0x00080000f918783b */ /* 0x000fe80000000200 */
[----:B------:R-:W3:Y:S04]  /*2720*/  LDSM.16.M88.4 R28, [R249+0x1000] ;  /* 0x00100000f91c783b */ /* 0x000ee80000000200 */
[----:B------:R-:W4:Y:S04]  /*2730*/  LDSM.16.M88.4 R32, [R249+0x1800] ;  /* 0x00180000f920783b */ /* 0x000f280000000200 */
[----:B------:R-:W5:Y:S04]  /*2740*/  LDSM.16.M88.4 R40, [R17] ;  /* 0x000000001128783b */ /* 0x000f680000000200 */
[----:B------:R1:W-:Y:S04]  /*2750*/  LDSM.16.M88.4 R52, [R16] ;  /* 0x000000001034783b */ /* 0x0003e80000000200 */
[----:B------:R-:W1:Y:S04]  /*2760*/  LDSM.16.M88.4 R60, [R11] ;  /* 0x000000000b3c783b */ /* 0x000e680000000200 */
[----:B------:R1:W1:Y:S04]  /*2770*/  LDSM.16.M88.4 R68, [R10] ;  /* 0x000000000a44783b */ /* 0x0002680000000200 */
[----:B------:R-:W-:Y:S01]  /*2780*/  @!PT LDS RZ, [RZ] ;  /* 0x00000000fffff984 */ /* 0x000fe20000000800 */
[----:B------:R-:W-:Y:S01]  /*2790*/  @!PT LDS RZ, [RZ] ;  /* 0x00000000fffff984 */ /* 0x000fe20000000800 */
[----:B------:R-:W-:Y:S01]  /*27a0*/  @!PT LDS RZ, [RZ] ;  /* 0x00000000fffff984 */ /* 0x000fe20000000800 */
[----:B------:R1:W-:Y:S01]  /*27b0*/  LDGSTS.E.BYPASS.LTC128B.128 [R86+0x100], [R2.64], !P0 ;  /* 0x0010000002567fae */ /* 0x0003e2000c101d46 */
[----:B------:R-:W-:-:S13]  /*27c0*/  ISETP.LT.OR P0, PT, R0, 0x1, !P1 ;  /* 0x000000010000780c */ /* 0x000fda0004f01670 */
[----:B------:R3:W-:Y:S01]  /*27d0*/  LDGSTS.E.BYPASS.LTC128B.128 [R86+0x2100], [R2.64+0x80], !P0 ;  /* 0x0210008002567fae */ /* 0x0007e2000c101d46 */
[C---:B------:R-:W-:Y:S02]  /*27e0*/  ISETP.LT.OR P0, PT, R0.reuse, 0x1, !P6 ;  /* 0x000000010000780c */ /* 0x040fe40007701670 */
[----:B------:R-:W-:Y:S02]  /*27f0*/  P2R R9, PR, RZ, 0x10 ;  /* 0x00000010ff097803 */ /* 0x000fe40000000000 */
[C---:B------:R-:W-:Y:S02]  /*2800*/  ISETP.LT.OR P5, PT, R0.reuse, 0x21, P5 ;  /* 0x000000210000780c */ /* 0x040fe40002fa1670 */
[----:B------:R-:W-:-:S07]  /*2810*/  ISETP.LT.OR P1, PT, R0, 0x21, !P1 ;  /* 0x000000210000780c */ /* 0x000fce0004f21670 */
[----:B------:R3:W-:Y:S01]  /*2820*/  LDGSTS.E.BYPASS.LTC128B.128 [R86+0x4100], [R2.64+0x100], !P0 ;  /* 0x0410010002567fae */ /* 0x0007e2000c101d46 */
[----:B------:R-:W-:Y:S02]  /*2830*/  LOP3.LUT P0, RZ, R20, 0x8, RZ, 0xc0, !PT ;  /* 0x0000000814ff7812 */ /* 0x000fe4000780c0ff */
[C---:B------:R-:W-:Y:S02]  /*2840*/  ISETP.LT.OR P6, PT, R0.reuse, 0x21, !P6 ;  /* 0x000000210000780c */ /* 0x040fe400077c1670 */
[C---:B------:R-:W-:Y:S02]  /*2850*/  ISETP.LT.OR P4, PT, R0.reuse, 0x1, !P0 ;  /* 0x000000010000780c */ /* 0x040fe40004781670 */
[----:B------:R-:W-:Y:S02]  /*2860*/  ISETP.LT.OR P0, PT, R0, 0x21, !P0 ;  /* 0x000000210000780c */ /* 0x000fe40004701670 */
[----:B------:R-:W2:Y:S01]  /*2870*/  LDL R0, [R1+0x1c] ;  /* 0x00001c0001007983 */ /* 0x000ea20000100800 */
[----:B-1----:R-:W-:Y:S08]  /*2880*/  HMMA.16816.F32.BF16 R16, R172, R14, RZ ;  /* 0x0000000eac10723c */ /* 0x002ff000000418ff */
[----:B------:R1:W-:Y:S01]  /*2890*/  LDGSTS.E.BYPASS.LTC128B.128 [R86+0x6100], [R2.64+0x180], !P4 ;  /* 0x0610018002567fae */ /* 0x0003e2000e101d46 */
[----:B------:R-:W-:-:S03]  /*28a0*/  ISETP.NE.AND P4, PT, R9, RZ, PT ;  /* 0x000000ff0900720c */ /* 0x000fc60003f85270 */
[----:B------:R5:W-:Y:S01]  /*28b0*/  LDGSTS.E.BYPASS.LTC128B.128 [R86+0x1100], [R6.64], !P5 ;  /* 0x0110000006567fae */ /* 0x000be2000e901d46 */
[----:B------:R-:W-:-:S03]  /*28c0*/  ISETP.NE.AND P5, PT, R8, RZ, PT ;  /* 0x000000ff0800720c */ /* 0x000fc60003fa5270 */
[----:B------:R5:W-:Y:S01]  /*28d0*/  LDGSTS.E.BYPASS.LTC128B.128 [R86+0x3100], [R6.64+0x80], !P1 ;  /* 0x0310008006567fae */ /* 0x000be2000c901d46 */
[----:B------:R-:W-:Y:S01]  /*28e0*/  ISETP.NE.AND P1, PT, R36, RZ, PT ;  /* 0x000000ff2400720c */ /* 0x000fe20003f25270 */
[C---:B------:R-:W-:Y:S02]  /*28f0*/  HMMA.16816.F32.BF16 R8, R172.reuse, R12, RZ ;  /* 0x0000000cac08723c */ /* 0x040fe400000418ff */
[----:B------:R5:W-:Y:S04]  /*2900*/  LDGSTS.E.BYPASS.LTC128B.128 [R86+0x5100], [R6.64+0x100], !P6 ;  /* 0x0510010006567fae */ /* 0x000be8000f101d46 */
[----:B------:R5:W-:Y:S02]  /*2910*/  LDGSTS.E.BYPASS.LTC128B.128 [R86+0x7100], [R6.64+0x180], !P0 ;  /* 0x0710018006567fae */ /* 0x000be4000c101d46 */
[C---:B---3--:R-:W-:Y:S02]  /*2920*/  HMMA.16816.F32.BF16 R36, R172.reuse, R30, RZ ;  /* 0x0000001eac24723c */ /* 0x048fe400000418ff */
[----:B------:R-:W0:Y:S06]  /*2930*/  LDGDEPBAR ;  /* 0x00000000000079af */ /* 0x000e2c0000000000 */
[C---:B----4-:R-:W-:Y:S01]  /*2940*/  HMMA.16816.F32.BF16 R48, R172.reuse, R32, RZ ;  /* 0x00000020ac30723c */ /* 0x050fe200000418ff */
[----:B-1----:R-:W3:Y:S04]  /*2950*/  LDL R3, [R1+0x24] ;  /* 0x0000240001037983 */ /* 0x002ee80000100800 */
[----:B------:R-:W4:Y:S03]  /*2960*/  LDL R2, [R1+0x20] ;  /* 0x0000200001027983 */ /* 0x000f260000100800 */
[----:B------:R-:W-:Y:S08]  /*2970*/  HMMA.16816.F32.BF16 R44, R172, R34, RZ ;  /* 0x00000022ac2c723c */ /* 0x000ff000000418ff */
[C---:B-----5:R-:W-:Y:S01]  /*2980*/  HMMA.16816.F32.BF16 R8, R176.reuse, R40, R8 ;  /* 0x00000028b008723c */ /* 0x060fe20000041808 */
[----:B------:R-:W5:Y:S07]  /*2990*/  LDL R6, [R1+0x28] ;  /* 0x0000280001067983 */ /* 0x000f6e0000100800 */
[C---:B------:R-:W-:Y:S01]  /*29a0*/  HMMA.16816.F32.BF16 R16, R176.reuse, R42, R16 ;  /* 0x0000002ab010723c */ /* 0x040fe20000041810 */
[----:B------:R-:W1:Y:S07]  /*29b0*/  LDSM.16.M88.4 R76, [R5+0x1800] ;  /* 0x00180000054c783b */ /* 0x000e6e0000000200 */
[C---:B------:R-:W-:Y:S01]  /*29c0*/  HMMA.16816.F32.BF16 R32, R176.reuse, R62, R36 ;  /* 0x0000003eb020723c */ /* 0x040fe20000041824 */
[----:B------:R-:W-:Y:S04]  /*29d0*/  LDSM.16.M88.4 R72, [R5+0x1000] ;  /* 0x001000000548783b */ /* 0x000fe80000000200 */
[----:B------:R-:W-:Y:S03]  /*29e0*/  LDSM.16.M88.4 R56, [R5] ;  /* 0x000000000538783b */ /* 0x000fe60000000200 */
[C---:B------:R-:W-:Y:S01]  /*29f0*/  HMMA.16816.F32.BF16 R36, R176.reuse, R68, R48 ;  /* 0x00000044b024723c */ /* 0x040fe20000041830 */
[----:B------:R-:W-:Y:S04]  /*2a00*/  LDSM.16.M88.4 R64, [R5+0x800] ;  /* 0x000800000540783b */ /* 0x000fe80000000200 */
[----:B------:R-:W-:Y:S03]  /*2a10*/  LDSM.16.M88.4 R48, [R249+0x2000] ;  /* 0x00200000f930783b */ /* 0x000fe60000000200 */
[----:B------:R-:W-:Y:S01]  /*2a20*/  HMMA.16816.F32.BF16 R40, R176, R70, R44 ;  /* 0x00000046b028723c */ /* 0x000fe2000004182c */
[----:B------:R-:W1:Y:S04]  /*2a30*/  LDSM.16.M88.4 R68, [R250+0x1800] ;  /* 0x00180000fa44783b */ /* 0x000e680000000200 */
[----:B------:R-:W-:Y:S03]  /*2a40*/  LDSM.16.M88.4 R44, [R83] ;  /* 0x00000000532c783b */ /* 0x000fe60000000200 */
[----:B------:R-:W-:Y:S08]  /*2a50*/  HMMA.16816.F32.BF16 R12, R172, R28, RZ ;  /* 0x0000001cac0c723c */ /* 0x000ff000000418ff */
[C---:B-1----:R-:W-:Y:S08]  /*2a60*/  HMMA.16816.F32.BF16 R36, R192.reuse, R76, R36 ;  /* 0x0000004cc024723c */ /* 0x042ff00000041824 */
[----:B------:R-:W-:Y:S01]  /*2a70*/  HMMA.16816.F32.BF16 R40, R192, R78, R40 ;  /* 0x0000004ec028723c */ /* 0x000fe20000041828 */
[----:B------:R-:W1:Y:S07]  /*2a80*/  LDSM.16.M88.4 R76, [R249+0x3800] ;  /* 0x00380000f94c783b */ /* 0x000e6e0000000200 */
[----:B------:R-:W-:Y:S01]  /*2a90*/  HMMA.16816.F32.BF16 R28, R176, R60, R12 ;  /* 0x0000003cb01c723c */ /* 0x000fe2000004180c */
[----:B------:R-:W-:Y:S04]  /*2aa0*/  LDSM.16.M88.4 R12, [R250] ;  /* 0x00000000fa0c783b */ /* 0x000fe80000000200 */
[----:B------:R-:W-:Y:S03]  /*2ab0*/  LDSM.16.M88.4 R60, [R250+0x1000] ;  /* 0x00100000fa3c783b */ /* 0x000fe60000000200 */
[C---:B------:R-:W-:Y:S08]  /*2ac0*/  HMMA.16816.F32.BF16 R36, R196.reuse, R68, R36 ;  /* 0x00000044c424723c */ /* 0x040ff00000041824 */
[----:B------:R-:W-:Y:S01]  /*2ad0*/  HMMA.16816.F32.BF16 R40, R196, R70, R40 ;  /* 0x00000046c428723c */ /* 0x000fe20000041828 */
[----:B------:R-:W-:Y:S07]  /*2ae0*/  LDSM.16.M88.4 R68, [R5+0x3000] ;  /* 0x003000000544783b */ /* 0x000fee0000000200 */
[C---:B------:R-:W-:Y:S08]  /*2af0*/  HMMA.16816.F32.BF16 R28, R192.reuse, R72, R28 ;  /* 0x00000048c01c723c */ /* 0x040ff0000004181c */
[----:B------:R-:W-:Y:S01]  /*2b00*/  HMMA.16816.F32.BF16 R32, R192, R74, R32 ;  /* 0x0000004ac020723c */ /* 0x000fe20000041820 */
[----:B------:R-:W1:Y:S07]  /*2b10*/  LDSM.16.M88.4 R72, [R80] ;  /* 0x000000005048783b */ /* 0x000e6e0000000200 */
[C---:B-1----:R-:W-:Y:S08]  /*2b20*/  HMMA.16816.F32.BF16 R36, R200.reuse, R76, R36 ;  /* 0x0000004cc824723c */ /* 0x042ff00000041824 */
[----:B------:R-:W-:Y:S01]  /*2b30*/  HMMA.16816.F32.BF16 R40, R200, R78, R40 ;  /* 0x0000004ec828723c */ /* 0x000fe20000041828 */
[----:B------:R-:W1:Y:S11]  /*2b40*/  LDSM.16.M88.4 R76, [R5+0x3800] ;  /* 0x00380000054c783b */ /* 0x000e760000000200 */
[----:B------:R-:W-:Y:S04]  /*2b50*/  @!UPT UIADD3 URZ, URZ, URZ, URZ ;  /* 0x0000003f3f3ff290 */ /* 0x000fe8000fffe03f */
[C---:B------:R-:W-:Y:S08]  /*2b60*/  HMMA.16816.F32.BF16 R36, R204.reuse, R72, R36 ;  /* 0x00000048cc24723c */ /* 0x040ff00000041824 */
[----:B------:R-:W-:Y:S01]  /*2b70*/  HMMA.16816.F32.BF16 R40, R204, R74, R40 ;  /* 0x0000004acc28723c */ /* 0x000fe20000041828 */
[----:B------:R-:W1:Y:S11]  /*2b80*/  LDSM.16.M88.4 R72, [R250+0x3800] ;  /* 0x00380000fa48783b */ /* 0x000e760000000200 */
[----:B------:R-:W-:Y:S04]  /*2b90*/  @!UPT UIADD3 URZ, URZ, URZ, URZ ;  /* 0x0000003f3f3ff290 */ /* 0x000fe8000fffe03f */
[C---:B-1----:R-:W-:Y:S08]  /*2ba0*/  HMMA.16816.F32.BF16 R36, R208.reuse, R76, R36 ;  /* 0x0000004cd024723c */ /* 0x042ff00000041824 */
[----:B------:R-:W-:Y:S01]  /*2bb0*/  HMMA.16816.F32.BF16 R40, R208, R78, R40 ;  /* 0x0000004ed028723c */ /* 0x000fe20000041828 */
[----:B------:R-:W-:Y:S11]  /*2bc0*/  LDSM.16.M88.4 R76, [R249+0x5800] ;  /* 0x00580000f94c783b */ /* 0x000ff60000000200 */
[----:B------:R-:W-:Y:S04]  /*2bd0*/  @!UPT UIADD3 URZ, URZ, URZ, URZ ;  /* 0x0000003f3f3ff290 */ /* 0x000fe8000fffe03f */
[C---:B------:R-:W-:Y:S08]  /*2be0*/  HMMA.16816.F32.BF16 R36, R212.reuse, R72, R36 ;  /* 0x00000048d424723c */ /* 0x040ff00000041824 */
[----:B------:R-:W-:Y:S01]  /*2bf0*/  HMMA.16816.F32.BF16 R40, R212, R74, R40 ;  /* 0x0000004ad428723c */ /* 0x000fe20000041828 */
[----:B--2---:R1:W-:Y:S04]  /*2c00*/  LDSM.16.M88.4 R72, [R0] ;  /* 0x000000000048783b */ /* 0x0043e80000000200 */
[----:B-1----:R-:W2:Y:S03]  /*2c10*/  LDL R0, [R1+0x14] ;  /* 0x0000140001007983 */ /* 0x002ea60000100800 */
[C---:B------:R-:W-:Y:S08]  /*2c20*/  HMMA.16816.F32.BF16 R20, R172.reuse, R24, RZ ;  /* 0x00000018ac14723c */ /* 0x040ff000000418ff */
[----:B------:R-:W-:Y:S11]  /*2c30*/  HMMA.16816.F32.BF16 R24, R172, R26, RZ ;  /* 0x0000001aac18723c */ /* 0x000ff600000418ff */
[----:B------:R-:W-:Y:S05]  /*2c40*/  @!UPT UIADD3 URZ, URZ, URZ, URZ ;  /* 0x0000003f3f3ff290 */ /* 0x000fea000fffe03f */
[C---:B------:R-:W-:Y:S08]  /*2c50*/  HMMA.16816.F32.BF16 R20, R176.reuse, R52, R20 ;  /* 0x00000034b014723c */ /* 0x040ff00000041814 */
[----:B------:R-:W-:Y:S01]  /*2c60*/  HMMA.16816.F32.BF16 R24, R176, R54, R24 ;  /* 0x00000036b018723c */ /* 0x000fe20000041818 */
[----:B------:R-:W1:Y:S07]  /*2c70*/  LDSM.16.M88.4 R52, [R250+0x800] ;  /* 0x00080000fa34783b */ /* 0x000e6e0000000200 */
[C---:B------:R-:W-:Y:S08]  /*2c80*/  HMMA.16816.F32.BF16 R8, R192.reuse, R56, R8 ;  /* 0x00000038c008723c */ /* 0x040ff00000041808 */
[C---:B------:R-:W-:Y:S01]  /*2c90*/  HMMA.16816.F32.BF16 R16, R192.reuse, R58, R16 ;  /* 0x0000003ac010723c */ /* 0x040fe20000041810 */
[----:B------:R-:W3:Y:S07]  /*2ca0*/  LDSM.16.M88.4 R56, [R249+0x2800] ;  /* 0x00280000f938783b */ /* 0x000eee0000000200 */
[C---:B------:R-:W-:Y:S08]  /*2cb0*/  HMMA.16816.F32.BF16 R20, R192.reuse, R64, R20 ;  /* 0x00000040c014723c */ /* 0x040ff00000041814 */
[----:B------:R-:W-:Y:S01]  /*2cc0*/  HMMA.16816.F32.BF16 R24, R192, R66, R24 ;  /* 0x00000042c018723c */ /* 0x000fe20000041818 */
[----:B------:R-:W3:Y:S07]  /*2cd0*/  LDSM.16.M88.4 R64, [R249+0x3000] ;  /* 0x00300000f940783b */ /* 0x000eee0000000200 */
[C---:B------:R-:W-:Y:S08]  /*2ce0*/  HMMA.16816.F32.BF16 R8, R196.reuse, R12, R8 ;  /* 0x0000000cc408723c */ /* 0x040ff00000041808 */
[C---:B------:R-:W-:Y:S08]  /*2cf0*/  HMMA.16816.F32.BF16 R16, R196.reuse, R14, R16 ;  /* 0x0000000ec410723c */ /* 0x040ff00000041810 */
[C---:B-1----:R-:W-:Y:S08]  /*2d00*/  HMMA.16816.F32.BF16 R20, R196.reuse, R52, R20 ;  /* 0x00000034c414723c */ /* 0x042ff00000041814 */
[C---:B------:R-:W-:Y:S01]  /*2d10*/  HMMA.16816.F32.BF16 R24, R196.reuse, R54, R24 ;  /* 0x00000036c418723c */ /* 0x040fe20000041818 */
[----:B------:R-:W1:Y:S07]  /*2d20*/  LDSM.16.M88.4 R52, [R82] ;  /* 0x000000005234783b */ /* 0x000e6e0000000200 */
[C---:B------:R-:W-:Y:S08]  /*2d30*/  HMMA.16816.F32.BF16 R28, R196.reuse, R60, R28 ;  /* 0x0000003cc41c723c */ /* 0x040ff0000004181c */
[----:B------:R-:W-:Y:S01]  /*2d40*/  HMMA.16816.F32.BF16 R32, R196, R62, R32 ;  /* 0x0000003ec420723c */ /* 0x000fe20000041820 */
[----:B------:R-:W1:Y:S07]  /*2d50*/  LDSM.16.M88.4 R60, [R81] ;  /* 0x00000000513c783b */ /* 0x000e6e0000000200 */
[C---:B------:R-:W-:Y:S08]  /*2d60*/  HMMA.16816.F32.BF16 R12, R200.reuse, R48, R8 ;  /* 0x00000030c80c723c */ /* 0x040ff00000041808 */
[C---:B------:R-:W-:Y:S01]  /*2d70*/  HMMA.16816.F32.BF16 R8, R200.reuse, R50, R16 ;  /* 0x00000032c808723c */ /* 0x040fe20000041810 */
[----:B------:R-:W1:Y:S07]  /*2d80*/  LDSM.16.M88.4 R48, [R5+0x2000] ;  /* 0x002000000530783b */ /* 0x000e6e0000000200 */
[C---:B---3--:R-:W-:Y:S08]  /*2d90*/  HMMA.16816.F32.BF16 R20, R200.reuse, R56, R20 ;  /* 0x00000038c814723c */ /* 0x048ff00000041814 */
[C---:B------:R-:W-:Y:S01]  /*2da0*/  HMMA.16816.F32.BF16 R24, R200.reuse, R58, R24 ;  /* 0x0000003ac818723c */ /* 0x040fe20000041818 */
[----:B------:R-:W3:Y:S07]  /*2db0*/  LDSM.16.M88.4 R56, [R5+0x2800] ;  /* 0x002800000538783b */ /* 0x000eee0000000200 */
[C---:B------:R-:W-:Y:S08]  /*2dc0*/  HMMA.16816.F32.BF16 R28, R200.reuse, R64, R28 ;  /* 0x00000040c81c723c */ /* 0x040ff0000004181c */
[----:B------:R-:W-:Y:S01]  /*2dd0*/  HMMA.16816.F32.BF16 R32, R200, R66, R32 ;  /* 0x00000042c820723c */ /* 0x000fe20000041820 */
[----:B------:R-:W-:Y:S07]  /*2de0*/  LDSM.16.M88.4 R64, [R250+0x3000] ;  /* 0x00300000fa40783b */ /* 0x000fee0000000200 */
[C---:B------:R-:W-:Y:S08]  /*2df0*/  HMMA.16816.F32.BF16 R16, R204.reuse, R44, R12 ;  /* 0x0000002ccc10723c */ /* 0x040ff0000004180c */
[C---:B------:R-:W-:Y:S01]  /*2e00*/  HMMA.16816.F32.BF16 R12, R204.reuse, R46, R8 ;  /* 0x0000002ecc0c723c */ /* 0x040fe20000041808 */
[----:B------:R-:W3:Y:S07]  /*2e10*/  LDSM.16.M88.4 R44, [R250+0x2000] ;  /* 0x00200000fa2c783b */ /* 0x000eee0000000200 */
[C---:B-1----:R-:W-:Y:S08]  /*2e20*/  HMMA.16816.F32.BF16 R8, R204.reuse, R52, R20 ;  /* 0x00000034cc08723c */ /* 0x042ff00000041814 */
[C---:B------:R-:W-:Y:S01]  /*2e30*/  HMMA.16816.F32.BF16 R24, R204.reuse, R54, R24 ;  /* 0x00000036cc18723c */ /* 0x040fe20000041818 */
[----:B------:R-:W1:Y:S07]  /*2e40*/  LDSM.16.M88.4 R52, [R250+0x2800] ;  /* 0x00280000fa34783b */ /* 0x000e6e0000000200 */
[C---:B------:R-:W-:Y:S08]  /*2e50*/  HMMA.16816.F32.BF16 R28, R204.reuse, R60, R28 ;  /* 0x0000003ccc1c723c */ /* 0x040ff0000004181c */
[----:B------:R-:W-:Y:S01]  /*2e60*/  HMMA.16816.F32.BF16 R32, R204, R62, R32 ;  /* 0x0000003ecc20723c */ /* 0x000fe20000041820 */
[----:B------:R-:W-:Y:S07]  /*2e70*/  LDSM.16.M88.4 R60, [R249+0x4800] ;  /* 0x00480000f93c783b */ /* 0x000fee0000000200 */
[C---:B------:R-:W-:Y:S08]  /*2e80*/  HMMA.16816.F32.BF16 R20, R208.reuse, R48, R16 ;  /* 0x00000030d014723c */ /* 0x040ff00000041810 */
[C---:B------:R-:W-:Y:S01]  /*2e90*/  HMMA.16816.F32.BF16 R16, R208.reuse, R50, R12 ;  /* 0x00000032d010723c */ /* 0x040fe2000004180c */
[----:B------:R-:W1:Y:S07]  /*2ea0*/  LDSM.16.M88.4 R48, [R249+0x4000] ;  /* 0x00400000f930783b */ /* 0x000e6e0000000200 */
[C---:B---3--:R-:W-:Y:S08]  /*2eb0*/  HMMA.16816.F32.BF16 R12, R208.reuse, R56, R8 ;  /* 0x00000038d00c723c */ /* 0x048ff00000041808 */
[C---:B------:R-:W-:Y:S01]  /*2ec0*/  HMMA.16816.F32.BF16 R8, R208.reuse, R58, R24 ;  /* 0x0000003ad008723c */ /* 0x040fe20000041818 */
[----:B------:R3:W-:Y:S07]  /*2ed0*/  LDSM.16.M88.4 R56, [R3] ;  /* 0x000000000338783b */ /* 0x0007ee0000000200 */
[C---:B------:R-:W-:Y:S08]  /*2ee0*/  HMMA.16816.F32.BF16 R28, R208.reuse, R68, R28 ;  /* 0x00000044d01c723c */ /* 0x040ff0000004181c */
[----:B------:R-:W-:Y:S01]  /*2ef0*/  HMMA.16816.F32.BF16 R32, R208, R70, R32 ;  /* 0x00000046d020723c */ /* 0x000fe20000041820 */
[----:B------:R-:W2:Y:S04]  /*2f00*/  LDSM.16.M88.4 R68, [R249+0x5000] ;  /* 0x00500000f944783b */ /* 0x000ea80000000200 */
[----:B---3--:R-:W3:Y:S03]  /*2f10*/  LDL R3, [R1+0x18] ;  /* 0x0000180001037983 */ /* 0x008ee60000100800 */
[C---:B------:R-:W-:Y:S08]  /*2f20*/  HMMA.16816.F32.BF16 R24, R212.reuse, R44, R20 ;  /* 0x0000002cd418723c */ /* 0x040ff00000041814 */
[C---:B------:R-:W-:Y:S01]  /*2f30*/  HMMA.16816.F32.BF16 R20, R212.reuse, R46, R16 ;  /* 0x0000002ed414723c */ /* 0x040fe20000041810 */
[----:B-----5:R-:W5:Y:S07]  /*2f40*/  LDSM.16.M88.4 R44, [R6] ;  /* 0x00000000062c783b */ /* 0x020f6e0000000200 */
[C---:B-1----:R-:W-:Y:S08]  /*2f50*/  HMMA.16816.F32.BF16 R16, R212.reuse, R52, R12 ;  /* 0x00000034d410723c */ /* 0x042ff0000004180c */
[C---:B------:R-:W-:Y:S01]  /*2f60*/  HMMA.16816.F32.BF16 R12, R212.reuse, R54, R8 ;  /* 0x00000036d40c723c */ /* 0x040fe20000041808 */
[----:B------:R-:W-:Y:S07]  /*2f70*/  LDSM.16.M88.4 R52, [R5+0x4000] ;  /* 0x004000000534783b */ /* 0x000fee0000000200 */
[C---:B------:R-:W-:Y:S08]  /*2f80*/  HMMA.16816.F32.BF16 R8, R212.reuse, R64, R28 ;  /* 0x00000040d408723c */ /* 0x040ff0000004181c */
[----:B------:R-:W-:Y:S01]  /*2f90*/  HMMA.16816.F32.BF16 R32, R212, R66, R32 ;  /* 0x00000042d420723c */ /* 0x000fe20000041820 */
[----:B----4-:R1:W4:Y:S07]  /*2fa0*/  LDSM.16.M88.4 R64, [R2] ;  /* 0x000000000240783b */ /* 0x01032e0000000200 */
[C---:B------:R-:W-:Y:S08]  /*2fb0*/  HMMA.16816.F32.BF16 R28, R216.reuse, R48, R24 ;  /* 0x00000030d81c723c */ /* 0x040ff00000041818 */
[C---:B------:R-:W-:Y:S08]  /*2fc0*/  HMMA.16816.F32.BF16 R24, R216.reuse, R50, R20 ;  /* 0x00000032d818723c */ /* 0x040ff00000041814 */
[C---:B------:R-:W-:Y:S01]  /*2fd0*/  HMMA.16816.F32.BF16 R20, R216.reuse, R60, R16 ;  /* 0x0000003cd814723c */ /* 0x040fe20000041810 */
[----:B-1----:R-:W3:Y:S07]  /*2fe0*/  LDL R2, [R1+0x10] ;  /* 0x0000100001027983 */ /* 0x002eee0000100800 */
[C---:B------:R-:W-:Y:S08]  /*2ff0*/  HMMA.16816.F32.BF16 R16, R216.reuse, R62, R12 ;  /* 0x0000003ed810723c */ /* 0x040ff0000004180c */
[C---:B--2---:R-:W-:Y:S08]  /*3000*/  HMMA.16816.F32.BF16 R12, R216.reuse, R68, R8 ;  /* 0x00000044d80c723c */ /* 0x044ff00000041808 */
[C---:B------:R-:W-:Y:S01]  /*3010*/  HMMA.16816.F32.BF16 R8, R216.reuse, R70, R32 ;  /* 0x00000046d808723c */ /* 0x040fe20000041820 */
[----:B------:R-:W-:Y:S07]  /*3020*/  LDSM.16.M88.4 R68, [R5+0x4800] ;  /* 0x004800000544783b */ /* 0x000fee0000000200 */
[----:B------:R-:W-:Y:S08]  /*3030*/  HMMA.16816.F32.BF16 R36, R216, R76, R36 ;  /* 0x0000004cd824723c */ /* 0x000ff00000041824 */
[C---:B-----5:R-:W-:Y:S08]  /*3040*/  HMMA.16816.F32.BF16 R32, R220.reuse, R44, R28 ;  /* 0x0000002cdc20723c */ /* 0x060ff0000004181c */
[C---:B------:R-:W-:Y:S08]  /*3050*/  HMMA.16816.F32.BF16 R28, R220.reuse, R46, R24 ;  /* 0x0000002edc1c723c */ /* 0x040ff00000041818 */
[C---:B------:R-:W-:Y:S08]  /*3060*/  HMMA.16816.F32.BF16 R24, R220.reuse, R56, R20 ;  /* 0x00000038dc18723c */ /* 0x040ff00000041814 */
[C---:B------:R-:W-:Y:S01]  /*3070*/  HMMA.16816.F32.BF16 R20, R220.reuse, R58, R16 ;  /* 0x0000003adc14723c */ /* 0x040fe20000041810 */
[----:B------:R-:W-:Y:S07]  /*3080*/  LDSM.16.M88.4 R56, [R5+0x5800] ;  /* 0x005800000538783b */ /* 0x000fee0000000200 */
[C---:B----4-:R-:W-:Y:S01]  /*3090*/  HMMA.16816.F32.BF16 R16, R220.reuse, R64, R12 ;  /* 0x00000040dc10723c */ /* 0x050fe2000004180c */
[----:B------:R-:W1:Y:S07]  /*30a0*/  LDSM.16.M88.4 R12, [R5+0x5000] ;  /* 0x00500000050c783b */ /* 0x000e6e0000000200 */
[C---:B------:R-:W-:Y:S08]  /*30b0*/  HMMA.16816.F32.BF16 R8, R220.reuse, R66, R8 ;  /* 0x00000042dc08723c */ /* 0x040ff00000041808 */
[----:B------:R-:W-:Y:S01]  /*30c0*/  HMMA.16816.F32.BF16 R64, R220, R72, R36 ;  /* 0x00000048dc40723c */ /* 0x000fe20000041824 */
[----:B------:R-:W2:Y:S07]  /*30d0*/  LDSM.16.M88.4 R36, [R250+0x4000] ;  /* 0x00400000fa24783b */ /* 0x000eae0000000200 */
[C---:B------:R-:W-:Y:S08]  /*30e0*/  HMMA.16816.F32.BF16 R48, R224.reuse, R52, R32 ;  /* 0x00000034e030723c */ /* 0x040ff00000041820 */
[C---:B------:R-:W-:Y:S01]  /*30f0*/  HMMA.16816.F32.BF16 R44, R224.reuse, R54, R28 ;  /* 0x00000036e02c723c */ /* 0x040fe2000004181c */
[----:B------:R-:W4:Y:S07]  /*3100*/  LDSM.16.M88.4 R52, [R250+0x4800] ;  /* 0x00480000fa34783b */ /* 0x000f2e0000000200 */
[C---:B-1----:R-:W-:Y:S01]  /*3110*/  HMMA.16816.F32.BF16 R28, R224.reuse, R12, R16 ;  /* 0x0000000ce01c723c */ /* 0x042fe20000041810 */
[----:B------:R-:W1:Y:S07]  /*3120*/  LDSM.16.M88.4 R16, [R249+0x6000] ;  /* 0x00600000f910783b */ /* 0x000e6e0000000200 */
[----:B------:R-:W-:Y:S08]  /*3130*/  HMMA.16816.F32.BF16 R12, R224, R14, R8 ;  /* 0x0000000ee00c723c */ /* 0x000ff00000041808 */
[----:B--2---:R-:W-:Y:S01]  /*3140*/  HMMA.16816.F32.BF16 R8, R228, R36, R48 ;  /* 0x00000024e408723c */ /* 0x004fe20000041830 */
[----:B------:R2:W-:Y:S04]  /*3150*/  LDSM.16.M88.4 R48, [R0] ;  /* 0x000000000030783b */ /* 0x0005e80000000200 */
[----:B--2---:R-:W2:Y:S03]  /*3160*/  LDL R0, [R1+0xc] ;  /* 0x00000c0001007983 */ /* 0x004ea60000100800 */
[----:B------:R-:W-:Y:S08]  /*3170*/  HMMA.16816.F32.BF16 R40, R216, R78, R40 ;  /* 0x0000004ed828723c */ /* 0x000ff00000041828 */
[----:B------:R-:W-:Y:S11]  /*3180*/  HMMA.16816.F32.BF16 R32, R224, R70, R20 ;  /* 0x00000046e020723c */ /* 0x000ff60000041814 */
[----:B------:R-:W-:Y:S05]  /*3190*/  @!UPT UIADD3 URZ, URZ, URZ, URZ ;  /* 0x0000003f3f3ff290 */ /* 0x000fea000fffe03f */
[----:B------:R-:W-:Y:S01]  /*31a0*/  HMMA.16816.F32.BF16 R60, R220, R74, R40 ;  /* 0x0000004adc3c723c */ /* 0x000fe20000041828 */
[----:B------:R-:W-:Y:S07]  /*31b0*/  LDSM.16.M88.4 R72, [R250+0x5800] ;  /* 0x00580000fa48783b */ /* 0x000fee0000000200 */
[----:B------:R-:W-:Y:S01]  /*31c0*/  HMMA.16816.F32.BF16 R40, R224, R68, R24 ;  /* 0x00000044e028723c */ /* 0x000fe20000041818 */
[----:B------:R-:W5:Y:S07]  /*31d0*/  LDSM.16.M88.4 R68, [R250+0x5000] ;  /* 0x00500000fa44783b */ /* 0x000f6e0000000200 */
[C---:B------:R-:W-:Y:S01]  /*31e0*/  HMMA.16816.F32.BF16 R20, R228.reuse, R38, R44 ;  /* 0x00000026e414723c */ /* 0x040fe2000004182c */
[----:B------:R-:W-:Y:S11]  /*31f0*/  LDSM.16.M88.4 R44, [R249+0x6800] ;  /* 0x00680000f92c783b */ /* 0x000ff60000000200 */
[----:B------:R-:W-:Y:S04]  /*3200*/  @!UPT UIADD3 URZ, URZ, URZ, URZ ;  /* 0x0000003f3f3ff290 */ /* 0x000fe8000fffe03f */
[C---:B----4-:R-:W-:Y:S01]  /*3210*/  HMMA.16816.F32.BF16 R36, R228.reuse, R52, R40 ;  /* 0x00000034e424723c */ /* 0x050fe20000041828 */
[----:B------:R-:W-:Y:S07]  /*3220*/  LDSM.16.M88.4 R40, [R250+0x6000] ;  /* 0x00600000fa28783b */ /* 0x000fee0000000200 */
[----:B------:R-:W-:Y:S01]  /*3230*/  HMMA.16816.F32.BF16 R52, R228, R54, R32 ;  /* 0x00000036e434723c */ /* 0x000fe20000041820 */
[----:B---3--:R-:W3:Y:S07]  /*3240*/  LDSM.16.M88.4 R32, [R3] ;  /* 0x000000000320783b */ /* 0x008eee0000000200 */
[----:B-1----:R-:W-:Y:S08]  /*3250*/  HMMA.16816.F32.BF16 R8, R232, R16, R8 ;  /* 0x00000010e808723c */ /* 0x002ff00000041808 */
[C---:B------:R-:W-:Y:S01]  /*3260*/  HMMA.16816.F32.BF16 R24, R224.reuse, R56, R64 ;  /* 0x00000038e018723c */ /* 0x040fe20000041840 */
[----:B------:R-:W-:Y:S07]  /*3270*/  LDSM.16.M88.4 R64, [R249+0x7800] ;  /* 0x00780000f940783b */ /* 0x000fee0000000200 */
[----:B------:R-:W-:Y:S08]  /*3280*/  HMMA.16816.F32.BF16 R80, R224, R58, R60 ;  /* 0x0000003ae050723c */ /* 0x000ff0000004183c */
[C---:B-----5:R-:W-:Y:S01]  /*3290*/  HMMA.16816.F32.BF16 R60, R228.reuse, R68, R28 ;  /* 0x00000044e43c723c */ /* 0x060fe2000004181c */
[----:B------:R-:W1:Y:S07]  /*32a0*/  LDSM.16.M88.4 R28, [R5+0x6000] ;  /* 0x00600000051c783b */ /* 0x000e6e0000000200 */
[----:B------:R-:W-:Y:S08]  /*32b0*/  HMMA.16816.F32.BF16 R56, R228, R70, R12 ;  /* 0x00000046e438723c */ /* 0x000ff0000004180c */
[----:B------:R-:W-:Y:S08]  /*32c0*/  HMMA.16816.F32.BF16 R12, R232, R18, R20 ;  /* 0x00000012e80c723c */ /* 0x000ff00000041814 */
[----:B---3--:R-:W-:Y:S08]  /*32d0*/  HMMA.16816.F32.BF16 R8, R236, R32, R8 ;  /* 0x00000020ec08723c */ /* 0x008ff00000041808 */
[----:B------:R-:W-:Y:S01]  /*32e0*/  HMMA.16816.F32.BF16 R16, R232, R44, R36 ;  /* 0x0000002ce810723c */ /* 0x000fe20000041824 */
[----:B------:R-:W3:Y:S07]  /*32f0*/  LDSM.16.M88.4 R36, [R249+0x7000] ;  /* 0x00700000f924783b */ /* 0x000eee0000000200 */
[----:B------:R-:W-:Y:S08]  /*3300*/  HMMA.16816.F32.BF16 R12, R236, R34, R12 ;  /* 0x00000022ec0c723c */ /* 0x000ff0000004180c */
[----:B-1----:R-:W-:Y:S08]  /*3310*/  HMMA.16816.F32.BF16 R8, R240, R28, R8 ;  /* 0x0000001cf008723c */ /* 0x002ff00000041808 */
[----:B------:R-:W-:Y:S08]  /*3320*/  HMMA.16816.F32.BF16 R76, R228, R72, R24 ;  /* 0x00000048e44c723c */ /* 0x000ff00000041818 */
[----:B------:R-:W-:Y:S01]  /*3330*/  HMMA.16816.F32.BF16 R24, R232, R46, R52 ;  /* 0x0000002ee818723c */ /* 0x000fe20000041834 */
[----:B------:R-:W1:Y:S04]  /*3340*/  LDSM.16.M88.4 R52, [R2] ;  /* 0x000000000234783b */ /* 0x000e680000000200 */
[----:B------:R-:W4:Y:S03]  /*3350*/  LDSM.16.M88.4 R44, [R5+0x6800] ;  /* 0x00680000052c783b */ /* 0x000f260000000200 */
[----:B------:R-:W-:Y:S08]  /*3360*/  HMMA.16816.F32.BF16 R12, R240, R30, R12 ;  /* 0x0000001ef00c723c */ /* 0x000ff0000004180c */
[----:B------:R-:W-:Y:S08]  /*3370*/  HMMA.16816.F32.BF16 R32, R244, R40, R8 ;  /* 0x00000028f420723c */ /* 0x000ff00000041808 */
[----:B------:R-:W-:Y:S08]  /*3380*/  HMMA.16816.F32.BF16 R20, R236, R48, R16 ;  /* 0x00000030ec14723c */ /* 0x000ff00000041810 */
[----:B---3--:R-:W-:Y:S08]  /*3390*/  HMMA.16816.F32.BF16 R8, R232, R36, R60 ;  /* 0x00000024e808723c */ /* 0x008ff0000004183c */
[----:B------:R-:W-:Y:S08]  /*33a0*/  HMMA.16816.F32.BF16 R16, R236, R50, R24 ;  /* 0x00000032ec10723c */ /* 0x000ff00000041818 */
[----:B------:R-:W-:Y:S01]  /*33b0*/  HMMA.16816.F32.BF16 R28, R244, R42, R12 ;  /* 0x0000002af41c723c */ /* 0x000fe2000004180c */
[----:B------:R-:W3:Y:S07]  /*33c0*/  LDSM.16.M88.4 R40, [R5+0x7000] ;  /* 0x007000000528783b */ /* 0x000eee0000000200 */
[----:B------:R-:W-:Y:S01]  /*33d0*/  HMMA.16816.F32.BF16 R36, R232, R38, R56 ;  /* 0x00000026e824723c */ /* 0x000fe20000041838 */
[----:B------:R-:W5:Y:S07]  /*33e0*/  LDSM.16.M88.4 R56, [R250+0x6800] ;  /* 0x00680000fa38783b */ /* 0x000f6e0000000200 */
[----:B-1----:R-:W-:Y:S08]  /*33f0*/  HMMA.16816.F32.BF16 R12, R236, R52, R8 ;  /* 0x00000034ec0c723c */ /* 0x002ff00000041808 */
[----:B----4-:R-:W-:Y:S08]  /*3400*/  HMMA.16816.F32.BF16 R8, R240, R46, R16 ;  /* 0x0000002ef008723c */ /* 0x010ff00000041810 */
[----:B------:R-:W-:Y:S08]  /*3410*/  HMMA.16816.F32.BF16 R68, R228, R74, R80 ;  /* 0x0000004ae444723c */ /* 0x000ff00000041850 */
[----:B------:R-:W-:Y:S01]  /*3420*/  HMMA.16816.F32.BF16 R20, R240, R44, R20 ;  /* 0x0000002cf014723c */ /* 0x000fe20000041814 */
[----:B------:R-:W-:Y:S01]  /*3430*/  FMUL.FTZ R32, R32, c[0x0][0x320] ;  /* 0x0000c80020207a20 */ /* 0x000fe20000410000 */
[----:B------:R-:W-:Y:S01]  /*3440*/  LDSM.16.M88.4 R44, [R250+0x7000] ;  /* 0x00700000fa2c783b */ /* 0x000fe20000000200 */
[----:B------:R-:W-:-:S02]  /*3450*/  FMUL.FTZ R33, R33, c[0x0][0x320] ;  /* 0x0000c80021217a20 */ /* 0x000fc40000410000 */
[----:B------:R-:W-:-:S03]  /*3460*/  FMUL.FTZ R34, R34, c[0x0][0x320] ;  /* 0x0000c80022227a20 */ /* 0x000fc60000410000 */
[----:B------:R-:W-:Y:S01]  /*3470*/  HMMA.16816.F32.BF16 R60, R232, R64, R76 ;  /* 0x00000040e83c723c */ /* 0x000fe2000004184c */
[----:B------:R-:W-:Y:S01]  /*3480*/  FMUL.FTZ R35, R35, c[0x0][0x320] ;  /* 0x0000c80023237a20 */ /* 0x000fe20000410000 */
[----:B------:R-:W1:Y:S06]  /*3490*/  MUFU.TANH R72, R32 ;  /* 0x0000002000487308 */ /* 0x000e6c0000002400 */
[----:B---3--:R-:W-:Y:S02]  /*34a0*/  HMMA.16816.F32.BF16 R16, R240, R40, R12 ;  /* 0x00000028f010723c */ /* 0x008fe4000004180c */
[----:B------:R-:W3:Y:S06]  /*34b0*/  MUFU.TANH R64, R33 ;  /* 0x0000002100407308 */ /* 0x000eec0000002400 */
[----:B-----5:R-:W-:Y:S01]  /*34c0*/  HMMA.16816.F32.BF16 R12, R244, R58, R8 ;  /* 0x0000003af40c723c */ /* 0x020fe20000041808 */
[----:B--2---:R-:W2:Y:S07]  /*34d0*/  LDSM.16.M88.4 R48, [R0] ;  /* 0x000000000030783b */ /* 0x004eae0000000200 */
[----:B------:R-:W-:Y:S01]  /*34e0*/  HMMA.16816.F32.BF16 R8, R232, R66, R68 ;  /* 0x00000042e808723c */ /* 0x000fe20000041844 */
[----:B------:R-:W4:Y:S08]  /*34f0*/  MUFU.TANH R73, R34 ;  /* 0x0000002200497308 */ /* 0x000f300000002400 */
[----:B------:R5:W1:Y:S01]  /*3500*/  MUFU.TANH R65, R35 ;  /* 0x0000002300417308 */ /* 0x000a620000002400 */
[----:B------:R-:W-:Y:S08]  /*3510*/  HMMA.16816.F32.BF16 R24, R244, R56, R20 ;  /* 0x00000038f418723c */ /* 0x000ff00000041814 */
[----:B-----5:R-:W-:Y:S01]  /*3520*/  HMMA.16816.F32.BF16 R32, R236, R54, R36 ;  /* 0x00000036ec20723c */ /* 0x020fe20000041824 */
[----:B------:R-:W5:Y:S01]  /*3530*/  LDSM.16.M88.4 R36, [R5+0x7800] ;  /* 0x007800000524783b */ /* 0x000f620000000200 */
[----:B------:R-:W-:-:S02]  /*3540*/  FMUL.FTZ R28, R28, c[0x0][0x320] ;  /* 0x0000c8001c1c7a20 */ /* 0x000fc40000410000 */
[----:B------:R-:W-:Y:S02]  /*3550*/  FMUL.FTZ R29, R29, c[0x0][0x320] ;  /* 0x0000c8001d1d7a20 */ /* 0x000fe40000410000 */
[----:B------:R-:W-:Y:S02]  /*3560*/  FMUL.FTZ R30, R30, c[0x0][0x320] ;  /* 0x0000c8001e1e7a20 */ /* 0x000fe40000410000 */
[----:B------:R-:W-:Y:S01]  /*3570*/  FMUL.FTZ R31, R31, c[0x0][0x320] ;  /* 0x0000c8001f1f7a20 */ /* 0x000fe20000410000 */
[C---:B--2---:R-:W-:Y:S01]  /*3580*/  HMMA.16816.F32.BF16 R20, R236.reuse, R48, R60 ;  /* 0x00000030ec14723c */ /* 0x044fe2000004183c */
[----:B------:R-:W2:Y:S07]  /*3590*/  MUFU.TANH R56, R28 ;  /* 0x0000001c00387308 */ /* 0x000eae0000002400 */
[----:B------:R-:W-:Y:S01]  /*35a0*/  HMMA.16816.F32.BF16 R8, R236, R50, R8 ;  /* 0x00000032ec08723c */ /* 0x000fe20000041808 */
[----:B------:R-:W1:Y:S08]  /*35b0*/  MUFU.TANH R54, R29 ;  /* 0x0000001d00367308 */ /* 0x000e700000002400 */
[----:B------:R-:W1:Y:S08]  /*35c0*/  MUFU.TANH R57, R30 ;  /* 0x0000001e00397308 */ /* 0x000e700000002400 */
[----:B------:R1:W1:Y:S01]  /*35d0*/  MUFU.TANH R55, R31 ;  /* 0x0000001f00377308 */ /* 0x0002620000002400 */
[----:B------:R-:W-:-:S02]  /*35e0*/  FMUL.FTZ R24, R24, c[0x0][0x320] ;  /* 0x0000c80018187a20 */ /* 0x000fc40000410000 */
[----:B------:R-:W-:Y:S02]  /*35f0*/  FMUL.FTZ R25, R25, c[0x0][0x320] ;  /* 0x0000c80019197a20 */ /* 0x000fe40000410000 */
[----:B------:R-:W-:Y:S01]  /*3600*/  FMUL.FTZ R26, R26, c[0x0][0x320] ;  /* 0x0000c8001a1a7a20 */ /* 0x000fe20000410000 */
[----:B-1----:R-:W-:Y:S01]  /*3610*/  HMMA.16816.F32.BF16 R28, R240, R42, R32 ;  /* 0x0000002af01c723c */ /* 0x002fe20000041820 */
[----:B------:R-:W1:Y:S01]  /*3620*/  LDSM.16.M88.4 R32, [R250+0x7800] ;  /* 0x00780000fa20783b */ /* 0x000e620000000200 */
[----:B------:R-:W-:Y:S01]  /*3630*/  FMUL.FTZ R27, R27, c[0x0][0x320] ;  /* 0x0000c8001b1b7a20 */ /* 0x000fe20000410000 */
[----:B------:R-:W1:Y:S01]  /*3640*/  MUFU.TANH R53, R24 ;  /* 0x0000001800357308 */ /* 0x000e620000002400 */
[----:B------:R-:W-:Y:S01]  /*3650*/  FMUL.FTZ R12, R12, c[0x0][0x320] ;  /* 0x0000c8000c0c7a20 */ /* 0x000fe20000410000 */
[----:B------:R-:W-:-:S06]  /*3660*/  DEPBAR.LE SB0, 0x0 ;  /* 0x000080000000791a */ /* 0x000fcc0000000000 */
[----:B------:R-:W1:Y:S01]  /*3670*/  MUFU.TANH R52, R25 ;  /* 0x0000001900347308 */ /* 0x000e620000002400 */
[----:B-----5:R-:W-:Y:S07]  /*3680*/  HMMA.16816.F32.BF16 R8, R240, R38, R8 ;  /* 0x00000026f008723c */ /* 0x020fee0000041808 */
[----:B------:R-:W1:Y:S08]  /*3690*/  MUFU.TANH R48, R26 ;  /* 0x0000001a00307308 */ /* 0x000e700000002400 */
[----:B------:R5:W1:Y:S02]  /*36a0*/  MUFU.TANH R43, R27 ;  /* 0x0000001b002b7308 */ /* 0x000a640000002400 */
[----:B-----5:R-:W-:Y:S08]  /*36b0*/  HMMA.16816.F32.BF16 R24, R244, R44, R16 ;  /* 0x0000002cf418723c */ /* 0x020ff00000041810 */
[----:B------:R-:W-:Y:S01]  /*36c0*/  HMMA.16816.F32.BF16 R16, R240, R36, R20 ;  /* 0x00000024f010723c */ /* 0x000fe20000041814 */
[----:B------:R-:W-:-:S02]  /*36d0*/  FMUL.FTZ R13, R13, c[0x0][0x320] ;  /* 0x0000c8000d0d7a20 */ /* 0x000fc40000410000 */
[----:B------:R-:W-:Y:S02]  /*36e0*/  FMUL.FTZ R14, R14, c[0x0][0x320] ;  /* 0x0000c8000e0e7a20 */ /* 0x000fe40000410000 */
[----:B------:R-:W-:Y:S01]  /*36f0*/  FMUL.FTZ R15, R15, c[0x0][0x320] ;  /* 0x0000c8000f0f7a20 */ /* 0x000fe20000410000 */
[----:B------:R-:W2:Y:S02]  /*3700*/  MUFU.TANH R40, R12 ;  /* 0x0000000c00287308 */ /* 0x000ea40000002400 */
[C---:B------:R-:W-:Y:S06]  /*3710*/  HMMA.16816.F32.BF16 R20, R244.reuse, R46, R28 ;  /* 0x0000002ef414723c */ /* 0x040fec000004181c */
[----:B------:R-:W2:Y:S02]  /*3720*/  MUFU.TANH R41, R13 ;  /* 0x0000000d00297308 */ /* 0x000ea40000002400 */
[C---:B-1----:R-:W-:Y:S06]  /*3730*/  HMMA.16816.F32.BF16 R8, R244.reuse, R34, R8 ;  /* 0x00000022f408723c */ /* 0x042fec0000041808 */
[----:B------:R-:W1:Y:S08]  /*3740*/  MUFU.TANH R42, R14 ;  /* 0x0000000e002a7308 */ /* 0x000e700000002400 */
[----:B------:R5:W1:Y:S02]  /*3750*/  MUFU.TANH R36, R15 ;  /* 0x0000000f00247308 */ /* 0x000a640000002400 */
[----:B-----5:R-:W-:Y:S01]  /*3760*/  HMMA.16816.F32.BF16 R12, R244, R32, R16 ;  /* 0x00000020f40c723c */ /* 0x020fe20000041810 */
[----:B------:R-:W-:-:S02]  /*3770*/  FMUL.FTZ R24, R24, c[0x0][0x320] ;  /* 0x0000c80018187a20 */ /* 0x000fc40000410000 */
[----:B------:R-:W-:-:S05]  /*3780*/  FMUL.FTZ R20, R20, c[0x0][0x320] ;  /* 0x0000c80014147a20 */ /* 0x000fca0000410000 */
[----:B------:R-:W-:Y:S01]  /*3790*/  FMUL.FTZ R8, R8, c[0x0][0x320] ;  /* 0x0000c80008087a20 */ /* 0x000fe20000410000 */
[----:B------:R-:W1:Y:S01]  /*37a0*/  MUFU.TANH R28, R24 ;  /* 0x00000018001c7308 */ /* 0x000e620000002400 */
[----:B------:R-:W-:Y:S02]  /*37b0*/  IMAD.MOV.U32 R134, RZ, RZ, R132 ;  /* 0x000000ffff867224 */ /* 0x000fe400078e0084 */
[----:B------:R-:W-:Y:S02]  /*37c0*/  FMUL.FTZ R27, R27, c[0x0][0x320] ;  /* 0x0000c8001b1b7a20 */ /* 0x000fe40000410000 */
[----:B------:R-:W-:Y:S02]  /*37d0*/  FMUL.FTZ R25, R25, c[0x0][0x320] ;  /* 0x0000c80019197a20 */ /* 0x000fe40000410000 */
[----:B------:R-:W-:Y:S01]  /*37e0*/  FMUL.FTZ R26, R26, c[0x0][0x320] ;  /* 0x0000c8001a1a7a20 */ /* 0x000fe20000410000 */
[----:B------:R5:W1:Y:S01]  /*37f0*/  MUFU.TANH R24, R20 ;  /* 0x0000001400187308 */ /* 0x000a620000002400 */
[----:B------:R-:W-:-:S02]  /*3800*/  FMUL.FTZ R22, R22, c[0x0][0x320] ;  /* 0x0000c80016167a20 */ /* 0x000fc40000410000 */
[----:B------:R-:W-:-:S04]  /*3810*/  FMUL.FTZ R23, R23, c[0x0][0x320] ;  /* 0x0000c80017177a20 */ /* 0x000fc80000410000 */
[----:B------:R-:W-:-:S04]  /*3820*/  FMUL.FTZ R12, R12, c[0x0][0x320] ;  /* 0x0000c8000c0c7a20 */ /* 0x000fc80000410000 */
[----:B------:R-:W1:Y:S01]  /*3830*/  MUFU.TANH R19, R12 ;  /* 0x0000000c00137308 */ /* 0x000e620000002400 */
[----:B-----5:R-:W-:Y:S01]  /*3840*/  FMUL.FTZ R20, R21, c[0x0][0x320] ;  /* 0x0000c80015147a20 */ /* 0x020fe20000410000 */
[----:B------:R-:W-:Y:S01]  /*3850*/  ISETP.GT.AND P0, PT, R4, R134, PT ;  /* 0x000000860400720c */ /* 0x000fe20003f04270 */
[----:B------:R-:W-:-:S05]  /*3860*/  FMUL.FTZ R13, R13, c[0x0][0x320] ;  /* 0x0000c8000d0d7a20 */ /* 0x000fca0000410000 */
[----:B------:R5:W1:Y:S01]  /*3870*/  MUFU.TANH R12, R8 ;  /* 0x00000008000c7308 */ /* 0x000a620000002400 */
[----:B------:R-:W-:Y:S02]  /*3880*/  FMUL.FTZ R14, R14, c[0x0][0x320] ;  /* 0x0000c8000e0e7a20 */ /* 0x000fe40000410000 */
[----:B------:R-:W-:Y:S02]  /*3890*/  FMUL.FTZ R15, R15, c[0x0][0x320] ;  /* 0x0000c8000f0f7a20 */ /* 0x000fe40000410000 */
[----:B------:R-:W-:Y:S02]  /*38a0*/  FMUL.FTZ R10, R10, c[0x0][0x320] ;  /* 0x0000c8000a0a7a20 */ /* 0x000fe40000410000 */
[----:B------:R-:W-:Y:S01]  /*38b0*/  FMUL.FTZ R11, R11, c[0x0][0x320] ;  /* 0x0000c8000b0b7a20 */ /* 0x000fe20000410000 */
[----:B------:R1:W1:Y:S01]  /*38c0*/  MUFU.TANH R30, R27 ;  /* 0x0000001b001e7308 */ /* 0x0002620000002400 */
[----:B-----5:R-:W-:-:S07]  /*38d0*/  FMUL.FTZ R8, R9, c[0x0][0x320] ;  /* 0x0000c80009087a20 */ /* 0x020fce0000410000 */
[----:B------:R1:W1:Y:S08]  /*38e0*/  MUFU.TANH R31, R26 ;  /* 0x0000001a001f7308 */ /* 0x0002700000002400 */
[----:B------:R1:W1:Y:S08]  /*38f0*/  MUFU.TANH R29, R22 ;  /* 0x00000016001d7308 */ /* 0x0002700000002400 */
[----:B------:R1:W1:Y:S08]  /*3900*/  MUFU.TANH R27, R23 ;  /* 0x00000017001b7308 */ /* 0x0002700000002400 */
[----:B------:R-:W1:Y:S08]  /*3910*/  MUFU.TANH R25, R25 ;  /* 0x0000001900197308 */ /* 0x000e700000002400 */
[----:B------:R-:W1:Y:S08]  /*3920*/  MUFU.TANH R20, R20 ;  /* 0x0000001400147308 */ /* 0x000e700000002400 */
[----:B------:R1:W1:Y:S08]  /*3930*/  MUFU.TANH R18, R13 ;  /* 0x0000000d00127308 */ /* 0x0002700000002400 */
[----:B------:R1:W1:Y:S08]  /*3940*/  MUFU.TANH R26, R14 ;  /* 0x0000000e001a7308 */ /* 0x0002700000002400 */
[----:B------:R1:W1:Y:S08]  /*3950*/  MUFU.TANH R23, R15 ;  /* 0x0000000f00177308 */ /* 0x0002700000002400 */
[----:B------:R-:W1:Y:S08]  /*3960*/  MUFU.TANH R8, R8 ;  /* 0x0000000800087308 */ /* 0x000e700000002400 */
[----:B------:R1:W1:Y:S08]  /*3970*/  MUFU.TANH R21, R10 ;  /* 0x0000000a00157308 */ /* 0x0002700000002400 */
[----:B------:R1:W1:Y:S01]  /*3980*/  MUFU.TANH R22, R11 ;  /* 0x0000000b00167308 */ /* 0x0002620000002400 */
[----:B------:R-:W-:Y:S01]  /*3990*/  BSSY B0, `(.L_x_832) ;  /* 0x000001c000007945 */ /* 0x000fe20003800000 */
[----:B------:R-:W-:Y:S06]  /*39a0*/  BAR.SYNC.DEFER_BLOCKING 0x0 ;  /* 0x0000000000007b1d */ /* 0x000fec0000010000 */
[----:B------:R-:W-:Y:S05]  /*39b0*/  @!P0 BRA `(.L_x_833) ;  /* 0x0000019000008947 */ /* 0x000fea0003800000 */
[----:B--234-:R-:W-:Y:S01]  /*39c0*/  IADD3 R0, R135, -0x2, RZ ;  /* 0xfffffffe87007810 */ /* 0x01cfe20007ffe0ff */
[----:B------:R-:W-:-:S03]  /*39d0*/  IMAD.MOV.U32 R5, RZ, RZ, c[0x0][0x1e0] ;  /* 0x00007800ff057624 */ /* 0x000fc600078e00ff */
[----:B------:R-:W-:Y:S01]  /*39e0*/  SHF.R.S32.HI R2, RZ, 0x1f, R0 ;  /* 0x0000001fff027819 */ /* 0x000fe20000011400 */
[----:B------:R-:W-:-:S04]  /*39f0*/  IMAD.WIDE.U32 R6, R0, c[0x0][0x1e0], RZ ;  /* 0x0000780000067a25 */ /* 0x000fc800078e00ff */
[----:B------:R-:W-:-:S04]  /*3a00*/  IMAD R2, R2, c[0x0][0x1e0], RZ ;  /* 0x0000780002027a24 */ /* 0x000fc800078e02ff */
[----:B------:R-:W-:Y:S01]  /*3a10*/  IMAD R2, R0, c[0x0][0x1e4], R2 ;  /* 0x0000790000027a24 */ /* 0x000fe200078e0202 */
[----:B------:R-:W-:-:S03]  /*3a20*/  LEA R0, P0, R6, R88, 0x6 ;  /* 0x0000005806007211 */ /* 0x000fc600078030ff */
[----:B------:R-:W-:Y:S01]  /*3a30*/  IMAD.IADD R3, R7, 0x1, R2 ;  /* 0x0000000107037824 */ /* 0x000fe200078e0202 */
[----:B------:R-:W-:Y:S01]  /*3a40*/  LEA R2, P6, R0, c[0x0][0x1c8], 0x1 ;  /* 0x0000720000027a11 */ /* 0x000fe200078c08ff */
[----:B------:R-:W-:-:S03]  /*3a50*/  IMAD.MOV.U32 R7, RZ, RZ, c[0x0][0x1e4] ;  /* 0x00007900ff077624 */ /* 0x000fc600078e00ff */
[----:B------:R-:W-:Y:S02]  /*3a60*/  LEA.HI.X R3, R6, R87, R3, 0x6, P0 ;  /* 0x0000005706037211 */ /* 0x000fe400000f3403 */
[----:B------:R-:W-:Y:S02]  /*3a70*/  LEA R6, P0, R5, R2, 0x6 ;  /* 0x0000000205067211 */ /* 0x000fe400078030ff */
[----:B------:R-:W-:-:S04]  /*3a80*/  LEA.HI.X R3, R0, c[0x0][0x1cc], R3, 0x1, P6 ;  /* 0x0000730000037a11 */ /* 0x000fc800030f0c03 */
[----:B------:R-:W-:Y:S01]  /*3a90*/  LEA.HI.X R7, R5, R3, R7, 0x6, P0 ;  /* 0x0000000305077211 */ /* 0x000fe200000f3407 */
[----:B------:R-:W-:Y:S01]  /*3aa0*/  @!PT LDS RZ, [RZ] ;  /* 0x00000000fffff984 */ /* 0x000fe20000000800 */
[----:B------:R-:W-:Y:S01]  /*3ab0*/  @!PT LDS RZ, [RZ] ;  /* 0x00000000fffff984 */ /* 0x000fe20000000800 */
[----:B------:R-:W-:Y:S01]  /*3ac0*/  @!PT LDS RZ, [RZ] ;  /* 0x00000000fffff984 */ /* 0x000fe20000000800 */
[----:B------:R2:W-:Y:S04]  /*3ad0*/  LDGSTS.E.BYPASS.LTC128B.128 [R86+0x10100], [R2.64], !P5 ;  /* 0x1010000002567fae */ /* 0x0005e8000e901d46 */
[----:B------:R2:W-:Y:S04]  /*3ae0*/  LDGSTS.E.BYPASS.LTC128B.128 [R86+0x12100], [R2.64+0x80], !P4 ;  /* 0x1210008002567fae */ /* 0x0005e8000e101d46 */
[----:B------:R2:W-:Y:S04]  /*3af0*/  LDGSTS.E.BYPASS.LTC128B.128 [R86+0x14100], [R2.64+0x100], !P3 ;  /* 0x1410010002567fae */ /* 0x0005e8000d901d46 */
[----:B------:R2:W-:Y:S04]  /*3b00*/  LDGSTS.E.BYPASS.LTC128B.128 [R86+0x16100], [R2.64+0x180], !P2 ;  /* 0x1610018002567fae */ /* 0x0005e8000d101d46 */
[----:B------:R2:W-:Y:S04]  /*3b10*/  LDGSTS.E.BYPASS.LTC128B.128 [R86+0x11100], [R6.64], !P5 ;  /* 0x1110000006567fae */ /* 0x0005e8000e901d46 */
[----:B------:R2:W-:Y:S04]  /*3b20*/  LDGSTS.E.BYPASS.LTC128B.128 [R86+0x13100], [R6.64+0x80], !P4 ;  /* 0x1310008006567fae */ /* 0x0005e8000e101d46 */
[----:B------:R2:W-:Y:S04]  /*3b30*/  LDGSTS.E.BYPASS.LTC128B.128 [R86+0x15100], [R6.64+0x100], !P3 ;  /* 0x1510010006567fae */ /* 0x0005e8000d901d46 */
[----:B------:R2:W-:Y:S02]  /*3b40*/  LDGSTS.E.BYPASS.LTC128B.128 [R86+0x17100], [R6.64+0x180], !P2 ;  /* 0x1710018006567fae */ /* 0x0005e4000d101d46 */
.L_x_833:
[----:B--234-:R-:W-:Y:S05]  /*3b50*/  BSYNC B0 ;  /* 0x0000000000007941 */ /* 0x01cfea0003800000 */
.L_x_832:
[----:B------:R-:W2:Y:S04]  /*3b60*/  LDL R0, [R1+0xf8] ;  /* 0x0000f80001007983 */ /* 0x000ea80000100800 */
[----:B------:R-:W3:Y:S01]  /*3b70*/  LDL R3, [R1+0x90] ;  /* 0x0000900001037983 */ /* 0x000ee20000100800 */
[----:B------:R-:W-:-:S03]  /*3b80*/  IMAD R4, R4, R85, 0x1 ;  /* 0x0000000104047424 */ /* 0x000fc600078e0255 */
[----:B------:R-:W-:Y:S04]  /*3b90*/  LDSM.16.MT88.4 R44, [R251] ;  /* 0x00000000fb2c783b */ /* 0x000fe80000004200 */
[----:B------:R-:W-:Y:S04]  /*3ba0*/  LDSM.16.MT88.4 R68, [R251+0x2000] ;  /* 0x00200000fb44783b */ /* 0x000fe80000004200 */
[----:B------:R-:W-:Y:S04]  /*3bb0*/  LDSM.16.MT88.4 R76, [R248+0x4000] ;  /* 0x00400000f84c783b */ /* 0x000fe80000004200 */
[----:B------:R-:W0:Y:S01]  /*3bc0*/  LDGDEPBAR ;  /* 0x00000000000079af */ /* 0x000e220000000000 */
[----:B--2---:R-:W-:-:S04]  /*3bd0*/  IMAD.IADD R0, R0, 0x1, R128 ;  /* 0x0000000100007824 */ /* 0x004fc800078e0280 */
[----:B------:R-:W-:Y:S01]  /*3be0*/  @P1 IMAD.HI.U32 R2, R0, c[0x0][0x2c8], RZ ;  /* 0x0000b20000021a27 */ /* 0x000fe200078e00ff */
[----:B------:R2:W-:Y:S04]  /*3bf0*/  STL [R1+0x88], R0 ;  /* 0x0000880001007387 */ /* 0x0005e80000100800 */
[----:B------:R-:W4:Y:S04]  /*3c00*/  LDL R49, [R1+0x48] ;  /* 0x0000480001317983 */ /* 0x000f280000100800 */
[----:B------:R-:W5:Y:S01]  /*3c10*/  LDL R127, [R1+0x4] ;  /* 0x00000400017f7983 */ /* 0x000f620000100800 */
[----:B--2---:R-:W-:-:S05]  /*3c20*/  @P1 SHF.R.U32.HI R0, RZ, c[0x0][0x2cc], R2 ;  /* 0x0000b300ff001a19 */ /* 0x004fca0000011602 */
[----:B------:R-:W2:Y:S04]  /*3c30*/  SHFL.IDX PT, R2, R0, RZ, 0x1c1f ;  /* 0x001c1fff00027589 */ /* 0x000ea800000e0000 */
[----:B------:R3:W1:Y:S02]  /*3c40*/  SHFL.IDX PT, R5, R0, 0x1, 0x1c1f ;  /* 0x003c1f0000057f89 */ /* 0x00066400000e0000 */
[----:B---3--:R-:W-:Y:S01]  /*3c50*/  IADD3 R0, -R3, c[0x0][0x1d0], R4 ;  /* 0x0000740003007a10 */ /* 0x008fe20007ffe104 */
[----:B------:R-:W-:-:S03]  /*3c60*/  IMAD.IADD R3, R84, 0x1, -R3 ;  /* 0x0000000154037824 */ /* 0x000fc600078e0a03 */
[----:B------:R-:W-:-:S05]  /*3c70*/  IADD3 R0, R0, -c[0x0][0x168], RZ ;  /* 0x80005a0000007a10 */ /* 0x000fca0007ffe0ff */
[----:B--2---:R-:W-:-:S05]  /*3c80*/  IMAD.IADD R2, R0, 0x1, R2 ;  /* 0x0000000100027824 */ /* 0x004fca00078e0202 */
[----:B------:R-:W-:-:S04]  /*3c90*/  IMNMX R2, R3, R2, PT ;  /* 0x0000000203027217 */ /* 0x000fc80003800200 */
[C---:B------:R-:W-:Y:S02]  /*3ca0*/  ISETP.GT.AND P6, PT, R2.reuse, RZ, PT ;  /* 0x000000ff0200720c */ /* 0x040fe40003fc4270 */
[----:B------:R-:W-:Y:S02]  /*3cb0*/  ISETP.GT.AND P0, PT, R2, 0x1, PT ;  /* 0x000000010200780c */ /* 0x000fe40003f04270 */
[----:B------:R-:W-:Y:S02]  /*3cc0*/  FSEL R16, R72, -INF , P6 ;  /* 0xff80000048107808 */ /* 0x000fe40003000000 */
[----:B------:R-:W-:Y:S02]  /*3cd0*/  ISETP.GT.AND P6, PT, R2, 0x8, PT ;  /* 0x000000080200780c */ /* 0x000fe40003fc4270 */
[----:B-1----:R-:W-:Y:S02]  /*3ce0*/  FSEL R15, R64, -INF , P0 ;  /* 0xff800000400f7808 */ /* 0x002fe40000000000 */
[----:B------:R-:W-:Y:S01]  /*3cf0*/  ISETP.GT.AND P0, PT, R2, 0x9, PT ;  /* 0x000000090200780c */ /* 0x000fe20003f04270 */
[----:B------:R-:W-:Y:S01]  /*3d00*/  IMAD.IADD R0, R0, 0x1, R5 ;  /* 0x0000000100007824 */ /* 0x000fe200078e0205 */
[----:B------:R-:W-:-:S02]  /*3d10*/  FSEL R5, R56, -INF , P6 ;  /* 0xff80000038057808 */ /* 0x000fc40003000000 */
[----:B------:R-:W-:Y:S02]  /*3d20*/  ISETP.GT.AND P6, PT, R2, 0x10, PT ;  /* 0x000000100200780c */ /* 0x000fe40003fc4270 */
[----:B------:R-:W-:Y:S02]  /*3d30*/  FSEL R4, R54, -INF , P0 ;  /* 0xff80000036047808 */ /* 0x000fe40000000000 */
[----:B------:R-:W-:Y:S02]  /*3d40*/  ISETP.GT.AND P0, PT, R2, 0x11, PT ;  /* 0x000000110200780c */ /* 0x000fe40003f04270 */
[----:B------:R-:W-:Y:S02]  /*3d50*/  FMNMX.FTZ R6, R16, R15, !PT ;  /* 0x0000000f10067209 */ /* 0x000fe40007810000 */
[----:B------:R-:W-:Y:S02]  /*3d60*/  IMNMX R0, R3, R0, PT ;  /* 0x0000000003007217 */ /* 0x000fe40003800200 */
[----:B------:R-:W-:-:S02]  /*3d70*/  FSEL R3, R53, -INF , P6 ;  /* 0xff80000035037808 */ /* 0x000fc40003000000 */
[----:B------:R-:W-:Y:S02]  /*3d80*/  ISETP.GT.AND P6, PT, R2, 0x18, PT ;  /* 0x000000180200780c */ /* 0x000fe40003fc4270 */
[----:B------:R-:W-:Y:S02]  /*3d90*/  FSEL R14, R52, -INF , P0 ;  /* 0xff800000340e7808 */ /* 0x000fe40000000000 */
[----:B------:R-:W-:Y:S02]  /*3da0*/  FMNMX.FTZ R6, R5, R6, !PT ;  /* 0x0000000605067209 */ /* 0x000fe40007810000 */
[----:B------:R-:W-:Y:S02]  /*3db0*/  ISETP.GT.AND P0, PT, R2, 0x19, PT ;  /* 0x000000190200780c */ /* 0x000fe40003f04270 */
[----:B------:R-:W-:Y:S02]  /*3dc0*/  FSEL R13, R40, -INF , P6 ;  /* 0xff800000280d7808 */ /* 0x000fe40003000000 */
[----:B------:R-:W-:-:S02]  /*3dd0*/  ISETP.GT.AND P6, PT, R2, 0x20, PT ;  /* 0x000000200200780c */ /* 0x000fc40003fc4270 */
[----:B------:R-:W-:Y:S02]  /*3de0*/  FMNMX.FTZ R6, R4, R6, !PT ;  /* 0x0000000604067209 */ /* 0x000fe40007810000 */
[----:B------:R-:W-:Y:S02]  /*3df0*/  FSEL R17, R41, -INF , P0 ;  /* 0xff80000029117808 */ /* 0x000fe40000000000 */
[----:B------:R-:W-:Y:S02]  /*3e00*/  ISETP.GT.AND P0, PT, R2, 0x21, PT ;  /* 0x000000210200780c */ /* 0x000fe40003f04270 */
[----:B------:R-:W-:Y:S02]  /*3e10*/  FSEL R108, R28, -INF , P6 ;  /* 0xff8000001c6c7808 */ /* 0x000fe40003000000 */
[----:B------:R-:W-:Y:S02]  /*3e20*/  FMNMX.FTZ R6, R3, R6, !PT ;  /* 0x0000000603067209 */ /* 0x000fe40007810000 */
[----:B------:R-:W-:-:S02]  /*3e30*/  ISETP.GT.AND P6, PT, R2, 0x28, PT ;  /* 0x000000280200780c */ /* 0x000fc40003fc4270 */
[----:B------:R-:W-:Y:S02]  /*3e40*/  FSEL R107, R25, -INF , P0 ;  /* 0xff800000196b7808 */ /* 0x000fe40000000000 */
[----:B------:R-:W-:Y:S02]  /*3e50*/  ISETP.GT.AND P0, PT, R2, 0x29, PT ;  /* 0x000000290200780c */ /* 0x000fe40003f04270 */
[----:B------:R-:W-:Y:S02]  /*3e60*/  FMNMX.FTZ R6, R14, R6, !PT ;  /* 0x000000060e067209 */ /* 0x000fe40007810000 */
[----:B------:R-:W-:Y:S02]  /*3e70*/  FSEL R105, R24, -INF , P6 ;  /* 0xff80000018697808 */ /* 0x000fe40003000000 */
[----:B------:R-:W-:Y:S02]  /*3e80*/  ISETP.GT.AND P6, PT, R2, 0x30, PT ;  /* 0x000000300200780c */ /* 0x000fe40003fc4270 */
[----:B------:R-:W-:-:S02]  /*3e90*/  FSEL R104, R20, -INF , P0 ;  /* 0xff80000014687808 */ /* 0x000fc40000000000 */
[C---:B------:R-:W-:Y:S02]  /*3ea0*/  ISETP.GT.AND P0, PT, R2.reuse, 0x31, PT ;  /* 0x000000310200780c */ /* 0x040fe40003f04270 */
[----:B------:R-:W-:Y:S02]  /*3eb0*/  FMNMX.FTZ R6, R13, R6, !PT ;  /* 0x000000060d067209 */ /* 0x000fe40007810000 */
[----:B------:R-:W-:Y:S02]  /*3ec0*/  FSEL R102, R19, -INF , P6 ;  /* 0xff80000013667808 */ /* 0x000fe40003000000 */
[----:B------:R-:W-:Y:S02]  /*3ed0*/  ISETP.GT.AND P6, PT, R2, 0x38, PT ;  /* 0x000000380200780c */ /* 0x000fe40003fc4270 */
[----:B------:R-:W-:Y:S02]  /*3ee0*/  FSEL R98, R18, -INF , P0 ;  /* 0xff80000012627808 */ /* 0x000fe40000000000 */
[----:B------:R-:W-:-:S02]  /*3ef0*/  FMNMX.FTZ R6, R17, R6, !PT ;  /* 0x0000000611067209 */ /* 0x000fc40007810000 */
[----:B------:R-:W-:Y:S02]  /*3f00*/  ISETP.GT.AND P0, PT, R2, 0x39, PT ;  /* 0x000000390200780c */ /* 0x000fe40003f04270 */
[----:B------:R-:W-:Y:S02]  /*3f10*/  FSEL R97, R12, -INF , P6 ;  /* 0xff8000000c617808 */ /* 0x000fe40003000000 */
[----:B------:R-:W-:Y:S02]  /*3f20*/  FMNMX.FTZ R2, R108, R6, !PT ;  /* 0x000000066c027209 */ /* 0x000fe40007810000 */
[----:B------:R-:W-:Y:S02]  /*3f30*/  ISETP.GT.AND P6, PT, R0, RZ, PT ;  /* 0x000000ff0000720c */ /* 0x000fe40003fc4270 */
[----:B------:R-:W-:Y:S02]  /*3f40*/  FSEL R96, R8, -INF , P0 ;  /* 0xff80000008607808 */ /* 0x000fe40000000000 */
[----:B------:R-:W-:-:S02]  /*3f50*/  ISETP.GT.AND P0, PT, R0, 0x1, PT ;  /* 0x000000010000780c */ /* 0x000fc40003f04270 */
[----:B------:R-:W-:Y:S02]  /*3f60*/  FMNMX.FTZ R2, R107, R2, !PT ;  /* 0x000000026b027209 */ /* 0x000fe40007810000 */
[----:B------:R-:W-:Y:S02]  /*3f70*/  FSEL R12, R73, -INF , P6 ;  /* 0xff800000490c7808 */ /* 0x000fe40003000000 */
[C---:B------:R-:W-:Y:S01]  /*3f80*/  ISETP.GT.AND P6, PT, R0.reuse, 0x8, PT ;  /* 0x000000080000780c */ /* 0x040fe20003fc4270 */
[----:B------:R-:W-:Y:S01]  /*3f90*/  LDSM.16.MT88.4 R72, [R251+0x2800] ;  /* 0x00280000fb48783b */ /* 0x000fe20000004200 */
[----:B------:R-:W-:Y:S02]  /*3fa0*/  FSEL R11, R65, -INF , P0 ;  /* 0xff800000410b7808 */ /* 0x000fe40000000000 */
[----:B------:R-:W-:Y:S01]  /*3fb0*/  FMNMX.FTZ R2, R105, R2, !PT ;  /* 0x0000000269027209 */ /* 0x000fe20007810000 */
[----:B------:R-:W-:Y:S01]  /*3fc0*/  LDSM.16.MT88.4 R64, [R252+0x2000] ;  /* 0x00200000fc40783b */ /* 0x000fe20000004200 */
[----:B------:R-:W-:-:S02]  /*3fd0*/  ISETP.GT.AND P0, PT, R0, 0x9, PT ;  /* 0x000000090000780c */ /* 0x000fc40003f04270 */
[----:B------:R-:W-:Y:S02]  /*3fe0*/  FSEL R10, R57, -INF , P6 ;  /* 0xff800000390a7808 */ /* 0x000fe40003000000 */
[----:B------:R-:W-:Y:S01]  /*3ff0*/  FMNMX.FTZ R6, R12, R11, !PT ;  /* 0x0000000b0c067209 */ /* 0x000fe20007810000 */
[----:B------:R-:W-:Y:S01]  /*4000*/  LDSM.16.MT88.4 R56, [R251+0x800] ;  /* 0x00080000fb38783b */ /* 0x000fe20000004200 */
[----:B------:R-:W-:Y:S02]  /*4010*/  FMNMX.FTZ R2, R104, R2, !PT ;  /* 0x0000000268027209 */ /* 0x000fe40007810000 */
[----:B------:R-:W-:Y:S02]  /*4020*/  ISETP.GT.AND P6, PT, R0, 0x10, PT ;  /* 0x000000100000780c */ /* 0x000fe40003fc4270 */
[----:B------:R-:W-:Y:S02]  /*4030*/  FSEL R9, R55, -INF , P0 ;  /* 0xff80000037097808 */ /* 0x000fe40000000000 */
[----:B------:R-:W-:-:S02]  /*4040*/  FMNMX.FTZ R6, R10, R6, !PT ;  /* 0x000000060a067209 */ /* 0x000fc40007810000 */
[----:B------:R-:W-:Y:S02]  /*4050*/  FMNMX.FTZ R2, R102, R2, !PT ;  /* 0x0000000266027209 */ /* 0x000fe40007810000 */
[----:B------:R-:W-:Y:S02]  /*4060*/  ISETP.GT.AND P0, PT, R0, 0x11, PT ;  /* 0x000000110000780c */ /* 0x000fe40003f04270 */
[----:B------:R-:W-:Y:S02]  /*4070*/  FSEL R8, R48, -INF , P6 ;  /* 0xff80000030087808 */ /* 0x000fe40003000000 */
[----:B------:R-:W-:Y:S02]  /*4080*/  FMNMX.FTZ R6, R9, R6, !PT ;  /* 0x0000000609067209 */ /* 0x000fe40007810000 */
[----:B------:R-:W-:Y:S02]  /*4090*/  FMNMX.FTZ R2, R98, R2, !PT ;  /* 0x0000000262027209 */ /* 0x000fe40007810000 */
[----:B------:R-:W-:-:S02]  /*40a0*/  ISETP.GT.AND P6, PT, R0, 0x18, PT ;  /* 0x000000180000780c */ /* 0x000fc40003fc4270 */
[----:B------:R-:W-:Y:S02]  /*40b0*/  FSEL R7, R43, -INF , P0 ;  /* 0xff8000002b077808 */ /* 0x000fe40000000000 */
[----:B------:R-:W-:Y:S02]  /*40c0*/  FMNMX.FTZ R18, R8, R6, !PT ;  /* 0x0000000608127209 */ /* 0x000fe40007810000 */
[----:B------:R-:W-:Y:S02]  /*40d0*/  FMNMX.FTZ R2, R97, R2, !PT ;  /* 0x0000000261027209 */ /* 0x000fe40007810000 */
[----:B------:R-:W-:Y:S02]  /*40e0*/  ISETP.GT.AND P0, PT, R0, 0x19, PT ;  /* 0x000000190000780c */ /* 0x000fe40003f04270 */
[----:B------:R-:W-:Y:S02]  /*40f0*/  FSEL R6, R42, -INF , P6 ;  /* 0xff8000002a067808 */ /* 0x000fe40003000000 */
[----:B------:R-:W-:Y:S01]  /*4100*/  FMNMX.FTZ R19, R7, R18, !PT ;  /* 0x0000001207137209 */ /* 0x000fe20007810000 */
[----:B------:R-:W-:Y:S01]  /*4110*/  LDSM.16.MT88.4 R40, [R252+0x800] ;  /* 0x00080000fc28783b */ /* 0x000fe20000004200 */
[----:B------:R-:W-:-:S02]  /*4120*/  FMNMX.FTZ R133, R96, R2, !PT ;  /* 0x0000000260857209 */ /* 0x000fc40007810000 */
[----:B------:R-:W-:Y:S02]  /*4130*/  ISETP.GT.AND P6, PT, R0, 0x20, PT ;  /* 0x000000200000780c */ /* 0x000fe40003fc4270 */
[----:B------:R-:W-:Y:S02]  /*4140*/  FSEL R18, R36, -INF , P0 ;  /* 0xff80000024127808 */ /* 0x000fe40000000000 */
[----:B------:R-:W-:Y:S01]  /*4150*/  FMNMX.FTZ R2, R6, R19, !PT ;  /* 0x0000001306027209 */ /* 0x000fe20007810000 */
[----:B------:R-:W-:Y:S01]  /*4160*/  LDSM.16.MT88.4 R36, [R248+0x800] ;  /* 0x00080000f824783b */ /* 0x000fe20000004200 */
        /* <DEDUP_REMOVED lines=8> */
[----:B------:R-:W-:Y:S01]  /*41f0*/  FMNMX.FTZ R2, R106, R2, !PT ;  /* 0x000000026a027209 */ /* 0x000fe20007810000 */
[----:B------:R-:W1:Y:S01]  /*4200*/  SHFL.BFLY PT, R19, R133, 0x2, 0x1f ;  /* 0x0c401f0085137f89 */ /* 0x000e6200000e0000 */
[----:B------:R-:W-:-:S02]  /*4210*/  ISETP.GT.AND P6, PT, R0, 0x30, PT ;  /* 0x000000300000780c */ /* 0x000fc40003fc4270 */
[----:B------:R-:W-:Y:S01]  /*4220*/  FSEL R111, R27, -INF , P0 ;  /* 0xff8000001b6f7808 */ /* 0x000fe20000000000 */
[----:B------:R-:W-:Y:S01]  /*4230*/  LDSM.16.MT88.4 R28, [R252] ;  /* 0x00000000fc1c783b */ /* 0x000fe20000004200 */
[----:B------:R-:W-:Y:S02]  /*4240*/  FMNMX.FTZ R2, R103, R2, !PT ;  /* 0x0000000267027209 */ /* 0x000fe40007810000 */
[----:B------:R-:W-:Y:S02]  /*4250*/  ISETP.GT.AND P0, PT, R0, 0x31, PT ;  /* 0x000000310000780c */ /* 0x000fe40003f04270 */
[----:B------:R-:W-:Y:S02]  /*4260*/  FSEL R110, R26, -INF , P6 ;  /* 0xff8000001a6e7808 */ /* 0x000fe40003000000 */
[----:B------:R-:W-:Y:S02]  /*4270*/  FMNMX.FTZ R2, R111, R2, !PT ;  /* 0x000000026f027209 */ /* 0x000fe40007810000 */
[----:B------:R-:W-:-:S02]  /*4280*/  ISETP.GT.AND P6, PT, R0, 0x38, PT ;  /* 0x000000380000780c */ /* 0x000fc40003fc4270 */
[----:B------:R-:W-:Y:S02]  /*4290*/  FSEL R109, R23, -INF , P0 ;  /* 0xff800000176d7808 */ /* 0x000fe40000000000 */
[----:B------:R-:W-:Y:S02]  /*42a0*/  FMNMX.FTZ R2, R110, R2, !PT ;  /* 0x000000026e027209 */ /* 0x000fe40007810000 */
[----:B------:R-:W-:Y:S02]  /*42b0*/  ISETP.GT.AND P0, PT, R0, 0x39, PT ;  /* 0x000000390000780c */ /* 0x000fe40003f04270 */
[----:B------:R-:W-:Y:S02]  /*42c0*/  FSEL R100, R21, -INF , P6 ;  /* 0xff80000015647808 */ /* 0x000fe40003000000 */
[----:B------:R-:W-:Y:S02]  /*42d0*/  FMNMX.FTZ R132, R109, R2, !PT ;  /* 0x000000026d847209 */ /* 0x000fe40007810000 */
[----:B------:R-:W-:-:S02]  /*42e0*/  FSEL R99, R22, -INF , P0 ;  /* 0xff80000016637808 */ /* 0x000fc40000000000 */
[----:B------:R-:W-:Y:S01]  /*42f0*/  FMNMX.FTZ R132, R100, R132, !PT ;  /* 0x0000008464847209 */ /* 0x000fe20007810000 */
[----:B------:R-:W-:Y:S03]  /*4300*/  LDSM.16.MT88.4 R20, [R248] ;  /* 0x00000000f814783b */ /* 0x000fe60000004200 */
[----:B------:R-:W-:Y:S02]  /*4310*/  FMNMX.FTZ R132, R99, R132, !PT ;  /* 0x0000008463847209 */ /* 0x000fe40007810000 */
[----:B-1----:R-:W-:-:S03]  /*4320*/  FMNMX.FTZ R133, R133, R19, !PT ;  /* 0x0000001385857209 */ /* 0x002fc60007810000 */
[----:B------:R-:W1:Y:S04]  /*4330*/  SHFL.BFLY PT, R19, R132, 0x2, 0x1f ;  /* 0x0c401f0084137f89 */ /* 0x000e6800000e0000 */
[----:B------:R-:W2:Y:S01]  /*4340*/  SHFL.BFLY PT, R0, R133, 0x1, 0x1f ;  /* 0x0c201f0085007f89 */ /* 0x000ea200000e0000 */
[----:B-1----:R-:W-:Y:S02]  /*4350*/  FMNMX.FTZ R132, R132, R19, !PT ;  /* 0x0000001384847209 */ /* 0x002fe40007810000 */
[----:B--2---:R-:W-:-:S03]  /*4360*/  FMNMX.FTZ R133, R133, R0, !PT ;  /* 0x0000000085857209 */ /* 0x004fc60007810000 */
[----:B------:R-:W1:Y:S01]  /*4370*/  SHFL.BFLY PT, R0, R132, 0x1, 0x1f ;  /* 0x0c201f0084007f89 */ /* 0x000e6200000e0000 */
[C---:B------:R-:W-:Y:S01]  /*4380*/  FSETP.NEU.FTZ.AND P0, PT, R133.reuse, -INF , PT ;  /* 0xff8000008500780b */ /* 0x040fe20003f1d000 */
[----:B------:R-:W-:Y:S02]  /*4390*/  FMUL.FTZ R2, R133, c[0x0][0x2d0] ;  /* 0x0000b40085027a20 */ /* 0x000fe40000410000 */
[----:B----4-:R2:W3:Y:S03]  /*43a0*/  LDSM.16.MT88.4 R24, [R49] ;  /* 0x000000003118783b */ /* 0x0104e60000004200 */
[----:B------:R-:W-:Y:S01]  /*43b0*/  FSEL R2, R2, RZ, P0 ;  /* 0x000000ff02027208 */ /* 0x000fe20000000000 */
[----:B-----5:R-:W-:Y:S04]  /*43c0*/  LDSM.16.MT88.4 R60, [R127+0x800] ;  /* 0x000800007f3c783b */ /* 0x020fe80000004200 */
[----:B------:R-:W-:Y:S01]  /*43d0*/  FFMA.FTZ R3, R3, c[0x0][0x2d0], -R2 ;  /* 0x0000b40003037a23 */ /* 0x000fe20000010802 */
[----:B------:R-:W-:Y:S01]  /*43e0*/  LDSM.16.MT88.4 R52, [R127+0x2000] ;  /* 0x002000007f34783b */ /* 0x000fe20000004200 */
[----:B-1----:R-:W-:-:S04]  /*43f0*/  FMNMX.FTZ R132, R132, R0, !PT ;  /* 0x0000000084847209 */ /* 0x002fc80007810000 */
[C---:B------:R-:W-:Y:S01]  /*4400*/  FSETP.NEU.FTZ.AND P0, PT, R132.reuse, -INF , PT ;  /* 0xff8000008400780b */ /* 0x040fe20003f1d000 */
[----:B------:R-:W-:Y:S01]  /*4410*/  FMUL.FTZ R0, R132, c[0x0][0x2d0] ;  /* 0x0000b40084007a20 */ /* 0x000fe20000410000 */
[----:B------:R1:W-:Y:S04]  /*4420*/  MUFU.EX2 R90, R3 ;  /* 0x00000003005a7308 */ /* 0x0003e80000000800 */
[----:B------:R-:W-:Y:S01]  /*4430*/  FSEL R0, R0, RZ, P0 ;  /* 0x000000ff00007208 */ /* 0x000fe20000000000 */
[--C-:B------:R-:W-:Y:S02]  /*4440*/  FFMA.FTZ R16, R16, c[0x0][0x2d0], -R2.reuse ;  /* 0x0000b40010107a23 */ /* 0x100fe40000010802 */
[--C-:B------:R-:W-:Y:S02]  /*4450*/  FFMA.FTZ R15, R15, c[0x0][0x2d0], -R2.reuse ;  /* 0x0000b4000f0f7a23 */ /* 0x100fe40000010802 */
[----:B------:R-:W-:-:S02]  /*4460*/  FFMA.FTZ R5, R5, c[0x0][0x2d0], -R2 ;  /* 0x0000b40005057a23 */ /* 0x000fc40000010802 */
[----:B------:R-:W-:Y:S02]  /*4470*/  FFMA.FTZ R4, R4, c[0x0][0x2d0], -R2 ;  /* 0x0000b40004047a23 */ /* 0x000fe40000010802 */
[--C-:B-1----:R-:W-:Y:S02]  /*4480*/  FFMA.FTZ R3, R10, c[0x0][0x2d0], -R0.reuse ;  /* 0x0000b4000a037a23 */ /* 0x102fe40000010800 */
[--C-:B------:R-:W-:Y:S02]  /*4490*/  FFMA.FTZ R12, R12, c[0x0][0x2d0], -R0.reuse ;  /* 0x0000b4000c0c7a23 */ /* 0x100fe40000010800 */
[----:B------:R1:W-:Y:S01]  /*44a0*/  MUFU.EX2 R82, R3 ;  /* 0x0000000300527308 */ /* 0x0003e20000000800 */
[----:B------:R-:W-:-:S07]  /*44b0*/  FFMA.FTZ R11, R11, c[0x0][0x2d0], -R0 ;  /* 0x0000b4000b0b7a23 */ /* 0x000fce0000010800 */
[----:B------:R-:W-:Y:S01]  /*44c0*/  MUFU.EX2 R85, R16 ;  /* 0x0000001000557308 */ /* 0x000fe20000000800 */
[----:B-1----:R-:W-:-:S07]  /*44d0*/  FFMA.FTZ R3, R9, c[0x0][0x2d0], -R0 ;  /* 0x0000b40009037a23 */ /* 0x002fce0000010800 */
[----:B------:R-:W1:Y:S08]  /*44e0*/  MUFU.EX2 R83, R15 ;  /* 0x0000000f00537308 */ /* 0x000e700000000800 */
[----:B------:R-:W-:Y:S08]  /*44f0*/  MUFU.EX2 R87, R5 ;  /* 0x0000000500577308 */ /* 0x000ff00000000800 */
[----:B------:R-:W-:Y:S08]  /*4500*/  MUFU.EX2 R89, R4 ;  /* 0x0000000400597308 */ /* 0x000ff00000000800 */
[----:B------:R1:W-:Y:S08]  /*4510*/  MUFU.EX2 R81, R12 ;  /* 0x0000000c00517308 */ /* 0x0003f00000000800 */
[----:B------:R-:W-:Y:S08]  /*4520*/  MUFU.EX2 R80, R11 ;  /* 0x0000000b00507308 */ /* 0x000ff00000000800 */
[----:B------:R4:W5:Y:S01]  /*4530*/  MUFU.EX2 R84, R3 ;  /* 0x0000000300547308 */ /* 0x0009620000000800 */
[----:B------:R-:W-:-:S02]  /*4540*/  FFMA.FTZ R14, R14, c[0x0][0x2d0], -R2 ;  /* 0x0000b4000e0e7a23 */ /* 0x000fc40000010802 */
[----:B------:R-:W-:Y:S01]  /*4550*/  FFMA.FTZ R13, R13, c[0x0][0x2d0], -R2 ;  /* 0x0000b4000d0d7a23 */ /* 0x000fe20000010802 */
[----:B-1----:R-:W-:Y:S01]  /*4560*/  F2FP.BF16.PACK_AB R12, R83, R85 ;  /* 0x00000055530c723e */ /* 0x002fe200000010ff */
[----:B----4-:R-:W-:-:S04]  /*4570*/  FFMA.FTZ R3, R8, c[0x0][0x2d0], -R0 ;  /* 0x0000b40008037a23 */ /* 0x010fc80000010800 */
[----:B------:R1:W-:Y:S01]  /*4580*/  MUFU.EX2 R86, R3 ;  /* 0x0000000300567308 */ /* 0x0003e20000000800 */
[----:B-----5:R-:W-:Y:S01]  /*4590*/  F2FP.BF16.PACK_AB R15, R84, R82 ;  /* 0x00000052540f723e */ /* 0x020fe200000010ff */
[----:B------:R-:W-:-:S06]  /*45a0*/  FFMA.FTZ R17, R17, c[0x0][0x2d0], -R2 ;  /* 0x0000b40011117a23 */ /* 0x000fcc0000010802 */
[----:B------:R4:W5:Y:S01]  /*45b0*/  MUFU.EX2 R93, R14 ;  /* 0x0000000e005d7308 */ /* 0x0009620000000800 */
[----:B-1----:R-:W-:-:S07]  /*45c0*/  FFMA.FTZ R3, R7, c[0x0][0x2d0], -R0 ;  /* 0x0000b40007037a23 */ /* 0x002fce0000010800 */
[----:B------:R1:W-:Y:S08]  /*45d0*/  MUFU.EX2 R94, R13 ;  /* 0x0000000d005e7308 */ /* 0x0003f00000000800 */
[----:B------:R2:W2:Y:S01]  /*45e0*/  MUFU.EX2 R88, R3 ;  /* 0x0000000300587308 */ /* 0x0004a20000000800 */
[----:B----4-:R-:W-:Y:S02]  /*45f0*/  F2FP.BF16.PACK_AB R14, R89, R87 ;  /* 0x00000057590e723e */ /* 0x010fe400000010ff */
[----:B-1----:R-:W-:Y:S01]  /*4600*/  F2FP.BF16.PACK_AB R13, R80, R81 ;  /* 0x00000051500d723e */ /* 0x002fe200000010ff */
[----:B--2---:R-:W-:-:S04]  /*4610*/  FFMA.FTZ R3, R6, c[0x0][0x2d0], -R0 ;  /* 0x0000b40006037a23 */ /* 0x004fc80000010800 */
[----:B------:R1:W-:Y:S02]  /*4620*/  MUFU.EX2 R92, R3 ;  /* 0x00000003005c7308 */ /* 0x0003e40000000800 */
[C---:B------:R-:W-:Y:S06]  /*4630*/  HMMA.16816.F32.BF16 R4, R12.reuse, R20, RZ ;  /* 0x000000140c04723c */ /* 0x040fec00000418ff */
[----:B------:R-:W2:Y:S02]  /*4640*/  MUFU.EX2 R95, R17 ;  /* 0x00000011005f7308 */ /* 0x000ea40000000800 */
[----:B------:R-:W-:Y:S01]  /*4650*/  HMMA.16816.F32.BF16 R20, R12, R22, RZ ;  /* 0x000000160c14723c */ /* 0x000fe200000418ff */
[----:B-1----:R-:W-:-:S05]  /*4660*/  FFMA.FTZ R3, R18, c[0x0][0x2d0], -R0 ;  /* 0x0000b40012037a23 */ /* 0x002fca0000010800 */
[----:B------:R-:W1:Y:S01]  /*4670*/  MUFU.EX2 R91, R3 ;  /* 0x00000003005b7308 */ /* 0x000e620000000800 */
[----:B-----5:R-:W-:Y:S02]  /*4680*/  F2FP.BF16.PACK_AB R8, R93, R90 ;  /* 0x0000005a5d08723e */ /* 0x020fe400000010ff */
[----:B------:R-:W-:Y:S02]  /*4690*/  F2FP.BF16.PACK_AB R9, R88, R86 ;  /* 0x000000565809723e */ /* 0x000fe400000010ff */
[----:B--2---:R-:W-:Y:S02]  /*46a0*/  F2FP.BF16.PACK_AB R10, R95, R94 ;  /* 0x0000005e5f0a723e */ /* 0x004fe400000010ff */
[----:B-1----:R-:W-:-:S07]  /*46b0*/  F2FP.BF16.PACK_AB R11, R91, R92 ;  /* 0x0000005c5b0b723e */ /* 0x002fce00000010ff */
[C---:B------:R-:W-:Y:S08]  /*46c0*/  HMMA.16816.F32.BF16 R136, R8.reuse, R36, R4 ;  /* 0x000000240888723c */ /* 0x040ff00000041804 */
[----:B------:R-:W-:Y:S01]  /*46d0*/  HMMA.16816.F32.BF16 R4, R8, R38, R20 ;  /* 0x000000260804723c */ /* 0x000fe20000041814 */
[----:B------:R-:W1:Y:S07]  /*46e0*/  LDSM.16.MT88.4 R20, [R248+0x2000] ;  /* 0x00200000f814783b */ /* 0x000e6e0000004200 */
[C---:B------:R-:W-:Y:S11]  /*46f0*/  HMMA.16816.F32.BF16 R32, R12.reuse, R28, RZ ;  /* 0x0000001c0c20723c */ /* 0x040ff600000418ff */
[----:B------:R-:W-:Y:S05]  /*4700*/  @!UPT UIADD3 URZ, URZ, URZ, URZ ;  /* 0x0000003f3f3ff290 */ /* 0x000fea000fffe03f */
[----:B------:R-:W-:Y:S02]  /*4710*/  IMAD.MOV.U32 R119, RZ, RZ, R7 ;  /* 0x000000ffff777224 */ /* 0x000fe400078e0007 */
[----:B------:R-:W-:Y:S02]  /*4720*/  IMAD.MOV.U32 R118, RZ, RZ, R6 ;  /* 0x000000ffff767224 */ /* 0x000fe400078e0006 */
[----:B------:R-:W-:Y:S02]  /*4730*/  IMAD.MOV.U32 R117, RZ, RZ, R5 ;  /* 0x000000ffff757224 */ /* 0x000fe400078e0005 */
[----:B------:R-:W-:Y:S02]  /*4740*/  IMAD.MOV.U32 R129, RZ, RZ, R4 ;  /* 0x000000ffff817224 */ /* 0x000fe400078e0004 */
[C---:B------:R-:W-:Y:S08]  /*4750*/  HMMA.16816.F32.BF16 R4, R12.reuse, R44, RZ ;  /* 0x0000002c0c04723c */ /* 0x040ff000000418ff */
[----:B------:R-:W-:Y:S11]  /*4760*/  HMMA.16816.F32.BF16 R16, R12, R30, RZ ;  /* 0x0000001e0c10723c */ /* 0x000ff600000418ff */
[----:B------:R-:W-:Y:S05]  /*4770*/  @!UPT UIADD3 URZ, URZ, URZ, URZ ;  /* 0x0000003f3f3ff290 */ /* 0x000fea000fffe03f */
[C---:B------:R-:W-:Y:S08]  /*4780*/  HMMA.16816.F32.BF16 R28, R8.reuse, R56, R4 ;  /* 0x00000038081c723c */ /* 0x040ff00000041804 */
[C---:B------:R-:W-:Y:S08]  /*4790*/  HMMA.16816.F32.BF16 R144, R8.reuse, R40, R32 ;  /* 0x000000280890723c */ /* 0x040ff00000041820 */
[----:B------:R-:W-:Y:S01]  /*47a0*/  HMMA.16816.F32.BF16 R152, R8, R42, R16 ;  /* 0x0000002a0898723c */ /* 0x000fe20000041810 */
[----:B------:R-:W2:Y:S07]  /*47b0*/  LDSM.16.MT88.4 R40, [R252+0x2800] ;  /* 0x00280000fc28783b */ /* 0x000eae0000004200 */
[----:B------:R-:W-:Y:S01]  /*47c0*/  HMMA.16816.F32.BF16 R48, R12, R46, RZ ;  /* 0x0000002e0c30723c */ /* 0x000fe200000418ff */
[----:B------:R-:W4:Y:S01]  /*47d0*/  LDSM.16.MT88.4 R44, [R248+0x2800] ;  /* 0x00280000f82c783b */ /* 0x000f220000004200 */
[----:B------:R-:W-:Y:S01]  /*47e0*/  IMAD.MOV.U32 R115, RZ, RZ, R29 ;  /* 0x000000ffff737224 */ /* 0x000fe200078e001d */
[----:B------:R-:W-:Y:S01]  /*47f0*/  MOV R113, R31 ;  /* 0x0000001f00717202 */ /* 0x000fe20000000f00 */
[----:B------:R-:W-:-:S02]  /*4800*/  IMAD.MOV.U32 R114, RZ, RZ, R30 ;  /* 0x000000ffff727224 */ /* 0x000fc400078e001e */
[----:B------:R-:W-:Y:S02]  /*4810*/  IMAD.MOV.U32 R3, RZ, RZ, R28 ;  /* 0x000000ffff037224 */ /* 0x000fe400078e001c */
[C---:B---3--:R-:W-:Y:S08]  /*4820*/  HMMA.16816.F32.BF16 R36, R12.reuse, R24, RZ ;  /* 0x000000180c24723c */ /* 0x048ff000000418ff */
[C---:B------:R-:W-:Y:S08]  /*4830*/  HMMA.16816.F32.BF16 R32, R12.reuse, R26, RZ ;  /* 0x0000001a0c20723c */ /* 0x040ff000000418ff */
[C---:B-1----:R-:W-:Y:S08]  /*4840*/  HMMA.16816.F32.BF16 R28, R12.reuse, R20, RZ ;  /* 0x000000140c1c723c */ /* 0x042ff000000418ff */
[C---:B------:R-:W-:Y:S08]  /*4850*/  HMMA.16816.F32.BF16 R24, R12.reuse, R22, RZ ;  /* 0x000000160c18723c */ /* 0x040ff000000418ff */
[C---:B------:R-:W-:Y:S08]  /*4860*/  HMMA.16816.F32.BF16 R20, R12.reuse, R64, RZ ;  /* 0x000000400c14723c */ /* 0x040ff000000418ff */
[C---:B------:R-:W-:Y:S08]  /*4870*/  HMMA.16816.F32.BF16 R4, R12.reuse, R68, RZ ;  /* 0x000000440c04723c */ /* 0x040ff000000418ff */
[----:B------:R-:W-:Y:S08]  /*4880*/  HMMA.16816.F32.BF16 R16, R12, R66, RZ ;  /* 0x000000420c10723c */ /* 0x000ff000000418ff */
[C---:B--2---:R-:W-:Y:S08]  /*4890*/  HMMA.16816.F32.BF16 R20, R8.reuse, R40, R20 ;  /* 0x000000280814723c */ /* 0x044ff00000041814 */
[C---:B------:R-:W-:Y:S01]  /*48a0*/  HMMA.16816.F32.BF16 R160, R8.reuse, R58, R48 ;  /* 0x0000003a08a0723c */ /* 0x040fe20000041830 */
[----:B------:R-:W1:Y:S04]  /*48b0*/  LDSM.16.MT88.4 R48, [R127+0x2800] ;  /* 0x002800007f30783b */ /* 0x000e680000004200 */
[----:B------:R-:W-:Y:S03]  /*48c0*/  LDSM.16.MT88.4 R56, [R248+0x4800] ;  /* 0x00480000f838783b */ /* 0x000fe60000004200 */
[C---:B------:R-:W-:Y:S01]  /*48d0*/  HMMA.16816.F32.BF16 R140, R8.reuse, R60, R36 ;  /* 0x0000003c088c723c */ /* 0x040fe20000041824 */
[----:B------:R-:W2:Y:S07]  /*48e0*/  LDSM.16.MT88.4 R36, [R252+0x4000] ;  /* 0x00400000fc24783b */ /* 0x000eae0000004200 */
[C---:B----4-:R-:W-:Y:S08]  /*48f0*/  HMMA.16816.F32.BF16 R28, R8.reuse, R44, R28 ;  /* 0x0000002c081c723c */ /* 0x050ff0000004181c */
[----:B------:R-:W-:Y:S01]  /*4900*/  HMMA.16816.F32.BF16 R4, R8, R72, R4 ;  /* 0x000000480804723c */ /* 0x000fe20000041804 */
[----:B------:R-:W-:Y:S01]  /*4910*/  MOV R67, R21 ;  /* 0x0000001500437202 */ /* 0x000fe20000000f00 */
[----:B------:R-:W-:-:S02]  /*4920*/  IMAD.MOV.U32 R66, RZ, RZ, R22 ;  /* 0x000000ffff427224 */ /* 0x000fc400078e0016 */
[----:B------:R-:W-:Y:S02]  /*4930*/  IMAD.MOV.U32 R65, RZ, RZ, R23 ;  /* 0x000000ffff417224 */ /* 0x000fe400078e0017 */
[----:B------:R-:W-:Y:S02]  /*4940*/  IMAD.MOV.U32 R64, RZ, RZ, R20 ;  /* 0x000000ffff407224 */ /* 0x000fe400078e0014 */
[C---:B------:R-:W-:Y:S01]  /*4950*/  HMMA.16816.F32.BF16 R188, R8.reuse, R62, R32 ;  /* 0x0000003e08bc723c */ /* 0x040fe20000041820 */
[----:B------:R-:W-:Y:S07]  /*4960*/  LDSM.16.MT88.4 R32, [R251+0x4800] ;  /* 0x00480000fb20783b */ /* 0x000fee0000004200 */
[C---:B------:R-:W-:Y:S08]  /*4970*/  HMMA.16816.F32.BF16 R44, R8.reuse, R46, R24 ;  /* 0x0000002e082c723c */ /* 0x040ff00000041818 */
[----:B------:R-:W-:Y:S01]  /*4980*/  HMMA.16816.F32.BF16 R60, R8, R42, R16 ;  /* 0x0000002a083c723c */ /* 0x000fe20000041810 */
[----:B------:R-:W3:Y:S07]  /*4990*/  LDSM.16.MT88.4 R40, [R251+0x4000] ;  /* 0x00400000fb28783b */ /* 0x000eee0000004200 */
[C---:B------:R-:W-:Y:S08]  /*49a0*/  HMMA.16816.F32.BF16 R24, R12.reuse, R70, RZ ;  /* 0x000000460c18723c */ /* 0x040ff000000418ff */
[C---:B------:R-:W-:Y:S08]  /*49b0*/  HMMA.16816.F32.BF16 R20, R12.reuse, R52, RZ ;  /* 0x000000340c14723c */ /* 0x040ff000000418ff */
[----:B------:R-:W-:Y:S01]  /*49c0*/  HMMA.16816.F32.BF16 R16, R12, R54, RZ ;  /* 0x000000360c10723c */ /* 0x000fe200000418ff */
[----:B------:R-:W-:-:S02]  /*49d0*/  IMAD.MOV.U32 R124, RZ, RZ, R29 ;  /* 0x000000ffff7c7224 */ /* 0x000fc400078e001d */
[----:B------:R-:W-:Y:S02]  /*49e0*/  IMAD.MOV.U32 R123, RZ, RZ, R30 ;  /* 0x000000ffff7b7224 */ /* 0x000fe400078e001e */
[----:B------:R-:W-:Y:S02]  /*49f0*/  IMAD.MOV.U32 R122, RZ, RZ, R31 ;  /* 0x000000ffff7a7224 */ /* 0x000fe400078e001f */
[----:B------:R-:W-:Y:S02]  /*4a00*/  IMAD.MOV.U32 R121, RZ, RZ, R28 ;  /* 0x000000ffff797224 */ /* 0x000fe400078e001c */
[----:B------:R-:W4:Y:S01]  /*4a10*/  LDSM.16.MT88.4 R28, [R252+0x4800] ;  /* 0x00480000fc1c783b */ /* 0x000f220000004200 */
[----:B------:R-:W-:Y:S02]  /*4a20*/  IMAD.MOV.U32 R126, RZ, RZ, R5 ;  /* 0x000000ffff7e7224 */ /* 0x000fe400078e0005 */
[----:B------:R-:W-:Y:S02]  /*4a30*/  IMAD.MOV.U32 R125, RZ, RZ, R4 ;  /* 0x000000ffff7d7224 */ /* 0x000fe400078e0004 */
[----:B------:R-:W-:-:S02]  /*4a40*/  IMAD.MOV.U32 R131, RZ, RZ, R6 ;  /* 0x000000ffff837224 */ /* 0x000fc400078e0006 */
[----:B------:R-:W-:Y:S02]  /*4a50*/  IMAD.MOV.U32 R130, RZ, RZ, R7 ;  /* 0x000000ffff827224 */ /* 0x000fe400078e0007 */
[----:B------:R-:W-:Y:S07]  /*4a60*/  HMMA.16816.F32.BF16 R4, R12, R76, RZ ;  /* 0x0000004c0c04723c */ /* 0x000fee00000418ff */
[----:B------:R-:W-:Y:S01]  /*4a70*/  IMAD.MOV.U32 R76, RZ, RZ, R127 ;  /* 0x000000ffff4c7224 */ /* 0x000fe200078e007f */
[C---:B------:R-:W-:Y:S08]  /*4a80*/  HMMA.16816.F32.BF16 R68, R8.reuse, R74, R24 ;  /* 0x0000004a0844723c */ /* 0x040ff00000041818 */
[C---:B-1----:R-:W-:Y:S08]  /*4a90*/  HMMA.16816.F32.BF16 R72, R8.reuse, R48, R20 ;  /* 0x000000300848723c */ /* 0x042ff00000041814 */
[----:B------:R-:W-:Y:S08]  /*4aa0*/  HMMA.16816.F32.BF16 R164, R8, R50, R16 ;  /* 0x0000003208a4723c */ /* 0x000ff00000041810 */
[C---:B--2---:R-:W-:Y:S08]  /*4ab0*/  HMMA.16816.F32.BF16 R20, R12.reuse, R36, RZ ;  /* 0x000000240c14723c */ /* 0x044ff000000418ff */
[----:B------:R-:W-:Y:S01]  /*4ac0*/  HMMA.16816.F32.BF16 R16, R12, R38, RZ ;  /* 0x000000260c10723c */ /* 0x000fe200000418ff */
[----:B------:R-:W1:Y:S07]  /*4ad0*/  LDSM.16.MT88.4 R36, [R76+0x4000] ;  /* 0x004000004c24783b */ /* 0x000e6e0000004200 */
[----:B------:R-:W-:Y:S08]  /*4ae0*/  HMMA.16816.F32.BF16 R180, R8, R56, R4 ;  /* 0x0000003808b4723c */ /* 0x000ff00000041804 */
[----:B---3--:R-:W-:Y:S08]  /*4af0*/  HMMA.16816.F32.BF16 R4, R12, R40, RZ ;  /* 0x000000280c04723c */ /* 0x008ff000000418ff */
[----:B----4-:R-:W-:Y:S01]  /*4b00*/  HMMA.16816.F32.BF16 R156, R8, R28, R20 ;  /* 0x0000001c089c723c */ /* 0x010fe20000041814 */
[----:B------:R-:W2:Y:S07]  /*4b10*/  LDSM.16.MT88.4 R20, [R76+0x4800] ;  /* 0x004800004c14783b */ /* 0x000eae0000004200 */
[----:B------:R-:W-:Y:S08]  /*4b20*/  HMMA.16816.F32.BF16 R24, R12, R78, RZ ;  /* 0x0000004e0c18723c */ /* 0x000ff000000418ff */
[----:B------:R-:W-:Y:S08]  /*4b30*/  HMMA.16816.F32.BF16 R148, R8, R32, R4 ;  /* 0x000000200894723c */ /* 0x000ff00000041804 */
[----:B-1----:R-:W-:Y:S01]  /*4b40*/  HMMA.16816.F32.BF16 R4, R12, R36, RZ ;  /* 0x000000240c04723c */ /* 0x002fe200000418ff */
[----:B------:R-:W-:-:S02]  /*4b50*/  IMAD.MOV.U32 R120, RZ, RZ, R141 ;  /* 0x000000ffff787224 */ /* 0x000fc400078e008d */
[----:B------:R-:W-:Y:S02]  /*4b60*/  IMAD.MOV.U32 R116, RZ, RZ, R140 ;  /* 0x000000ffff747224 */ /* 0x000fe400078e008c */
[----:B------:R-:W-:Y:S02]  /*4b70*/  IMAD.MOV.U32 R112, RZ, RZ, R143 ;  /* 0x000000ffff707224 */ /* 0x000fe400078e008f */
[----:B------:R-:W-:Y:S02]  /*4b80*/  IMAD.MOV.U32 R168, RZ, RZ, R142 ;  /* 0x000000ffffa87224 */ /* 0x000fe400078e008e */
[----:B------:R-:W-:Y:S01]  /*4b90*/  HMMA.16816.F32.BF16 R140, R8, R58, R24 ;  /* 0x0000003a088c723c */ /* 0x000fe20000041818 */
[----:B------:R-:W-:Y:S01]  /*4ba0*/  IMAD.MOV.U32 R56, RZ, RZ, R121 ;  /* 0x000000ffff387224 */ /* 0x000fe200078e0079 */
[----:B------:R-:W1:Y:S01]  /*4bb0*/  LDSM.16.MT88.4 R24, [R248+0x6000] ;  /* 0x00600000f818783b */ /* 0x000e620000004200 */
[----:B------:R-:W-:-:S04]  /*4bc0*/  IMAD.MOV.U32 R50, RZ, RZ, R120 ;  /* 0x000000ffff327224 */ /* 0x000fc800078e0078 */
[----:B------:R-:W-:Y:S02]  /*4bd0*/  IMAD.MOV.U32 R58, RZ, RZ, R123 ;  /* 0x000000ffff3a7224 */ /* 0x000fe400078e007b */
[----:B------:R-:W-:-:S06]  /*4be0*/  IMAD.MOV.U32 R59, RZ, RZ, R122 ;  /* 0x000000ffff3b7224 */ /* 0x000fcc00078e007a */
[----:B--2---:R-:W-:Y:S08]  /*4bf0*/  HMMA.16816.F32.BF16 R120, R8, R20, R4 ;  /* 0x000000140878723c */ /* 0x004ff00000041804 */
[----:B------:R-:W-:Y:S01]  /*4c00*/  HMMA.16816.F32.BF16 R4, R12, R38, RZ ;  /* 0x000000260c04723c */ /* 0x000fe200000418ff */
[----:B------:R-:W-:Y:S01]  /*4c10*/  IMAD.MOV.U32 R54, RZ, RZ, R3 ;  /* 0x000000ffff367224 */ /* 0x000fe200078e0003 */
[----:B------:R-:W-:Y:S01]  /*4c20*/  MOV R48, R115 ;  /* 0x0000007300307202 */ /* 0x000fe20000000f00 */
[----:B------:R-:W-:-:S02]  /*4c30*/  FADD.FTZ R3, R85, R83 ;  /* 0x0000005355037221 */ /* 0x000fc40000010000 */
[----:B------:R-:W-:Y:S02]  /*4c40*/  IMAD.MOV.U32 R49, RZ, RZ, R114 ;  /* 0x000000ffff317224 */ /* 0x000fe400078e0072 */
[----:B------:R-:W-:Y:S02]  /*4c50*/  IMAD.MOV.U32 R77, RZ, RZ, R113 ;  /* 0x000000ffff4d7224 */ /* 0x000fe400078e0071 */
[----:B------:R-:W-:Y:S11]  /*4c60*/  IMAD.MOV.U32 R85, RZ, RZ, R112 ;  /* 0x000000ffff557224 */ /* 0x000ff600078e0070 */
[----:B------:R-:W-:Y:S04]  /*4c70*/  @!UPT UIADD3 URZ, URZ, URZ, URZ ;  /* 0x0000003f3f3ff290 */ /* 0x000fe8000fffe03f */
[----:B------:R-:W-:Y:S01]  /*4c80*/  HMMA.16816.F32.BF16 R112, R8, R22, R4 ;  /* 0x000000160870723c */ /* 0x000fe20000041804 */
[----:B------:R-:W2:Y:S07]  /*4c90*/  LDSM.16.MT88.4 R20, [R248+0x6800] ;  /* 0x00680000f814783b */ /* 0x000eae0000004200 */
[----:B-1----:R-:W-:Y:S01]  /*4ca0*/  HMMA.16816.F32.BF16 R4, R12, R24, RZ ;  /* 0x000000180c04723c */ /* 0x002fe200000418ff */
[----:B------:R-:W-:Y:S01]  /*4cb0*/  IMAD.MOV.U32 R79, RZ, RZ, R126 ;  /* 0x000000ffff4f7224 */ /* 0x000fe200078e007e */
[----:B------:R-:W-:Y:S01]  /*4cc0*/  MOV R78, R125 ;  /* 0x0000007d004e7202 */ /* 0x000fe20000000f00 */
[----:B------:R-:W-:-:S05]  /*4cd0*/  IMAD.MOV.U32 R57, RZ, RZ, R124 ;  /* 0x000000ffff397224 */ /* 0x000fca00078e007c */
[----:B------:R-:W-:Y:S08]  /*4ce0*/  HMMA.16816.F32.BF16 R124, R8, R30, R16 ;  /* 0x0000001e087c723c */ /* 0x000ff00000041810 */
[----:B------:R-:W-:Y:S01]  /*4cf0*/  HMMA.16816.F32.BF16 R16, R12, R42, RZ ;  /* 0x0000002a0c10723c */ /* 0x000fe200000418ff */
[----:B------:R-:W-:-:S07]  /*4d00*/  IMAD.MOV.U32 R52, RZ, RZ, R119 ;  /* 0x000000ffff347224 */ /* 0x000fce00078e0077 */
[----:B--2---:R-:W-:Y:S08]  /*4d10*/  HMMA.16816.F32.BF16 R184, R8, R20, R4 ;  /* 0x0000001408b8723c */ /* 0x004ff00000041804 */
[----:B------:R-:W-:Y:S01]  /*4d20*/  HMMA.16816.F32.BF16 R4, R12, R26, RZ ;  /* 0x0000001a0c04723c */ /* 0x000fe200000418ff */
[----:B------:R-:W-:Y:S02]  /*4d30*/  IMAD.MOV.U32 R53, RZ, RZ, R118 ;  /* 0x000000ffff357224 */ /* 0x000fe400078e0076 */
[----:B------:R-:W-:-:S02]  /*4d40*/  IMAD.MOV.U32 R55, RZ, RZ, R117 ;  /* 0x000000ffff377224 */ /* 0x000fc400078e0075 */
[----:B------:R-:W-:Y:S02]  /*4d50*/  IMAD.MOV.U32 R51, RZ, RZ, R116 ;  /* 0x000000ffff337224 */ /* 0x000fe400078e0074 */
[----:B------:R-:W-:Y:S01]  /*4d60*/  FADD.FTZ R3, R87, R3 ;  /* 0x0000000357037221 */ /* 0x000fe20000010000 */
[----:B------:R-:W-:Y:S07]  /*4d70*/  HMMA.16816.F32.BF16 R116, R8, R34, R16 ;  /* 0x000000220874723c */ /* 0x000fee0000041810 */
[----:B------:R-:W-:-:S02]  /*4d80*/  FADD.FTZ R17, R81, R80 ;  /* 0x0000005051117221 */ /* 0x000fc40000010000 */
[----:B------:R-:W-:Y:S02]  /*4d90*/  FADD.FTZ R16, R89, R3 ;  /* 0x0000000359107221 */ /* 0x000fe40000010000 */
[----:B------:R-:W-:Y:S02]  /*4da0*/  FADD.FTZ R17, R82, R17 ;  /* 0x0000001152117221 */ /* 0x000fe40000010000 */
[----:B------:R-:W-:Y:S02]  /*4db0*/  IMAD.MOV.U32 R87, RZ, RZ, R168 ;  /* 0x000000ffff577224 */ /* 0x000fe400078e00a8 */
[----:B------:R-:W-:Y:S01]  /*4dc0*/  FADD.FTZ R3, R84, R17 ;  /* 0x0000001154037221 */ /* 0x000fe20000010000 */
[----:B------:R-:W-:Y:S01]  /*4dd0*/  HMMA.16816.F32.BF16 R168, R8, R22, R4 ;  /* 0x0000001608a8723c */ /* 0x000fe20000041804 */
[----:B------:R-:W-:Y:S06]  /*4de0*/  LDSM.16.MT88.4 R20, [R252+0x6800] ;  /* 0x00680000fc14783b */ /* 0x000fec0000004200 */
[----:B------:R-:W-:-:S02]  /*4df0*/  FADD.FTZ R4, R90, R16 ;  /* 0x000000105a047221 */ /* 0x000fc40000010000 */
[----:B------:R-:W1:Y:S02]  /*4e00*/  LDSM.16.MT88.4 R16, [R252+0x6000] ;  /* 0x00600000fc10783b */ /* 0x000e640000004200 */
[----:B------:R-:W-:Y:S02]  /*4e10*/  FADD.FTZ R25, R93, R4 ;  /* 0x000000045d197221 */ /* 0x000fe40000010000 */
[----:B-1----:R-:W-:Y:S01]  /*4e20*/  HMMA.16816.F32.BF16 R4, R12, R16, RZ ;  /* 0x000000100c04723c */ /* 0x002fe200000418ff */
[----:B------:R-:W-:Y:S02]  /*4e30*/  FADD.FTZ R3, R86, R3 ;  /* 0x0000000356037221 */ /* 0x000fe40000010000 */
[--C-:B------:R-:W-:Y:S11]  /*4e40*/  FFMA.FTZ R24, R108, c[0x0][0x2d0], -R2.reuse ;  /* 0x0000b4006c187a23 */ /* 0x100ff60000010802 */
[----:B------:R-:W-:Y:S10]  /*4e50*/  @!UPT UIADD3 URZ, URZ, URZ, URZ ;  /* 0x0000003f3f3ff290 */ /* 0x000ff4000fffe03f */
[----:B------:R-:W-:Y:S08]  /*4e60*/  HMMA.16816.F32.BF16 R80, R8, R20, R4 ;  /* 0x000000140850723c */ /* 0x000ff00000041804 */
[----:B------:R-:W-:Y:S01]  /*4e70*/  HMMA.16816.F32.BF16 R4, R12, R18, RZ ;  /* 0x000000120c04723c */ /* 0x000fe200000418ff */
[----:B------:R-:W-:Y:S02]  /*4e80*/  FFMA.FTZ R26, R107, c[0x0][0x2d0], -R2 ;  /* 0x0000b4006b1a7a23 */ /* 0x000fe40000010802 */
[----:B------:R-:W-:-:S02]  /*4e90*/  FADD.FTZ R27, R88, R3 ;  /* 0x00000003581b7221 */ /* 0x000fc40000010000 */
[--C-:B------:R-:W-:Y:S02]  /*4ea0*/  FFMA.FTZ R28, R105, c[0x0][0x2d0], -R2.reuse ;  /* 0x0000b400691c7a23 */ /* 0x100fe40000010802 */
[--C-:B------:R-:W-:Y:S02]  /*4eb0*/  FFMA.FTZ R36, R102, c[0x0][0x2d0], -R2.reuse ;  /* 0x0000b40066247a23 */ /* 0x100fe40000010802 */
[----:B------:R-:W-:Y:S02]  /*4ec0*/  FFMA.FTZ R37, R98, c[0x0][0x2d0], -R2 ;  /* 0x0000b40062257a23 */ /* 0x000fe40000010802 */
[----:B------:R-:W-:Y:S02]  /*4ed0*/  IMAD.MOV.U32 R102, RZ, RZ, R54 ;  /* 0x000000ffff667224 */ /* 0x000fe400078e0036 */
[----:B------:R-:W-:Y:S02]  /*4ee0*/  IMAD.MOV.U32 R105, RZ, RZ, R55 ;  /* 0x000000ffff697224 */ /* 0x000fe400078e0037 */
[----:B------:R-:W-:Y:S01]  /*4ef0*/  IMAD.MOV.U32 R107, RZ, RZ, R52 ;  /* 0x000000ffff6b7224 */ /* 0x000fe200078e0034 */
[----:B------:R-:W-:Y:S01]  /*4f00*/  MOV R52, R64 ;  /* 0x0000004000347202 */ /* 0x000fe20000000f00 */
[----:B------:R-:W-:-:S02]  /*4f10*/  IMAD.MOV.U32 R98, RZ, RZ, R53 ;  /* 0x000000ffff627224 */ /* 0x000fc400078e0035 */
[----:B------:R-:W-:Y:S02]  /*4f20*/  IMAD.MOV.U32 R53, RZ, RZ, R67 ;  /* 0x000000ffff357224 */ /* 0x000fe400078e0043 */
[----:B------:R-:W-:Y:S02]  /*4f30*/  IMAD.MOV.U32 R54, RZ, RZ, R66 ;  /* 0x000000ffff367224 */ /* 0x000fe400078e0042 */
[----:B------:R-:W-:Y:S01]  /*4f40*/  IMAD.MOV.U32 R55, RZ, RZ, R65 ;  /* 0x000000ffff377224 */ /* 0x000fe200078e0041 */
[----:B------:R-:W1:Y:S01]  /*4f50*/  MUFU.EX2 R3, R24 ;  /* 0x0000001800037308 */ /* 0x000e620000000800 */
[--C-:B------:R-:W-:Y:S01]  /*4f60*/  FFMA.FTZ R29, R104, c[0x0][0x2d0], -R2.reuse ;  /* 0x0000b400681d7a23 */ /* 0x100fe20000010802 */
[----:B------:R-:W-:Y:S01]  /*4f70*/  HMMA.16816.F32.BF16 R64, R8, R22, R4 ;  /* 0x000000160840723c */ /* 0x000fe20000041804 */
[--C-:B------:R-:W-:Y:S01]  /*4f80*/  FFMA.FTZ R38, R97, c[0x0][0x2d0], -R2.reuse ;  /* 0x0000b40061267a23 */ /* 0x100fe20000010802 */
[----:B------:R-:W-:Y:S01]  /*4f90*/  LDSM.16.MT88.4 R20, [R251+0x6800] ;  /* 0x00680000fb14783b */ /* 0x000fe20000004200 */
[----:B------:R-:W-:-:S03]  /*4fa0*/  FFMA.FTZ R39, R96, c[0x0][0x2d0], -R2 ;  /* 0x0000b40060277a23 */ /* 0x000fc60000010802 */
[----:B------:R2:W-:Y:S01]  /*4fb0*/  MUFU.EX2 R2, R26 ;  /* 0x0000001a00027308 */ /* 0x0005e20000000800 */
[----:B------:R-:W-:Y:S02]  /*4fc0*/  FADD.FTZ R4, R94, R25 ;  /* 0x000000195e047221 */ /* 0x000fe40000010000 */
[----:B------:R-:W-:Y:S02]  /*4fd0*/  FADD.FTZ R5, R92, R27 ;  /* 0x0000001b5c057221 */ /* 0x000fe40000010000 */
[--C-:B------:R-:W-:Y:S01]  /*4fe0*/  FFMA.FTZ R6, R101, c[0x0][0x2d0], -R0.reuse ;  /* 0x0000b40065067a23 */ /* 0x100fe20000010800 */
[----:B--2---:R-:W2:Y:S01]  /*4ff0*/  LDSM.16.MT88.4 R24, [R251+0x6000] ;  /* 0x00600000fb18783b */ /* 0x004ea20000004200 */
[----:B------:R-:W-:Y:S02]  /*5000*/  FADD.FTZ R18, R91, R5 ;  /* 0x000000055b127221 */ /* 0x000fe40000010000 */
[----:B------:R-:W-:Y:S02]  /*5010*/  FFMA.FTZ R5, R106, c[0x0][0x2d0], -R0 ;  /* 0x0000b4006a057a23 */ /* 0x000fe40000010800 */
[----:B------:R-:W3:Y:S01]  /*5020*/  MUFU.EX2 R6, R6 ;  /* 0x0000000600067308 */ /* 0x000ee20000000800 */
[----:B------:R-:W-:-:S07]  /*5030*/  FADD.FTZ R4, R95, R4 ;  /* 0x000000045f047221 */ /* 0x000fce0000010000 */
[----:B------:R-:W4:Y:S08]  /*5040*/  MUFU.EX2 R5, R5 ;  /* 0x0000000500057308 */ /* 0x000f300000000800 */
[----:B------:R-:W5:Y:S08]  /*5050*/  MUFU.EX2 R16, R28 ;  /* 0x0000001c00107308 */ /* 0x000f700000000800 */
[----:B------:R4:W2:Y:S01]  /*5060*/  MUFU.EX2 R7, R29 ;  /* 0x0000001d00077308 */ /* 0x0008a20000000800 */
[----:B-1----:R-:W-:-:S02]  /*5070*/  FADD.FTZ R4, R3, R4 ;  /* 0x0000000403047221 */ /* 0x002fc40000010000 */
[--C-:B------:R-:W-:Y:S02]  /*5080*/  FFMA.FTZ R31, R103, c[0x0][0x2d0], -R0.reuse ;  /* 0x0000b400671f7a23 */ /* 0x100fe40000010800 */
[--C-:B------:R-:W-:Y:S02]  /*5090*/  FFMA.FTZ R30, R111, c[0x0][0x2d0], -R0.reuse ;  /* 0x0000b4006f1e7a23 */ /* 0x100fe40000010800 */
[--C-:B------:R-:W-:Y:S02]  /*50a0*/  FFMA.FTZ R33, R110, c[0x0][0x2d0], -R0.reuse ;  /* 0x0000b4006e217a23 */ /* 0x100fe40000010800 */
[--C-:B------:R-:W-:Y:S02]  /*50b0*/  FFMA.FTZ R32, R109, c[0x0][0x2d0], -R0.reuse ;  /* 0x0000b4006d207a23 */ /* 0x100fe40000010800 */
[--C-:B------:R-:W-:Y:S02]  /*50c0*/  FFMA.FTZ R35, R100, c[0x0][0x2d0], -R0.reuse ;  /* 0x0000b40064237a23 */ /* 0x100fe40000010800 */
[----:B------:R-:W-:-:S02]  /*50d0*/  FFMA.FTZ R34, R99, c[0x0][0x2d0], -R0 ;  /* 0x0000b40063227a23 */ /* 0x000fc40000010800 */
[----:B---3--:R-:W-:Y:S02]  /*50e0*/  FADD.FTZ R0, R6, R18 ;  /* 0x0000001206007221 */ /* 0x008fe40000010000 */
[C---:B------:R-:W-:Y:S01]  /*50f0*/  FADD.FTZ R17, R2.reuse, R4 ;  /* 0x0000000402117221 */ /* 0x040fe20000010000 */
[----:B------:R-:W-:Y:S01]  /*5100*/  F2FP.BF16.PACK_AB R4, R2, R3 ;  /* 0x000000030204723e */ /* 0x000fe200000010ff */
[C---:B----4-:R-:W-:Y:S01]  /*5110*/  FADD.FTZ R29, R5.reuse, R0 ;  /* 0x00000000051d7221 */ /* 0x050fe20000010000 */
[----:B------:R-:W-:Y:S01]  /*5120*/  F2FP.BF16.PACK_AB R5, R5, R6 ;  /* 0x000000060505723e */ /* 0x000fe200000010ff */
[----:B-----5:R-:W-:Y:S01]  /*5130*/  FADD.FTZ R2, R16, R17 ;  /* 0x0000001110027221 */ /* 0x020fe20000010000 */
[C---:B--2---:R-:W-:Y:S02]  /*5140*/  F2FP.BF16.PACK_AB R6, R7.reuse, R16 ;  /* 0x000000100706723e */ /* 0x044fe400000010ff */
[----:B------:R-:W-:Y:S01]  /*5150*/  HMMA.16816.F32.BF16 R16, R12, R24, RZ ;  /* 0x000000180c10723c */ /* 0x000fe200000418ff */
[----:B------:R-:W-:-:S02]  /*5160*/  FADD.FTZ R28, R7, R2 ;  /* 0x00000002071c7221 */ /* 0x000fc40000010000 */
[----:B------:R-:W-:-:S05]  /*5170*/  IMAD.MOV.U32 R84, RZ, RZ, R50 ;  /* 0x000000ffff547224 */ /* 0x000fca00078e0032 */
[----:B------:R-:W-:Y:S01]  /*5180*/  HMMA.16816.F32.BF16 R24, R12, R26, RZ ;  /* 0x0000001a0c18723c */ /* 0x000fe200000418ff */
[----:B------:R-:W-:Y:S01]  /*5190*/  IMAD.MOV.U32 R86, RZ, RZ, R51 ;  /* 0x000000ffff567224 */ /* 0x000fe200078e0033 */
[----:B------:R-:W1:Y:S01]  /*51a0*/  MUFU.EX2 R2, R31 ;  /* 0x0000001f00027308 */ /* 0x000e620000000800 */
[----:B------:R-:W-:Y:S02]  /*51b0*/  IMAD.MOV.U32 R89, RZ, RZ, R48 ;  /* 0x000000ffff597224 */ /* 0x000fe400078e0030 */
[----:B------:R-:W-:-:S05]  /*51c0*/  IMAD.MOV.U32 R90, RZ, RZ, R49 ;  /* 0x000000ffff5a7224 */ /* 0x000fca00078e0031 */
[----:B------:R-:W-:Y:S06]  /*51d0*/  MUFU.EX2 R0, R30 ;  /* 0x0000001e00007308 */ /* 0x000fec0000000800 */
[----:B------:R-:W-:Y:S02]  /*51e0*/  HMMA.16816.F32.BF16 R48, R8, R20, R16 ;  /* 0x000000140830723c */ /* 0x000fe40000041810 */
[----:B------:R-:W2:Y:S08]  /*51f0*/  MUFU.EX2 R16, R36 ;  /* 0x0000002400107308 */ /* 0x000eb00000000800 */
[----:B------:R-:W3:Y:S01]  /*5200*/  MUFU.EX2 R3, R37 ;  /* 0x0000002500037308 */ /* 0x000ee20000000800 */
[----:B-1----:R-:W-:-:S07]  /*5210*/  FADD.FTZ R7, R2, R29 ;  /* 0x0000001d02077221 */ /* 0x002fce0000010000 */
[----:B------:R-:W1:Y:S08]  /*5220*/  MUFU.EX2 R18, R33 ;  /* 0x0000002100127308 */ /* 0x000e700000000800 */
[----:B------:R-:W4:Y:S01]  /*5230*/  MUFU.EX2 R20, R38 ;  /* 0x0000002600147308 */ /* 0x000f220000000800 */
[----:B--2---:R-:W-:Y:S01]  /*5240*/  FADD.FTZ R21, R16, R28 ;  /* 0x0000001c10157221 */ /* 0x004fe20000010000 */
[----:B------:R-:W-:Y:S06]  /*5250*/  HMMA.16816.F32.BF16 R40, R8, R22, R24 ;  /* 0x000000160828723c */ /* 0x000fec0000041818 */
[----:B------:R-:W2:Y:S01]  /*5260*/  MUFU.EX2 R17, R32 ;  /* 0x0000002000117308 */ /* 0x000ea20000000800 */
[----:B------:R-:W-:-:S07]  /*5270*/  FADD.FTZ R22, R0, R7 ;  /* 0x0000000700167221 */ /* 0x000fce0000010000 */
[----:B------:R-:W5:Y:S01]  /*5280*/  MUFU.EX2 R19, R39 ;  /* 0x0000002700137308 */ /* 0x000f620000000800 */
[----:B------:R-:W-:Y:S01]  /*5290*/  F2FP.BF16.PACK_AB R7, R0, R2 ;  /* 0x000000020007723e */ /* 0x000fe200000010ff */
[C---:B---3--:R-:W-:Y:S01]  /*52a0*/  FADD.FTZ R2, R3.reuse, R21 ;  /* 0x0000001503027221 */ /* 0x048fe20000010000 */
[----:B------:R-:W-:Y:S01]  /*52b0*/  MOV R108, R77 ;  /* 0x0000004d006c7202 */ /* 0x000fe20000000f00 */
[----:B-1----:R-:W-:Y:S02]  /*52c0*/  FADD.FTZ R0, R18, R22 ;  /* 0x0000001612007221 */ /* 0x002fe40000010000 */
[----:B----4-:R-:W-:Y:S02]  /*52d0*/  FADD.FTZ R2, R20, R2 ;  /* 0x0000000214027221 */ /* 0x010fe40000010000 */
[----:B------:R-:W-:Y:S01]  /*52e0*/  IMAD.MOV.U32 R77, RZ, RZ, R128 ;  /* 0x000000ffff4d7224 */ /* 0x000fe200078e0080 */
[----:B------:R-:W-:Y:S01]  /*52f0*/  F2FP.BF16.PACK_AB R128, R3, R16 ;  /* 0x000000100380723e */ /* 0x000fe200000010ff */
[----:B------:R-:W-:-:S02]  /*5300*/  IMAD.MOV.U32 R94, RZ, RZ, R87 ;  /* 0x000000ffff5e7224 */ /* 0x000fc400078e0057 */
[----:B------:R-:W-:Y:S01]  /*5310*/  IMAD.MOV.U32 R104, RZ, RZ, R129 ;  /* 0x000000ffff687224 */ /* 0x000fe200078e0081 */
[C---:B--2---:R-:W-:Y:S01]  /*5320*/  F2FP.BF16.PACK_AB R129, R17.reuse, R18 ;  /* 0x000000121181723e */ /* 0x044fe200000010ff */
[----:B------:R-:W-:Y:S02]  /*5330*/  FADD.FTZ R3, R17, R0 ;  /* 0x0000000011037221 */ /* 0x000fe40000010000 */
[----:B------:R-:W-:Y:S01]  /*5340*/  IMAD.MOV.U32 R87, RZ, RZ, R130 ;  /* 0x000000ffff577224 */ /* 0x000fe200078e0082 */
[C---:B-----5:R-:W-:Y:S01]  /*5350*/  F2FP.BF16.PACK_AB R130, R19.reuse, R20 ;  /* 0x000000141382723e */ /* 0x060fe200000010ff */
[----:B------:R-:W-:Y:S02]  /*5360*/  FADD.FTZ R0, R19, R2 ;  /* 0x0000000213007221 */ /* 0x000fe40000010000 */
[----:B------:R-:W1:Y:S01]  /*5370*/  LDSM.16.MT88.4 R16, [R76+0x6000] ;  /* 0x006000004c10783b */ /* 0x000e620000004200 */
[----:B------:R-:W2:Y:S03]  /*5380*/  MUFU.EX2 R2, R35 ;  /* 0x0000002300027308 */ /* 0x000ea60000000800 */
[----:B------:R3:W-:Y:S01]  /*5390*/  STL [R1+0x80], R0 ;  /* 0x0000800001007387 */ /* 0x0007e20000100800 */
[----:B------:R-:W-:-:S02]  /*53a0*/  IMAD.MOV.U32 R92, RZ, RZ, R86 ;  /* 0x000000ffff5c7224 */ /* 0x000fc400078e0056 */
[----:B------:R-:W-:Y:S02]  /*53b0*/  IMAD.MOV.U32 R86, RZ, RZ, R131 ;  /* 0x000000ffff567224 */ /* 0x000fe400078e0083 */
[----:B--2---:R-:W-:Y:S01]  /*53c0*/  FADD.FTZ R3, R2, R3 ;  /* 0x0000000302037221 */ /* 0x004fe20000010000 */
[----:B---3--:R-:W2:Y:S01]  /*53d0*/  MUFU.EX2 R0, R34 ;  /* 0x0000002200007308 */ /* 0x008ea20000000800 */
[----:B-1----:R-:W-:Y:S02]  /*53e0*/  HMMA.16816.F32.BF16 R20, R12, R16, RZ ;  /* 0x000000100c14723c */ /* 0x002fe400000418ff */
[C---:B--2---:R-:W-:Y:S01]  /*53f0*/  FADD.FTZ R3, R0.reuse, R3 ;  /* 0x0000000300037221 */ /* 0x044fe20000010000 */
[----:B------:R-:W-:Y:S01]  /*5400*/  F2FP.BF16.PACK_AB R131, R0, R2 ;  /* 0x000000020083723e */ /* 0x000fe200000010ff */
[----:B------:R-:W-:-:S04]  /*5410*/  IMAD.MOV.U32 R0, RZ, RZ, R76 ;  /* 0x000000ffff007224 */ /* 0x000fc800078e004c */
[----:B------:R-:W-:Y:S01]  /*5420*/  HMMA.16816.F32.BF16 R12, R12, R18, RZ ;  /* 0x000000120c0c723c */ /* 0x000fe200000418ff */
[----:B------:R-:W1:Y:S01]  /*5430*/  LDSM.16.MT88.4 R16, [R0+0x6800] ;  /* 0x006800000010783b */ /* 0x000e620000004200 */
[----:B------:R-:W-:Y:S11]  /*5440*/  IMAD.MOV.U32 R106, RZ, RZ, R98 ;  /* 0x000000ffff6a7224 */ /* 0x000ff600078e0062 */
[----:B------:R-:W-:Y:S03]  /*5450*/  @!UPT UIADD3 URZ, URZ, URZ, URZ ;  /* 0x0000003f3f3ff290 */ /* 0x000fe6000fffe03f */
[C---:B-1----:R-:W-:Y:S08]  /*5460*/  HMMA.16816.F32.BF16 R20, R8.reuse, R16, R20 ;  /* 0x000000100814723c */ /* 0x042ff00000041814 */
[----:B------:R-:W-:Y:S01]  /*5470*/  HMMA.16816.F32.BF16 R12, R8, R18, R12 ;  /* 0x00000012080c723c */ /* 0x000fe2000004180c */
[----:B------:R-:W1:Y:S07]  /*5480*/  LDSM.16.MT88.4 R8, [R248+0x1000] ;  /* 0x00100000f808783b */ /* 0x000e6e0000004200 */
[C---:B-1----:R-:W-:Y:S08]  /*5490*/  HMMA.16816.F32.BF16 R136, R4.reuse, R8, R136 ;  /* 0x000000080488723c */ /* 0x042ff00000041888 */
[----:B------:R-:W-:Y:S01]  /*54a0*/  HMMA.16816.F32.BF16 R16, R4, R10, R104 ;  /* 0x0000000a0410723c */ /* 0x000fe20000041868 */
[----:B------:R-:W1:Y:S01]  /*54b0*/  LDSM.16.MT88.4 R8, [R252+0x1000] ;  /* 0x00100000fc08783b */ /* 0x000e620000004200 */
[----:B------:R-:W-:-:S02]  /*54c0*/  IMAD.MOV.U32 R88, RZ, RZ, R102 ;  /* 0x000000ffff587224 */ /* 0x000fc400078e0066 */
[----:B------:R-:W-:-:S04]  /*54d0*/  IMAD.MOV.U32 R91, RZ, RZ, R108 ;  /* 0x000000ffff5b7224 */ /* 0x000fc800078e006c */
[C---:B-1----:R-:W-:Y:S08]  /*54e0*/  HMMA.16816.F32.BF16 R144, R4.reuse, R8, R144 ;  /* 0x000000080490723c */ /* 0x042ff00000041890 */
[----:B------:R-:W-:Y:S01]  /*54f0*/  HMMA.16816.F32.BF16 R24, R4, R10, R152 ;  /* 0x0000000a0418723c */ /* 0x000fe20000041898 */
[----:B------:R-:W1:Y:S01]  /*5500*/  LDSM.16.MT88.4 R8, [R251+0x1000] ;  /* 0x00100000fb08783b */ /* 0x000e620000004200 */
[----:B------:R-:W-:-:S02]  /*5510*/  IMAD.MOV.U32 R93, RZ, RZ, R84 ;  /* 0x000000ffff5d7224 */ /* 0x000fc400078e0054 */
[----:B------:R-:W-:-:S04]  /*5520*/  IMAD.MOV.U32 R95, RZ, RZ, R85 ;  /* 0x000000ffff5f7224 */ /* 0x000fc800078e0055 */
        /* <DEDUP_REMOVED lines=8> */
[----:B------:R-:W1:Y:S01]  /*55b0*/  LDSM.16.MT88.4 R8, [R252+0x3000] ;  /* 0x00300000fc08783b */ /* 0x000e620000004200 */
[----:B------:R-:W-:Y:S01]  /*55c0*/  MOV R84, R78 ;  /* 0x0000004e00547202 */ /* 0x000fe20000000f00 */
[----:B------:R-:W-:-:S05]  /*55d0*/  IMAD.MOV.U32 R85, RZ, RZ, R79 ;  /* 0x000000ffff557224 */ /* 0x000fca00078e004f */
[C---:B-1----:R-:W-:Y:S08]  /*55e0*/  HMMA.16816.F32.BF16 R52, R4.reuse, R8, R52 ;  /* 0x000000080434723c */ /* 0x042ff00000041834 */
[C---:B------:R-:W-:Y:S01]  /*55f0*/  HMMA.16816.F32.BF16 R56, R4.reuse, R10, R60 ;  /* 0x0000000a0438723c */ /* 0x040fe2000004183c */
[----:B------:R-:W1:Y:S07]  /*5600*/  LDSM.16.MT88.4 R8, [R251+0x3000] ;  /* 0x00300000fb08783b */ /* 0x000e6e0000004200 */
[C---:B-1----:R-:W-:Y:S08]  /*5610*/  HMMA.16816.F32.BF16 R60, R4.reuse, R8, R84 ;  /* 0x00000008043c723c */ /* 0x042ff00000041854 */
[C---:B------:R-:W-:Y:S01]  /*5620*/  HMMA.16816.F32.BF16 R68, R4.reuse, R10, R68 ;  /* 0x0000000a0444723c */ /* 0x040fe20000041844 */
[----:B------:R-:W1:Y:S04]  /*5630*/  LDSM.16.MT88.4 R8, [R0+0x3000] ;  /* 0x003000000008783b */ /* 0x000e680000004200 */
[----:B------:R2:W-:Y:S02]  /*5640*/  STL [R1+0x84], R3 ;  /* 0x0000840301007387 */ /* 0x0005e40000100800 */
[----:B--2---:R-:W-:Y:S01]  /*5650*/  IMAD.MOV.U32 R3, RZ, RZ, R77 ;  /* 0x000000ffff037224 */ /* 0x004fe200078e004d */
[C---:B-1----:R-:W-:Y:S08]  /*5660*/  HMMA.16816.F32.BF16 R72, R4.reuse, R8, R72 ;  /* 0x000000080448723c */ /* 0x042ff00000041848 */
[----:B------:R-:W-:Y:S01]  /*5670*/  HMMA.16816.F32.BF16 R76, R4, R10, R164 ;  /* 0x0000000a044c723c */ /* 0x000fe200000418a4 */
[----:B------:R-:W1:Y:S01]  /*5680*/  LDSM.16.MT88.4 R8, [R248+0x5000] ;  /* 0x00500000f808783b */ /* 0x000e620000004200 */
[----:B------:R-:W-:-:S03]  /*5690*/  @P1 IMAD.HI.U32 R2, R3, c[0x0][0x2c8], RZ ;  /* 0x0000b20003021a27 */ /* 0x000fc600078e00ff */
[----:B------:R-:W-:Y:S03]  /*56a0*/  LDSM.16.MT88.4 R164, [R0+0x1800] ;  /* 0x0018000000a4783b */ /* 0x000fe60000004200 */
[C---:B-1----:R-:W-:Y:S08]  /*56b0*/  HMMA.16816.F32.BF16 R84, R4.reuse, R8, R180 ;  /* 0x000000080454723c */ /* 0x042ff000000418b4 */
[C---:B------:R-:W-:Y:S01]  /*56c0*/  HMMA.16816.F32.BF16 R88, R4.reuse, R10, R140 ;  /* 0x0000000a0458723c */ /* 0x040fe2000004188c */
[----:B------:R-:W1:Y:S04]  /*56d0*/  LDSM.16.MT88.4 R8, [R252+0x5000] ;  /* 0x00500000fc08783b */ /* 0x000e680000004200 */
[----:B------:R-:W-:Y:S03]  /*56e0*/  LDSM.16.MT88.4 R140, [R248+0x1800] ;  /* 0x00180000f88c783b */ /* 0x000fe60000004200 */
[C---:B-1----:R-:W-:Y:S01]  /*56f0*/  HMMA.16816.F32.BF16 R92, R4.reuse, R8, R156 ;  /* 0x00000008045c723c */ /* 0x042fe2000004189c */
[----:B------:R-:W-:Y:S07]  /*5700*/  LDSM.16.MT88.4 R156, [R251+0x1800] ;  /* 0x00180000fb9c783b */ /* 0x000fee0000004200 */
[C---:B------:R-:W-:Y:S01]  /*5710*/  HMMA.16816.F32.BF16 R96, R4.reuse, R10, R124 ;  /* 0x0000000a0460723c */ /* 0x040fe2000004187c */
[----:B------:R-:W1:Y:S07]  /*5720*/  LDSM.16.MT88.4 R8, [R251+0x5000] ;  /* 0x00500000fb08783b */ /* 0x000e6e0000004200 */
[C---:B-1----:R-:W-:Y:S01]  /*5730*/  HMMA.16816.F32.BF16 R100, R4.reuse, R8, R148 ;  /* 0x000000080464723c */ /* 0x042fe20000041894 */
[----:B------:R-:W-:Y:S07]  /*5740*/  LDSM.16.MT88.4 R148, [R252+0x1800] ;  /* 0x00180000fc94783b */ /* 0x000fee0000004200 */
        /* <DEDUP_REMOVED lines=8> */
[C---:B-1----:R-:W-:Y:S01]  /*57d0*/  HMMA.16816.F32.BF16 R120, R4.reuse, R8, R80 ;  /* 0x000000080478723c */ /* 0x042fe20000041850 */
[----:B------:R-:W-:Y:S07]  /*57e0*/  LDSM.16.MT88.4 R80, [R252+0x5800] ;  /* 0x00580000fc50783b */ /* 0x000fee0000004200 */
[C---:B------:R-:W-:Y:S01]  /*57f0*/  HMMA.16816.F32.BF16 R116, R4.reuse, R10, R64 ;  /* 0x0000000a0474723c */ /* 0x040fe20000041840 */
[----:B------:R-:W1:Y:S04]  /*5800*/  LDSM.16.MT88.4 R8, [R251+0x7000] ;  /* 0x00700000fb08783b */ /* 0x000e680000004200 */
[----:B------:R-:W-:Y:S03]  /*5810*/  LDSM.16.MT88.4 R64, [R0+0x3800] ;  /* 0x003800000040783b */ /* 0x000fe60000004200 */
[C---:B-1----:R-:W-:Y:S01]  /*5820*/  HMMA.16816.F32.BF16 R124, R4.reuse, R10, R40 ;  /* 0x0000000a047c723c */ /* 0x042fe20000041828 */
[----:B------:R-:W1:Y:S07]  /*5830*/  LDSM.16.MT88.4 R40, [R248+0x3800] ;  /* 0x00380000f828783b */ /* 0x000e6e0000004200 */
[----:B------:R-:W-:Y:S01]  /*5840*/  HMMA.16816.F32.BF16 R180, R4, R8, R48 ;  /* 0x0000000804b4723c */ /* 0x000fe20000041830 */
[----:B------:R-:W2:Y:S04]  /*5850*/  LDSM.16.MT88.4 R48, [R252+0x3800] ;  /* 0x00380000fc30783b */ /* 0x000ea80000004200 */
[----:B------:R-:W-:Y:S03]  /*5860*/  LDSM.16.MT88.4 R8, [R0+0x7000] ;  /* 0x007000000008783b */ /* 0x000fe60000004200 */
[C---:B-1----:R-:W-:Y:S08]  /*5870*/  HMMA.16816.F32.BF16 R36, R128.reuse, R40, R36 ;  /* 0x000000288024723c */ /* 0x042ff00000041824 */
[C---:B------:R-:W-:Y:S08]  /*5880*/  HMMA.16816.F32.BF16 R40, R128.reuse, R42, R44 ;  /* 0x0000002a8028723c */ /* 0x040ff0000004182c */
[C---:B--2---:R-:W-:Y:S08]  /*5890*/  HMMA.16816.F32.BF16 R44, R128.reuse, R48, R52 ;  /* 0x00000030802c723c */ /* 0x044ff00000041834 */
[C---:B------:R-:W-:Y:S01]  /*58a0*/  HMMA.16816.F32.BF16 R48, R128.reuse, R50, R56 ;  /* 0x000000328030723c */ /* 0x040fe20000041838 */
[----:B------:R-:W1:Y:S07]  /*58b0*/  LDSM.16.MT88.4 R56, [R251+0x3800] ;  /* 0x00380000fb38783b */ /* 0x000e6e0000004200 */
[C---:B-1----:R-:W-:Y:S08]  /*58c0*/  HMMA.16816.F32.BF16 R52, R128.reuse, R56, R60 ;  /* 0x000000388034723c */ /* 0x042ff0000004183c */
[C---:B------:R-:W-:Y:S01]  /*58d0*/  HMMA.16816.F32.BF16 R60, R128.reuse, R64, R72 ;  /* 0x00000040803c723c */ /* 0x040fe20000041848 */
[----:B------:R-:W1:Y:S07]  /*58e0*/  LDSM.16.MT88.4 R72, [R248+0x5800] ;  /* 0x00580000f848783b */ /* 0x000e6e0000004200 */
[C---:B------:R-:W-:Y:S08]  /*58f0*/  HMMA.16816.F32.BF16 R64, R128.reuse, R66, R76 ;  /* 0x000000428040723c */ /* 0x040ff0000004184c */
[C---:B------:R-:W-:Y:S08]  /*5900*/  HMMA.16816.F32.BF16 R76, R128.reuse, R80, R92 ;  /* 0x00000050804c723c */ /* 0x040ff0000004185c */
[C---:B------:R-:W-:Y:S01]  /*5910*/  HMMA.16816.F32.BF16 R80, R128.reuse, R82, R96 ;  /* 0x000000528050723c */ /* 0x040fe20000041860 */
[----:B------:R-:W2:Y:S07]  /*5920*/  LDSM.16.MT88.4 R96, [R0+0x5800] ;  /* 0x005800000060783b */ /* 0x000eae0000004200 */
[C---:B------:R-:W-:Y:S08]  /*5930*/  HMMA.16816.F32.BF16 R56, R128.reuse, R58, R68 ;  /* 0x0000003a8038723c */ /* 0x040ff00000041844 */
[C---:B-1----:R-:W-:Y:S08]  /*5940*/  HMMA.16816.F32.BF16 R68, R128.reuse, R72, R84 ;  /* 0x000000488044723c */ /* 0x042ff00000041854 */
[C---:B--2---:R-:W-:Y:S08]  /*5950*/  HMMA.16816.F32.BF16 R92, R128.reuse, R96, R108 ;  /* 0x00000060805c723c */ /* 0x044ff0000004186c */
[C---:B------:R-:W-:Y:S01]  /*5960*/  HMMA.16816.F32.BF16 R96, R128.reuse, R98, R112 ;  /* 0x000000628060723c */ /* 0x040fe20000041870 */
[----:B------:R-:W1:Y:S07]  /*5970*/  LDSM.16.MT88.4 R112, [R252+0x7800] ;  /* 0x00780000fc70783b */ /* 0x000e6e0000004200 */
[----:B------:R-:W-:Y:S01]  /*5980*/  HMMA.16816.F32.BF16 R72, R128, R74, R88 ;  /* 0x0000004a8048723c */ /* 0x000fe20000041858 */
[----:B------:R-:W2:Y:S07]  /*5990*/  LDSM.16.MT88.4 R88, [R251+0x5800] ;  /* 0x00580000fb58783b */ /* 0x000eae0000004200 */
[C---:B------:R-:W-:Y:S08]  /*59a0*/  HMMA.16816.F32.BF16 R20, R4.reuse, R8, R20 ;  /* 0x000000080414723c */ /* 0x040ff00000041814 */
[----:B------:R-:W-:Y:S01]  /*59b0*/  HMMA.16816.F32.BF16 R12, R4, R10, R12 ;  /* 0x0000000a040c723c */ /* 0x000fe2000004180c */
[----:B------:R3:W-:Y:S07]  /*59c0*/  LDSM.16.MT88.4 R4, [R0+0x7800] ;  /* 0x007800000004783b */ /* 0x0007ee0000004200 */
[----:B-1----:R-:W-:Y:S01]  /*59d0*/  HMMA.16816.F32.BF16 R108, R128, R112, R120 ;  /* 0x00000070806c723c */ /* 0x002fe20000041878 */
[----:B------:R-:W1:Y:S01]  /*59e0*/  LDSM.16.MT88.4 R120, [R251+0x7800] ;  /* 0x00780000fb78783b */ /* 0x000e620000004200 */
[----:B---3--:R-:W-:-:S06]  /*59f0*/  IMAD.MOV.U32 R0, RZ, RZ, R3 ;  /* 0x000000ffff007224 */ /* 0x008fcc00078e0003 */
[----:B--2---:R-:W-:Y:S01]  /*5a00*/  HMMA.16816.F32.BF16 R84, R128, R88, R100 ;  /* 0x000000588054723c */ /* 0x004fe20000041864 */
[----:B------:R-:W-:Y:S01]  /*5a10*/  @P1 SHF.R.U32.HI R0, RZ, c[0x0][0x2cc], R2 ;  /* 0x0000b300ff001a19 */ /* 0x000fe20000011602 */
[----:B------:R-:W-:-:S06]  /*5a20*/  IMAD.MOV.U32 R2, RZ, RZ, c[0x0][0x168] ;  /* 0x00005a00ff027624 */ /* 0x000fcc00078e00ff */
[----:B------:R-:W-:Y:S01]  /*5a30*/  HMMA.16816.F32.BF16 R88, R128, R90, R104 ;  /* 0x0000005a8058723c */ /* 0x000fe20000041868 */
[----:B------:R-:W2:Y:S01]  /*5a40*/  LDSM.16.MT88.4 R104, [R248+0x7800] ;  /* 0x00780000f868783b */ /* 0x000ea20000004200 */
[----:B------:R-:W-:-:S04]  /*5a50*/  IADD3 R0, R0, c[0x0][0x1d0], -R2 ;  /* 0x0000740000007a10 */ /* 0x000fc80007ffe802 */
[----:B------:R-:W-:-:S04]  /*5a60*/  SHF.R.S32.HI R2, RZ, 0x1f, R0 ;  /* 0x0000001fff027819 */ /* 0x000fc80000011400 */
[----:B------:R-:W-:Y:S01]  /*5a70*/  LEA.HI R0, R2, R0, RZ, 0x6 ;  /* 0x0000000002007211 */ /* 0x000fe200078f30ff */
[----:B------:R-:W-:Y:S03]  /*5a80*/  HMMA.16816.F32.BF16 R112, R128, R114, R116 ;  /* 0x000000728070723c */ /* 0x000fe60000041874 */
[----:B------:R-:W-:-:S04]  /*5a90*/  SHF.R.S32.HI R0, RZ, 0x6, R0 ;  /* 0x00000006ff007819 */ /* 0x000fc80000011400 */
[----:B------:R-:W-:Y:S01]  /*5aa0*/  IMNMX R0, R134, R0, !PT ;  /* 0x0000000086007217 */ /* 0x000fe20007800200 */
[C---:B-1----:R-:W-:Y:S08]  /*5ab0*/  HMMA.16816.F32.BF16 R116, R128.reuse, R120, R180 ;  /* 0x000000788074723c */ /* 0x042ff000000418b4 */
[C---:B------:R-:W-:Y:S08]  /*5ac0*/  HMMA.16816.F32.BF16 R120, R128.reuse, R122, R124 ;  /* 0x0000007a8078723c */ /* 0x040ff0000004187c */
[----:B------:R-:W-:Y:S07]  /*5ad0*/  HMMA.16816.F32.BF16 R124, R128, R4, R20 ;  /* 0x00000004807c723c */ /* 0x000fee0000041814 */
[----:B------:R-:W-:-:S05]  /*5ae0*/  IADD3 R4, R135, -0x2, RZ ;  /* 0xfffffffe87047810 */ /* 0x000fca0007ffe0ff */
[----:B------:R1:W-:Y:S04]  /*5af0*/  STL [R1+0x5c], R4 ;  /* 0x00005c0401007387 */ /* 0x0003e80000100800 */
[----:B------:R1:W-:Y:S01]  /*5b00*/  STL [R1+0x8c], R0 ;  /* 0x00008c0001007387 */ /* 0x0003e20000100800 */
[----:B------:R-:W-:Y:S01]  /*5b10*/  ISETP.GE.AND P0, PT, R4, R0, PT ;  /* 0x000000000400720c */ /* 0x000fe20003f06270 */
[C---:B------:R-:W-:Y:S08]  /*5b20*/  HMMA.16816.F32.BF16 R136, R128.reuse, R140, R136 ;  /* 0x0000008c8088723c */ /* 0x040ff00000041888 */
[C---:B------:R-:W-:Y:S08]  /*5b30*/  HMMA.16816.F32.BF16 R144, R128.reuse, R148, R144 ;  /* 0x000000948090723c */ /* 0x040ff00000041890 */
[C---:B------:R-:W-:Y:S08]  /*5b40*/  HMMA.16816.F32.BF16 R152, R128.reuse, R156, R152 ;  /* 0x0000009c8098723c */ /* 0x040ff00000041898 */
[C---:B------:R-:W-:Y:S08]  /*5b50*/  HMMA.16816.F32.BF16 R160, R128.reuse, R164, R160 ;  /* 0x000000a480a0723c */ /* 0x040ff000000418a0 */
[C---:B--2---:R-:W-:Y:S08]  /*5b60*/  HMMA.16816.F32.BF16 R100, R128.reuse, R104, R184 ;  /* 0x000000688064723c */ /* 0x044ff000000418b8 */
[C---:B------:R-:W-:Y:S08]  /*5b70*/  HMMA.16816.F32.BF16 R140, R128.reuse, R142, R16 ;  /* 0x0000008e808c723c */ /* 0x040ff00000041810 */
[C---:B------:R-:W-:Y:S08]  /*5b80*/  HMMA.16816.F32.BF16 R148, R128.reuse, R150, R24 ;  /* 0x000000968094723c */ /* 0x040ff00000041818 */
[C---:B------:R-:W-:Y:S08]  /*5b90*/  HMMA.16816.F32.BF16 R156, R128.reuse, R158, R28 ;  /* 0x0000009e809c723c */ /* 0x040ff0000004181c */
[C---:B------:R-:W-:Y:S08]  /*5ba0*/  HMMA.16816.F32.BF16 R164, R128.reuse, R166, R32 ;  /* 0x000000a680a4723c */ /* 0x040ff00000041820 */
[C---:B------:R-:W-:Y:S08]  /*5bb0*/  HMMA.16816.F32.BF16 R104, R128.reuse, R106, R168 ;  /* 0x0000006a8068723c */ /* 0x040ff000000418a8 */
[----:B------:R-:W-:Y:S01]  /*5bc0*/  HMMA.16816.F32.BF16 R128, R128, R6, R12 ;  /* 0x000000068080723c */ /* 0x000fe2000004180c */
[----:B------:R-:W-:Y:S01]  /*5bd0*/  @!UPT UIADD3 URZ, URZ, URZ, URZ ;  /* 0x0000003f3f3ff290 */ /* 0x000fe2000fffe03f */
[----:B------:R-:W-:Y:S11]  /*5be0*/  @!P0 BRA `(.L_x_834) ;  /* 0x000043a000008947 */ /* 0x000ff60003800000 */
[----:B-1----:R-:W-:Y:S02]  /*5bf0*/  MOV R0, R4 ;  /* 0x0000000400007202 */ /* 0x002fe40000000f00 */
[----:B------:R-:W-:-:S02]  /*5c00*/  MOV R134, R132 ;  /* 0x0000008400867202 */ /* 0x000fc40000000f00 */
[----:B------:R-:W-:Y:S01]  /*5c10*/  MOV R3, R133 ;  /* 0x0000008500037202 */ /* 0x000fe20000000f00 */
[----:B------:R1:W-:Y:S06]  /*5c20*/  STL [R1+0x60], R0 ;  /* 0x0000600001007387 */ /* 0x0003ec0000100800 */
.L_x_835:
[----:B------:R-:W2:Y:S01]  /*5c30*/  LDL R2, [R1+0x60] ;  /* 0x0000600001027983 */ /* 0x000ea20000100800 */
[----:B------:R-:W-:Y:S04]  /*5c40*/  DEPBAR.LE SB0, 0x0 ;  /* 0x000080000000791a */ /* 0x000fe80000000000 */
[----:B------:R-:W2:Y:S01]  /*5c50*/  LDL R135, [R1+0x7c] ;  /* 0x00007c0001877983 */ /* 0x000ea20000100800 */
[----:B------:R-:W-:Y:S03]  /*5c60*/  WARPSYNC 0xffffffff ;  /* 0xffffffff00007948 */ /* 0x000fe60003800000 */
[----:B------:R-:W3:Y:S06]  /*5c70*/  LDL.64 R16, [R1+0x70] ;  /* 0x0000700001107983 */ /* 0x000eec0000100a00 */
[----:B------:R-:W4:Y:S04]  /*5c80*/  LDL R13, [R1+0x78] ;  /* 0x00007800010d7983 */ /* 0x000f280000100800 */
[----:B------:R-:W-:Y:S06]  /*5c90*/  STL.64 [R1+0x148], R128 ;  /* 0x0001488001007387 */ /* 0x000fec0000100a00 */
[----:B-1----:R1:W-:Y:S04]  /*5ca0*/  STL [R1+0x144], R130 ;  /* 0x0001448201007387 */ /* 0x0023e80000100800 */
[----:B------:R1:W-:Y:S04]  /*5cb0*/  STL [R1+0x140], R131 ;  /* 0x0001408301007387 */ /* 0x0003e80000100800 */
[----:B------:R-:W4:Y:S04]  /*5cc0*/  LDL R168, [R1+0x8] ;  /* 0x0000080001a87983 */ /* 0x000f280000100800 */
[----:B------:R-:W4:Y:S04]  /*5cd0*/  LDL R180, [R1+0x44] ;  /* 0x0000440001b47983 */ /* 0x000f280000100800 */
[----:B------:R-:W4:Y:S04]  /*5ce0*/  LDL R184, [R1+0x40] ;  /* 0x0000400001b87983 */ /* 0x000f280000100800 */
[----:B------:R-:W-:Y:S08]  /*5cf0*/  BAR.SYNC.DEFER_BLOCKING 0x0 ;  /* 0x0000000000007b1d */ /* 0x000ff00000010000 */
[----:B------:R-:W-:Y:S08]  /*5d00*/  LDSM.16.M88.4 R24, [R249+0x1000] ;  /* 0x00100000f918783b */ /* 0x000ff00000000200 */
[----:B-1----:R-:W4:Y:S04]  /*5d10*/  LDL R130, [R1+0x3c] ;  /* 0x00003c0001827983 */ /* 0x002f280000100800 */
[----:B------:R-:W4:Y:S01]  /*5d20*/  LDL R131, [R1+0x58] ;  /* 0x0000580001837983 */ /* 0x000f220000100800 */
[----:B--2---:R-:W-:Y:S11]  /*5d30*/  ISETP.GT.AND P6, PT, R135, R2, PT ;  /* 0x000000028700720c */ /* 0x004ff60003fc4270 */
[----:B------:R-:W-:Y:S02]  /*5d40*/  @!UPT UIADD3 URZ, URZ, URZ, URZ ;  /* 0x0000003f3f3ff290 */ /* 0x000fe4000fffe03f */
[----:B------:R-:W-:Y:S01]  /*5d50*/  @!P6 SHF.R.S32.HI R0, RZ, 0x1f, R2 ;  /* 0x0000001fff00e819 */ /* 0x000fe20000011402 */
[----:B------:R-:W-:Y:S01]  /*5d60*/  @!P6 IMAD.WIDE.U32 R4, R2, c[0x0][0x208], RZ ;  /* 0x000082000204ea25 */ /* 0x000fe200078e00ff */
[----:B---3--:R-:W-:Y:S03]  /*5d70*/  @!P6 IADD3 R10, P0, R16, 0x40, RZ ;  /* 0x00000040100ae810 */ /* 0x008fe60007f1e0ff */
[----:B------:R-:W-:Y:S01]  /*5d80*/  @!P6 IMAD R0, R0, c[0x0][0x208], RZ ;  /* 0x000082000000ea24 */ /* 0x000fe200078e02ff */
[-C--:B----4-:R-:W-:Y:S01]  /*5d90*/  @!P6 IADD3.X R9, RZ, R13.reuse, RZ, P0, !PT ;  /* 0x0000000dff09e210 */ /* 0x090fe200007fe4ff */
[----:B------:R-:W-:Y:S02]  /*5da0*/  @!P6 IMAD.MOV.U32 R6, RZ, RZ, c[0x0][0x20c] ;  /* 0x00008300ff06e624 */ /* 0x000fe400078e00ff */
[----:B------:R-:W-:Y:S01]  /*5db0*/  @!P6 IMAD R0, R2, c[0x0][0x20c], R0 ;  /* 0x000083000200ea24 */ /* 0x000fe200078e0200 */
[C---:B------:R-:W-:Y:S04]  /*5dc0*/  @!P6 SHF.L.U32 R2, R4.reuse, 0x6, RZ ;  /* 0x000000060402e819 */ /* 0x040fe800000006ff */
[----:B------:R-:W-:Y:S01]  /*5dd0*/  @!P6 IADD3 R0, R5, R0, RZ ;  /* 0x000000000500e210 */ /* 0x000fe20007ffe0ff */
[----:B------:R-:W-:Y:S01]  /*5de0*/  LDSM.16.M88.4 R168, [R168] ;  /* 0x00000000a8a8783b */ /* 0x000fe20000000200 */
[----:B------:R-:W-:Y:S02]  /*5df0*/  @!P6 MOV R5, c[0x0][0x208] ;  /* 0x000082000005ea02 */ /* 0x000fe40000000f00 */
[----:B------:R-:W-:Y:S02]  /*5e00*/  @!P6 SHF.L.U64.HI R0, R4, 0x6, R0 ;  /* 0x000000060400e819 */ /* 0x000fe40000010200 */
[C---:B------:R-:W-:Y:S03]  /*5e10*/  @!P6 LEA R4, P0, R5.reuse, R2, 0x5 ;  /* 0x000000020504e211 */ /* 0x040fe600078028ff */
[----:B------:R-:W-:Y:S01]  /*5e20*/  LDSM.16.M88.4 R180, [R180] ;  /* 0x00000000b4b4783b */ /* 0x000fe20000000200 */
[----:B------:R-:W-:Y:S02]  /*5e30*/  @!P6 LEA.HI.X R5, R5, R0, R6, 0x5, P0 ;  /* 0x000000000505e211 */ /* 0x000fe400000f2c06 */
[----:B------:R-:W-:Y:S04]  /*5e40*/  @!P6 IADD3 R6, P0, R2, R16, RZ ;  /* 0x000000100206e210 */ /* 0x000fe80007f1e0ff */
[----:B------:R-:W-:Y:S01]  /*5e50*/  @!P6 IADD3.X R8, R0, R13, RZ, P0, !PT ;  /* 0x0000000d0008e210 */ /* 0x000fe200007fe4ff */
[----:B------:R-:W-:Y:S01]  /*5e60*/  LDSM.16.M88.4 R184, [R184] ;  /* 0x00000000b8b8783b */ /* 0x000fe20000000200 */
[----:B------:R-:W-:Y:S04]  /*5e70*/  @!P6 IADD3 R7, P0, R2, R10, RZ ;  /* 0x0000000a0207e210 */ /* 0x000fe80007f1e0ff */
[----:B------:R-:W-:Y:S02]  /*5e80*/  @!P6 IADD3.X R11, R0, R9, RZ, P0, !PT ;  /* 0x00000009000be210 */ /* 0x000fe400007fe4ff */
[C---:B------:R-:W-:Y:S04]  /*5e90*/  @!P6 LEA R132, P0, R6.reuse, c[0x0][0x1f8], 0x1 ;  /* 0x00007e000684ea11 */ /* 0x040fe800078008ff */
[----:B------:R-:W-:Y:S02]  /*5ea0*/  @!P6 LEA.HI.X R133, R6, c[0x0][0x1fc], R8, 0x1, P0 ;  /* 0x00007f000685ea11 */ /* 0x000fe400000f0c08 */
[C---:B------:R-:W-:Y:S04]  /*5eb0*/  @!P6 LEA R28, P0, R7.reuse, c[0x0][0x1f8], 0x1 ;  /* 0x00007e00071cea11 */ /* 0x040fe800078008ff */
[----:B------:R-:W-:Y:S02]  /*5ec0*/  @!P6 LEA.HI.X R29, R7, c[0x0][0x1fc], R11, 0x1, P0 ;  /* 0x00007f00071dea11 */ /* 0x000fe400000f0c0b */
[----:B------:R-:W-:Y:S05]  /*5ed0*/  @!P6 IADD3 R8, P0, R16, 0x80, RZ ;  /* 0x000000801008e810 */ /* 0x000fea0007f1e0ff */
[----:B------:R-:W-:Y:S01]  /*5ee0*/  @!P6 IMAD.X R7, RZ, RZ, R13, P0 ;  /* 0x000000ffff07e224 */ /* 0x000fe200000e060d */
[----:B------:R-:W-:Y:S01]  /*5ef0*/  @!P6 IADD3 R6, P0, R2, R8, RZ ;  /* 0x000000080206e210 */ /* 0x000fe20007f1e0ff */
[----:B------:R1:W-:Y:S03]  /*5f00*/  LDSM.16.M88.4 R188, [R130] ;  /* 0x0000000082bc783b */ /* 0x0003e60000000200 */
[----:B------:R-:W-:Y:S02]  /*5f10*/  @!P6 IADD3.X R11, R0, R7, RZ, P0, !PT ;  /* 0x00000007000be210 */ /* 0x000fe400007fe4ff */
[C---:B------:R-:W-:Y:S04]  /*5f20*/  @!P6 LEA R14, P0, R6.reuse, c[0x0][0x1f8], 0x1 ;  /* 0x00007e00060eea11 */ /* 0x040fe800078008ff */
[----:B------:R-:W-:Y:S02]  /*5f30*/  @!P6 LEA.HI.X R15, R6, c[0x0][0x1fc], R11, 0x1, P0 ;  /* 0x00007f00060fea11 */ /* 0x000fe400000f0c0b */
[----:B------:R-:W-:Y:S04]  /*5f40*/  @!P6 IADD3 R6, P0, R16, 0xc0, RZ ;  /* 0x000000c01006e810 */ /* 0x000fe80007f1e0ff */
[----:B------:R-:W-:Y:S02]  /*5f50*/  @!P6 IADD3.X R12, RZ, R13, RZ, P0, !PT ;  /* 0x0000000dff0ce210 */ /* 0x000fe400007fe4ff */
[----:B------:R-:W-:Y:S04]  /*5f60*/  @!P6 IADD3 R2, P0, R2, R6, RZ ;  /* 0x000000060202e210 */ /* 0x000fe80007f1e0ff */
[----:B------:R-:W-:Y:S02]  /*5f70*/  @!P6 IADD3.X R0, R0, R12, RZ, P0, !PT ;  /* 0x0000000c0000e210 */ /* 0x000fe400007fe4ff */
[C---:B------:R-:W-:Y:S01]  /*5f80*/  @!P6 LEA R22, P0, R2.reuse, c[0x0][0x1f8], 0x1 ;  /* 0x00007e000216ea11 */ /* 0x040fe200078008ff */
[----:B-1----:R-:W2:Y:S03]  /*5f90*/  LDL R130, [R1+0x38] ;  /* 0x0000380001827983 */ /* 0x002ea60000100800 */
[----:B------:R-:W-:Y:S02]  /*5fa0*/  @!P6 LEA.HI.X R23, R2, c[0x0][0x1fc], R0, 0x1, P0 ;  /* 0x00007f000217ea11 */ /* 0x000fe400000f0c00 */
[C---:B------:R-:W-:Y:S05]  /*5fb0*/  @!P6 IADD3 R2, P0, R4.reuse, R10, RZ ;  /* 0x0000000a0402e210 */ /* 0x040fea0007f1e0ff */
[C---:B------:R-:W-:Y:S01]  /*5fc0*/  @!P6 IMAD.X R21, R5.reuse, 0x1, R9, P0 ;  /* 0x000000010515e824 */ /* 0x040fe200000e0609 */
[C---:B------:R-:W-:Y:S02]  /*5fd0*/  @!P6 IADD3 R0, P0, R4.reuse, R8, RZ ;  /* 0x000000080400e210 */ /* 0x040fe40007f1e0ff */
[----:B------:R-:W1:Y:S02]  /*5fe0*/  LDSM.16.M88.4 R8, [R249] ;  /* 0x00000000f908783b */ /* 0x000e640000000200 */
[C---:B------:R-:W-:Y:S02]  /*5ff0*/  @!P6 IADD3.X R7, R5.reuse, R7, RZ, P0, !PT ;  /* 0x000000070507e210 */ /* 0x040fe400007fe4ff */
[C---:B------:R-:W-:Y:S04]  /*6000*/  @!P6 IADD3 R6, P0, R4.reuse, R6, RZ ;  /* 0x000000060406e210 */ /* 0x040fe80007f1e0ff */
[C---:B------:R-:W-:Y:S02]  /*6010*/  @!P6 IADD3.X R32, R5.reuse, R12, RZ, P0, !PT ;  /* 0x0000000c0520e210 */ /* 0x040fe400007fe4ff */
[----:B------:R-:W-:Y:S02]  /*6020*/  @!P6 IADD3 R4, P0, R4, R16, RZ ;  /* 0x000000100404e210 */ /* 0x000fe40007f1e0ff */
[----:B------:R-:W3:Y:S02]  /*6030*/  LDSM.16.M88.4 R16, [R249+0x800] ;  /* 0x00080000f910783b */ /* 0x000ee40000000200 */
[----:B------:R-:W-:Y:S02]  /*6040*/  @!P6 IADD3.X R5, R5, R13, RZ, P0, !PT ;  /* 0x0000000d0505e210 */ /* 0x000fe400007fe4ff */
[C---:B------:R-:W-:Y:S04]  /*6050*/  @!P6 LEA R12, P0, R4.reuse, c[0x0][0x1f8], 0x1 ;  /* 0x00007e00040cea11 */ /* 0x040fe800078008ff */
[----:B------:R-:W-:Y:S02]  /*6060*/  @!P6 LEA.HI.X R13, R4, c[0x0][0x1fc], R5, 0x1, P0 ;  /* 0x00007f00040dea11 */ /* 0x000fe400000f0c05 */
[C---:B------:R-:W-:Y:S04]  /*6070*/  @!P6 LEA R20, P0, R2.reuse, c[0x0][0x1f8], 0x1 ;  /* 0x00007e000214ea11 */ /* 0x040fe800078008ff */
[----:B------:R-:W-:Y:S02]  /*6080*/  @!P6 LEA.HI.X R21, R2, c[0x0][0x1fc], R21, 0x1, P0 ;  /* 0x00007f000215ea11 */ /* 0x000fe400000f0c15 */
[C---:B------:R-:W-:Y:S01]  /*6090*/  @!P6 LEA R30, P0, R0.reuse, c[0x0][0x1f8], 0x1 ;  /* 0x00007e00001eea11 */ /* 0x040fe200078008ff */
[----:B------:R-:W4:Y:S03]  /*60a0*/  LDL R2, [R1+0x2c] ;  /* 0x00002c0001027983 */ /* 0x000f260000100800 */
[----:B------:R-:W-:Y:S02]  /*60b0*/  @!P6 LEA.HI.X R31, R0, c[0x0][0x1fc], R7, 0x1, P0 ;  /* 0x00007f00001fea11 */ /* 0x000fe400000f0c07 */
[----:B------:R-:W2:Y:S01]  /*60c0*/  LDL R0, [R1] ;  /* 0x0000000001007983 */ /* 0x000ea20000100800 */
[C---:B------:R-:W-:Y:S04]  /*60d0*/  @!P6 LEA R128, P0, R6.reuse, c[0x0][0x1f8], 0x1 ;  /* 0x00007e000680ea11 */ /* 0x040fe800078008ff */
[----:B------:R-:W-:Y:S02]  /*60e0*/  @!P6 LEA.HI.X R129, R6, c[0x0][0x1fc], R32, 0x1, P0 ;  /* 0x00007f000681ea11 */ /* 0x000fe400000f0c20 */
[C---:B-1---5:R-:W-:Y:S01]  /*60f0*/  HMMA.16816.F32.BF16 R4, R172.reuse, R8, RZ ;  /* 0x00000008ac04723c */ /* 0x062fe200000418ff */
[----:B------:R-:W1:Y:S07]  /*6100*/  LDSM.16.M88.4 R32, [R249+0x1800] ;  /* 0x00180000f920783b */ /* 0x000e6e0000000200 */
[C---:B------:R-:W-:Y:S01]  /*6110*/  HMMA.16816.F32.BF16 R8, R172.reuse, R10, RZ ;  /* 0x0000000aac08723c */ /* 0x040fe200000418ff */
[----:B------:R-:W-:Y:S01]  /*6120*/  @!PT LDS RZ, [RZ] ;  /* 0x00000000fffff984 */ /* 0x000fe20000000800 */
[----:B------:R-:W-:Y:S01]  /*6130*/  @!PT LDS RZ, [RZ] ;  /* 0x00000000fffff984 */ /* 0x000fe20000000800 */
[----:B------:R-:W-:Y:S01]  /*6140*/  @!PT LDS RZ, [RZ] ;  /* 0x00000000fffff984 */ /* 0x000fe20000000800 */
[----:B------:R1:W-:Y:S08]  /*6150*/  @!P6 LDGSTS.E.BYPASS.LTC128B.128 [R131+0x100], [R132.64], !P5 ;  /* 0x001000008483efae */ /* 0x0003f0000e901d46 */
[----:B------:R1:W-:Y:S08]  /*6160*/  @!P6 LDGSTS.E.BYPASS.LTC128B.128 [R131+0x2100], [R28.64], !P4 ;  /* 0x021000001c83efae */ /* 0x0003f0000e101d46 */
[----:B------:R3:W-:Y:S08]  /*6170*/  @!P6 LDGSTS.E.BYPASS.LTC128B.128 [R131+0x4100], [R14.64], !P3 ;  /* 0x041000000e83efae */ /* 0x0007f0000d901d46 */
[----:B------:R1:W-:Y:S08]  /*6180*/  @!P6 LDGSTS.E.BYPASS.LTC128B.128 [R131+0x6100], [R22.64], !P2 ;  /* 0x061000001683efae */ /* 0x0003f0000d101d46 */
[----:B------:R3:W-:Y:S08]  /*6190*/  @!P6 LDGSTS.E.BYPASS.LTC128B.128 [R131+0x1100], [R12.64], !P5 ;  /* 0x011000000c83efae */ /* 0x0007f0000e901d46 */
[----:B------:R1:W-:Y:S08]  /*61a0*/  @!P6 LDGSTS.E.BYPASS.LTC128B.128 [R131+0x3100], [R20.64], !P4 ;  /* 0x031000001483efae */ /* 0x0003f0000e101d46 */
[----:B------:R1:W-:Y:S08]  /*61b0*/  @!P6 LDGSTS.E.BYPASS.LTC128B.128 [R131+0x5100], [R30.64], !P3 ;  /* 0x051000001e83efae */ /* 0x0003f0000d901d46 */
[----:B------:R1:W-:Y:S01]  /*61c0*/  @!P6 LDGSTS.E.BYPASS.LTC128B.128 [R131+0x7100], [R128.64], !P2 ;  /* 0x071000008083efae */ /* 0x0003e2000d101d46 */
[C---:B---3--:R-:W-:Y:S07]  /*61d0*/  HMMA.16816.F32.BF16 R12, R172.reuse, R16, RZ ;  /* 0x00000010ac0c723c */ /* 0x048fee00000418ff */
[----:B------:R-:W0:Y:S01]  /*61e0*/  LDGDEPBAR ;  /* 0x00000000000079af */ /* 0x000e220000000000 */
[C---:B------:R-:W-:Y:S08]  /*61f0*/  HMMA.16816.F32.BF16 R16, R172.reuse, R18, RZ ;  /* 0x00000012ac10723c */ /* 0x040ff000000418ff */
[C---:B-1----:R-:W-:Y:S08]  /*6200*/  HMMA.16816.F32.BF16 R20, R172.reuse, R24, RZ ;  /* 0x00000018ac14723c */ /* 0x042ff000000418ff */
[C---:B------:R-:W-:Y:S01]  /*6210*/  HMMA.16816.F32.BF16 R24, R172.reuse, R26, RZ ;  /* 0x0000001aac18723c */ /* 0x040fe200000418ff */
[----:B------:R-:W3:Y:S04]  /*6220*/  LDL R129, [R1+0x34] ;  /* 0x0000340001817983 */ /* 0x000ee80000100800 */
[----:B------:R-:W3:Y:S03]  /*6230*/  LDL R128, [R1+0x30] ;  /* 0x0000300001807983 */ /* 0x000ee60000100800 */
[C---:B------:R-:W-:Y:S01]  /*6240*/  HMMA.16816.F32.BF16 R28, R172.reuse, R32, RZ ;  /* 0x00000020ac1c723c */ /* 0x040fe200000418ff */
[----:B------:R-:W-:Y:S04]  /*6250*/  STL [R1+0x114], R172 ;  /* 0x000114ac01007387 */ /* 0x000fe80000100800 */
[----:B------:R-:W-:Y:S03]  /*6260*/  STL [R1+0x110], R173 ;  /* 0x000110ad01007387 */ /* 0x000fe60000100800 */
[----:B------:R-:W-:Y:S01]  /*6270*/  HMMA.16816.F32.BF16 R32, R172, R34, RZ ;  /* 0x00000022ac20723c */ /* 0x000fe200000418ff */
[----:B------:R-:W-:Y:S04]  /*6280*/  STL [R1+0x10c], R174 ;  /* 0x00010cae01007387 */ /* 0x000fe80000100800 */
[----:B------:R-:W-:Y:S03]  /*6290*/  STL [R1+0x108], R175 ;  /* 0x000108af01007387 */ /* 0x000fe60000100800 */
[C---:B------:R-:W-:Y:S01]  /*62a0*/  HMMA.16816.F32.BF16 R4, R176.reuse, R168, R4 ;  /* 0x000000a8b004723c */ /* 0x040fe20000041804 */
        /* <DEDUP_REMOVED lines=14> */
[C---:B------:R-:W-:Y:S08]  /*6390*/  HMMA.16816.F32.BF16 R24, R176.reuse, R186, R24 ;  /* 0x000000bab018723c */ /* 0x040ff00000041818 */
[C---:B------:R-:W-:Y:S08]  /*63a0*/  HMMA.16816.F32.BF16 R28, R176.reuse, R188, R28 ;  /* 0x000000bcb01c723c */ /* 0x040ff0000004181c */
[----:B------:R-:W-:Y:S01]  /*63b0*/  HMMA.16816.F32.BF16 R32, R176, R190, R32 ;  /* 0x000000beb020723c */ /* 0x000fe20000041820 */
[----:B--2---:R-:W1:Y:S08]  /*63c0*/  LDSM.16.M88.4 R168, [R0] ;  /* 0x0000000000a8783b */ /* 0x004e700000000200 */
[----:B------:R-:W2:Y:S08]  /*63d0*/  LDSM.16.M88.4 R180, [R0+0x800] ;  /* 0x0008000000b4783b */ /* 0x000eb00000000200 */
[----:B------:R-:W-:Y:S01]  /*63e0*/  LDSM.16.M88.4 R184, [R0+0x1800] ;  /* 0x0018000000b8783b */ /* 0x000fe20000000200 */
[C---:B-1----:R-:W-:Y:S08]  /*63f0*/  HMMA.16816.F32.BF16 R4, R192.reuse, R168, R4 ;  /* 0x000000a8c004723c */ /* 0x042ff00000041804 */
[C---:B------:R-:W-:Y:S01]  /*6400*/  HMMA.16816.F32.BF16 R8, R192.reuse, R170, R8 ;  /* 0x000000aac008723c */ /* 0x040fe20000041808 */
[----:B------:R-:W1:Y:S07]  /*6410*/  LDSM.16.M88.4 R168, [R0+0x1000] ;  /* 0x0010000000a8783b */ /* 0x000e6e0000000200 */
[C---:B--2---:R-:W-:Y:S08]  /*6420*/  HMMA.16816.F32.BF16 R12, R192.reuse, R180, R12 ;  /* 0x000000b4c00c723c */ /* 0x044ff0000004180c */
[C---:B------:R-:W-:Y:S01]  /*6430*/  HMMA.16816.F32.BF16 R16, R192.reuse, R182, R16 ;  /* 0x000000b6c010723c */ /* 0x040fe20000041810 */
[----:B------:R-:W2:Y:S07]  /*6440*/  LDSM.16.M88.4 R180, [R250] ;  /* 0x00000000fab4783b */ /* 0x000eae0000000200 */
[C---:B-1----:R-:W-:Y:S08]  /*6450*/  HMMA.16816.F32.BF16 R20, R192.reuse, R168, R20 ;  /* 0x000000a8c014723c */ /* 0x042ff00000041814 */
[C---:B------:R-:W-:Y:S01]  /*6460*/  HMMA.16816.F32.BF16 R24, R192.reuse, R170, R24 ;  /* 0x000000aac018723c */ /* 0x040fe20000041818 */
[----:B------:R-:W1:Y:S07]  /*6470*/  LDSM.16.M88.4 R168, [R250+0x800] ;  /* 0x00080000faa8783b */ /* 0x000e6e0000000200 */
[C---:B------:R-:W-:Y:S08]  /*6480*/  HMMA.16816.F32.BF16 R28, R192.reuse, R184, R28 ;  /* 0x000000b8c01c723c */ /* 0x040ff0000004181c */
[----:B------:R-:W-:Y:S01]  /*6490*/  HMMA.16816.F32.BF16 R32, R192, R186, R32 ;  /* 0x000000bac020723c */ /* 0x000fe20000041820 */
[----:B------:R-:W3:Y:S07]  /*64a0*/  LDSM.16.M88.4 R184, [R250+0x1000] ;  /* 0x00100000fab8783b */ /* 0x000eee0000000200 */
[C---:B--2---:R-:W-:Y:S08]  /*64b0*/  HMMA.16816.F32.BF16 R4, R196.reuse, R180, R4 ;  /* 0x000000b4c404723c */ /* 0x044ff00000041804 */
[C---:B------:R-:W-:Y:S01]  /*64c0*/  HMMA.16816.F32.BF16 R8, R196.reuse, R182, R8 ;  /* 0x000000b6c408723c */ /* 0x040fe20000041808 */
[----:B------:R-:W2:Y:S07]  /*64d0*/  LDSM.16.M88.4 R180, [R250+0x1800] ;  /* 0x00180000fab4783b */ /* 0x000eae0000000200 */
[C---:B-1----:R-:W-:Y:S08]  /*64e0*/  HMMA.16816.F32.BF16 R12, R196.reuse, R168, R12 ;  /* 0x000000a8c40c723c */ /* 0x042ff0000004180c */
[C---:B------:R-:W-:Y:S01]  /*64f0*/  HMMA.16816.F32.BF16 R16, R196.reuse, R170, R16 ;  /* 0x000000aac410723c */ /* 0x040fe20000041810 */
[----:B------:R-:W1:Y:S07]  /*6500*/  LDSM.16.M88.4 R168, [R249+0x2000] ;  /* 0x00200000f9a8783b */ /* 0x000e6e0000000200 */
[C---:B---3--:R-:W-:Y:S08]  /*6510*/  HMMA.16816.F32.BF16 R20, R196.reuse, R184, R20 ;  /* 0x000000b8c414723c */ /* 0x048ff00000041814 */
[C---:B------:R-:W-:Y:S01]  /*6520*/  HMMA.16816.F32.BF16 R24, R196.reuse, R186, R24 ;  /* 0x000000bac418723c */ /* 0x040fe20000041818 */
[----:B------:R-:W3:Y:S07]  /*6530*/  LDSM.16.M88.4 R184, [R249+0x2800] ;  /* 0x00280000f9b8783b */ /* 0x000eee0000000200 */
[C---:B--2---:R-:W-:Y:S08]  /*6540*/  HMMA.16816.F32.BF16 R28, R196.reuse, R180, R28 ;  /* 0x000000b4c41c723c */ /* 0x044ff0000004181c */
[----:B------:R-:W-:Y:S01]  /*6550*/  HMMA.16816.F32.BF16 R32, R196, R182, R32 ;  /* 0x000000b6c420723c */ /* 0x000fe20000041820 */
[----:B------:R-:W2:Y:S07]  /*6560*/  LDSM.16.M88.4 R180, [R249+0x3000] ;  /* 0x00300000f9b4783b */ /* 0x000eae0000000200 */
[C---:B-1----:R-:W-:Y:S08]  /*6570*/  HMMA.16816.F32.BF16 R4, R200.reuse, R168, R4 ;  /* 0x000000a8c804723c */ /* 0x042ff00000041804 */
[C---:B------:R-:W-:Y:S01]  /*6580*/  HMMA.16816.F32.BF16 R8, R200.reuse, R170, R8 ;  /* 0x000000aac808723c */ /* 0x040fe20000041808 */
[----:B------:R-:W1:Y:S07]  /*6590*/  LDSM.16.M88.4 R168, [R249+0x3800] ;  /* 0x00380000f9a8783b */ /* 0x000e6e0000000200 */
[C---:B---3--:R-:W-:Y:S08]  /*65a0*/  HMMA.16816.F32.BF16 R12, R200.reuse, R184, R12 ;  /* 0x000000b8c80c723c */ /* 0x048ff0000004180c */
[C---:B------:R-:W-:Y:S01]  /*65b0*/  HMMA.16816.F32.BF16 R16, R200.reuse, R186, R16 ;  /* 0x000000bac810723c */ /* 0x040fe20000041810 */
[----:B------:R3:W4:Y:S07]  /*65c0*/  LDSM.16.M88.4 R184, [R130] ;  /* 0x0000000082b8783b */ /* 0x00072e0000000200 */
[C---:B--2---:R-:W-:Y:S08]  /*65d0*/  HMMA.16816.F32.BF16 R20, R200.reuse, R180, R20 ;  /* 0x000000b4c814723c */ /* 0x044ff00000041814 */
[C---:B------:R-:W-:Y:S01]  /*65e0*/  HMMA.16816.F32.BF16 R24, R200.reuse, R182, R24 ;  /* 0x000000b6c818723c */ /* 0x040fe20000041818 */
[----:B------:R2:W2:Y:S07]  /*65f0*/  LDSM.16.M88.4 R180, [R129] ;  /* 0x0000000081b4783b */ /* 0x0004ae0000000200 */
[C---:B-1----:R-:W-:Y:S01]  /*6600*/  HMMA.16816.F32.BF16 R28, R200.reuse, R168, R28 ;  /* 0x000000a8c81c723c */ /* 0x042fe2000004181c */
[----:B---3--:R-:W3:Y:S07]  /*6610*/  LDL R130, [R1+0x28] ;  /* 0x0000280001827983 */ /* 0x008eee0000100800 */
[----:B------:R-:W-:Y:S01]  /*6620*/  HMMA.16816.F32.BF16 R32, R200, R170, R32 ;  /* 0x000000aac820723c */ /* 0x000fe20000041820 */
[----:B------:R1:W1:Y:S07]  /*6630*/  LDSM.16.M88.4 R168, [R128] ;  /* 0x0000000080a8783b */ /* 0x00026e0000000200 */
[C---:B----4-:R-:W-:Y:S01]  /*6640*/  HMMA.16816.F32.BF16 R4, R204.reuse, R184, R4 ;  /* 0x000000b8cc04723c */ /* 0x050fe20000041804 */
[----:B--2---:R-:W2:Y:S07]  /*6650*/  LDL R129, [R1+0x24] ;  /* 0x0000240001817983 */ /* 0x004eae0000100800 */
[C---:B------:R-:W-:Y:S01]  /*6660*/  HMMA.16816.F32.BF16 R8, R204.reuse, R186, R8 ;  /* 0x000000bacc08723c */ /* 0x040fe20000041808 */
[----:B------:R4:W4:Y:S07]  /*6670*/  LDSM.16.M88.4 R184, [R2] ;  /* 0x0000000002b8783b */ /* 0x00092e0000000200 */
[C---:B------:R-:W-:Y:S01]  /*6680*/  HMMA.16816.F32.BF16 R12, R204.reuse, R180, R12 ;  /* 0x000000b4cc0c723c */ /* 0x040fe2000004180c */
[----:B-1----:R-:W2:Y:S07]  /*6690*/  LDL R128, [R1+0x20] ;  /* 0x0000200001807983 */ /* 0x002eae0000100800 */
[C---:B------:R-:W-:Y:S01]  /*66a0*/  HMMA.16816.F32.BF16 R16, R204.reuse, R182, R16 ;  /* 0x000000b6cc10723c */ /* 0x040fe20000041810 */
[----:B------:R-:W1:Y:S07]  /*66b0*/  LDSM.16.M88.4 R180, [R0+0x2000] ;  /* 0x0020000000b4783b */ /* 0x000e6e0000000200 */
[C---:B------:R-:W-:Y:S01]  /*66c0*/  HMMA.16816.F32.BF16 R20, R204.reuse, R168, R20 ;  /* 0x000000a8cc14723c */ /* 0x040fe20000041814 */
[----:B----4-:R-:W2:Y:S07]  /*66d0*/  LDL R2, [R1+0x1c] ;  /* 0x00001c0001027983 */ /* 0x010eae0000100800 */
[C---:B------:R-:W-:Y:S01]  /*66e0*/  HMMA.16816.F32.BF16 R24, R204.reuse, R170, R24 ;  /* 0x000000aacc18723c */ /* 0x040fe20000041818 */
[----:B------:R-:W1:Y:S07]  /*66f0*/  LDSM.16.M88.4 R168, [R0+0x2800] ;  /* 0x0028000000a8783b */ /* 0x000e6e0000000200 */
[C---:B------:R-:W-:Y:S08]  /*6700*/  HMMA.16816.F32.BF16 R28, R204.reuse, R184, R28 ;  /* 0x000000b8cc1c723c */ /* 0x040ff0000004181c */
[----:B------:R-:W-:Y:S01]  /*6710*/  HMMA.16816.F32.BF16 R32, R204, R186, R32 ;  /* 0x000000bacc20723c */ /* 0x000fe20000041820 */
[----:B------:R-:W1:Y:S07]  /*6720*/  LDSM.16.M88.4 R184, [R0+0x3000] ;  /* 0x0030000000b8783b */ /* 0x000e6e0000000200 */
[C---:B-1----:R-:W-:Y:S08]  /*6730*/  HMMA.16816.F32.BF16 R4, R208.reuse, R180, R4 ;  /* 0x000000b4d004723c */ /* 0x042ff00000041804 */
[C---:B------:R-:W-:Y:S01]  /*6740*/  HMMA.16816.F32.BF16 R8, R208.reuse, R182, R8 ;  /* 0x000000b6d008723c */ /* 0x040fe20000041808 */
[----:B------:R-:W1:Y:S07]  /*6750*/  LDSM.16.M88.4 R180, [R0+0x3800] ;  /* 0x0038000000b4783b */ /* 0x000e6e0000000200 */
[C---:B------:R-:W-:Y:S08]  /*6760*/  HMMA.16816.F32.BF16 R12, R208.reuse, R168, R12 ;  /* 0x000000a8d00c723c */ /* 0x040ff0000004180c */
[C---:B------:R-:W-:Y:S01]  /*6770*/  HMMA.16816.F32.BF16 R16, R208.reuse, R170, R16 ;  /* 0x000000aad010723c */ /* 0x040fe20000041810 */
[----:B------:R-:W1:Y:S07]  /*6780*/  LDSM.16.M88.4 R168, [R250+0x2000] ;  /* 0x00200000faa8783b */ /* 0x000e6e0000000200 */
[C---:B------:R-:W-:Y:S08]  /*6790*/  HMMA.16816.F32.BF16 R20, R208.reuse, R184, R20 ;  /* 0x000000b8d014723c */ /* 0x040ff00000041814 */
[C---:B------:R-:W-:Y:S01]  /*67a0*/  HMMA.16816.F32.BF16 R24, R208.reuse, R186, R24 ;  /* 0x000000bad018723c */ /* 0x040fe20000041818 */
[----:B------:R-:W1:Y:S07]  /*67b0*/  LDSM.16.M88.4 R184, [R250+0x2800] ;  /* 0x00280000fab8783b */ /* 0x000e6e0000000200 */
[C---:B-1----:R-:W-:Y:S08]  /*67c0*/  HMMA.16816.F32.BF16 R28, R208.reuse, R180, R28 ;  /* 0x000000b4d01c723c */ /* 0x042ff0000004181c */
[----:B------:R-:W-:Y:S01]  /*67d0*/  HMMA.16816.F32.BF16 R32, R208, R182, R32 ;  /* 0x000000b6d020723c */ /* 0x000fe20000041820 */
        /* <DEDUP_REMOVED lines=8> */
[C---:B------:R-:W-:Y:S01]  /*6860*/  HMMA.16816.F32.BF16 R24, R212.reuse, R182, R24 ;  /* 0x000000b6d418723c */ /* 0x040fe20000041818 */
[----:B------:R-:W1:Y:S07]  /*6870*/  LDSM.16.M88.4 R180, [R249+0x4800] ;  /* 0x00480000f9b4783b */ /* 0x000e6e0000000200 */
[C---:B------:R-:W-:Y:S08]  /*6880*/  HMMA.16816.F32.BF16 R28, R212.reuse, R168, R28 ;  /* 0x000000a8d41c723c */ /* 0x040ff0000004181c */
[----:B------:R-:W-:Y:S01]  /*6890*/  HMMA.16816.F32.BF16 R32, R212, R170, R32 ;  /* 0x000000aad420723c */ /* 0x000fe20000041820 */
[----:B------:R-:W1:Y:S07]  /*68a0*/  LDSM.16.M88.4 R168, [R249+0x5000] ;  /* 0x00500000f9a8783b */ /* 0x000e6e0000000200 */
[C---:B------:R-:W-:Y:S08]  /*68b0*/  HMMA.16816.F32.BF16 R4, R216.reuse, R184, R4 ;  /* 0x000000b8d804723c */ /* 0x040ff00000041804 */
[C---:B------:R-:W-:Y:S01]  /*68c0*/  HMMA.16816.F32.BF16 R8, R216.reuse, R186, R8 ;  /* 0x000000bad808723c */ /* 0x040fe20000041808 */
[----:B------:R-:W1:Y:S07]  /*68d0*/  LDSM.16.M88.4 R184, [R249+0x5800] ;  /* 0x00580000f9b8783b */ /* 0x000e6e0000000200 */
[C---:B-1----:R-:W-:Y:S08]  /*68e0*/  HMMA.16816.F32.BF16 R12, R216.reuse, R180, R12 ;  /* 0x000000b4d80c723c */ /* 0x042ff0000004180c */
[C---:B------:R-:W-:Y:S08]  /*68f0*/  HMMA.16816.F32.BF16 R16, R216.reuse, R182, R16 ;  /* 0x000000b6d810723c */ /* 0x040ff00000041810 */
[C---:B------:R-:W-:Y:S08]  /*6900*/  HMMA.16816.F32.BF16 R20, R216.reuse, R168, R20 ;  /* 0x000000a8d814723c */ /* 0x040ff00000041814 */
[C---:B------:R-:W-:Y:S08]  /*6910*/  HMMA.16816.F32.BF16 R24, R216.reuse, R170, R24 ;  /* 0x000000aad818723c */ /* 0x040ff00000041818 */
[C---:B------:R-:W-:Y:S08]  /*6920*/  HMMA.16816.F32.BF16 R28, R216.reuse, R184, R28 ;  /* 0x000000b8d81c723c */ /* 0x040ff0000004181c */
[----:B------:R-:W-:Y:S01]  /*6930*/  HMMA.16816.F32.BF16 R32, R216, R186, R32 ;  /* 0x000000bad820723c */ /* 0x000fe20000041820 */
[----:B---3--:R1:W3:Y:S08]  /*6940*/  LDSM.16.M88.4 R180, [R130] ;  /* 0x0000000082b4783b */ /* 0x0082f00000000200 */
[----:B--2---:R2:W2:Y:S08]  /*6950*/  LDSM.16.M88.4 R168, [R129] ;  /* 0x0000000081a8783b */ /* 0x0044b00000000200 */
[----:B-1----:R-:W4:Y:S04]  /*6960*/  LDL R130, [R1+0x18] ;  /* 0x0000180001827983 */ /* 0x002f280000100800 */
[----:B------:R1:W1:Y:S01]  /*6970*/  LDSM.16.M88.4 R184, [R128] ;  /* 0x0000000080b8783b */ /* 0x0002620000000200 */
[C---:B---3--:R-:W-:Y:S07]  /*6980*/  HMMA.16816.F32.BF16 R4, R220.reuse, R180, R4 ;  /* 0x000000b4dc04723c */ /* 0x048fee0000041804 */
[----:B--2---:R-:W2:Y:S01]  /*6990*/  LDL R129, [R1+0x14] ;  /* 0x0000140001817983 */ /* 0x004ea20000100800 */
[C---:B------:R-:W-:Y:S03]  /*69a0*/  HMMA.16816.F32.BF16 R8, R220.reuse, R182, R8 ;  /* 0x000000b6dc08723c */ /* 0x040fe60000041808 */
[----:B------:R3:W3:Y:S05]  /*69b0*/  LDSM.16.M88.4 R180, [R2] ;  /* 0x0000000002b4783b */ /* 0x0006ea0000000200 */
[C---:B------:R-:W-:Y:S03]  /*69c0*/  HMMA.16816.F32.BF16 R12, R220.reuse, R168, R12 ;  /* 0x000000a8dc0c723c */ /* 0x040fe6000004180c */
[----:B-1----:R-:W2:Y:S05]  /*69d0*/  LDL R128, [R1+0x10] ;  /* 0x0000100001807983 */ /* 0x002eaa0000100800 */
[C---:B------:R-:W-:Y:S01]  /*69e0*/  HMMA.16816.F32.BF16 R16, R220.reuse, R170, R16 ;  /* 0x000000aadc10723c */ /* 0x040fe20000041810 */
[----:B------:R-:W1:Y:S07]  /*69f0*/  LDSM.16.M88.4 R168, [R0+0x4000] ;  /* 0x0040000000a8783b */ /* 0x000e6e0000000200 */
[C---:B------:R-:W-:Y:S01]  /*6a00*/  HMMA.16816.F32.BF16 R20, R220.reuse, R184, R20 ;  /* 0x000000b8dc14723c */ /* 0x040fe20000041814 */
[----:B---3--:R-:W2:Y:S04]  /*6a10*/  LDL R2, [R1+0xc] ;  /* 0x00000c0001027983 */ /* 0x008ea80000100800 */
[----:B------:R-:W2:Y:S03]  /*6a20*/  LDL.LU R174, [R1+0x60] ;  /* 0x0000600001ae7983 */ /* 0x000ea60000300800 */
[C---:B------:R-:W-:Y:S01]  /*6a30*/  HMMA.16816.F32.BF16 R24, R220.reuse, R186, R24 ;  /* 0x000000badc18723c */ /* 0x040fe20000041818 */
[----:B------:R-:W1:Y:S07]  /*6a40*/  LDSM.16.M88.4 R184, [R0+0x4800] ;  /* 0x0048000000b8783b */ /* 0x000e6e0000000200 */
[C---:B------:R-:W-:Y:S01]  /*6a50*/  HMMA.16816.F32.BF16 R28, R220.reuse, R180, R28 ;  /* 0x000000b4dc1c723c */ /* 0x040fe2000004181c */
[----:B------:R-:W2:Y:S04]  /*6a60*/  LDL R178, [R1+0x88] ;  /* 0x0000880001b27983 */ /* 0x000ea80000100800 */
[----:B------:R-:W2:Y:S03]  /*6a70*/  LDL R177, [R1+0x90] ;  /* 0x0000900001b17983 */ /* 0x000ea60000100800 */
        /* <DEDUP_REMOVED lines=35> */
[----:B----4-:R1:W4:Y:S08]  /*6cb0*/  LDSM.16.M88.4 R168, [R130] ;  /* 0x0000000082a8783b */ /* 0x0103300000000200 */
[----:B--2---:R-:W2:Y:S08]  /*6cc0*/  LDSM.16.M88.4 R184, [R129] ;  /* 0x0000000081b8783b */ /* 0x004eb00000000200 */
[----:B-1----:R-:W3:Y:S04]  /*6cd0*/  LDL R130, [R1+0x64] ;  /* 0x0000640001827983 */ /* 0x002ee80000100800 */
[----:B------:R1:W2:Y:S01]  /*6ce0*/  LDSM.16.M88.4 R180, [R128] ;  /* 0x0000000080b4783b */ /* 0x0002a20000000200 */
[C---:B----4-:R-:W-:Y:S08]  /*6cf0*/  HMMA.16816.F32.BF16 R4, R236.reuse, R168, R4 ;  /* 0x000000a8ec04723c */ /* 0x050ff00000041804 */
[C---:B------:R-:W-:Y:S01]  /*6d00*/  HMMA.16816.F32.BF16 R8, R236.reuse, R170, R8 ;  /* 0x000000aaec08723c */ /* 0x040fe20000041808 */
[----:B--2---:R-:W2:Y:S03]  /*6d10*/  LDSM.16.M88.4 R168, [R2] ;  /* 0x0000000002a8783b */ /* 0x004ea60000000200 */
[C---:B------:R-:W-:Y:S02]  /*6d20*/  IADD3 R175, R174.reuse, -0x1, RZ ;  /* 0xffffffffaeaf7810 */ /* 0x040fe40007ffe0ff */
[----:B------:R-:W-:Y:S02]  /*6d30*/  ISETP.GT.AND P6, PT, R174, R135, PT ;  /* 0x00000087ae00720c */ /* 0x000fe40003fc4270 */
[C---:B------:R-:W-:Y:S01]  /*6d40*/  HMMA.16816.F32.BF16 R12, R236.reuse, R184, R12 ;  /* 0x000000b8ec0c723c */ /* 0x040fe2000004180c */
[----:B-1----:R-:W4:Y:S07]  /*6d50*/  LDL.64 R128, [R1+0x68] ;  /* 0x0000680001807983 */ /* 0x002f2e0000100a00 */
[C---:B------:R-:W-:Y:S01]  /*6d60*/  HMMA.16816.F32.BF16 R16, R236.reuse, R186, R16 ;  /* 0x000000baec10723c */ /* 0x040fe20000041810 */
[----:B------:R-:W1:Y:S07]  /*6d70*/  LDSM.16.M88.4 R184, [R0+0x6000] ;  /* 0x0060000000b8783b */ /* 0x000e6e0000000200 */
[C---:B------:R-:W-:Y:S08]  /*6d80*/  HMMA.16816.F32.BF16 R20, R236.reuse, R180, R20 ;  /* 0x000000b4ec14723c */ /* 0x040ff00000041814 */
[C---:B------:R-:W-:Y:S01]  /*6d90*/  HMMA.16816.F32.BF16 R24, R236.reuse, R182, R24 ;  /* 0x000000b6ec18723c */ /* 0x040fe20000041818 */
[----:B------:R-:W1:Y:S07]  /*6da0*/  LDSM.16.M88.4 R180, [R0+0x6800] ;  /* 0x0068000000b4783b */ /* 0x000e6e0000000200 */
[C---:B--2---:R-:W-:Y:S08]  /*6db0*/  HMMA.16816.F32.BF16 R28, R236.reuse, R168, R28 ;  /* 0x000000a8ec1c723c */ /* 0x044ff0000004181c */
[----:B------:R-:W-:Y:S01]  /*6dc0*/  HMMA.16816.F32.BF16 R32, R236, R170, R32 ;  /* 0x000000aaec20723c */ /* 0x000fe20000041820 */
[----:B------:R-:W2:Y:S07]  /*6dd0*/  LDSM.16.M88.4 R168, [R0+0x7000] ;  /* 0x0070000000a8783b */ /* 0x000eae0000000200 */
[C---:B-1----:R-:W-:Y:S08]  /*6de0*/  HMMA.16816.F32.BF16 R4, R240.reuse, R184, R4 ;  /* 0x000000b8f004723c */ /* 0x042ff00000041804 */
[C---:B------:R-:W-:Y:S01]  /*6df0*/  HMMA.16816.F32.BF16 R8, R240.reuse, R186, R8 ;  /* 0x000000baf008723c */ /* 0x040fe20000041808 */
[----:B------:R1:W1:Y:S07]  /*6e00*/  LDSM.16.M88.4 R184, [R0+0x7800] ;  /* 0x0078000000b8783b */ /* 0x00026e0000000200 */
[C---:B------:R-:W-:Y:S08]  /*6e10*/  HMMA.16816.F32.BF16 R12, R240.reuse, R180, R12 ;  /* 0x000000b4f00c723c */ /* 0x040ff0000004180c */
[C---:B------:R-:W-:Y:S01]  /*6e20*/  HMMA.16816.F32.BF16 R16, R240.reuse, R182, R16 ;  /* 0x000000b6f010723c */ /* 0x040fe20000041810 */
[----:B------:R-:W1:Y:S07]  /*6e30*/  LDSM.16.M88.4 R180, [R250+0x6000] ;  /* 0x00600000fab4783b */ /* 0x000e6e0000000200 */
[C---:B--2---:R-:W-:Y:S04]  /*6e40*/  HMMA.16816.F32.BF16 R20, R240.reuse, R168, R20 ;  /* 0x000000a8f014723c */ /* 0x044fe80000041814 */
[----:B-1----:R-:W-:Y:S04]  /*6e50*/  @P6 SHF.R.S32.HI R0, RZ, 0x1f, R175 ;  /* 0x0000001fff006819 */ /* 0x002fe800000114af */
[C---:B------:R-:W-:Y:S01]  /*6e60*/  HMMA.16816.F32.BF16 R24, R240.reuse, R170, R24 ;  /* 0x000000aaf018723c */ /* 0x040fe20000041818 */
[----:B------:R-:W1:Y:S03]  /*6e70*/  LDSM.16.M88.4 R168, [R250+0x6800] ;  /* 0x00680000faa8783b */ /* 0x000e660000000200 */
[----:B------:R-:W-:Y:S04]  /*6e80*/  @P6 IMAD R0, R0, c[0x0][0x1e0], RZ ;  /* 0x0000780000006a24 */ /* 0x000fe800078e02ff */
[C---:B------:R-:W-:Y:S08]  /*6e90*/  HMMA.16816.F32.BF16 R28, R240.reuse, R184, R28 ;  /* 0x000000b8f01c723c */ /* 0x040ff0000004181c */
[----:B------:R-:W-:Y:S08]  /*6ea0*/  HMMA.16816.F32.BF16 R32, R240, R186, R32 ;  /* 0x000000baf020723c */ /* 0x000ff00000041820 */
[C---:B------:R-:W-:Y:S08]  /*6eb0*/  HMMA.16816.F32.BF16 R4, R244.reuse, R180, R4 ;  /* 0x000000b4f404723c */ /* 0x040ff00000041804 */
[C---:B------:R-:W-:Y:S01]  /*6ec0*/  HMMA.16816.F32.BF16 R8, R244.reuse, R182, R8 ;  /* 0x000000b6f408723c */ /* 0x040fe20000041808 */
[----:B------:R-:W2:Y:S07]  /*6ed0*/  LDSM.16.M88.4 R180, [R250+0x7000] ;  /* 0x00700000fab4783b */ /* 0x000eae0000000200 */
[C---:B-1----:R-:W-:Y:S08]  /*6ee0*/  HMMA.16816.F32.BF16 R12, R244.reuse, R168, R12 ;  /* 0x000000a8f40c723c */ /* 0x042ff0000004180c */
[C---:B------:R-:W-:Y:S04]  /*6ef0*/  HMMA.16816.F32.BF16 R16, R244.reuse, R170, R16 ;  /* 0x000000aaf410723c */ /* 0x040fe80000041810 */
[----:B------:R-:W-:Y:S02]  /*6f00*/  FMUL.FTZ R4, R4, c[0x0][0x320] ;  /* 0x0000c80004047a20 */ /* 0x000fe40000410000 */
[----:B------:R-:W-:Y:S02]  /*6f10*/  FMUL.FTZ R5, R5, c[0x0][0x320] ;  /* 0x0000c80005057a20 */ /* 0x000fe40000410000 */
[----:B------:R-:W1:Y:S01]  /*6f20*/  MUFU.TANH R191, R4 ;  /* 0x0000000400bf7308 */ /* 0x000e620000002400 */
[----:B------:R-:W-:Y:S03]  /*6f30*/  FMUL.FTZ R6, R6, c[0x0][0x320] ;  /* 0x0000c80006067a20 */ /* 0x000fe60000410000 */
[----:B------:R-:W-:Y:S02]  /*6f40*/  FMUL.FTZ R7, R7, c[0x0][0x320] ;  /* 0x0000c80007077a20 */ /* 0x000fe40000410000 */
[----:B------:R-:W-:Y:S02]  /*6f50*/  FMUL.FTZ R2, R8, c[0x0][0x320] ;  /* 0x0000c80008027a20 */ /* 0x000fe40000410000 */
[----:B------:R-:W-:Y:S02]  /*6f60*/  @P6 IMAD R8, R175, c[0x0][0x1e4], R0 ;  /* 0x00007900af086a24 */ /* 0x000fe400078e0200 */
[----:B------:R1:W1:Y:S01]  /*6f70*/  MUFU.TANH R176, R5 ;  /* 0x0000000500b07308 */ /* 0x0002620000002400 */
[----:B------:R-:W-:Y:S02]  /*6f80*/  FMUL.FTZ R11, R11, c[0x0][0x320] ;  /* 0x0000c8000b0b7a20 */ /* 0x000fe40000410000 */
[----:B------:R-:W-:Y:S02]  /*6f90*/  FMUL.FTZ R10, R10, c[0x0][0x320] ;  /* 0x0000c8000a0a7a20 */ /* 0x000fe40000410000 */
[----:B------:R-:W-:Y:S01]  /*6fa0*/  FMUL.FTZ R14, R14, c[0x0][0x320] ;  /* 0x0000c8000e0e7a20 */ /* 0x000fe20000410000 */
[C---:B--2---:R-:W-:Y:S04]  /*6fb0*/  HMMA.16816.F32.BF16 R20, R244.reuse, R180, R20 ;  /* 0x000000b4f414723c */ /* 0x044fe80000041814 */
[----:B------:R-:W2:Y:S01]  /*6fc0*/  MUFU.TANH R173, R6 ;  /* 0x0000000600ad7308 */ /* 0x000ea20000002400 */
[----:B------:R-:W-:Y:S02]  /*6fd0*/  FMUL.FTZ R9, R9, c[0x0][0x320] ;  /* 0x0000c80009097a20 */ /* 0x000fe40000410000 */
[----:B------:R-:W-:Y:S01]  /*6fe0*/  FMUL.FTZ R18, R18, c[0x0][0x320] ;  /* 0x0000c80012127a20 */ /* 0x000fe20000410000 */
[C---:B------:R-:W-:Y:S04]  /*6ff0*/  HMMA.16816.F32.BF16 R24, R244.reuse, R182, R24 ;  /* 0x000000b6f418723c */ /* 0x040fe80000041818 */
[----:B------:R-:W-:Y:S02]  /*7000*/  FMUL.FTZ R17, R17, c[0x0][0x320] ;  /* 0x0000c80011117a20 */ /* 0x000fe40000410000 */
[----:B------:R2:W2:Y:S01]  /*7010*/  MUFU.TANH R172, R7 ;  /* 0x0000000700ac7308 */ /* 0x0004a20000002400 */
[----:B------:R-:W-:Y:S02]  /*7020*/  FMUL.FTZ R16, R16, c[0x0][0x320] ;  /* 0x0000c80010107a20 */ /* 0x000fe40000410000 */
[----:B------:R-:W-:Y:S03]  /*7030*/  FMUL.FTZ R15, R15, c[0x0][0x320] ;  /* 0x0000c8000f0f7a20 */ /* 0x000fe60000410000 */
[----:B-1----:R-:W-:Y:S04]  /*7040*/  @P6 IMAD.WIDE.U32 R4, R175, c[0x0][0x1e0], RZ ;  /* 0x00007800af046a25 */ /* 0x002fe800078e00ff */
[----:B------:R-:W1:Y:S01]  /*7050*/  MUFU.TANH R185, R2 ;  /* 0x0000000200b97308 */ /* 0x000e620000002400 */
[----:B------:R-:W-:Y:S01]  /*7060*/  @P6 IMAD.SHL.U32 R132, R4, 0x40, RZ ;  /* 0x0000004004846824 */ /* 0x000fe200078e00ff */
[----:B------:R-:W-:Y:S01]  /*7070*/  @P6 IADD3 R8, R5, R8, RZ ;  /* 0x0000000805086210 */ /* 0x000fe20007ffe0ff */
[----:B------:R-:W-:Y:S02]  /*7080*/  FMUL.FTZ R20, R20, c[0x0][0x320] ;  /* 0x0000c80014147a20 */ /* 0x000fe40000410000 */
[----:B------:R-:W-:Y:S01]  /*7090*/  FMUL.FTZ R12, R12, c[0x0][0x320] ;  /* 0x0000c8000c0c7a20 */ /* 0x000fe20000410000 */
[----:B------:R-:W-:Y:S01]  /*70a0*/  @P6 SHF.L.U64.HI R8, R4, 0x6, R8 ;  /* 0x0000000604086819 */ /* 0x000fe20000010208 */
[----:B------:R-:W-:Y:S02]  /*70b0*/  FMUL.FTZ R13, R13, c[0x0][0x320] ;  /* 0x0000c8000d0d7a20 */ /* 0x000fe40000410000 */
[----:B------:R-:W-:Y:S01]  /*70c0*/  FMUL.FTZ R21, R21, c[0x0][0x320] ;  /* 0x0000c80015157a20 */ /* 0x000fe20000410000 */
[----:B------:R-:W-:Y:S01]  /*70d0*/  MUFU.TANH R133, R11 ;  /* 0x0000000b00857308 */ /* 0x000fe20000002400 */
[----:B------:R-:W-:Y:S02]  /*70e0*/  FMUL.FTZ R22, R22, c[0x0][0x320] ;  /* 0x0000c80016167a20 */ /* 0x000fe40000410000 */
[----:B------:R-:W-:Y:S01]  /*70f0*/  FMUL.FTZ R23, R23, c[0x0][0x320] ;  /* 0x0000c80017177a20 */ /* 0x000fe20000410000 */
[----:B--2---:R-:W2:Y:S01]  /*7100*/  LDSM.16.M88.4 R4, [R250+0x7800] ;  /* 0x00780000fa04783b */ /* 0x004ea20000000200 */
[----:B------:R-:W-:Y:S04]  /*7110*/  DEPBAR.LE SB0, 0x0 ;  /* 0x000080000000791a */ /* 0x000fe80000000000 */
[----:B------:R-:W-:Y:S01]  /*7120*/  FMUL.FTZ R24, R24, c[0x0][0x320] ;  /* 0x0000c80018187a20 */ /* 0x000fe20000410000 */
[----:B------:R-:W-:Y:S01]  /*7130*/  MUFU.TANH R135, R10 ;  /* 0x0000000a00877308 */ /* 0x000fe20000002400 */
[----:B------:R-:W-:Y:S01]  /*7140*/  FMUL.FTZ R25, R25, c[0x0][0x320] ;  /* 0x0000c80019197a20 */ /* 0x000fe20000410000 */
[----:B------:R-:W-:Y:S01]  /*7150*/  BAR.SYNC.DEFER_BLOCKING 0x0 ;  /* 0x0000000000007b1d */ /* 0x000fe20000010000 */
[----:B------:R-:W-:Y:S02]  /*7160*/  FMUL.FTZ R26, R26, c[0x0][0x320] ;  /* 0x0000c8001a1a7a20 */ /* 0x000fe40000410000 */
[----:B------:R-:W-:Y:S01]  /*7170*/  FMUL.FTZ R27, R27, c[0x0][0x320] ;  /* 0x0000c8001b1b7a20 */ /* 0x000fe20000410000 */
[C---:B--2---:R-:W-:Y:S04]  /*7180*/  HMMA.16816.F32.BF16 R28, R244.reuse, R4, R28 ;  /* 0x00000004f41c723c */ /* 0x044fe8000004181c */
[----:B------:R2:W1:Y:S04]  /*7190*/  MUFU.TANH R184, R9 ;  /* 0x0000000900b87308 */ /* 0x0004680000002400 */
[----:B------:R-:W-:Y:S06]  /*71a0*/  HMMA.16816.F32.BF16 R32, R244, R6, R32 ;  /* 0x00000006f420723c */ /* 0x000fec0000041820 */
[----:B------:R1:W-:Y:S10]  /*71b0*/  MUFU.TANH R190, R18 ;  /* 0x0000001200be7308 */ /* 0x0003f40000002400 */
[----:B------:R-:W-:Y:S01]  /*71c0*/  MUFU.TANH R187, R14 ;  /* 0x0000000e00bb7308 */ /* 0x000fe20000002400 */
[----:B------:R-:W-:Y:S02]  /*71d0*/  FMUL.FTZ R28, R28, c[0x0][0x320] ;  /* 0x0000c8001c1c7a20 */ /* 0x000fe40000410000 */
[----:B--2---:R-:W-:Y:S04]  /*71e0*/  @P1 IMAD.HI.U32 R9, R178, c[0x0][0x2c8], RZ ;  /* 0x0000b200b2091a27 */ /* 0x004fe800078e00ff */
[----:B------:R-:W-:Y:S03]  /*71f0*/  FMUL.FTZ R29, R29, c[0x0][0x320] ;  /* 0x0000c8001d1d7a20 */ /* 0x000fe60000410000 */
[----:B------:R-:W-:Y:S01]  /*7200*/  MUFU.TANH R189, R17 ;  /* 0x0000001100bd7308 */ /* 0x000fe20000002400 */
[----:B------:R-:W-:Y:S02]  /*7210*/  FMUL.FTZ R32, R32, c[0x0][0x320] ;  /* 0x0000c80020207a20 */ /* 0x000fe40000410000 */
[----:B------:R-:W-:Y:S02]  /*7220*/  FMUL.FTZ R34, R34, c[0x0][0x320] ;  /* 0x0000c80022227a20 */ /* 0x000fe40000410000 */
[----:B------:R-:W-:Y:S02]  /*7230*/  FMUL.FTZ R30, R30, c[0x0][0x320] ;  /* 0x0000c8001e1e7a20 */ /* 0x000fe40000410000 */
[----:B------:R-:W-:Y:S03]  /*7240*/  FMUL.FTZ R35, R35, c[0x0][0x320] ;  /* 0x0000c80023237a20 */ /* 0x000fe60000410000 */
[----:B------:R-:W-:Y:S10]  /*7250*/  MUFU.TANH R188, R16 ;  /* 0x0000001000bc7308 */ /* 0x000ff40000002400 */
[----:B------:R-:W-:Y:S01]  /*7260*/  MUFU.TANH R186, R15 ;  /* 0x0000000f00ba7308 */ /* 0x000fe20000002400 */
[----:B----4-:R-:W-:Y:S09]  /*7270*/  @P6 IADD3 R0, P0, R132, R128, RZ ;  /* 0x0000008084006210 */ /* 0x010ff20007f1e0ff */
[----:B------:R-:W2:Y:S01]  /*7280*/  MUFU.TANH R12, R12 ;  /* 0x0000000c000c7308 */ /* 0x000ea20000002400 */
[----:B---3--:R-:W-:Y:S02]  /*7290*/  @P6 IADD3.X R2, R8, R130, RZ, P0, !PT ;  /* 0x0000008208026210 */ /* 0x008fe400007fe4ff */
[C---:B------:R-:W-:Y:S04]  /*72a0*/  @P6 LEA R168, P0, R0.reuse, c[0x0][0x1c8], 0x1 ;  /* 0x0000720000a86a11 */ /* 0x040fe800078008ff */
[----:B------:R-:W-:Y:S03]  /*72b0*/  @P6 LEA.HI.X R169, R0, c[0x0][0x1cc], R2, 0x1, P0 ;  /* 0x0000730000a96a11 */ /* 0x000fe600000f0c02 */
[----:B------:R-:W3:Y:S01]  /*72c0*/  MUFU.TANH R13, R13 ;  /* 0x0000000d000d7308 */ /* 0x000ee20000002400 */
[----:B------:R-:W-:Y:S02]  /*72d0*/  @P6 IADD3 R181, P0, R128, 0x40, RZ ;  /* 0x0000004080b56810 */ /* 0x000fe40007f1e0ff */
[----:B------:R-:W-:Y:S01]  /*72e0*/  MOV R0, R178 ;  /* 0x000000b200007202 */ /* 0x000fe20000000f00 */
[----:B------:R-:W-:Y:S01]  /*72f0*/  @!PT LDS RZ, [RZ] ;  /* 0x00000000fffff984 */ /* 0x000fe20000000800 */
[----:B------:R-:W-:Y:S01]  /*7300*/  @!PT LDS RZ, [RZ] ;  /* 0x00000000fffff984 */ /* 0x000fe20000000800 */
[----:B------:R-:W-:Y:S01]  /*7310*/  @!PT LDS RZ, [RZ] ;  /* 0x00000000fffff984 */ /* 0x000fe20000000800 */
[----:B------:R4:W-:Y:S01]  /*7320*/  @P6 LDGSTS.E.BYPASS.LTC128B.128 [R131+0x10100], [R168.64], !P5 ;  /* 0x10100000a8836fae */ /* 0x0009e2000e901d46 */
[-C--:B------:R-:W-:Y:S02]  /*7330*/  @P6 IADD3.X R180, RZ, R130.reuse, RZ, P0, !PT ;  /* 0x00000082ffb46210 */ /* 0x080fe400007fe4ff */
[----:B------:R-:W-:Y:S02]  /*7340*/  @P6 IADD3 R2, P0, R132, R181, RZ ;  /* 0x000000b584026210 */ /* 0x000fe40007f1e0ff */
[----:B------:R-:W-:Y:S01]  /*7350*/  @P1 SHF.R.U32.HI R0, RZ, c[0x0][0x2cc], R9 ;  /* 0x0000b300ff001a19 */ /* 0x000fe20000011609 */
[----:B------:R-:W-:Y:S01]  /*7360*/  IMAD.MOV.U32 R9, RZ, RZ, -0x40 ;  /* 0xffffffc0ff097424 */ /* 0x000fe200078e00ff */
[----:B------:R-:W-:Y:S01]  /*7370*/  MUFU.TANH R21, R21 ;  /* 0x0000001500157308 */ /* 0x000fe20000002400 */
[----:B------:R-:W-:Y:S01]  /*7380*/  @P6 IMAD.X R11, R8, 0x1, R180, P0 ;  /* 0x00000001080b6824 */ /* 0x000fe200000e06b4 */
[C---:B------:R-:W-:Y:S04]  /*7390*/  @P6 LEA R10, P0, R2.reuse, c[0x0][0x1c8], 0x1 ;  /* 0x00007200020a6a11 */ /* 0x040fe800078008ff */
[----:B------:R-:W-:Y:S02]  /*73a0*/  @P6 LEA.HI.X R11, R2, c[0x0][0x1cc], R11, 0x1, P0 ;  /* 0x00007300020b6a11 */ /* 0x000fe400000f0c0b */
[----:B------:R-:W-:Y:S02]  /*73b0*/  @P6 IADD3 R171, P0, R128, 0x80, RZ ;  /* 0x0000008080ab6810 */ /* 0x000fe40007f1e0ff */
[----:B------:R-:W-:Y:S01]  /*73c0*/  MUFU.TANH R22, R22 ;  /* 0x0000001600167308 */ /* 0x000fe20000002400 */
[----:B------:R1:W-:Y:S01]  /*73d0*/  @P6 LDGSTS.E.BYPASS.LTC128B.128 [R131+0x12100], [R10.64], !P4 ;  /* 0x121000000a836fae */ /* 0x0003e2000e101d46 */
[----:B------:R-:W-:Y:S02]  /*73e0*/  @P6 IADD3.X R170, RZ, R130, RZ, P0, !PT ;  /* 0x00000082ffaa6210 */ /* 0x000fe400007fe4ff */
[----:B------:R-:W-:Y:S06]  /*73f0*/  @P6 IADD3 R2, P0, R132, R171, RZ ;  /* 0x000000ab84026210 */ /* 0x000fec0007f1e0ff */
[----:B------:R-:W-:Y:S10]  /*7400*/  MUFU.TANH R23, R23 ;  /* 0x0000001700177308 */ /* 0x000ff40000002400 */
[----:B------:R-:W-:Y:S01]  /*7410*/  MUFU.TANH R24, R24 ;  /* 0x0000001800187308 */ /* 0x000fe20000002400 */
[----:B-1----:R-:W1:Y:S09]  /*7420*/  SHFL.IDX PT, R11, R0, RZ, 0x1c1f ;  /* 0x001c1fff000b7589 */ /* 0x002e7200000e0000 */
[----:B------:R-:W-:Y:S01]  /*7430*/  MUFU.TANH R25, R25 ;  /* 0x0000001900197308 */ /* 0x000fe20000002400 */
[----:B------:R1:W2:Y:S09]  /*7440*/  SHFL.IDX PT, R10, R0, 0x1, 0x1c1f ;  /* 0x003c1f00000a7f89 */ /* 0x0002b200000e0000 */
[----:B------:R-:W-:Y:S10]  /*7450*/  MUFU.TANH R28, R28 ;  /* 0x0000001c001c7308 */ /* 0x000ff40000002400 */
[----:B------:R-:W-:Y:S01]  /*7460*/  MUFU.TANH R29, R29 ;  /* 0x0000001d001d7308 */ /* 0x000fe20000002400 */
[----:B-1----:R-:W-:Y:S09]  /*7470*/  @P6 IADD3.X R0, R8, R170, RZ, P0, !PT ;  /* 0x000000aa08006210 */ /* 0x002ff200007fe4ff */
[----:B------:R-:W-:Y:S01]  /*7480*/  MUFU.TANH R32, R32 ;  /* 0x0000002000207308 */ /* 0x000fe20000002400 */
[C---:B------:R-:W-:Y:S04]  /*7490*/  @P6 LEA R4, P0, R2.reuse, c[0x0][0x1c8], 0x1 ;  /* 0x0000720002046a11 */ /* 0x040fe800078008ff */
[----:B------:R-:W-:Y:S01]  /*74a0*/  @P6 LEA.HI.X R5, R2, c[0x0][0x1cc], R0, 0x1, P0 ;  /* 0x0000730002056a11 */ /* 0x000fe200000f0c00 */
[----:B------:R-:W-:Y:S01]  /*74b0*/  IMAD R0, R174, R9, 0x1 ;  /* 0x00000001ae007424 */ /* 0x000fe200078e0209 */
[----:B----4-:R-:W-:Y:S03]  /*74c0*/  @P6 IADD3 R169, P0, R128, 0xc0, RZ ;  /* 0x000000c080a96810 */ /* 0x010fe60007f1e0ff */
[----:B------:R1:W-:Y:S01]  /*74d0*/  @P6 LDGSTS.E.BYPASS.LTC128B.128 [R131+0x14100], [R4.64], !P3 ;  /* 0x1410000004836fae */ /* 0x0003e2000d901d46 */
[----:B------:R-:W-:Y:S01]  /*74e0*/  @P6 IADD3.X R9, RZ, R130, RZ, P0, !PT ;  /* 0x00000082ff096210 */ /* 0x000fe200007fe4ff */
[----:B------:R-:W-:Y:S01]  /*74f0*/  MUFU.TANH R26, R26 ;  /* 0x0000001a001a7308 */ /* 0x000fe20000002400 */
[----:B------:R-:W-:Y:S04]  /*7500*/  IADD3 R0, R0, c[0x0][0x1d0], -R177 ;  /* 0x0000740000007a10 */ /* 0x000fe80007ffe8b1 */
[----:B------:R-:W-:Y:S04]  /*7510*/  IADD3 R0, R0, -c[0x0][0x168], RZ ;  /* 0x80005a0000007a10 */ /* 0x000fe80007ffe0ff */
[C---:B------:R-:W-:Y:S01]  /*7520*/  IADD3 R2, R0.reuse, R11, RZ ;  /* 0x0000000b00027210 */ /* 0x040fe20007ffe0ff */
[----:B------:R-:W-:Y:S01]  /*7530*/  MUFU.TANH R27, R27 ;  /* 0x0000001b001b7308 */ /* 0x000fe20000002400 */
[----:B--2---:R-:W-:Y:S02]  /*7540*/  IADD3 R0, R0, R10, RZ ;  /* 0x0000000a00007210 */ /* 0x004fe40007ffe0ff */
[----:B------:R-:W-:Y:S07]  /*7550*/  @P6 MOV R10, c[0x0][0x1e4] ;  /* 0x00007900000a6a02 */ /* 0x000fee0000000f00 */
[----:B------:R-:W-:Y:S01]  /*7560*/  MUFU.TANH R30, R30 ;  /* 0x0000001e001e7308 */ /* 0x000fe20000002400 */
[----:B-1----:R-:W-:Y:S05]  /*7570*/  @P6 IADD3 R4, P0, R132, R169, RZ ;  /* 0x000000a984046210 */ /* 0x002fea0007f1e0ff */
[----:B------:R-:W-:Y:S01]  /*7580*/  @P6 IMAD.X R5, R8, 0x1, R9, P0 ;  /* 0x0000000108056824 */ /* 0x000fe200000e0609 */
[C---:B------:R-:W-:Y:S04]  /*7590*/  @P6 LEA R6, P0, R4.reuse, c[0x0][0x1c8], 0x1 ;  /* 0x0000720004066a11 */ /* 0x040fe800078008ff */
[----:B------:R-:W-:Y:S02]  /*75a0*/  @P6 LEA.HI.X R7, R4, c[0x0][0x1cc], R5, 0x1, P0 ;  /* 0x0000730004076a11 */ /* 0x000fe400000f0c05 */
[----:B------:R-:W-:Y:S03]  /*75b0*/  @P6 MOV R5, c[0x0][0x1e0] ;  /* 0x0000780000056a02 */ /* 0x000fe60000000f00 */
[----:B------:R1:W-:Y:S01]  /*75c0*/  @P6 LDGSTS.E.BYPASS.LTC128B.128 [R131+0x16100], [R6.64], !P2 ;  /* 0x1610000006836fae */ /* 0x0003e2000d101d46 */
[C---:B------:R-:W-:Y:S04]  /*75d0*/  @P6 LEA R4, P0, R5.reuse, R132, 0x5 ;  /* 0x0000008405046211 */ /* 0x040fe800078028ff */
[----:B------:R-:W-:Y:S01]  /*75e0*/  @P6 LEA.HI.X R8, R5, R8, R10, 0x5, P0 ;  /* 0x0000000805086211 */ /* 0x000fe200000f2c0a */
[----:B------:R-:W-:Y:S01]  /*75f0*/  FMUL.FTZ R5, R19, c[0x0][0x320] ;  /* 0x0000c80013057a20 */ /* 0x000fe20000410000 */
[----:B------:R2:W-:Y:S01]  /*7600*/  MUFU.TANH R10, R20 ;  /* 0x00000014000a7308 */ /* 0x0005e20000002400 */
[C---:B------:R-:W-:Y:S04]  /*7610*/  ISETP.GT.AND P0, PT, R2.reuse, RZ, PT ;  /* 0x000000ff0200720c */ /* 0x040fe80003f04270 */
[----:B------:R-:W-:Y:S02]  /*7620*/  FSEL R19, R191, -INF , P0 ;  /* 0xff800000bf137808 */ /* 0x000fe40000000000 */
[----:B------:R-:W-:Y:S03]  /*7630*/  ISETP.GT.AND P0, PT, R2, 0x1, PT ;  /* 0x000000010200780c */ /* 0x000fe60003f04270 */
[----:B------:R4:W3:Y:S01]  /*7640*/  MUFU.TANH R191, R5 ;  /* 0x0000000500bf7308 */ /* 0x0008e20000002400 */
[----:B------:R-:W-:Y:S02]  /*7650*/  FSEL R18, R176, -INF , P0 ;  /* 0xff800000b0127808 */ /* 0x000fe40000000000 */
[C---:B------:R-:W-:Y:S04]  /*7660*/  ISETP.GT.AND P0, PT, R0.reuse, RZ, PT ;  /* 0x000000ff0000720c */ /* 0x040fe80003f04270 */
[----:B------:R-:W-:Y:S02]  /*7670*/  FSEL R168, R173, -INF , P0 ;  /* 0xff800000ada87808 */ /* 0x000fe40000000000 */
[----:B------:R-:W-:Y:S01]  /*7680*/  ISETP.GT.AND P0, PT, R0, 0x1, PT ;  /* 0x000000010000780c */ /* 0x000fe20003f04270 */
[----:B-1----:R-:W-:Y:S01]  /*7690*/  FMUL.FTZ R7, R33, c[0x0][0x320] ;  /* 0x0000c80021077a20 */ /* 0x002fe20000410000 */
[----:B------:R-:W-:Y:S02]  /*76a0*/  FMNMX.FTZ R6, R168, R134, !PT ;  /* 0x00000086a8067209 */ /* 0x000fe40007810000 */
[----:B--2---:R-:W-:Y:S02]  /*76b0*/  FSEL R20, R172, -INF , P0 ;  /* 0xff800000ac147808 */ /* 0x004fe40000000000 */
[----:B------:R-:W-:Y:S01]  /*76c0*/  ISETP.GT.AND P0, PT, R2, 0x8, PT ;  /* 0x000000080200780c */ /* 0x000fe20003f04270 */
[----:B------:R-:W1:Y:S01]  /*76d0*/  MUFU.TANH R7, R7 ;  /* 0x0000000700077308 */ /* 0x000e620000002400 */
[----:B------:R-:W-:Y:S02]  /*76e0*/  FMNMX.FTZ R6, R20, R6, !PT ;  /* 0x0000000614067209 */ /* 0x000fe40007810000 */
[----:B------:R-:W-:Y:S02]  /*76f0*/  FSEL R14, R185, -INF , P0 ;  /* 0xff800000b90e7808 */ /* 0x000fe40000000000 */
[----:B------:R-:W-:Y:S02]  /*7700*/  ISETP.GT.AND P0, PT, R2, 0x9, PT ;  /* 0x000000090200780c */ /* 0x000fe40003f04270 */
[----:B----4-:R-:W-:Y:S02]  /*7710*/  FMNMX.FTZ R5, R19, R3, !PT ;  /* 0x0000000313057209 */ /* 0x010fe40007810000 */
[----:B------:R-:W-:Y:S02]  /*7720*/  FSEL R17, R184, -INF , P0 ;  /* 0xff800000b8117808 */ /* 0x000fe40000000000 */
[----:B------:R-:W-:Y:S02]  /*7730*/  ISETP.GT.AND P0, PT, R0, 0x8, PT ;  /* 0x000000080000780c */ /* 0x000fe40003f04270 */
[----:B------:R-:W-:Y:S02]  /*7740*/  FMNMX.FTZ R5, R18, R5, !PT ;  /* 0x0000000512057209 */ /* 0x000fe40007810000 */
[----:B------:R-:W-:Y:S02]  /*7750*/  FSEL R16, R135, -INF , P0 ;  /* 0xff80000087107808 */ /* 0x000fe40000000000 */
[----:B------:R-:W-:Y:S01]  /*7760*/  ISETP.GT.AND P0, PT, R0, 0x9, PT ;  /* 0x000000090000780c */ /* 0x000fe20003f04270 */
[----:B------:R-:W-:Y:S01]  /*7770*/  MUFU.TANH R135, R35 ;  /* 0x0000002300877308 */ /* 0x000fe20000002400 */
[----:B------:R-:W-:Y:S02]  /*7780*/  FMNMX.FTZ R5, R14, R5, !PT ;  /* 0x000000050e057209 */ /* 0x000fe40007810000 */
[----:B------:R-:W-:Y:S02]  /*7790*/  FSEL R15, R133, -INF , P0 ;  /* 0xff800000850f7808 */ /* 0x000fe40000000000 */
[----:B------:R-:W-:Y:S02]  /*77a0*/  ISETP.GT.AND P0, PT, R2, 0x10, PT ;  /* 0x000000100200780c */ /* 0x000fe40003f04270 */
[----:B------:R-:W-:Y:S02]  /*77b0*/  FMNMX.FTZ R5, R17, R5, !PT ;  /* 0x0000000511057209 */ /* 0x000fe40007810000 */
[----:B------:R-:W-:Y:S02]  /*77c0*/  FSEL R185, R12, -INF , P0 ;  /* 0xff8000000cb97808 */ /* 0x000fe40000000000 */
[----:B------:R-:W-:Y:S02]  /*77d0*/  ISETP.GT.AND P0, PT, R2, 0x11, PT ;  /* 0x000000110200780c */ /* 0x000fe40003f04270 */
[----:B------:R-:W-:Y:S02]  /*77e0*/  FMNMX.FTZ R5, R185, R5, !PT ;  /* 0x00000005b9057209 */ /* 0x000fe40007810000 */
[----:B---3--:R-:W-:Y:S02]  /*77f0*/  FSEL R184, R13, -INF , P0 ;  /* 0xff8000000db87808 */ /* 0x008fe40000000000 */
[----:B------:R-:W-:Y:S02]  /*7800*/  ISETP.GT.AND P0, PT, R0, 0x10, PT ;  /* 0x000000100000780c */ /* 0x000fe40003f04270 */
[----:B------:R-:W-:Y:S02]  /*7810*/  FMNMX.FTZ R5, R184, R5, !PT ;  /* 0x00000005b8057209 */ /* 0x000fe40007810000 */
[----:B------:R-:W-:Y:S02]  /*7820*/  FSEL R187, R187, -INF , P0 ;  /* 0xff800000bbbb7808 */ /* 0x000fe40000000000 */
        /* <DEDUP_REMOVED lines=15> */
[----:B------:R-:W-:Y:S04]  /*7920*/  ISETP.GT.AND P0, PT, R2, 0x20, PT ;  /* 0x000000200200780c */ /* 0x000fe80003f04270 */
[----:B------:R-:W-:Y:S01]  /*7930*/  FSEL R198, R10, -INF , P0 ;  /* 0xff8000000ac67808 */ /* 0x000fe20000000000 */
[----:B------:R-:W-:Y:S01]  /*7940*/  FMUL.FTZ R10, R31, c[0x0][0x320] ;  /* 0x0000c8001f0a7a20 */ /* 0x000fe20000410000 */
[----:B------:R-:W-:Y:S02]  /*7950*/  ISETP.GT.AND P0, PT, R2, 0x21, PT ;  /* 0x000000210200780c */ /* 0x000fe40003f04270 */
[----:B------:R-:W-:Y:S02]  /*7960*/  FMNMX.FTZ R5, R198, R5, !PT ;  /* 0x00000005c6057209 */ /* 0x000fe40007810000 */
[----:B------:R-:W-:Y:S01]  /*7970*/  FSEL R199, R21, -INF , P0 ;  /* 0xff80000015c77808 */ /* 0x000fe20000000000 */
[----:B------:R-:W2:Y:S01]  /*7980*/  MUFU.TANH R10, R10 ;  /* 0x0000000a000a7308 */ /* 0x000ea20000002400 */
[----:B------:R-:W-:Y:S02]  /*7990*/  ISETP.GT.AND P0, PT, R0, 0x20, PT ;  /* 0x000000200000780c */ /* 0x000fe40003f04270 */
[----:B------:R-:W-:Y:S02]  /*79a0*/  FMNMX.FTZ R5, R199, R5, !PT ;  /* 0x00000005c7057209 */ /* 0x000fe40007810000 */
[----:B------:R-:W-:Y:S02]  /*79b0*/  FSEL R132, R22, -INF , P0 ;  /* 0xff80000016847808 */ /* 0x000fe40000000000 */
[----:B------:R-:W-:Y:S04]  /*79c0*/  ISETP.GT.AND P0, PT, R0, 0x21, PT ;  /* 0x000000210000780c */ /* 0x000fe80003f04270 */
[----:B------:R-:W-:Y:S02]  /*79d0*/  FSEL R11, R23, -INF , P0 ;  /* 0xff800000170b7808 */ /* 0x000fe40000000000 */
[----:B------:R-:W-:Y:S02]  /*79e0*/  ISETP.GT.AND P0, PT, R2, 0x28, PT ;  /* 0x000000280200780c */ /* 0x000fe40003f04270 */
[----:B------:R-:W-:Y:S02]  /*79f0*/  MOV R23, R132 ;  /* 0x0000008400177202 */ /* 0x000fe40000000f00 */
[----:B------:R-:W-:Y:S01]  /*7a00*/  FSEL R192, R24, -INF , P0 ;  /* 0xff80000018c07808 */ /* 0x000fe20000000000 */
[----:B------:R-:W-:Y:S01]  /*7a10*/  IMAD.MOV.U32 R24, RZ, RZ, R11 ;  /* 0x000000ffff187224 */ /* 0x000fe200078e000b */
        /* <DEDUP_REMOVED lines=14> */
[----:B------:R3:W4:Y:S01]  /*7b00*/  MUFU.TANH R6, R34 ;  /* 0x0000002200067308 */ /* 0x0007220000002400 */
[----:B------:R-:W-:Y:S02]  /*7b10*/  FMNMX.FTZ R5, R176, R5, !PT ;  /* 0x00000005b0057209 */ /* 0x000fe40007810000 */
[----:B------:R-:W-:Y:S02]  /*7b20*/  FMNMX.FTZ R2, R190, R2, !PT ;  /* 0x00000002be027209 */ /* 0x000fe40007810000 */
[----:B-1----:R-:W-:Y:S02]  /*7b30*/  FSEL R177, R7, -INF , P0 ;  /* 0xff80000007b17808 */ /* 0x002fe40000000000 */
[----:B------:R-:W-:Y:S02]  /*7b40*/  FMNMX.FTZ R2, R191, R2, !PT ;  /* 0x00000002bf027209 */ /* 0x000fe40007810000 */
[----:B------:R-:W-:Y:S02]  /*7b50*/  FMNMX.FTZ R5, R177, R5, !PT ;  /* 0x00000005b1057209 */ /* 0x000fe40007810000 */
[----:B------:R-:W-:Y:S02]  /*7b60*/  ISETP.GT.AND P0, PT, R0, 0x28, PT ;  /* 0x000000280000780c */ /* 0x000fe40003f04270 */
[----:B------:R-:W-:Y:S01]  /*7b70*/  FMNMX.FTZ R2, R23, R2, !PT ;  /* 0x0000000217027209 */ /* 0x000fe20007810000 */
[----:B------:R-:W1:Y:S03]  /*7b80*/  SHFL.BFLY PT, R133, R5, 0x2, 0x1f ;  /* 0x0c401f0005857f89 */ /* 0x000e6600000e0000 */
        /* <DEDUP_REMOVED lines=10> */
[----:B--2---:R-:W-:Y:S02]  /*7c30*/  FSEL R172, R10, -INF , P0 ;  /* 0xff8000000aac7808 */ /* 0x004fe40000000000 */
[----:B------:R-:W-:Y:S02]  /*7c40*/  ISETP.GT.AND P0, PT, R0, 0x38, PT ;  /* 0x000000380000780c */ /* 0x000fe40003f04270 */
[----:B-1----:R-:W-:Y:S02]  /*7c50*/  FMNMX.FTZ R133, R5, R133, !PT ;  /* 0x0000008505857209 */ /* 0x002fe40007810000 */
[----:B----4-:R-:W-:Y:S02]  /*7c60*/  FSEL R173, R6, -INF , P0 ;  /* 0xff80000006ad7808 */ /* 0x010fe40000000000 */
[----:B------:R-:W-:Y:S01]  /*7c70*/  ISETP.GT.AND P0, PT, R0, 0x39, PT ;  /* 0x000000390000780c */ /* 0x000fe20003f04270 */
[----:B------:R-:W1:Y:S01]  /*7c80*/  SHFL.BFLY PT, R6, R133, 0x1, 0x1f ;  /* 0x0c201f0085067f89 */ /* 0x000e6200000e0000 */
[----:B------:R-:W-:Y:S02]  /*7c90*/  FMNMX.FTZ R0, R172, R2, !PT ;  /* 0x00000002ac007209 */ /* 0x000fe40007810000 */
[----:B------:R-:W-:Y:S02]  /*7ca0*/  FSEL R135, R135, -INF , P0 ;  /* 0xff80000087877808 */ /* 0x000fe40000000000 */
[----:B------:R-:W-:Y:S02]  /*7cb0*/  @P6 IADD3 R2, P0, R4, R128, RZ ;  /* 0x0000008004026210 */ /* 0x000fe40007f1e0ff */
[----:B------:R-:W-:Y:S01]  /*7cc0*/  FMNMX.FTZ R0, R173, R0, !PT ;  /* 0x00000000ad007209 */ /* 0x000fe20007810000 */
[----:B------:R-:W2:Y:S01]  /*7cd0*/  LDL.LU.64 R128, [R1+0x148] ;  /* 0x0001480001807983 */ /* 0x000ea20000300a00 */
[----:B------:R-:W-:Y:S02]  /*7ce0*/  @P6 IADD3.X R5, R8, R130, RZ, P0, !PT ;  /* 0x0000008208056210 */ /* 0x000fe400007fe4ff */
[C---:B------:R-:W-:Y:S02]  /*7cf0*/  @P6 LEA R10, P0, R2.reuse, c[0x0][0x1c8], 0x1 ;  /* 0x00007200020a6a11 */ /* 0x040fe400078008ff */
[----:B------:R-:W-:Y:S01]  /*7d00*/  FMNMX.FTZ R0, R135, R0, !PT ;  /* 0x0000000087007209 */ /* 0x000fe20007810000 */
[----:B------:R-:W3:Y:S01]  /*7d10*/  LDL.LU R130, [R1+0x144] ;  /* 0x0001440001827983 */ /* 0x000ee20000300800 */
[----:B------:R-:W-:Y:S02]  /*7d20*/  @P6 LEA.HI.X R11, R2, c[0x0][0x1cc], R5, 0x1, P0 ;  /* 0x00007300020b6a11 */ /* 0x000fe400000f0c05 */
[----:B------:R-:W-:Y:S01]  /*7d30*/  @P6 IADD3 R5, P0, R4, R181, RZ ;  /* 0x000000b504056210 */ /* 0x000fe20007f1e0ff */
[----:B------:R-:W4:Y:S03]  /*7d40*/  SHFL.BFLY PT, R2, R0, 0x2, 0x1f ;  /* 0x0c401f0000027f89 */ /* 0x000f2600000e0000 */
[----:B------:R-:W-:Y:S02]  /*7d50*/  @P6 IADD3.X R180, R8, R180, RZ, P0, !PT ;  /* 0x000000b408b46210 */ /* 0x000fe400007fe4ff */
[----:B------:R-:W-:Y:S02]  /*7d60*/  @P6 LEA R12, P0, R5, c[0x0][0x1c8], 0x1 ;  /* 0x00007200050c6a11 */ /* 0x000fe400078008ff */
[----:B-1----:R-:W-:Y:S01]  /*7d70*/  FMNMX.FTZ R133, R133, R6, !PT ;  /* 0x0000000685857209 */ /* 0x002fe20007810000 */
[----:B------:R1:W-:Y:S01]  /*7d80*/  @P6 LDGSTS.E.BYPASS.LTC128B.128 [R131+0x11100], [R10.64], !P5 ;  /* 0x111000000a836fae */ /* 0x0003e2000e901d46 */
[----:B------:R-:W-:Y:S02]  /*7d90*/  @P6 LEA.HI.X R13, R5, c[0x0][0x1cc], R180, 0x1, P0 ;  /* 0x00007300050d6a11 */ /* 0x000fe400000f0cb4 */
[----:B------:R-:W-:Y:S01]  /*7da0*/  @P6 IADD3 R5, P0, R4, R171, RZ ;  /* 0x000000ab04056210 */ /* 0x000fe20007f1e0ff */
[----:B------:R-:W-:Y:S03]  /*7db0*/  FMUL.FTZ R180, R133, c[0x0][0x2d0] ;  /* 0x0000b40085b47a20 */ /* 0x000fe60000410000 */
[----:B------:R-:W-:Y:S01]  /*7dc0*/  @P6 IADD3.X R170, R8, R170, RZ, P0, !PT ;  /* 0x000000aa08aa6210 */ /* 0x000fe200007fe4ff */
[----:B------:R1:W-:Y:S01]  /*7dd0*/  @P6 LDGSTS.E.BYPASS.LTC128B.128 [R131+0x13100], [R12.64], !P4 ;  /* 0x131000000c836fae */ /* 0x0003e2000e101d46 */
[----:B------:R-:W-:Y:S05]  /*7de0*/  @P6 IADD3 R4, P0, R4, R169, RZ ;  /* 0x000000a904046210 */ /* 0x000fea0007f1e0ff */
[----:B------:R-:W-:Y:S01]  /*7df0*/  @P6 IMAD.X R7, R8, 0x1, R9, P0 ;  /* 0x0000000108076824 */ /* 0x000fe200000e0609 */
[C---:B------:R-:W-:Y:S02]  /*7e00*/  @P6 LEA R8, P0, R5.reuse, c[0x0][0x1c8], 0x1 ;  /* 0x0000720005086a11 */ /* 0x040fe400078008ff */
[----:B----4-:R-:W-:Y:S02]  /*7e10*/  FMNMX.FTZ R0, R0, R2, !PT ;  /* 0x0000000200007209 */ /* 0x010fe40007810000 */
[----:B------:R-:W-:Y:S02]  /*7e20*/  @P6 LEA.HI.X R9, R5, c[0x0][0x1cc], R170, 0x1, P0 ;  /* 0x0000730005096a11 */ /* 0x000fe400000f0caa */
[C---:B------:R-:W-:Y:S01]  /*7e30*/  @P6 LEA R6, P0, R4.reuse, c[0x0][0x1c8], 0x1 ;  /* 0x0000720004066a11 */ /* 0x040fe200078008ff */
[----:B------:R-:W4:Y:S03]  /*7e40*/  SHFL.BFLY PT, R2, R0, 0x1, 0x1f ;  /* 0x0c201f0000027f89 */ /* 0x000f2600000e0000 */
[----:B------:R-:W-:Y:S02]  /*7e50*/  @P6 LEA.HI.X R7, R4, c[0x0][0x1cc], R7, 0x1, P0 ;  /* 0x0000730004076a11 */ /* 0x000fe400000f0c07 */
[----:B------:R-:W-:Y:S03]  /*7e60*/  FSETP.NEU.FTZ.AND P0, PT, R133, -INF , PT ;  /* 0xff8000008500780b */ /* 0x000fe60003f1d000 */
[----:B------:R1:W-:Y:S01]  /*7e70*/  @P6 LDGSTS.E.BYPASS.LTC128B.128 [R131+0x15100], [R8.64], !P3 ;  /* 0x1510000008836fae */ /* 0x0003e2000d901d46 */
[----:B------:R-:W-:Y:S05]  /*7e80*/  FSEL R180, R180, RZ, P0 ;  /* 0x000000ffb4b47208 */ /* 0x000fea0000000000 */
[--C-:B------:R-:W-:Y:S02]  /*7e90*/  FFMA.FTZ R17, R17, c[0x0][0x2d0], -R180.reuse ;  /* 0x0000b40011117a23 */ /* 0x100fe400000108b4 */
[----:B------:R1:W-:Y:S01]  /*7ea0*/  @P6 LDGSTS.E.BYPASS.LTC128B.128 [R131+0x17100], [R6.64], !P2 ;  /* 0x1710000006836fae */ /* 0x0003e2000d101d46 */
[--C-:B------:R-:W-:Y:S01]  /*7eb0*/  FFMA.FTZ R14, R14, c[0x0][0x2d0], -R180.reuse ;  /* 0x0000b4000e0e7a23 */ /* 0x100fe200000108b4 */
[----:B------:R-:W-:Y:S01]  /*7ec0*/  MUFU.EX2 R22, R17 ;  /* 0x0000001100167308 */ /* 0x000fe20000000800 */
[--C-:B------:R-:W-:Y:S02]  /*7ed0*/  FFMA.FTZ R19, R19, c[0x0][0x2d0], -R180.reuse ;  /* 0x0000b40013137a23 */ /* 0x100fe400000108b4 */
[----:B------:R-:W-:Y:S01]  /*7ee0*/  FFMA.FTZ R18, R18, c[0x0][0x2d0], -R180 ;  /* 0x0000b40012127a23 */ /* 0x000fe200000108b4 */
[----:B----4-:R-:W-:Y:S02]  /*7ef0*/  FMNMX.FTZ R132, R0, R2, !PT ;  /* 0x0000000200847209 */ /* 0x010fe40007810000 */
[----:B------:R-:W-:Y:S01]  /*7f00*/  LDSM.16.MT88.4 R28, [R251] ;  /* 0x00000000fb1c783b */ /* 0x000fe20000004200 */
[----:B------:R-:W-:Y:S02]  /*7f10*/  FSEL R0, R133, RZ, P0 ;  /* 0x000000ff85007208 */ /* 0x000fe40000000000 */
[C---:B------:R-:W-:Y:S01]  /*7f20*/  FSETP.NEU.FTZ.AND P0, PT, R132.reuse, -INF , PT ;  /* 0xff8000008400780b */ /* 0x040fe20003f1d000 */
[----:B------:R-:W-:Y:S01]  /*7f30*/  FMUL.FTZ R181, R132, c[0x0][0x2d0] ;  /* 0x0000b40084b57a20 */ /* 0x000fe20000410000 */
[----:B------:R-:W4:Y:S01]  /*7f40*/  MUFU.EX2 R32, R14 ;  /* 0x0000000e00207308 */ /* 0x000f220000000800 */
[----:B------:R-:W-:Y:S01]  /*7f50*/  FADD.FTZ R0, -R0, R3 ;  /* 0x0000000300007221 */ /* 0x000fe20000010100 */
[----:B------:R-:W-:Y:S01]  /*7f60*/  FSEL R2, R132, RZ, P0 ;  /* 0x000000ff84027208 */ /* 0x000fe20000000000 */
[----:B------:R-:W0:Y:S01]  /*7f70*/  LDGDEPBAR ;  /* 0x00000000000079af */ /* 0x000e220000000000 */
[----:B------:R-:W-:Y:S01]  /*7f80*/  FSEL R181, R181, RZ, P0 ;  /* 0x000000ffb5b57208 */ /* 0x000fe20000000000 */
[----:B------:R-:W-:Y:S04]  /*7f90*/  FMUL.FTZ R0, R0, c[0x0][0x2d0] ;  /* 0x0000b40000007a20 */ /* 0x000fe80000410000 */
[--C-:B------:R-:W-:Y:S01]  /*7fa0*/  FFMA.FTZ R15, R15, c[0x0][0x2d0], -R181.reuse ;  /* 0x0000b4000f0f7a23 */ /* 0x100fe200000108b5 */
[----:B------:R-:W4:Y:S01]  /*7fb0*/  MUFU.EX2 R3, R0 ;  /* 0x0000000000037308 */ /* 0x000f220000000800 */
[--C-:B------:R-:W-:Y:S01]  /*7fc0*/  FFMA.FTZ R16, R16, c[0x0][0x2d0], -R181.reuse ;  /* 0x0000b40010107a23 */ /* 0x100fe200000108b5 */
[----:B-1----:R-:W2:Y:S01]  /*7fd0*/  LDL.LU R131, [R1+0x140] ;  /* 0x0001400001837983 */ /* 0x002ea20000300800 */
[--C-:B------:R-:W-:Y:S02]  /*7fe0*/  FFMA.FTZ R20, R20, c[0x0][0x2d0], -R181.reuse ;  /* 0x0000b40014147a23 */ /* 0x100fe400000108b5 */
[--C-:B------:R-:W-:Y:S05]  /*7ff0*/  FFMA.FTZ R168, R168, c[0x0][0x2d0], -R181.reuse ;  /* 0x0000b400a8a87a23 */ /* 0x100fea00000108b5 */
[----:B------:R-:W1:Y:S01]  /*8000*/  MUFU.EX2 R25, R15 ;  /* 0x0000000f00197308 */ /* 0x000e620000000800 */
[----:B----4-:R-:W-:Y:S09]  /*8010*/  F2FP.BF16.PACK_AB R170, R22, R32 ;  /* 0x0000002016aa723e */ /* 0x010ff200000010ff */
[----:B------:R-:W4:Y:S01]  /*8020*/  MUFU.EX2 R21, R16 ;  /* 0x0000001000157308 */ /* 0x000f220000000800 */
[C---:B------:R-:W-:Y:S02]  /*8030*/  FMUL.FTZ R4, R3.reuse, R136 ;  /* 0x0000008803047220 */ /* 0x040fe40000410000 */
[----:B------:R-:W2:Y:S01]  /*8040*/  LDL R136, [R1+0x48] ;  /* 0x0000480001887983 */ /* 0x000ea20000100800 */
[----:B------:R-:W-:Y:S01]  /*8050*/  FADD.FTZ R0, -R2, R134 ;  /* 0x0000008602007221 */ /* 0x000fe20000010100 */
[----:B------:R-:W-:Y:S01]  /*8060*/  MOV R134, R24 ;  /* 0x0000001800867202 */ /* 0x000fe20000000f00 */
[C---:B------:R-:W-:Y:S04]  /*8070*/  FMUL.FTZ R17, R3.reuse, R149 ;  /* 0x0000009503117220 */ /* 0x040fe80000410000 */
[----:B------:R-:W-:Y:S01]  /*8080*/  MUFU.EX2 R33, R20 ;  /* 0x0000001400217308 */ /* 0x000fe20000000800 */
[----:B------:R-:W-:Y:S02]  /*8090*/  FMUL.FTZ R0, R0, c[0x0][0x2d0] ;  /* 0x0000b40000007a20 */ /* 0x000fe40000410000 */
[C---:B------:R-:W-:Y:S01]  /*80a0*/  FMUL.FTZ R8, R3.reuse, R140 ;  /* 0x0000008c03087220 */ /* 0x040fe20000410000 */
[----:B-1----:R-:W-:Y:S01]  /*80b0*/  MOV R2, R25 ;  /* 0x0000001900027202 */ /* 0x002fe20000000f00 */
[C---:B------:R-:W-:Y:S01]  /*80c0*/  FMUL.FTZ R25, R3.reuse, R157 ;  /* 0x0000009d03197220 */ /* 0x040fe20000410000 */
[----:B------:R-:W1:Y:S01]  /*80d0*/  LDSM.16.MT88.4 R12, [R248] ;  /* 0x00000000f80c783b */ /* 0x000e620000004200 */
[----:B------:R-:W-:Y:S01]  /*80e0*/  MOV R140, R23 ;  /* 0x00000017008c7202 */ /* 0x000fe20000000f00 */
[C---:B------:R-:W-:Y:S02]  /*80f0*/  FMUL.FTZ R9, R3.reuse, R141 ;  /* 0x0000008d03097220 */ /* 0x040fe40000410000 */
[----:B------:R-:W1:Y:S01]  /*8100*/  MUFU.EX2 R0, R0 ;  /* 0x0000000000007308 */ /* 0x000e620000000800 */
[----:B------:R-:W-:Y:S02]  /*8110*/  IMAD.MOV.U32 R141, RZ, RZ, R22 ;  /* 0x000000ffff8d7224 */ /* 0x000fe400078e0016 */
[C---:B------:R-:W-:Y:S01]  /*8120*/  FMUL.FTZ R5, R3.reuse, R137 ;  /* 0x0000008903057220 */ /* 0x040fe20000410000 */
[----:B----4-:R-:W-:Y:S01]  /*8130*/  F2FP.BF16.PACK_AB R171, R2, R21 ;  /* 0x0000001502ab723e */ /* 0x010fe200000010ff */
[C---:B------:R-:W-:Y:S01]  /*8140*/  FMUL.FTZ R16, R3.reuse, R148 ;  /* 0x0000009403107220 */ /* 0x040fe20000410000 */
[----:B------:R-:W-:Y:S01]  /*8150*/  MOV R148, R32 ;  /* 0x0000002000947202 */ /* 0x000fe20000000f00 */
[C---:B------:R-:W-:Y:S02]  /*8160*/  FMUL.FTZ R24, R3.reuse, R156 ;  /* 0x0000009c03187220 */ /* 0x040fe40000410000 */
[C---:B------:R-:W-:Y:S01]  /*8170*/  FMUL.FTZ R32, R3.reuse, R164 ;  /* 0x000000a403207220 */ /* 0x040fe20000410000 */
[----:B------:R4:W1:Y:S01]  /*8180*/  MUFU.EX2 R35, R18 ;  /* 0x0000001200237308 */ /* 0x0008620000000800 */
[C---:B------:R-:W-:Y:S02]  /*8190*/  FMUL.FTZ R36, R3.reuse, R36 ;  /* 0x0000002403247220 */ /* 0x040fe40000410000 */
[C---:B------:R-:W-:Y:S02]  /*81a0*/  FMUL.FTZ R37, R3.reuse, R37 ;  /* 0x0000002503257220 */ /* 0x040fe40000410000 */
[C---:B------:R-:W-:Y:S02]  /*81b0*/  FMUL.FTZ R40, R3.reuse, R40 ;  /* 0x0000002803287220 */ /* 0x040fe40000410000 */
[C---:B------:R-:W-:Y:S02]  /*81c0*/  FMUL.FTZ R41, R3.reuse, R41 ;  /* 0x0000002903297220 */ /* 0x040fe40000410000 */
[C---:B------:R-:W-:Y:S01]  /*81d0*/  FMUL.FTZ R44, R3.reuse, R44 ;  /* 0x0000002c032c7220 */ /* 0x040fe20000410000 */
[----:B------:R4:W4:Y:S01]  /*81e0*/  MUFU.EX2 R183, R19 ;  /* 0x0000001300b77308 */ /* 0x0009220000000800 */
[C---:B------:R-:W-:Y:S02]  /*81f0*/  FMUL.FTZ R45, R3.reuse, R45 ;  /* 0x0000002d032d7220 */ /* 0x040fe40000410000 */
[----:B------:R-:W-:Y:S02]  /*8200*/  FMUL.FTZ R48, R3, R48 ;  /* 0x0000003003307220 */ /* 0x000fe40000410000 */
[C---:B-1----:R-:W-:Y:S02]  /*8210*/  FMUL.FTZ R26, R0.reuse, R158 ;  /* 0x0000009e001a7220 */ /* 0x042fe40000410000 */
[----:B------:R-:W2:Y:S01]  /*8220*/  LDL.LU R158, [R1+0x80] ;  /* 0x00008000019e7983 */ /* 0x000ea20000300800 */
[C---:B------:R-:W-:Y:S01]  /*8230*/  FMUL.FTZ R10, R0.reuse, R142 ;  /* 0x0000008e000a7220 */ /* 0x040fe20000410000 */
[----:B------:R-:W-:Y:S01]  /*8240*/  MOV R142, R21 ;  /* 0x00000015008e7202 */ /* 0x000fe20000000f00 */
[----:B------:R1:W1:Y:S01]  /*8250*/  MUFU.EX2 R182, R168 ;  /* 0x000000a800b67308 */ /* 0x0002620000000800 */
[----:B------:R-:W2:Y:S01]  /*8260*/  LDL.LU R157, [R1+0x84] ;  /* 0x00008400019d7983 */ /* 0x000ea20000300800 */
[C---:B------:R-:W-:Y:S02]  /*8270*/  FMUL.FTZ R6, R0.reuse, R138 ;  /* 0x0000008a00067220 */ /* 0x040fe40000410000 */
[C---:B------:R-:W-:Y:S01]  /*8280*/  FMUL.FTZ R7, R0.reuse, R139 ;  /* 0x0000008b00077220 */ /* 0x040fe20000410000 */
[----:B------:R-:W2:Y:S01]  /*8290*/  LDL R149, [R1+0x4] ;  /* 0x0000040001957983 */ /* 0x000ea20000100800 */
[C---:B------:R-:W-:Y:S02]  /*82a0*/  FMUL.FTZ R11, R0.reuse, R143 ;  /* 0x0000008f000b7220 */ /* 0x040fe40000410000 */
[C---:B----4-:R-:W-:Y:S01]  /*82b0*/  FMUL.FTZ R18, R0.reuse, R150 ;  /* 0x0000009600127220 */ /* 0x050fe20000410000 */
[----:B------:R-:W4:Y:S01]  /*82c0*/  LDSM.16.MT88.4 R20, [R252] ;  /* 0x00000000fc14783b */ /* 0x000f220000004200 */
[C---:B------:R-:W-:Y:S01]  /*82d0*/  FMUL.FTZ R27, R0.reuse, R159 ;  /* 0x0000009f001b7220 */ /* 0x040fe20000410000 */
[----:B------:R-:W-:Y:S01]  /*82e0*/  MOV R150, R33 ;  /* 0x0000002100967202 */ /* 0x000fe20000000f00 */
[C---:B------:R-:W-:Y:S02]  /*82f0*/  FMUL.FTZ R38, R0.reuse, R38 ;  /* 0x0000002600267220 */ /* 0x040fe40000410000 */
[C---:B------:R-:W-:Y:S01]  /*8300*/  FMUL.FTZ R19, R0.reuse, R151 ;  /* 0x0000009700137220 */ /* 0x040fe20000410000 */
[----:B------:R-:W-:Y:S01]  /*8310*/  MOV R151, R35 ;  /* 0x0000002300977202 */ /* 0x000fe20000000f00 */
[C---:B------:R-:W-:Y:S02]  /*8320*/  FMUL.FTZ R39, R0.reuse, R39 ;  /* 0x0000002700277220 */ /* 0x040fe40000410000 */
[C---:B------:R-:W-:Y:S02]  /*8330*/  FMUL.FTZ R42, R0.reuse, R42 ;  /* 0x0000002a002a7220 */ /* 0x040fe40000410000 */
[C---:B------:R-:W-:Y:S02]  /*8340*/  FMUL.FTZ R43, R0.reuse, R43 ;  /* 0x0000002b002b7220 */ /* 0x040fe40000410000 */
[C---:B------:R-:W-:Y:S01]  /*8350*/  FMUL.FTZ R46, R0.reuse, R46 ;  /* 0x0000002e002e7220 */ /* 0x040fe20000410000 */
[----:B-1----:R-:W-:Y:S01]  /*8360*/  F2FP.BF16.PACK_AB R168, R35, R183 ;  /* 0x000000b723a8723e */ /* 0x002fe200000010ff */
[C---:B------:R-:W-:Y:S01]  /*8370*/  FMUL.FTZ R35, R0.reuse, R167 ;  /* 0x000000a700237220 */ /* 0x040fe20000410000 */
[----:B------:R-:W-:Y:S01]  /*8380*/  F2FP.BF16.PACK_AB R169, R33, R182 ;  /* 0x000000b621a9723e */ /* 0x000fe200000010ff */
[----:B------:R-:W-:Y:S02]  /*8390*/  IMAD.MOV.U32 R156, RZ, RZ, R140 ;  /* 0x000000ffff9c7224 */ /* 0x000fe400078e008c */
[C---:B------:R-:W-:Y:S02]  /*83a0*/  FMUL.FTZ R33, R3.reuse, R165 ;  /* 0x000000a503217220 */ /* 0x040fe40000410000 */
[C---:B------:R-:W-:Y:S02]  /*83b0*/  FMUL.FTZ R47, R0.reuse, R47 ;  /* 0x0000002f002f7220 */ /* 0x040fe40000410000 */
[C---:B------:R-:W-:Y:S05]  /*83c0*/  HMMA.16816.F32.BF16 R4, R168.reuse, R12, R4 ;  /* 0x0000000ca804723c */ /* 0x040fea0000041804 */
[C---:B------:R-:W-:Y:S02]  /*83d0*/  FMUL.FTZ R49, R3.reuse, R49 ;  /* 0x0000003103317220 */ /* 0x040fe40000410000 */
[C---:B------:R-:W-:Y:S01]  /*83e0*/  FMUL.FTZ R12, R3.reuse, R144 ;  /* 0x00000090030c7220 */ /* 0x040fe20000410000 */
[C---:B------:R-:W-:Y:S04]  /*83f0*/  HMMA.16816.F32.BF16 R8, R168.reuse, R14, R8 ;  /* 0x0000000ea808723c */ /* 0x040fe80000041808 */
[C---:B------:R-:W-:Y:S02]  /*8400*/  FMUL.FTZ R13, R3.reuse, R145 ;  /* 0x00000091030d7220 */ /* 0x040fe40000410000 */
[C---:B------:R-:W-:Y:S02]  /*8410*/  FMUL.FTZ R50, R0.reuse, R50 ;  /* 0x0000003200327220 */ /* 0x040fe40000410000 */
[C---:B------:R-:W-:Y:S04]  /*8420*/  FMUL.FTZ R14, R0.reuse, R146 ;  /* 0x00000092000e7220 */ /* 0x040fe80000410000 */
[C---:B------:R-:W-:Y:S02]  /*8430*/  FMUL.FTZ R15, R0.reuse, R147 ;  /* 0x00000093000f7220 */ /* 0x040fe40000410000 */
[----:B------:R-:W-:Y:S01]  /*8440*/  LDSM.16.MT88.4 R144, [R252+0x800] ;  /* 0x00080000fc90783b */ /* 0x000fe20000004200 */
[C---:B------:R-:W-:Y:S02]  /*8450*/  FMUL.FTZ R51, R0.reuse, R51 ;  /* 0x0000003300337220 */ /* 0x040fe40000410000 */
[C---:B------:R-:W-:Y:S02]  /*8460*/  FMUL.FTZ R52, R3.reuse, R52 ;  /* 0x0000003403347220 */ /* 0x040fe40000410000 */
[C---:B----4-:R-:W-:Y:S03]  /*8470*/  HMMA.16816.F32.BF16 R12, R168.reuse, R20, R12 ;  /* 0x00000014a80c723c */ /* 0x050fe6000004180c */
[C---:B------:R-:W-:Y:S02]  /*8480*/  FMUL.FTZ R53, R3.reuse, R53 ;  /* 0x0000003503357220 */ /* 0x040fe40000410000 */
[C---:B------:R-:W-:Y:S02]  /*8490*/  FMUL.FTZ R54, R0.reuse, R54 ;  /* 0x0000003600367220 */ /* 0x040fe40000410000 */
[C---:B------:R-:W-:Y:S01]  /*84a0*/  FMUL.FTZ R20, R3.reuse, R152 ;  /* 0x0000009803147220 */ /* 0x040fe20000410000 */
[C---:B------:R-:W-:Y:S04]  /*84b0*/  HMMA.16816.F32.BF16 R16, R168.reuse, R22, R16 ;  /* 0x00000016a810723c */ /* 0x040fe80000041810 */
[C---:B------:R-:W-:Y:S01]  /*84c0*/  FMUL.FTZ R21, R3.reuse, R153 ;  /* 0x0000009903157220 */ /* 0x040fe20000410000 */
[----:B------:R-:W-:Y:S01]  /*84d0*/  MOV R153, R142 ;  /* 0x0000008e00997202 */ /* 0x000fe20000000f00 */
[C---:B------:R-:W-:Y:S01]  /*84e0*/  FMUL.FTZ R55, R0.reuse, R55 ;  /* 0x0000003700377220 */ /* 0x040fe20000410000 */
[----:B------:R-:W-:Y:S01]  /*84f0*/  MOV R152, R141 ;  /* 0x0000008d00987202 */ /* 0x000fe20000000f00 */
[C---:B------:R-:W-:Y:S01]  /*8500*/  FMUL.FTZ R22, R0.reuse, R154 ;  /* 0x0000009a00167220 */ /* 0x040fe20000410000 */
[----:B------:R-:W-:Y:S01]  /*8510*/  MOV R154, R134 ;  /* 0x00000086009a7202 */ /* 0x000fe20000000f00 */
[----:B------:R-:W-:Y:S02]  /*8520*/  LDSM.16.MT88.4 R140, [R248+0x800] ;  /* 0x00080000f88c783b */ /* 0x000fe40000004200 */
[C---:B------:R-:W-:Y:S01]  /*8530*/  FMUL.FTZ R23, R0.reuse, R155 ;  /* 0x0000009b00177220 */ /* 0x040fe20000410000 */
[----:B------:R-:W-:Y:S01]  /*8540*/  MOV R155, R2 ;  /* 0x00000002009b7202 */ /* 0x000fe20000000f00 */
[----:B------:R-:W-:Y:S02]  /*8550*/  IMAD.MOV.U32 R134, RZ, RZ, R34 ;  /* 0x000000ffff867224 */ /* 0x000fe400078e0022 */
[C---:B------:R-:W-:Y:S02]  /*8560*/  FMUL.FTZ R34, R0.reuse, R166 ;  /* 0x000000a600227220 */ /* 0x040fe40000410000 */
[C---:B------:R-:W-:Y:S01]  /*8570*/  FMUL.FTZ R56, R3.reuse, R56 ;  /* 0x0000003803387220 */ /* 0x040fe20000410000 */
[C---:B------:R-:W-:Y:S03]  /*8580*/  HMMA.16816.F32.BF16 R20, R168.reuse, R28, R20 ;  /* 0x0000001ca814723c */ /* 0x040fe60000041814 */
[C---:B------:R-:W-:Y:S02]  /*8590*/  FMUL.FTZ R57, R3.reuse, R57 ;  /* 0x0000003903397220 */ /* 0x040fe40000410000 */
[C---:B------:R-:W-:Y:S02]  /*85a0*/  FMUL.FTZ R58, R0.reuse, R58 ;  /* 0x0000003a003a7220 */ /* 0x040fe40000410000 */
[C---:B------:R-:W-:Y:S01]  /*85b0*/  FMUL.FTZ R28, R3.reuse, R160 ;  /* 0x000000a0031c7220 */ /* 0x040fe20000410000 */
[C---:B------:R-:W-:Y:S04]  /*85c0*/  HMMA.16816.F32.BF16 R24, R168.reuse, R30, R24 ;  /* 0x0000001ea818723c */ /* 0x040fe80000041818 */
[C---:B------:R-:W-:Y:S02]  /*85d0*/  FMUL.FTZ R29, R3.reuse, R161 ;  /* 0x000000a1031d7220 */ /* 0x040fe40000410000 */
[C---:B------:R-:W-:Y:S02]  /*85e0*/  FMUL.FTZ R59, R0.reuse, R59 ;  /* 0x0000003b003b7220 */ /* 0x040fe40000410000 */
[C---:B------:R-:W-:Y:S04]  /*85f0*/  FMUL.FTZ R30, R0.reuse, R162 ;  /* 0x000000a2001e7220 */ /* 0x040fe80000410000 */
        /* <DEDUP_REMOVED lines=39> */
[C---:B------:R-:W-:Y:S02]  /*8870*/  FMUL.FTZ R98, R0.reuse, R98 ;  /* 0x0000006200627220 */ /* 0x040fe40000410000 */
[C---:B------:R-:W-:Y:S02]  /*8880*/  FMUL.FTZ R99, R0.reuse, R99 ;  /* 0x0000006300637220 */ /* 0x040fe40000410000 */
[--C-:B------:R-:W-:Y:S02]  /*8890*/  FFMA.FTZ R2, R185, c[0x0][0x2d0], -R180.reuse ;  /* 0x0000b400b9027a23 */ /* 0x100fe400000108b4 */
[C---:B------:R-:W-:Y:S02]  /*88a0*/  FMUL.FTZ R100, R3.reuse, R100 ;  /* 0x0000006403647220 */ /* 0x040fe40000410000 */
        /* <DEDUP_REMOVED lines=13> */
[----:B-1----:R-:W-:Y:S02]  /*8980*/  FFMA.FTZ R2, R184, c[0x0][0x2d0], -R180 ;  /* 0x0000b400b8027a23 */ /* 0x002fe400000108b4 */
[C---:B------:R-:W-:Y:S02]  /*8990*/  FMUL.FTZ R113, R3.reuse, R113 ;  /* 0x0000007103717220 */ /* 0x040fe40000410000 */
[----:B------:R1:W4:Y:S01]  /*89a0*/  MUFU.EX2 R161, R2 ;  /* 0x0000000200a17308 */ /* 0x0003220000000800 */
        /* <DEDUP_REMOVED lines=10> */
[C---:B------:R-:W-:Y:S02]  /*8a50*/  FMUL.FTZ R126, R0.reuse, R126 ;  /* 0x0000007e007e7220 */ /* 0x040fe40000410000 */
[C---:B------:R-:W-:Y:S02]  /*8a60*/  FMUL.FTZ R127, R0.reuse, R127 ;  /* 0x0000007f007f7220 */ /* 0x040fe40000410000 */
[--C-:B-1----:R-:W-:Y:S02]  /*8a70*/  FFMA.FTZ R2, R187, c[0x0][0x2d0], -R181.reuse ;  /* 0x0000b400bb027a23 */ /* 0x102fe400000108b5 */
[C---:B------:R-:W-:Y:S02]  /*8a80*/  FMUL.FTZ R124, R3.reuse, R124 ;  /* 0x0000007c037c7220 */ /* 0x040fe40000410000 */
[----:B------:R1:W-:Y:S01]  /*8a90*/  MUFU.EX2 R160, R2 ;  /* 0x0000000200a07308 */ /* 0x0003e20000000800 */
[C---:B------:R-:W-:Y:S02]  /*8aa0*/  FMUL.FTZ R125, R3.reuse, R125 ;  /* 0x0000007d037d7220 */ /* 0x040fe40000410000 */
[C---:B---3--:R-:W-:Y:S01]  /*8ab0*/  FMUL.FTZ R130, R0.reuse, R130 ;  /* 0x0000008200827220 */ /* 0x048fe20000410000 */
[----:B--2---:R-:W2:Y:S01]  /*8ac0*/  LDSM.16.MT88.4 R136, [R136] ;  /* 0x000000008888783b */ /* 0x004ea20000004200 */
[----:B------:R-:W-:Y:S02]  /*8ad0*/  FMUL.FTZ R131, R0, R131 ;  /* 0x0000008300837220 */ /* 0x000fe40000410000 */
[C---:B------:R-:W-:Y:S02]  /*8ae0*/  FMUL.FTZ R128, R3.reuse, R128 ;  /* 0x0000008003807220 */ /* 0x040fe40000410000 */
[C---:B------:R-:W-:Y:S02]  /*8af0*/  FMUL.FTZ R129, R3.reuse, R129 ;  /* 0x0000008103817220 */ /* 0x040fe40000410000 */
[----:B-1----:R-:W-:Y:S04]  /*8b00*/  FFMA.FTZ R2, R186, c[0x0][0x2d0], -R181 ;  /* 0x0000b400ba027a23 */ /* 0x002fe800000108b5 */
[----:B------:R1:W3:Y:S01]  /*8b10*/  MUFU.EX2 R162, R2 ;  /* 0x0000000200a27308 */ /* 0x0002e20000000800 */
[C---:B--2---:R-:W-:Y:S03]  /*8b20*/  HMMA.16816.F32.BF16 R28, R168.reuse, R136, R28 ;  /* 0x00000088a81c723c */ /* 0x044fe6000004181c */
[----:B------:R-:W-:Y:S02]  /*8b30*/  FFMA.FTZ R183, R3, R158, R183 ;  /* 0x0000009e03b77223 */ /* 0x000fe400000100b7 */
[----:B------:R-:W-:Y:S01]  /*8b40*/  FFMA.FTZ R182, R0, R157, R182 ;  /* 0x0000009d00b67223 */ /* 0x000fe200000100b6 */
[----:B------:R-:W-:Y:S01]  /*8b50*/  MOV R157, R155 ;  /* 0x0000009b009d7202 */ /* 0x000fe20000000f00 */
[--C-:B------:R-:W-:Y:S01]  /*8b60*/  FFMA.FTZ R0, R198, c[0x0][0x2d0], -R180.reuse ;  /* 0x0000b400c6007a23 */ /* 0x100fe200000108b4 */
[C---:B------:R-:W-:Y:S01]  /*8b70*/  HMMA.16816.F32.BF16 R32, R168.reuse, R138, R32 ;  /* 0x0000008aa820723c */ /* 0x040fe20000041820 */
[----:B------:R-:W2:Y:S03]  /*8b80*/  LDSM.16.MT88.4 R136, [R248+0x2000] ;  /* 0x00200000f888783b */ /* 0x000ea60000004200 */
[--C-:B-1----:R-:W-:Y:S04]  /*8b90*/  FFMA.FTZ R2, R188, c[0x0][0x2d0], -R180.reuse ;  /* 0x0000b400bc027a23 */ /* 0x102fe800000108b4 */
[----:B------:R1:W-:Y:S01]  /*8ba0*/  MUFU.EX2 R185, R2 ;  /* 0x0000000200b97308 */ /* 0x0003e20000000800 */
[----:B------:R1:W5:Y:S03]  /*8bb0*/  LDL.LU R198, [R1+0x13c] ;  /* 0x00013c0001c67983 */ /* 0x0003660000300800 */
[--C-:B-1----:R-:W-:Y:S06]  /*8bc0*/  FFMA.FTZ R2, R189, c[0x0][0x2d0], -R180.reuse ;  /* 0x0000b400bd027a23 */ /* 0x102fec00000108b4 */
[----:B------:R1:W1:Y:S01]  /*8bd0*/  MUFU.EX2 R184, R2 ;  /* 0x0000000200b87308 */ /* 0x0002620000000800 */
[C---:B--2---:R-:W-:Y:S08]  /*8be0*/  HMMA.16816.F32.BF16 R36, R168.reuse, R136, R36 ;  /* 0x00000088a824723c */ /* 0x044ff00000041824 */
[C---:B------:R-:W-:Y:S01]  /*8bf0*/  HMMA.16816.F32.BF16 R40, R168.reuse, R138, R40 ;  /* 0x0000008aa828723c */ /* 0x040fe20000041828 */
[----:B------:R-:W2:Y:S03]  /*8c00*/  LDSM.16.MT88.4 R136, [R252+0x2000] ;  /* 0x00200000fc88783b */ /* 0x000ea60000004200 */
[--C-:B-1----:R-:W-:Y:S02]  /*8c10*/  FFMA.FTZ R2, R190, c[0x0][0x2d0], -R181.reuse ;  /* 0x0000b400be027a23 */ /* 0x102fe400000108b5 */
[--C-:B------:R-:W-:Y:S06]  /*8c20*/  FFMA.FTZ R190, R176, c[0x0][0x2d0], -R180.reuse ;  /* 0x0000b400b0be7a23 */ /* 0x100fec00000108b4 */
[----:B------:R-:W-:Y:S01]  /*8c30*/  MUFU.EX2 R190, R190 ;  /* 0x000000be00be7308 */ /* 0x000fe20000000800 */
        /* <DEDUP_REMOVED lines=31> */
[----:B----4-:R-:W-:Y:S01]  /*8e30*/  F2FP.BF16.PACK_AB R136, R161, R159 ;  /* 0x0000009fa188723e */ /* 0x010fe200000010ff */
[----:B------:R-:W-:Y:S01]  /*8e40*/  HMMA.16816.F32.BF16 R128, R168, R138, R128 ;  /* 0x0000008aa880723c */ /* 0x000fe20000041880 */
[----:B------:R1:W-:Y:S03]  /*8e50*/  MUFU.EX2 R168, R2 ;  /* 0x0000000200a87308 */ /* 0x0003e60000000800 */
[----:B---3--:R-:W-:Y:S03]  /*8e60*/  F2FP.BF16.PACK_AB R137, R162, R160 ;  /* 0x000000a0a289723e */ /* 0x008fe600000010ff */
[----:B------:R-:W-:Y:S04]  /*8e70*/  F2FP.BF16.PACK_AB R138, R184, R185 ;  /* 0x000000b9b88a723e */ /* 0x000fe800000010ff */
[----:B------:R2:W-:Y:S01]  /*8e80*/  MUFU.EX2 R171, R0 ;  /* 0x0000000000ab7308 */ /* 0x0005e20000000800 */
[----:B-1----:R-:W-:Y:S09]  /*8e90*/  FFMA.FTZ R2, R191, c[0x0][0x2d0], -R181 ;  /* 0x0000b400bf027a23 */ /* 0x002ff200000108b5 */
[----:B------:R-:W1:Y:S01]  /*8ea0*/  MUFU.EX2 R187, R2 ;  /* 0x0000000200bb7308 */ /* 0x000e620000000800 */
[----:B--2---:R-:W-:Y:S02]  /*8eb0*/  FFMA.FTZ R0, R199, c[0x0][0x2d0], -R180 ;  /* 0x0000b400c7007a23 */ /* 0x004fe400000108b4 */
[----:B------:R2:W5:Y:S07]  /*8ec0*/  LDL.LU R199, [R1+0x138] ;  /* 0x0001380001c77983 */ /* 0x00056e0000300800 */
[----:B------:R-:W3:Y:S01]  /*8ed0*/  MUFU.EX2 R3, R0 ;  /* 0x0000000000037308 */ /* 0x000ee20000000800 */
[----:B-1----:R-:W-:Y:S01]  /*8ee0*/  F2FP.BF16.PACK_AB R139, R187, R168 ;  /* 0x000000a8bb8b723e */ /* 0x002fe200000010ff */
[----:B------:R-:W-:Y:S04]  /*8ef0*/  FADD.FTZ R2, R151, R183 ;  /* 0x000000b797027221 */ /* 0x000fe80000010000 */
[----:B------:R-:W-:Y:S02]  /*8f00*/  FADD.FTZ R2, R148, R2 ;  /* 0x0000000294027221 */ /* 0x000fe40000010000 */
[C---:B------:R-:W-:Y:S05]  /*8f10*/  HMMA.16816.F32.BF16 R4, R136.reuse, R140, R4 ;  /* 0x0000008c8804723c */ /* 0x040fea0000041804 */
[----:B---3--:R-:W-:Y:S02]  /*8f20*/  IMAD.MOV.U32 R183, RZ, RZ, R3 ;  /* 0x000000ffffb77224 */ /* 0x008fe400078e0003 */
[----:B------:R-:W-:Y:S01]  /*8f30*/  FADD.FTZ R3, R150, R182 ;  /* 0x000000b696037221 */ /* 0x000fe20000010000 */
[C---:B------:R-:W-:Y:S01]  /*8f40*/  HMMA.16816.F32.BF16 R8, R136.reuse, R142, R8 ;  /* 0x0000008e8808723c */ /* 0x040fe20000041808 */
[----:B------:R-:W1:Y:S03]  /*8f50*/  LDSM.16.MT88.4 R140, [R251+0x800] ;  /* 0x00080000fb8c783b */ /* 0x000e660000004200 */
[----:B------:R-:W-:Y:S01]  /*8f60*/  MOV R182, R149 ;  /* 0x0000009500b67202 */ /* 0x000fe20000000f00 */
[----:B------:R-:W-:Y:S02]  /*8f70*/  FADD.FTZ R3, R153, R3 ;  /* 0x0000000399037221 */ /* 0x000fe40000010000 */
[----:B------:R-:W-:Y:S01]  /*8f80*/  FADD.FTZ R158, R152, R2 ;  /* 0x00000002989e7221 */ /* 0x000fe20000010000 */
[C---:B------:R-:W-:Y:S04]  /*8f90*/  HMMA.16816.F32.BF16 R12, R136.reuse, R144, R12 ;  /* 0x00000090880c723c */ /* 0x040fe8000004180c */
[----:B------:R-:W-:Y:S02]  /*8fa0*/  FFMA.FTZ R2, R173, c[0x0][0x2d0], -R181 ;  /* 0x0000b400ad027a23 */ /* 0x000fe400000108b5 */
[----:B------:R-:W-:Y:S02]  /*8fb0*/  FADD.FTZ R157, R157, R3 ;  /* 0x000000039d9d7221 */ /* 0x000fe40000010000 */
[C---:B------:R-:W-:Y:S01]  /*8fc0*/  HMMA.16816.F32.BF16 R16, R136.reuse, R146, R16 ;  /* 0x000000928810723c */ /* 0x040fe20000041810 */
[----:B------:R-:W3:Y:S03]  /*8fd0*/  LDSM.16.MT88.4 R144, [R149+0x800] ;  /* 0x000800009590783b */ /* 0x000ee60000004200 */
[----:B------:R-:W-:Y:S02]  /*8fe0*/  FADD.FTZ R3, R159, R158 ;  /* 0x0000009e9f037221 */ /* 0x000fe40000010000 */
[----:B------:R-:W-:Y:S02]  /*8ff0*/  FFMA.FTZ R0, R156, c[0x0][0x2d0], -R181 ;  /* 0x0000b4009c007a23 */ /* 0x000fe400000108b5 */
[--C-:B------:R-:W-:Y:S02]  /*9000*/  FFMA.FTZ R156, R195, c[0x0][0x2d0], -R180.reuse ;  /* 0x0000b400c39c7a23 */ /* 0x100fe400000108b4 */
[----:B------:R4:W-:Y:S02]  /*9010*/  MUFU.EX2 R170, R0 ;  /* 0x0000000000aa7308 */ /* 0x0009e40000000800 */
[----:B------:R-:W-:Y:S04]  /*9020*/  FADD.FTZ R3, R161, R3 ;  /* 0x00000003a1037221 */ /* 0x000fe80000010000 */
[----:B------:R-:W-:Y:S04]  /*9030*/  FADD.FTZ R3, R185, R3 ;  /* 0x00000003b9037221 */ /* 0x000fe80000010000 */
[----:B------:R-:W-:Y:S01]  /*9040*/  MUFU.EX2 R165, R156 ;  /* 0x0000009c00a57308 */ /* 0x000fe20000000800 */
[C---:B-1----:R-:W-:Y:S08]  /*9050*/  HMMA.16816.F32.BF16 R20, R136.reuse, R140, R20 ;  /* 0x0000008c8814723c */ /* 0x042ff00000041814 */
[C---:B------:R-:W-:Y:S01]  /*9060*/  HMMA.16816.F32.BF16 R24, R136.reuse, R142, R24 ;  /* 0x0000008e8818723c */ /* 0x040fe20000041818 */
[----:B------:R-:W1:Y:S03]  /*9070*/  LDSM.16.MT88.4 R140, [R248+0x2800] ;  /* 0x00280000f88c783b */ /* 0x000e660000004200 */
[--C-:B----4-:R-:W-:Y:S04]  /*9080*/  FFMA.FTZ R0, R154, c[0x0][0x2d0], -R181.reuse ;  /* 0x0000b4009a007a23 */ /* 0x110fe800000108b5 */
[C---:B---3--:R-:W-:Y:S01]  /*9090*/  HMMA.16816.F32.BF16 R28, R136.reuse, R144, R28 ;  /* 0x00000090881c723c */ /* 0x048fe2000004181c */
[----:B------:R-:W-:Y:S01]  /*90a0*/  LDSM.16.MT88.4 R152, [R251+0x1000] ;  /* 0x00100000fb98783b */ /* 0x000fe20000004200 */
[----:B------:R3:W-:Y:S06]  /*90b0*/  MUFU.EX2 R186, R0 ;  /* 0x0000000000ba7308 */ /* 0x0007ec0000000800 */
[C---:B------:R-:W-:Y:S01]  /*90c0*/  HMMA.16816.F32.BF16 R32, R136.reuse, R146, R32 ;  /* 0x000000928820723c */ /* 0x040fe20000041820 */
[----:B------:R-:W4:Y:S03]  /*90d0*/  LDSM.16.MT88.4 R144, [R252+0x2800] ;  /* 0x00280000fc90783b */ /* 0x000f260000004200 */
[--C-:B---3--:R-:W-:Y:S05]  /*90e0*/  FFMA.FTZ R0, R192, c[0x0][0x2d0], -R180.reuse ;  /* 0x0000b400c0007a23 */ /* 0x108fea00000108b4 */
[----:B------:R2:W5:Y:S01]  /*90f0*/  LDL.LU R192, [R1+0x134] ;  /* 0x0001340001c07983 */ /* 0x0005620000300800 */
[----:B------:R3:W-:Y:S01]  /*9100*/  MUFU.EX2 R166, R0 ;  /* 0x0000000000a67308 */ /* 0x0007e20000000800 */
[C---:B-1----:R-:W-:Y:S08]  /*9110*/  HMMA.16816.F32.BF16 R36, R136.reuse, R140, R36 ;  /* 0x0000008c8824723c */ /* 0x042ff00000041824 */
[C---:B------:R-:W-:Y:S01]  /*9120*/  HMMA.16816.F32.BF16 R40, R136.reuse, R142, R40 ;  /* 0x0000008e8828723c */ /* 0x040fe20000041828 */
[----:B------:R-:W1:Y:S07]  /*9130*/  LDSM.16.MT88.4 R140, [R251+0x2800] ;  /* 0x00280000fb8c783b */ /* 0x000e6e0000004200 */
[C---:B----4-:R-:W-:Y:S04]  /*9140*/  HMMA.16816.F32.BF16 R44, R136.reuse, R144, R44 ;  /* 0x00000090882c723c */ /* 0x050fe8000004182c */
[--C-:B---3--:R-:W-:Y:S02]  /*9150*/  FFMA.FTZ R0, R193, c[0x0][0x2d0], -R180.reuse ;  /* 0x0000b400c1007a23 */ /* 0x108fe400000108b4 */
[----:B------:R2:W5:Y:S02]  /*9160*/  LDL.LU R193, [R1+0x130] ;  /* 0x0001300001c17983 */ /* 0x0005640000300800 */
[C---:B------:R-:W-:Y:S01]  /*9170*/  HMMA.16816.F32.BF16 R48, R136.reuse, R146, R48 ;  /* 0x000000928830723c */ /* 0x040fe20000041830 */
[----:B------:R3:W-:Y:S01]  /*9180*/  MUFU.EX2 R167, R0 ;  /* 0x0000000000a77308 */ /* 0x0007e20000000800 */
[----:B------:R-:W4:Y:S06]  /*9190*/  LDSM.16.MT88.4 R144, [R149+0x2800] ;  /* 0x002800009590783b */ /* 0x000f2c0000004200 */
[C---:B-1----:R-:W-:Y:S04]  /*91a0*/  HMMA.16816.F32.BF16 R52, R136.reuse, R140, R52 ;  /* 0x0000008c8834723c */ /* 0x042fe80000041834 */
[--C-:B---3--:R-:W-:Y:S02]  /*91b0*/  FFMA.FTZ R0, R134, c[0x0][0x2d0], -R181.reuse ;  /* 0x0000b40086007a23 */ /* 0x108fe400000108b5 */
[--C-:B------:R-:W-:Y:S02]  /*91c0*/  FFMA.FTZ R134, R194, c[0x0][0x2d0], -R180.reuse ;  /* 0x0000b400c2867a23 */ /* 0x100fe400000108b4 */
[----:B------:R2:W5:Y:S01]  /*91d0*/  LDL.LU R194, [R1+0x12c] ;  /* 0x00012c0001c27983 */ /* 0x0005620000300800 */
[C---:B------:R-:W-:Y:S01]  /*91e0*/  HMMA.16816.F32.BF16 R56, R136.reuse, R142, R56 ;  /* 0x0000008e8838723c */ /* 0x040fe20000041838 */
[----:B------:R1:W-:Y:S02]  /*91f0*/  MUFU.EX2 R163, R0 ;  /* 0x0000000000a37308 */ /* 0x0003e40000000800 */
[----:B------:R-:W3:Y:S01]  /*9200*/  LDSM.16.MT88.4 R140, [R248+0x4800] ;  /* 0x00480000f88c783b */ /* 0x000ee20000004200 */
[----:B------:R-:W-:Y:S04]  /*9210*/  FFMA.FTZ R180, R177, c[0x0][0x2d0], -R180 ;  /* 0x0000b400b1b47a23 */ /* 0x000fe800000108b4 */
[C---:B----4-:R-:W-:Y:S03]  /*9220*/  HMMA.16816.F32.BF16 R60, R136.reuse, R144, R60 ;  /* 0x00000090883c723c */ /* 0x050fe6000004183c */
[----:B------:R2:W5:Y:S01]  /*9230*/  LDL.LU R195, [R1+0x128] ;  /* 0x0001280001c37983 */ /* 0x0005620000300800 */
[----:B------:R-:W-:Y:S03]  /*9240*/  MUFU.EX2 R188, R180 ;  /* 0x000000b400bc7308 */ /* 0x000fe60000000800 */
[----:B------:R2:W5:Y:S01]  /*9250*/  LDL.LU R176, [R1+0x124] ;  /* 0x0001240001b07983 */ /* 0x0005620000300800 */
[C---:B------:R-:W-:Y:S03]  /*9260*/  HMMA.16816.F32.BF16 R64, R136.reuse, R146, R64 ;  /* 0x000000928840723c */ /* 0x040fe60000041840 */
[----:B------:R-:W4:Y:S03]  /*9270*/  LDSM.16.MT88.4 R144, [R252+0x4800] ;  /* 0x00480000fc90783b */ /* 0x000f260000004200 */
[----:B------:R-:W2:Y:S01]  /*9280*/  MUFU.EX2 R169, R134 ;  /* 0x0000008600a97308 */ /* 0x000ea20000000800 */
[--C-:B-1----:R-:W-:Y:S04]  /*9290*/  FFMA.FTZ R0, R178, c[0x0][0x2d0], -R181.reuse ;  /* 0x0000b400b2007a23 */ /* 0x102fe800000108b5 */
[----:B------:R1:W5:Y:S04]  /*92a0*/  LDL.LU R177, [R1+0x120] ;  /* 0x0001200001b17983 */ /* 0x0003680000300800 */
[----:B------:R1:W5:Y:S01]  /*92b0*/  LDL.LU R178, [R1+0x11c] ;  /* 0x00011c0001b27983 */ /* 0x0003620000300800 */
[----:B------:R1:W-:Y:S01]  /*92c0*/  MUFU.EX2 R164, R0 ;  /* 0x0000000000a47308 */ /* 0x0003e20000000800 */
[C---:B---3--:R-:W-:Y:S08]  /*92d0*/  HMMA.16816.F32.BF16 R68, R136.reuse, R140, R68 ;  /* 0x0000008c8844723c */ /* 0x048ff00000041844 */
[C---:B------:R-:W-:Y:S01]  /*92e0*/  HMMA.16816.F32.BF16 R72, R136.reuse, R142, R72 ;  /* 0x0000008e8848723c */ /* 0x040fe20000041848 */
[----:B------:R-:W3:Y:S03]  /*92f0*/  LDSM.16.MT88.4 R140, [R251+0x4800] ;  /* 0x00480000fb8c783b */ /* 0x000ee60000004200 */
[--C-:B-1----:R-:W-:Y:S04]  /*9300*/  FFMA.FTZ R0, R179, c[0x0][0x2d0], -R181.reuse ;  /* 0x0000b400b3007a23 */ /* 0x102fe800000108b5 */
[C---:B----4-:R-:W-:Y:S01]  /*9310*/  HMMA.16816.F32.BF16 R76, R136.reuse, R144, R76 ;  /* 0x00000090884c723c */ /* 0x050fe2000004184c */
[----:B------:R1:W5:Y:S01]  /*9320*/  LDL.LU R179, [R1+0x118] ;  /* 0x0001180001b37983 */ /* 0x0003620000300800 */
[----:B------:R4:W-:Y:S06]  /*9330*/  MUFU.EX2 R189, R0 ;  /* 0x0000000000bd7308 */ /* 0x0009ec0000000800 */
[C---:B------:R-:W-:Y:S01]  /*9340*/  HMMA.16816.F32.BF16 R80, R136.reuse, R146, R80 ;  /* 0x000000928850723c */ /* 0x040fe20000041850 */
[----:B------:R-:W1:Y:S03]  /*9350*/  LDSM.16.MT88.4 R144, [R149+0x4800] ;  /* 0x004800009590783b */ /* 0x000e660000004200 */
[--C-:B----4-:R-:W-:Y:S05]  /*9360*/  FFMA.FTZ R0, R172, c[0x0][0x2d0], -R181.reuse ;  /* 0x0000b400ac007a23 */ /* 0x110fea00000108b5 */
[----:B------:R4:W5:Y:S03]  /*9370*/  LDL.LU R172, [R1+0x114] ;  /* 0x0001140001ac7983 */ /* 0x0009660000300800 */
[----:B------:R-:W-:Y:S01]  /*9380*/  FFMA.FTZ R181, R135, c[0x0][0x2d0], -R181 ;  /* 0x0000b40087b57a23 */ /* 0x000fe200000108b5 */
[----:B------:R2:W2:Y:S01]  /*9390*/  MUFU.EX2 R191, R0 ;  /* 0x0000000000bf7308 */ /* 0x0004a20000000800 */
[----:B------:R4:W5:Y:S01]  /*93a0*/  LDL.LU R173, [R1+0x110] ;  /* 0x0001100001ad7983 */ /* 0x0009620000300800 */
[C---:B---3--:R-:W-:Y:S08]  /*93b0*/  HMMA.16816.F32.BF16 R84, R136.reuse, R140, R84 ;  /* 0x0000008c8854723c */ /* 0x048ff00000041854 */
[----:B------:R-:W-:Y:S01]  /*93c0*/  MUFU.EX2 R134, R181 ;  /* 0x000000b500867308 */ /* 0x000fe20000000800 */
[C---:B------:R-:W-:Y:S01]  /*93d0*/  HMMA.16816.F32.BF16 R88, R136.reuse, R142, R88 ;  /* 0x0000008e8858723c */ /* 0x040fe20000041858 */
[----:B------:R-:W3:Y:S07]  /*93e0*/  LDSM.16.MT88.4 R140, [R248+0x6800] ;  /* 0x00680000f88c783b */ /* 0x000eee0000004200 */
[C---:B-1----:R-:W-:Y:S01]  /*93f0*/  HMMA.16816.F32.BF16 R92, R136.reuse, R144, R92 ;  /* 0x00000090885c723c */ /* 0x042fe2000004185c */
[----:B------:R1:W1:Y:S03]  /*9400*/  MUFU.EX2 R135, R2 ;  /* 0x0000000200877308 */ /* 0x0002660000000800 */
[----:B--2---:R-:W-:Y:S02]  /*9410*/  FADD.FTZ R0, R160, R157 ;  /* 0x0000009da0007221 */ /* 0x004fe40000010000 */
[----:B------:R-:W-:Y:S02]  /*9420*/  LDSM.16.MT88.4 R156, [R252+0x1800] ;  /* 0x00180000fc9c783b */ /* 0x000fe40000004200 */
[C---:B------:R-:W-:Y:S04]  /*9430*/  HMMA.16816.F32.BF16 R96, R136.reuse, R146, R96 ;  /* 0x000000928860723c */ /* 0x040fe80000041860 */
[----:B------:R-:W-:Y:S02]  /*9440*/  FADD.FTZ R0, R162, R0 ;  /* 0x00000000a2007221 */ /* 0x000fe40000010000 */
[----:B------:R-:W2:Y:S02]  /*9450*/  LDSM.16.MT88.4 R144, [R252+0x6800] ;  /* 0x00680000fc90783b */ /* 0x000ea40000004200 */
[----:B------:R-:W-:Y:S04]  /*9460*/  FADD.FTZ R0, R168, R0 ;  /* 0x00000000a8007221 */ /* 0x000fe80000010000 */
[----:B-1----:R-:W-:Y:S02]  /*9470*/  FADD.FTZ R2, R184, R3 ;  /* 0x00000003b8027221 */ /* 0x002fe40000010000 */
[----:B------:R-:W-:Y:S01]  /*9480*/  IMAD.MOV.U32 R3, RZ, RZ, R169 ;  /* 0x000000ffff037224 */ /* 0x000fe200078e00a9 */
[----:B------:R-:W-:Y:S01]  /*9490*/  F2FP.BF16.PACK_AB R169, R191, R189 ;  /* 0x000000bdbfa9723e */ /* 0x000fe200000010ff */
[C---:B---3--:R-:W-:Y:S08]  /*94a0*/  HMMA.16816.F32.BF16 R100, R136.reuse, R140, R100 ;  /* 0x0000008c8864723c */ /* 0x048ff00000041864 */
[C---:B------:R-:W-:Y:S01]  /*94b0*/  HMMA.16816.F32.BF16 R104, R136.reuse, R142, R104 ;  /* 0x0000008e8868723c */ /* 0x040fe20000041868 */
[----:B------:R-:W1:Y:S07]  /*94c0*/  LDSM.16.MT88.4 R140, [R251+0x6800] ;  /* 0x00680000fb8c783b */ /* 0x000e6e0000004200 */
[C---:B--2---:R-:W-:Y:S08]  /*94d0*/  HMMA.16816.F32.BF16 R108, R136.reuse, R144, R108 ;  /* 0x00000090886c723c */ /* 0x044ff0000004186c */
[C---:B------:R-:W-:Y:S01]  /*94e0*/  HMMA.16816.F32.BF16 R112, R136.reuse, R146, R112 ;  /* 0x000000928870723c */ /* 0x040fe20000041870 */
[----:B------:R-:W2:Y:S08]  /*94f0*/  LDSM.16.MT88.4 R144, [R149+0x6800] ;  /* 0x006800009590783b */ /* 0x000eb00000004200 */
[----:B------:R-:W3:Y:S01]  /*9500*/  LDSM.16.MT88.4 R148, [R248+0x1000] ;  /* 0x00100000f894783b */ /* 0x000ee20000004200 */
[C---:B-1----:R-:W-:Y:S08]  /*9510*/  HMMA.16816.F32.BF16 R116, R136.reuse, R140, R116 ;  /* 0x0000008c8874723c */ /* 0x042ff00000041874 */
[C---:B------:R-:W-:Y:S01]  /*9520*/  HMMA.16816.F32.BF16 R120, R136.reuse, R142, R120 ;  /* 0x0000008e8878723c */ /* 0x040fe20000041878 */
[----:B------:R-:W1:Y:S07]  /*9530*/  LDSM.16.MT88.4 R140, [R252+0x1000] ;  /* 0x00100000fc8c783b */ /* 0x000e6e0000004200 */
[C---:B--2---:R-:W-:Y:S08]  /*9540*/  HMMA.16816.F32.BF16 R124, R136.reuse, R144, R124 ;  /* 0x00000090887c723c */ /* 0x044ff0000004187c */
[----:B------:R-:W-:Y:S01]  /*9550*/  HMMA.16816.F32.BF16 R128, R136, R146, R128 ;  /* 0x000000928880723c */ /* 0x000fe20000041880 */
[----:B------:R-:W2:Y:S06]  /*9560*/  LDSM.16.MT88.4 R144, [R182+0x1000] ;  /* 0x00100000b690783b */ /* 0x000eac0000004200 */
[----:B------:R-:W-:Y:S02]  /*9570*/  F2FP.BF16.PACK_AB R136, R183, R171 ;  /* 0x000000abb788723e */ /* 0x000fe400000010ff */
[----:B------:R-:W-:Y:S03]  /*9580*/  F2FP.BF16.PACK_AB R137, R186, R170 ;  /* 0x000000aaba89723e */ /* 0x000fe600000010ff */
[-C--:B------:R-:W-:Y:S02]  /*9590*/  F2FP.BF16.PACK_AB R138, R167, R166.reuse ;  /* 0x000000a6a78a723e */ /* 0x080fe400000010ff */
[----:B------:R-:W-:Y:S07]  /*95a0*/  F2FP.BF16.PACK_AB R139, R164, R163 ;  /* 0x000000a3a48b723e */ /* 0x000fee00000010ff */
[C---:B---3--:R-:W-:Y:S08]  /*95b0*/  HMMA.16816.F32.BF16 R4, R136.reuse, R148, R4 ;  /* 0x000000948804723c */ /* 0x048ff00000041804 */
[C---:B------:R-:W-:Y:S01]  /*95c0*/  HMMA.16816.F32.BF16 R8, R136.reuse, R150, R8 ;  /* 0x000000968808723c */ /* 0x040fe20000041808 */
[----:B------:R-:W-:Y:S07]  /*95d0*/  LDSM.16.MT88.4 R148, [R252+0x3000] ;  /* 0x00300000fc94783b */ /* 0x000fee0000004200 */
[C---:B-1----:R-:W-:Y:S08]  /*95e0*/  HMMA.16816.F32.BF16 R12, R136.reuse, R140, R12 ;  /* 0x0000008c880c723c */ /* 0x042ff0000004180c */
[C---:B------:R-:W-:Y:S01]  /*95f0*/  HMMA.16816.F32.BF16 R16, R136.reuse, R142, R16 ;  /* 0x0000008e8810723c */ /* 0x040fe20000041810 */
[----:B------:R-:W1:Y:S07]  /*9600*/  LDSM.16.MT88.4 R140, [R248+0x3000] ;  /* 0x00300000f88c783b */ /* 0x000e6e0000004200 */
[C---:B------:R-:W-:Y:S08]  /*9610*/  HMMA.16816.F32.BF16 R20, R136.reuse, R152, R20 ;  /* 0x000000988814723c */ /* 0x040ff00000041814 */
[C---:B------:R-:W-:Y:S01]  /*9620*/  HMMA.16816.F32.BF16 R24, R136.reuse, R154, R24 ;  /* 0x0000009a8818723c */ /* 0x040fe20000041818 */
[----:B------:R-:W3:Y:S07]  /*9630*/  LDSM.16.MT88.4 R152, [R251+0x3000] ;  /* 0x00300000fb98783b */ /* 0x000eee0000004200 */
[C---:B--2---:R-:W-:Y:S08]  /*9640*/  HMMA.16816.F32.BF16 R28, R136.reuse, R144, R28 ;  /* 0x00000090881c723c */ /* 0x044ff0000004181c */
[C---:B------:R-:W-:Y:S01]  /*9650*/  HMMA.16816.F32.BF16 R32, R136.reuse, R146, R32 ;  /* 0x000000928820723c */ /* 0x040fe20000041820 */
[----:B------:R-:W-:Y:S07]  /*9660*/  LDSM.16.MT88.4 R144, [R248+0x5000] ;  /* 0x00500000f890783b */ /* 0x000fee0000004200 */
[C---:B-1----:R-:W-:Y:S08]  /*9670*/  HMMA.16816.F32.BF16 R36, R136.reuse, R140, R36 ;  /* 0x0000008c8824723c */ /* 0x042ff00000041824 */
[C---:B------:R-:W-:Y:S01]  /*9680*/  HMMA.16816.F32.BF16 R40, R136.reuse, R142, R40 ;  /* 0x0000008e8828723c */ /* 0x040fe20000041828 */
[----:B------:R-:W1:Y:S07]  /*9690*/  LDSM.16.MT88.4 R140, [R182+0x3000] ;  /* 0x00300000b68c783b */ /* 0x000e6e0000004200 */
[C---:B------:R-:W-:Y:S08]  /*96a0*/  HMMA.16816.F32.BF16 R44, R136.reuse, R148, R44 ;  /* 0x00000094882c723c */ /* 0x040ff0000004182c */
[C---:B------:R-:W-:Y:S01]  /*96b0*/  HMMA.16816.F32.BF16 R48, R136.reuse, R150, R48 ;  /* 0x000000968830723c */ /* 0x040fe20000041830 */
[----:B------:R-:W2:Y:S07]  /*96c0*/  LDSM.16.MT88.4 R148, [R252+0x5000] ;  /* 0x00500000fc94783b */ /* 0x000eae0000004200 */
        /* <DEDUP_REMOVED lines=18> */
[C---:B---3--:R-:W-:Y:S07]  /*97f0*/  HMMA.16816.F32.BF16 R100, R136.reuse, R144, R100 ;  /* 0x000000908864723c */ /* 0x048fee0000041864 */
[----:B------:R-:W-:Y:S01]  /*9800*/  MOV R145, R183 ;  /* 0x000000b700917202 */ /* 0x000fe20000000f00 */
[C---:B------:R-:W-:Y:S04]  /*9810*/  HMMA.16816.F32.BF16 R104, R136.reuse, R146, R104 ;  /* 0x000000928868723c */ /* 0x040fe80000041868 */
[----:B------:R-:W-:Y:S03]  /*9820*/  IMAD.MOV.U32 R144, RZ, RZ, R186 ;  /* 0x000000ffff907224 */ /* 0x000fe600078e00ba */
[----:B------:R-:W-:Y:S01]  /*9830*/  MOV R146, R163 ;  /* 0x000000a300927202 */ /* 0x000fe20000000f00 */
[C---:B-1----:R-:W-:Y:S01]  /*9840*/  HMMA.16816.F32.BF16 R108, R136.reuse, R140, R108 ;  /* 0x0000008c886c723c */ /* 0x042fe2000004186c */
[----:B------:R-:W-:Y:S03]  /*9850*/  LDSM.16.MT88.4 R160, [R251+0x1800] ;  /* 0x00180000fba0783b */ /* 0x000fe60000004200 */
[----:B------:R-:W-:Y:S04]  /*9860*/  MOV R147, R166 ;  /* 0x000000a600937202 */ /* 0x000fe80000000f00 */
[C---:B------:R-:W-:Y:S01]  /*9870*/  HMMA.16816.F32.BF16 R112, R136.reuse, R142, R112 ;  /* 0x0000008e8870723c */ /* 0x040fe20000041870 */
[----:B------:R-:W1:Y:S07]  /*9880*/  LDSM.16.MT88.4 R140, [R248+0x1800] ;  /* 0x00180000f88c783b */ /* 0x000e6e0000004200 */
[C---:B------:R-:W-:Y:S07]  /*9890*/  HMMA.16816.F32.BF16 R116, R136.reuse, R148, R116 ;  /* 0x000000948874723c */ /* 0x040fee0000041874 */
[----:B------:R-:W-:Y:S01]  /*98a0*/  MOV R149, R182 ;  /* 0x000000b600957202 */ /* 0x000fe20000000f00 */
[C---:B------:R-:W-:Y:S01]  /*98b0*/  HMMA.16816.F32.BF16 R120, R136.reuse, R150, R120 ;  /* 0x000000968878723c */ /* 0x040fe20000041878 */
[----:B------:R-:W-:Y:S03]  /*98c0*/  LDSM.16.MT88.4 R180, [R248+0x3800] ;  /* 0x00380000f8b4783b */ /* 0x000fe60000004200 */
[----:B------:R-:W-:Y:S03]  /*98d0*/  MOV R148, R167 ;  /* 0x000000a700947202 */ /* 0x000fe60000000f00 */
[----:B------:R-:W-:Y:S01]  /*98e0*/  IMAD.MOV.U32 R150, RZ, RZ, R165 ;  /* 0x000000ffff967224 */ /* 0x000fe200078e00a5 */
[C---:B--2---:R-:W-:Y:S04]  /*98f0*/  HMMA.16816.F32.BF16 R124, R136.reuse, R152, R124 ;  /* 0x00000098887c723c */ /* 0x044fe8000004187c */
[----:B------:R-:W-:Y:S02]  /*9900*/  MOV R151, R164 ;  /* 0x000000a400977202 */ /* 0x000fe40000000f00 */
[----:B------:R2:W3:Y:S01]  /*9910*/  LDSM.16.MT88.4 R164, [R149+0x1800] ;  /* 0x0018000095a4783b */ /* 0x0004e20000004200 */
[----:B------:R-:W-:Y:S01]  /*9920*/  MOV R152, R171 ;  /* 0x000000ab00987202 */ /* 0x000fe20000000f00 */
[----:B------:R-:W-:Y:S04]  /*9930*/  HMMA.16816.F32.BF16 R128, R136, R154, R128 ;  /* 0x0000009a8880723c */ /* 0x000fe80000041880 */
[----:B------:R-:W-:Y:S02]  /*9940*/  MOV R153, R170 ;  /* 0x000000aa00997202 */ /* 0x000fe40000000f00 */
[----:B------:R-:W-:Y:S02]  /*9950*/  F2FP.BF16.PACK_AB R168, R150, R3 ;  /* 0x0000000396a8723e */ /* 0x000fe400000010ff */
[----:B------:R-:W-:Y:S04]  /*9960*/  F2FP.BF16.PACK_AB R170, R188, R190 ;  /* 0x000000bebcaa723e */ /* 0x000fe800000010ff */
[----:B------:R-:W-:Y:S02]  /*9970*/  F2FP.BF16.PACK_AB R171, R134, R135 ;  /* 0x0000008786ab723e */ /* 0x000fe400000010ff */
[----:B------:R-:W-:Y:S02]  /*9980*/  MOV R155, R187 ;  /* 0x000000bb009b7202 */ /* 0x000fe40000000f00 */
[----:B------:R-:W3:Y:S03]  /*9990*/  LDSM.16.MT88.4 R184, [R252+0x3800] ;  /* 0x00380000fcb8783b */ /* 0x000ee60000004200 */
[C---:B-1----:R-:W-:Y:S07]  /*99a0*/  HMMA.16816.F32.BF16 R136, R168.reuse, R140, R4 ;  /* 0x0000008ca888723c */ /* 0x042fee0000041804 */
[----:B------:R-:W-:Y:S01]  /*99b0*/  MOV R5, R150 ;  /* 0x0000009600057202 */ /* 0x000fe20000000f00 */
[C---:B------:R-:W-:Y:S04]  /*99c0*/  HMMA.16816.F32.BF16 R140, R168.reuse, R142, R8 ;  /* 0x0000008ea88c723c */ /* 0x040fe80000041808 */
[----:B------:R-:W-:Y:S01]  /*99d0*/  IMAD.MOV.U32 R6, RZ, RZ, R151 ;  /* 0x000000ffff067224 */ /* 0x000fe200078e0097 */
[----:B------:R-:W-:Y:S02]  /*99e0*/  MOV R7, R148 ;  /* 0x0000009400077202 */ /* 0x000fe40000000f00 */
[----:B------:R-:W-:Y:S01]  /*99f0*/  MOV R8, R146 ;  /* 0x0000009200087202 */ /* 0x000fe20000000f00 */
[----:B------:R-:W-:Y:S01]  /*9a00*/  IMAD.MOV.U32 R10, RZ, RZ, R144 ;  /* 0x000000ffff0a7224 */ /* 0x000fe200078e0090 */
[----:B------:R-:W-:Y:S03]  /*9a10*/  MOV R9, R147 ;  /* 0x0000009300097202 */ /* 0x000fe60000000f00 */
[----:B------:R-:W-:Y:S02]  /*9a20*/  MOV R11, R145 ;  /* 0x00000091000b7202 */ /* 0x000fe40000000f00 */
[C---:B------:R-:W-:Y:S03]  /*9a30*/  HMMA.16816.F32.BF16 R144, R168.reuse, R156, R12 ;  /* 0x0000009ca890723c */ /* 0x040fe6000004180c */
[----:B------:R-:W-:Y:S04]  /*9a40*/  MOV R4, R155 ;  /* 0x0000009b00047202 */ /* 0x000fe80000000f00 */
[----:B------:R-:W-:Y:S02]  /*9a50*/  MOV R15, R149 ;  /* 0x00000095000f7202 */ /* 0x000fe40000000f00 */
[C---:B--2---:R-:W-:Y:S07]  /*9a60*/  HMMA.16816.F32.BF16 R148, R168.reuse, R158, R16 ;  /* 0x0000009ea894723c */ /* 0x044fee0000041810 */
[----:B------:R-:W-:Y:S01]  /*9a70*/  MOV R18, R152 ;  /* 0x0000009800127202 */ /* 0x000fe20000000f00 */
[----:B------:R-:W-:Y:S02]  /*9a80*/  IMAD.MOV.U32 R19, RZ, RZ, R153 ;  /* 0x000000ffff137224 */ /* 0x000fe400078e0099 */
[C---:B------:R-:W-:Y:S07]  /*9a90*/  HMMA.16816.F32.BF16 R152, R168.reuse, R160, R20 ;  /* 0x000000a0a898723c */ /* 0x040fee0000041814 */
[----:B------:R-:W-:Y:S01]  /*9aa0*/  MOV R23, R4 ;  /* 0x0000000400177202 */ /* 0x000fe20000000f00 */
[C---:B------:R-:W-:Y:S01]  /*9ab0*/  HMMA.16816.F32.BF16 R156, R168.reuse, R162, R24 ;  /* 0x000000a2a89c723c */ /* 0x040fe20000041818 */
[----:B------:R-:W-:Y:S03]  /*9ac0*/  LDSM.16.MT88.4 R24, [R251+0x7800] ;  /* 0x00780000fb18783b */ /* 0x000fe60000004200 */
[----:B------:R-:W-:Y:S04]  /*9ad0*/  MOV R22, R15 ;  /* 0x0000000f00167202 */ /* 0x000fe80000000f00 */
[C---:B---3--:R-:W-:Y:S01]  /*9ae0*/  HMMA.16816.F32.BF16 R160, R168.reuse, R164, R28 ;  /* 0x000000a4a8a0723c */ /* 0x048fe2000004181c */
[----:B------:R-:W2:Y:S04]  /*9af0*/  LDL R31, [R1+0x8c] ;  /* 0x00008c00011f7983 */ /* 0x000ea80000100800 */
[----:B------:R-:W-:Y:S02]  /*9b00*/  LDSM.16.MT88.4 R12, [R248+0x5800] ;  /* 0x00580000f80c783b */ /* 0x000fe40000004200 */
[----:B------:R-:W-:Y:S01]  /*9b10*/  MOV R28, R7 ;  /* 0x00000007001c7202 */ /* 0x000fe20000000f00 */
[C---:B------:R-:W-:Y:S04]  /*9b20*/  HMMA.16816.F32.BF16 R164, R168.reuse, R166, R32 ;  /* 0x000000a6a8a4723c */ /* 0x040fe80000041820 */
[----:B------:R-:W-:Y:S01]  /*9b30*/  IMAD.MOV.U32 R29, RZ, RZ, R6 ;  /* 0x000000ffff1d7224 */ /* 0x000fe200078e0006 */
[----:B------:R-:W-:Y:S02]  /*9b40*/  MOV R30, R5 ;  /* 0x00000005001e7202 */ /* 0x000fe40000000f00 */
[----:B------:R-:W1:Y:S01]  /*9b50*/  LDSM.16.MT88.4 R4, [R251+0x3800] ;  /* 0x00380000fb04783b */ /* 0x000e620000004200 */
[C---:B------:R-:W-:Y:S04]  /*9b60*/  HMMA.16816.F32.BF16 R36, R168.reuse, R180, R36 ;  /* 0x000000b4a824723c */ /* 0x040fe80000041824 */
[----:B------:R-:W-:Y:S01]  /*9b70*/  MOV R32, R11 ;  /* 0x0000000b00207202 */ /* 0x000fe20000000f00 */
[----:B------:R-:W-:Y:S01]  /*9b80*/  IMAD.MOV.U32 R33, RZ, RZ, R10 ;  /* 0x000000ffff217224 */ /* 0x000fe200078e000a */
[----:B------:R-:W-:Y:S02]  /*9b90*/  MOV R34, R9 ;  /* 0x0000000900227202 */ /* 0x000fe40000000f00 */
[C---:B------:R-:W-:Y:S04]  /*9ba0*/  HMMA.16816.F32.BF16 R40, R168.reuse, R182, R40 ;  /* 0x000000b6a828723c */ /* 0x040fe80000041828 */
[----:B------:R-:W-:Y:S02]  /*9bb0*/  MOV R180, R18 ;  /* 0x0000001200b47202 */ /* 0x000fe40000000f00 */
[----:B------:R-:W-:Y:S01]  /*9bc0*/  MOV R181, R19 ;  /* 0x0000001300b57202 */ /* 0x000fe20000000f00 */
[----:B------:R-:W-:Y:S01]  /*9bd0*/  IMAD.MOV.U32 R182, RZ, RZ, R22 ;  /* 0x000000ffffb67224 */ /* 0x000fe200078e0016 */
[C---:B------:R-:W-:Y:S01]  /*9be0*/  HMMA.16816.F32.BF16 R44, R168.reuse, R184, R44 ;  /* 0x000000b8a82c723c */ /* 0x040fe2000004182c */
[----:B------:R-:W-:Y:S03]  /*9bf0*/  LDSM.16.MT88.4 R16, [R252+0x5800] ;  /* 0x00580000fc10783b */ /* 0x000fe60000004200 */
[----:B------:R-:W-:Y:S01]  /*9c00*/  MOV R183, R23 ;  /* 0x0000001700b77202 */ /* 0x000fe20000000f00 */
[----:B------:R-:W-:Y:S01]  /*9c10*/  FADD.FTZ R2, R180, R2 ;  /* 0x00000002b4027221 */ /* 0x000fe20000010000 */
[----:B------:R-:W-:Y:S02]  /*9c20*/  MOV R35, R8 ;  /* 0x0000000800237202 */ /* 0x000fe40000000f00 */
[C---:B------:R-:W-:Y:S01]  /*9c30*/  HMMA.16816.F32.BF16 R48, R168.reuse, R186, R48 ;  /* 0x000000baa830723c */ /* 0x040fe20000041830 */
[----:B------:R-:W3:Y:S03]  /*9c40*/  LDSM.16.MT88.4 R8, [R22+0x3800] ;  /* 0x003800001608783b */ /* 0x000ee60000004200 */
[----:B------:R-:W-:Y:S02]  /*9c50*/  FADD.FTZ R0, R183, R0 ;  /* 0x00000000b7007221 */ /* 0x000fe40000010000 */
[----:B------:R-:W-:Y:S02]  /*9c60*/  FADD.FTZ R2, R32, R2 ;  /* 0x0000000220027221 */ /* 0x000fe40000010000 */
[----:B------:R-:W-:Y:S01]  /*9c70*/  FADD.FTZ R0, R181, R0 ;  /* 0x00000000b5007221 */ /* 0x000fe20000010000 */
[----:B------:R-:W4:Y:S03]  /*9c80*/  LDSM.16.MT88.4 R20, [R251+0x5800] ;  /* 0x00580000fb14783b */ /* 0x000f260000004200 */
[----:B------:R-:W-:Y:S02]  /*9c90*/  FADD.FTZ R2, R34, R2 ;  /* 0x0000000222027221 */ /* 0x000fe40000010000 */
[----:B------:R-:W-:Y:S01]  /*9ca0*/  FADD.FTZ R0, R33, R0 ;  /* 0x0000000021007221 */ /* 0x000fe20000010000 */
[C---:B-1----:R-:W-:Y:S03]  /*9cb0*/  HMMA.16816.F32.BF16 R52, R168.reuse, R4, R52 ;  /* 0x00000004a834723c */ /* 0x042fe60000041834 */
[----:B------:R-:W-:Y:S02]  /*9cc0*/  FADD.FTZ R2, R28, R2 ;  /* 0x000000021c027221 */ /* 0x000fe40000010000 */
[----:B------:R-:W-:Y:S02]  /*9cd0*/  FADD.FTZ R0, R35, R0 ;  /* 0x0000000023007221 */ /* 0x000fe40000010000 */
[----:B------:R-:W-:Y:S01]  /*9ce0*/  FADD.FTZ R2, R3, R2 ;  /* 0x0000000203027221 */ /* 0x000fe20000010000 */
[C---:B------:R-:W-:Y:S01]  /*9cf0*/  HMMA.16816.F32.BF16 R56, R168.reuse, R6, R56 ;  /* 0x00000006a838723c */ /* 0x040fe20000041838 */
[----:B------:R-:W1:Y:S03]  /*9d00*/  LDSM.16.MT88.4 R4, [R182+0x5800] ;  /* 0x00580000b604783b */ /* 0x000e660000004200 */
[----:B------:R-:W-:Y:S04]  /*9d10*/  FADD.FTZ R0, R29, R0 ;  /* 0x000000001d007221 */ /* 0x000fe80000010000 */
[----:B------:R-:W-:Y:S04]  /*9d20*/  FADD.FTZ R3, R189, R0 ;  /* 0x00000000bd037221 */ /* 0x000fe80000010000 */
[----:B------:R-:W-:Y:S02]  /*9d30*/  FADD.FTZ R0, R30, R2 ;  /* 0x000000021e007221 */ /* 0x000fe40000010000 */
[----:B------:R-:W-:Y:S02]  /*9d40*/  FADD.FTZ R3, R191, R3 ;  /* 0x00000003bf037221 */ /* 0x000fe40000010000 */
[----:B------:R-:W-:Y:S01]  /*9d50*/  FADD.FTZ R2, R190, R0 ;  /* 0x00000000be027221 */ /* 0x000fe20000010000 */
[C---:B---3--:R-:W-:Y:S03]  /*9d60*/  HMMA.16816.F32.BF16 R60, R168.reuse, R8, R60 ;  /* 0x00000008a83c723c */ /* 0x048fe6000004183c */
[----:B------:R-:W-:Y:S02]  /*9d70*/  FADD.FTZ R2, R188, R2 ;  /* 0x00000002bc027221 */ /* 0x000fe40000010000 */
[----:B------:R-:W-:Y:S01]  /*9d80*/  FADD.FTZ R0, R135, R3 ;  /* 0x0000000387007221 */ /* 0x000fe20000010000 */
[----:B------:R-:W-:Y:S02]  /*9d90*/  MOV R3, R133 ;  /* 0x0000008500037202 */ /* 0x000fe40000000f00 */
[C---:B------:R-:W-:Y:S01]  /*9da0*/  HMMA.16816.F32.BF16 R64, R168.reuse, R10, R64 ;  /* 0x0000000aa840723c */ /* 0x040fe20000041840 */
[----:B------:R-:W3:Y:S03]  /*9db0*/  LDSM.16.MT88.4 R8, [R248+0x7800] ;  /* 0x00780000f808783b */ /* 0x000ee60000004200 */
[----:B------:R-:W-:Y:S01]  /*9dc0*/  FADD.FTZ R0, R134, R0 ;  /* 0x0000000086007221 */ /* 0x000fe20000010000 */
[----:B------:R-:W-:Y:S03]  /*9dd0*/  MOV R134, R132 ;  /* 0x0000008400867202 */ /* 0x000fe60000000f00 */
[C---:B------:R-:W-:Y:S08]  /*9de0*/  HMMA.16816.F32.BF16 R68, R168.reuse, R12, R68 ;  /* 0x0000000ca844723c */ /* 0x040ff00000041844 */
[C---:B------:R-:W-:Y:S01]  /*9df0*/  HMMA.16816.F32.BF16 R72, R168.reuse, R14, R72 ;  /* 0x0000000ea848723c */ /* 0x040fe20000041848 */
[----:B------:R-:W3:Y:S07]  /*9e00*/  LDSM.16.MT88.4 R12, [R252+0x7800] ;  /* 0x00780000fc0c783b */ /* 0x000eee0000004200 */
[C---:B------:R-:W-:Y:S08]  /*9e10*/  HMMA.16816.F32.BF16 R76, R168.reuse, R16, R76 ;  /* 0x00000010a84c723c */ /* 0x040ff0000004184c */
[C---:B------:R-:W-:Y:S01]  /*9e20*/  HMMA.16816.F32.BF16 R80, R168.reuse, R18, R80 ;  /* 0x00000012a850723c */ /* 0x040fe20000041850 */
[----:B------:R-:W3:Y:S07]  /*9e30*/  LDSM.16.MT88.4 R16, [R182+0x7800] ;  /* 0x00780000b610783b */ /* 0x000eee0000004200 */
[C---:B----4-:R-:W-:Y:S08]  /*9e40*/  HMMA.16816.F32.BF16 R84, R168.reuse, R20, R84 ;  /* 0x00000014a854723c */ /* 0x050ff00000041854 */
[C---:B------:R-:W-:Y:S08]  /*9e50*/  HMMA.16816.F32.BF16 R88, R168.reuse, R22, R88 ;  /* 0x00000016a858723c */ /* 0x040ff00000041858 */
[C---:B-1----:R-:W-:Y:S08]  /*9e60*/  HMMA.16816.F32.BF16 R92, R168.reuse, R4, R92 ;  /* 0x00000004a85c723c */ /* 0x042ff0000004185c */
[C---:B------:R-:W-:Y:S08]  /*9e70*/  HMMA.16816.F32.BF16 R96, R168.reuse, R6, R96 ;  /* 0x00000006a860723c */ /* 0x040ff00000041860 */
[C---:B---3--:R-:W-:Y:S08]  /*9e80*/  HMMA.16816.F32.BF16 R100, R168.reuse, R8, R100 ;  /* 0x00000008a864723c */ /* 0x048ff00000041864 */
[C---:B------:R-:W-:Y:S08]  /*9e90*/  HMMA.16816.F32.BF16 R104, R168.reuse, R10, R104 ;  /* 0x0000000aa868723c */ /* 0x040ff00000041868 */
[C---:B------:R-:W-:Y:S08]  /*9ea0*/  HMMA.16816.F32.BF16 R108, R168.reuse, R12, R108 ;  /* 0x0000000ca86c723c */ /* 0x040ff0000004186c */
[C---:B------:R-:W-:Y:S08]  /*9eb0*/  HMMA.16816.F32.BF16 R112, R168.reuse, R14, R112 ;  /* 0x0000000ea870723c */ /* 0x040ff00000041870 */
[C---:B------:R-:W-:Y:S08]  /*9ec0*/  HMMA.16816.F32.BF16 R116, R168.reuse, R24, R116 ;  /* 0x00000018a874723c */ /* 0x040ff00000041874 */
[C---:B------:R-:W-:Y:S08]  /*9ed0*/  HMMA.16816.F32.BF16 R120, R168.reuse, R26, R120 ;  /* 0x0000001aa878723c */ /* 0x040ff00000041878 */
[C---:B------:R-:W-:Y:S08]  /*9ee0*/  HMMA.16816.F32.BF16 R124, R168.reuse, R16, R124 ;  /* 0x00000010a87c723c */ /* 0x040ff0000004187c */
[----:B------:R-:W-:Y:S03]  /*9ef0*/  HMMA.16816.F32.BF16 R128, R168, R18, R128 ;  /* 0x00000012a880723c */ /* 0x000fe60000041880 */
[----:B--2---:R-:W-:Y:S02]  /*9f00*/  ISETP.GT.AND P0, PT, R174, R31, PT ;  /* 0x0000001fae00720c */ /* 0x004fe40003f04270 */
[----:B------:R1:W5:Y:S04]  /*9f10*/  LDL.LU R174, [R1+0x10c] ;  /* 0x00010c0001ae7983 */ /* 0x0003680000300800 */
[----:B------:R-:W-:Y:S04]  /*9f20*/  STL [R1+0x80], R2 ;  /* 0x0000800201007387 */ /* 0x000fe80000100800 */
[----:B------:R-:W-:Y:S04]  /*9f30*/  STL [R1+0x5c], R175 ;  /* 0x00005caf01007387 */ /* 0x000fe80000100800 */
[----:B------:R2:W-:Y:S02]  /*9f40*/  STL [R1+0x84], R0 ;  /* 0x0000840001007387 */ /* 0x0005e40000100800 */
[----:B--2---:R-:W-:Y:S02]  /*9f50*/  MOV R0, R175 ;  /* 0x000000af00007202 */ /* 0x004fe40000000f00 */
[----:B------:R1:W5:Y:S04]  /*9f60*/  LDL.LU R175, [R1+0x108] ;  /* 0x0001080001af7983 */ /* 0x0003680000300800 */
[----:B------:R1:W-:Y:S01]  /*9f70*/  STL [R1+0x60], R0 ;  /* 0x0000600001007387 */ /* 0x0003e20000100800 */
[----:B------:R-:W-:-:S05]  /*9f80*/  @P0 BRA `(.L_x_835) ;  /* 0xffffbca000000947 */ /* 0x000fca000383ffff */
.L_x_834:
[----:B-1----:R-:W2:Y:S04]  /*9f90*/  LDL R2, [R1+0x7c] ;  /* 0x00007c0001027983 */ /* 0x002ea80000100800 */
[----:B------:R-:W2:Y:S02]  /*9fa0*/  LDL R0, [R1+0x5c] ;  /* 0x00005c0001007983 */ /* 0x000ea40000100800 */
[----:B--2---:R-:W-:-:S13]  /*9fb0*/  ISETP.GE.AND P0, PT, R0, R2, PT ;  /* 0x000000020000720c */ /* 0x004fda0003f06270 */
[----:B------:R-:W-:Y:S05]  /*9fc0*/  @!P0 BRA `(.L_x_836) ;  /* 0x00003dd000008947 */ /* 0x000fea0003800000 */
[----:B------:R-:W-:Y:S02]  /*9fd0*/  MOV R135, R132 ;  /* 0x0000008400877202 */ /* 0x000fe40000000f00 */
[----:B------:R-:W-:Y:S02]  /*9fe0*/  MOV R134, R133 ;  /* 0x0000008500867202 */ /* 0x000fe40000000f00 */
.L_x_837:
[----:B------:R-:W2:Y:S01]  /*9ff0*/  LDL R133, [R1+0x8] ;  /* 0x0000080001857983 */ /* 0x000ea20000100800 */
[----:B------:R-:W-:Y:S04]  /*a000*/  DEPBAR.LE SB0, 0x0 ;  /* 0x000080000000791a */ /* 0x000fe80000000000 */
[----:B------:R-:W3:Y:S01]  /*a010*/  LDL.64 R30, [R1+0x70] ;  /* 0x00007000011e7983 */ /* 0x000ee20000100a00 */
[----:B------:R-:W-:Y:S05]  /*a020*/  WARPSYNC 0xffffffff ;  /* 0xffffffff00007948 */ /* 0x000fea0003800000 */
[----:B------:R-:W4:Y:S04]  /*a030*/  LDL R29, [R1+0x44] ;  /* 0x00004400011d7983 */ /* 0x000f280000100800 */
[----:B------:R-:W4:Y:S04]  /*a040*/  LDL R23, [R1+0x78] ;  /* 0x0000780001177983 */ /* 0x000f280000100800 */
[----:B------:R-:W4:Y:S04]  /*a050*/  LDL R28, [R1+0x40] ;  /* 0x00004000011c7983 */ /* 0x000f280000100800 */
[----:B------:R-:W4:Y:S04]  /*a060*/  LDL R14, [R1+0x3c] ;  /* 0x00003c00010e7983 */ /* 0x000f280000100800 */
[----:B------:R-:W4:Y:S04]  /*a070*/  LDL.LU R132, [R1+0x5c] ;  /* 0x00005c0001847983 */ /* 0x000f280000300800 */
[----:B------:R1:W-:Y:S04]  /*a080*/  STL [R1+0x12c], R131 ;  /* 0x00012c8301007387 */ /* 0x0003e80000100800 */
[----:B------:R-:W-:Y:S08]  /*a090*/  BAR.SYNC.DEFER_BLOCKING 0x0 ;  /* 0x0000000000007b1d */ /* 0x000ff00000010000 */
[----:B------:R-:W2:Y:S08]  /*a0a0*/  LDSM.16.M88.4 R8, [R249] ;  /* 0x00000000f908783b */ /* 0x000eb00000000200 */
[----:B-1----:R-:W4:Y:S04]  /*a0b0*/  LDL R131, [R1+0x58] ;  /* 0x0000580001837983 */ /* 0x002f280000100800 */
[----:B------:R-:W1:Y:S08]  /*a0c0*/  LDSM.16.M88.4 R16, [R249+0x800] ;  /* 0x00080000f910783b */ /* 0x000e700000000200 */
[----:B------:R-:W1:Y:S08]  /*a0d0*/  LDSM.16.M88.4 R24, [R249+0x1000] ;  /* 0x00100000f918783b */ /* 0x000e700000000200 */
[----:B------:R-:W1:Y:S08]  /*a0e0*/  LDSM.16.M88.4 R32, [R249+0x1800] ;  /* 0x00180000f920783b */ /* 0x000e700000000200 */
[----:B--2---:R2:W1:Y:S01]  /*a0f0*/  LDSM.16.M88.4 R168, [R133] ;  /* 0x0000000085a8783b */ /* 0x0044620000000200 */
[----:B---3--:R-:W-:Y:S07]  /*a100*/  IADD3 R15, P0, R30, 0x40, RZ ;  /* 0x000000401e0f7810 */ /* 0x008fee0007f1e0ff */
[----:B----4-:R3:W4:Y:S01]  /*a110*/  LDSM.16.M88.4 R180, [R29] ;  /* 0x000000001db4783b */ /* 0x0107220000000200 */
[----:B------:R-:W-:Y:S07]  /*a120*/  IADD3.X R21, RZ, R23, RZ, P0, !PT ;  /* 0x00000017ff157210 */ /* 0x000fee00007fe4ff */
[----:B------:R-:W1:Y:S08]  /*a130*/  LDSM.16.M88.4 R184, [R28] ;  /* 0x000000001cb8783b */ /* 0x000e700000000200 */
[----:B--2---:R-:W4:Y:S01]  /*a140*/  LDL R133, [R1] ;  /* 0x0000000001857983 */ /* 0x004f220000100800 */
[----:B------:R-:W-:Y:S01]  /*a150*/  SHF.R.S32.HI R0, RZ, 0x1f, R132 ;  /* 0x0000001fff007819 */ /* 0x000fe20000011484 */
[----:B------:R-:W-:Y:S02]  /*a160*/  IMAD.WIDE.U32 R6, R132, c[0x0][0x208], RZ ;  /* 0x0000820084067a25 */ /* 0x000fe400078e00ff */
[----:B------:R1:W1:Y:S02]  /*a170*/  LDSM.16.M88.4 R188, [R14] ;  /* 0x000000000ebc783b */ /* 0x0002640000000200 */
[----:B------:R-:W-:Y:S01]  /*a180*/  IMAD R0, R0, c[0x0][0x208], RZ ;  /* 0x0000820000007a24 */ /* 0x000fe200078e02ff */
[----:B------:R-:W-:Y:S03]  /*a190*/  SHF.L.U32 R4, R6, 0x6, RZ ;  /* 0x0000000606047819 */ /* 0x000fe600000006ff */
[----:B------:R-:W-:Y:S01]  /*a1a0*/  IMAD R0, R132, c[0x0][0x20c], R0 ;  /* 0x0000830084007a24 */ /* 0x000fe200078e0200 */
[C---:B------:R-:W-:Y:S02]  /*a1b0*/  IADD3 R2, P6, R4.reuse, R30, RZ ;  /* 0x0000001e04027210 */ /* 0x040fe40007fde0ff */
[----:B------:R-:W-:Y:S02]  /*a1c0*/  IADD3 R3, P1, R4, R15, RZ ;  /* 0x0000000f04037210 */ /* 0x000fe40007f3e0ff */
[----:B------:R-:W-:Y:S02]  /*a1d0*/  IADD3 R0, R7, R0, RZ ;  /* 0x0000000007007210 */ /* 0x000fe40007ffe0ff */
[----:B------:R-:W-:Y:S02]  /*a1e0*/  LEA R12, P0, R2, c[0x0][0x1f8], 0x1 ;  /* 0x00007e00020c7a11 */ /* 0x000fe400078008ff */
[----:B------:R-:W-:Y:S04]  /*a1f0*/  SHF.L.U64.HI R0, R6, 0x6, R0 ;  /* 0x0000000606007819 */ /* 0x000fe80000010200 */
[----:B------:R-:W-:Y:S02]  /*a200*/  IADD3.X R5, R0, R23, RZ, P6, !PT ;  /* 0x0000001700057210 */ /* 0x000fe400037fe4ff */
[C---:B------:R-:W-:Y:S02]  /*a210*/  LEA R6, P6, R3.reuse, c[0x0][0x1f8], 0x1 ;  /* 0x00007e0003067a11 */ /* 0x040fe400078c08ff */
[----:B------:R-:W-:Y:S02]  /*a220*/  LEA.HI.X R13, R2, c[0x0][0x1fc], R5, 0x1, P0 ;  /* 0x00007f00020d7a11 */ /* 0x000fe400000f0c05 */
[----:B------:R-:W-:Y:S02]  /*a230*/  IADD3.X R7, R0, R21, RZ, P1, !PT ;  /* 0x0000001500077210 */ /* 0x000fe40000ffe4ff */
[----:B------:R-:W-:Y:S02]  /*a240*/  IADD3 R20, P0, R30, 0x80, RZ ;  /* 0x000000801e147810 */ /* 0x000fe40007f1e0ff */
[----:B------:R-:W-:Y:S02]  /*a250*/  LEA.HI.X R7, R3, c[0x0][0x1fc], R7, 0x1, P6 ;  /* 0x00007f0003077a11 */ /* 0x000fe400030f0c07 */
[----:B------:R-:W-:Y:S02]  /*a260*/  IADD3.X R22, RZ, R23, RZ, P0, !PT ;  /* 0x00000017ff167210 */ /* 0x000fe400007fe4ff */
[----:B------:R-:W-:Y:S01]  /*a270*/  IADD3 R3, P0, R4, R20, RZ ;  /* 0x0000001404037210 */ /* 0x000fe20007f1e0ff */
[----:B------:R-:W-:Y:S01]  /*a280*/  @!PT LDS RZ, [RZ] ;  /* 0x00000000fffff984 */ /* 0x000fe20000000800 */
[----:B------:R-:W-:Y:S01]  /*a290*/  @!PT LDS RZ, [RZ] ;  /* 0x00000000fffff984 */ /* 0x000fe20000000800 */
[----:B------:R-:W-:Y:S01]  /*a2a0*/  @!PT LDS RZ, [RZ] ;  /* 0x00000000fffff984 */ /* 0x000fe20000000800 */
[----:B------:R1:W-:Y:S08]  /*a2b0*/  LDGSTS.E.BYPASS.LTC128B.128 [R131+0x100], [R12.64], !P5 ;  /* 0x001000000c837fae */ /* 0x0003f0000e901d46 */
[----:B------:R3:W-:Y:S01]  /*a2c0*/  LDGSTS.E.BYPASS.LTC128B.128 [R131+0x2100], [R6.64], !P4 ;  /* 0x0210000006837fae */ /* 0x0007e2000e101d46 */
[----:B-1----:R-:W-:Y:S02]  /*a2d0*/  MOV R12, c[0x0][0x208] ;  /* 0x00008200000c7a02 */ /* 0x002fe40000000f00 */
[----:B------:R-:W-:Y:S02]  /*a2e0*/  MOV R13, c[0x0][0x20c] ;  /* 0x00008300000d7a02 */ /* 0x000fe40000000f00 */
[----:B------:R-:W-:Y:S02]  /*a2f0*/  LEA R2, P1, R12, R4, 0x5 ;  /* 0x000000040c027211 */ /* 0x000fe400078228ff */
[C---:B---3--:R-:W-:Y:S02]  /*a300*/  LEA R6, P6, R3.reuse, c[0x0][0x1f8], 0x1 ;  /* 0x00007e0003067a11 */ /* 0x048fe400078c08ff */
[----:B------:R-:W-:Y:S02]  /*a310*/  IADD3.X R7, R0, R22, RZ, P0, !PT ;  /* 0x0000001600077210 */ /* 0x000fe400007fe4ff */
[----:B------:R-:W-:Y:S02]  /*a320*/  IADD3 R5, P0, R30, 0xc0, RZ ;  /* 0x000000c01e057810 */ /* 0x000fe40007f1e0ff */
[----:B------:R-:W-:Y:S02]  /*a330*/  LEA.HI.X R7, R3, c[0x0][0x1fc], R7, 0x1, P6 ;  /* 0x00007f0003077a11 */ /* 0x000fe400030f0c07 */
[----:B------:R-:W-:Y:S02]  /*a340*/  LEA.HI.X R3, R12, R0, R13, 0x5, P1 ;  /* 0x000000000c037211 */ /* 0x000fe400008f2c0d */
[----:B------:R-:W-:Y:S01]  /*a350*/  IADD3 R4, P1, R4, R5, RZ ;  /* 0x0000000504047210 */ /* 0x000fe20007f3e0ff */
[----:B------:R1:W-:Y:S01]  /*a360*/  LDGSTS.E.BYPASS.LTC128B.128 [R131+0x4100], [R6.64], !P3 ;  /* 0x0410000006837fae */ /* 0x0003e2000d901d46 */
[----:B------:R-:W-:Y:S02]  /*a370*/  IADD3.X R29, RZ, R23, RZ, P0, !PT ;  /* 0x00000017ff1d7210 */ /* 0x000fe400007fe4ff */
[----:B------:R-:W-:Y:S02]  /*a380*/  LEA R12, P0, R4, c[0x0][0x1f8], 0x1 ;  /* 0x00007e00040c7a11 */ /* 0x000fe400078008ff */
[----:B-1----:R-:W-:Y:S02]  /*a390*/  IADD3.X R6, R0, R29, RZ, P1, !PT ;  /* 0x0000001d00067210 */ /* 0x002fe40000ffe4ff */
[----:B------:R-:W-:Y:S02]  /*a3a0*/  IADD3 R0, P1, R2, R30, RZ ;  /* 0x0000001e02007210 */ /* 0x000fe40007f3e0ff */
[----:B------:R-:W-:Y:S02]  /*a3b0*/  LEA.HI.X R13, R4, c[0x0][0x1fc], R6, 0x1, P0 ;  /* 0x00007f00040d7a11 */ /* 0x000fe400000f0c06 */
[----:B------:R-:W-:Y:S02]  /*a3c0*/  LEA R14, P0, R0, c[0x0][0x1f8], 0x1 ;  /* 0x00007e00000e7a11 */ /* 0x000fe400078008ff */
[C---:B------:R-:W-:Y:S01]  /*a3d0*/  IADD3.X R6, R3.reuse, R23, RZ, P1, !PT ;  /* 0x0000001703067210 */ /* 0x040fe20000ffe4ff */
[----:B------:R1:W-:Y:S01]  /*a3e0*/  LDGSTS.E.BYPASS.LTC128B.128 [R131+0x6100], [R12.64], !P2 ;  /* 0x061000000c837fae */ /* 0x0003e2000d101d46 */
[----:B------:R-:W-:Y:S02]  /*a3f0*/  IADD3 R4, P6, R2, R15, RZ ;  /* 0x0000000f02047210 */ /* 0x000fe40007fde0ff */
[----:B------:R-:W-:Y:S02]  /*a400*/  LEA.HI.X R15, R0, c[0x0][0x1fc], R6, 0x1, P0 ;  /* 0x00007f00000f7a11 */ /* 0x000fe400000f0c06 */
[----:B------:R-:W-:Y:S02]  /*a410*/  IADD3 R0, P1, R2, R20, RZ ;  /* 0x0000001402007210 */ /* 0x000fe40007f3e0ff */
[C---:B------:R-:W-:Y:S01]  /*a420*/  IADD3.X R21, R3.reuse, R21, RZ, P6, !PT ;  /* 0x0000001503157210 */ /* 0x040fe200037fe4ff */
[----:B------:R1:W-:Y:S01]  /*a430*/  LDGSTS.E.BYPASS.LTC128B.128 [R131+0x1100], [R14.64], !P5 ;  /* 0x011000000e837fae */ /* 0x0003e2000e901d46 */
[----:B------:R-:W-:Y:S02]  /*a440*/  LEA R20, P6, R4, c[0x0][0x1f8], 0x1 ;  /* 0x00007e0004147a11 */ /* 0x000fe400078c08ff */
[----:B------:R-:W-:Y:S02]  /*a450*/  IADD3 R28, P0, R2, R5, RZ ;  /* 0x00000005021c7210 */ /* 0x000fe40007f1e0ff */
[----:B------:R-:W-:Y:S02]  /*a460*/  LEA.HI.X R21, R4, c[0x0][0x1fc], R21, 0x1, P6 ;  /* 0x00007f0004157a11 */ /* 0x000fe400030f0c15 */
[C---:B-----5:R-:W-:Y:S03]  /*a470*/  HMMA.16816.F32.BF16 R4, R172.reuse, R8, RZ ;  /* 0x00000008ac04723c */ /* 0x060fe600000418ff */
[C---:B------:R-:W-:Y:S01]  /*a480*/  IADD3.X R2, R3.reuse, R22, RZ, P1, !PT ;  /* 0x0000001603027210 */ /* 0x040fe20000ffe4ff */
[----:B------:R3:W-:Y:S01]  /*a490*/  LDGSTS.E.BYPASS.LTC128B.128 [R131+0x3100], [R20.64], !P4 ;  /* 0x0310000014837fae */ /* 0x0007e2000e101d46 */
[C---:B------:R-:W-:Y:S02]  /*a4a0*/  LEA R22, P1, R0.reuse, c[0x0][0x1f8], 0x1 ;  /* 0x00007e0000167a11 */ /* 0x040fe400078208ff */
[----:B------:R-:W-:Y:S01]  /*a4b0*/  IADD3.X R3, R3, R29, RZ, P0, !PT ;  /* 0x0000001d03037210 */ /* 0x000fe200007fe4ff */
[C---:B------:R-:W-:Y:S01]  /*a4c0*/  HMMA.16816.F32.BF16 R8, R172.reuse, R10, RZ ;  /* 0x0000000aac08723c */ /* 0x040fe200000418ff */
[----:B------:R-:W-:Y:S03]  /*a4d0*/  LEA.HI.X R23, R0, c[0x0][0x1fc], R2, 0x1, P1 ;  /* 0x00007f0000177a11 */ /* 0x000fe600008f0c02 */
[C---:B------:R-:W-:Y:S01]  /*a4e0*/  LEA R2, P0, R28.reuse, c[0x0][0x1f8], 0x1 ;  /* 0x00007e001c027a11 */ /* 0x040fe200078008ff */
[----:B------:R-:W2:Y:S03]  /*a4f0*/  LDL R0, [R1+0x2c] ;  /* 0x00002c0001007983 */ /* 0x000ea60000100800 */
[----:B------:R-:W-:Y:S01]  /*a500*/  LEA.HI.X R3, R28, c[0x0][0x1fc], R3, 0x1, P0 ;  /* 0x00007f001c037a11 */ /* 0x000fe200000f0c03 */
[----:B------:R3:W-:Y:S01]  /*a510*/  LDGSTS.E.BYPASS.LTC128B.128 [R131+0x5100], [R22.64], !P3 ;  /* 0x0510000016837fae */ /* 0x0007e2000d901d46 */
[C---:B-1----:R-:W-:Y:S07]  /*a520*/  HMMA.16816.F32.BF16 R12, R172.reuse, R16, RZ ;  /* 0x00000010ac0c723c */ /* 0x042fee00000418ff */
[----:B------:R1:W-:Y:S01]  /*a530*/  LDGSTS.E.BYPASS.LTC128B.128 [R131+0x7100], [R2.64], !P2 ;  /* 0x0710000002837fae */ /* 0x0003e2000d101d46 */
[C---:B------:R-:W-:Y:S07]  /*a540*/  HMMA.16816.F32.BF16 R16, R172.reuse, R18, RZ ;  /* 0x00000012ac10723c */ /* 0x040fee00000418ff */
[----:B------:R-:W0:Y:S01]  /*a550*/  LDGDEPBAR ;  /* 0x00000000000079af */ /* 0x000e220000000000 */
[C---:B---3--:R-:W-:Y:S08]  /*a560*/  HMMA.16816.F32.BF16 R20, R172.reuse, R24, RZ ;  /* 0x00000018ac14723c */ /* 0x048ff000000418ff */
[C---:B------:R-:W-:Y:S01]  /*a570*/  HMMA.16816.F32.BF16 R24, R172.reuse, R26, RZ ;  /* 0x0000001aac18723c */ /* 0x040fe200000418ff */
[----:B-1----:R-:W3:Y:S04]  /*a580*/  LDL R2, [R1+0x34] ;  /* 0x0000340001027983 */ /* 0x002ee80000100800 */
[----:B------:R-:W2:Y:S03]  /*a590*/  LDL R3, [R1+0x30] ;  /* 0x0000300001037983 */ /* 0x000ea60000100800 */
[C---:B------:R-:W-:Y:S01]  /*a5a0*/  HMMA.16816.F32.BF16 R28, R172.reuse, R32, RZ ;  /* 0x00000020ac1c723c */ /* 0x040fe200000418ff */
[----:B------:R1:W-:Y:S07]  /*a5b0*/  STL [R1+0x114], R172 ;  /* 0x000114ac01007387 */ /* 0x0003ee0000100800 */
[----:B------:R-:W-:Y:S08]  /*a5c0*/  HMMA.16816.F32.BF16 R32, R172, R34, RZ ;  /* 0x00000022ac20723c */ /* 0x000ff000000418ff */
[C---:B------:R-:W-:Y:S08]  /*a5d0*/  HMMA.16816.F32.BF16 R4, R176.reuse, R168, R4 ;  /* 0x000000a8b004723c */ /* 0x040ff00000041804 */
[C---:B------:R-:W-:Y:S01]  /*a5e0*/  HMMA.16816.F32.BF16 R8, R176.reuse, R170, R8 ;  /* 0x000000aab008723c */ /* 0x040fe20000041808 */
[----:B-1----:R-:W2:Y:S04]  /*a5f0*/  LDL R172, [R1+0x38] ;  /* 0x0000380001ac7983 */ /* 0x002ea80000100800 */
[----:B------:R-:W-:Y:S03]  /*a600*/  STL [R1+0x110], R173 ;  /* 0x000110ad01007387 */ /* 0x000fe60000100800 */
[C---:B----4-:R-:W-:Y:S01]  /*a610*/  HMMA.16816.F32.BF16 R12, R176.reuse, R180, R12 ;  /* 0x000000b4b00c723c */ /* 0x050fe2000004180c */
        /* <DEDUP_REMOVED lines=9> */
[----:B------:R-:W-:Y:S07]  /*a6b0*/  STL [R1+0x128], R195 ;  /* 0x000128c301007387 */ /* 0x000fee0000100800 */
[C---:B------:R-:W-:Y:S08]  /*a6c0*/  HMMA.16816.F32.BF16 R28, R176.reuse, R188, R28 ;  /* 0x000000bcb01c723c */ /* 0x040ff0000004181c */
[----:B------:R-:W-:Y:S01]  /*a6d0*/  HMMA.16816.F32.BF16 R32, R176, R190, R32 ;  /* 0x000000beb020723c */ /* 0x000fe20000041820 */
[----:B------:R-:W1:Y:S08]  /*a6e0*/  LDSM.16.M88.4 R168, [R133] ;  /* 0x0000000085a8783b */ /* 0x000e700000000200 */
[----:B------:R-:W4:Y:S08]  /*a6f0*/  LDSM.16.M88.4 R180, [R133+0x800] ;  /* 0x0008000085b4783b */ /* 0x000f300000000200 */
[----:B------:R-:W-:Y:S01]  /*a700*/  LDSM.16.M88.4 R184, [R133+0x1800] ;  /* 0x0018000085b8783b */ /* 0x000fe20000000200 */
[C---:B-1----:R-:W-:Y:S08]  /*a710*/  HMMA.16816.F32.BF16 R4, R192.reuse, R168, R4 ;  /* 0x000000a8c004723c */ /* 0x042ff00000041804 */
[C---:B------:R-:W-:Y:S01]  /*a720*/  HMMA.16816.F32.BF16 R8, R192.reuse, R170, R8 ;  /* 0x000000aac008723c */ /* 0x040fe20000041808 */
[----:B------:R-:W1:Y:S07]  /*a730*/  LDSM.16.M88.4 R168, [R133+0x1000] ;  /* 0x0010000085a8783b */ /* 0x000e6e0000000200 */
[C---:B----4-:R-:W-:Y:S08]  /*a740*/  HMMA.16816.F32.BF16 R12, R192.reuse, R180, R12 ;  /* 0x000000b4c00c723c */ /* 0x050ff0000004180c */
[C---:B------:R-:W-:Y:S01]  /*a750*/  HMMA.16816.F32.BF16 R16, R192.reuse, R182, R16 ;  /* 0x000000b6c010723c */ /* 0x040fe20000041810 */
[----:B------:R-:W4:Y:S07]  /*a760*/  LDSM.16.M88.4 R180, [R250] ;  /* 0x00000000fab4783b */ /* 0x000f2e0000000200 */
[C---:B-1----:R-:W-:Y:S08]  /*a770*/  HMMA.16816.F32.BF16 R20, R192.reuse, R168, R20 ;  /* 0x000000a8c014723c */ /* 0x042ff00000041814 */
[C---:B------:R-:W-:Y:S01]  /*a780*/  HMMA.16816.F32.BF16 R24, R192.reuse, R170, R24 ;  /* 0x000000aac018723c */ /* 0x040fe20000041818 */
[----:B------:R-:W1:Y:S07]  /*a790*/  LDSM.16.M88.4 R168, [R250+0x800] ;  /* 0x00080000faa8783b */ /* 0x000e6e0000000200 */
[C---:B------:R-:W-:Y:S08]  /*a7a0*/  HMMA.16816.F32.BF16 R28, R192.reuse, R184, R28 ;  /* 0x000000b8c01c723c */ /* 0x040ff0000004181c */
[----:B------:R-:W-:Y:S01]  /*a7b0*/  HMMA.16816.F32.BF16 R32, R192, R186, R32 ;  /* 0x000000bac020723c */ /* 0x000fe20000041820 */
[----:B------:R-:W1:Y:S07]  /*a7c0*/  LDSM.16.M88.4 R184, [R250+0x1000] ;  /* 0x00100000fab8783b */ /* 0x000e6e0000000200 */
[C---:B----4-:R-:W-:Y:S08]  /*a7d0*/  HMMA.16816.F32.BF16 R4, R196.reuse, R180, R4 ;  /* 0x000000b4c404723c */ /* 0x050ff00000041804 */
[C---:B------:R-:W-:Y:S01]  /*a7e0*/  HMMA.16816.F32.BF16 R8, R196.reuse, R182, R8 ;  /* 0x000000b6c408723c */ /* 0x040fe20000041808 */
[----:B------:R-:W4:Y:S07]  /*a7f0*/  LDSM.16.M88.4 R180, [R250+0x1800] ;  /* 0x00180000fab4783b */ /* 0x000f2e0000000200 */
[C---:B-1----:R-:W-:Y:S08]  /*a800*/  HMMA.16816.F32.BF16 R12, R196.reuse, R168, R12 ;  /* 0x000000a8c40c723c */ /* 0x042ff0000004180c */
[C---:B------:R-:W-:Y:S01]  /*a810*/  HMMA.16816.F32.BF16 R16, R196.reuse, R170, R16 ;  /* 0x000000aac410723c */ /* 0x040fe20000041810 */
[----:B------:R-:W1:Y:S07]  /*a820*/  LDSM.16.M88.4 R168, [R249+0x2000] ;  /* 0x00200000f9a8783b */ /* 0x000e6e0000000200 */
[C---:B------:R-:W-:Y:S08]  /*a830*/  HMMA.16816.F32.BF16 R20, R196.reuse, R184, R20 ;  /* 0x000000b8c414723c */ /* 0x040ff00000041814 */
[C---:B------:R-:W-:Y:S01]  /*a840*/  HMMA.16816.F32.BF16 R24, R196.reuse, R186, R24 ;  /* 0x000000bac418723c */ /* 0x040fe20000041818 */
[----:B------:R-:W3:Y:S07]  /*a850*/  LDSM.16.M88.4 R184, [R249+0x2800] ;  /* 0x00280000f9b8783b */ /* 0x000eee0000000200 */
[C---:B----4-:R-:W-:Y:S08]  /*a860*/  HMMA.16816.F32.BF16 R28, R196.reuse, R180, R28 ;  /* 0x000000b4c41c723c */ /* 0x050ff0000004181c */
[----:B------:R-:W-:Y:S01]  /*a870*/  HMMA.16816.F32.BF16 R32, R196, R182, R32 ;  /* 0x000000b6c420723c */ /* 0x000fe20000041820 */
[----:B------:R-:W4:Y:S07]  /*a880*/  LDSM.16.M88.4 R180, [R249+0x3000] ;  /* 0x00300000f9b4783b */ /* 0x000f2e0000000200 */
[C---:B-1----:R-:W-:Y:S08]  /*a890*/  HMMA.16816.F32.BF16 R4, R200.reuse, R168, R4 ;  /* 0x000000a8c804723c */ /* 0x042ff00000041804 */
[C---:B------:R-:W-:Y:S01]  /*a8a0*/  HMMA.16816.F32.BF16 R8, R200.reuse, R170, R8 ;  /* 0x000000aac808723c */ /* 0x040fe20000041808 */
[----:B------:R-:W1:Y:S07]  /*a8b0*/  LDSM.16.M88.4 R168, [R249+0x3800] ;  /* 0x00380000f9a8783b */ /* 0x000e6e0000000200 */
[C---:B---3--:R-:W-:Y:S08]  /*a8c0*/  HMMA.16816.F32.BF16 R12, R200.reuse, R184, R12 ;  /* 0x000000b8c80c723c */ /* 0x048ff0000004180c */
[C---:B------:R-:W-:Y:S08]  /*a8d0*/  HMMA.16816.F32.BF16 R16, R200.reuse, R186, R16 ;  /* 0x000000bac810723c */ /* 0x040ff00000041810 */
[C---:B----4-:R-:W-:Y:S01]  /*a8e0*/  HMMA.16816.F32.BF16 R20, R200.reuse, R180, R20 ;  /* 0x000000b4c814723c */ /* 0x050fe20000041814 */
[----:B--2---:R2:W3:Y:S07]  /*a8f0*/  LDSM.16.M88.4 R184, [R172] ;  /* 0x00000000acb8783b */ /* 0x0044ee0000000200 */
[C---:B------:R-:W-:Y:S01]  /*a900*/  HMMA.16816.F32.BF16 R24, R200.reuse, R182, R24 ;  /* 0x000000b6c818723c */ /* 0x040fe20000041818 */
[----:B------:R4:W3:Y:S07]  /*a910*/  LDSM.16.M88.4 R180, [R2] ;  /* 0x0000000002b4783b */ /* 0x0008ee0000000200 */
[C---:B-1----:R-:W-:Y:S08]  /*a920*/  HMMA.16816.F32.BF16 R28, R200.reuse, R168, R28 ;  /* 0x000000a8c81c723c */ /* 0x042ff0000004181c */
[----:B------:R-:W-:Y:S01]  /*a930*/  HMMA.16816.F32.BF16 R32, R200, R170, R32 ;  /* 0x000000aac820723c */ /* 0x000fe20000041820 */
[----:B------:R1:W3:Y:S08]  /*a940*/  LDSM.16.M88.4 R168, [R3] ;  /* 0x0000000003a8783b */ /* 0x0002f00000000200 */
[----:B--2---:R-:W2:Y:S04]  /*a950*/  LDL R172, [R1+0x28] ;  /* 0x0000280001ac7983 */ /* 0x004ea80000100800 */
[----:B----4-:R-:W4:Y:S01]  /*a960*/  LDL R2, [R1+0x20] ;  /* 0x0000200001027983 */ /* 0x010f220000100800 */
[C---:B---3--:R-:W-:Y:S03]  /*a970*/  HMMA.16816.F32.BF16 R4, R204.reuse, R184, R4 ;  /* 0x000000b8cc04723c */ /* 0x048fe60000041804 */
[----:B-1----:R-:W3:Y:S05]  /*a980*/  LDL R3, [R1+0x24] ;  /* 0x0000240001037983 */ /* 0x002eea0000100800 */
[C---:B------:R-:W-:Y:S01]  /*a990*/  HMMA.16816.F32.BF16 R8, R204.reuse, R186, R8 ;  /* 0x000000bacc08723c */ /* 0x040fe20000041808 */
[----:B------:R1:W1:Y:S07]  /*a9a0*/  LDSM.16.M88.4 R184, [R0] ;  /* 0x0000000000b8783b */ /* 0x00026e0000000200 */
[C---:B------:R-:W-:Y:S08]  /*a9b0*/  HMMA.16816.F32.BF16 R12, R204.reuse, R180, R12 ;  /* 0x000000b4cc0c723c */ /* 0x040ff0000004180c */
[C---:B------:R-:W-:Y:S01]  /*a9c0*/  HMMA.16816.F32.BF16 R16, R204.reuse, R182, R16 ;  /* 0x000000b6cc10723c */ /* 0x040fe20000041810 */
[----:B------:R-:W1:Y:S07]  /*a9d0*/  LDSM.16.M88.4 R180, [R133+0x2000] ;  /* 0x0020000085b4783b */ /* 0x000e6e0000000200 */
[C---:B------:R-:W-:Y:S01]  /*a9e0*/  HMMA.16816.F32.BF16 R20, R204.reuse, R168, R20 ;  /* 0x000000a8cc14723c */ /* 0x040fe20000041814 */
[----:B-1----:R-:W3:Y:S07]  /*a9f0*/  LDL R0, [R1+0x1c] ;  /* 0x00001c0001007983 */ /* 0x002eee0000100800 */
        /* <DEDUP_REMOVED lines=33> */
[C---:B------:R-:W-:Y:S08]  /*ac10*/  HMMA.16816.F32.BF16 R16, R216.reuse, R182, R16 ;  /* 0x000000b6d810723c */ /* 0x040ff00000041810 */
[C---:B-1----:R-:W-:Y:S08]  /*ac20*/  HMMA.16816.F32.BF16 R20, R216.reuse, R168, R20 ;  /* 0x000000a8d814723c */ /* 0x042ff00000041814 */
[C---:B------:R-:W-:Y:S08]  /*ac30*/  HMMA.16816.F32.BF16 R24, R216.reuse, R170, R24 ;  /* 0x000000aad818723c */ /* 0x040ff00000041818 */
[C---:B------:R-:W-:Y:S08]  /*ac40*/  HMMA.16816.F32.BF16 R28, R216.reuse, R184, R28 ;  /* 0x000000b8d81c723c */ /* 0x040ff0000004181c */
[----:B------:R-:W-:Y:S01]  /*ac50*/  HMMA.16816.F32.BF16 R32, R216, R186, R32 ;  /* 0x000000bad820723c */ /* 0x000fe20000041820 */
[----:B--2---:R1:W2:Y:S08]  /*ac60*/  LDSM.16.M88.4 R180, [R172] ;  /* 0x00000000acb4783b */ /* 0x0042b00000000200 */
[----:B----4-:R4:W-:Y:S08]  /*ac70*/  LDSM.16.M88.4 R184, [R2] ;  /* 0x0000000002b8783b */ /* 0x0109f00000000200 */
[----:B---3--:R2:W2:Y:S08]  /*ac80*/  LDSM.16.M88.4 R168, [R3] ;  /* 0x0000000003a8783b */ /* 0x0084b00000000200 */
[----:B-1----:R-:W3:Y:S04]  /*ac90*/  LDL R172, [R1+0x18] ;  /* 0x0000180001ac7983 */ /* 0x002ee80000100800 */
[----:B----4-:R-:W4:Y:S04]  /*aca0*/  LDL R2, [R1+0x10] ;  /* 0x0000100001027983 */ /* 0x010f280000100800 */
[----:B--2---:R-:W2:Y:S01]  /*acb0*/  LDL R3, [R1+0x14] ;  /* 0x0000140001037983 */ /* 0x004ea20000100800 */
[C---:B------:R-:W-:Y:S08]  /*acc0*/  HMMA.16816.F32.BF16 R4, R220.reuse, R180, R4 ;  /* 0x000000b4dc04723c */ /* 0x040ff00000041804 */
[C---:B------:R-:W-:Y:S01]  /*acd0*/  HMMA.16816.F32.BF16 R8, R220.reuse, R182, R8 ;  /* 0x000000b6dc08723c */ /* 0x040fe20000041808 */
[----:B------:R1:W1:Y:S07]  /*ace0*/  LDSM.16.M88.4 R180, [R0] ;  /* 0x0000000000b4783b */ /* 0x00026e0000000200 */
[C---:B------:R-:W-:Y:S08]  /*acf0*/  HMMA.16816.F32.BF16 R12, R220.reuse, R168, R12 ;  /* 0x000000a8dc0c723c */ /* 0x040ff0000004180c */
[C---:B------:R-:W-:Y:S01]  /*ad00*/  HMMA.16816.F32.BF16 R16, R220.reuse, R170, R16 ;  /* 0x000000aadc10723c */ /* 0x040fe20000041810 */
[----:B------:R-:W1:Y:S07]  /*ad10*/  LDSM.16.M88.4 R168, [R133+0x4000] ;  /* 0x0040000085a8783b */ /* 0x000e6e0000000200 */
[C---:B------:R-:W-:Y:S01]  /*ad20*/  HMMA.16816.F32.BF16 R20, R220.reuse, R184, R20 ;  /* 0x000000b8dc14723c */ /* 0x040fe20000041814 */
[----:B-1----:R-:W2:Y:S07]  /*ad30*/  LDL R0, [R1+0xc] ;  /* 0x00000c0001007983 */ /* 0x002eae0000100800 */
        /* <DEDUP_REMOVED lines=38> */
[----:B---3--:R-:W1:Y:S08]  /*afa0*/  LDSM.16.M88.4 R168, [R172] ;  /* 0x00000000aca8783b */ /* 0x008e700000000200 */
[----:B----4-:R-:W-:Y:S08]  /*afb0*/  LDSM.16.M88.4 R180, [R2] ;  /* 0x0000000002b4783b */ /* 0x010ff00000000200 */
[----:B--2---:R-:W2:Y:S01]  /*afc0*/  LDSM.16.M88.4 R184, [R3] ;  /* 0x0000000003b8783b */ /* 0x004ea20000000200 */
[C---:B-1----:R-:W-:Y:S08]  /*afd0*/  HMMA.16816.F32.BF16 R4, R236.reuse, R168, R4 ;  /* 0x000000a8ec04723c */ /* 0x042ff00000041804 */
[C---:B------:R-:W-:Y:S01]  /*afe0*/  HMMA.16816.F32.BF16 R8, R236.reuse, R170, R8 ;  /* 0x000000aaec08723c */ /* 0x040fe20000041808 */
[----:B------:R-:W1:Y:S07]  /*aff0*/  LDSM.16.M88.4 R168, [R0] ;  /* 0x0000000000a8783b */ /* 0x000e6e0000000200 */
[C---:B--2---:R-:W-:Y:S08]  /*b000*/  HMMA.16816.F32.BF16 R12, R236.reuse, R184, R12 ;  /* 0x000000b8ec0c723c */ /* 0x044ff0000004180c */
[C---:B------:R-:W-:Y:S01]  /*b010*/  HMMA.16816.F32.BF16 R16, R236.reuse, R186, R16 ;  /* 0x000000baec10723c */ /* 0x040fe20000041810 */
[----:B------:R-:W2:Y:S07]  /*b020*/  LDSM.16.M88.4 R184, [R133+0x6000] ;  /* 0x0060000085b8783b */ /* 0x000eae0000000200 */
[C---:B------:R-:W-:Y:S08]  /*b030*/  HMMA.16816.F32.BF16 R20, R236.reuse, R180, R20 ;  /* 0x000000b4ec14723c */ /* 0x040ff00000041814 */
[C---:B------:R-:W-:Y:S01]  /*b040*/  HMMA.16816.F32.BF16 R24, R236.reuse, R182, R24 ;  /* 0x000000b6ec18723c */ /* 0x040fe20000041818 */
[----:B------:R-:W3:Y:S07]  /*b050*/  LDSM.16.M88.4 R180, [R133+0x6800] ;  /* 0x0068000085b4783b */ /* 0x000eee0000000200 */
[C---:B-1----:R-:W-:Y:S08]  /*b060*/  HMMA.16816.F32.BF16 R28, R236.reuse, R168, R28 ;  /* 0x000000a8ec1c723c */ /* 0x042ff0000004181c */
[----:B------:R-:W-:Y:S01]  /*b070*/  HMMA.16816.F32.BF16 R32, R236, R170, R32 ;  /* 0x000000aaec20723c */ /* 0x000fe20000041820 */
[----:B------:R-:W1:Y:S07]  /*b080*/  LDSM.16.M88.4 R168, [R133+0x7000] ;  /* 0x0070000085a8783b */ /* 0x000e6e0000000200 */
[C---:B--2---:R-:W-:Y:S08]  /*b090*/  HMMA.16816.F32.BF16 R4, R240.reuse, R184, R4 ;  /* 0x000000b8f004723c */ /* 0x044ff00000041804 */
[C---:B------:R-:W-:Y:S01]  /*b0a0*/  HMMA.16816.F32.BF16 R8, R240.reuse, R186, R8 ;  /* 0x000000baf008723c */ /* 0x040fe20000041808 */
[----:B------:R-:W2:Y:S07]  /*b0b0*/  LDSM.16.M88.4 R184, [R133+0x7800] ;  /* 0x0078000085b8783b */ /* 0x000eae0000000200 */
[C---:B---3--:R-:W-:Y:S08]  /*b0c0*/  HMMA.16816.F32.BF16 R12, R240.reuse, R180, R12 ;  /* 0x000000b4f00c723c */ /* 0x048ff0000004180c */
[C---:B------:R-:W-:Y:S01]  /*b0d0*/  HMMA.16816.F32.BF16 R16, R240.reuse, R182, R16 ;  /* 0x000000b6f010723c */ /* 0x040fe20000041810 */
[----:B------:R-:W3:Y:S07]  /*b0e0*/  LDSM.16.M88.4 R180, [R250+0x6000] ;  /* 0x00600000fab4783b */ /* 0x000eee0000000200 */
[C---:B-1----:R-:W-:Y:S08]  /*b0f0*/  HMMA.16816.F32.BF16 R20, R240.reuse, R168, R20 ;  /* 0x000000a8f014723c */ /* 0x042ff00000041814 */
[C---:B------:R-:W-:Y:S01]  /*b100*/  HMMA.16816.F32.BF16 R24, R240.reuse, R170, R24 ;  /* 0x000000aaf018723c */ /* 0x040fe20000041818 */
[----:B------:R-:W1:Y:S07]  /*b110*/  LDSM.16.M88.4 R168, [R250+0x6800] ;  /* 0x00680000faa8783b */ /* 0x000e6e0000000200 */
[C---:B--2---:R-:W-:Y:S08]  /*b120*/  HMMA.16816.F32.BF16 R28, R240.reuse, R184, R28 ;  /* 0x000000b8f01c723c */ /* 0x044ff0000004181c */
[----:B------:R-:W-:Y:S08]  /*b130*/  HMMA.16816.F32.BF16 R32, R240, R186, R32 ;  /* 0x000000baf020723c */ /* 0x000ff00000041820 */
[C---:B---3--:R-:W-:Y:S08]  /*b140*/  HMMA.16816.F32.BF16 R4, R244.reuse, R180, R4 ;  /* 0x000000b4f404723c */ /* 0x048ff00000041804 */
[C---:B------:R-:W-:Y:S08]  /*b150*/  HMMA.16816.F32.BF16 R8, R244.reuse, R182, R8 ;  /* 0x000000b6f408723c */ /* 0x040ff00000041808 */
[C---:B-1----:R-:W-:Y:S08]  /*b160*/  HMMA.16816.F32.BF16 R12, R244.reuse, R168, R12 ;  /* 0x000000a8f40c723c */ /* 0x042ff0000004180c */
[----:B------:R-:W-:Y:S01]  /*b170*/  FMUL.FTZ R4, R4, c[0x0][0x320] ;  /* 0x0000c80004047a20 */ /* 0x000fe20000410000 */
[C---:B------:R-:W-:Y:S03]  /*b180*/  HMMA.16816.F32.BF16 R16, R244.reuse, R170, R16 ;  /* 0x000000aaf410723c */ /* 0x040fe60000041810 */
[----:B------:R-:W-:Y:S01]  /*b190*/  MUFU.TANH R182, R4 ;  /* 0x0000000400b67308 */ /* 0x000fe20000002400 */
[----:B------:R-:W-:Y:S02]  /*b1a0*/  FMUL.FTZ R5, R5, c[0x0][0x320] ;  /* 0x0000c80005057a20 */ /* 0x000fe40000410000 */
[----:B------:R-:W-:Y:S02]  /*b1b0*/  FMUL.FTZ R6, R6, c[0x0][0x320] ;  /* 0x0000c80006067a20 */ /* 0x000fe40000410000 */
[----:B------:R-:W-:Y:S04]  /*b1c0*/  FMUL.FTZ R7, R7, c[0x0][0x320] ;  /* 0x0000c80007077a20 */ /* 0x000fe80000410000 */
[----:B------:R-:W-:Y:S01]  /*b1d0*/  FMUL.FTZ R8, R8, c[0x0][0x320] ;  /* 0x0000c80008087a20 */ /* 0x000fe20000410000 */
[----:B------:R-:W-:Y:S01]  /*b1e0*/  MUFU.TANH R184, R5 ;  /* 0x0000000500b87308 */ /* 0x000fe20000002400 */
[----:B------:R-:W-:Y:S02]  /*b1f0*/  FMUL.FTZ R9, R9, c[0x0][0x320] ;  /* 0x0000c80009097a20 */ /* 0x000fe40000410000 */
[----:B------:R-:W-:Y:S02]  /*b200*/  FMUL.FTZ R10, R10, c[0x0][0x320] ;  /* 0x0000c8000a0a7a20 */ /* 0x000fe40000410000 */
[----:B------:R-:W-:Y:S02]  /*b210*/  FMUL.FTZ R11, R11, c[0x0][0x320] ;  /* 0x0000c8000b0b7a20 */ /* 0x000fe40000410000 */
[----:B------:R-:W-:Y:S02]  /*b220*/  FMUL.FTZ R14, R14, c[0x0][0x320] ;  /* 0x0000c8000e0e7a20 */ /* 0x000fe40000410000 */
[----:B------:R-:W-:Y:S01]  /*b230*/  FMUL.FTZ R13, R13, c[0x0][0x320] ;  /* 0x0000c8000d0d7a20 */ /* 0x000fe20000410000 */
[----:B------:R-:W-:Y:S01]  /*b240*/  MUFU.TANH R187, R6 ;  /* 0x0000000600bb7308 */ /* 0x000fe20000002400 */
[----:B------:R-:W-:Y:S02]  /*b250*/  FMUL.FTZ R19, R19, c[0x0][0x320] ;  /* 0x0000c80013137a20 */ /* 0x000fe40000410000 */
[----:B------:R-:W-:Y:S02]  /*b260*/  FMUL.FTZ R17, R17, c[0x0][0x320] ;  /* 0x0000c80011117a20 */ /* 0x000fe40000410000 */
[----:B------:R-:W-:Y:S02]  /*b270*/  FMUL.FTZ R12, R12, c[0x0][0x320] ;  /* 0x0000c8000c0c7a20 */ /* 0x000fe40000410000 */
[----:B------:R-:W-:Y:S02]  /*b280*/  FMUL.FTZ R16, R16, c[0x0][0x320] ;  /* 0x0000c80010107a20 */ /* 0x000fe40000410000 */
[----:B------:R-:W-:Y:S01]  /*b290*/  FMUL.FTZ R15, R15, c[0x0][0x320] ;  /* 0x0000c8000f0f7a20 */ /* 0x000fe20000410000 */
[----:B------:R1:W-:Y:S01]  /*b2a0*/  MUFU.TANH R188, R7 ;  /* 0x0000000700bc7308 */ /* 0x0003e20000002400 */
[----:B------:R-:W-:Y:S09]  /*b2b0*/  FMUL.FTZ R18, R18, c[0x0][0x320] ;  /* 0x0000c80012127a20 */ /* 0x000ff20000410000 */
[----:B------:R-:W-:Y:S10]  /*b2c0*/  MUFU.TANH R183, R8 ;  /* 0x0000000800b77308 */ /* 0x000ff40000002400 */
[----:B------:R-:W-:Y:S01]  /*b2d0*/  MUFU.TANH R180, R9 ;  /* 0x0000000900b47308 */ /* 0x000fe20000002400 */
[----:B-1----:R-:W1:Y:S09]  /*b2e0*/  LDSM.16.M88.4 R4, [R250+0x7000] ;  /* 0x00700000fa04783b */ /* 0x002e720000000200 */
[----:B------:R-:W-:Y:S10]  /*b2f0*/  MUFU.TANH R185, R10 ;  /* 0x0000000a00b97308 */ /* 0x000ff40000002400 */
[----:B------:R2:W-:Y:S10]  /*b300*/  MUFU.TANH R186, R11 ;  /* 0x0000000b00ba7308 */ /* 0x0005f40000002400 */
[----:B------:R-:W3:Y:S10]  /*b310*/  MUFU.TANH R2, R14 ;  /* 0x0000000e00027308 */ /* 0x000ef40000002400 */
[----:B------:R-:W-:Y:S01]  /*b320*/  MUFU.TANH R133, R12 ;  /* 0x0000000c00857308 */ /* 0x000fe20000002400 */
[C---:B-1----:R-:W-:Y:S01]  /*b330*/  HMMA.16816.F32.BF16 R20, R244.reuse, R4, R20 ;  /* 0x00000004f414723c */ /* 0x042fe20000041814 */
[----:B--2---:R-:W1:Y:S01]  /*b340*/  LDSM.16.M88.4 R8, [R250+0x7800] ;  /* 0x00780000fa08783b */ /* 0x004e620000000200 */
[----:B------:R-:W-:Y:S07]  /*b350*/  DEPBAR.LE SB0, 0x0 ;  /* 0x000080000000791a */ /* 0x000fee0000000000 */
[----:B------:R-:W-:Y:S01]  /*b360*/  MUFU.TANH R170, R16 ;  /* 0x0000001000aa7308 */ /* 0x000fe20000002400 */
[C---:B------:R-:W-:Y:S01]  /*b370*/  HMMA.16816.F32.BF16 R24, R244.reuse, R6, R24 ;  /* 0x00000006f418723c */ /* 0x040fe20000041818 */
[----:B------:R-:W2:Y:S08]  /*b380*/  LDL R4, [R1+0x7c] ;  /* 0x00007c0001047983 */ /* 0x000eb00000100800 */
[----:B------:R-:W-:Y:S01]  /*b390*/  MUFU.TANH R18, R18 ;  /* 0x0000001200127308 */ /* 0x000fe20000002400 */
[----:B------:R-:W-:Y:S04]  /*b3a0*/  BAR.SYNC.DEFER_BLOCKING 0x0 ;  /* 0x0000000000007b1d */ /* 0x000fe80000010000 */
[----:B------:R-:W-:Y:S02]  /*b3b0*/  FMUL.FTZ R21, R21, c[0x0][0x320] ;  /* 0x0000c80015157a20 */ /* 0x000fe40000410000 */
[----:B------:R-:W-:Y:S02]  /*b3c0*/  FMUL.FTZ R23, R23, c[0x0][0x320] ;  /* 0x0000c80017177a20 */ /* 0x000fe40000410000 */
[----:B------:R-:W-:Y:S02]  /*b3d0*/  FMUL.FTZ R20, R20, c[0x0][0x320] ;  /* 0x0000c80014147a20 */ /* 0x000fe40000410000 */
[----:B------:R-:W-:Y:S04]  /*b3e0*/  FMUL.FTZ R22, R22, c[0x0][0x320] ;  /* 0x0000c80016167a20 */ /* 0x000fe80000410000 */
[----:B------:R-:W-:Y:S02]  /*b3f0*/  FMUL.FTZ R26, R26, c[0x0][0x320] ;  /* 0x0000c8001a1a7a20 */ /* 0x000fe40000410000 */
[----:B------:R-:W-:Y:S02]  /*b400*/  FMUL.FTZ R25, R25, c[0x0][0x320] ;  /* 0x0000c80019197a20 */ /* 0x000fe40000410000 */
[----:B------:R-:W-:Y:S02]  /*b410*/  FMUL.FTZ R24, R24, c[0x0][0x320] ;  /* 0x0000c80018187a20 */ /* 0x000fe40000410000 */
[----:B------:R-:W-:Y:S01]  /*b420*/  FMUL.FTZ R27, R27, c[0x0][0x320] ;  /* 0x0000c8001b1b7a20 */ /* 0x000fe20000410000 */
[C---:B-1----:R-:W-:Y:S01]  /*b430*/  HMMA.16816.F32.BF16 R28, R244.reuse, R8, R28 ;  /* 0x00000008f41c723c */ /* 0x042fe2000004181c */
[----:B------:R1:W-:Y:S07]  /*b440*/  MUFU.TANH R195, R26 ;  /* 0x0000001a00c37308 */ /* 0x0003ee0000002400 */
[----:B------:R-:W-:Y:S03]  /*b450*/  HMMA.16816.F32.BF16 R32, R244, R10, R32 ;  /* 0x0000000af420723c */ /* 0x000fe60000041820 */
[----:B------:R3:W-:Y:S10]  /*b460*/  MUFU.TANH R3, R19 ;  /* 0x0000001300037308 */ /* 0x0007f40000002400 */
[----:B------:R-:W4:Y:S03]  /*b470*/  MUFU.TANH R0, R13 ;  /* 0x0000000d00007308 */ /* 0x000f260000002400 */
[----:B------:R-:W-:Y:S01]  /*b480*/  FMUL.FTZ R28, R28, c[0x0][0x320] ;  /* 0x0000c8001c1c7a20 */ /* 0x000fe20000410000 */
[----:B-1----:R-:W2:Y:S01]  /*b490*/  LDL R26, [R1+0x64] ;  /* 0x00006400011a7983 */ /* 0x002ea20000100800 */
[----:B------:R-:W-:Y:S02]  /*b4a0*/  FMUL.FTZ R29, R29, c[0x0][0x320] ;  /* 0x0000c8001d1d7a20 */ /* 0x000fe40000410000 */
[----:B------:R-:W-:Y:S02]  /*b4b0*/  FMUL.FTZ R30, R30, c[0x0][0x320] ;  /* 0x0000c8001e1e7a20 */ /* 0x000fe40000410000 */
[----:B------:R-:W-:Y:S01]  /*b4c0*/  FMUL.FTZ R31, R31, c[0x0][0x320] ;  /* 0x0000c8001f1f7a20 */ /* 0x000fe20000410000 */
[----:B------:R-:W-:Y:S01]  /*b4d0*/  MUFU.TANH R176, R28 ;  /* 0x0000001c00b07308 */ /* 0x000fe20000002400 */
[----:B------:R-:W-:Y:S02]  /*b4e0*/  FMUL.FTZ R32, R32, c[0x0][0x320] ;  /* 0x0000c80020207a20 */ /* 0x000fe40000410000 */
[----:B------:R-:W-:Y:S01]  /*b4f0*/  FMUL.FTZ R34, R34, c[0x0][0x320] ;  /* 0x0000c80022227a20 */ /* 0x000fe20000410000 */
[----:B---3--:R-:W-:Y:S01]  /*b500*/  MOV R19, R2 ;  /* 0x0000000200137202 */ /* 0x008fe20000000f00 */
[----:B------:R-:W-:Y:S05]  /*b510*/  FMUL.FTZ R33, R33, c[0x0][0x320] ;  /* 0x0000c80021217a20 */ /* 0x000fea0000410000 */
[----:B------:R1:W-:Y:S10]  /*b520*/  MUFU.TANH R177, R29 ;  /* 0x0000001d00b17308 */ /* 0x0003f40000002400 */
[----:B------:R-:W-:Y:S10]  /*b530*/  MUFU.TANH R191, R17 ;  /* 0x0000001100bf7308 */ /* 0x000ff40000002400 */
[----:B------:R-:W-:Y:S01]  /*b540*/  MUFU.TANH R17, R21 ;  /* 0x0000001500117308 */ /* 0x000fe20000002400 */
[----:B-1----:R-:W3:Y:S09]  /*b550*/  LDL.64 R28, [R1+0x68] ;  /* 0x00006800011c7983 */ /* 0x002ef20000100a00 */
[----:B------:R-:W-:Y:S10]  /*b560*/  MUFU.TANH R21, R23 ;  /* 0x0000001700157308 */ /* 0x000ff40000002400 */
[----:B------:R4:W-:Y:S10]  /*b570*/  MUFU.TANH R23, R25 ;  /* 0x0000001900177308 */ /* 0x0009f40000002400 */
[----:B------:R-:W1:Y:S10]  /*b580*/  MUFU.TANH R2, R20 ;  /* 0x0000001400027308 */ /* 0x000e740000002400 */
[----:B------:R-:W-:Y:S01]  /*b590*/  MUFU.TANH R20, R22 ;  /* 0x0000001600147308 */ /* 0x000fe20000002400 */
[----:B----4-:R-:W-:Y:S02]  /*b5a0*/  MOV R25, R0 ;  /* 0x0000000000197202 */ /* 0x010fe40000000f00 */
[----:B------:R-:W-:Y:S07]  /*b5b0*/  FMNMX.FTZ R0, R182, R134, !PT ;  /* 0x00000086b6007209 */ /* 0x000fee0007810000 */
[----:B------:R1:W-:Y:S01]  /*b5c0*/  MUFU.TANH R22, R24 ;  /* 0x0000001800167308 */ /* 0x0003e20000002400 */
[----:B------:R-:W-:Y:S04]  /*b5d0*/  FMNMX.FTZ R0, R184, R0, !PT ;  /* 0x00000000b8007209 */ /* 0x000fe80007810000 */
[----:B------:R-:W-:Y:S04]  /*b5e0*/  FMNMX.FTZ R0, R183, R0, !PT ;  /* 0x00000000b7007209 */ /* 0x000fe80007810000 */
[----:B------:R-:W-:Y:S01]  /*b5f0*/  FMNMX.FTZ R0, R180, R0, !PT ;  /* 0x00000000b4007209 */ /* 0x000fe20007810000 */
[----:B------:R4:W-:Y:S10]  /*b600*/  MUFU.TANH R178, R32 ;  /* 0x0000002000b27308 */ /* 0x0009f40000002400 */
[----:B------:R-:W4:Y:S01]  /*b610*/  MUFU.TANH R171, R15 ;  /* 0x0000000f00ab7308 */ /* 0x000f220000002400 */
[----:B-1----:R-:W-:Y:S02]  /*b620*/  MOV R24, R2 ;  /* 0x0000000200187202 */ /* 0x002fe40000000f00 */
[----:B------:R-:W-:Y:S07]  /*b630*/  FMNMX.FTZ R2, R187, R135, !PT ;  /* 0x00000087bb027209 */ /* 0x000fee0007810000 */
[----:B------:R1:W-:Y:S01]  /*b640*/  MUFU.TANH R169, R34 ;  /* 0x0000002200a97308 */ /* 0x0003e20000002400 */
[----:B------:R-:W-:Y:S02]  /*b650*/  FMNMX.FTZ R2, R188, R2, !PT ;  /* 0x00000002bc027209 */ /* 0x000fe40007810000 */
[----:B----4-:R-:W-:Y:S02]  /*b660*/  MOV R32, R133 ;  /* 0x0000008500207202 */ /* 0x010fe40000000f00 */
[----:B------:R-:W-:Y:S02]  /*b670*/  FMNMX.FTZ R2, R185, R2, !PT ;  /* 0x00000002b9027209 */ /* 0x000fe40007810000 */
[----:B------:R-:W-:Y:S02]  /*b680*/  FMNMX.FTZ R0, R32, R0, !PT ;  /* 0x0000000020007209 */ /* 0x000fe40007810000 */
[----:B------:R-:W-:Y:S01]  /*b690*/  FMNMX.FTZ R2, R186, R2, !PT ;  /* 0x00000002ba027209 */ /* 0x000fe20007810000 */
[----:B------:R-:W4:Y:S01]  /*b6a0*/  MUFU.TANH R172, R27 ;  /* 0x0000001b00ac7308 */ /* 0x000f220000002400 */
[----:B------:R-:W-:Y:S02]  /*b6b0*/  FMNMX.FTZ R0, R25, R0, !PT ;  /* 0x0000000019007209 */ /* 0x000fe40007810000 */
[----:B------:R-:W-:Y:S02]  /*b6c0*/  FMNMX.FTZ R2, R19, R2, !PT ;  /* 0x0000000213027209 */ /* 0x000fe40007810000 */
[----:B------:R-:W-:Y:S02]  /*b6d0*/  FMNMX.FTZ R0, R170, R0, !PT ;  /* 0x00000000aa007209 */ /* 0x000fe40007810000 */
[----:B------:R-:W-:Y:S02]  /*b6e0*/  FMNMX.FTZ R2, R171, R2, !PT ;  /* 0x00000002ab027209 */ /* 0x000fe40007810000 */
[----:B------:R-:W-:Y:S01]  /*b6f0*/  FMNMX.FTZ R0, R191, R0, !PT ;  /* 0x00000000bf007209 */ /* 0x000fe20007810000 */
[----:B------:R-:W4:Y:S01]  /*b700*/  MUFU.TANH R174, R30 ;  /* 0x0000001e00ae7308 */ /* 0x000f220000002400 */
[----:B------:R-:W-:Y:S02]  /*b710*/  FMNMX.FTZ R2, R18, R2, !PT ;  /* 0x0000000212027209 */ /* 0x000fe40007810000 */
[----:B-1----:R-:W-:Y:S02]  /*b720*/  MOV R34, R3 ;  /* 0x0000000300227202 */ /* 0x002fe40000000f00 */
[----:B------:R-:W-:Y:S02]  /*b730*/  FMNMX.FTZ R0, R24, R0, !PT ;  /* 0x0000000018007209 */ /* 0x000fe40007810000 */
[----:B------:R-:W-:Y:S02]  /*b740*/  FMNMX.FTZ R3, R34, R2, !PT ;  /* 0x0000000222037209 */ /* 0x000fe40007810000 */
[----:B------:R-:W-:Y:S01]  /*b750*/  FMNMX.FTZ R2, R17, R0, !PT ;  /* 0x0000000011027209 */ /* 0x000fe20007810000 */
[----:B------:R-:W-:Y:S01]  /*b760*/  FMUL.FTZ R0, R35, c[0x0][0x320] ;  /* 0x0000c80023007a20 */ /* 0x000fe20000410000 */
[----:B------:R-:W1:Y:S01]  /*b770*/  MUFU.TANH R175, R31 ;  /* 0x0000001f00af7308 */ /* 0x000e620000002400 */
[----:B------:R-:W-:Y:S02]  /*b780*/  FMNMX.FTZ R3, R20, R3, !PT ;  /* 0x0000000314037209 */ /* 0x000fe40007810000 */
[----:B------:R-:W-:Y:S02]  /*b790*/  FMNMX.FTZ R2, R22, R2, !PT ;  /* 0x0000000216027209 */ /* 0x000fe40007810000 */
[----:B------:R-:W-:Y:S02]  /*b7a0*/  FMNMX.FTZ R3, R21, R3, !PT ;  /* 0x0000000315037209 */ /* 0x000fe40007810000 */
[----:B------:R-:W-:Y:S03]  /*b7b0*/  MOV R35, R24 ;  /* 0x0000001800237202 */ /* 0x000fe60000000f00 */
[----:B------:R1:W-:Y:S10]  /*b7c0*/  MUFU.TANH R168, R0 ;  /* 0x0000000000a87308 */ /* 0x0003f40000002400 */
[----:B------:R-:W4:Y:S01]  /*b7d0*/  MUFU.TANH R179, R33 ;  /* 0x0000002100b37308 */ /* 0x000f220000002400 */
[----:B-1----:R-:W-:Y:S02]  /*b7e0*/  FMNMX.FTZ R0, R23, R2, !PT ;  /* 0x0000000217007209 */ /* 0x002fe40007810000 */
[----:B------:R-:W-:Y:S02]  /*b7f0*/  FMNMX.FTZ R2, R195, R3, !PT ;  /* 0x00000003c3027209 */ /* 0x000fe40007810000 */
[----:B------:R-:W-:Y:S02]  /*b800*/  FMNMX.FTZ R0, R176, R0, !PT ;  /* 0x00000000b0007209 */ /* 0x000fe40007810000 */
[----:B----4-:R-:W-:Y:S02]  /*b810*/  FMNMX.FTZ R2, R172, R2, !PT ;  /* 0x00000002ac027209 */ /* 0x010fe40007810000 */
[----:B------:R-:W-:Y:S02]  /*b820*/  FMNMX.FTZ R0, R177, R0, !PT ;  /* 0x00000000b1007209 */ /* 0x000fe40007810000 */
[----:B------:R-:W-:Y:S02]  /*b830*/  FMNMX.FTZ R2, R174, R2, !PT ;  /* 0x00000002ae027209 */ /* 0x000fe40007810000 */
[----:B------:R-:W-:Y:S02]  /*b840*/  FMNMX.FTZ R3, R178, R0, !PT ;  /* 0x00000000b2037209 */ /* 0x000fe40007810000 */
[----:B------:R-:W-:Y:S02]  /*b850*/  FMNMX.FTZ R0, R175, R2, !PT ;  /* 0x00000002af007209 */ /* 0x000fe40007810000 */
[----:B------:R-:W-:Y:S02]  /*b860*/  FMNMX.FTZ R3, R179, R3, !PT ;  /* 0x00000003b3037209 */ /* 0x000fe40007810000 */
[----:B------:R-:W-:Y:S02]  /*b870*/  FMNMX.FTZ R0, R169, R0, !PT ;  /* 0x00000000a9007209 */ /* 0x000fe40007810000 */
[----:B------:R-:W-:Y:S01]  /*b880*/  MOV R33, R25 ;  /* 0x0000001900217202 */ /* 0x000fe20000000f00 */
[----:B------:R-:W1:Y:S01]  /*b890*/  SHFL.BFLY PT, R133, R3, 0x2, 0x1f ;  /* 0x0c401f0003857f89 */ /* 0x000e6200000e0000 */
[----:B------:R-:W-:Y:S07]  /*b8a0*/  FMNMX.FTZ R0, R168, R0, !PT ;  /* 0x00000000a8007209 */ /* 0x000fee0007810000 */
[----:B------:R-:W4:Y:S01]  /*b8b0*/  SHFL.BFLY PT, R2, R0, 0x2, 0x1f ;  /* 0x0c401f0000027f89 */ /* 0x000f2200000e0000 */
[----:B-1----:R-:W-:Y:S07]  /*b8c0*/  FMNMX.FTZ R133, R3, R133, !PT ;  /* 0x0000008503857209 */ /* 0x002fee0007810000 */
[----:B------:R-:W1:Y:S01]  /*b8d0*/  SHFL.BFLY PT, R10, R133, 0x1, 0x1f ;  /* 0x0c201f00850a7f89 */ /* 0x000e6200000e0000 */
[----:B----4-:R-:W-:Y:S07]  /*b8e0*/  FMNMX.FTZ R0, R0, R2, !PT ;  /* 0x0000000200007209 */ /* 0x010fee0007810000 */
[----:B------:R-:W4:Y:S01]  /*b8f0*/  SHFL.BFLY PT, R3, R0, 0x1, 0x1f ;  /* 0x0c201f0000037f89 */ /* 0x000f2200000e0000 */
[C---:B--2---:R-:W-:Y:S02]  /*b900*/  ISETP.GT.AND P0, PT, R132.reuse, R4, PT ;  /* 0x000000048400720c */ /* 0x044fe40003f04270 */
[----:B------:R-:W-:Y:S05]  /*b910*/  IADD3 R132, R132, -0x1, RZ ;  /* 0xffffffff84847810 */ /* 0x000fea0007ffe0ff */
[----:B------:R4:W-:Y:S06]  /*b920*/  STL [R1+0x5c], R132 ;  /* 0x00005c8401007387 */ /* 0x0009ec0000100800 */
[----:B------:R-:W-:Y:S01]  /*b930*/  @P0 SHF.R.S32.HI R4, RZ, 0x1f, R132 ;  /* 0x0000001fff040819 */ /* 0x000fe20000011484 */
[----:B------:R-:W-:Y:S01]  /*b940*/  @P0 IMAD.WIDE.U32 R6, R132, c[0x0][0x1e0], RZ ;  /* 0x0000780084060a25 */ /* 0x000fe200078e00ff */
[----:B-1----:R-:W-:Y:S03]  /*b950*/  FMNMX.FTZ R133, R133, R10, !PT ;  /* 0x0000000a85857209 */ /* 0x002fe60007810000 */
[----:B------:R-:W-:Y:S01]  /*b960*/  @P0 IMAD R4, R4, c[0x0][0x1e0], RZ ;  /* 0x0000780004040a24 */ /* 0x000fe200078e02ff */
[----:B------:R-:W-:Y:S01]  /*b970*/  @P0 SHF.L.U32 R5, R6, 0x6, RZ ;  /* 0x0000000606050819 */ /* 0x000fe200000006ff */
[----:B------:R-:W-:Y:S02]  /*b980*/  FMUL.FTZ R181, R133, c[0x0][0x2d0] ;  /* 0x0000b40085b57a20 */ /* 0x000fe40000410000 */
[----:B------:R-:W-:Y:S02]  /*b990*/  @P0 IMAD R4, R132, c[0x0][0x1e4], R4 ;  /* 0x0000790084040a24 */ /* 0x000fe400078e0204 */
[----:B------:R-:W-:Y:S03]  /*b9a0*/  FFMA.FTZ R10, R184, c[0x0][0x2d0], -R181 ;  /* 0x0000b400b80a7a23 */ /* 0x000fe600000108b5 */
[----:B------:R-:W-:Y:S01]  /*b9b0*/  @P0 IADD3 R4, R7, R4, RZ ;  /* 0x0000000407040210 */ /* 0x000fe20007ffe0ff */
[----:B------:R-:W-:Y:S03]  /*b9c0*/  MUFU.EX2 R189, R10 ;  /* 0x0000000a00bd7308 */ /* 0x000fe60000000800 */
[----:B------:R-:W-:Y:S02]  /*b9d0*/  @P0 SHF.L.U64.HI R4, R6, 0x6, R4 ;  /* 0x0000000606040819 */ /* 0x000fe40000010204 */
[----:B----4-:R-:W-:Y:S02]  /*b9e0*/  FMNMX.FTZ R132, R0, R3, !PT ;  /* 0x0000000300847209 */ /* 0x010fe40007810000 */
[----:B---3--:R-:W-:Y:S02]  /*b9f0*/  @P0 IADD3 R16, P1, R28, 0x40, RZ ;  /* 0x000000401c100810 */ /* 0x008fe40007f3e0ff */
[----:B------:R-:W-:Y:S02]  /*ba00*/  @P0 IADD3 R7, P6, R5, R28, RZ ;  /* 0x0000001c05070210 */ /* 0x000fe40007fde0ff */
[-C--:B------:R-:W-:Y:S02]  /*ba10*/  @P0 IADD3.X R15, RZ, R26.reuse, RZ, P1, !PT ;  /* 0x0000001aff0f0210 */ /* 0x080fe40000ffe4ff */
[----:B------:R-:W-:Y:S02]  /*ba20*/  @P0 LEA R6, P1, R7, c[0x0][0x1c8], 0x1 ;  /* 0x0000720007060a11 */ /* 0x000fe400078208ff */
[----:B------:R-:W-:Y:S02]  /*ba30*/  @P0 IADD3.X R8, R4, R26, RZ, P6, !PT ;  /* 0x0000001a04080210 */ /* 0x000fe400037fe4ff */
[----:B------:R-:W-:Y:S02]  /*ba40*/  @P0 IADD3 R2, P6, R5, R16, RZ ;  /* 0x0000001005020210 */ /* 0x000fe40007fde0ff */
[----:B------:R-:W-:Y:S02]  /*ba50*/  @P0 LEA.HI.X R7, R7, c[0x0][0x1cc], R8, 0x1, P1 ;  /* 0x0000730007070a11 */ /* 0x000fe400008f0c08 */
[----:B------:R-:W-:Y:S02]  /*ba60*/  @P0 LEA R8, P1, R2, c[0x0][0x1c8], 0x1 ;  /* 0x0000720002080a11 */ /* 0x000fe400078208ff */
[----:B------:R-:W-:Y:S01]  /*ba70*/  @P0 IADD3.X R9, R4, R15, RZ, P6, !PT ;  /* 0x0000000f04090210 */ /* 0x000fe200037fe4ff */
[----:B------:R1:W-:Y:S03]  /*ba80*/  @P0 LDGSTS.E.BYPASS.LTC128B.128 [R131+0x10100], [R6.64], !P5 ;  /* 0x1010000006830fae */ /* 0x0003e6000e901d46 */
[----:B------:R-:W-:Y:S01]  /*ba90*/  @P0 LEA.HI.X R9, R2, c[0x0][0x1cc], R9, 0x1, P1 ;  /* 0x0000730002090a11 */ /* 0x000fe200008f0c09 */
[----:B------:R-:W-:Y:S01]  /*baa0*/  FADD.FTZ R2, -R133, R134 ;  /* 0x0000008685027221 */ /* 0x000fe20000010100 */
[----:B------:R-:W-:Y:S02]  /*bab0*/  @P0 IADD3 R14, P1, R28, 0x80, RZ ;  /* 0x000000801c0e0810 */ /* 0x000fe40007f3e0ff */
[----:B------:R-:W-:Y:S01]  /*bac0*/  MOV R134, R23 ;  /* 0x0000001700867202 */ /* 0x000fe20000000f00 */
[----:B------:R2:W-:Y:S01]  /*bad0*/  @P0 LDGSTS.E.BYPASS.LTC128B.128 [R131+0x12100], [R8.64], !P4 ;  /* 0x1210000008830fae */ /* 0x0005e2000e101d46 */
[----:B------:R-:W-:Y:S01]  /*bae0*/  @P0 IADD3.X R13, RZ, R26, RZ, P1, !PT ;  /* 0x0000001aff0d0210 */ /* 0x000fe20000ffe4ff */
[----:B------:R-:W-:Y:S04]  /*baf0*/  FMUL.FTZ R0, R2, c[0x0][0x2d0] ;  /* 0x0000b40002007a20 */ /* 0x000fe80000410000 */
[----:B------:R3:W4:Y:S01]  /*bb00*/  MUFU.EX2 R2, R0 ;  /* 0x0000000000027308 */ /* 0x0007220000000800 */
[----:B-1----:R-:W-:Y:S04]  /*bb10*/  @P0 IADD3 R7, P6, R5, R14, RZ ;  /* 0x0000000e05070210 */ /* 0x002fe80007fde0ff */
[C---:B------:R-:W-:Y:S02]  /*bb20*/  @P0 LEA R6, P1, R7.reuse, c[0x0][0x1c8], 0x1 ;  /* 0x0000720007060a11 */ /* 0x040fe400078208ff */
[----:B------:R-:W-:Y:S01]  /*bb30*/  @P0 IADD3.X R3, R4, R13, RZ, P6, !PT ;  /* 0x0000000d04030210 */ /* 0x000fe200037fe4ff */
[----:B--2---:R-:W-:Y:S03]  /*bb40*/  FFMA.FTZ R8, R182, c[0x0][0x2d0], -R181 ;  /* 0x0000b400b6087a23 */ /* 0x004fe600000108b5 */
[----:B------:R-:W-:Y:S01]  /*bb50*/  @P0 LEA.HI.X R7, R7, c[0x0][0x1cc], R3, 0x1, P1 ;  /* 0x0000730007070a11 */ /* 0x000fe200008f0c03 */
[----:B---3--:R-:W-:Y:S01]  /*bb60*/  FADD.FTZ R0, -R132, R135 ;  /* 0x0000008784007221 */ /* 0x008fe20000010100 */
[----:B------:R-:W-:Y:S01]  /*bb70*/  @P0 IADD3 R12, P1, R28, 0xc0, RZ ;  /* 0x000000c01c0c0810 */ /* 0x000fe20007f3e0ff */
[----:B------:R1:W-:Y:S01]  /*bb80*/  MUFU.EX2 R135, R8 ;  /* 0x0000000800877308 */ /* 0x0003e20000000800 */
[----:B----4-:R-:W-:Y:S01]  /*bb90*/  FMUL.FTZ R24, R2, R156 ;  /* 0x0000009c02187220 */ /* 0x010fe20000410000 */
[----:B------:R2:W-:Y:S01]  /*bba0*/  @P0 LDGSTS.E.BYPASS.LTC128B.128 [R131+0x14100], [R6.64], !P3 ;  /* 0x1410000006830fae */ /* 0x0005e2000d901d46 */
[----:B------:R-:W-:Y:S01]  /*bbb0*/  @P0 IADD3 R3, P6, R5, R12, RZ ;  /* 0x0000000c05030210 */ /* 0x000fe20007fde0ff */
[----:B------:R-:W-:Y:S01]  /*bbc0*/  FMUL.FTZ R0, R0, c[0x0][0x2d0] ;  /* 0x0000b40000007a20 */ /* 0x000fe20000410000 */
[----:B------:R-:W-:Y:S01]  /*bbd0*/  @P0 IADD3.X R9, RZ, R26, RZ, P1, !PT ;  /* 0x0000001aff090210 */ /* 0x000fe20000ffe4ff */
[C---:B------:R-:W-:Y:S02]  /*bbe0*/  FMUL.FTZ R25, R2.reuse, R157 ;  /* 0x0000009d02197220 */ /* 0x040fe40000410000 */
[C---:B------:R-:W-:Y:S02]  /*bbf0*/  FMUL.FTZ R36, R2.reuse, R36 ;  /* 0x0000002402247220 */ /* 0x040fe40000410000 */
[----:B------:R-:W3:Y:S01]  /*bc00*/  MUFU.EX2 R0, R0 ;  /* 0x0000000000007308 */ /* 0x000ee20000000800 */
[C---:B------:R-:W-:Y:S02]  /*bc10*/  FMUL.FTZ R37, R2.reuse, R37 ;  /* 0x0000002502257220 */ /* 0x040fe40000410000 */
[C---:B------:R-:W-:Y:S02]  /*bc20*/  FMUL.FTZ R40, R2.reuse, R40 ;  /* 0x0000002802287220 */ /* 0x040fe40000410000 */
[C---:B------:R-:W-:Y:S02]  /*bc30*/  FMUL.FTZ R41, R2.reuse, R41 ;  /* 0x0000002902297220 */ /* 0x040fe40000410000 */
[C---:B------:R-:W-:Y:S02]  /*bc40*/  FMUL.FTZ R44, R2.reuse, R44 ;  /* 0x0000002c022c7220 */ /* 0x040fe40000410000 */
[C---:B------:R-:W-:Y:S02]  /*bc50*/  FMUL.FTZ R45, R2.reuse, R45 ;  /* 0x0000002d022d7220 */ /* 0x040fe40000410000 */
[C---:B------:R-:W-:Y:S02]  /*bc60*/  FMUL.FTZ R48, R2.reuse, R48 ;  /* 0x0000003002307220 */ /* 0x040fe40000410000 */
[C---:B------:R-:W-:Y:S01]  /*bc70*/  FMUL.FTZ R49, R2.reuse, R49 ;  /* 0x0000003102317220 */ /* 0x040fe20000410000 */
[----:B-1----:R-:W-:Y:S01]  /*bc80*/  @P0 MOV R8, c[0x0][0x1e4] ;  /* 0x0000790000080a02 */ /* 0x002fe20000000f00 */
[C---:B------:R-:W-:Y:S02]  /*bc90*/  FMUL.FTZ R52, R2.reuse, R52 ;  /* 0x0000003402347220 */ /* 0x040fe40000410000 */
[C---:B------:R-:W-:Y:S01]  /*bca0*/  FMUL.FTZ R53, R2.reuse, R53 ;  /* 0x0000003502357220 */ /* 0x040fe20000410000 */
[C---:B--2---:R-:W-:Y:S01]  /*bcb0*/  @P0 LEA R6, P1, R3.reuse, c[0x0][0x1c8], 0x1 ;  /* 0x0000720003060a11 */ /* 0x044fe200078208ff */
[----:B------:R-:W-:Y:S01]  /*bcc0*/  FMUL.FTZ R56, R2, R56 ;  /* 0x0000003802387220 */ /* 0x000fe20000410000 */
[----:B------:R-:W-:Y:S01]  /*bcd0*/  @P0 IADD3.X R7, R4, R9, RZ, P6, !PT ;  /* 0x0000000904070210 */ /* 0x000fe200037fe4ff */
[----:B------:R-:W-:Y:S02]  /*bce0*/  FMUL.FTZ R57, R2, R57 ;  /* 0x0000003902397220 */ /* 0x000fe40000410000 */
[C---:B---3--:R-:W-:Y:S01]  /*bcf0*/  FMUL.FTZ R27, R0.reuse, R159 ;  /* 0x0000009f001b7220 */ /* 0x048fe20000410000 */
[----:B------:R-:W-:Y:S01]  /*bd00*/  @P0 LEA.HI.X R7, R3, c[0x0][0x1cc], R7, 0x1, P1 ;  /* 0x0000730003070a11 */ /* 0x000fe200008f0c07 */
[C---:B------:R-:W-:Y:S01]  /*bd10*/  FMUL.FTZ R38, R0.reuse, R38 ;  /* 0x0000002600267220 */ /* 0x040fe20000410000 */
[----:B------:R-:W-:Y:S01]  /*bd20*/  @P0 MOV R3, c[0x0][0x1e0] ;  /* 0x0000780000030a02 */ /* 0x000fe20000000f00 */
[C---:B------:R-:W-:Y:S02]  /*bd30*/  FMUL.FTZ R39, R0.reuse, R39 ;  /* 0x0000002700277220 */ /* 0x040fe40000410000 */
[----:B------:R1:W-:Y:S01]  /*bd40*/  @P0 LDGSTS.E.BYPASS.LTC128B.128 [R131+0x16100], [R6.64], !P2 ;  /* 0x1610000006830fae */ /* 0x0003e2000d101d46 */
[C---:B------:R-:W-:Y:S01]  /*bd50*/  @P0 LEA R5, P1, R3.reuse, R5, 0x5 ;  /* 0x0000000503050211 */ /* 0x040fe200078228ff */
[C---:B------:R-:W-:Y:S02]  /*bd60*/  FMUL.FTZ R42, R0.reuse, R42 ;  /* 0x0000002a002a7220 */ /* 0x040fe40000410000 */
[C---:B------:R-:W-:Y:S01]  /*bd70*/  FMUL.FTZ R43, R0.reuse, R43 ;  /* 0x0000002b002b7220 */ /* 0x040fe20000410000 */
[----:B------:R-:W-:Y:S01]  /*bd80*/  @P0 LEA.HI.X R4, R3, R4, R8, 0x5, P1 ;  /* 0x0000000403040211 */ /* 0x000fe200008f2c08 */
[C---:B------:R-:W-:Y:S01]  /*bd90*/  FMUL.FTZ R46, R0.reuse, R46 ;  /* 0x0000002e002e7220 */ /* 0x040fe20000410000 */
[----:B------:R-:W-:Y:S01]  /*bda0*/  @P0 IADD3 R3, P6, R5, R28, RZ ;  /* 0x0000001c05030210 */ /* 0x000fe20007fde0ff */
[C---:B------:R-:W-:Y:S02]  /*bdb0*/  FMUL.FTZ R47, R0.reuse, R47 ;  /* 0x0000002f002f7220 */ /* 0x040fe40000410000 */
[C---:B------:R-:W-:Y:S01]  /*bdc0*/  FMUL.FTZ R50, R0.reuse, R50 ;  /* 0x0000003200327220 */ /* 0x040fe20000410000 */
[----:B------:R-:W-:Y:S01]  /*bdd0*/  @P0 LEA R10, P1, R3, c[0x0][0x1c8], 0x1 ;  /* 0x00007200030a0a11 */ /* 0x000fe200078208ff */
[C---:B------:R-:W-:Y:S02]  /*bde0*/  FMUL.FTZ R51, R0.reuse, R51 ;  /* 0x0000003300337220 */ /* 0x040fe40000410000 */
[C---:B------:R-:W-:Y:S02]  /*bdf0*/  FMUL.FTZ R54, R0.reuse, R54 ;  /* 0x0000003600367220 */ /* 0x040fe40000410000 */
[C---:B------:R-:W-:Y:S02]  /*be00*/  FMUL.FTZ R55, R0.reuse, R55 ;  /* 0x0000003700377220 */ /* 0x040fe40000410000 */
[C---:B------:R-:W-:Y:S02]  /*be10*/  FMUL.FTZ R58, R0.reuse, R58 ;  /* 0x0000003a003a7220 */ /* 0x040fe40000410000 */
[----:B------:R-:W-:Y:S02]  /*be20*/  FMUL.FTZ R59, R0, R59 ;  /* 0x0000003b003b7220 */ /* 0x000fe40000410000 */
[C---:B------:R-:W-:Y:S02]  /*be30*/  FMUL.FTZ R60, R2.reuse, R60 ;  /* 0x0000003c023c7220 */ /* 0x040fe40000410000 */
[----:B------:R-:W-:Y:S02]  /*be40*/  FMUL.FTZ R61, R2, R61 ;  /* 0x0000003d023d7220 */ /* 0x000fe40000410000 */
[----:B------:R-:W-:Y:S01]  /*be50*/  FMUL.FTZ R62, R0, R62 ;  /* 0x0000003e003e7220 */ /* 0x000fe20000410000 */
[----:B-1----:R-:W-:Y:S01]  /*be60*/  @P0 IADD3.X R6, R4, R26, RZ, P6, !PT ;  /* 0x0000001a04060210 */ /* 0x002fe200037fe4ff */
[--C-:B------:R-:W-:Y:S02]  /*be70*/  FFMA.FTZ R7, R183, c[0x0][0x2d0], -R181.reuse ;  /* 0x0000b400b7077a23 */ /* 0x100fe400000108b5 */
[----:B------:R-:W-:Y:S01]  /*be80*/  FMUL.FTZ R26, R0, R158 ;  /* 0x0000009e001a7220 */ /* 0x000fe20000410000 */
[----:B------:R-:W-:Y:S01]  /*be90*/  @P0 LEA.HI.X R11, R3, c[0x0][0x1cc], R6, 0x1, P1 ;  /* 0x00007300030b0a11 */ /* 0x000fe200008f0c06 */
[----:B------:R-:W-:Y:S01]  /*bea0*/  FFMA.FTZ R3, R180, c[0x0][0x2d0], -R181 ;  /* 0x0000b400b4037a23 */ /* 0x000fe200000108b5 */
[----:B------:R1:W-:Y:S01]  /*beb0*/  MUFU.EX2 R190, R7 ;  /* 0x0000000700be7308 */ /* 0x0003e20000000800 */
[C---:B------:R-:W-:Y:S01]  /*bec0*/  @P0 IADD3 R6, P1, R5.reuse, R16, RZ ;  /* 0x0000001005060210 */ /* 0x040fe20007f3e0ff */
[----:B------:R-:W-:Y:S01]  /*bed0*/  FMUL.FTZ R16, R2, R148 ;  /* 0x0000009402107220 */ /* 0x000fe20000410000 */
[----:B------:R2:W-:Y:S01]  /*bee0*/  @P0 LDGSTS.E.BYPASS.LTC128B.128 [R131+0x11100], [R10.64], !P5 ;  /* 0x111000000a830fae */ /* 0x0005e2000e901d46 */
[----:B------:R-:W-:Y:S01]  /*bef0*/  MOV R148, R34 ;  /* 0x0000002200947202 */ /* 0x000fe20000000f00 */
[----:B------:R-:W-:Y:S01]  /*bf00*/  FMUL.FTZ R34, R0, R166 ;  /* 0x000000a600227220 */ /* 0x000fe20000410000 */
[----:B------:R-:W-:Y:S01]  /*bf10*/  @P0 IADD3.X R15, R4, R15, RZ, P1, !PT ;  /* 0x0000000f040f0210 */ /* 0x000fe20000ffe4ff */
[----:B------:R-:W-:Y:S02]  /*bf20*/  FMUL.FTZ R63, R0, R63 ;  /* 0x0000003f003f7220 */ /* 0x000fe40000410000 */
[C---:B------:R-:W-:Y:S01]  /*bf30*/  FMUL.FTZ R64, R2.reuse, R64 ;  /* 0x0000004002407220 */ /* 0x040fe20000410000 */
[----:B------:R3:W4:Y:S01]  /*bf40*/  MUFU.EX2 R173, R3 ;  /* 0x0000000300ad7308 */ /* 0x0007220000000800 */
[----:B------:R-:W-:Y:S02]  /*bf50*/  FMUL.FTZ R65, R2, R65 ;  /* 0x0000004102417220 */ /* 0x000fe40000410000 */
[C---:B------:R-:W-:Y:S02]  /*bf60*/  FMUL.FTZ R66, R0.reuse, R66 ;  /* 0x0000004200427220 */ /* 0x040fe40000410000 */
[----:B------:R-:W-:Y:S02]  /*bf70*/  FMUL.FTZ R67, R0, R67 ;  /* 0x0000004300437220 */ /* 0x000fe40000410000 */
[C---:B------:R-:W-:Y:S02]  /*bf80*/  FMUL.FTZ R68, R2.reuse, R68 ;  /* 0x0000004402447220 */ /* 0x040fe40000410000 */
[----:B------:R-:W-:Y:S02]  /*bf90*/  FMUL.FTZ R69, R2, R69 ;  /* 0x0000004502457220 */ /* 0x000fe40000410000 */
[C---:B------:R-:W-:Y:S02]  /*bfa0*/  FMUL.FTZ R70, R0.reuse, R70 ;  /* 0x0000004600467220 */ /* 0x040fe40000410000 */
[----:B------:R-:W-:Y:S01]  /*bfb0*/  FMUL.FTZ R71, R0, R71 ;  /* 0x0000004700477220 */ /* 0x000fe20000410000 */
[C---:B-1----:R-:W-:Y:S01]  /*bfc0*/  @P0 IADD3 R7, P6, R5.reuse, R14, RZ ;  /* 0x0000000e05070210 */ /* 0x042fe20007fde0ff */
[C---:B------:R-:W-:Y:S01]  /*bfd0*/  FMUL.FTZ R72, R2.reuse, R72 ;  /* 0x0000004802487220 */ /* 0x040fe20000410000 */
[----:B------:R-:W-:Y:S01]  /*bfe0*/  @P0 IADD3 R5, P1, R5, R12, RZ ;  /* 0x0000000c05050210 */ /* 0x000fe20007f3e0ff */
[----:B------:R-:W-:Y:S01]  /*bff0*/  FMUL.FTZ R73, R2, R73 ;  /* 0x0000004902497220 */ /* 0x000fe20000410000 */
[----:B------:R-:W-:Y:S01]  /*c000*/  @P0 IADD3.X R13, R4, R13, RZ, P6, !PT ;  /* 0x0000000d040d0210 */ /* 0x000fe200037fe4ff */
[----:B------:R-:W-:Y:S01]  /*c010*/  FMUL.FTZ R74, R0, R74 ;  /* 0x0000004a004a7220 */ /* 0x000fe20000410000 */
[----:B------:R-:W-:Y:S01]  /*c020*/  @P0 IADD3.X R14, R4, R9, RZ, P1, !PT ;  /* 0x00000009040e0210 */ /* 0x000fe20000ffe4ff */
[----:B--2---:R-:W-:Y:S01]  /*c030*/  FMUL.FTZ R10, R0, R142 ;  /* 0x0000008e000a7220 */ /* 0x004fe20000410000 */
[----:B------:R-:W-:Y:S01]  /*c040*/  @P0 LEA R8, P6, R6, c[0x0][0x1c8], 0x1 ;  /* 0x0000720006080a11 */ /* 0x000fe200078c08ff */
[----:B------:R-:W-:Y:S02]  /*c050*/  FMUL.FTZ R11, R0, R143 ;  /* 0x0000008f000b7220 */ /* 0x000fe40000410000 */
[----:B---3--:R-:W-:Y:S01]  /*c060*/  FMUL.FTZ R3, R132, c[0x0][0x2d0] ;  /* 0x0000b40084037a20 */ /* 0x008fe20000410000 */
[----:B------:R-:W-:Y:S01]  /*c070*/  @P0 LEA.HI.X R9, R6, c[0x0][0x1cc], R15, 0x1, P6 ;  /* 0x0000730006090a11 */ /* 0x000fe200030f0c0f */
[----:B------:R-:W-:Y:S01]  /*c080*/  FMUL.FTZ R75, R0, R75 ;  /* 0x0000004b004b7220 */ /* 0x000fe20000410000 */
[----:B------:R-:W-:Y:S01]  /*c090*/  @P0 LEA R6, P1, R7, c[0x0][0x1c8], 0x1 ;  /* 0x0000720007060a11 */ /* 0x000fe200078208ff */
[----:B------:R-:W-:Y:S01]  /*c0a0*/  FFMA.FTZ R4, R187, c[0x0][0x2d0], -R3 ;  /* 0x0000b400bb047a23 */ /* 0x000fe20000010803 */
[----:B------:R-:W-:Y:S01]  /*c0b0*/  MOV R187, R22 ;  /* 0x0000001600bb7202 */ /* 0x000fe20000000f00 */
[----:B------:R1:W-:Y:S01]  /*c0c0*/  @P0 LDGSTS.E.BYPASS.LTC128B.128 [R131+0x13100], [R8.64], !P4 ;  /* 0x1310000008830fae */ /* 0x0003e2000e101d46 */
[----:B------:R-:W-:Y:S01]  /*c0d0*/  @P0 LEA.HI.X R7, R7, c[0x0][0x1cc], R13, 0x1, P1 ;  /* 0x0000730007070a11 */ /* 0x000fe200008f0c0d */
[----:B------:R2:W-:Y:S01]  /*c0e0*/  MUFU.EX2 R180, R4 ;  /* 0x0000000400b47308 */ /* 0x0005e20000000800 */
[--C-:B------:R-:W-:Y:S01]  /*c0f0*/  FFMA.FTZ R12, R188, c[0x0][0x2d0], -R3.reuse ;  /* 0x0000b400bc0c7a23 */ /* 0x100fe20000010803 */
[----:B------:R-:W-:Y:S01]  /*c100*/  MOV R188, R21 ;  /* 0x0000001500bc7202 */ /* 0x000fe20000000f00 */
[C---:B------:R-:W-:Y:S02]  /*c110*/  FMUL.FTZ R76, R2.reuse, R76 ;  /* 0x0000004c024c7220 */ /* 0x040fe40000410000 */
[----:B------:R-:W-:Y:S01]  /*c120*/  FMUL.FTZ R77, R2, R77 ;  /* 0x0000004d024d7220 */ /* 0x000fe20000410000 */
[----:B------:R3:W-:Y:S01]  /*c130*/  @P0 LDGSTS.E.BYPASS.LTC128B.128 [R131+0x15100], [R6.64], !P3 ;  /* 0x1510000006830fae */ /* 0x0007e2000d901d46 */
[C---:B------:R-:W-:Y:S02]  /*c140*/  FMUL.FTZ R78, R0.reuse, R78 ;  /* 0x0000004e004e7220 */ /* 0x040fe40000410000 */
[----:B------:R-:W-:Y:S01]  /*c150*/  FMUL.FTZ R79, R0, R79 ;  /* 0x0000004f004f7220 */ /* 0x000fe20000410000 */
[----:B------:R3:W3:Y:S01]  /*c160*/  MUFU.EX2 R182, R12 ;  /* 0x0000000c00b67308 */ /* 0x0006e20000000800 */
[C---:B------:R-:W-:Y:S02]  /*c170*/  FMUL.FTZ R80, R2.reuse, R80 ;  /* 0x0000005002507220 */ /* 0x040fe40000410000 */
[----:B------:R-:W-:Y:S02]  /*c180*/  FMUL.FTZ R81, R2, R81 ;  /* 0x0000005102517220 */ /* 0x000fe40000410000 */
[C---:B------:R-:W-:Y:S02]  /*c190*/  FMUL.FTZ R82, R0.reuse, R82 ;  /* 0x0000005200527220 */ /* 0x040fe40000410000 */
[----:B------:R-:W-:Y:S02]  /*c1a0*/  FMUL.FTZ R83, R0, R83 ;  /* 0x0000005300537220 */ /* 0x000fe40000410000 */
[C---:B------:R-:W-:Y:S02]  /*c1b0*/  FMUL.FTZ R84, R2.reuse, R84 ;  /* 0x0000005402547220 */ /* 0x040fe40000410000 */
[----:B------:R-:W-:Y:S02]  /*c1c0*/  FMUL.FTZ R85, R2, R85 ;  /* 0x0000005502557220 */ /* 0x000fe40000410000 */
[----:B------:R-:W-:Y:S01]  /*c1d0*/  FMUL.FTZ R86, R0, R86 ;  /* 0x0000005600567220 */ /* 0x000fe20000410000 */
[----:B--2---:R-:W-:Y:S01]  /*c1e0*/  @P0 LEA R4, P1, R5, c[0x0][0x1c8], 0x1 ;  /* 0x0000720005040a11 */ /* 0x004fe200078208ff */
[--C-:B-1----:R-:W-:Y:S01]  /*c1f0*/  FFMA.FTZ R8, R185, c[0x0][0x2d0], -R3.reuse ;  /* 0x0000b400b9087a23 */ /* 0x102fe20000010803 */
[----:B------:R-:W-:Y:S01]  /*c200*/  MOV R185, R19 ;  /* 0x0000001300b97202 */ /* 0x000fe20000000f00 */
[----:B------:R-:W-:Y:S01]  /*c210*/  FMUL.FTZ R9, R2, R141 ;  /* 0x0000008d02097220 */ /* 0x000fe20000410000 */
[----:B------:R-:W-:Y:S01]  /*c220*/  @P0 LEA.HI.X R5, R5, c[0x0][0x1cc], R14, 0x1, P1 ;  /* 0x0000730005050a11 */ /* 0x000fe200008f0c0e */
[----:B------:R1:W-:Y:S01]  /*c230*/  MUFU.EX2 R183, R8 ;  /* 0x0000000800b77308 */ /* 0x0003e20000000800 */
[C---:B------:R-:W-:Y:S02]  /*c240*/  FMUL.FTZ R19, R0.reuse, R151 ;  /* 0x0000009700137220 */ /* 0x040fe40000410000 */
[C---:B------:R-:W-:Y:S01]  /*c250*/  FMUL.FTZ R87, R0.reuse, R87 ;  /* 0x0000005700577220 */ /* 0x040fe20000410000 */
[----:B------:R2:W-:Y:S01]  /*c260*/  @P0 LDGSTS.E.BYPASS.LTC128B.128 [R131+0x17100], [R4.64], !P2 ;  /* 0x1710000004830fae */ /* 0x0005e2000d101d46 */
[C---:B---3--:R-:W-:Y:S01]  /*c270*/  FMUL.FTZ R6, R0.reuse, R138 ;  /* 0x0000008a00067220 */ /* 0x048fe20000410000 */
[----:B----4-:R-:W-:Y:S01]  /*c280*/  F2FP.BF16.PACK_AB R138, R173, R190 ;  /* 0x000000bead8a723e */ /* 0x010fe200000010ff */
[----:B------:R-:W-:Y:S02]  /*c290*/  FMUL.FTZ R7, R0, R139 ;  /* 0x0000008b00077220 */ /* 0x000fe40000410000 */
[C---:B------:R-:W-:Y:S02]  /*c2a0*/  FMUL.FTZ R88, R2.reuse, R88 ;  /* 0x0000005802587220 */ /* 0x040fe40000410000 */
[----:B------:R-:W-:Y:S01]  /*c2b0*/  FMUL.FTZ R89, R2, R89 ;  /* 0x0000005902597220 */ /* 0x000fe20000410000 */
[----:B------:R-:W3:Y:S01]  /*c2c0*/  LDSM.16.MT88.4 R12, [R248] ;  /* 0x00000000f80c783b */ /* 0x000ee20000004200 */
[C---:B------:R-:W-:Y:S02]  /*c2d0*/  FMUL.FTZ R90, R0.reuse, R90 ;  /* 0x0000005a005a7220 */ /* 0x040fe40000410000 */
[----:B------:R-:W-:Y:S02]  /*c2e0*/  FMUL.FTZ R91, R0, R91 ;  /* 0x0000005b005b7220 */ /* 0x000fe40000410000 */
[C---:B------:R-:W-:Y:S02]  /*c2f0*/  FMUL.FTZ R92, R2.reuse, R92 ;  /* 0x0000005c025c7220 */ /* 0x040fe40000410000 */
[----:B------:R-:W-:Y:S01]  /*c300*/  FMUL.FTZ R93, R2, R93 ;  /* 0x0000005d025d7220 */ /* 0x000fe20000410000 */
[----:B------:R-:W-:Y:S01]  /*c310*/  LDSM.16.MT88.4 R28, [R251] ;  /* 0x00000000fb1c783b */ /* 0x000fe20000004200 */
[C---:B------:R-:W-:Y:S02]  /*c320*/  FMUL.FTZ R94, R0.reuse, R94 ;  /* 0x0000005e005e7220 */ /* 0x040fe40000410000 */
[----:B------:R-:W-:Y:S02]  /*c330*/  FMUL.FTZ R95, R0, R95 ;  /* 0x0000005f005f7220 */ /* 0x000fe40000410000 */
[C---:B-1----:R-:W-:Y:S02]  /*c340*/  FMUL.FTZ R8, R2.reuse, R140 ;  /* 0x0000008c02087220 */ /* 0x042fe40000410000 */
[C---:B------:R-:W-:Y:S01]  /*c350*/  FMUL.FTZ R96, R2.reuse, R96 ;  /* 0x0000006002607220 */ /* 0x040fe20000410000 */
[----:B------:R-:W0:Y:S01]  /*c360*/  LDGDEPBAR ;  /* 0x00000000000079af */ /* 0x000e220000000000 */
[----:B------:R-:W-:Y:S02]  /*c370*/  FMUL.FTZ R97, R2, R97 ;  /* 0x0000006102617220 */ /* 0x000fe40000410000 */
[----:B--2---:R-:W-:Y:S01]  /*c380*/  FFMA.FTZ R4, R186, c[0x0][0x2d0], -R3 ;  /* 0x0000b400ba047a23 */ /* 0x004fe20000010803 */
[----:B------:R-:W-:Y:S01]  /*c390*/  MOV R186, R20 ;  /* 0x0000001400ba7202 */ /* 0x000fe20000000f00 */
[----:B------:R-:W-:Y:S01]  /*c3a0*/  FMUL.FTZ R5, R2, R137 ;  /* 0x0000008902057220 */ /* 0x000fe20000410000 */
[----:B------:R-:W-:Y:S01]  /*c3b0*/  F2FP.BF16.PACK_AB R137, R182, R180 ;  /* 0x000000b4b689723e */ /* 0x000fe200000010ff */
[----:B------:R-:W1:Y:S01]  /*c3c0*/  MUFU.EX2 R184, R4 ;  /* 0x0000000400b87308 */ /* 0x000e620000000800 */
[----:B------:R-:W2:Y:S01]  /*c3d0*/  LDL.LU R131, [R1+0x12c] ;  /* 0x00012c0001837983 */ /* 0x000ea20000300800 */
[C---:B------:R-:W-:Y:S02]  /*c3e0*/  FMUL.FTZ R98, R0.reuse, R98 ;  /* 0x0000006200627220 */ /* 0x040fe40000410000 */
[----:B------:R-:W-:Y:S01]  /*c3f0*/  FMUL.FTZ R99, R0, R99 ;  /* 0x0000006300637220 */ /* 0x000fe20000410000 */
[----:B------:R-:W4:Y:S01]  /*c400*/  LDL R140, [R1+0x48] ;  /* 0x00004800018c7983 */ /* 0x000f220000100800 */
[C---:B------:R-:W-:Y:S02]  /*c410*/  FMUL.FTZ R100, R2.reuse, R100 ;  /* 0x0000006402647220 */ /* 0x040fe40000410000 */
[----:B------:R-:W-:Y:S01]  /*c420*/  FMUL.FTZ R101, R2, R101 ;  /* 0x0000006502657220 */ /* 0x000fe20000410000 */
[----:B------:R-:W3:Y:S01]  /*c430*/  LDSM.16.MT88.4 R20, [R252] ;  /* 0x00000000fc14783b */ /* 0x000ee20000004200 */
        /* <DEDUP_REMOVED lines=8> */
[----:B------:R-:W-:Y:S01]  /*c4c0*/  FMUL.FTZ R4, R2, R136 ;  /* 0x0000008802047220 */ /* 0x000fe20000410000 */
[----:B------:R-:W-:Y:S01]  /*c4d0*/  F2FP.BF16.PACK_AB R136, R189, R135 ;  /* 0x00000087bd88723e */ /* 0x000fe200000010ff */
[--C-:B------:R-:W-:Y:S02]  /*c4e0*/  FFMA.FTZ R157, R176, c[0x0][0x2d0], -R181.reuse ;  /* 0x0000b400b09d7a23 */ /* 0x100fe400000108b5 */
[--C-:B------:R-:W-:Y:S02]  /*c4f0*/  FFMA.FTZ R158, R177, c[0x0][0x2d0], -R181.reuse ;  /* 0x0000b400b19e7a23 */ /* 0x100fe400000108b5 */
[--C-:B------:R-:W-:Y:S02]  /*c500*/  FFMA.FTZ R159, R178, c[0x0][0x2d0], -R181.reuse ;  /* 0x0000b400b29f7a23 */ /* 0x100fe400000108b5 */
[C---:B---3--:R-:W-:Y:S05]  /*c510*/  HMMA.16816.F32.BF16 R4, R136.reuse, R12, R4 ;  /* 0x0000000c8804723c */ /* 0x048fea0000041804 */
[C---:B------:R-:W-:Y:S02]  /*c520*/  FMUL.FTZ R109, R2.reuse, R109 ;  /* 0x0000006d026d7220 */ /* 0x040fe40000410000 */
[C---:B------:R-:W-:Y:S01]  /*c530*/  FMUL.FTZ R12, R2.reuse, R144 ;  /* 0x00000090020c7220 */ /* 0x040fe20000410000 */
[C---:B------:R-:W-:Y:S04]  /*c540*/  HMMA.16816.F32.BF16 R8, R136.reuse, R14, R8 ;  /* 0x0000000e8808723c */ /* 0x040fe80000041808 */
[----:B------:R-:W-:Y:S01]  /*c550*/  FMUL.FTZ R13, R2, R145 ;  /* 0x00000091020d7220 */ /* 0x000fe20000410000 */
[----:B------:R-:W-:Y:S01]  /*c560*/  MOV R144, R18 ;  /* 0x0000001200907202 */ /* 0x000fe20000000f00 */
[C---:B------:R-:W-:Y:S01]  /*c570*/  FMUL.FTZ R18, R0.reuse, R150 ;  /* 0x0000009600127220 */ /* 0x040fe20000410000 */
[----:B------:R-:W-:Y:S01]  /*c580*/  MOV R145, R17 ;  /* 0x0000001100917202 */ /* 0x000fe20000000f00 */
[C---:B------:R-:W-:Y:S01]  /*c590*/  FMUL.FTZ R14, R0.reuse, R146 ;  /* 0x00000092000e7220 */ /* 0x040fe20000410000 */
[----:B------:R-:W-:Y:S03]  /*c5a0*/  MOV R146, R186 ;  /* 0x000000ba00927202 */ /* 0x000fe60000000f00 */
[----:B------:R-:W-:Y:S01]  /*c5b0*/  FMUL.FTZ R15, R0, R147 ;  /* 0x00000093000f7220 */ /* 0x000fe20000410000 */
[----:B------:R-:W-:Y:S01]  /*c5c0*/  MOV R147, R35 ;  /* 0x0000002300937202 */ /* 0x000fe20000000f00 */
[----:B------:R-:W-:Y:S01]  /*c5d0*/  FMUL.FTZ R17, R2, R149 ;  /* 0x0000009502117220 */ /* 0x000fe20000410000 */
[----:B------:R-:W-:Y:S01]  /*c5e0*/  MOV R186, R188 ;  /* 0x000000bc00ba7202 */ /* 0x000fe20000000f00 */
[C---:B------:R-:W-:Y:S01]  /*c5f0*/  FMUL.FTZ R35, R0.reuse, R167 ;  /* 0x000000a700237220 */ /* 0x040fe20000410000 */
[----:B------:R-:W-:Y:S01]  /*c600*/  MOV R150, R147 ;  /* 0x0000009300967202 */ /* 0x000fe20000000f00 */
[----:B------:R-:W-:Y:S01]  /*c610*/  FMUL.FTZ R110, R0, R110 ;  /* 0x0000006e006e7220 */ /* 0x000fe20000410000 */
[C---:B------:R-:W-:Y:S03]  /*c620*/  HMMA.16816.F32.BF16 R12, R136.reuse, R20, R12 ;  /* 0x00000014880c723c */ /* 0x040fe6000004180c */
[----:B------:R-:W-:Y:S01]  /*c630*/  MOV R149, R33 ;  /* 0x0000002100957202 */ /* 0x000fe20000000f00 */
[----:B------:R-:W-:Y:S01]  /*c640*/  FMUL.FTZ R33, R2, R165 ;  /* 0x000000a502217220 */ /* 0x000fe20000410000 */
[----:B------:R-:W-:Y:S01]  /*c650*/  MOV R188, R187 ;  /* 0x000000bb00bc7202 */ /* 0x000fe20000000f00 */
[----:B------:R-:W-:Y:S01]  /*c660*/  FMUL.FTZ R111, R0, R111 ;  /* 0x0000006f006f7220 */ /* 0x000fe20000410000 */
[----:B------:R-:W-:Y:S01]  /*c670*/  MOV R187, R134 ;  /* 0x0000008600bb7202 */ /* 0x000fe20000000f00 */
[C---:B------:R-:W-:Y:S04]  /*c680*/  HMMA.16816.F32.BF16 R16, R136.reuse, R22, R16 ;  /* 0x000000168810723c */ /* 0x040fe80000041810 */
[----:B------:R-:W-:Y:S01]  /*c690*/  FMUL.FTZ R20, R2, R152 ;  /* 0x0000009802147220 */ /* 0x000fe20000410000 */
[----:B------:R-:W-:Y:S01]  /*c6a0*/  MOV R134, R32 ;  /* 0x0000002000867202 */ /* 0x000fe20000000f00 */
[----:B------:R-:W3:Y:S01]  /*c6b0*/  LDL R152, [R1+0x4] ;  /* 0x0000040001987983 */ /* 0x000ee20000100800 */
[C---:B------:R-:W-:Y:S02]  /*c6c0*/  FMUL.FTZ R22, R0.reuse, R154 ;  /* 0x0000009a00167220 */ /* 0x040fe40000410000 */
[----:B------:R-:W-:Y:S01]  /*c6d0*/  FMUL.FTZ R23, R0, R155 ;  /* 0x0000009b00177220 */ /* 0x000fe20000410000 */
[----:B------:R-:W3:Y:S02]  /*c6e0*/  LDL.LU R151, [R1+0x80] ;  /* 0x0000800001977983 */ /* 0x000ee40000300800 */
[C---:B------:R-:W-:Y:S01]  /*c6f0*/  FMUL.FTZ R21, R2.reuse, R153 ;  /* 0x0000009902157220 */ /* 0x040fe20000410000 */
[----:B------:R-:W-:Y:S01]  /*c700*/  MOV R153, R148 ;  /* 0x0000009400997202 */ /* 0x000fe20000000f00 */
[----:B------:R-:W-:Y:S01]  /*c710*/  FMUL.FTZ R32, R2, R164 ;  /* 0x000000a402207220 */ /* 0x000fe20000410000 */
[----:B------:R-:W-:Y:S01]  /*c720*/  MOV R148, R146 ;  /* 0x0000009200947202 */ /* 0x000fe20000000f00 */
[--C-:B------:R-:W-:Y:S02]  /*c730*/  FFMA.FTZ R134, R134, c[0x0][0x2d0], -R181.reuse ;  /* 0x0000b40086867a23 */ /* 0x100fe400000108b5 */
[C---:B------:R-:W-:Y:S01]  /*c740*/  FMUL.FTZ R112, R2.reuse, R112 ;  /* 0x0000007002707220 */ /* 0x040fe20000410000 */
[C---:B------:R-:W-:Y:S03]  /*c750*/  HMMA.16816.F32.BF16 R20, R136.reuse, R28, R20 ;  /* 0x0000001c8814723c */ /* 0x040fe60000041814 */
[----:B------:R-:W-:Y:S02]  /*c760*/  FMUL.FTZ R113, R2, R113 ;  /* 0x0000007102717220 */ /* 0x000fe40000410000 */
[----:B------:R-:W-:Y:S02]  /*c770*/  FMUL.FTZ R114, R0, R114 ;  /* 0x0000007200727220 */ /* 0x000fe40000410000 */
[C---:B------:R-:W-:Y:S01]  /*c780*/  FMUL.FTZ R28, R2.reuse, R160 ;  /* 0x000000a0021c7220 */ /* 0x040fe20000410000 */
[C---:B------:R-:W-:Y:S01]  /*c790*/  HMMA.16816.F32.BF16 R24, R136.reuse, R30, R24 ;  /* 0x0000001e8818723c */ /* 0x040fe20000041818 */
[----:B------:R1:W-:Y:S03]  /*c7a0*/  MUFU.EX2 R160, R134 ;  /* 0x0000008600a07308 */ /* 0x0003e60000000800 */
[----:B------:R-:W-:Y:S02]  /*c7b0*/  FMUL.FTZ R29, R2, R161 ;  /* 0x000000a1021d7220 */ /* 0x000fe40000410000 */
[C---:B------:R-:W-:Y:S02]  /*c7c0*/  FMUL.FTZ R115, R0.reuse, R115 ;  /* 0x0000007300737220 */ /* 0x040fe40000410000 */
[C---:B------:R-:W-:Y:S04]  /*c7d0*/  FMUL.FTZ R30, R0.reuse, R162 ;  /* 0x000000a2001e7220 */ /* 0x040fe80000410000 */
[----:B------:R-:W-:Y:S02]  /*c7e0*/  FMUL.FTZ R31, R0, R163 ;  /* 0x000000a3001f7220 */ /* 0x000fe40000410000 */
[C---:B------:R-:W-:Y:S02]  /*c7f0*/  FMUL.FTZ R116, R2.reuse, R116 ;  /* 0x0000007402747220 */ /* 0x040fe40000410000 */
[----:B------:R-:W-:Y:S02]  /*c800*/  FMUL.FTZ R117, R2, R117 ;  /* 0x0000007502757220 */ /* 0x000fe40000410000 */
[C---:B------:R-:W-:Y:S02]  /*c810*/  FMUL.FTZ R118, R0.reuse, R118 ;  /* 0x0000007600767220 */ /* 0x040fe40000410000 */
[----:B------:R-:W-:Y:S02]  /*c820*/  FMUL.FTZ R119, R0, R119 ;  /* 0x0000007700777220 */ /* 0x000fe40000410000 */
[C---:B------:R-:W-:Y:S02]  /*c830*/  FMUL.FTZ R120, R2.reuse, R120 ;  /* 0x0000007802787220 */ /* 0x040fe40000410000 */
[----:B------:R-:W-:Y:S02]  /*c840*/  FMUL.FTZ R121, R2, R121 ;  /* 0x0000007902797220 */ /* 0x000fe40000410000 */
[----:B-1----:R-:W-:Y:S01]  /*c850*/  FFMA.FTZ R134, R149, c[0x0][0x2d0], -R181 ;  /* 0x0000b40095867a23 */ /* 0x002fe200000108b5 */
[----:B------:R-:W-:Y:S01]  /*c860*/  MOV R149, R145 ;  /* 0x0000009100957202 */ /* 0x000fe20000000f00 */
[C---:B------:R-:W-:Y:S02]  /*c870*/  FMUL.FTZ R122, R0.reuse, R122 ;  /* 0x0000007a007a7220 */ /* 0x040fe40000410000 */
[----:B------:R1:W1:Y:S01]  /*c880*/  MUFU.EX2 R161, R134 ;  /* 0x0000008600a17308 */ /* 0x0002620000000800 */
        /* <DEDUP_REMOVED lines=8> */
[--C-:B------:R-:W-:Y:S02]  /*c910*/  FFMA.FTZ R169, R169, c[0x0][0x2d0], -R3.reuse ;  /* 0x0000b400a9a97a23 */ /* 0x100fe40000010803 */
[--C-:B-1----:R-:W-:Y:S04]  /*c920*/  FFMA.FTZ R134, R185, c[0x0][0x2d0], -R3.reuse ;  /* 0x0000b400b9867a23 */ /* 0x102fe80000010803 */
[----:B------:R1:W-:Y:S02]  /*c930*/  MUFU.EX2 R156, R134 ;  /* 0x00000086009c7308 */ /* 0x0003e40000000800 */
[----:B-1----:R-:W-:Y:S08]  /*c940*/  FFMA.FTZ R134, R171, c[0x0][0x2d0], -R3 ;  /* 0x0000b400ab867a23 */ /* 0x002ff00000010803 */
[----:B------:R1:W1:Y:S02]  /*c950*/  MUFU.EX2 R171, R134 ;  /* 0x0000008600ab7308 */ /* 0x0002640000000800 */
[--C-:B-1----:R-:W-:Y:S08]  /*c960*/  FFMA.FTZ R134, R170, c[0x0][0x2d0], -R181.reuse ;  /* 0x0000b400aa867a23 */ /* 0x102ff000000108b5 */
[----:B------:R1:W-:Y:S02]  /*c970*/  MUFU.EX2 R185, R134 ;  /* 0x0000008600b97308 */ /* 0x0003e40000000800 */
[----:B-1----:R-:W-:Y:S08]  /*c980*/  FFMA.FTZ R134, R191, c[0x0][0x2d0], -R181 ;  /* 0x0000b400bf867a23 */ /* 0x002ff000000108b5 */
[----:B------:R1:W1:Y:S02]  /*c990*/  MUFU.EX2 R165, R134 ;  /* 0x0000008600a57308 */ /* 0x0002640000000800 */
[--C-:B-1----:R-:W-:Y:S02]  /*c9a0*/  FFMA.FTZ R134, R144, c[0x0][0x2d0], -R3.reuse ;  /* 0x0000b40090867a23 */ /* 0x102fe40000010803 */
[----:B------:R-:W-:Y:S06]  /*c9b0*/  LDSM.16.MT88.4 R144, [R252+0x800] ;  /* 0x00080000fc90783b */ /* 0x000fec0000004200 */
[----:B------:R1:W-:Y:S02]  /*c9c0*/  MUFU.EX2 R170, R134 ;  /* 0x0000008600aa7308 */ /* 0x0003e40000000800 */
[----:B-1----:R-:W-:Y:S08]  /*c9d0*/  FFMA.FTZ R134, R153, c[0x0][0x2d0], -R3 ;  /* 0x0000b40099867a23 */ /* 0x002ff00000010803 */
[----:B------:R1:W1:Y:S01]  /*c9e0*/  MUFU.EX2 R164, R134 ;  /* 0x0000008600a47308 */ /* 0x0002620000000800 */
[----:B--2---:R-:W-:Y:S01]  /*c9f0*/  FMUL.FTZ R131, R0, R131 ;  /* 0x0000008300837220 */ /* 0x004fe20000410000 */
[----:B----4-:R-:W2:Y:S08]  /*ca00*/  LDSM.16.MT88.4 R140, [R140] ;  /* 0x000000008c8c783b */ /* 0x010eb00000004200 */
[----:B-1----:R-:W4:Y:S01]  /*ca10*/  LDL.LU R134, [R1+0x84] ;  /* 0x0000840001867983 */ /* 0x002f220000300800 */
[C---:B--2---:R-:W-:Y:S08]  /*ca20*/  HMMA.16816.F32.BF16 R28, R136.reuse, R140, R28 ;  /* 0x0000008c881c723c */ /* 0x044ff0000004181c */
[C---:B------:R-:W-:Y:S01]  /*ca30*/  HMMA.16816.F32.BF16 R32, R136.reuse, R142, R32 ;  /* 0x0000008e8820723c */ /* 0x040fe20000041820 */
[----:B------:R-:W1:Y:S03]  /*ca40*/  LDSM.16.MT88.4 R140, [R248+0x2000] ;  /* 0x00200000f88c783b */ /* 0x000e660000004200 */
[----:B---3--:R-:W-:Y:S02]  /*ca50*/  FFMA.FTZ R135, R2, R151, R135 ;  /* 0x0000009702877223 */ /* 0x008fe40000010087 */
[----:B------:R-:W-:Y:S02]  /*ca60*/  FFMA.FTZ R2, R150, c[0x0][0x2d0], -R181 ;  /* 0x0000b40096027a23 */ /* 0x000fe400000108b5 */
[----:B------:R-:W-:Y:S01]  /*ca70*/  FADD.FTZ R135, R189, R135 ;  /* 0x00000087bd877221 */ /* 0x000fe20000010000 */
        /* <DEDUP_REMOVED lines=14> */
[----:B------:R-:W1:Y:S03]  /*cb60*/  LDSM.16.MT88.4 R140, [R252+0x4000] ;  /* 0x00400000fc8c783b */ /* 0x000e660000004200 */
[----:B----4-:R-:W-:Y:S02]  /*cb70*/  FFMA.FTZ R134, R0, R134, R180 ;  /* 0x0000008600867223 */ /* 0x010fe400000100b4 */
[----:B------:R-:W-:Y:S02]  /*cb80*/  FFMA.FTZ R0, R186, c[0x0][0x2d0], -R3 ;  /* 0x0000b400ba007a23 */ /* 0x000fe40000010803 */
[----:B------:R-:W-:Y:S10]  /*cb90*/  MUFU.EX2 R186, R159 ;  /* 0x0000009f00ba7308 */ /* 0x000ff40000000800 */
[----:B------:R2:W-:Y:S01]  /*cba0*/  MUFU.EX2 R166, R0 ;  /* 0x0000000000a67308 */ /* 0x0005e20000000800 */
[C---:B-1----:R-:W-:Y:S08]  /*cbb0*/  HMMA.16816.F32.BF16 R76, R136.reuse, R140, R76 ;  /* 0x0000008c884c723c */ /* 0x042ff0000004184c */
[C---:B------:R-:W-:Y:S01]  /*cbc0*/  HMMA.16816.F32.BF16 R80, R136.reuse, R142, R80 ;  /* 0x0000008e8850723c */ /* 0x040fe20000041850 */
[----:B------:R-:W1:Y:S03]  /*cbd0*/  LDSM.16.MT88.4 R140, [R251+0x4000] ;  /* 0x00400000fb8c783b */ /* 0x000e660000004200 */
[--C-:B--2---:R-:W-:Y:S04]  /*cbe0*/  FFMA.FTZ R0, R188, c[0x0][0x2d0], -R181.reuse ;  /* 0x0000b400bc007a23 */ /* 0x104fe800000108b5 */
[----:B------:R2:W-:Y:S04]  /*cbf0*/  MUFU.EX2 R163, R0 ;  /* 0x0000000000a37308 */ /* 0x0005e80000000800 */
[----:B--2---:R-:W-:Y:S06]  /*cc00*/  FFMA.FTZ R0, R187, c[0x0][0x2d0], -R181 ;  /* 0x0000b400bb007a23 */ /* 0x004fec00000108b5 */
[----:B------:R2:W-:Y:S01]  /*cc10*/  MUFU.EX2 R162, R0 ;  /* 0x0000000000a27308 */ /* 0x0005e20000000800 */
[C---:B-1----:R-:W-:Y:S08]  /*cc20*/  HMMA.16816.F32.BF16 R84, R136.reuse, R140, R84 ;  /* 0x0000008c8854723c */ /* 0x042ff00000041854 */
[C---:B------:R-:W-:Y:S01]  /*cc30*/  HMMA.16816.F32.BF16 R88, R136.reuse, R142, R88 ;  /* 0x0000008e8858723c */ /* 0x040fe20000041858 */
[----:B------:R-:W1:Y:S03]  /*cc40*/  LDSM.16.MT88.4 R140, [R152+0x4000] ;  /* 0x00400000988c783b */ /* 0x000e660000004200 */
[--C-:B--2---:R-:W-:Y:S05]  /*cc50*/  FFMA.FTZ R0, R195, c[0x0][0x2d0], -R3.reuse ;  /* 0x0000b400c3007a23 */ /* 0x104fea0000010803 */
[----:B------:R2:W5:Y:S01]  /*cc60*/  LDL.LU R195, [R1+0x128] ;  /* 0x0001280001c37983 */ /* 0x0005620000300800 */
[----:B------:R3:W-:Y:S03]  /*cc70*/  MUFU.EX2 R191, R0 ;  /* 0x0000000000bf7308 */ /* 0x0007e60000000800 */
[----:B------:R2:W5:Y:S04]  /*cc80*/  LDL.LU R176, [R1+0x124] ;  /* 0x0001240001b07983 */ /* 0x0005680000300800 */
[----:B------:R2:W5:Y:S04]  /*cc90*/  LDL.LU R177, [R1+0x120] ;  /* 0x0001200001b17983 */ /* 0x0005680000300800 */
[----:B------:R2:W5:Y:S01]  /*cca0*/  LDL.LU R178, [R1+0x11c] ;  /* 0x00011c0001b27983 */ /* 0x0005620000300800 */
[C---:B-1----:R-:W-:Y:S03]  /*ccb0*/  HMMA.16816.F32.BF16 R92, R136.reuse, R140, R92 ;  /* 0x0000008c885c723c */ /* 0x042fe6000004185c */
[----:B---3--:R-:W-:Y:S05]  /*ccc0*/  FFMA.FTZ R0, R172, c[0x0][0x2d0], -R3 ;  /* 0x0000b400ac007a23 */ /* 0x008fea0000010803 */
        /* <DEDUP_REMOVED lines=14> */
[----:B------:R-:W-:Y:S02]  /*cdb0*/  F2FP.BF16.PACK_AB R136, R161, R160 ;  /* 0x000000a0a188723e */ /* 0x000fe400000010ff */
[----:B------:R-:W-:Y:S03]  /*cdc0*/  F2FP.BF16.PACK_AB R137, R171, R156 ;  /* 0x0000009cab89723e */ /* 0x000fe600000010ff */
[----:B------:R-:W-:Y:S02]  /*cdd0*/  F2FP.BF16.PACK_AB R138, R165, R185 ;  /* 0x000000b9a58a723e */ /* 0x000fe400000010ff */
[----:B------:R-:W-:Y:S07]  /*cde0*/  F2FP.BF16.PACK_AB R139, R164, R170 ;  /* 0x000000aaa48b723e */ /* 0x000fee00000010ff */
[C---:B-1----:R-:W-:Y:S08]  /*cdf0*/  HMMA.16816.F32.BF16 R4, R136.reuse, R140, R4 ;  /* 0x0000008c8804723c */ /* 0x042ff00000041804 */
[C---:B------:R-:W-:Y:S01]  /*ce00*/  HMMA.16816.F32.BF16 R8, R136.reuse, R142, R8 ;  /* 0x0000008e8808723c */ /* 0x040fe20000041808 */
[----:B------:R-:W1:Y:S07]  /*ce10*/  LDSM.16.MT88.4 R140, [R251+0x800] ;  /* 0x00080000fb8c783b */ /* 0x000e6e0000004200 */
[C---:B------:R-:W-:Y:S08]  /*ce20*/  HMMA.16816.F32.BF16 R12, R136.reuse, R144, R12 ;  /* 0x00000090880c723c */ /* 0x040ff0000004180c */
        /* <DEDUP_REMOVED lines=35> */
[C---:B---3--:R-:W-:Y:S01]  /*d060*/  HMMA.16816.F32.BF16 R108, R136.reuse, R144, R108 ;  /* 0x00000090886c723c */ /* 0x048fe2000004186c */
[----:B------:R3:W4:Y:S07]  /*d070*/  MUFU.EX2 R144, R2 ;  /* 0x0000000200907308 */ /* 0x00072e0000000800 */
[C---:B------:R-:W-:Y:S04]  /*d080*/  HMMA.16816.F32.BF16 R112, R136.reuse, R146, R112 ;  /* 0x000000928870723c */ /* 0x040fe80000041870 */
[--C-:B---3--:R-:W-:Y:S01]  /*d090*/  FFMA.FTZ R2, R149, c[0x0][0x2d0], -R181.reuse ;  /* 0x0000b40095027a23 */ /* 0x108fe200000108b5 */
[----:B----4-:R-:W-:Y:S01]  /*d0a0*/  MOV R180, R144 ;  /* 0x0000009000b47202 */ /* 0x010fe20000000f00 */
[----:B------:R-:W-:Y:S01]  /*d0b0*/  FFMA.FTZ R181, R179, c[0x0][0x2d0], -R181 ;  /* 0x0000b400b3b57a23 */ /* 0x000fe200000108b5 */
[----:B------:R-:W3:Y:S01]  /*d0c0*/  LDSM.16.MT88.4 R144, [R152+0x6800] ;  /* 0x006800009890783b */ /* 0x000ee20000004200 */
[----:B------:R4:W-:Y:S01]  /*d0d0*/  MUFU.EX2 R167, R2 ;  /* 0x0000000200a77308 */ /* 0x0009e20000000800 */
[C---:B-1----:R-:W-:Y:S06]  /*d0e0*/  HMMA.16816.F32.BF16 R116, R136.reuse, R140, R116 ;  /* 0x0000008c8874723c */ /* 0x042fec0000041874 */
[----:B------:R2:W5:Y:S03]  /*d0f0*/  LDL.LU R179, [R1+0x118] ;  /* 0x0001180001b37983 */ /* 0x0005660000300800 */
[----:B------:R-:W-:Y:S01]  /*d100*/  MUFU.EX2 R187, R181 ;  /* 0x000000b500bb7308 */ /* 0x000fe20000000800 */
[----:B------:R2:W5:Y:S01]  /*d110*/  LDL.LU R172, [R1+0x114] ;  /* 0x0001140001ac7983 */ /* 0x0005620000300800 */
[C---:B------:R-:W-:Y:S03]  /*d120*/  HMMA.16816.F32.BF16 R120, R136.reuse, R142, R120 ;  /* 0x0000008e8878723c */ /* 0x040fe60000041878 */
[----:B------:R-:W-:Y:S01]  /*d130*/  LDSM.16.MT88.4 R140, [R252+0x1000] ;  /* 0x00100000fc8c783b */ /* 0x000fe20000004200 */
[----:B----4-:R-:W-:Y:S04]  /*d140*/  FFMA.FTZ R2, R148, c[0x0][0x2d0], -R3 ;  /* 0x0000b40094027a23 */ /* 0x010fe80000010803 */
[----:B------:R1:W4:Y:S01]  /*d150*/  MUFU.EX2 R148, R2 ;  /* 0x0000000200947308 */ /* 0x0003220000000800 */
[C---:B---3--:R-:W-:Y:S08]  /*d160*/  HMMA.16816.F32.BF16 R124, R136.reuse, R144, R124 ;  /* 0x00000090887c723c */ /* 0x048ff0000004187c */
[----:B------:R-:W-:Y:S04]  /*d170*/  HMMA.16816.F32.BF16 R128, R136, R146, R128 ;  /* 0x000000928880723c */ /* 0x000fe80000041880 */
[----:B-1----:R-:W-:Y:S01]  /*d180*/  FADD.FTZ R2, R182, R134 ;  /* 0x00000086b6027221 */ /* 0x002fe20000010000 */
[----:B----4-:R-:W-:Y:S01]  /*d190*/  MOV R182, R148 ;  /* 0x0000009400b67202 */ /* 0x010fe20000000f00 */
[----:B------:R-:W-:Y:S01]  /*d1a0*/  FADD.FTZ R134, R190, R135 ;  /* 0x00000087be867221 */ /* 0x000fe20000010000 */
[----:B------:R-:W1:Y:S01]  /*d1b0*/  LDSM.16.MT88.4 R148, [R248+0x1000] ;  /* 0x00100000f894783b */ /* 0x000e620000004200 */
[----:B------:R-:W3:Y:S01]  /*d1c0*/  MUFU.EX2 R190, R0 ;  /* 0x0000000000be7308 */ /* 0x000ee20000000800 */
[----:B------:R-:W-:Y:S03]  /*d1d0*/  FADD.FTZ R2, R183, R2 ;  /* 0x00000002b7027221 */ /* 0x000fe60000010000 */
[----:B------:R-:W-:Y:S01]  /*d1e0*/  MOV R183, R152 ;  /* 0x0000009800b77202 */ /* 0x000fe20000000f00 */
[----:B------:R-:W-:Y:S01]  /*d1f0*/  FADD.FTZ R134, R173, R134 ;  /* 0x00000086ad867221 */ /* 0x000fe20000010000 */
[----:B------:R-:W-:Y:S01]  /*d200*/  F2FP.BF16.PACK_AB R136, R167, R180 ;  /* 0x000000b4a788723e */ /* 0x000fe200000010ff */
[----:B------:R-:W4:Y:S01]  /*d210*/  LDSM.16.MT88.4 R152, [R251+0x1000] ;  /* 0x00100000fb98783b */ /* 0x000f220000004200 */
[----:B------:R-:W-:Y:S01]  /*d220*/  F2FP.BF16.PACK_AB R137, R166, R182 ;  /* 0x000000b6a689723e */ /* 0x000fe200000010ff */
[----:B------:R-:W-:Y:S01]  /*d230*/  FADD.FTZ R2, R184, R2 ;  /* 0x00000002b8027221 */ /* 0x000fe20000010000 */
[----:B------:R-:W-:Y:S02]  /*d240*/  F2FP.BF16.PACK_AB R138, R162, R163 ;  /* 0x000000a3a28a723e */ /* 0x000fe400000010ff */
[----:B------:R-:W-:Y:S01]  /*d250*/  MOV R135, R164 ;  /* 0x000000a400877202 */ /* 0x000fe20000000f00 */
[----:B------:R-:W-:Y:S01]  /*d260*/  FADD.FTZ R2, R156, R2 ;  /* 0x000000029c027221 */ /* 0x000fe20000010000 */
[----:B------:R2:W-:Y:S01]  /*d270*/  MUFU.EX2 R164, R157 ;  /* 0x0000009d00a47308 */ /* 0x0005e20000000800 */
[----:B------:R-:W4:Y:S02]  /*d280*/  LDSM.16.MT88.4 R144, [R183+0x1000] ;  /* 0x00100000b790783b */ /* 0x000f240000004200 */
[----:B------:R-:W-:Y:S06]  /*d290*/  FADD.FTZ R2, R171, R2 ;  /* 0x00000002ab027221 */ /* 0x000fec0000010000 */
[----:B------:R4:W5:Y:S01]  /*d2a0*/  LDL.LU R173, [R1+0x110] ;  /* 0x0001100001ad7983 */ /* 0x0009620000300800 */
[----:B---3--:R-:W-:Y:S01]  /*d2b0*/  F2FP.BF16.PACK_AB R139, R190, R191 ;  /* 0x000000bfbe8b723e */ /* 0x008fe200000010ff */
[--C-:B------:R-:W-:Y:S02]  /*d2c0*/  FFMA.FTZ R0, R174, c[0x0][0x2d0], -R3.reuse ;  /* 0x0000b400ae007a23 */ /* 0x100fe40000010803 */
[----:B------:R3:W5:Y:S02]  /*d2d0*/  LDL.LU R174, [R1+0x10c] ;  /* 0x00010c0001ae7983 */ /* 0x0007640000300800 */
[----:B------:R3:W-:Y:S01]  /*d2e0*/  MUFU.EX2 R188, R0 ;  /* 0x0000000000bc7308 */ /* 0x0007e20000000800 */
[----:B--2---:R-:W-:Y:S01]  /*d2f0*/  MOV R157, R165 ;  /* 0x000000a5009d7202 */ /* 0x004fe20000000f00 */
[C---:B-1----:R-:W-:Y:S08]  /*d300*/  HMMA.16816.F32.BF16 R4, R136.reuse, R148, R4 ;  /* 0x000000948804723c */ /* 0x042ff00000041804 */
[----:B------:R1:W2:Y:S01]  /*d310*/  MUFU.EX2 R165, R158 ;  /* 0x0000009e00a57308 */ /* 0x0002a20000000800 */
[C---:B------:R-:W-:Y:S01]  /*d320*/  HMMA.16816.F32.BF16 R8, R136.reuse, R150, R8 ;  /* 0x000000968808723c */ /* 0x040fe20000041808 */
[----:B------:R-:W-:Y:S02]  /*d330*/  LDSM.16.MT88.4 R148, [R252+0x3000] ;  /* 0x00300000fc94783b */ /* 0x000fe40000004200 */
[--C-:B---3--:R-:W-:Y:S05]  /*d340*/  FFMA.FTZ R0, R175, c[0x0][0x2d0], -R3.reuse ;  /* 0x0000b400af007a23 */ /* 0x108fea0000010803 */
[C---:B------:R-:W-:Y:S01]  /*d350*/  HMMA.16816.F32.BF16 R12, R136.reuse, R140, R12 ;  /* 0x0000008c880c723c */ /* 0x040fe2000004180c */
[----:B------:R3:W5:Y:S01]  /*d360*/  LDL.LU R175, [R1+0x108] ;  /* 0x0001080001af7983 */ /* 0x0007620000300800 */
[----:B------:R2:W2:Y:S02]  /*d370*/  MUFU.EX2 R189, R0 ;  /* 0x0000000000bd7308 */ /* 0x0004a40000000800 */
[----:B------:R-:W-:Y:S01]  /*d380*/  FFMA.FTZ R3, R168, c[0x0][0x2d0], -R3 ;  /* 0x0000b400a8037a23 */ /* 0x000fe20000010803 */
[----:B------:R-:W-:Y:S03]  /*d390*/  MOV R168, R157 ;  /* 0x0000009d00a87202 */ /* 0x000fe60000000f00 */
[C---:B------:R-:W-:Y:S01]  /*d3a0*/  HMMA.16816.F32.BF16 R16, R136.reuse, R142, R16 ;  /* 0x0000008e8810723c */ /* 0x040fe20000041810 */
[----:B------:R-:W3:Y:S07]  /*d3b0*/  LDSM.16.MT88.4 R140, [R248+0x3000] ;  /* 0x00300000f88c783b */ /* 0x000eee0000004200 */
[C---:B----4-:R-:W-:Y:S01]  /*d3c0*/  HMMA.16816.F32.BF16 R20, R136.reuse, R152, R20 ;  /* 0x000000988814723c */ /* 0x050fe20000041814 */
[----:B-1----:R-:W-:Y:S07]  /*d3d0*/  LDSM.16.MT88.4 R156, [R252+0x1800] ;  /* 0x00180000fc9c783b */ /* 0x002fee0000004200 */
[C---:B------:R-:W-:Y:S01]  /*d3e0*/  HMMA.16816.F32.BF16 R24, R136.reuse, R154, R24 ;  /* 0x0000009a8818723c */ /* 0x040fe20000041818 */
[----:B------:R-:W1:Y:S03]  /*d3f0*/  LDSM.16.MT88.4 R152, [R251+0x3000] ;  /* 0x00300000fb98783b */ /* 0x000e660000004200 */
[----:B--2---:R-:W-:Y:S02]  /*d400*/  FADD.FTZ R0, R160, R134 ;  /* 0x00000086a0007221 */ /* 0x004fe40000010000 */
[----:B------:R2:W-:Y:S02]  /*d410*/  MUFU.EX2 R134, R3 ;  /* 0x0000000300867308 */ /* 0x0005e40000000800 */
[C---:B------:R-:W-:Y:S04]  /*d420*/  HMMA.16816.F32.BF16 R28, R136.reuse, R144, R28 ;  /* 0x00000090881c723c */ /* 0x040fe8000004181c */
[----:B------:R-:W-:Y:S04]  /*d430*/  FADD.FTZ R0, R161, R0 ;  /* 0x00000000a1007221 */ /* 0x000fe80000010000 */
[C---:B------:R-:W-:Y:S01]  /*d440*/  HMMA.16816.F32.BF16 R32, R136.reuse, R146, R32 ;  /* 0x000000928820723c */ /* 0x040fe20000041820 */
[----:B------:R-:W-:Y:S07]  /*d450*/  LDSM.16.MT88.4 R144, [R248+0x5000] ;  /* 0x00500000f890783b */ /* 0x000fee0000004200 */
[C---:B---3--:R-:W-:Y:S04]  /*d460*/  HMMA.16816.F32.BF16 R36, R136.reuse, R140, R36 ;  /* 0x0000008c8824723c */ /* 0x048fe80000041824 */
[----:B--2---:R-:W-:Y:S02]  /*d470*/  FADD.FTZ R3, R185, R0 ;  /* 0x00000000b9037221 */ /* 0x004fe40000010000 */
[----:B------:R-:W-:Y:S02]  /*d480*/  FADD.FTZ R0, R170, R2 ;  /* 0x00000002aa007221 */ /* 0x000fe40000010000 */
[C---:B------:R-:W-:Y:S01]  /*d490*/  HMMA.16816.F32.BF16 R40, R136.reuse, R142, R40 ;  /* 0x0000008e8828723c */ /* 0x040fe20000041828 */
[----:B------:R-:W2:Y:S03]  /*d4a0*/  LDSM.16.MT88.4 R140, [R183+0x3000] ;  /* 0x00300000b78c783b */ /* 0x000ea60000004200 */
[----:B------:R-:W-:Y:S04]  /*d4b0*/  MOV R2, R168 ;  /* 0x000000a800027202 */ /* 0x000fe80000000f00 */
[C---:B------:R-:W-:Y:S04]  /*d4c0*/  HMMA.16816.F32.BF16 R44, R136.reuse, R148, R44 ;  /* 0x00000094882c723c */ /* 0x040fe8000004182c */
[----:B------:R-:W-:Y:S04]  /*d4d0*/  FADD.FTZ R2, R2, R3 ;  /* 0x0000000302027221 */ /* 0x000fe80000010000 */
[C---:B------:R-:W-:Y:S01]  /*d4e0*/  HMMA.16816.F32.BF16 R48, R136.reuse, R150, R48 ;  /* 0x000000968830723c */ /* 0x040fe20000041830 */
[----:B------:R-:W3:Y:S07]  /*d4f0*/  LDSM.16.MT88.4 R148, [R252+0x5000] ;  /* 0x00500000fc94783b */ /* 0x000eee0000004200 */
[C---:B-1----:R-:W-:Y:S08]  /*d500*/  HMMA.16816.F32.BF16 R52, R136.reuse, R152, R52 ;  /* 0x000000988834723c */ /* 0x042ff00000041834 */
[C---:B------:R-:W-:Y:S01]  /*d510*/  HMMA.16816.F32.BF16 R56, R136.reuse, R154, R56 ;  /* 0x0000009a8838723c */ /* 0x040fe20000041838 */
[----:B------:R-:W-:Y:S07]  /*d520*/  LDSM.16.MT88.4 R152, [R183+0x5000] ;  /* 0x00500000b798783b */ /* 0x000fee0000004200 */
[C---:B--2---:R-:W-:Y:S08]  /*d530*/  HMMA.16816.F32.BF16 R60, R136.reuse, R140, R60 ;  /* 0x0000008c883c723c */ /* 0x044ff0000004183c */
        /* <DEDUP_REMOVED lines=14> */
[C---:B--2---:R-:W-:Y:S07]  /*d620*/  HMMA.16816.F32.BF16 R100, R136.reuse, R144, R100 ;  /* 0x000000908864723c */ /* 0x044fee0000041864 */
[----:B------:R-:W-:Y:S01]  /*d630*/  MOV R145, R167 ;  /* 0x000000a700917202 */ /* 0x000fe20000000f00 */
[C---:B------:R-:W-:Y:S04]  /*d640*/  HMMA.16816.F32.BF16 R104, R136.reuse, R146, R104 ;  /* 0x000000928868723c */ /* 0x040fe80000041868 */
[----:B------:R-:W-:Y:S03]  /*d650*/  MOV R144, R166 ;  /* 0x000000a600907202 */ /* 0x000fe60000000f00 */
[----:B------:R-:W-:Y:S01]  /*d660*/  MOV R147, R163 ;  /* 0x000000a300937202 */ /* 0x000fe20000000f00 */
[C---:B-1----:R-:W-:Y:S04]  /*d670*/  HMMA.16816.F32.BF16 R108, R136.reuse, R140, R108 ;  /* 0x0000008c886c723c */ /* 0x042fe8000004186c */
[----:B------:R-:W-:Y:S02]  /*d680*/  MOV R146, R162 ;  /* 0x000000a200927202 */ /* 0x000fe40000000f00 */
[----:B------:R-:W-:Y:S02]  /*d690*/  LDSM.16.MT88.4 R160, [R251+0x1800] ;  /* 0x00180000fba0783b */ /* 0x000fe40000004200 */
[C---:B------:R-:W-:Y:S06]  /*d6a0*/  HMMA.16816.F32.BF16 R112, R136.reuse, R142, R112 ;  /* 0x0000008e8870723c */ /* 0x040fec0000041870 */
[----:B------:R-:W1:Y:S02]  /*d6b0*/  LDSM.16.MT88.4 R140, [R248+0x1800] ;  /* 0x00180000f88c783b */ /* 0x000e640000004200 */
[C---:B------:R-:W-:Y:S07]  /*d6c0*/  HMMA.16816.F32.BF16 R116, R136.reuse, R148, R116 ;  /* 0x000000948874723c */ /* 0x040fee0000041874 */
[----:B------:R-:W-:Y:S01]  /*d6d0*/  MOV R148, R183 ;  /* 0x000000b700947202 */ /* 0x000fe20000000f00 */
[C---:B------:R-:W-:Y:S04]  /*d6e0*/  HMMA.16816.F32.BF16 R120, R136.reuse, R150, R120 ;  /* 0x000000968878723c */ /* 0x040fe80000041878 */
[----:B------:R-:W-:Y:S02]  /*d6f0*/  MOV R149, R135 ;  /* 0x0000008700957202 */ /* 0x000fe40000000f00 */
[----:B------:R2:W4:Y:S01]  /*d700*/  MUFU.EX2 R135, R169 ;  /* 0x000000a900877308 */ /* 0x0005220000000800 */
[----:B------:R-:W-:Y:S01]  /*d710*/  MOV R150, R165 ;  /* 0x000000a500967202 */ /* 0x000fe20000000f00 */
[C---:B---3--:R-:W-:Y:S04]  /*d720*/  HMMA.16816.F32.BF16 R124, R136.reuse, R152, R124 ;  /* 0x00000098887c723c */ /* 0x048fe8000004187c */
[----:B------:R-:W-:Y:S02]  /*d730*/  MOV R151, R164 ;  /* 0x000000a400977202 */ /* 0x000fe40000000f00 */
[----:B------:R3:W3:Y:S01]  /*d740*/  LDSM.16.MT88.4 R164, [R148+0x1800] ;  /* 0x0018000094a4783b */ /* 0x0006e20000004200 */
[----:B------:R-:W-:Y:S01]  /*d750*/  MOV R152, R182 ;  /* 0x000000b600987202 */ /* 0x000fe20000000f00 */
[----:B------:R-:W-:Y:S04]  /*d760*/  HMMA.16816.F32.BF16 R128, R136, R154, R128 ;  /* 0x0000009a8880723c */ /* 0x000fe80000041880 */
[----:B------:R-:W-:Y:S02]  /*d770*/  F2FP.BF16.PACK_AB R168, R150, R151 ;  /* 0x0000009796a8723e */ /* 0x000fe400000010ff */
[----:B------:R-:W-:Y:S02]  /*d780*/  MOV R153, R180 ;  /* 0x000000b400997202 */ /* 0x000fe40000000f00 */
[----:B------:R-:W-:Y:S01]  /*d790*/  MOV R154, R187 ;  /* 0x000000bb009a7202 */ /* 0x000fe20000000f00 */
[----:B------:R-:W3:Y:S03]  /*d7a0*/  LDSM.16.MT88.4 R180, [R248+0x3800] ;  /* 0x00380000f8b4783b */ /* 0x000ee60000004200 */
[----:B------:R-:W-:Y:S02]  /*d7b0*/  MOV R155, R186 ;  /* 0x000000ba009b7202 */ /* 0x000fe40000000f00 */
[----:B--2---:R-:W-:Y:S02]  /*d7c0*/  F2FP.BF16.PACK_AB R169, R189, R188 ;  /* 0x000000bcbda9723e */ /* 0x004fe400000010ff */
[----:B------:R-:W-:Y:S01]  /*d7d0*/  F2FP.BF16.PACK_AB R170, R154, R155 ;  /* 0x0000009b9aaa723e */ /* 0x000fe200000010ff */
[----:B------:R-:W2:Y:S01]  /*d7e0*/  LDSM.16.MT88.4 R184, [R252+0x3800] ;  /* 0x00380000fcb8783b */ /* 0x000ea20000004200 */
[----:B----4-:R-:W-:Y:S07]  /*d7f0*/  F2FP.BF16.PACK_AB R171, R134, R135 ;  /* 0x0000008786ab723e */ /* 0x010fee00000010ff */
[C---:B-1----:R-:W-:Y:S07]  /*d800*/  HMMA.16816.F32.BF16 R136, R168.reuse, R140, R4 ;  /* 0x0000008ca888723c */ /* 0x042fee0000041804 */
        /* <DEDUP_REMOVED lines=8> */
[C---:B------:R-:W-:Y:S03]  /*d890*/  HMMA.16816.F32.BF16 R144, R168.reuse, R156, R12 ;  /* 0x0000009ca890723c */ /* 0x040fe6000004180c */
[----:B------:R-:W-:Y:S04]  /*d8a0*/  MOV R5, R155 ;  /* 0x0000009b00057202 */ /* 0x000fe80000000f00 */
[----:B------:R-:W-:Y:S02]  /*d8b0*/  MOV R14, R148 ;  /* 0x00000094000e7202 */ /* 0x000fe40000000f00 */
[----:B------:R-:W-:Y:S02]  /*d8c0*/  MOV R15, R149 ;  /* 0x00000095000f7202 */ /* 0x000fe40000000f00 */
[C---:B---3--:R-:W-:Y:S07]  /*d8d0*/  HMMA.16816.F32.BF16 R148, R168.reuse, R158, R16 ;  /* 0x0000009ea894723c */ /* 0x048fee0000041810 */
[----:B------:R-:W-:Y:S02]  /*d8e0*/  MOV R18, R152 ;  /* 0x0000009800127202 */ /* 0x000fe40000000f00 */
[----:B------:R-:W-:Y:S02]  /*d8f0*/  MOV R19, R153 ;  /* 0x0000009900137202 */ /* 0x000fe40000000f00 */
[C---:B------:R-:W-:Y:S07]  /*d900*/  HMMA.16816.F32.BF16 R152, R168.reuse, R160, R20 ;  /* 0x000000a0a898723c */ /* 0x040fee0000041814 */
[----:B------:R-:W-:Y:S01]  /*d910*/  MOV R22, R14 ;  /* 0x0000000e00167202 */ /* 0x000fe20000000f00 */
[C---:B------:R-:W-:Y:S01]  /*d920*/  HMMA.16816.F32.BF16 R156, R168.reuse, R162, R24 ;  /* 0x000000a2a89c723c */ /* 0x040fe20000041818 */
[----:B------:R-:W-:Y:S03]  /*d930*/  LDSM.16.MT88.4 R24, [R251+0x7800] ;  /* 0x00780000fb18783b */ /* 0x000fe60000004200 */
[----:B------:R-:W-:Y:S04]  /*d940*/  MOV R23, R15 ;  /* 0x0000000f00177202 */ /* 0x000fe80000000f00 */
[C---:B------:R-:W-:Y:S01]  /*d950*/  HMMA.16816.F32.BF16 R160, R168.reuse, R164, R28 ;  /* 0x000000a4a8a0723c */ /* 0x040fe2000004181c */
[----:B------:R-:W-:Y:S06]  /*d960*/  LDSM.16.MT88.4 R12, [R248+0x5800] ;  /* 0x00580000f80c783b */ /* 0x000fec0000004200 */
[----:B------:R-:W-:Y:S01]  /*d970*/  MOV R31, R4 ;  /* 0x00000004001f7202 */ /* 0x000fe20000000f00 */
[C---:B------:R-:W-:Y:S04]  /*d980*/  HMMA.16816.F32.BF16 R164, R168.reuse, R166, R32 ;  /* 0x000000a6a8a4723c */ /* 0x040fe80000041820 */
[----:B------:R-:W-:Y:S02]  /*d990*/  MOV R30, R5 ;  /* 0x00000005001e7202 */ /* 0x000fe40000000f00 */
[----:B------:R-:W-:Y:S02]  /*d9a0*/  MOV R29, R6 ;  /* 0x00000006001d7202 */ /* 0x000fe40000000f00 */
[C---:B------:R-:W-:Y:S04]  /*d9b0*/  HMMA.16816.F32.BF16 R36, R168.reuse, R180, R36 ;  /* 0x000000b4a824723c */ /* 0x040fe80000041824 */
[----:B------:R-:W-:Y:S02]  /*d9c0*/  MOV R28, R7 ;  /* 0x00000007001c7202 */ /* 0x000fe40000000f00 */
[----:B------:R-:W1:Y:S01]  /*d9d0*/  LDSM.16.MT88.4 R4, [R251+0x3800] ;  /* 0x00380000fb04783b */ /* 0x000e620000004200 */
[----:B------:R-:W-:Y:S01]  /*d9e0*/  MOV R35, R8 ;  /* 0x0000000800237202 */ /* 0x000fe20000000f00 */
[C---:B------:R-:W-:Y:S04]  /*d9f0*/  HMMA.16816.F32.BF16 R40, R168.reuse, R182, R40 ;  /* 0x000000b6a828723c */ /* 0x040fe80000041828 */
[----:B------:R-:W-:Y:S02]  /*da00*/  MOV R34, R9 ;  /* 0x0000000900227202 */ /* 0x000fe40000000f00 */
[----:B------:R-:W-:Y:S02]  /*da10*/  MOV R33, R10 ;  /* 0x0000000a00217202 */ /* 0x000fe40000000f00 */
[C---:B--2---:R-:W-:Y:S04]  /*da20*/  HMMA.16816.F32.BF16 R44, R168.reuse, R184, R44 ;  /* 0x000000b8a82c723c */ /* 0x044fe8000004182c */
[----:B------:R-:W-:Y:S02]  /*da30*/  MOV R32, R11 ;  /* 0x0000000b00207202 */ /* 0x000fe40000000f00 */
[----:B------:R-:W2:Y:S01]  /*da40*/  LDSM.16.MT88.4 R8, [R22+0x3800] ;  /* 0x003800001608783b */ /* 0x000ea20000004200 */
[----:B------:R-:W-:Y:S01]  /*da50*/  MOV R181, R18 ;  /* 0x0000001200b57202 */ /* 0x000fe20000000f00 */
[C---:B------:R-:W-:Y:S04]  /*da60*/  HMMA.16816.F32.BF16 R48, R168.reuse, R186, R48 ;  /* 0x000000baa830723c */ /* 0x040fe80000041830 */
[----:B------:R-:W-:Y:S02]  /*da70*/  MOV R180, R19 ;  /* 0x0000001300b47202 */ /* 0x000fe40000000f00 */
[----:B------:R-:W3:Y:S01]  /*da80*/  LDSM.16.MT88.4 R16, [R252+0x5800] ;  /* 0x00580000fc10783b */ /* 0x000ee20000004200 */
[----:B------:R-:W-:Y:S02]  /*da90*/  MOV R182, R22 ;  /* 0x0000001600b67202 */ /* 0x000fe40000000f00 */
[----:B------:R-:W-:Y:S03]  /*daa0*/  MOV R183, R23 ;  /* 0x0000001700b77202 */ /* 0x000fe60000000f00 */
[----:B------:R-:W-:Y:S02]  /*dab0*/  FADD.FTZ R2, R180, R2 ;  /* 0x00000002b4027221 */ /* 0x000fe40000010000 */
[----:B------:R-:W4:Y:S01]  /*dac0*/  LDSM.16.MT88.4 R20, [R251+0x5800] ;  /* 0x00580000fb14783b */ /* 0x000f220000004200 */
[----:B------:R-:W-:Y:S02]  /*dad0*/  FADD.FTZ R0, R183, R0 ;  /* 0x00000000b7007221 */ /* 0x000fe40000010000 */
[----:B------:R-:W-:Y:S02]  /*dae0*/  FADD.FTZ R2, R32, R2 ;  /* 0x0000000220027221 */ /* 0x000fe40000010000 */
[----:B------:R-:W-:Y:S02]  /*daf0*/  FADD.FTZ R0, R181, R0 ;  /* 0x00000000b5007221 */ /* 0x000fe40000010000 */
[----:B------:R-:W-:Y:S01]  /*db00*/  FADD.FTZ R2, R34, R2 ;  /* 0x0000000222027221 */ /* 0x000fe20000010000 */
[C---:B-1----:R-:W-:Y:S03]  /*db10*/  HMMA.16816.F32.BF16 R52, R168.reuse, R4, R52 ;  /* 0x00000004a834723c */ /* 0x042fe60000041834 */
[----:B------:R-:W-:Y:S02]  /*db20*/  FADD.FTZ R2, R35, R2 ;  /* 0x0000000223027221 */ /* 0x000fe40000010000 */
[----:B------:R-:W-:Y:S03]  /*db30*/  FADD.FTZ R0, R33, R0 ;  /* 0x0000000021007221 */ /* 0x000fe60000010000 */
[C---:B------:R-:W-:Y:S01]  /*db40*/  HMMA.16816.F32.BF16 R56, R168.reuse, R6, R56 ;  /* 0x00000006a838723c */ /* 0x040fe20000041838 */
[----:B------:R-:W1:Y:S03]  /*db50*/  LDSM.16.MT88.4 R4, [R182+0x5800] ;  /* 0x00580000b604783b */ /* 0x000e660000004200 */
[----:B------:R-:W-:Y:S04]  /*db60*/  FADD.FTZ R0, R191, R0 ;  /* 0x00000000bf007221 */ /* 0x000fe80000010000 */
[C---:B--2---:R-:W-:Y:S04]  /*db70*/  HMMA.16816.F32.BF16 R60, R168.reuse, R8, R60 ;  /* 0x00000008a83c723c */ /* 0x044fe8000004183c */
[----:B------:R-:W-:Y:S02]  /*db80*/  FADD.FTZ R3, R190, R0 ;  /* 0x00000000be037221 */ /* 0x000fe40000010000 */
[----:B------:R-:W-:Y:S02]  /*db90*/  FADD.FTZ R0, R28, R2 ;  /* 0x000000021c007221 */ /* 0x000fe40000010000 */
[C---:B------:R-:W-:Y:S01]  /*dba0*/  HMMA.16816.F32.BF16 R64, R168.reuse, R10, R64 ;  /* 0x0000000aa840723c */ /* 0x040fe20000041840 */
[----:B------:R-:W2:Y:S03]  /*dbb0*/  LDSM.16.MT88.4 R8, [R248+0x7800] ;  /* 0x00780000f808783b */ /* 0x000ea60000004200 */
[----:B------:R-:W-:Y:S02]  /*dbc0*/  FADD.FTZ R0, R29, R0 ;  /* 0x000000001d007221 */ /* 0x000fe40000010000 */
[----:B------:R-:W-:Y:S02]  /*dbd0*/  FADD.FTZ R3, R188, R3 ;  /* 0x00000003bc037221 */ /* 0x000fe40000010000 */
[C---:B------:R-:W-:Y:S04]  /*dbe0*/  HMMA.16816.F32.BF16 R68, R168.reuse, R12, R68 ;  /* 0x0000000ca844723c */ /* 0x040fe80000041844 */
[----:B------:R-:W-:Y:S02]  /*dbf0*/  FADD.FTZ R2, R30, R0 ;  /* 0x000000001e027221 */ /* 0x000fe40000010000 */
[----:B------:R-:W-:Y:S02]  /*dc00*/  FADD.FTZ R3, R189, R3 ;  /* 0x00000003bd037221 */ /* 0x000fe40000010000 */
[C---:B------:R-:W-:Y:S01]  /*dc10*/  HMMA.16816.F32.BF16 R72, R168.reuse, R14, R72 ;  /* 0x0000000ea848723c */ /* 0x040fe20000041848 */
[----:B------:R-:W2:Y:S03]  /*dc20*/  LDSM.16.MT88.4 R12, [R252+0x7800] ;  /* 0x00780000fc0c783b */ /* 0x000ea60000004200 */
[----:B------:R-:W-:Y:S02]  /*dc30*/  FADD.FTZ R2, R31, R2 ;  /* 0x000000021f027221 */ /* 0x000fe40000010000 */
[----:B------:R-:W-:Y:S01]  /*dc40*/  FADD.FTZ R0, R135, R3 ;  /* 0x0000000387007221 */ /* 0x000fe20000010000 */
[----:B------:R-:W-:Y:S01]  /*dc50*/  MOV R135, R132 ;  /* 0x0000008400877202 */ /* 0x000fe20000000f00 */
[C---:B---3--:R-:W-:Y:S01]  /*dc60*/  HMMA.16816.F32.BF16 R76, R168.reuse, R16, R76 ;  /* 0x00000010a84c723c */ /* 0x048fe2000004184c */
[----:B------:R-:W-:Y:S03]  /*dc70*/  STL [R1+0x80], R2 ;  /* 0x0000800201007387 */ /* 0x000fe60000100800 */
[----:B------:R-:W-:Y:S01]  /*dc80*/  FADD.FTZ R0, R134, R0 ;  /* 0x0000000086007221 */ /* 0x000fe20000010000 */
[----:B------:R-:W-:Y:S03]  /*dc90*/  MOV R134, R133 ;  /* 0x0000008500867202 */ /* 0x000fe60000000f00 */
[C---:B------:R-:W-:Y:S01]  /*dca0*/  HMMA.16816.F32.BF16 R80, R168.reuse, R18, R80 ;  /* 0x00000012a850723c */ /* 0x040fe20000041850 */
[----:B------:R-:W3:Y:S07]  /*dcb0*/  LDSM.16.MT88.4 R16, [R182+0x7800] ;  /* 0x00780000b610783b */ /* 0x000eee0000004200 */
[C---:B----4-:R-:W-:Y:S01]  /*dcc0*/  HMMA.16816.F32.BF16 R84, R168.reuse, R20, R84 ;  /* 0x00000014a854723c */ /* 0x050fe20000041854 */
[----:B------:R4:W-:Y:S07]  /*dcd0*/  STL [R1+0x84], R0 ;  /* 0x0000840001007387 */ /* 0x0009ee0000100800 */
[C---:B------:R-:W-:Y:S08]  /*dce0*/  HMMA.16816.F32.BF16 R88, R168.reuse, R22, R88 ;  /* 0x00000016a858723c */ /* 0x040ff00000041858 */
[C---:B-1----:R-:W-:Y:S08]  /*dcf0*/  HMMA.16816.F32.BF16 R92, R168.reuse, R4, R92 ;  /* 0x00000004a85c723c */ /* 0x042ff0000004185c */
[C---:B------:R-:W-:Y:S08]  /*dd00*/  HMMA.16816.F32.BF16 R96, R168.reuse, R6, R96 ;  /* 0x00000006a860723c */ /* 0x040ff00000041860 */
[C---:B--2---:R-:W-:Y:S08]  /*dd10*/  HMMA.16816.F32.BF16 R100, R168.reuse, R8, R100 ;  /* 0x00000008a864723c */ /* 0x044ff00000041864 */
[C---:B------:R-:W-:Y:S08]  /*dd20*/  HMMA.16816.F32.BF16 R104, R168.reuse, R10, R104 ;  /* 0x0000000aa868723c */ /* 0x040ff00000041868 */
[C---:B------:R-:W-:Y:S08]  /*dd30*/  HMMA.16816.F32.BF16 R108, R168.reuse, R12, R108 ;  /* 0x0000000ca86c723c */ /* 0x040ff0000004186c */
[C---:B------:R-:W-:Y:S08]  /*dd40*/  HMMA.16816.F32.BF16 R112, R168.reuse, R14, R112 ;  /* 0x0000000ea870723c */ /* 0x040ff00000041870 */
[C---:B------:R-:W-:Y:S08]  /*dd50*/  HMMA.16816.F32.BF16 R116, R168.reuse, R24, R116 ;  /* 0x00000018a874723c */ /* 0x040ff00000041874 */
[C---:B------:R-:W-:Y:S08]  /*dd60*/  HMMA.16816.F32.BF16 R120, R168.reuse, R26, R120 ;  /* 0x0000001aa878723c */ /* 0x040ff00000041878 */
[C---:B---3--:R-:W-:Y:S08]  /*dd70*/  HMMA.16816.F32.BF16 R124, R168.reuse, R16, R124 ;  /* 0x00000010a87c723c */ /* 0x048ff0000004187c */
[----:B------:R-:W-:Y:S01]  /*dd80*/  HMMA.16816.F32.BF16 R128, R168, R18, R128 ;  /* 0x00000012a880723c */ /* 0x000fe20000041880 */
[----:B----4-:R-:W-:-:S07]  /*dd90*/  @P0 BRA `(.L_x_837) ;  /* 0xffffc25000000947 */ /* 0x010fce000383ffff */
.L_x_836:
[----:B------:R-:W-:Y:S07]  /*dda0*/  @!UPT UIADD3 URZ, URZ, URZ, URZ ;  /* 0x0000003f3f3ff290 */ /* 0x000fee000fffe03f */
[----:B------:R-:W-:Y:S02]  /*ddb0*/  MOV R7, 0x1f ;  /* 0x0000001f00077802 */ /* 0x000fe40000000f00 */
[----:B------:R-:W-:Y:S01]  /*ddc0*/  MOV R6, 0xffffffff ;  /* 0xffffffff00067802 */ /* 0x000fe20000000f00 */
[----:B------:R-:W-:Y:S06]  /*ddd0*/  BRA.DIV ~URZ, `(.L_x_838) ;  /* 0x00002a427f007947 */ /* 0x000fec000b800000 */
[----:B------:R-:W2:Y:S04]  /*dde0*/  LDL R2, [R1+0x80] ;  /* 0x0000800001027983 */ /* 0x000ea80000100800 */
[----:B--2---:R1:W2:Y:S02]  /*ddf0*/  SHFL.BFLY PT, R0, R2, 0x2, 0x1f ;  /* 0x0c401f0002007f89 */ /* 0x0042a400000e0000 */
.L_x_852:
[----:B-1----:R-:W3:Y:S02]  /*de00*/  LDL.LU R2, [R1+0x80] ;  /* 0x0000800001027983 */ /* 0x002ee40000300800 */
[----:B--23--:R-:W-:Y:S01]  /*de10*/  FADD.FTZ R0, R0, R2 ;  /* 0x0000000200007221 */ /* 0x00cfe20000010000 */
[----:B------:R-:W-:Y:S05]  /*de20*/  BRA.DIV ~URZ, `(.L_x_839) ;  /* 0x00002a527f007947 */ /* 0x000fea000b800000 */
[----:B------:R-:W2:Y:S04]  /*de30*/  LDL.LU R5, [R1+0x84] ;  /* 0x0000840001057983 */ /* 0x000ea80000300800 */
[----:B------:R-:W1:Y:S02]  /*de40*/  SHFL.BFLY PT, R2, R0, 0x1, 0x1f ;  /* 0x0c201f0000027f89 */ /* 0x000e6400000e0000 */
[----:B-1----:R-:W-:-:S02]  /*de50*/  FADD.FTZ R0, R0, R2 ;  /* 0x0000000200007221 */ /* 0x002fc40000010000 */
[----:B--2---:R-:W1:Y:S02]  /*de60*/  SHFL.BFLY PT, R4, R5, 0x2, 0x1f ;  /* 0x0c401f0005047f89 */ /* 0x004e6400000e0000 */
[----:B-1----:R-:W-:-:S05]  /*de70*/  FADD.FTZ R4, R4, R5 ;  /* 0x0000000504047221 */ /* 0x002fca0000010000 */
[----:B------:R1:W2:Y:S02]  /*de80*/  SHFL.BFLY PT, R3, R4, 0x1, 0x1f ;  /* 0x0c201f0004037f89 */ /* 0x0002a400000e0000 */
.L_x_853:
        /* <DEDUP_REMOVED lines=149> */
.L_x_831:
[----:B--2---:R2:W5:Y:S01]  /*e7e0*/  LDL R7, [R1+0xb0] ;  /* 0x0000b00001077983 */ /* 0x0045620000100800 */
[----:B------:R-:W-:Y:S03]  /*e7f0*/  BSSY B0, `(.L_x_840) ;  /* 0x0000012000007945 */ /* 0x000fe60003800000 */
[----:B------:R-:W3:Y:S02]  /*e800*/  S2R R6, SR_TID.X ;  /* 0x0000000000067919 */ /* 0x000ee40000002100 */
[----:B---3--:R-:W-:-:S13]  /*e810*/  LOP3.LUT P6, RZ, R6, 0xff, RZ, 0xc0, !PT ;  /* 0x000000ff06ff7812 */ /* 0x008fda00078cc0ff */
[----:B------:R-:W-:Y:S05]  /*e820*/  @P6 BRA `(.L_x_841) ;  /* 0x000000e000006947 */ /* 0x000fea0003800000 */
[----:B--2---:R-:W2:Y:S01]  /*e830*/  S2R R4, SR_LANEID ;  /* 0x0000000000047919 */ /* 0x004ea20000000000 */
        /* <DEDUP_REMOVED lines=11> */
[----:B---3-5:R-:W-:-:S05]  /*e8f0*/  IADD3 R7, R3, c[0x0][0xc], R2 ;  /* 0x0000030003077a10 */ /* 0x028fca0007ffe002 */
[----:B------:R2:W-:Y:S02]  /*e900*/  STL [R1+0xb0], R7 ;  /* 0x0000b00701007387 */ /* 0x0005e40000100800 */
.L_x_841:
[----:B--2---:R-:W-:Y:S05]  /*e910*/  BSYNC B0 ;  /* 0x0000000000007941 */ /* 0x004fea0003800000 */
.L_x_840:
[----:B------:R-:W-:Y:S01]  /*e920*/  PRMT R0, R0, 0x9910, RZ ;  /* 0x0000991000007816 */ /* 0x000fe200000000ff */
[----:B------:R-:W-:Y:S01]  /*e930*/  BSSY B1, `(.L_x_842) ;  /* 0x00001da000017945 */ /* 0x000fe20003800000 */
[----:B-----5:R-:W-:Y:S01]  /*e940*/  IMAD.MOV.U32 R59, RZ, RZ, R7 ;  /* 0x000000ffff3b7224 */ /* 0x020fe200078e0007 */
[----:B------:R-:W-:Y:S01]  /*e950*/  MOV R133, 0x1f ;  /* 0x0000001f00857802 */ /* 0x000fe20000000f00 */
[----:B------:R-:W-:Y:S01]  /*e960*/  IMAD.MOV.U32 R190, RZ, RZ, RZ ;  /* 0x000000ffffbe7224 */ /* 0x000fe200078e00ff */
[----:B------:R-:W-:Y:S01]  /*e970*/  ISETP.NE.AND P0, PT, R0, RZ, PT ;  /* 0x000000ff0000720c */ /* 0x000fe20003f05270 */
[----:B------:R-:W-:-:S12]  /*e980*/  IMAD.MOV.U32 R132, RZ, RZ, -0x1 ;  /* 0xffffffffff847424 */ /* 0x000fd800078e00ff */
[----:B------:R-:W-:Y:S05]  /*e990*/  @!P0 BRA `(.L_x_843) ;  /* 0x00001a7000008947 */ /* 0x000fea0003800000 */
[----:B------:R-:W-:Y:S01]  /*e9a0*/  WARPSYNC 0xffffffff ;  /* 0xffffffff00007948 */ /* 0x000fe20003800000 */
[----:B------:R-:W-:Y:S06]  /*e9b0*/  BAR.SYNC.DEFER_BLOCKING 0x1, 0x100 ;  /* 0x0044000000007b1d */ /* 0x000fec0000010000 */
[----:B------:R-:W-:Y:S05]  /*e9c0*/  BRA.CONV ~URZ, `(.L_x_844) ;  /* 0x000000537f007947 */ /* 0x000fea000b800000 */
[----:B------:R-:W-:Y:S02]  /*e9d0*/  SHF.R.S32.HI R0, RZ, 0x1f, R6 ;  /* 0x0000001fff007819 */ /* 0x000fe40000011406 */
[----:B------:R-:W-:Y:S02]  /*e9e0*/  MOV R2, 0xea20 ;  /* 0x0000ea2000027802 */ /* 0x000fe40000000f00 */
[----:B------:R-:W-:-:S04]  /*e9f0*/  LEA.HI R0, R0, R6, RZ, 0x7 ;  /* 0x0000000600007211 */ /* 0x000fc800078f38ff */
[----:B------:R-:W-:Y:S02]  /*ea00*/  SHF.R.S32.HI R0, RZ, 0x7, R0 ;  /* 0x00000007ff007819 */ /* 0x000fe40000011400 */
[----:B-1----:R-:W-:Y:S05]  /*ea10*/  CALL.REL.NOINC `($__internal_17_$__cuda_sm70_shflsync_idx_p) ;  /* 0x0000200000007944 */ /* 0x002fea0003c00000 */
.L_x_844:
[----:B------:R-:W3:Y:S04]  /*ea20*/  LDL R8, [R1+0xf8] ;  /* 0x0000f80001087983 */ /* 0x000ee80000100800 */
[----:B------:R-:W4:Y:S04]  /*ea30*/  LDL.LU R5, [R1+0x94] ;  /* 0x0000940001057983 */ /* 0x000f280000300800 */
[----:B-12---:R-:W2:Y:S04]  /*ea40*/  LDL.LU R11, [R1+0x98] ;  /* 0x00009800010b7983 */ /* 0x006ea80000300800 */
[----:B------:R-:W2:Y:S04]  /*ea50*/  LDL.LU R17, [R1+0xa8] ;  /* 0x0000a80001117983 */ /* 0x000ea80000300800 */
[----:B------:R-:W3:Y:S01]  /*ea60*/  LDL.LU R19, [R1+0xac] ;  /* 0x0000ac0001137983 */ /* 0x000ee20000300800 */
[----:B------:R-:W-:-:S03]  /*ea70*/  IMAD.MOV.U32 R3, RZ, RZ, 0x1 ;  /* 0x00000001ff037424 */ /* 0x000fc600078e00ff */
[----:B------:R-:W3:Y:S02]  /*ea80*/  LDL R18, [R1+0x100] ;  /* 0x0001000001127983 */ /* 0x000ee40000100800 */
[----:B------:R-:W-:Y:S02]  /*ea90*/  ISETP.NE.AND P1, PT, R3, c[0x0][0x4e8], PT ;  /* 0x00013a0003007a0c */ /* 0x000fe40003f25270 */
[----:B------:R-:W3:Y:S04]  /*eaa0*/  LDL R205, [R1+0x90] ;  /* 0x0000900001cd7983 */ /* 0x000ee80000100800 */
[----:B------:R1:W5:Y:S04]  /*eab0*/  LDL R204, [R1+0xf4] ;  /* 0x0000f40001cc7983 */ /* 0x0003680000100800 */
        /* <DEDUP_REMOVED lines=13> */
[----:B------:R-:W1:Y:S01]  /*eb90*/  S2R R20, SR_TID.X ;  /* 0x0000000000147919 */ /* 0x000e620000002100 */
[----:B------:R-:W-:-:S02]  /*eba0*/  ULDC UR5, c[0x0][0x4e8] ;  /* 0x00013a0000057ab9 */ /* 0x000fc40000000800 */
[----:B------:R-:W-:Y:S02]  /*ebb0*/  ULDC UR4, c[0x0][0x388] ;  /* 0x0000e20000047ab9 */ /* 0x000fe40000000800 */
[----:B------:R-:W-:Y:S01]  /*ebc0*/  UIMAD UR4, UR5, UR4, URZ ;  /* 0x00000004050472a4 */ /* 0x000fe2000f8e023f */
[----:B------:R-:W-:Y:S01]  /*ebd0*/  BSSY B0, `(.L_x_845) ;  /* 0x00000ff000007945 */ /* 0x000fe20003800000 */
[----:B----4-:R-:W-:Y:S01]  /*ebe0*/  SHF.R.S32.HI R0, RZ, 0x1f, R5 ;  /* 0x0000001fff007819 */ /* 0x010fe20000011405 */
[----:B------:R-:W-:-:S04]  /*ebf0*/  IMAD.WIDE.U32 R6, R5, c[0x0][0x4d0], RZ ;  /* 0x0001340005067a25 */ /* 0x000fc800078e00ff */
[C---:B------:R-:W-:Y:S02]  /*ec00*/  IMAD R2, R0.reuse, c[0x0][0x4d0], RZ ;  /* 0x0001340000027a24 */ /* 0x040fe400078e02ff */
[----:B------:R-:W-:Y:S02]  /*ec10*/  IMAD R4, R0, c[0x0][0x438], RZ ;  /* 0x00010e0000047a24 */ /* 0x000fe400078e02ff */
[----:B------:R-:W-:Y:S01]  /*ec20*/  IMAD R3, R5, c[0x0][0x4d4], R2 ;  /* 0x0001350005037a24 */ /* 0x000fe200078e0202 */
[----:B--2---:R-:W-:Y:S01]  /*ec30*/  SHF.R.S32.HI R2, RZ, 0x1f, R11 ;  /* 0x0000001fff027819 */ /* 0x004fe2000001140b */
[----:B---3--:R-:W-:Y:S02]  /*ec40*/  IMAD.IADD R0, R8, 0x1, R19 ;  /* 0x0000000108007824 */ /* 0x008fe400078e0213 */
[----:B------:R-:W-:Y:S02]  /*ec50*/  IMAD.IADD R7, R7, 0x1, R3 ;  /* 0x0000000107077824 */ /* 0x000fe400078e0203 */
[----:B------:R-:W-:-:S02]  /*ec60*/  IMAD R9, R2, c[0x0][0x4d8], RZ ;  /* 0x0001360002097a24 */ /* 0x000fc400078e02ff */
[----:B------:R-:W-:-:S04]  /*ec70*/  @P1 IMAD.HI.U32 R10, R0, c[0x0][0x4ec], RZ ;  /* 0x00013b00000a1a27 */ /* 0x000fc800078e00ff */
[----:B------:R-:W-:Y:S02]  /*ec80*/  IMAD R8, R5, c[0x0][0x43c], R4 ;  /* 0x00010f0005087a24 */ /* 0x000fe400078e0204 */
[----:B------:R-:W-:Y:S01]  /*ec90*/  IMAD.MOV.U32 R3, RZ, RZ, R0 ;  /* 0x000000ffff037224 */ /* 0x000fe200078e0000 */
[----:B------:R-:W-:Y:S01]  /*eca0*/  @P1 SHF.R.U32.HI R3, RZ, c[0x0][0x4f0], R10 ;  /* 0x00013c00ff031a19 */ /* 0x000fe2000001160a */
[C---:B------:R-:W-:Y:S02]  /*ecb0*/  IMAD R9, R11.reuse, c[0x0][0x4dc], R9 ;  /* 0x000137000b097a24 */ /* 0x040fe400078e0209 */
[----:B------:R-:W-:-:S04]  /*ecc0*/  IMAD.WIDE.U32 R6, R11, c[0x0][0x4d8], R6 ;  /* 0x000136000b067a25 */ /* 0x000fc800078e0006 */
[----:B------:R-:W-:-:S04]  /*ecd0*/  IMAD.WIDE.U32 R4, R5, c[0x0][0x438], RZ ;  /* 0x00010e0005047a25 */ /* 0x000fc800078e00ff */
[----:B------:R-:W-:Y:S01]  /*ece0*/  IMAD.IADD R7, R7, 0x1, R9 ;  /* 0x0000000107077824 */ /* 0x000fe200078e0209 */
[----:B------:R-:W-:Y:S01]  /*ecf0*/  SHF.R.S32.HI R9, RZ, 0x1f, R17 ;  /* 0x0000001fff097819 */ /* 0x000fe20000011411 */
[----:B------:R-:W-:Y:S02]  /*ed00*/  IMAD.IADD R5, R5, 0x1, R8 ;  /* 0x0000000105057824 */ /* 0x000fe400078e0208 */
[----:B------:R-:W-:Y:S02]  /*ed10*/  IMAD.MOV R8, RZ, RZ, -R3 ;  /* 0x000000ffff087224 */ /* 0x000fe400078e0a03 */
[----:B------:R-:W-:Y:S02]  /*ed20*/  IMAD R2, R2, c[0x0][0x440], RZ ;  /* 0x0001100002027a24 */ /* 0x000fe400078e02ff */
[----:B------:R-:W-:Y:S02]  /*ed30*/  IMAD R10, R9, c[0x0][0x4e0], RZ ;  /* 0x00013800090a7a24 */ /* 0x000fe400078e02ff */
[----:B------:R-:W-:-:S02]  /*ed40*/  IMAD R8, R8, c[0x0][0x4e8], R0 ;  /* 0x00013a0008087a24 */ /* 0x000fc400078e0200 */
[----:B------:R-:W-:Y:S01]  /*ed50*/  IMAD.WIDE.U32 R6, R17, c[0x0][0x4e0], R6 ;  /* 0x0001380011067a25 */ /* 0x000fe200078e0006 */
[----:B------:R-:W-:-:S03]  /*ed60*/  SHF.R.S32.HI R12, RZ, 0x1f, R3 ;  /* 0x0000001fff0c7819 */ /* 0x000fc60000011403 */
[C---:B------:R-:W-:Y:S02]  /*ed70*/  IMAD R14, R11.reuse, c[0x0][0x444], R2 ;  /* 0x000111000b0e7a24 */ /* 0x040fe400078e0202 */
[----:B------:R-:W-:Y:S01]  /*ed80*/  IMAD.WIDE.U32 R4, R11, c[0x0][0x440], R4 ;  /* 0x000110000b047a25 */ /* 0x000fe200078e0004 */
[----:B------:R-:W-:Y:S02]  /*ed90*/  SHF.R.S32.HI R13, RZ, 0x1f, R8 ;  /* 0x0000001fff0d7819 */ /* 0x000fe40000011408 */
[----:B------:R-:W-:Y:S01]  /*eda0*/  IADD3 R6, P0, R3, R6, RZ ;  /* 0x0000000603067210 */ /* 0x000fe20007f1e0ff */
[----:B------:R-:W-:Y:S02]  /*edb0*/  IMAD R11, R17, c[0x0][0x4e4], R10 ;  /* 0x00013900110b7a24 */ /* 0x000fe400078e020a */
[----:B------:R-:W-:-:S03]  /*edc0*/  @P1 IMAD.HI.U32 R10, R0, c[0x0][0x4ec], RZ ;  /* 0x00013b00000a1a27 */ /* 0x000fc600078e00ff */
[----:B------:R-:W-:Y:S01]  /*edd0*/  IADD3.X R7, R12, R7, R11, P0, !PT ;  /* 0x000000070c077210 */ /* 0x000fe200007fe40b */
[----:B------:R-:W-:Y:S02]  /*ede0*/  IMAD R9, R9, c[0x0][0x448], RZ ;  /* 0x0001120009097a24 */ /* 0x000fe400078e02ff */
[----:B------:R-:W-:Y:S01]  /*edf0*/  IMAD.MOV.U32 R2, RZ, RZ, R0 ;  /* 0x000000ffff027224 */ /* 0x000fe200078e0000 */
[----:B------:R-:W-:Y:S01]  /*ee00*/  @P1 SHF.R.U32.HI R2, RZ, c[0x0][0x4f0], R10 ;  /* 0x00013c00ff021a19 */ /* 0x000fe2000001160a */
[----:B------:R-:W-:Y:S02]  /*ee10*/  IMAD.IADD R5, R5, 0x1, R14 ;  /* 0x0000000105057824 */ /* 0x000fe400078e020e */
[----:B------:R-:W-:Y:S02]  /*ee20*/  IMAD R3, R13, c[0x0][0x4c8], RZ ;  /* 0x000132000d037a24 */ /* 0x000fe400078e02ff */
[C---:B------:R-:W-:Y:S02]  /*ee30*/  IMAD R10, R17.reuse, c[0x0][0x44c], R9 ;  /* 0x00011300110a7a24 */ /* 0x040fe400078e0209 */
[----:B------:R-:W-:Y:S01]  /*ee40*/  IMAD.WIDE.U32 R4, R17, c[0x0][0x448], R4 ;  /* 0x0001120011047a25 */ /* 0x000fe200078e0004 */
[----:B-1----:R-:W-:-:S03]  /*ee50*/  SHF.R.S32.HI R17, RZ, 0x1f, R20 ;  /* 0x0000001fff117819 */ /* 0x002fc60000011414 */
[C---:B------:R-:W-:Y:S02]  /*ee60*/  IMAD R9, R8.reuse, c[0x0][0x4cc], R3 ;  /* 0x0001330008097a24 */ /* 0x040fe400078e0203 */
[----:B------:R-:W-:Y:S01]  /*ee70*/  IMAD.WIDE.U32 R6, R8, c[0x0][0x4c8], R6 ;  /* 0x0001320008067a25 */ /* 0x000fe200078e0006 */
[----:B------:R-:W-:-:S03]  /*ee80*/  SHF.R.S32.HI R8, RZ, 0x1f, R2 ;  /* 0x0000001fff087819 */ /* 0x000fc60000011402 */
[----:B------:R-:W-:Y:S02]  /*ee90*/  IMAD.MOV R3, RZ, RZ, -R2 ;  /* 0x000000ffff037224 */ /* 0x000fe400078e0a02 */
[----:B------:R-:W-:Y:S01]  /*eea0*/  IMAD.IADD R5, R5, 0x1, R10 ;  /* 0x0000000105057824 */ /* 0x000fe200078e020a */
[----:B------:R-:W-:Y:S01]  /*eeb0*/  LEA R10, P0, R6, c[0x0][0x4a8], 0x2 ;  /* 0x00012a00060a7a11 */ /* 0x000fe200078010ff */
[----:B------:R-:W-:Y:S01]  /*eec0*/  IMAD.IADD R9, R7, 0x1, R9 ;  /* 0x0000000107097824 */ /* 0x000fe200078e0209 */
[----:B------:R-:W-:Y:S01]  /*eed0*/  LEA.HI R17, R17, R20, RZ, 0x5 ;  /* 0x0000001411117211 */ /* 0x000fe200078f28ff */
[----:B------:R-:W-:Y:S02]  /*eee0*/  IMAD R7, R3, c[0x0][0x4e8], R0 ;  /* 0x00013a0003077a24 */ /* 0x000fe400078e0200 */
[----:B------:R-:W-:Y:S01]  /*eef0*/  IMAD R0, R8, c[0x0][0x430], RZ ;  /* 0x00010c0008007a24 */ /* 0x000fe200078e02ff */
[----:B------:R-:W-:Y:S02]  /*ef00*/  LEA.HI.X R6, R6, c[0x0][0x4ac], R9, 0x2, P0 ;  /* 0x00012b0006067a11 */ /* 0x000fe400000f1409 */
[----:B------:R-:W-:Y:S01]  /*ef10*/  LOP3.LUT R17, R17, 0xffffffe0, RZ, 0xc0, !PT ;  /* 0xffffffe011117812 */ /* 0x000fe200078ec0ff */
[----:B------:R-:W-:-:S02]  /*ef20*/  IMAD R0, R2, c[0x0][0x434], R0 ;  /* 0x00010d0002007a24 */ /* 0x000fc400078e0200 */
[----:B------:R-:W-:Y:S01]  /*ef30*/  IMAD.WIDE.U32 R2, R2, c[0x0][0x430], R4 ;  /* 0x00010c0002027a25 */ /* 0x000fe200078e0004 */
[----:B------:R-:W-:Y:S04]  /*ef40*/  SHFL.IDX PT, R8, R10, RZ, 0x1c1f ;  /* 0x001c1fff0a087589 */ /* 0x000fe800000e0000 */
[----:B------:R-:W1:Y:S01]  /*ef50*/  SHFL.IDX PT, R9, R6, RZ, 0x1c1f ;  /* 0x001c1fff06097589 */ /* 0x000e6200000e0000 */
[----:B------:R-:W-:Y:S02]  /*ef60*/  IMAD.IADD R3, R3, 0x1, R0 ;  /* 0x0000000103037824 */ /* 0x000fe400078e0200 */
[----:B------:R-:W-:Y:S01]  /*ef70*/  IMAD.IADD R17, R20, 0x1, -R17 ;  /* 0x0000000114117824 */ /* 0x000fe200078e0a11 */
[----:B------:R-:W-:Y:S01]  /*ef80*/  SHFL.IDX PT, R4, R10, 0x1, 0x1c1f ;  /* 0x003c1f000a047f89 */ /* 0x000fe200000e0000 */
[----:B------:R-:W-:-:S03]  /*ef90*/  IMAD.IADD R0, R18, 0x1, R19 ;  /* 0x0000000112007824 */ /* 0x000fc600078e0213 */
[----:B------:R2:W3:Y:S01]  /*efa0*/  SHFL.IDX PT, R5, R6, 0x1, 0x1c1f ;  /* 0x003c1f0006057f89 */ /* 0x0004e200000e0000 */
[----:B------:R-:W-:Y:S01]  /*efb0*/  LOP3.LUT P3, RZ, R17, 0x3, RZ, 0xc0, !PT ;  /* 0x0000000311ff7812 */ /* 0x000fe2000786c0ff */
[----:B------:R-:W-:-:S03]  /*efc0*/  IMAD.WIDE.U32 R2, R7, c[0x0][0x428], R2 ;  /* 0x00010a0007027a25 */ /* 0x000fc600078e0002 */
[C---:B------:R-:W-:Y:S02]  /*efd0*/  ISETP.GE.OR P4, PT, R0.reuse, UR4, P3 ;  /* 0x0000000400007c0c */ /* 0x040fe40009f86670 */
[----:B------:R-:W-:Y:S02]  /*efe0*/  ISETP.GE.AND P1, PT, R0, UR4, PT ;  /* 0x0000000400007c0c */ /* 0x000fe4000bf26270 */
[----:B--2---:R-:W-:-:S05]  /*eff0*/  SHF.R.S32.HI R6, RZ, 0x1f, R7 ;  /* 0x0000001fff067819 */ /* 0x004fca0000011407 */
[----:B------:R-:W-:Y:S01]  /*f000*/  IMAD R10, R6, c[0x0][0x428], RZ ;  /* 0x00010a00060a7a24 */ /* 0x000fe200078e02ff */
[----:B------:R-:W-:-:S03]  /*f010*/  IADD3 R6, R0, 0x8, RZ ;  /* 0x0000000800067810 */ /* 0x000fc60007ffe0ff */
[----:B------:R-:W-:Y:S01]  /*f020*/  IMAD R10, R7, c[0x0][0x42c], R10 ;  /* 0x00010b00070a7a24 */ /* 0x000fe200078e020a */
[----:B------:R-:W-:Y:S02]  /*f030*/  ISETP.GE.OR P3, PT, R6, UR4, P3 ;  /* 0x0000000406007c0c */ /* 0x000fe40009f66670 */
[C---:B------:R-:W-:Y:S01]  /*f040*/  LEA R38, P2, R2.reuse, c[0x0][0x400], 0x2 ;  /* 0x0001000002267a11 */ /* 0x040fe200078410ff */
[----:B------:R-:W-:Y:S01]  /*f050*/  IMAD.IADD R3, R3, 0x1, R10 ;  /* 0x0000000103037824 */ /* 0x000fe200078e020a */
[----:B-1----:R1:W-:Y:S04]  /*f060*/  @!P4 ST.E [R8.64], R16 ;  /* 0x000000100800c985 */ /* 0x0023e8000c101906 */
[----:B------:R-:W-:Y:S02]  /*f070*/  LEA.HI.X R34, R2, c[0x0][0x404], R3, 0x2, P2 ;  /* 0x0001010002227a11 */ /* 0x000fe400010f1403 */
[C---:B------:R-:W-:Y:S01]  /*f080*/  IADD3 R0, R205.reuse, 0x8, RZ ;  /* 0x00000008cd007810 */ /* 0x040fe20007ffe0ff */
[----:B------:R-:W2:Y:S01]  /*f090*/  SHFL.IDX PT, R2, R38, RZ, 0x1c1f ;  /* 0x001c1fff26027589 */ /* 0x000ea200000e0000 */
[----:B------:R-:W-:-:S02]  /*f0a0*/  IADD3 R10, R205, 0x10, RZ ;  /* 0x00000010cd0a7810 */ /* 0x000fc40007ffe0ff */
[C---:B------:R-:W-:Y:S01]  /*f0b0*/  IADD3 R11, R205.reuse, 0x18, RZ ;  /* 0x00000018cd0b7810 */ /* 0x040fe20007ffe0ff */
[----:B---3--:R3:W-:Y:S01]  /*f0c0*/  @!P3 ST.E [R4.64], R15 ;  /* 0x0000000f0400b985 */ /* 0x0087e2000c101906 */
[C---:B------:R-:W-:Y:S02]  /*f0d0*/  IADD3 R12, R205.reuse, 0x20, RZ ;  /* 0x00000020cd0c7810 */ /* 0x040fe40007ffe0ff */
[C---:B------:R-:W-:Y:S01]  /*f0e0*/  IADD3 R13, R205.reuse, 0x28, RZ ;  /* 0x00000028cd0d7810 */ /* 0x040fe20007ffe0ff */
[----:B------:R4:W2:Y:S01]  /*f0f0*/  SHFL.IDX PT, R3, R34, RZ, 0x1c1f ;  /* 0x001c1fff22037589 */ /* 0x0008a200000e0000 */
[C---:B------:R-:W-:Y:S02]  /*f100*/  IADD3 R14, R205.reuse, 0x30, RZ ;  /* 0x00000030cd0e7810 */ /* 0x040fe40007ffe0ff */
[C---:B------:R-:W-:Y:S02]  /*f110*/  IADD3 R17, R205.reuse, 0x48, RZ ;  /* 0x00000048cd117810 */ /* 0x040fe40007ffe0ff */
[----:B------:R-:W-:-:S02]  /*f120*/  IADD3 R18, R205, 0x50, RZ ;  /* 0x00000050cd127810 */ /* 0x000fc40007ffe0ff */
[C---:B------:R-:W-:Y:S02]  /*f130*/  IADD3 R19, R205.reuse, 0x58, RZ ;  /* 0x00000058cd137810 */ /* 0x040fe40007ffe0ff */
[C---:B------:R-:W-:Y:S02]  /*f140*/  IADD3 R20, R205.reuse, 0x60, RZ ;  /* 0x00000060cd147810 */ /* 0x040fe40007ffe0ff */
[C---:B------:R-:W-:Y:S02]  /*f150*/  IADD3 R21, R205.reuse, 0x68, RZ ;  /* 0x00000068cd157810 */ /* 0x040fe40007ffe0ff */
[C---:B-1----:R-:W-:Y:S02]  /*f160*/  IADD3 R16, R205.reuse, 0x38, RZ ;  /* 0x00000038cd107810 */ /* 0x042fe40007ffe0ff */
[C---:B------:R-:W-:Y:S02]  /*f170*/  IADD3 R22, R205.reuse, 0x70, RZ ;  /* 0x00000070cd167810 */ /* 0x040fe40007ffe0ff */
[----:B------:R-:W-:-:S02]  /*f180*/  IADD3 R24, R205, 0x78, RZ ;  /* 0x00000078cd187810 */ /* 0x000fc40007ffe0ff */
[C---:B------:R-:W-:Y:S02]  /*f190*/  IADD3 R23, R205.reuse, 0x80, RZ ;  /* 0x00000080cd177810 */ /* 0x040fe40007ffe0ff */
[C---:B------:R-:W-:Y:S02]  /*f1a0*/  IADD3 R25, R205.reuse, 0x88, RZ ;  /* 0x00000088cd197810 */ /* 0x040fe40007ffe0ff */
[C---:B---3--:R-:W-:Y:S02]  /*f1b0*/  IADD3 R15, R205.reuse, 0x40, RZ ;  /* 0x00000040cd0f7810 */ /* 0x048fe40007ffe0ff */
[C---:B------:R-:W-:Y:S02]  /*f1c0*/  IADD3 R26, R205.reuse, 0x90, RZ ;  /* 0x00000090cd1a7810 */ /* 0x040fe40007ffe0ff */
[C---:B------:R-:W-:Y:S02]  /*f1d0*/  IADD3 R27, R205.reuse, 0x98, RZ ;  /* 0x00000098cd1b7810 */ /* 0x040fe40007ffe0ff */
[----:B------:R-:W-:-:S02]  /*f1e0*/  IADD3 R28, R205, 0xa0, RZ ;  /* 0x000000a0cd1c7810 */ /* 0x000fc40007ffe0ff */
[C---:B------:R-:W-:Y:S02]  /*f1f0*/  IADD3 R29, R205.reuse, 0xa8, RZ ;  /* 0x000000a8cd1d7810 */ /* 0x040fe40007ffe0ff */
[C---:B------:R-:W-:Y:S02]  /*f200*/  IADD3 R30, R205.reuse, 0xb0, RZ ;  /* 0x000000b0cd1e7810 */ /* 0x040fe40007ffe0ff */
[C---:B------:R-:W-:Y:S02]  /*f210*/  IADD3 R32, R205.reuse, 0xb8, RZ ;  /* 0x000000b8cd207810 */ /* 0x040fe40007ffe0ff */
[----:B------:R-:W-:Y:S02]  /*f220*/  IADD3 R31, R205, 0xc0, RZ ;  /* 0x000000c0cd1f7810 */ /* 0x000fe40007ffe0ff */
[----:B------:R-:W-:Y:S02]  /*f230*/  ISETP.GE.AND P0, PT, R6, UR4, PT ;  /* 0x0000000406007c0c */ /* 0x000fe4000bf06270 */
        /* <DEDUP_REMOVED lines=23> */
[----:B------:R-:W-:Y:S01]  /*f3b0*/  SHF.R.S32.HI R57, RZ, 0x1f, R31 ;  /* 0x0000001fff397819 */ /* 0x000fe2000001141f */
[----:B------:R-:W-:Y:S05]  /*f3c0*/  @P1 BRA `(.L_x_846) ;  /* 0x000007f000001947 */ /* 0x000fea0003800000 */
[----:B--2-4-:R-:W-:Y:S02]  /*f3d0*/  ISETP.GE.AND P1, PT, R205, c[0x0][0x3c8], PT ;  /* 0x0000f200cd007a0c */ /* 0x014fe40003f26270 */
[----:B------:R-:W-:-:S02]  /*f3e0*/  ISETP.GE.AND P3, PT, R0, c[0x0][0x3c8], PT ;  /* 0x0000f20000007a0c */ /* 0x000fc40003f66270 */
[----:B------:R-:W-:Y:S02]  /*f3f0*/  ISETP.GE.AND P2, PT, R10, c[0x0][0x3c8], PT ;  /* 0x0000f2000a007a0c */ /* 0x000fe40003f46270 */
[----:B------:R-:W-:Y:S02]  /*f400*/  ISETP.GE.AND P5, PT, R12, c[0x0][0x3c8], PT ;  /* 0x0000f2000c007a0c */ /* 0x000fe40003fa6270 */
[----:B------:R-:W-:-:S05]  /*f410*/  ISETP.GE.AND P4, PT, R14, c[0x0][0x3c8], PT ;  /* 0x0000f2000e007a0c */ /* 0x000fca0003f86270 */
[----:B------:R-:W-:-:S05]  /*f420*/  @!P1 IMAD.WIDE R4, R205, 0x4, R2 ;  /* 0x00000004cd049825 */ /* 0x000fca00078e0202 */
[----:B------:R1:W-:Y:S02]  /*f430*/  @!P1 ST.E.64 [R4.64], R136 ;  /* 0x0000008804009985 */ /* 0x0003e4000c101b06 */
[----:B-1----:R-:W-:-:S04]  /*f440*/  @!P3 LEA R4, P1, R0, R2, 0x2 ;  /* 0x000000020004b211 */ /* 0x002fc800078210ff */
[----:B------:R-:W-:-:S05]  /*f450*/  @!P3 LEA.HI.X R5, R0, R3, R33, 0x2, P1 ;  /* 0x000000030005b211 */ /* 0x000fca00008f1421 */
[----:B------:R1:W-:Y:S01]  /*f460*/  @!P3 ST.E.64 [R4.64], R140 ;  /* 0x0000008c0400b985 */ /* 0x0003e2000c101b06 */
[----:B------:R-:W-:Y:S02]  /*f470*/  ISETP.GE.AND P3, PT, R11, c[0x0][0x3c8], PT ;  /* 0x0000f2000b007a0c */ /* 0x000fe40003f66270 */
[----:B-1----:R-:W-:-:S04]  /*f480*/  @!P2 LEA R4, P1, R10, R2, 0x2 ;  /* 0x000000020a04a211 */ /* 0x002fc800078210ff */
[----:B------:R-:W-:Y:S02]  /*f490*/  @!P2 LEA.HI.X R5, R10, R3, R35, 0x2, P1 ;  /* 0x000000030a05a211 */ /* 0x000fe400008f1423 */
[----:B------:R-:W-:-:S03]  /*f4a0*/  ISETP.GE.AND P1, PT, R13, c[0x0][0x3c8], PT ;  /* 0x0000f2000d007a0c */ /* 0x000fc60003f26270 */
[----:B------:R1:W-:Y:S02]  /*f4b0*/  @!P2 ST.E.64 [R4.64], R144 ;  /* 0x000000900400a985 */ /* 0x0003e4000c101b06 */
[----:B-1----:R-:W-:-:S04]  /*f4c0*/  @!P3 LEA R4, P2, R11, R2, 0x2 ;  /* 0x000000020b04b211 */ /* 0x002fc800078410ff */
[----:B------:R-:W-:-:S05]  /*f4d0*/  @!P3 LEA.HI.X R5, R11, R3, R36, 0x2, P2 ;  /* 0x000000030b05b211 */ /* 0x000fca00010f1424 */
[----:B------:R1:W-:Y:S01]  /*f4e0*/  @!P3 ST.E.64 [R4.64], R148 ;  /* 0x000000940400b985 */ /* 0x0003e2000c101b06 */
[----:B------:R-:W-:-:S04]  /*f4f0*/  @!P1 LEA R6, P3, R13, R2, 0x2 ;  /* 0x000000020d069211 */ /* 0x000fc800078610ff */
[----:B------:R-:W-:Y:S02]  /*f500*/  @!P1 LEA.HI.X R7, R13, R3, R39, 0x2, P3 ;  /* 0x000000030d079211 */ /* 0x000fe400018f1427 */
[----:B-1----:R-:W-:-:S04]  /*f510*/  @!P5 LEA R4, P2, R12, R2, 0x2 ;  /* 0x000000020c04d211 */ /* 0x002fc800078410ff */
[----:B------:R-:W-:Y:S02]  /*f520*/  @!P5 LEA.HI.X R5, R12, R3, R37, 0x2, P2 ;  /* 0x000000030c05d211 */ /* 0x000fe400010f1425 */
[----:B------:R-:W-:-:S03]  /*f530*/  ISETP.GE.AND P2, PT, R16, c[0x0][0x3c8], PT ;  /* 0x0000f20010007a0c */ /* 0x000fc60003f46270 */
[----:B------:R1:W-:Y:S01]  /*f540*/  @!P5 ST.E.64 [R4.64], R152 ;  /* 0x000000980400d985 */ /* 0x0003e2000c101b06 */
[----:B------:R-:W-:-:S03]  /*f550*/  ISETP.GE.AND P5, PT, R15, c[0x0][0x3c8], PT ;  /* 0x0000f2000f007a0c */ /* 0x000fc60003fa6270 */
[----:B------:R2:W-:Y:S01]  /*f560*/  @!P1 ST.E.64 [R6.64], R156 ;  /* 0x0000009c06009985 */ /* 0x0005e2000c101b06 */
[----:B------:R-:W-:Y:S02]  /*f570*/  ISETP.GE.AND P1, PT, R17, c[0x0][0x3c8], PT ;  /* 0x0000f20011007a0c */ /* 0x000fe40003f26270 */
[----:B-1----:R-:W-:-:S04]  /*f580*/  @!P4 LEA R4, P3, R14, R2, 0x2 ;  /* 0x000000020e04c211 */ /* 0x002fc800078610ff */
[----:B------:R-:W-:Y:S02]  /*f590*/  @!P4 LEA.HI.X R5, R14, R3, R40, 0x2, P3 ;  /* 0x000000030e05c211 */ /* 0x000fe400018f1428 */
[----:B--2---:R-:W-:-:S03]  /*f5a0*/  @!P2 LEA R6, P3, R16, R2, 0x2 ;  /* 0x000000021006a211 */ /* 0x004fc600078610ff */
[----:B------:R1:W-:Y:S01]  /*f5b0*/  @!P4 ST.E.64 [R4.64], R160 ;  /* 0x000000a00400c985 */ /* 0x0003e2000c101b06 */
[----:B------:R-:W-:Y:S02]  /*f5c0*/  @!P2 LEA.HI.X R7, R16, R3, R42, 0x2, P3 ;  /* 0x000000031007a211 */ /* 0x000fe400018f142a */
        /* <DEDUP_REMOVED lines=58> */
[----:B-----5:R-:W-:Y:S02]  /*f970*/  ISETP.GE.AND P1, PT, R203, c[0x0][0x3c8], PT ;  /* 0x0000f200cb007a0c */ /* 0x020fe40003f26270 */
        /* <DEDUP_REMOVED lines=10> */
[----:B------:R-:W-:-:S03]  /*fa20*/  @!P1 LEA R8, P4, R203, R2, 0x2 ;  /* 0x00000002cb089211 */ /* 0x000fc600078810ff */
[----:B------:R1:W-:Y:S01]  /*fa30*/  @!P5 ST.E.64 [R4.64], R100 ;  /* 0x000000640400d985 */ /* 0x0003e2000c101b06 */
[-C--:B------:R-:W-:Y:S02]  /*fa40*/  @!P1 LEA.HI.X R9, R203, R3.reuse, R204, 0x2, P4 ;  /* 0x00000003cb099211 */ /* 0x080fe400020f14cc */
[----:B------:R-:W-:Y:S02]  /*fa50*/  ISETP.GE.AND P5, PT, R197, c[0x0][0x3c8], PT ;  /* 0x0000f200c5007a0c */ /* 0x000fe40003fa6270 */
[C---:B--2---:R-:W-:Y:S01]  /*fa60*/  @!P3 LEA R6, P4, R201.reuse, R2, 0x2 ;  /* 0x00000002c906b211 */ /* 0x044fe200078810ff */
[----:B------:R2:W-:Y:S03]  /*fa70*/  @!P1 ST.E.64 [R8.64], R104 ;  /* 0x0000006808009985 */ /* 0x0005e6000c101b06 */
        /* <DEDUP_REMOVED lines=8> */
[----:B------:R-:W-:Y:S02]  /*fb00*/  ISETP.GE.AND P2, PT, R191, c[0x0][0x3c8], PT ;  /* 0x0000f200bf007a0c */ /* 0x000fe40003f46270 */
[----:B------:R-:W-:Y:S02]  /*fb10*/  @!P5 LEA.HI.X R9, R197, R3, R198, 0x2, P1 ;  /* 0x00000003c509d211 */ /* 0x000fe400008f14c6 */
[----:B---3--:R-:W-:-:S03]  /*fb20*/  @!P4 LEA R6, P1, R195, R2, 0x2 ;  /* 0x00000002c306c211 */ /* 0x008fc600078210ff */
[----:B------:R2:W-:Y:S01]  /*fb30*/  @!P5 ST.E.64 [R8.64], R180 ;  /* 0x000000b40800d985 */ /* 0x0005e2000c101b06 */
[----:B------:R-:W-:-:S05]  /*fb40*/  @!P4 LEA.HI.X R7, R195, R3, R196, 0x2, P1 ;  /* 0x00000003c307c211 */ /* 0x000fca00008f14c4 */
[----:B------:R2:W-:Y:S01]  /*fb50*/  @!P4 ST.E.64 [R6.64], R178 ;  /* 0x000000b20600c985 */ /* 0x0005e2000c101b06 */
[----:B-1----:R-:W-:-:S04]  /*fb60*/  @!P3 LEA R4, P1, R193, R2, 0x2 ;  /* 0x00000002c104b211 */ /* 0x002fc800078210ff */
[----:B------:R-:W-:Y:S02]  /*fb70*/  @!P3 LEA.HI.X R5, R193, R3, R194, 0x2, P1 ;  /* 0x00000003c105b211 */ /* 0x000fe400008f14c2 */
[----:B------:R-:W-:-:S03]  /*fb80*/  @!P2 LEA R2, P1, R191, R2, 0x2 ;  /* 0x00000002bf02a211 */ /* 0x000fc600078210ff */
[----:B------:R2:W-:Y:S01]  /*fb90*/  @!P3 ST.E.64 [R4.64], R124 ;  /* 0x0000007c0400b985 */ /* 0x0005e2000c101b06 */
[----:B------:R-:W-:-:S05]  /*fba0*/  @!P2 LEA.HI.X R3, R191, R3, R192, 0x2, P1 ;  /* 0x00000003bf03a211 */ /* 0x000fca00008f14c0 */
[----:B------:R2:W-:Y:S04]  /*fbb0*/  @!P2 ST.E.64 [R2.64], R128 ;  /* 0x000000800200a985 */ /* 0x0005e8000c101b06 */
.L_x_846:
[----:B--2-4-:R-:W-:Y:S05]  /*fbc0*/  BSYNC B0 ;  /* 0x0000000000007941 */ /* 0x014fea0003800000 */
.L_x_845:
[----:B------:R1:W2:Y:S04]  /*fbd0*/  SHFL.IDX PT, R3, R34, 0x1, 0x1c1f ;  /* 0x003c1f0022037f89 */ /* 0x0002a800000e0000 */
[----:B------:R1:W3:Y:S01]  /*fbe0*/  SHFL.IDX PT, R2, R38, 0x1, 0x1c1f ;  /* 0x003c1f0026027f89 */ /* 0x0002e200000e0000 */
[----:B------:R-:W-:Y:S05]  /*fbf0*/  @P0 BRA `(.L_x_847) ;  /* 0x00000ad000000947 */ /* 0x000fea0003800000 */
[----:B------:R-:W-:Y:S02]  /*fc00*/  ISETP.GE.AND P0, PT, R10, c[0x0][0x3c8], PT ;  /* 0x0000f2000a007a0c */ /* 0x000fe40003f06270 */
[----:B------:R-:W-:Y:S02]  /*fc10*/  ISETP.GE.AND P3, PT, R0, c[0x0][0x3c8], PT ;  /* 0x0000f20000007a0c */ /* 0x000fe40003f66270 */
[----:B------:R-:W-:Y:S02]  /*fc20*/  ISETP.GE.AND P1, PT, R205, c[0x0][0x3c8], PT ;  /* 0x0000f200cd007a0c */ /* 0x000fe40003f26270 */
[----:B------:R-:W-:-:S07]  /*fc30*/  ISETP.GE.AND P2, PT, R11, c[0x0][0x3c8], PT ;  /* 0x0000f2000b007a0c */ /* 0x000fce0003f46270 */
[-C--:B---3--:R-:W-:Y:S02]  /*fc40*/  @!P0 LEA R6, P5, R10, R2.reuse, 0x2 ;  /* 0x000000020a068211 */ /* 0x088fe400078a10ff */
[----:B------:R-:W-:Y:S02]  /*fc50*/  @!P3 LEA R8, P4, R0, R2, 0x2 ;  /* 0x000000020008b211 */ /* 0x000fe400078810ff */
[-C--:B--2---:R-:W-:Y:S01]  /*fc60*/  @!P0 LEA.HI.X R7, R10, R3.reuse, R35, 0x2, P5 ;  /* 0x000000030a078211 */ /* 0x084fe200028f1423 */
[----:B-1----:R-:W-:Y:S01]  /*fc70*/  @!P1 IMAD.WIDE R34, R205, 0x4, R2 ;  /* 0x00000004cd229825 */ /* 0x002fe200078e0202 */
[----:B------:R-:W-:Y:S02]  /*fc80*/  @!P3 LEA.HI.X R9, R0, R3, R33, 0x2, P4 ;  /* 0x000000030009b211 */ /* 0x000fe400020f1421 */
[----:B------:R-:W-:Y:S02]  /*fc90*/  ISETP.GE.AND P4, PT, R12, c[0x0][0x3c8], PT ;  /* 0x0000f2000c007a0c */ /* 0x000fe40003f86270 */
[----:B------:R-:W-:Y:S01]  /*fca0*/  @!P1 ST.E.64 [R34.64], R182 ;  /* 0x000000b622009985 */ /* 0x000fe2000c101b06 */
[----:B------:R-:W-:-:S02]  /*fcb0*/  ISETP.GE.AND P1, PT, R13, c[0x0][0x3c8], PT ;  /* 0x0000f2000d007a0c */ /* 0x000fc40003f26270 */
[CC--:B------:R-:W-:Y:S01]  /*fcc0*/  @!P2 LEA R4, P5, R11.reuse, R2.reuse, 0x2 ;  /* 0x000000020b04a211 */ /* 0x0c0fe200078a10ff */
[----:B------:R-:W-:Y:S01]  /*fcd0*/  @!P3 ST.E.64 [R8.64], R184 ;  /* 0x000000b80800b985 */ /* 0x000fe2000c101b06 */
[----:B------:R-:W-:Y:S02]  /*fce0*/  ISETP.GE.AND P3, PT, R16, c[0x0][0x3c8], PT ;  /* 0x0000f20010007a0c */ /* 0x000fe40003f66270 */
[----:B------:R-:W-:Y:S01]  /*fcf0*/  @!P2 LEA.HI.X R5, R11, R3, R36, 0x2, P5 ;  /* 0x000000030b05a211 */ /* 0x000fe200028f1424 */
[----:B------:R-:W-:Y:S01]  /*fd00*/  @!P0 ST.E.64 [R6.64], R146 ;  /* 0x0000009206008985 */ /* 0x000fe2000c101b06 */
[----:B------:R-:W-:Y:S02]  /*fd10*/  ISETP.GE.AND P0, PT, R14, c[0x0][0x3c8], PT ;  /* 0x0000f2000e007a0c */ /* 0x000fe40003f06270 */
[----:B------:R-:W-:Y:S01]  /*fd20*/  @!P4 LEA R10, P5, R12, R2, 0x2 ;  /* 0x000000020c0ac211 */ /* 0x000fe200078a10ff */
[----:B------:R1:W-:Y:S01]  /*fd30*/  @!P2 ST.E.64 [R4.64], R150 ;  /* 0x000000960400a985 */ /* 0x0003e2000c101b06 */
[----:B------:R-:W-:-:S02]  /*fd40*/  ISETP.GE.AND P2, PT, R15, c[0x0][0x3c8], PT ;  /* 0x0000f2000f007a0c */ /* 0x000fc40003f46270 */
[----:B------:R-:W-:-:S05]  /*fd50*/  @!P4 LEA.HI.X R11, R12, R3, R37, 0x2, P5 ;  /* 0x000000030c0bc211 */ /* 0x000fca00028f1425 */
[----:B------:R2:W-:Y:S01]  /*fd60*/  @!P4 ST.E.64 [R10.64], R154 ;  /* 0x0000009a0a00c985 */ /* 0x0005e2000c101b06 */
[----:B------:R-:W-:Y:S02]  /*fd70*/  ISETP.GE.AND P4, PT, R17, c[0x0][0x3c8], PT ;  /* 0x0000f20011007a0c */ /* 0x000fe40003f86270 */
[----:B-1----:R-:W-:-:S04]  /*fd80*/  @!P1 LEA R4, P5, R13, R2, 0x2 ;  /* 0x000000020d049211 */ /* 0x002fc800078a10ff */
[----:B------:R-:W-:Y:S02]  /*fd90*/  @!P1 LEA.HI.X R5, R13, R3, R39, 0x2, P5 ;  /* 0x000000030d059211 */ /* 0x000fe400028f1427 */
[----:B------:R-:W-:-:S03]  /*fda0*/  @!P0 LEA R6, P5, R14, R2, 0x2 ;  /* 0x000000020e068211 */ /* 0x000fc600078a10ff */
[----:B------:R1:W-:Y:S01]  /*fdb0*/  @!P1 ST.E.64 [R4.64], R158 ;  /* 0x0000009e04009985 */ /* 0x0003e2000c101b06 */
[----:B------:R-:W-:Y:S02]  /*fdc0*/  @!P0 LEA.HI.X R7, R14, R3, R40, 0x2, P5 ;  /* 0x000000030e078211 */ /* 0x000fe400028f1428 */
[----:B------:R-:W-:-:S03]  /*fdd0*/  @!P2 LEA R8, P5, R15, R2, 0x2 ;  /* 0x000000020f08a211 */ /* 0x000fc600078a10ff */
[----:B------:R3:W-:Y:S01]  /*fde0*/  @!P0 ST.E.64 [R6.64], R162 ;  /* 0x000000a206008985 */ /* 0x0007e2000c101b06 */
[----:B------:R-:W-:Y:S02]  /*fdf0*/  ISETP.GE.AND P0, PT, R19, c[0x0][0x3c8], PT ;  /* 0x0000f20013007a0c */ /* 0x000fe40003f06270 */
[----:B------:R-:W-:Y:S02]  /*fe00*/  @!P2 LEA.HI.X R9, R15, R3, R41, 0x2, P5 ;  /* 0x000000030f09a211 */ /* 0x000fe400028f1429 */
[----:B--2---:R-:W-:-:S04]  /*fe10*/  @!P4 LEA R10, P5, R17, R2, 0x2 ;  /* 0x00000002110ac211 */ /* 0x004fc800078a10ff */
[----:B------:R-:W-:Y:S02]  /*fe20*/  @!P4 LEA.HI.X R11, R17, R3, R43, 0x2, P5 ;  /* 0x00000003110bc211 */ /* 0x000fe400028f142b */
[----:B-1----:R-:W-:-:S04]  /*fe30*/  @!P3 LEA R4, P1, R16, R2, 0x2 ;  /* 0x000000021004b211 */ /* 0x002fc800078210ff */
[----:B------:R-:W-:Y:S02]  /*fe40*/  @!P3 LEA.HI.X R5, R16, R3, R42, 0x2, P1 ;  /* 0x000000031005b211 */ /* 0x000fe400008f142a */
[----:B------:R-:W-:-:S03]  /*fe50*/  ISETP.GE.AND P1, PT, R18, c[0x0][0x3c8], PT ;  /* 0x0000f20012007a0c */ /* 0x000fc60003f26270 */
[----:B------:R1:W-:Y:S01]  /*fe60*/  @!P3 ST.E.64 [R4.64], R166 ;  /* 0x000000a60400b985 */ /* 0x0003e2000c101b06 */
[----:B------:R-:W-:-:S03]  /*fe70*/  ISETP.GE.AND P3, PT, R20, c[0x0][0x3c8], PT ;  /* 0x0000f20014007a0c */ /* 0x000fc60003f66270 */
[----:B------:R2:W-:Y:S01]  /*fe80*/  @!P2 ST.E.64 [R8.64], R186 ;  /* 0x000000ba0800a985 */ /* 0x0005e2000c101b06 */
[----:B------:R-:W-:-:S03]  /*fe90*/  ISETP.GE.AND P2, PT, R21, c[0x0][0x3c8], PT ;  /* 0x0000f20015007a0c */ /* 0x000fc60003f46270 */
[----:B------:R-:W-:Y:S01]  /*fea0*/  @!P4 ST.E.64 [R10.64], R188 ;  /* 0x000000bc0a00c985 */ /* 0x000fe2000c101b06 */
[----:B------:R-:W-:Y:S02]  /*feb0*/  ISETP.GE.AND P4, PT, R23, c[0x0][0x3c8], PT ;  /* 0x0000f20017007a0c */ /* 0x000fe40003f86270 */
[----:B---3--:R-:W-:-:S04]  /*fec0*/  @!P1 LEA R6, P5, R18, R2, 0x2 ;  /* 0x0000000212069211 */ /* 0x008fc800078a10ff */
[----:B------:R-:W-:-:S05]  /*fed0*/  @!P1 LEA.HI.X R7, R18, R3, R44, 0x2, P5 ;  /* 0x0000000312079211 */ /* 0x000fca00028f142c */
[----:B------:R-:W-:Y:S01]  /*fee0*/  @!P1 ST.E.64 [R6.64], R142 ;  /* 0x0000008e06009985 */ /* 0x000fe2000c101b06 */
[----:B------:R-:W-:Y:S02]  /*fef0*/  ISETP.GE.AND P1, PT, R22, c[0x0][0x3c8], PT ;  /* 0x0000f20016007a0c */ /* 0x000fe40003f26270 */
[----:B-1----:R-:W-:-:S04]  /*ff00*/  @!P0 LEA R4, P5, R19, R2, 0x2 ;  /* 0x0000000213048211 */ /* 0x002fc800078a10ff */
[----:B------:R-:W-:Y:S02]  /*ff10*/  @!P0 LEA.HI.X R5, R19, R3, R45, 0x2, P5 ;  /* 0x0000000313058211 */ /* 0x000fe400028f142d */
[----:B--2---:R-:W-:-:S03]  /*ff20*/  @!P3 LEA R8, P5, R20, R2, 0x2 ;  /* 0x000000021408b211 */ /* 0x004fc600078a10ff */
[----:B------:R1:W-:Y:S01]  /*ff30*/  @!P0 ST.E.64 [R4.64], R116 ;  /* 0x0000007404008985 */ /* 0x0003e2000c101b06 */
[----:B------:R-:W-:Y:S02]  /*ff40*/  ISETP.GE.AND P0, PT, R24, c[0x0][0x3c8], PT ;  /* 0x0000f20018007a0c */ /* 0x000fe40003f06270 */
        /* <DEDUP_REMOVED lines=8> */
[----:B--2---:R-:W-:-:S03]  /*ffd0*/  @!P4 LEA R8, P5, R23, R2, 0x2 ;  /* 0x000000021708c211 */ /* 0x004fc600078a10ff */
[----:B------:R2:W-:Y:S01]  /*ffe0*/  @!P1 ST.E.64 [R6.64], R62 ;  /* 0x0000003e06009985 */ /* 0x0005e2000c101b06 */
[----:B------:R-:W-:Y:S02]  /*fff0*/  ISETP.GE.AND P1, PT, R27, c[0x0][0x3c8], PT ;  /* 0x0000f2001b007a0c */ /* 0x000fe40003f26270 */
[----:B------:R-:W-:Y:S02]  /*10000*/  @!P4 LEA.HI.X R9, R23, R3, R49, 0x2, P5 ;  /* 0x000000031709c211 */ /* 0x000fe400028f1431 */
        /* <DEDUP_REMOVED lines=11> */
[----:B--2---:R-:W-:-:S04]  /*100c0*/  @!P2 LEA R6, P5, R26, R2, 0x2 ;  /* 0x000000021a06a211 */ /* 0x004fc800078a10ff */
[----:B------:R-:W-:-:S05]  /*100d0*/  @!P2 LEA.HI.X R7, R26, R3, R52, 0x2, P5 ;  /* 0x000000031a07a211 */ /* 0x000fca00028f1434 */
[----:B------:R-:W-:Y:S01]  /*100e0*/  @!P2 ST.E.64 [R6.64], R78 ;  /* 0x0000004e0600a985 */ /* 0x000fe2000c101b06 */
[----:B------:R-:W-:Y:S02]  /*100f0*/  ISETP.GE.AND P2, PT, R32, c[0x0][0x3c8], PT ;  /* 0x0000f20020007a0c */ /* 0x000fe40003f46270 */
[----:B-1----:R-:W-:-:S04]  /*10100*/  @!P1 LEA R4, P5, R27, R2, 0x2 ;  /* 0x000000021b049211 */ /* 0x002fc800078a10ff */
[----:B------:R-:W-:Y:S02]  /*10110*/  @!P1 LEA.HI.X R5, R27, R3, R53, 0x2, P5 ;  /* 0x000000031b059211 */ /* 0x000fe400028f1435 */
[----:B---3--:R-:W-:-:S03]  /*10120*/  @!P0 LEA R8, P5, R28, R2, 0x2 ;  /* 0x000000021c088211 */ /* 0x008fc600078a10ff */
        /* <DEDUP_REMOVED lines=9> */
[----:B------:R-:W-:Y:S02]  /*101c0*/  @!P2 LEA R6, P4, R32, R2, 0x2 ;  /* 0x000000022006a211 */ /* 0x000fe400078810ff */
[-C--:B------:R-:W-:Y:S02]  /*101d0*/  @!P3 LEA.HI.X R9, R30, R3.reuse, R56, 0x2, P5 ;  /* 0x000000031e09b211 */ /* 0x080fe400028f1438 */
[----:B------:R-:W-:Y:S02]  /*101e0*/  @!P2 LEA.HI.X R7, R32, R3, R58, 0x2, P4 ;  /* 0x000000032007a211 */ /* 0x000fe400020f143a */
[----:B------:R-:W-:Y:S01]  /*101f0*/  ISETP.GE.AND P4, PT, R201, c[0x0][0x3c8], PT ;  /* 0x0000f200c9007a0c */ /* 0x000fe20003f86270 */
[----:B------:R2:W-:Y:S01]  /*10200*/  @!P3 ST.E.64 [R8.64], R94 ;  /* 0x0000005e0800b985 */ /* 0x0005e2000c101b06 */
[----:B------:R-:W-:-:S03]  /*10210*/  ISETP.GE.AND P3, PT, R199, c[0x0][0x3c8], PT ;  /* 0x0000f200c7007a0c */ /* 0x000fc60003f66270 */
        /* <DEDUP_REMOVED lines=14> */
[-C--:B--2---:R-:W-:Y:S02]  /*10300*/  @!P2 LEA R8, P4, R197, R2.reuse, 0x2 ;  /* 0x00000002c508a211 */ /* 0x084fe400078810ff */
[-C--:B------:R-:W-:Y:S02]  /*10310*/  @!P3 LEA.HI.X R11, R199, R3.reuse, R200, 0x2, P5 ;  /* 0x00000003c70bb211 */ /* 0x080fe400028f14c8 */
[----:B------:R-:W-:Y:S02]  /*10320*/  @!P1 LEA R6, P5, R195, R2, 0x2 ;  /* 0x00000002c3069211 */ /* 0x000fe400078a10ff */
[-C--:B------:R-:W-:Y:S01]  /*10330*/  @!P2 LEA.HI.X R9, R197, R3.reuse, R198, 0x2, P4 ;  /* 0x00000003c509a211 */ /* 0x080fe200020f14c6 */
[----:B------:R2:W-:Y:S01]  /*10340*/  @!P3 ST.E.64 [R10.64], R114 ;  /* 0x000000720a00b985 */ /* 0x0005e2000c101b06 */
[----:B------:R-:W-:-:S03]  /*10350*/  @!P1 LEA.HI.X R7, R195, R3, R196, 0x2, P5 ;  /* 0x00000003c3079211 */ /* 0x000fc600028f14c4 */
[----:B------:R2:W-:Y:S04]  /*10360*/  @!P2 ST.E.64 [R8.64], R118 ;  /* 0x000000760800a985 */ /* 0x0005e8000c101b06 */
[----:B------:R2:W-:Y:S01]  /*10370*/  @!P1 ST.E.64 [R6.64], R122 ;  /* 0x0000007a06009985 */ /* 0x0005e2000c101b06 */
[----:B-1----:R-:W-:-:S04]  /*10380*/  @!P0 LEA R4, P4, R193, R2, 0x2 ;  /* 0x00000002c1048211 */ /* 0x002fc800078810ff */
[----:B------:R-:W-:-:S05]  /*10390*/  @!P0 LEA.HI.X R5, R193, R3, R194, 0x2, P4 ;  /* 0x00000003c1058211 */ /* 0x000fca00020f14c2 */
[----:B------:R2:W-:Y:S01]  /*103a0*/  @!P0 ST.E.64 [R4.64], R126 ;  /* 0x0000007e04008985 */ /* 0x0005e2000c101b06 */
[----:B------:R-:W-:-:S13]  /*103b0*/  ISETP.GE.AND P0, PT, R191, c[0x0][0x3c8], PT ;  /* 0x0000f200bf007a0c */ /* 0x000fda0003f06270 */
[----:B------:R-:W-:Y:S05]  /*103c0*/  @P0 BRA `(.L_x_847) ;  /* 0x0000030000000947 */ /* 0x000fea0003800000 */
[----:B------:R-:W-:-:S04]  /*103d0*/  LEA R2, P0, R191, R2, 0x2 ;  /* 0x00000002bf027211 */ /* 0x000fc800078010ff */
[----:B------:R-:W-:-:S05]  /*103e0*/  LEA.HI.X R3, R191, R3, R192, 0x2, P0 ;  /* 0x00000003bf037211 */ /* 0x000fca00000f14c0 */
[----:B------:R1:W-:Y:S01]  /*103f0*/  ST.E.64 [R2.64], R130 ;  /* 0x0000008202007985 */ /* 0x0003e2000c101b06 */
[----:B------:R-:W-:Y:S05]  /*10400*/  BRA `(.L_x_847) ;  /* 0x000002c000007947 */ /* 0x000fea0003800000 */
.L_x_843:
[----:B------:R-:W2:Y:S02]  /*10410*/  S2R R4, SR_TID.X ;  /* 0x0000000000047919 */ /* 0x000ea40000002100 */
[----:B--2---:R-:W-:-:S13]  /*10420*/  ISETP.GT.AND P0, PT, R4, 0x7f, PT ;  /* 0x0000007f0400780c */ /* 0x004fda0003f04270 */
[----:B------:R-:W-:Y:S05]  /*10430*/  @P0 BRA `(.L_x_847) ;  /* 0x0000029000000947 */ /* 0x000fea0003800000 */
[----:B------:R-:W2:Y:S01]  /*10440*/  LDL.LU R3, [R1+0xac] ;  /* 0x0000ac0001037983 */ /* 0x000ea20000300800 */
[----:B------:R-:W-:-:S05]  /*10450*/  MOV R2, c[0x0][0x4e8] ;  /* 0x00013a0000027a02 */ /* 0x000fca0000000f00 */
[----:B------:R-:W-:Y:S01]  /*10460*/  IMAD R0, R2, c[0x0][0x388], RZ ;  /* 0x0000e20002007a24 */ /* 0x000fe200078e02ff */
[----:B--2---:R-:W-:-:S04]  /*10470*/  IADD3 R4, R3, R4, RZ ;  /* 0x0000000403047210 */ /* 0x004fc80007ffe0ff */
[----:B------:R-:W-:-:S13]  /*10480*/  ISETP.GE.AND P0, PT, R4, R0, PT ;  /* 0x000000000400720c */ /* 0x000fda0003f06270 */
[----:B------:R-:W-:Y:S05]  /*10490*/  @P0 BRA `(.L_x_847) ;  /* 0x0000023000000947 */ /* 0x000fea0003800000 */
[----:B------:R-:W2:Y:S04]  /*104a0*/  LDL.LU R3, [R1+0x94] ;  /* 0x0000940001037983 */ /* 0x000ea80000300800 */
[----:B------:R-:W3:Y:S04]  /*104b0*/  LDL.LU R9, [R1+0x98] ;  /* 0x0000980001097983 */ /* 0x000ee80000300800 */
[----:B------:R-:W4:Y:S01]  /*104c0*/  LDL.LU R8, [R1+0xa8] ;  /* 0x0000a80001087983 */ /* 0x000f220000300800 */
[----:B------:R-:W-:-:S13]  /*104d0*/  ISETP.NE.AND P0, PT, R2, 0x1, PT ;  /* 0x000000010200780c */ /* 0x000fda0003f05270 */
[----:B------:R-:W-:Y:S01]  /*104e0*/  @P0 IMAD.HI.U32 R7, R4, c[0x0][0x4ec], RZ ;  /* 0x00013b0004070a27 */ /* 0x000fe200078e00ff */
[----:B--2---:R-:W-:Y:S02]  /*104f0*/  SHF.R.S32.HI R0, RZ, 0x1f, R3 ;  /* 0x0000001fff007819 */ /* 0x004fe40000011403 */
[----:B---3--:R-:W-:-:S03]  /*10500*/  SHF.R.S32.HI R6, RZ, 0x1f, R9 ;  /* 0x0000001fff067819 */ /* 0x008fc60000011409 */
[----:B------:R-:W-:-:S04]  /*10510*/  IMAD R0, R0, c[0x0][0x4d0], RZ ;  /* 0x0001340000007a24 */ /* 0x000fc800078e02ff */
[C---:B------:R-:W-:Y:S01]  /*10520*/  IMAD R5, R3.reuse, c[0x0][0x4d4], R0 ;  /* 0x0001350003057a24 */ /* 0x040fe200078e0200 */
[----:B------:R-:W-:Y:S01]  /*10530*/  MOV R0, R4 ;  /* 0x0000000400007202 */ /* 0x000fe20000000f00 */
[----:B------:R-:W-:Y:S01]  /*10540*/  IMAD.WIDE.U32 R2, R3, c[0x0][0x4d0], RZ ;  /* 0x0001340003027a25 */ /* 0x000fe200078e00ff */
[----:B------:R-:W-:-:S03]  /*10550*/  @P0 SHF.R.U32.HI R0, RZ, c[0x0][0x4f0], R7 ;  /* 0x00013c00ff000a19 */ /* 0x000fc60000011607 */
[----:B------:R-:W-:Y:S01]  /*10560*/  IMAD R6, R6, c[0x0][0x4d8], RZ ;  /* 0x0001360006067a24 */ /* 0x000fe200078e02ff */
[----:B------:R-:W-:Y:S02]  /*10570*/  IADD3 R3, R3, R5, RZ ;  /* 0x0000000503037210 */ /* 0x000fe40007ffe0ff */
[----:B----4-:R-:W-:Y:S01]  /*10580*/  SHF.R.S32.HI R5, RZ, 0x1f, R8 ;  /* 0x0000001fff057819 */ /* 0x010fe20000011408 */
[C---:B------:R-:W-:Y:S01]  /*10590*/  IMAD R7, R9.reuse, c[0x0][0x4dc], R6 ;  /* 0x0001370009077a24 */ /* 0x040fe200078e0206 */
[----:B------:R-:W-:Y:S01]  /*105a0*/  IADD3 R6, -R0, RZ, RZ ;  /* 0x000000ff00067210 */ /* 0x000fe20007ffe1ff */
[----:B------:R-:W-:-:S04]  /*105b0*/  IMAD.WIDE.U32 R2, R9, c[0x0][0x4d8], R2 ;  /* 0x0001360009027a25 */ /* 0x000fc800078e0002 */
[----:B------:R-:W-:Y:S01]  /*105c0*/  IMAD R5, R5, c[0x0][0x4e0], RZ ;  /* 0x0001380005057a24 */ /* 0x000fe200078e02ff */
[----:B------:R-:W-:Y:S01]  /*105d0*/  IADD3 R3, R3, R7, RZ ;  /* 0x0000000703037210 */ /* 0x000fe20007ffe0ff */
[----:B------:R-:W-:Y:S01]  /*105e0*/  IMAD R4, R6, c[0x0][0x4e8], R4 ;  /* 0x00013a0006047a24 */ /* 0x000fe200078e0204 */
[----:B------:R-:W-:Y:S01]  /*105f0*/  SHF.R.S32.HI R7, RZ, 0x1f, R0 ;  /* 0x0000001fff077819 */ /* 0x000fe20000011400 */
[C---:B------:R-:W-:Y:S02]  /*10600*/  IMAD R6, R8.reuse, c[0x0][0x4e4], R5 ;  /* 0x0001390008067a24 */ /* 0x040fe400078e0205 */
[----:B------:R-:W-:Y:S01]  /*10610*/  IMAD.WIDE.U32 R2, R8, c[0x0][0x4e0], R2 ;  /* 0x0001380008027a25 */ /* 0x000fe200078e0002 */
[----:B------:R-:W-:-:S04]  /*10620*/  SHF.R.S32.HI R5, RZ, 0x1f, R4 ;  /* 0x0000001fff057819 */ /* 0x000fc80000011404 */
[----:B------:R-:W-:Y:S01]  /*10630*/  IADD3 R2, P0, R0, R2, RZ ;  /* 0x0000000200027210 */ /* 0x000fe20007f1e0ff */
[----:B------:R-:W-:-:S03]  /*10640*/  IMAD R0, R5, c[0x0][0x4c8], RZ ;  /* 0x0001320005007a24 */ /* 0x000fc600078e02ff */
[----:B------:R-:W-:Y:S01]  /*10650*/  IADD3.X R3, R7, R3, R6, P0, !PT ;  /* 0x0000000307037210 */ /* 0x000fe200007fe406 */
[----:B------:R-:W-:-:S04]  /*10660*/  IMAD R0, R4, c[0x0][0x4cc], R0 ;  /* 0x0001330004007a24 */ /* 0x000fc800078e0200 */
[----:B------:R-:W-:-:S05]  /*10670*/  IMAD.WIDE.U32 R2, R4, c[0x0][0x4c8], R2 ;  /* 0x0001320004027a25 */ /* 0x000fca00078e0002 */
[----:B------:R-:W-:Y:S02]  /*10680*/  IADD3 R0, R3, R0, RZ ;  /* 0x0000000003007210 */ /* 0x000fe40007ffe0ff */
[----:B------:R-:W-:-:S04]  /*10690*/  LEA R4, P0, R2, c[0x0][0x4a8], 0x2 ;  /* 0x00012a0002047a11 */ /* 0x000fc800078010ff */
[----:B------:R-:W-:Y:S02]  /*106a0*/  LEA.HI.X R5, R2, c[0x0][0x4ac], R0, 0x2, P0 ;  /* 0x00012b0002057a11 */ /* 0x000fe400000f1400 */
[----:B------:R-:W-:-:S05]  /*106b0*/  MOV R0, 0xff800000 ;  /* 0xff80000000007802 */ /* 0x000fca0000000f00 */
[----:B------:R2:W-:Y:S02]  /*106c0*/  STG.E [R4.64], R0 ;  /* 0x0000000004007986 */ /* 0x0005e4000c101906 */
.L_x_847:
[----:B------:R-:W-:Y:S05]  /*106d0*/  BSYNC B1 ;  /* 0x0000000000017941 */ /* 0x000fea0003800000 */
.L_x_842:
[----:B--2---:R-:W2:Y:S02]  /*106e0*/  LDL R0, [R1+0xfc] ;  /* 0x0000fc0001007983 */ /* 0x004ea40000100800 */
[----:B--2---:R-:W-:-:S13]  /*106f0*/  ISETP.NE.AND P0, PT, R0, RZ, PT ;  /* 0x000000ff0000720c */ /* 0x004fda0003f05270 */
[----:B------:R-:W-:Y:S01]  /*10700*/  @P0 WARPSYNC 0xffffffff ;  /* 0xffffffff00000948 */ /* 0x000fe20003800000 */
[----:B------:R-:W-:Y:S06]  /*10710*/  @P0 BAR.SYNC.DEFER_BLOCKING 0x5, 0x100 ;  /* 0x0144000000000b1d */ /* 0x000fec0000010000 */
[----:B------:R-:W2:Y:S04]  /*10720*/  @P0 LDS R0, [0x18100] ;  /* 0x01810000ff000984 */ /* 0x000ea80000000800 */
[----:B--2---:R2:W-:Y:S04]  /*10730*/  @P0 STL [R1+0xb0], R0 ;  /* 0x0000b00001000387 */ /* 0x0045e80000100800 */
[----:B------:R-:W-:Y:S06]  /*10740*/  @P0 BAR.ARV 0x4, 0x100 ;  /* 0x0104000000000b1d */ /* 0x000fec0000002000 */
[----:B------:R-:W-:Y:S05]  /*10750*/  @P0 BRA `(.L_x_848) ;  /* 0x0000007000000947 */ /* 0x000fea0003800000 */
[----:B------:R-:W-:Y:S05]  /*10760*/  BRA.DIV ~URZ, `(.L_x_849) ;  /* 0x000002227f007947 */ /* 0x000fea000b800000 */
[----:B--2---:R2:W4:Y:S02]  /*10770*/  SHFL.IDX PT, R0, R59, RZ, 0x1f ;  /* 0x00001fff3b007589 */ /* 0x00452400000e0000 */
.L_x_854:
[----:B------:R-:W-:Y:S01]  /*10780*/  WARPSYNC 0xffffffff ;  /* 0xffffffff00007948 */ /* 0x000fe20003800000 */
[----:B------:R-:W-:Y:S06]  /*10790*/  BAR.SYNC.DEFER_BLOCKING 0x4, 0x100 ;  /* 0x0104000000007b1d */ /* 0x000fec0000010000 */
[----:B----4-:R4:W-:Y:S04]  /*107a0*/  STL [R1+0xb0], R0 ;  /* 0x0000b00001007387 */ /* 0x0109e80000100800 */
[----:B------:R4:W-:Y:S04]  /*107b0*/  @!P6 STS [0x18100], R59 ;  /* 0x0181003bff00e388 */ /* 0x0009e80000000800 */
[----:B------:R-:W-:Y:S06]  /*107c0*/  BAR.ARV 0x5, 0x100 ;  /* 0x0144000000007b1d */ /* 0x000fec0000002000 */
.L_x_848:
[----:B--2-4-:R-:W2:Y:S02]  /*107d0*/  LDL R0, [R1+0xb0] ;  /* 0x0000b00001007983 */ /* 0x014ea40000100800 */
[----:B--2---:R-:W-:-:S13]  /*107e0*/  ISETP.GE.AND P0, PT, R0, c[0x0][0x538], PT ;  /* 0x00014e0000007a0c */ /* 0x004fda0003f06270 */
[----:B-1-3-5:R-:W-:Y:S01]  /*107f0*/  @P0 CALL.REL.NOINC `(.L_x_850) ;  /* 0x0000001000000944 */ /* 0x02afe20003c00000 */
[----:B------:R-:W-:Y:S05]  /*10800*/  BRA `(.L_x_851) ;  /* 0xffff035000007947 */ /* 0x000fea000383ffff */
.L_x_850:
[----:B------:R-:W-:Y:S05]  /*10810*/  EXIT ;  /* 0x000000000000794d */ /* 0x000fea0003800000 */
.L_x_838:
[----:B------:R1:W5:Y:S01]  /*10820*/  LDL R2, [R1+0x80] ;  /* 0x0000800001027983 */ /* 0x0003620000100800 */
[----:B------:R-:W-:Y:S02]  /*10830*/  MOV R5, 0x2 ;  /* 0x0000000200057802 */ /* 0x000fe40000000f00 */
[----:B------:R-:W-:Y:S02]  /*10840*/  MOV R3, 0x10860 ;  /* 0x0001086000037802 */ /* 0x000fe40000000f00 */
[----:B-1---5:R-:W-:Y:S05]  /*10850*/  CALL.REL.NOINC `($__internal_16_$__cuda_sm70_shflsync_bfly_p) ;  /* 0x0000017000007944 */ /* 0x022fea0003c00000 */
[----:B------:R-:W-:Y:S01]  /*10860*/  MOV R0, R5 ;  /* 0x0000000500007202 */ /* 0x000fe20000000f00 */
[----:B------:R-:W-:Y:S05]  /*10870*/  BRA `(.L_x_852) ;  /* 0xffffd58000007947 */ /* 0x000fea000383ffff */
.L_x_839:
[----:B------:R-:W-:Y:S01]  /*10880*/  IMAD.MOV.U32 R2, RZ, RZ, R0 ;  /* 0x000000ffff027224 */ /* 0x000fe200078e0000 */
[----:B------:R-:W-:Y:S02]  /*10890*/  MOV R5, 0x1 ;  /* 0x0000000100057802 */ /* 0x000fe40000000f00 */
[----:B------:R-:W-:Y:S02]  /*108a0*/  MOV R3, 0x108c0 ;  /* 0x000108c000037802 */ /* 0x000fe40000000f00 */
[----:B-----5:R-:W-:Y:S05]  /*108b0*/  CALL.REL.NOINC `($__internal_16_$__cuda_sm70_shflsync_bfly_p) ;  /* 0x0000011000007944 */ /* 0x020fea0003c00000 */
[----:B------:R1:W5:Y:S01]  /*108c0*/  LDL R2, [R1+0x84] ;  /* 0x0000840001027983 */ /* 0x0003620000100800 */
[----:B------:R-:W-:Y:S01]  /*108d0*/  FADD.FTZ R0, R0, R5 ;  /* 0x0000000500007221 */ /* 0x000fe20000010000 */
[----:B------:R-:W-:Y:S02]  /*108e0*/  MOV R5, 0x2 ;  /* 0x0000000200057802 */ /* 0x000fe40000000f00 */
[----:B------:R-:W-:-:S02]  /*108f0*/  MOV R3, 0x10910 ;  /* 0x0001091000037802 */ /* 0x000fc40000000f00 */
[----:B-1---5:R-:W-:Y:S05]  /*10900*/  CALL.REL.NOINC `($__internal_16_$__cuda_sm70_shflsync_bfly_p) ;  /* 0x000000c000007944 */ /* 0x022fea0003c00000 */
[----:B------:R-:W2:Y:S01]  /*10910*/  LDL.LU R2, [R1+0x84] ;  /* 0x0000840001027983 */ /* 0x000ea20000300800 */
[----:B------:R-:W-:Y:S01]  /*10920*/  MOV R3, 0x10970 ;  /* 0x0001097000037802 */ /* 0x000fe20000000f00 */
[----:B--2---:R-:W-:Y:S01]  /*10930*/  FADD.FTZ R4, R2, R5 ;  /* 0x0000000502047221 */ /* 0x004fe20000010000 */
[----:B------:R-:W-:-:S04]  /*10940*/  MOV R5, 0x1 ;  /* 0x0000000100057802 */ /* 0x000fc80000000f00 */
[----:B------:R-:W-:Y:S02]  /*10950*/  MOV R2, R4 ;  /* 0x0000000400027202 */ /* 0x000fe40000000f00 */
[----:B------:R-:W-:Y:S05]  /*10960*/  CALL.REL.NOINC `($__internal_16_$__cuda_sm70_shflsync_bfly_p) ;  /* 0x0000006000007944 */ /* 0x000fea0003c00000 */
[----:B------:R-:W-:Y:S01]  /*10970*/  MOV R3, R5 ;  /* 0x0000000500037202 */ /* 0x000fe20000000f00 */
[----:B------:R-:W-:Y:S05]  /*10980*/  BRA `(.L_x_853) ;  /* 0xffffd50000007947 */ /* 0x000fea000383ffff */
.L_x_849:
[----:B--2---:R-:W-:Y:S02]  /*10990*/  MOV R0, R59 ;  /* 0x0000003b00007202 */ /* 0x004fe40000000f00 */
[----:B-1-3--:R-:W-:Y:S02]  /*109a0*/  MOV R2, 0x109c0 ;  /* 0x000109c000027802 */ /* 0x00afe40000000f00 */
[----:B-----5:R-:W-:Y:S05]  /*109b0*/  CALL.REL.NOINC `($__internal_17_$__cuda_sm70_shflsync_idx_p) ;  /* 0x0000006000007944 */ /* 0x020fea0003c00000 */
[----:B-12---:R-:W-:Y:S05]  /*109c0*/  BRA `(.L_x_854) ;  /* 0xfffffdb000007947 */ /* 0x006fea000383ffff */
        .weak           $__internal_16_$__cuda_sm70_shflsync_bfly_p
        .type           $__internal_16_$__cuda_sm70_shflsync_bfly_p,@function
        .size           $__internal_16_$__cuda_sm70_shflsync_bfly_p,($__internal_17_$__cuda_sm70_shflsync_idx_p - $__internal_16_$__cuda_sm70_shflsync_bfly_p)
$__internal_16_$__cuda_sm70_shflsync_bfly_p:
[----:B------:R-:W-:Y:S04]  /*109d0*/  WARPSYNC R6 ;  /* 0x0000000600007348 */ /* 0x000fe80003800000 */
[----:B------:R1:W2:Y:S02]  /*109e0*/  SHFL.BFLY PT, R5, R2, R5, R7 ;  /* 0x0c00000502057389 */ /* 0x0002a400000e0007 */
[----:B-1----:R-:W-:Y:S02]  /*109f0*/  MOV R2, R3 ;  /* 0x0000000300027202 */ /* 0x002fe40000000f00 */
[----:B------:R-:W-:-:S04]  /*10a00*/  MOV R3, 0x0 ;  /* 0x0000000000037802 */ /* 0x000fc80000000f00 */
[----:B--2---:R-:W-:Y:S05]  /*10a10*/  RET.REL.NODEC R2 `(_ZN7cutlass13device_kernelIN5flash19enable_sm80_to_sm89INS1_16FlashAttnFwdSm80INS1_25CollectiveMainloopFwdSm80ILi8ELi1ELb1EN4cute5tupleIJNS5_1CILi128EEENS7_ILi64EEENS7_ILi256EEEEEELi256ENS_10bfloat16_tEfNS_4arch4Sm80ELb1ELb0ELb1ELb0ELb0ELb0ELb1ELb1EEENS1_21CollectiveEpilogueFwdINS6_IJS8_SA_S9_EEENS6_IJNS7_ILi1EEESI_SI_EEESC_SE_Li256ELb0ELb1ELb1ELb0EEENS1_30DynamicPersistentTileSchedulerILi256ELi256ELb1ELb1ELb0EEEEEEEEEvNT_6ParamsE) ;  /* 0xfffef5e002007950 */ /* 0x004fea0003c3ffff */
        .weak           $__internal_17_$__cuda_sm70_shflsync_idx_p
        .type           $__internal_17_$__cuda_sm70_shflsync_idx_p,@function
        .size           $__internal_17_$__cuda_sm70_shflsync_idx_p,(.L_x_5190 - $__internal_17_$__cuda_sm70_shflsync_idx_p)
$__internal_17_$__cuda_sm70_shflsync_idx_p:
[----:B------:R-:W-:Y:S01]  /*10a20*/  MOV R3, 0x0 ;  /* 0x0000000000037802 */ /* 0x000fe20000000f00 */
[----:B------:R-:W-:Y:S04]  /*10a30*/  WARPSYNC R132 ;  /* 0x0000008400007348 */ /* 0x000fe80003800000 */
[----:B------:R1:W2:Y:S01]  /*10a40*/  SHFL.IDX PT, R0, R0, R190, R133 ;  /* 0x000000be00007389 */ /* 0x0002a200000e0085 */
[----:B------:R-:W-:Y:S05]  /*10a50*/  RET.REL.NODEC R2 `(_ZN7cutlass13device_kernelIN5flash19enable_sm80_to_sm89INS1_16FlashAttnFwdSm80INS1_25CollectiveMainloopFwdSm80ILi8ELi1ELb1EN4cute5tupleIJNS5_1CILi128EEENS7_ILi64EEENS7_ILi256EEEEEELi256ENS_10bfloat16_tEfNS_4arch4Sm80ELb1ELb0ELb1ELb0ELb0ELb0ELb1ELb1EEENS1_21CollectiveEpilogueFwdINS6_IJS8_SA_S9_EEENS6_IJNS7_ILi1EEESI_SI_EEESC_SE_Li256ELb0ELb1ELb1ELb0EEENS1_30DynamicPersistentTileSchedulerILi256ELi256ELb1ELb1ELb0EEEEEEEEEvNT_6ParamsE) ;  /* 0xfffef5a002007950 */ /* 0x000fea0003c3ffff */
.L_x_855:
        /* <DEDUP_REMOVED lines=10> */
.L_x_5190:


//--------------------- .text._ZN7cutlass13device_kernelIN5flash19enable_sm80_to_sm89INS1_16FlashAttnFwdSm80INS1_25CollectiveMainloopFwdSm80ILi8ELi1ELb1EN4cute5tupleIJNS5_1CILi128EEENS7_ILi48EEENS7_ILi256EEEEEELi256ENS_10bfloat16_tEfNS_4arch4Sm80ELb1ELb0ELb1ELb1ELb0ELb0ELb1ELb1EEENS1_21CollectiveEpilogueFwdINS6_IJS8_SA_S9_EEENS6_IJNS7_ILi1EEESI_SI_EEESC_SE_Li256ELb1ELb1ELb1ELb0EEENS1_36VarlenDynamicPersistentTileSchedulerILi128ELi48ELi256ELi256ELb1ELb1ELb0ELb1ELb1ELb1EEEEEEEEEvNT_6ParamsE --------------------------
	.section	.text._ZN7cutlass13device_kernelIN5flash19enable_sm80_to_sm89INS1_16FlashAttnFwdSm80INS1_25CollectiveMainloopFwdSm80ILi8ELi1ELb1EN4cute5tupleIJNS5_1CILi128EEENS7_ILi48EEENS7_ILi256EEEEEELi256ENS_10bfloat16_tEfNS_4arch4Sm80ELb1ELb0ELb1ELb1ELb0ELb0ELb1ELb1EEENS1_21CollectiveEpilogueFwdINS6_IJS8_SA_S9_EEENS6_IJNS7_ILi1EEESI_SI_EEESC_SE_Li256ELb1ELb1ELb1ELb0EEENS1_36VarlenDynamicPersistentTileSchedulerILi128ELi48ELi256ELi256ELb1ELb1ELb0ELb1ELb1ELb1EEEEEEEEEvNT_6ParamsE,"ax",@progbits
	.sectioninfo	@"SHI_REGISTERS=255"
	.align	128
.text._ZN7cutlass13device_kernelIN5flash19enable_sm80_to_sm89INS1_16FlashAttnFwdSm80INS1_25CollectiveMainloopFwdSm80ILi8ELi1ELb1EN4cute5tupleIJNS5_1CILi128EEENS7_ILi48EEENS7_ILi256EEEEEELi256ENS_10bfloat16_tEfNS_4arch4Sm80ELb1ELb0ELb1ELb1ELb0ELb0ELb1ELb1EEENS1_21CollectiveEpilogueFwdINS6_IJS8_SA_S9_EEENS6_IJNS7_ILi1EEESI_SI_EEESC_SE_Li256ELb1ELb1ELb1ELb0EEENS1_36VarlenDynamicPersistentTileSchedulerILi128ELi48ELi256ELi256ELb1ELb1ELb0ELb1ELb1ELb1EEEEEEEEEvNT_6ParamsE:
        .type           _ZN7cutlass13device_kernelIN5flash19enable_sm80_to_sm89INS1_16FlashAttnFwdSm80INS1_25CollectiveMainloopFwdSm80ILi8ELi1ELb1EN4cute5tupleIJNS5_1CILi128EEENS7_ILi48EEENS7_ILi256EEEEEELi256ENS_10bfloat16_tEfNS_4arch4Sm80ELb1ELb0ELb1ELb1ELb0ELb0ELb1ELb1EEENS1_21CollectiveEpilogueFwdINS6_IJS8_SA_S9_EEENS6_IJNS7_ILi1EEESI_SI_EEESC_SE_Li256ELb1ELb1ELb1ELb0EEENS1_36VarlenDynamicPersistentTileSchedulerILi128ELi48ELi256ELi256ELb1ELb1ELb0ELb1ELb1ELb1EEEEEEEEEvNT_6ParamsE,@function
        .size           _ZN7cutlass13device_kernelIN5flash19enable_sm80_to_sm89INS1_16FlashAttnFwdSm80INS1_25CollectiveMainloopFwdSm80ILi8ELi1ELb1EN4cute5tupleIJNS5_1CILi128EEENS7_ILi48EEENS7_ILi256EEEEEELi256ENS_10bfloat16_tEfNS_4arch4Sm80ELb1ELb0ELb1ELb1ELb0ELb0ELb1ELb1EEENS1_21CollectiveEpilogueFwdINS6_IJS8_SA_S9_EEENS6_IJNS7_ILi1EEESI_SI_EEESC_SE_Li256ELb1ELb1ELb1ELb0EEENS1_36VarlenDynamicPersistentTileSchedulerILi128ELi48ELi256ELi256ELb1ELb1ELb0ELb1ELb1ELb1EEEEEEEEEvNT_6ParamsE,(.L_x_5193 - _ZN7cutlass13device_kernelIN5flash19enable_sm80_to_sm89INS1_16FlashAttnFwdSm80INS1_25CollectiveMainloopFwdSm80ILi8ELi1ELb1EN4cute5tupleIJNS5_1CILi128EEENS7_ILi48EEENS7_ILi256EEEEEELi256ENS_10bfloat16_tEfNS_4arch4Sm80ELb1ELb0ELb1ELb1ELb0ELb0ELb1ELb1EEENS1_21CollectiveEpilogueFwdINS6_IJS8_SA_S9_EEENS6_IJNS7_ILi1EEESI_SI_EEESC_SE_Li256ELb1ELb1ELb1ELb0EEENS1_36VarlenDynamicPersistentTileSchedulerILi128ELi48ELi256ELi256ELb1ELb1ELb0ELb1ELb1ELb1EEEEEEEEEvNT_6ParamsE)
        .other          _ZN7cutlass13device_kernelIN5flash19enable_sm80_to_sm89INS1_16FlashAttnFwdSm80INS1_25CollectiveMainloopFwdSm80ILi8ELi1ELb1EN4cute5tupleIJNS5_1CILi128EEENS7_ILi48EEENS7_ILi256EEEEEELi256ENS_10bfloat16_tEfNS_4arch4Sm80ELb1ELb0ELb1ELb1ELb0ELb0ELb1ELb1EEENS1_21CollectiveEpilogueFwdINS6_IJS8_SA_S9_EEENS6_IJNS7_ILi1EEESI_SI_EEESC_SE_Li256ELb1ELb1ELb1ELb0EEENS1_36VarlenDynamicPersistentTileSchedulerILi128ELi48ELi256ELi256ELb1ELb1ELb0ELb1ELb1ELb1EEEEEEEEEvNT_6ParamsE,@"STO_CUDA_ENTRY STV_DEFAULT"
_ZN7cutlass13device_kernelIN5flash19enable_sm80_to_sm89INS1_16FlashAttnFwdSm80INS1_25CollectiveMainloopFwdSm80ILi8ELi1ELb1EN4cute5tupleIJNS5_1CILi128EEENS7_ILi48EEENS7_ILi256EEEEEELi256ENS_10bfloat16_tEfNS_4arch4Sm80ELb1ELb0ELb1ELb1ELb0ELb0ELb1ELb1EEENS1_21CollectiveEpilogueFwdINS6_IJS8_SA_S9_EEENS6_IJNS7_ILi1EEESI_SI_EEESC_SE_Li256ELb1ELb1ELb1ELb0EEENS1_36VarlenDynamicPersistentTileSchedulerILi128ELi48ELi256ELi256ELb1ELb1ELb0ELb1ELb1ELb1EEEEEEEEEvNT_6ParamsE:
        /* <DEDUP_REMOVED lines=54> */
.L_x_861:
        /* <DEDUP_REMOVED lines=16> */
.L_x_952:
        /* <DEDUP_REMOVED lines=16> */
.L_x_953:
[----:B--2---:R-:W-:-:S05]  /*0560*/  IMAD R0, R0, c[0x0][0x538], RZ ;  /* 0x00014e0000007a24 */ /* 0x004fca00078e02ff */
[----:B------:R-:W-:-:S04]  /*0570*/  IADD3 R6, R0, R6, RZ ;  /* 0x0000000600067210 */ /* 0x000fc80007ffe0ff */
[----:B------:R-:W-:-:S13]  /*0580*/  ISETP.GT.AND P0, PT, R6, UR4, PT ;  /* 0x0000000406007c0c */ /* 0x000fda000bf04270 */
[----:B-1----:R-:W-:Y:S05]  /*0590*/  @!P0 BRA `(.L_x_861) ;  /* 0xfffffdc000008947 */ /* 0x002fea000383ffff */
.L_x_857:
[----:B------:R-:W-:-:S05]  /*05a0*/  IADD3 R11, -R0, R6, RZ ;  /* 0x00000006000b7210 */ /* 0x000fca0007ffe1ff */
[----:B------:R-:W-:-:S05]  /*05b0*/  IMAD R0, R4, c[0x0][0x538], R11 ;  /* 0x00014e0004007a24 */ /* 0x000fca00078e020b */
[----:B------:R-:W-:Y:S01]  /*05c0*/  ISETP.GT.AND P0, PT, R0, UR4, PT ;  /* 0x0000000400007c0c */ /* 0x000fe2000bf04270 */
[----:B------:R-:W-:-:S12]  /*05d0*/  BRA.DIV ~URZ, `(.L_x_862) ;  /* 0x00011da27f007947 */ /* 0x000fd8000b800000 */
[----:B------:R-:W-:-:S04]  /*05e0*/  VOTE.ANY R10, PT, !P0 ;  /* 0x00000000000a7806 */ /* 0x000fc800040e0100 */
.L_x_954:
[----:B------:R-:W1:Y:S02]  /*05f0*/  POPC R6, R10 ;  /* 0x0000000a00067309 */ /* 0x000e640000000000 */
[----:B-1----:R-:W-:-:S05]  /*0600*/  IADD3 R0, R6, R7, RZ ;  /* 0x0000000706007210 */ /* 0x002fca0007ffe0ff */
[----:B------:R1:W-:Y:S01]  /*0610*/  STL [R1+0x84], R0 ;  /* 0x0000840001007387 */ /* 0x0003e20000100800 */
[----:B------:R-:W-:Y:S05]  /*0620*/  BRA.DIV ~URZ, `(.L_x_863) ;  /* 0x00011da27f007947 */ /* 0x000fea000b800000 */
[----:B------:R2:W3:Y:S01]  /*0630*/  SHFL.IDX PT, R12, R9, R6, 0x1f ;  /* 0x00001f06090c7589 */ /* 0x0004e200000e0000 */
[----:B------:R-:W-:-:S03]  /*0640*/  MOV R7, RZ ;  /* 0x000000ff00077202 */ /* 0x000fc60000000f00 */
[----:B------:R2:W4:Y:S04]  /*0650*/  SHFL.IDX PT, R9, R8, R6, 0x1f ;  /* 0x00001f0608097589 */ /* 0x00052800000e0000 */
.L_x_955:
[----:B------:R-:W-:Y:S01]  /*0660*/  ISETP.NE.AND P0, PT, R10, RZ, PT ;  /* 0x000000ff0a00720c */ /* 0x000fe20003f05270 */
[----:B------:R-:W-:-:S12]  /*0670*/  BSSY B0, `(.L_x_864) ;  /* 0x0000005000007945 */ /* 0x000fd80003800000 */
[----:B------:R-:W-:Y:S05]  /*0680*/  @!P0 BRA `(.L_x_865) ;  /* 0x0000003000008947 */ /* 0x000fea0003800000 */
[----:B------:R-:W-:Y:S01]  /*0690*/  IADD3 R3, R6, -0x1, RZ ;  /* 0xffffffff06037810 */ /* 0x000fe20007ffe0ff */
[----:B------:R-:W-:Y:S05]  /*06a0*/  BRA.DIV ~URZ, `(.L_x_866) ;  /* 0x00011e027f007947 */ /* 0x000fea000b800000 */
[----:B------:R1:W2:Y:S02]  /*06b0*/  SHFL.IDX PT, R7, R4, R3, 0x1f ;  /* 0x00001f0304077589 */ /* 0x0002a400000e0000 */
.L_x_865:
[----:B------:R-:W-:Y:S05]  /*06c0*/  BSYNC B0 ;  /* 0x0000000000007941 */ /* 0x000fea0003800000 */
.L_x_864:
        /* <DEDUP_REMOVED lines=69> */
.L_x_868:
        /* <DEDUP_REMOVED lines=70> */
.L_x_869:
[----:B------:R-:W-:Y:S05]  /*0f80*/  BSYNC B0 ;  /* 0x0000000000007941 */ /* 0x000fea0003800000 */
.L_x_867:
[----:B------:R-:W-:-:S04]  /*0f90*/  LOP3.LUT R0, RZ, R0, RZ, 0x33, !PT ;  /* 0x00000000ff007212 */ /* 0x000fc800078e33ff */
[----:B------:R-:W-:-:S05]  /*0fa0*/  IADD3 R0, R0, R12, RZ ;  /* 0x0000000c00007210 */ /* 0x000fca0007ffe0ff */
[----:B------:R2:W-:Y:S01]  /*0fb0*/  STL [R1+0x7c], R0 ;  /* 0x00007c0001007387 */ /* 0x0005e20000100800 */
[----:B------:R-:W-:Y:S05]  /*0fc0*/  BRA `(.L_x_870) ;  /* 0x0000006000007947 */ /* 0x000fea0003800000 */
.L_x_858:
[----:B------:R-:W-:Y:S01]  /*0fd0*/  MOV R0, UR4 ;  /* 0x0000000400007c02 */ /* 0x000fe20008000f00 */
[----:B------:R-:W-:Y:S04]  /*0fe0*/  STL [R1+0x7c], RZ ;  /* 0x00007cff01007387 */ /* 0x000fe80000100800 */
[----:B------:R-:W-:Y:S04]  /*0ff0*/  STL [R1+0x80], RZ ;  /* 0x000080ff01007387 */ /* 0x000fe80000100800 */
[----:B------:R1:W-:Y:S02]  /*1000*/  STL [R1+0x78], R0 ;  /* 0x0000780001007387 */ /* 0x0003e40000100800 */
[----:B-1----:R-:W-:-:S05]  /*1010*/  MOV R0, c[0x0][0x53c] ;  /* 0x00014f0000007a02 */ /* 0x002fca0000000f00 */
[----:B------:R1:W-:Y:S02]  /*1020*/  STL [R1+0x84], R0 ;  /* 0x0000840001007387 */ /* 0x0003e40000100800 */
.L_x_870:
        /* <DEDUP_REMOVED lines=8> */
.L_x_856:
[----:B-12---:R-:W2:Y:S02]  /*10b0*/  LDL R0, [R1+0x84] ;  /* 0x0000840001007983 */ /* 0x006ea40000100800 */
[----:B--2---:R-:W-:-:S13]  /*10c0*/  ISETP.GE.AND P0, PT, R0, c[0x0][0x53c], PT ;  /* 0x00014f0000007a0c */ /* 0x004fda0003f06270 */
        /* <DEDUP_REMOVED lines=8> */
[----:B---3--:R-:W-:-:S02]  /*1150*/  SHF.R.S32.HI R6, RZ, 0x2, R16 ;  /* 0x00000002ff067819 */ /* 0x008fc40000011410 */
        /* <DEDUP_REMOVED lines=19> */
[----:B------:R-:W-:Y:S01]  /*1290*/  SHF.R.U32.HI R5, RZ, 0x3, R2 ;  /* 0x00000003ff057819 */ /* 0x000fe20000011602 */
[----:B------:R-:W-:Y:S01]  /*12a0*/  STL [R1+0x70], R20 ;  /* 0x0000701401007387 */ /* 0x000fe20000100800 */
[----:B------:R-:W-:-:S02]  /*12b0*/  LOP3.LUT R3, R2, 0x38, R20, 0xf8, !PT ;  /* 0x0000003802037812 */ /* 0x000fc400078ef814 */
[----:B------:R-:W-:Y:S02]  /*12c0*/  LOP3.LUT R2, R12, 0xfffffff8, RZ, 0xc0, !PT ;  /* 0xfffffff80c027812 */ /* 0x000fe400078ec0ff */
[----:B------:R-:W-:Y:S02]  /*12d0*/  LOP3.LUT R7, R3, R5, RZ, 0x3c, !PT ;  /* 0x0000000503077212 */ /* 0x000fe400078e3cff */
[----:B------:R-:W-:Y:S01]  /*12e0*/  SHF.R.S32.HI R3, RZ, 0x1f, R9 ;  /* 0x0000001fff037819 */ /* 0x000fe20000011409 */
[----:B------:R-:W-:Y:S01]  /*12f0*/  IMAD.IADD R5, R0, 0x1, -R2 ;  /* 0x0000000100057824 */ /* 0x000fe200078e0a02 */
[----:B------:R-:W-:Y:S02]  /*1300*/  LOP3.LUT R2, R9, 0xffffffe0, RZ, 0xc0, !PT ;  /* 0xffffffe009027812 */ /* 0x000fe400078ec0ff */
[----:B------:R-:W-:Y:S02]  /*1310*/  LOP3.LUT R0, R4, 0x1c0, RZ, 0xc0, !PT ;  /* 0x000001c004007812 */ /* 0x000fe400078ec0ff */
[----:B------:R-:W-:Y:S01]  /*1320*/  LEA.HI R9, R10, R19, RZ, 0x6 ;  /* 0x000000130a097211 */ /* 0x000fe200078f30ff */
[----:B------:R-:W-:Y:S01]  /*1330*/  IMAD.IADD R18, R19, 0x1, -R2 ;  /* 0x0000000113127824 */ /* 0x000fe200078e0a02 */
[----:B------:R-:W-:-:S02]  /*1340*/  LOP3.LUT R4, R0, 0x8, R11, 0xf8, !PT ;  /* 0x0000000800047812 */ /* 0x000fc400078ef80b */
[----:B------:R-:W-:Y:S02]  /*1350*/  SHF.R.U32.HI R2, RZ, 0x3, R0 ;  /* 0x00000003ff027819 */ /* 0x000fe40000011600 */
[----:B------:R-:W-:Y:S02]  /*1360*/  LEA.HI R0, R3, R8, RZ, 0x3 ;  /* 0x0000000803007211 */ /* 0x000fe400078f18ff */
[----:B------:R-:W-:Y:S02]  /*1370*/  SHF.R.S32.HI R10, RZ, 0x1f, R18 ;  /* 0x0000001fff0a7819 */ /* 0x000fe40000011412 */
[----:B------:R-:W-:Y:S01]  /*1380*/  LOP3.LUT R13, R4, R2, RZ, 0x3c, !PT ;  /* 0x00000002040d7212 */ /* 0x000fe200078e3cff */
[----:B------:R-:W-:Y:S01]  /*1390*/  IMAD.SHL.U32 R2, R9, 0x8, RZ ;  /* 0x0000000809027824 */ /* 0x000fe200078e00ff */
[----:B------:R-:W-:Y:S02]  /*13a0*/  LOP3.LUT R0, R0, 0xffffff8, RZ, 0xc0, !PT ;  /* 0x0ffffff800007812 */ /* 0x000fe400078ec0ff */
[----:B------:R-:W-:-:S02]  /*13b0*/  LEA.HI R10, R10, R18, RZ, 0x2 ;  /* 0x000000120a0a7211 */ /* 0x000fc400078f10ff */
        /* <DEDUP_REMOVED lines=18> */
[----:B------:R-:W-:-:S02]  /*14e0*/  LEA.HI R0, R3, R3, RZ, 0x1 ;  /* 0x0000000303007211 */ /* 0x000fc400078f08ff */
[----:B------:R-:W-:Y:S01]  /*14f0*/  LOP3.LUT R7, R5, R2, RZ, 0x3c, !PT ;  /* 0x0000000205077212 */ /* 0x000fe200078e3cff */
[----:B------:R-:W-:Y:S01]  /*1500*/  IMAD R5, R8, 0x200, R3 ;  /* 0x0000020008057824 */ /* 0x000fe200078e0203 */
[----:B------:R-:W-:Y:S02]  /*1510*/  LOP3.LUT R2, R4, 0x1c0, RZ, 0xc0, !PT ;  /* 0x000001c004027812 */ /* 0x000fe400078ec0ff */
[----:B------:R-:W-:Y:S01]  /*1520*/  R2P PR, R6, 0x6 ;  /* 0x0000000606007804 */ /* 0x000fe20000000000 */
[----:B------:R-:W-:Y:S01]  /*1530*/  IMAD.MOV.U32 R6, RZ, RZ, 0x10 ;  /* 0x00000010ff067424 */ /* 0x000fe200078e00ff */
[----:B------:R-:W-:Y:S02]  /*1540*/  LOP3.LUT R0, R0, 0x1ffffffe, RZ, 0xc0, !PT ;  /* 0x1ffffffe00007812 */ /* 0x000fe400078ec0ff */
[----:B------:R-:W-:Y:S02]  /*1550*/  LEA.HI R2, R2, R2, RZ, 0x1d ;  /* 0x0000000202027211 */ /* 0x000fe400078fe8ff */
[----:B------:R-:W-:Y:S01]  /*1560*/  SEL R4, R6, 0xfffffff0, !P3 ;  /* 0xfffffff006047807 */ /* 0x000fe20005800000 */
[----:B------:R-:W-:Y:S01]  /*1570*/  IMAD.IADD R11, R3, 0x1, -R0 ;  /* 0x00000001030b7824 */ /* 0x000fe200078e0a00 */
[----:B------:R-:W-:Y:S01]  /*1580*/  SEL R3, R16, 0xffffffe0, !P0 ;  /* 0xffffffe010037807 */ /* 0x000fe20004000000 */
[----:B------:R-:W-:Y:S01]  /*1590*/  IMAD.SHL.U32 R6, R12, 0x40, RZ ;  /* 0x000000400c067824 */ /* 0x000fe200078e00ff */
[C---:B------:R-:W-:Y:S01]  /*15a0*/  IADD3 R19, R20.reuse, 0x80, RZ ;  /* 0x0000008014137810 */ /* 0x040fe20007ffe0ff */
[----:B------:R-:W-:Y:S01]  /*15b0*/  IMAD.U32 R9, R5, 0x2, R2 ;  /* 0x0000000205097824 */ /* 0x000fe200078e0002 */
[----:B------:R-:W-:Y:S01]  /*15c0*/  IADD3 R5, R20, 0xc0, RZ ;  /* 0x000000c014057810 */ /* 0x000fe20007ffe0ff */
[----:B------:R-:W-:Y:S01]  /*15d0*/  IMAD.IADD R4, R4, 0x1, R3 ;  /* 0x0000000104047824 */ /* 0x000fe200078e0203 */
[----:B------:R-:W-:Y:S01]  /*15e0*/  LOP3.LUT R2, R10, 0x7ffffffc, RZ, 0xc0, !PT ;  /* 0x7ffffffc0a027812 */ /* 0x000fe200078ec0ff */
[----:B------:R-:W-:Y:S01]  /*15f0*/  STL [R1+0x8c], R19 ;  /* 0x00008c1301007387 */ /* 0x000fe20000100800 */
[----:B------:R-:W-:Y:S01]  /*1600*/  LOP3.LUT R3, R7, 0x7ffffe00, R6, 0xf8, !PT ;  /* 0x7ffffe0007037812 */ /* 0x000fe200078ef806 */
[----:B------:R-:W-:Y:S01]  /*1610*/  IMAD.MOV.U32 R7, RZ, RZ, 0x40 ;  /* 0x00000040ff077424 */ /* 0x000fe200078e00ff */
[----:B------:R-:W-:Y:S01]  /*1620*/  SHF.R.S32.HI R6, RZ, 0x1f, R19 ;  /* 0x0000001fff067819 */ /* 0x000fe20000011413 */
[----:B------:R1:W-:Y:S01]  /*1630*/  STL [R1+0x90], R5 ;  /* 0x0000900501007387 */ /* 0x0003e20000100800 */
[----:B------:R-:W-:Y:S01]  /*1640*/  IMAD.IADD R2, R18, 0x1, -R2 ;  /* 0x0000000112027824 */ /* 0x000fe200078e0a02 */
[----:B------:R-:W-:Y:S01]  /*1650*/  LEA R12, R9, 0x80, 0x1 ;  /* 0x00000080090c7811 */ /* 0x000fe200078e08ff */
[----:B------:R-:W-:Y:S01]  /*1660*/  IMAD R0, R14, 0x200, R13 ;  /* 0x000002000e007824 */ /* 0x000fe200078e020d */
[----:B------:R2:W-:Y:S01]  /*1670*/  STL [R1+0xa4], R6 ;  /* 0x0000a40601007387 */ /* 0x0005e20000100800 */
[----:B------:R-:W-:Y:S01]  /*1680*/  IMAD.SHL.U32 R10, R15, 0x2, RZ ;  /* 0x000000020f0a7824 */ /* 0x000fe200078e00ff */
[----:B------:R-:W-:Y:S01]  /*1690*/  LEA R239, R3, 0x4080, 0x1 ;  /* 0x0000408003ef7811 */ /* 0x000fe200078e08ff */
[----:B------:R-:W-:Y:S01]  /*16a0*/  IMAD.SHL.U32 R9, R2, 0x2, RZ ;  /* 0x0000000202097824 */ /* 0x000fe200078e00ff */
[----:B------:R-:W-:Y:S01]  /*16b0*/  LEA R236, R0, 0x14080, 0x1 ;  /* 0x0001408000ec7811 */ /* 0x000fe200078e08ff */
[----:B------:R-:W-:Y:S01]  /*16c0*/  IMAD R2, R11, 0x8, R17 ;  /* 0x000000080b027824 */ /* 0x000fe200078e0211 */
[----:B------:R-:W-:-:S05]  /*16d0*/  SEL R0, R7, 0xffffffc0, !P0 ;  /* 0xffffffc007007807 */ /* 0x000fca0004000000 */
[----:B------:R-:W-:Y:S01]  /*16e0*/  IMAD.IADD R240, R239, 0x1, R0 ;  /* 0x00000001eff07824 */ /* 0x000fe200078e0200 */
[----:B-1----:R-:W-:Y:S02]  /*16f0*/  SHF.R.S32.HI R5, RZ, 0x1f, R5 ;  /* 0x0000001fff057819 */ /* 0x002fe40000011405 */
[----:B--2---:R-:W-:-:S03]  /*1700*/  SEL R6, R16, 0xffffffe0, !P1 ;  /* 0xffffffe010067807 */ /* 0x004fc60004800000 */
[----:B------:R1:W-:Y:S04]  /*1710*/  STL [R1+0xa0], R5 ;  /* 0x0000a00501007387 */ /* 0x0003e80000100800 */
[----:B------:R2:W-:Y:S04]  /*1720*/  STL [R1+0x18], R10 ;  /* 0x0000180a01007387 */ /* 0x0005e80000100800 */
[----:B------:R3:W-:Y:S04]  /*1730*/  STL [R1+0x64], R9 ;  /* 0x0000640901007387 */ /* 0x0007e80000100800 */
[----:B------:R-:W-:Y:S04]  /*1740*/  STL [R1+0xa8], R12 ;  /* 0x0000a80c01007387 */ /* 0x000fe80000100800 */
[----:B------:R4:W-:Y:S01]  /*1750*/  STL [R1+0xcc], R2 ;  /* 0x0000cc0201007387 */ /* 0x0009e20000100800 */
[----:B-1----:R-:W-:Y:S01]  /*1760*/  SEL R5, R7, 0xffffffc0, !P2 ;  /* 0xffffffc007057807 */ /* 0x002fe20005000000 */
[----:B--2---:R-:W-:-:S04]  /*1770*/  IMAD.IADD R10, R12, 0x1, R6 ;  /* 0x000000010c0a7824 */ /* 0x004fc800078e0206 */
[C-C-:B------:R-:W-:Y:S01]  /*1780*/  IMAD.IADD R7, R12.reuse, 0x1, R5.reuse ;  /* 0x000000010c077824 */ /* 0x140fe200078e0205 */
[----:B---3--:R-:W-:Y:S01]  /*1790*/  IADD3 R9, R12, -0x10, RZ ;  /* 0xfffffff00c097810 */ /* 0x008fe20007ffe0ff */
[----:B------:R-:W-:Y:S01]  /*17a0*/  IMAD.IADD R3, R10, 0x1, R5 ;  /* 0x000000010a037824 */ /* 0x000fe200078e0205 */
[----:B------:R-:W-:Y:S01]  /*17b0*/  @P4 IADD3 R9, R12, 0x10, RZ ;  /* 0x000000100c094810 */ /* 0x000fe20007ffe0ff */
[----:B------:R-:W-:Y:S04]  /*17c0*/  STL [R1+0xb4], R10 ;  /* 0x0000b40a01007387 */ /* 0x000fe80000100800 */
[----:B------:R1:W-:Y:S01]  /*17d0*/  STL [R1+0xc4], R7 ;  /* 0x0000c40701007387 */ /* 0x0003e20000100800 */
[----:B----4-:R-:W-:-:S03]  /*17e0*/  SEL R2, R16, 0xffffffe0, !P3 ;  /* 0xffffffe010027807 */ /* 0x010fc60005800000 */
[----:B------:R2:W-:Y:S01]  /*17f0*/  STL [R1+0xac], R9 ;  /* 0x0000ac0901007387 */ /* 0x0005e20000100800 */
[--C-:B------:R-:W-:Y:S01]  /*1800*/  IADD3 R242, R0, R239, R2.reuse ;  /* 0x000000ef00f27210 */ /* 0x100fe20007ffe002 */
[----:B------:R-:W-:Y:S02]  /*1810*/  IMAD.IADD R241, R239, 0x1, R2 ;  /* 0x00000001eff17824 */ /* 0x000fe400078e0202 */
[----:B------:R3:W-:Y:S01]  /*1820*/  STL [R1+0xc0], R3 ;  /* 0x0000c00301007387 */ /* 0x0007e20000100800 */
[----:B-1----:R-:W-:Y:S02]  /*1830*/  IMAD.IADD R7, R6, 0x1, R9 ;  /* 0x0000000106077824 */ /* 0x002fe400078e0209 */
[----:B------:R-:W-:Y:S02]  /*1840*/  IMAD R6, R8, 0x800, R239 ;  /* 0x0000080008067824 */ /* 0x000fe400078e02ef */
[----:B--2---:R-:W-:Y:S02]  /*1850*/  IMAD.IADD R9, R5, 0x1, R9 ;  /* 0x0000000105097824 */ /* 0x004fe400078e0209 */
[----:B---3--:R-:W-:-:S03]  /*1860*/  IMAD R3, R4, 0x2, R239 ;  /* 0x0000000204037824 */ /* 0x008fc600078e02ef */
[----:B------:R-:W-:Y:S01]  /*1870*/  STL [R1+0xbc], R9 ;  /* 0x0000bc0901007387 */ /* 0x000fe20000100800 */
[----:B------:R-:W-:-:S03]  /*1880*/  IMAD.IADD R4, R7, 0x1, R5 ;  /* 0x0000000107047824 */ /* 0x000fc600078e0205 */
[----:B------:R-:W-:Y:S04]  /*1890*/  STL [R1+0xb0], R7 ;  /* 0x0000b00701007387 */ /* 0x000fe80000100800 */
[----:B------:R1:W-:Y:S04]  /*18a0*/  STL [R1+0x8], R3 ;  /* 0x0000080301007387 */ /* 0x0003e80000100800 */
[----:B------:R2:W-:Y:S01]  /*18b0*/  STL [R1+0xb8], R4 ;  /* 0x0000b80401007387 */ /* 0x0005e20000100800 */
[--C-:B-1----:R-:W-:Y:S02]  /*18c0*/  IMAD.IADD R3, R2, 0x1, R6.reuse ;  /* 0x0000000102037824 */ /* 0x102fe400078e0206 */
[----:B------:R-:W-:-:S02]  /*18d0*/  IMAD.IADD R2, R0, 0x1, R6 ;  /* 0x0000000100027824 */ /* 0x000fc400078e0206 */
[----:B------:R-:W-:Y:S01]  /*18e0*/  IMAD.IADD R0, R0, 0x1, R3 ;  /* 0x0000000100007824 */ /* 0x000fe200078e0203 */
[----:B------:R2:W-:Y:S04]  /*18f0*/  STL [R1+0xc], R3 ;  /* 0x00000c0301007387 */ /* 0x0005e80000100800 */
[----:B------:R2:W-:Y:S04]  /*1900*/  STL [R1+0x14], R2 ;  /* 0x0000140201007387 */ /* 0x0005e80000100800 */
[----:B------:R2:W-:Y:S02]  /*1910*/  STL [R1+0x10], R0 ;  /* 0x0000100001007387 */ /* 0x0005e40000100800 */
.L_x_951:
[----:B--2---:R-:W2:Y:S01]  /*1920*/  LDL R0, [R1+0x84] ;  /* 0x0000840001007983 */ /* 0x004ea20000100800 */
[----:B------:R-:W-:Y:S01]  /*1930*/  IMAD.MOV.U32 R13, RZ, RZ, 0x4 ;  /* 0x00000004ff0d7424 */ /* 0x000fe200078e00ff */
[----:B------:R-:W-:-:S02]  /*1940*/  ISETP.NE.U32.AND P0, PT, RZ, c[0x0][0x370], PT ;  /* 0x0000dc00ff007a0c */ /* 0x000fc40003f05070 */
[----:B------:R-:W-:Y:S01]  /*1950*/  ISETP.NE.U32.AND P3, PT, RZ, c[0x0][0x360], PT ;  /* 0x0000d800ff007a0c */ /* 0x000fe20003f65070 */
[----:B------:R-:W3:Y:S01]  /*1960*/  LDL R10, [R1+0x80] ;  /* 0x00008000010a7983 */ /* 0x000ee20000100800 */
[----:B------:R-:W-:Y:S01]  /*1970*/  ISETP.NE.AND.EX P1, PT, RZ, c[0x0][0x374], PT, P0 ;  /* 0x0000dd00ff007a0c */ /* 0x000fe20003f25300 */
[----:B--2---:R-:W-:-:S05]  /*1980*/  IMAD.WIDE R2, R0, R13, c[0x0][0x588] ;  /* 0x0001620000027625 */ /* 0x004fca00078e020d */
[----:B------:R-:W2:Y:S01]  /*1990*/  LDG.E R32, [R2.64] ;  /* 0x0000000602207981 */ /* 0x000ea2000c1e1900 */
[----:B------:R-:W-:Y:S01]  /*19a0*/  ISETP.NE.AND.EX P3, PT, RZ, c[0x0][0x364], PT, P3 ;  /* 0x0000d900ff007a0c */ /* 0x000fe20003f65330 */
[----:B------:R-:W-:Y:S01]  /*19b0*/  CS2R R8, SRZ ;  /* 0x0000000000087805 */ /* 0x000fe2000001ff00 */
[----:B------:R-:W-:Y:S02]  /*19c0*/  ISETP.NE.U32.AND P4, PT, RZ, c[0x0][0x348], PT ;  /* 0x0000d200ff007a0c */ /* 0x000fe40003f85070 */
[----:B------:R-:W-:Y:S02]  /*19d0*/  ISETP.NE.U32.AND P2, PT, RZ, c[0x0][0x350], PT ;  /* 0x0000d400ff007a0c */ /* 0x000fe40003f45070 */
[----:B------:R-:W-:Y:S02]  /*19e0*/  ISETP.NE.AND.EX P4, PT, RZ, c[0x0][0x34c], PT, P4 ;  /* 0x0000d300ff007a0c */ /* 0x000fe40003f85340 */
[----:B------:R-:W-:Y:S01]  /*19f0*/  ISETP.NE.AND.EX P5, PT, RZ, c[0x0][0x354], PT, P2 ;  /* 0x0000d500ff007a0c */ /* 0x000fe20003fa5320 */
[----:B------:R-:W-:Y:S01]  /*1a00*/  IMAD.MOV.U32 R12, RZ, RZ, RZ ;  /* 0x000000ffff0c7224 */ /* 0x000fe200078e00ff */
[----:B--2---:R-:W-:Y:S01]  /*1a10*/  SHF.R.S32.HI R11, RZ, 0x1f, R32 ;  /* 0x0000001fff0b7819 */ /* 0x004fe20000011420 */
[----:B------:R1:W-:Y:S01]  /*1a20*/  STL [R1+0x94], R32 ;  /* 0x0000942001007387 */ /* 0x0003e20000100800 */
[----:B------:R-:W-:-:S04]  /*1a30*/  @P1 LEA R2, P0, R32, c[0x0][0x370], 0x2 ;  /* 0x0000dc0020021a11 */ /* 0x000fc800078010ff */
[C-C-:B------:R-:W-:Y:S02]  /*1a40*/  @P1 LEA.HI.X R3, R32.reuse, c[0x0][0x374], R11.reuse, 0x2, P0 ;  /* 0x0000dd0020031a11 */ /* 0x140fe400000f140b */
[C---:B------:R-:W-:Y:S02]  /*1a50*/  @P3 LEA R6, P0, R32.reuse, c[0x0][0x360], 0x2 ;  /* 0x0000d80020063a11 */ /* 0x040fe400078010ff */
[C---:B------:R-:W-:Y:S01]  /*1a60*/  LEA R4, P2, R32.reuse, c[0x0][0x348], 0x2 ;  /* 0x0000d20020047a11 */ /* 0x040fe200078410ff */
[----:B------:R2:W5:Y:S01]  /*1a70*/  @P1 LDG.E R8, [R2.64] ;  /* 0x0000000602081981 */ /* 0x000562000c1e1900 */
[C-C-:B------:R-:W-:Y:S02]  /*1a80*/  @P3 LEA.HI.X R7, R32.reuse, c[0x0][0x364], R11.reuse, 0x2, P0 ;  /* 0x0000d90020073a11 */ /* 0x140fe400000f140b */
[----:B------:R-:W-:Y:S02]  /*1a90*/  LEA.HI.X R5, R32, c[0x0][0x34c], R11, 0x2, P2 ;  /* 0x0000d30020057a11 */ /* 0x000fe400010f140b */
[----:B---3--:R-:W-:Y:S01]  /*1aa0*/  LOP3.LUT R25, R10, 0xffff, RZ, 0xc0, !PT ;  /* 0x0000ffff0a197812 */ /* 0x008fe200078ec0ff */
[----:B------:R-:W3:Y:S01]  /*1ab0*/  @P3 LDG.E R0, [R6.64] ;  /* 0x0000000606003981 */ /* 0x000ee2000c1e1900 */
[----:B------:R-:W-:Y:S01]  /*1ac0*/  YIELD ;  /* 0x0000000000007946 */ /* 0x000fe20003800000 */
[----:B------:R-:W-:-:S02]  /*1ad0*/  P2R R21, PR, RZ, 0x20 ;  /* 0x00000020ff157803 */ /* 0x000fc40000000000 */
[----:B------:R1:W5:Y:S01]  /*1ae0*/  @P4 LDG.E R12, [R4.64] ;  /* 0x00000006040c4981 */ /* 0x000362000c1e1900 */
[----:B--2---:R-:W-:-:S04]  /*1af0*/  LEA R2, P1, R32, c[0x0][0x350], 0x2 ;  /* 0x0000d40020027a11 */ /* 0x004fc800078210ff */
[----:B------:R-:W-:-:S05]  /*1b00*/  LEA.HI.X R3, R32, c[0x0][0x354], R11, 0x2, P1 ;  /* 0x0000d50020037a11 */ /* 0x000fca00008f140b */
[----:B------:R1:W5:Y:S04]  /*1b10*/  @P5 LDG.E R9, [R2.64] ;  /* 0x0000000602095981 */ /* 0x000368000c1e1900 */
[----:B------:R1:W-:Y:S04]  /*1b20*/  STL [R1+0x98], R25 ;  /* 0x0000981901007387 */ /* 0x0003e80000100800 */
[----:B---3--:R1:W-:Y:S01]  /*1b30*/  @P3 STL [R1+0x88], R0 ;  /* 0x0000880001003387 */ /* 0x0083e20000100800 */
        /* <DEDUP_REMOVED lines=8> */
.L_x_871:
[----:B------:R-:W-:-:S04]  /*1bc0*/  ISETP.NE.U32.AND P0, PT, RZ, c[0x0][0x368], PT ;  /* 0x0000da00ff007a0c */ /* 0x000fc80003f05070 */
[----:B------:R-:W-:-:S13]  /*1bd0*/  ISETP.NE.AND.EX P0, PT, RZ, c[0x0][0x36c], PT, P0 ;  /* 0x0000db00ff007a0c */ /* 0x000fda0003f05300 */
[----:B------:R-:W-:Y:S05]  /*1be0*/  @!P0 BRA `(.L_x_872) ;  /* 0x0000004000008947 */ /* 0x000fea0003800000 */
[----:B-1----:R-:W-:-:S04]  /*1bf0*/  LEA R2, P0, R32, c[0x0][0x368], 0x2 ;  /* 0x0000da0020027a11 */ /* 0x002fc800078010ff */
[----:B------:R-:W-:-:S05]  /*1c00*/  LEA.HI.X R3, R32, c[0x0][0x36c], R11, 0x2, P0 ;  /* 0x0000db0020037a11 */ /* 0x000fca00000f140b */
[----:B------:R1:W5:Y:S01]  /*1c10*/  LDG.E R0, [R2.64] ;  /* 0x0000000602007981 */ /* 0x000362000c1e1900 */
[----:B------:R-:W-:Y:S05]  /*1c20*/  BRA `(.L_x_873) ;  /* 0x0000005000007947 */ /* 0x000fea0003800000 */
.L_x_872:
[----:B-1----:R-:W-:Y:S01]  /*1c30*/  MOV R0, c[0x0][0x1d0] ;  /* 0x0000740000007a02 */ /* 0x002fe20000000f00 */
[----:B------:R-:W-:Y:S05]  /*1c40*/  @!P5 BRA `(.L_x_873) ;  /* 0x000000300000d947 */ /* 0x000fea0003800000 */
[----:B------:R-:W2:Y:S04]  /*1c50*/  LDG.E R4, [R2.64] ;  /* 0x0000000602047981 */ /* 0x000ea8000c1e1900 */
[----:B------:R-:W2:Y:S02]  /*1c60*/  LDG.E R0, [R2.64+0x4] ;  /* 0x0000040602007981 */ /* 0x000ea4000c1e1900 */
[----:B--2---:R-:W-:Y:S02]  /*1c70*/  IADD3 R0, -R4, R0, RZ ;  /* 0x0000000004007210 */ /* 0x004fe40007ffe1ff */
.L_x_873:
[----:B-1----:R-:W2:Y:S04]  /*1c80*/  LDL R3, [R1+0x88] ;  /* 0x0000880001037983 */ /* 0x002ea80000100800 */
[----:B------:R-:W3:Y:S04]  /*1c90*/  LDL.LU R2, [R1+0x7c] ;  /* 0x00007c0001027983 */ /* 0x000ee80000300800 */
[----:B------:R-:W4:Y:S01]  /*1ca0*/  LDL.LU R31, [R1+0x2c] ;  /* 0x00002c00011f7983 */ /* 0x000f220000300800 */
[----:B------:R-:W-:-:S05]  /*1cb0*/  IMAD.MOV.U32 R102, RZ, RZ, c[0x0][0x2c4] ;  /* 0x0000b100ff667624 */ /* 0x000fca00078e00ff */
[----:B------:R-:W-:Y:S01]  /*1cc0*/  ISETP.NE.AND P3, PT, R102, 0x1, PT ;  /* 0x000000016600780c */ /* 0x000fe20003f65270 */
[--C-:B-----5:R-:W-:Y:S01]  /*1cd0*/  IMAD.IADD R23, R0, 0x1, -R8.reuse ;  /* 0x0000000100177824 */ /* 0x120fe200078e0a08 */
[----:B------:R-:W-:Y:S01]  /*1ce0*/  BSSY B0, `(.L_x_874) ;  /* 0x0000040000007945 */ /* 0x000fe20003800000 */
[----:B------:R-:W-:Y:S02]  /*1cf0*/  IMAD.IADD R18, R9, 0x1, R8 ;  /* 0x0000000109127824 */ /* 0x000fe400078e0208 */
[----:B--2---:R-:W-:Y:S02]  /*1d00*/  IMAD.MOV.U32 R14, RZ, RZ, R3 ;  /* 0x000000ffff0e7224 */ /* 0x004fe400078e0003 */
[----:B---3--:R-:W-:-:S05]  /*1d10*/  IMAD.SHL.U32 R15, R2, 0x80, RZ ;  /* 0x00000080020f7824 */ /* 0x008fca00078e00ff */
[----:B------:R-:W-:-:S05]  /*1d20*/  IADD3 R2, R15, 0x7f, RZ ;  /* 0x0000007f0f027810 */ /* 0x000fca0007ffe0ff */
[----:B------:R-:W-:-:S04]  /*1d30*/  @P3 IMAD.HI.U32 R3, R2, c[0x0][0x2c8], RZ ;  /* 0x0000b20002033a27 */ /* 0x000fc800078e00ff */
[----:B------:R-:W-:Y:S01]  /*1d40*/  IMAD.MOV.U32 R0, RZ, RZ, R2 ;  /* 0x000000ffff007224 */ /* 0x000fe200078e0002 */
[C---:B------:R-:W-:Y:S02]  /*1d50*/  IADD3 R2, R23.reuse, 0x30, -R14 ;  /* 0x0000003017027810 */ /* 0x040fe40007ffe80e */
[----:B------:R-:W-:Y:S02]  /*1d60*/  @P3 SHF.R.U32.HI R0, RZ, c[0x0][0x2cc], R3 ;  /* 0x0000b300ff003a19 */ /* 0x000fe40000011603 */
[----:B------:R-:W-:-:S03]  /*1d70*/  IADD3 R3, R23, 0x2f, RZ ;  /* 0x0000002f17037810 */ /* 0x000fc60007ffe0ff */
[----:B------:R-:W-:Y:S02]  /*1d80*/  IMAD.IADD R0, R2, 0x1, R0 ;  /* 0x0000000102007824 */ /* 0x000fe400078e0200 */
[----:B------:R-:W-:-:S04]  /*1d90*/  IMAD.HI R2, R3, 0x2aaaaaab, RZ ;  /* 0x2aaaaaab03027827 */ /* 0x000fc800078e02ff */
[----:B------:R-:W-:Y:S01]  /*1da0*/  IMAD.HI R0, R0, 0x2aaaaaab, RZ ;  /* 0x2aaaaaab00007827 */ /* 0x000fe200078e02ff */
[----:B------:R-:W-:-:S04]  /*1db0*/  SHF.R.U32.HI R4, RZ, 0x1f, R2 ;  /* 0x0000001fff047819 */ /* 0x000fc80000011602 */
[----:B------:R-:W-:Y:S02]  /*1dc0*/  SHF.R.U32.HI R3, RZ, 0x1f, R0 ;  /* 0x0000001fff037819 */ /* 0x000fe40000011600 */
[----:B------:R-:W-:Y:S02]  /*1dd0*/  LEA.HI.SX32 R4, R2, R4, 0x1d ;  /* 0x0000000402047211 */ /* 0x000fe400078feaff */
[----:B------:R-:W-:Y:S02]  /*1de0*/  LOP3.LUT R2, R10, 0xff000000, RZ, 0xc0, !PT ;  /* 0xff0000000a027812 */ /* 0x000fe400078ec0ff */
[----:B------:R-:W-:Y:S02]  /*1df0*/  LEA.HI.SX32 R0, R0, R3, 0x1d ;  /* 0x0000000300007211 */ /* 0x000fe400078feaff */
[----:B------:R-:W-:Y:S02]  /*1e00*/  LOP3.LUT R3, R10, 0xff0000, RZ, 0xc0, !PT ;  /* 0x00ff00000a037812 */ /* 0x000fe400078ec0ff */
[----:B------:R-:W-:-:S02]  /*1e10*/  SHF.R.U32.HI R2, RZ, 0x8, R2 ;  /* 0x00000008ff027819 */ /* 0x000fc40000011602 */
[----:B----4-:R-:W-:Y:S02]  /*1e20*/  LOP3.LUT R31, R31, 0xfffffbff, RZ, 0xc0, !PT ;  /* 0xfffffbff1f1f7812 */ /* 0x010fe400078ec0ff */
[----:B------:R-:W-:Y:S02]  /*1e30*/  LEA.HI R3, R3, R2, RZ, 0x10 ;  /* 0x0000000203037211 */ /* 0x000fe400078f80ff */
[----:B------:R-:W-:Y:S02]  /*1e40*/  @P3 LOP3.LUT R31, R31, 0x400, RZ, 0xfc, !PT ;  /* 0x000004001f1f3812 */ /* 0x000fe400078efcff */
[----:B------:R-:W-:Y:S01]  /*1e50*/  LOP3.LUT R16, R3, 0xff, RZ, 0xc0, !PT ;  /* 0x000000ff03107812 */ /* 0x000fe200078ec0ff */
[----:B------:R1:W-:Y:S01]  /*1e60*/  STL [R1+0x9c], R15 ;  /* 0x00009c0f01007387 */ /* 0x0003e20000100800 */
[----:B------:R-:W-:-:S03]  /*1e70*/  SHF.R.U32.HI R5, RZ, 0x10, R3 ;  /* 0x00000010ff057819 */ /* 0x000fc60000011603 */
[----:B------:R1:W-:Y:S01]  /*1e80*/  STL [R1+0x7c], R23 ;  /* 0x00007c1701007387 */ /* 0x0003e20000100800 */
[----:B------:R-:W-:-:S03]  /*1e90*/  IMNMX R6, R4, R0, PT ;  /* 0x0000000004067217 */ /* 0x000fc60003800200 */
[----:B------:R1:W-:Y:S04]  /*1ea0*/  STL [R1+0x2c], R31 ;  /* 0x00002c1f01007387 */ /* 0x0003e80000100800 */
[----:B------:R1:W-:Y:S04]  /*1eb0*/  STL [R1+0xc8], R16 ;  /* 0x0000c81001007387 */ /* 0x0003e80000100800 */
[----:B------:R1:W-:Y:S01]  /*1ec0*/  STL [R1+0x80], R5 ;  /* 0x0000800501007387 */ /* 0x0003e20000100800 */
[----:B------:R-:W-:Y:S01]  /*1ed0*/  ISETP.GE.AND P0, PT, R6, 0x1, PT ;  /* 0x000000010600780c */ /* 0x000fe20003f06270 */
[----:B------:R-:W-:-:S12]  /*1ee0*/  IMAD.MOV.U32 R2, RZ, RZ, RZ ;  /* 0x000000ffff027224 */ /* 0x000fd800078e00ff */
[----:B------:R-:W-:Y:S05]  /*1ef0*/  @!P0 BRA `(.L_x_875) ;  /* 0x000001e000008947 */ /* 0x000fea0003800000 */
[----:B------:R-:W-:-:S04]  /*1f00*/  ISETP.NE.AND P0, PT, R5, RZ, PT ;  /* 0x000000ff0500720c */ /* 0x000fc80003f05270 */
        /* <DEDUP_REMOVED lines=29> */
.L_x_875:
[----:B------:R-:W-:Y:S05]  /*20e0*/  BSYNC B0 ;  /* 0x0000000000007941 */ /* 0x000fea0003800000 */
.L_x_874:
        /* <DEDUP_REMOVED lines=14> */
[----:B------:R2:W-:Y:S01]  /*21d0*/  STL [R1+0x28], R103 ;  /* 0x0000286701007387 */ /* 0x0005e20000100800 */
        /* <DEDUP_REMOVED lines=59> */
[----:B--2---:R-:W-:Y:S01]  /*2590*/  ISETP.NE.U32.AND P0, PT, RZ, c[0x0][0x340], PT ;  /* 0x0000d000ff007a0c */ /* 0x004fe20003f05070 */
[----:B------:R-:W2:Y:S01]  /*25a0*/  LDL.64 R8, [R1+0x70] ;  /* 0x0000700001087983 */ /* 0x000ea20000100a00 */
[----:B------:R-:W-:-:S02]  /*25b0*/  IMAD.MOV.U32 R135, RZ, RZ, R15 ;  /* 0x000000ffff877224 */ /* 0x000fc400078e000f */
[----:B------:R-:W-:Y:S01]  /*25c0*/  ISETP.NE.AND.EX P1, PT, RZ, c[0x0][0x344], PT, P0 ;  /* 0x0000d100ff007a0c */ /* 0x000fe20003f25300 */
[----:B------:R3:W2:Y:S04]  /*25d0*/  LDL.64 R26, [R1+0x70] ;  /* 0x00007000011a7983 */ /* 0x0006a80000100a00 */
[----:B------:R-:W4:Y:S04]  /*25e0*/  LDL R22, [R1+0x8c] ;  /* 0x00008c0001167983 */ /* 0x000f280000100800 */
[----:B------:R-:W5:Y:S04]  /*25f0*/  LDL R20, [R1+0x90] ;  /* 0x0000900001147983 */ /* 0x000f680000100800 */
[----:B------:R-:W-:Y:S01]  /*2600*/  @P1 IMAD.WIDE R2, R32, R13, c[0x0][0x340] ;  /* 0x0000d00020021625 */ /* 0x000fe200078e020d */
[----:B------:R-:W3:Y:S04]  /*2610*/  LDL R30, [R1+0xa4] ;  /* 0x0000a400011e7983 */ /* 0x000ee80000100800 */
[----:B------:R1:W3:Y:S04]  /*2620*/  @P1 LDG.E R19, [R2.64] ;  /* 0x0000000602131981 */ /* 0x0002e8000c1e1900 */
[----:B------:R-:W4:Y:S04]  /*2630*/  LDL R29, [R1+0xa0] ;  /* 0x0000a000011d7983 */ /* 0x000f280000100800 */
[----:B------:R-:W4:Y:S04]  /*2640*/  LDL R78, [R1+0x18] ;  /* 0x00001800014e7983 */ /* 0x000f280000100800 */
[----:B------:R-:W1:Y:S01]  /*2650*/  S2R R4, SR_TID.X ;  /* 0x0000000000047919 */ /* 0x000e620000002100 */
[----:B------:R-:W-:-:S05]  /*2660*/  SHF.R.S32.HI R0, RZ, 0x1f, R12 ;  /* 0x0000001fff007819 */ /* 0x000fca000001140c */
[----:B------:R-:W-:Y:S01]  /*2670*/  IMAD R0, R0, c[0x0][0x178], RZ ;  /* 0x00005e0000007a24 */ /* 0x000fe200078e02ff */
[--C-:B-1----:R-:W-:Y:S02]  /*2680*/  SHF.R.S32.HI R24, RZ, 0x1f, R4.reuse ;  /* 0x0000001fff187819 */ /* 0x102fe40000011404 */
[----:B------:R-:W-:Y:S02]  /*2690*/  SHF.R.S32.HI R118, RZ, 0x1f, R4 ;  /* 0x0000001fff767819 */ /* 0x000fe40000011404 */
[-C--:B------:R-:W-:Y:S02]  /*26a0*/  LEA.HI R24, R24, R4.reuse, RZ, 0x3 ;  /* 0x0000000418187211 */ /* 0x080fe400078f18ff */
[----:B------:R-:W-:Y:S02]  /*26b0*/  LEA.HI R118, R118, R4, RZ, 0x3 ;  /* 0x0000000476767211 */ /* 0x000fe400078f18ff */
[----:B------:R-:W-:Y:S02]  /*26c0*/  LOP3.LUT R24, R24, 0xfffffff8, RZ, 0xc0, !PT ;  /* 0xfffffff818187812 */ /* 0x000fe400078ec0ff */
[----:B------:R-:W-:-:S03]  /*26d0*/  SHF.R.S32.HI R118, RZ, 0x3, R118 ;  /* 0x00000003ff767819 */ /* 0x000fc60000011476 */
[----:B------:R-:W-:Y:S02]  /*26e0*/  IMAD.IADD R24, R4, 0x1, -R24 ;  /* 0x0000000104187824 */ /* 0x000fe400078e0a18 */
[----:B------:R-:W-:-:S04]  /*26f0*/  IMAD.WIDE.U32 R2, R12, c[0x0][0x178], RZ ;  /* 0x00005e000c027a25 */ /* 0x000fc800078e00ff */
[----:B------:R-:W-:Y:S02]  /*2700*/  IMAD R5, R24, 0x20, R118 ;  /* 0x0000002018057824 */ /* 0x000fe400078e0276 */
[----:B------:R-:W-:Y:S02]  /*2710*/  IMAD R0, R12, c[0x0][0x17c], R0 ;  /* 0x00005f000c007a24 */ /* 0x000fe400078e0200 */
[----:B------:R-:W-:Y:S02]  /*2720*/  IMAD.IADD R5, R135, 0x1, R5 ;  /* 0x0000000187057824 */ /* 0x000fe400078e0205 */
[----:B------:R-:W-:Y:S01]  /*2730*/  IMAD.IADD R3, R3, 0x1, R0 ;  /* 0x0000000103037824 */ /* 0x000fe200078e0200 */
[----:B------:R-:W-:Y:S01]  /*2740*/  SEL R6, R11, RZ, !P4 ;  /* 0x000000ff0b067207 */ /* 0x000fe20006000000 */
[----:B------:R-:W-:Y:S01]  /*2750*/  @P3 IMAD.HI.U32 R7, R5, c[0x0][0x2c8], RZ ;  /* 0x0000b20005073a27 */ /* 0x000fe200078e00ff */
[----:B------:R-:W-:-:S03]  /*2760*/  SEL R4, R32, RZ, !P4 ;  /* 0x000000ff20047207 */ /* 0x000fc60006000000 */
        /* <DEDUP_REMOVED lines=8> */
[----:B------:R-:W-:-:S04]  /*27f0*/  IMAD.MOV R4, RZ, RZ, -R0 ;  /* 0x000000ffff047224 */ /* 0x000fc800078e0a00 */
[----:B------:R-:W-:Y:S02]  /*2800*/  IMAD R4, R4, c[0x0][0x2c4], R5 ;  /* 0x0000b10004047a24 */ /* 0x000fe400078e0205 */
[----:B------:R-:W-:Y:S02]  /*2810*/  IMAD R5, R7, c[0x0][0x1b0], RZ ;  /* 0x00006c0007057a24 */ /* 0x000fe400078e02ff */
[----:B------:R-:W-:Y:S02]  /*2820*/  IMAD.IADD R3, R3, 0x1, R6 ;  /* 0x0000000103037824 */ /* 0x000fe400078e0206 */
[C---:B------:R-:W-:Y:S01]  /*2830*/  IMAD R6, R0.reuse, c[0x0][0x1b4], R5 ;  /* 0x00006d0000067a24 */ /* 0x040fe200078e0205 */
[----:B------:R-:W-:Y:S01]  /*2840*/  SHF.R.S32.HI R5, RZ, 0x1f, R4 ;  /* 0x0000001fff057819 */ /* 0x000fe20000011404 */
[----:B------:R-:W-:-:S04]  /*2850*/  IMAD.WIDE.U32 R2, R0, c[0x0][0x1b0], R2 ;  /* 0x00006c0000027a25 */ /* 0x000fc800078e0002 */
[----:B------:R-:W-:Y:S02]  /*2860*/  IMAD R0, R5, c[0x0][0x1a8], RZ ;  /* 0x00006a0005007a24 */ /* 0x000fe400078e02ff */
[----:B------:R-:W-:Y:S02]  /*2870*/  IMAD.IADD R3, R3, 0x1, R6 ;  /* 0x0000000103037824 */ /* 0x000fe400078e0206 */
[C---:B------:R-:W-:Y:S02]  /*2880*/  IMAD R0, R4.reuse, c[0x0][0x1ac], R0 ;  /* 0x00006b0004007a24 */ /* 0x040fe400078e0200 */
[----:B------:R-:W-:-:S04]  /*2890*/  IMAD.WIDE.U32 R2, R4, c[0x0][0x1a8], R2 ;  /* 0x00006a0004027a25 */ /* 0x000fc800078e0002 */
[----:B------:R-:W-:Y:S01]  /*28a0*/  IMAD.IADD R0, R3, 0x1, R0 ;  /* 0x0000000103007824 */ /* 0x000fe200078e0200 */
[----:B------:R-:W-:Y:S01]  /*28b0*/  LEA R13, P0, R2, c[0x0][0x160], 0x1 ;  /* 0x00005800020d7a11 */ /* 0x000fe200078008ff */
[----:B------:R-:W-:Y:S01]  /*28c0*/  WARPSYNC 0xffffffff ;  /* 0xffffffff00007948 */ /* 0x000fe20003800000 */
[----:B------:R-:W-:Y:S01]  /*28d0*/  IMAD R15, R14, c[0x0][0x2c4], RZ ;  /* 0x0000b1000e0f7a24 */ /* 0x000fe200078e02ff */
[----:B------:R-:W-:Y:S01]  /*28e0*/  BAR.SYNC.DEFER_BLOCKING 0x0 ;  /* 0x0000000000007b1d */ /* 0x000fe20000010000 */
[----:B------:R-:W-:-:S05]  /*28f0*/  LEA.HI.X R12, R2, c[0x0][0x164], R0, 0x1, P0 ;  /* 0x00005900020c7a11 */ /* 0x000fca00000f0c00 */
[----:B------:R-:W1:Y:S01]  /*2900*/  SHFL.IDX PT, R2, R13, RZ, 0x181f ;  /* 0x00181fff0d027589 */ /* 0x000e6200000e0000 */
[----:B------:R-:W-:-:S03]  /*2910*/  IMAD.IADD R14, R118, 0x1, R135 ;  /* 0x00000001760e7824 */ /* 0x000fc600078e0287 */
[----:B------:R-:W1:Y:S02]  /*2920*/  SHFL.IDX PT, R3, R12, RZ, 0x181f ;  /* 0x00181fff0c037589 */ /* 0x000e6400000e0000 */
[----:B------:R-:W-:Y:S02]  /*2930*/  ISETP.GE.AND P0, PT, R14, R15, PT ;  /* 0x0000000f0e00720c */ /* 0x000fe40003f06270 */
[----:B------:R-:W-:Y:S01]  /*2940*/  IADD3 R77, R103, -0x1, RZ ;  /* 0xffffffff674d7810 */ /* 0x000fe20007ffe0ff */
[----:B------:R-:W-:-:S05]  /*2950*/  IMAD.MOV.U32 R119, RZ, RZ, R31 ;  /* 0x000000ffff777224 */ /* 0x000fca00078e001f */
[----:B------:R-:W-:Y:S01]  /*2960*/  LOP3.LUT R119, R119, 0xfffffffd, RZ, 0xc0, !PT ;  /* 0xfffffffd77777812 */ /* 0x000fe200078ec0ff */
[----:B--2---:R-:W-:-:S05]  /*2970*/  IMAD.MOV.U32 R26, RZ, RZ, R8 ;  /* 0x000000ffff1a7224 */ /* 0x004fca00078e0008 */
[C---:B------:R-:W-:Y:S02]  /*2980*/  IADD3 R0, R26.reuse, 0x40, RZ ;  /* 0x000000401a007810 */ /* 0x040fe40007ffe0ff */
[C---:B------:R-:W-:Y:S02]  /*2990*/  ISETP.GE.AND P3, PT, R26.reuse, c[0x0][0x198], PT ;  /* 0x000066001a007a0c */ /* 0x040fe40003f66270 */
[----:B------:R-:W-:Y:S02]  /*29a0*/  SHF.R.S32.HI R27, RZ, 0x1f, R26 ;  /* 0x0000001fff1b7819 */ /* 0x000fe4000001141a */
[----:B------:R-:W-:Y:S02]  /*29b0*/  SHF.R.S32.HI R17, RZ, 0x1f, R0 ;  /* 0x0000001fff117819 */ /* 0x000fe40000011400 */
[----:B-1----:R-:W-:Y:S02]  /*29c0*/  @!P0 LEA R6, P2, R26, R2, 0x1 ;  /* 0x000000021a068211 */ /* 0x002fe400078408ff */
[----:B---3--:R-:W-:Y:S01]  /*29d0*/  @P1 SHF.R.S32.HI R16, RZ, 0x1f, R19 ;  /* 0x0000001fff101819 */ /* 0x008fe20000011413 */
[----:B------:R-:W-:-:S02]  /*29e0*/  @!P1 IMAD.MOV.U32 R16, RZ, RZ, R11 ;  /* 0x000000ffff109224 */ /* 0x000fc400078e000b */
[----:B------:R-:W-:Y:S01]  /*29f0*/  @!P1 IMAD.MOV.U32 R19, RZ, RZ, R32 ;  /* 0x000000ffff139224 */ /* 0x000fe200078e0020 */
[C---:B------:R-:W-:Y:S02]  /*2a00*/  @!P0 LEA R10, P1, R0.reuse, R2, 0x1 ;  /* 0x00000002000a8211 */ /* 0x040fe400078208ff */
[----:B------:R-:W-:Y:S02]  /*2a10*/  ISETP.GE.AND P6, PT, R0, c[0x0][0x198], PT ;  /* 0x0000660000007a0c */ /* 0x000fe40003fc6270 */
[----:B----4-:R-:W-:Y:S02]  /*2a20*/  ISETP.GE.AND P5, PT, R22, c[0x0][0x198], PT ;  /* 0x0000660016007a0c */ /* 0x010fe40003fa6270 */
[----:B-----5:R-:W-:Y:S02]  /*2a30*/  ISETP.GE.AND P4, PT, R20, c[0x0][0x198], PT ;  /* 0x0000660014007a0c */ /* 0x020fe40003f86270 */
[-C--:B------:R-:W-:Y:S02]  /*2a40*/  @!P0 LEA.HI.X R7, R26, R3.reuse, R27, 0x1, P2 ;  /* 0x000000031a078211 */ /* 0x080fe400010f0c1b */
[----:B------:R-:W-:-:S02]  /*2a50*/  @!P0 LEA.HI.X R11, R0, R3, R17, 0x1, P1 ;  /* 0x00000003000b8211 */ /* 0x000fc400008f0c11 */
[-C--:B------:R-:W-:Y:S01]  /*2a60*/  @!P0 LEA R8, P2, R22, R2.reuse, 0x1 ;  /* 0x0000000216088211 */ /* 0x080fe200078408ff */
[----:B------:R-:W-:Y:S01]  /*2a70*/  @!PT LDS RZ, [RZ] ;  /* 0x00000000fffff984 */ /* 0x000fe20000000800 */
[----:B------:R1:W-:Y:S01]  /*2a80*/  @!P0 LDGSTS.E.BYPASS.LTC128B.128 [R78+0x4080], [R6.64], !P3 ;  /* 0x04080000064e8fae */ /* 0x0003e2000d901d46 */
[----:B------:R-:W-:-:S03]  /*2a90*/  @!P0 LEA R4, P1, R20, R2, 0x1 ;  /* 0x0000000214048211 */ /* 0x000fc600078208ff */
[----:B------:R-:W2:Y:S01]  /*2aa0*/  SHFL.IDX PT, R2, R13, 0x1, 0x181f ;  /* 0x00381f000d027f89 */ /* 0x000ea200000e0000 */
[-C--:B------:R-:W-:Y:S02]  /*2ab0*/  @!P0 LEA.HI.X R9, R22, R3.reuse, R30, 0x1, P2 ;  /* 0x0000000316098211 */ /* 0x080fe400010f0c1e */
[----:B------:R-:W-:Y:S01]  /*2ac0*/  @!P0 LEA.HI.X R5, R20, R3, R29, 0x1, P1 ;  /* 0x0000000314058211 */ /* 0x000fe200008f0c1d */
[----:B------:R3:W-:Y:S04]  /*2ad0*/  @!P0 LDGSTS.E.BYPASS.LTC128B.128 [R78+0x8080], [R10.64], !P6 ;  /* 0x080800000a4e8fae */ /* 0x0007e8000f101d46 */
[----:B------:R-:W4:Y:S04]  /*2ae0*/  SHFL.IDX PT, R3, R12, 0x1, 0x181f ;  /* 0x00381f000c037f89 */ /* 0x000f2800000e0000 */
[----:B------:R5:W-:Y:S04]  /*2af0*/  @!P0 LDGSTS.E.BYPASS.LTC128B.128 [R78+0xc080], [R8.64], !P5 ;  /* 0x0c080000084e8fae */ /* 0x000be8000e901d46 */
[----:B------:R3:W-:Y:S01]  /*2b00*/  @!P0 LDGSTS.E.BYPASS.LTC128B.128 [R78+0x10080], [R4.64], !P4 ;  /* 0x10080000044e8fae */ /* 0x0007e2000e101d46 */
[----:B-1----:R-:W-:-:S04]  /*2b10*/  IADD3 R6, R14, 0x20, RZ ;  /* 0x000000200e067810 */ /* 0x002fc80007ffe0ff */
[----:B------:R-:W-:-:S13]  /*2b20*/  ISETP.GE.AND P0, PT, R6, R15, PT ;  /* 0x0000000f0600720c */ /* 0x000fda0003f06270 */
[----:B--2---:R-:W-:-:S04]  /*2b30*/  @!P0 LEA R6, P1, R26, R2, 0x1 ;  /* 0x000000021a068211 */ /* 0x004fc800078208ff */
[----:B----4-:R-:W-:Y:S02]  /*2b40*/  @!P0 LEA.HI.X R7, R26, R3, R27, 0x1, P1 ;  /* 0x000000031a078211 */ /* 0x010fe400008f0c1b */
[----:B---3--:R-:W-:-:S03]  /*2b50*/  @!P0 LEA R10, P1, R0, R2, 0x1 ;  /* 0x00000002000a8211 */ /* 0x008fc600078208ff */
[----:B------:R1:W-:Y:S01]  /*2b60*/  @!P0 LDGSTS.E.BYPASS.LTC128B.128 [R78+0x5080], [R6.64], !P3 ;  /* 0x05080000064e8fae */ /* 0x0003e2000d901d46 */
[----:B------:R-:W-:Y:S02]  /*2b70*/  @!P0 LEA.HI.X R11, R0, R3, R17, 0x1, P1 ;  /* 0x00000003000b8211 */ /* 0x000fe400008f0c11 */
[----:B-----5:R-:W-:-:S03]  /*2b80*/  @!P0 LEA R8, P1, R22, R2, 0x1 ;  /* 0x0000000216088211 */ /* 0x020fc600078208ff */
[----:B------:R2:W-:Y:S01]  /*2b90*/  @!P0 LDGSTS.E.BYPASS.LTC128B.128 [R78+0x9080], [R10.64], !P6 ;  /* 0x090800000a4e8fae */ /* 0x0005e2000f101d46 */
[-C--:B------:R-:W-:Y:S02]  /*2ba0*/  @!P0 LEA.HI.X R9, R22, R3.reuse, R30, 0x1, P1 ;  /* 0x0000000316098211 */ /* 0x080fe400008f0c1e */
[C---:B------:R-:W-:Y:S02]  /*2bb0*/  @!P0 LEA R4, P1, R20.reuse, R2, 0x1 ;  /* 0x0000000214048211 */ /* 0x040fe400078208ff */
[----:B------:R-:W3:Y:S02]  /*2bc0*/  SHFL.IDX PT, R2, R13, 0x2, 0x181f ;  /* 0x00581f000d027f89 */ /* 0x000ee400000e0000 */
[----:B------:R-:W-:Y:S02]  /*2bd0*/  @!P0 LEA.HI.X R5, R20, R3, R29, 0x1, P1 ;  /* 0x0000000314058211 */ /* 0x000fe400008f0c1d */
[----:B------:R-:W4:Y:S04]  /*2be0*/  SHFL.IDX PT, R3, R12, 0x2, 0x181f ;  /* 0x00581f000c037f89 */ /* 0x000f2800000e0000 */
[----:B------:R3:W-:Y:S04]  /*2bf0*/  @!P0 LDGSTS.E.BYPASS.LTC128B.128 [R78+0xd080], [R8.64], !P5 ;  /* 0x0d080000084e8fae */ /* 0x0007e8000e901d46 */
[----:B------:R5:W-:Y:S01]  /*2c00*/  @!P0 LDGSTS.E.BYPASS.LTC128B.128 [R78+0x11080], [R4.64], !P4 ;  /* 0x11080000044e8fae */ /* 0x000be2000e101d46 */
[----:B-1----:R-:W-:-:S04]  /*2c10*/  IADD3 R6, R14, 0x40, RZ ;  /* 0x000000400e067810 */ /* 0x002fc80007ffe0ff */
[----:B------:R-:W-:-:S13]  /*2c20*/  ISETP.GE.AND P0, PT, R6, R15, PT ;  /* 0x0000000f0600720c */ /* 0x000fda0003f06270 */
[----:B---3--:R-:W-:-:S04]  /*2c30*/  @!P0 LEA R8, P1, R26, R2, 0x1 ;  /* 0x000000021a088211 */ /* 0x008fc800078208ff */
[-C--:B----4-:R-:W-:Y:S02]  /*2c40*/  @!P0 LEA.HI.X R9, R26, R3.reuse, R27, 0x1, P1 ;  /* 0x000000031a098211 */ /* 0x090fe400008f0c1b */
[CC--:B------:R-:W-:Y:S01]  /*2c50*/  @!P0 LEA R6, P1, R0.reuse, R2.reuse, 0x1 ;  /* 0x0000000200068211 */ /* 0x0c0fe200078208ff */
[----:B--2---:R-:W1:Y:S03]  /*2c60*/  SHFL.IDX PT, R11, R13, 0x3, 0x181f ;  /* 0x00781f000d0b7f89 */ /* 0x004e6600000e0000 */
[----:B------:R-:W-:Y:S01]  /*2c70*/  @!P0 LEA.HI.X R7, R0, R3, R17, 0x1, P1 ;  /* 0x0000000300078211 */ /* 0x000fe200008f0c11 */
[----:B------:R2:W-:Y:S01]  /*2c80*/  @!P0 LDGSTS.E.BYPASS.LTC128B.128 [R78+0x6080], [R8.64], !P3 ;  /* 0x06080000084e8fae */ /* 0x0005e2000d901d46 */
[----:B-----5:R-:W-:-:S03]  /*2c90*/  @!P0 LEA R4, P1, R22, R2, 0x1 ;  /* 0x0000000216048211 */ /* 0x020fc600078208ff */
[----:B------:R1:W-:Y:S01]  /*2ca0*/  @!P0 LDGSTS.E.BYPASS.LTC128B.128 [R78+0xa080], [R6.64], !P6 ;  /* 0x0a080000064e8fae */ /* 0x0003e2000f101d46 */
[-C--:B------:R-:W-:Y:S02]  /*2cb0*/  @!P0 LEA.HI.X R5, R22, R3.reuse, R30, 0x1, P1 ;  /* 0x0000000316058211 */ /* 0x080fe400008f0c1e */
[C---:B------:R-:W-:Y:S01]  /*2cc0*/  @!P0 LEA R2, P1, R20.reuse, R2, 0x1 ;  /* 0x0000000214028211 */ /* 0x040fe200078208ff */
[----:B------:R-:W3:Y:S03]  /*2cd0*/  SHFL.IDX PT, R10, R12, 0x3, 0x181f ;  /* 0x00781f000c0a7f89 */ /* 0x000ee600000e0000 */
[----:B------:R-:W-:Y:S01]  /*2ce0*/  @!P0 LEA.HI.X R3, R20, R3, R29, 0x1, P1 ;  /* 0x0000000314038211 */ /* 0x000fe200008f0c1d */
[----:B------:R4:W-:Y:S04]  /*2cf0*/  @!P0 LDGSTS.E.BYPASS.LTC128B.128 [R78+0xe080], [R4.64], !P5 ;  /* 0x0e080000044e8fae */ /* 0x0009e8000e901d46 */
[----:B------:R5:W-:Y:S01]  /*2d00*/  @!P0 LDGSTS.E.BYPASS.LTC128B.128 [R78+0x12080], [R2.64], !P4 ;  /* 0x12080000024e8fae */ /* 0x000be2000e101d46 */
[----:B----4-:R-:W-:-:S02]  /*2d10*/  IADD3 R4, R14, 0x60, RZ ;  /* 0x000000600e047810 */ /* 0x010fc40007ffe0ff */
[----:B-----5:R-:W-:Y:S02]  /*2d20*/  SHF.R.S32.HI R3, RZ, 0x1f, R18 ;  /* 0x0000001fff037819 */ /* 0x020fe40000011412 */
[----:B------:R-:W-:-:S04]  /*2d30*/  IADD3 R2, P0, R118, R18, RZ ;  /* 0x0000001276027210 */ /* 0x000fc80007f1e0ff */
[----:B------:R-:W-:Y:S02]  /*2d40*/  LEA.HI.X.SX32 R3, R118, R3, 0x1, P0 ;  /* 0x0000000376037211 */ /* 0x000fe400000f0eff */
[----:B------:R-:W-:Y:S01]  /*2d50*/  ISETP.GE.AND P0, PT, R4, R15, PT ;  /* 0x0000000f0400720c */ /* 0x000fe20003f06270 */
[----:B------:R-:W-:Y:S02]  /*2d60*/  IMAD.MOV.U32 R15, RZ, RZ, 0x30 ;  /* 0x00000030ff0f7424 */ /* 0x000fe400078e00ff */
[----:B--2---:R-:W-:-:S10]  /*2d70*/  IMAD R8, R3, c[0x0][0x1e0], RZ ;  /* 0x0000780003087a24 */ /* 0x004fd400078e02ff */
[----:B-1----:R-:W-:-:S04]  /*2d80*/  @!P0 LEA R6, P1, R26, R11, 0x1 ;  /* 0x0000000b1a068211 */ /* 0x002fc800078208ff */
[--C-:B---3--:R-:W-:Y:S01]  /*2d90*/  @!P0 LEA.HI.X R7, R26, R10, R27.reuse, 0x1, P1 ;  /* 0x0000000a1a078211 */ /* 0x108fe200008f0c1b */
[----:B------:R-:W-:-:S04]  /*2da0*/  IMAD.WIDE.U32 R4, R2, c[0x0][0x1e0], R26 ;  /* 0x0000780002047a25 */ /* 0x000fc800078e001a */
[----:B------:R1:W-:Y:S01]  /*2db0*/  @!P0 LDGSTS.E.BYPASS.LTC128B.128 [R78+0x7080], [R6.64], !P3 ;  /* 0x07080000064e8fae */ /* 0x0003e2000d901d46 */
[C---:B------:R-:W-:Y:S02]  /*2dc0*/  IMAD R8, R2.reuse, c[0x0][0x1e4], R8 ;  /* 0x0000790002087a24 */ /* 0x040fe400078e0208 */
[----:B------:R-:W-:Y:S02]  /*2dd0*/  IMAD R12, R3, c[0x0][0x208], RZ ;  /* 0x00008200030c7a24 */ /* 0x000fe400078e02ff */
[----:B------:R-:W-:Y:S02]  /*2de0*/  IMAD R15, R103, -0x30, R15 ;  /* 0xffffffd0670f7824 */ /* 0x000fe400078e020f */
[----:B------:R-:W-:Y:S01]  /*2df0*/  IMAD.IADD R3, R5, 0x1, R8 ;  /* 0x0000000105037824 */ /* 0x000fe200078e0208 */
[----:B------:R-:W-:Y:S01]  /*2e00*/  SHF.R.S32.HI R18, RZ, 0x1f, R77 ;  /* 0x0000001fff127819 */ /* 0x000fe2000001144d */
[----:B------:R-:W-:Y:S01]  /*2e10*/  IMAD.WIDE.U32 R8, R2, c[0x0][0x208], R26 ;  /* 0x0000820002087a25 */ /* 0x000fe200078e001a */
[----:B------:R-:W-:-:S03]  /*2e20*/  ISETP.NE.AND P2, PT, R21, RZ, PT ;  /* 0x000000ff1500720c */ /* 0x000fc60003f45270 */
[----:B------:R-:W-:Y:S02]  /*2e30*/  IMAD R12, R2, c[0x0][0x20c], R12 ;  /* 0x00008300020c7a24 */ /* 0x000fe400078e020c */
[----:B------:R-:W-:Y:S02]  /*2e40*/  IMAD.MOV.U32 R2, RZ, RZ, R4 ;  /* 0x000000ffff027224 */ /* 0x000fe400078e0004 */
[----:B------:R-:W-:Y:S01]  /*2e50*/  IMAD.IADD R76, R23, 0x1, R15 ;  /* 0x00000001174c7824 */ /* 0x000fe200078e020f */
[----:B-1----:R-:W-:-:S04]  /*2e60*/  @!P0 LEA R6, P1, R0, R11, 0x1 ;  /* 0x0000000b00068211 */ /* 0x002fc800078208ff */
[C---:B------:R-:W-:Y:S02]  /*2e70*/  @!P0 LEA.HI.X R7, R0.reuse, R10, R17, 0x1, P1 ;  /* 0x0000000a00078211 */ /* 0x040fe400008f0c11 */
[----:B------:R-:W-:Y:S01]  /*2e80*/  ISETP.GE.AND P1, PT, R0, c[0x0][0x1d4], PT ;  /* 0x0000750000007a0c */ /* 0x000fe20003f26270 */
[----:B------:R-:W-:Y:S02]  /*2e90*/  IMAD.WIDE.U32 R4, R25, c[0x0][0x1e8], R2 ;  /* 0x00007a0019047a25 */ /* 0x000fe400078e0002 */
[----:B------:R1:W-:Y:S02]  /*2ea0*/  @!P0 LDGSTS.E.BYPASS.LTC128B.128 [R78+0xb080], [R6.64], !P6 ;  /* 0x0b080000064e8fae */ /* 0x0003e4000f101d46 */
[----:B------:R-:W-:Y:S01]  /*2eb0*/  IMAD.IADD R3, R9, 0x1, R12 ;  /* 0x0000000109037824 */ /* 0x000fe200078e020c */
[----:B------:R-:W-:Y:S01]  /*2ec0*/  SEL R12, R16, RZ, !P2 ;  /* 0x000000ff100c7207 */ /* 0x000fe20005000000 */
[----:B------:R-:W-:Y:S01]  /*2ed0*/  IMAD.MOV.U32 R2, RZ, RZ, R8 ;  /* 0x000000ffff027224 */ /* 0x000fe200078e0008 */
[----:B------:R-:W-:Y:S01]  /*2ee0*/  SEL R0, R19, RZ, !P2 ;  /* 0x000000ff13007207 */ /* 0x000fe20005000000 */
[----:B------:R-:W-:-:S02]  /*2ef0*/  IMAD R5, R25, c[0x0][0x1ec], R5 ;  /* 0x00007b0019057a24 */ /* 0x000fc400078e0205 */
[----:B------:R-:W-:Y:S02]  /*2f00*/  IMAD R9, R12, c[0x0][0x1f0], RZ ;  /* 0x00007c000c097a24 */ /* 0x000fe400078e02ff */
[----:B------:R-:W-:Y:S01]  /*2f10*/  @P1 LOP3.LUT R119, R119, 0x2, RZ, 0xfc, !PT ;  /* 0x0000000277771812 */ /* 0x000fe200078efcff */
[----:B------:R-:W-:-:S04]  /*2f20*/  IMAD.WIDE.U32 R82, R0, c[0x0][0x1f0], R4 ;  /* 0x00007c0000527a25 */ /* 0x000fc800078e0004 */
[----:B------:R-:W-:-:S04]  /*2f30*/  IMAD.WIDE.U32 R16, R77, c[0x0][0x1e0], RZ ;  /* 0x000078004d107a25 */ /* 0x000fc800078e00ff */
[----:B-1----:R-:W-:Y:S01]  /*2f40*/  IMAD R6, R18, c[0x0][0x1e0], RZ ;  /* 0x0000780012067a24 */ /* 0x002fe200078e02ff */
[----:B------:R-:W-:-:S03]  /*2f50*/  IMNMX R7, R76, 0x30, PT ;  /* 0x000000304c077817 */ /* 0x000fc60003800200 */
[----:B------:R-:W-:Y:S01]  /*2f60*/  IMAD R14, R77, c[0x0][0x1e4], R6 ;  /* 0x000079004d0e7a24 */ /* 0x000fe200078e0206 */
[-C--:B------:R-:W-:Y:S01]  /*2f70*/  @!P0 LEA R6, P1, R22, R11.reuse, 0x1 ;  /* 0x0000000b16068211 */ /* 0x080fe200078208ff */
[----:B------:R-:W-:Y:S02]  /*2f80*/  IMAD.IADD R8, R7, 0x1, -R118 ;  /* 0x0000000107087824 */ /* 0x000fe400078e0a76 */
[----:B------:R-:W-:Y:S01]  /*2f90*/  IMAD R13, R0, c[0x0][0x1f4], R9 ;  /* 0x00007d00000d7a24 */ /* 0x000fe200078e0209 */
[-C--:B------:R-:W-:Y:S02]  /*2fa0*/  @!P0 LEA.HI.X R7, R22, R10.reuse, R30, 0x1, P1 ;  /* 0x0000000a16078211 */ /* 0x080fe400008f0c1e */
[----:B------:R-:W-:Y:S02]  /*2fb0*/  ISETP.GE.AND P2, PT, R8, 0x1, PT ;  /* 0x000000010800780c */ /* 0x000fe40003f46270 */
[C---:B------:R-:W-:Y:S01]  /*2fc0*/  @!P0 LEA R4, P1, R20.reuse, R11, 0x1 ;  /* 0x0000000b14048211 */ /* 0x040fe200078208ff */
[----:B------:R-:W-:Y:S01]  /*2fd0*/  IMAD.IADD R9, R17, 0x1, R14 ;  /* 0x0000000111097824 */ /* 0x000fe200078e020e */
[----:B------:R1:W-:Y:S01]  /*2fe0*/  @!P0 LDGSTS.E.BYPASS.LTC128B.128 [R78+0xf080], [R6.64], !P5 ;  /* 0x0f080000064e8fae */ /* 0x0003e2000e901d46 */
[----:B------:R-:W-:Y:S01]  /*2ff0*/  IMAD.IADD R81, R83, 0x1, R13 ;  /* 0x0000000153517824 */ /* 0x000fe200078e020d */
[----:B------:R-:W-:Y:S01]  /*3000*/  @!P0 LEA.HI.X R5, R20, R10, R29, 0x1, P1 ;  /* 0x0000000a14058211 */ /* 0x000fe200008f0c1d */
[----:B------:R-:W-:Y:S01]  /*3010*/  IMAD.MOV.U32 R80, RZ, RZ, R82 ;  /* 0x000000ffff507224 */ /* 0x000fe200078e0052 */
[----:B------:R-:W-:Y:S01]  /*3020*/  ISETP.GE.AND P3, PT, R26, c[0x0][0x1d4], PT ;  /* 0x000075001a007a0c */ /* 0x000fe20003f66270 */
[----:B------:R-:W-:-:S02]  /*3030*/  IMAD R9, R9, 0x30, RZ ;  /* 0x0000003009097824 */ /* 0x000fc400078e02ff */
[----:B------:R2:W-:Y:S01]  /*3040*/  @!P0 LDGSTS.E.BYPASS.LTC128B.128 [R78+0x13080], [R4.64], !P4 ;  /* 0x13080000044e8fae */ /* 0x0005e2000e101d46 */
[----:B------:R-:W-:Y:S02]  /*3050*/  LOP3.LUT P4, RZ, R119, 0x2, RZ, 0xc0, !PT ;  /* 0x0000000277ff7812 */ /* 0x000fe4000788c0ff */
[----:B------:R-:W-:Y:S01]  /*3060*/  ISETP.GE.AND P6, PT, R22, c[0x0][0x1d4], PT ;  /* 0x0000750016007a0c */ /* 0x000fe20003fc6270 */
[----:B------:R-:W0:Y:S01]  /*3070*/  LDGDEPBAR ;  /* 0x00000000000079af */ /* 0x000e220000000000 */
[----:B------:R-:W-:Y:S02]  /*3080*/  ISETP.GE.AND P5, PT, R20, c[0x0][0x1d4], PT ;  /* 0x0000750014007a0c */ /* 0x000fe40003fa6270 */
[----:B------:R-:W-:Y:S01]  /*3090*/  ISETP.GE.AND P1, PT, R8, 0x21, PT ;  /* 0x000000210800780c */ /* 0x000fe20003f26270 */
[----:B------:R-:W-:Y:S02]  /*30a0*/  IMAD R8, R12, c[0x0][0x218], RZ ;  /* 0x000086000c087a24 */ /* 0x000fe400078e02ff */
[----:B-1----:R-:W-:-:S04]  /*30b0*/  IMAD.WIDE.U32 R6, R16, 0x30, R80 ;  /* 0x0000003010067825 */ /* 0x002fc800078e0050 */
[----:B------:R-:W-:Y:S02]  /*30c0*/  IMAD.IADD R7, R7, 0x1, R9 ;  /* 0x0000000107077824 */ /* 0x000fe400078e0209 */
[----:B--2---:R-:W-:Y:S01]  /*30d0*/  IMAD.WIDE.U32 R4, R25, c[0x0][0x210], R2 ;  /* 0x0000840019047a25 */ /* 0x004fe200078e0002 */
[----:B------:R-:W-:-:S03]  /*30e0*/  @P2 LEA R2, P0, R6, c[0x0][0x1c8], 0x1 ;  /* 0x0000720006022a11 */ /* 0x000fc600078008ff */
[----:B------:R-:W-:Y:S01]  /*30f0*/  IMAD R5, R25, c[0x0][0x214], R5 ;  /* 0x0000850019057a24 */ /* 0x000fe200078e0205 */
[----:B------:R-:W-:Y:S01]  /*3100*/  @P2 LEA.HI.X R3, R6, c[0x0][0x1cc], R7, 0x1, P0 ;  /* 0x0000730006032a11 */ /* 0x000fe200000f0c07 */
[----:B------:R-:W-:Y:S01]  /*3110*/  IMAD.MOV.U32 R9, RZ, RZ, 0x20 ;  /* 0x00000020ff097424 */ /* 0x000fe200078e00ff */
[----:B------:R-:W-:Y:S01]  /*3120*/  LOP3.LUT R119, R119, 0xfffffffe, RZ, 0xc0, !PT ;  /* 0xfffffffe77777812 */ /* 0x000fe200078ec0ff */
[C---:B------:R-:W-:Y:S02]  /*3130*/  IMAD R8, R0.reuse, c[0x0][0x21c], R8 ;  /* 0x0000870000087a24 */ /* 0x040fe400078e0208 */
[----:B------:R-:W-:Y:S01]  /*3140*/  IMAD.WIDE.U32 R20, R0, c[0x0][0x218], R4 ;  /* 0x0000860000147a25 */ /* 0x000fe200078e0004 */
[----:B------:R1:W-:Y:S01]  /*3150*/  @P2 LDGSTS.E.BYPASS.LTC128B.128 [R78+0x14080], [R2.64], !P3 ;  /* 0x14080000024e2fae */ /* 0x0003e2000d901d46 */
[----:B------:R-:W-:Y:S02]  /*3160*/  @P3 LOP3.LUT R119, R119, 0x1, RZ, 0xfc, !PT ;  /* 0x0000000177773812 */ /* 0x000fe400078efcff */
[----:B------:R-:W-:Y:S01]  /*3170*/  IMAD.WIDE.U32 R10, R9, c[0x0][0x1e0], RZ ;  /* 0x00007800090a7a25 */ /* 0x000fe200078e00ff */
[----:B------:R1:W-:Y:S04]  /*3180*/  @P2 LDGSTS.E.BYPASS.LTC128B.128 [R78+0x15880], [R2.64+0x80], !P4 ;  /* 0x15880080024e2fae */ /* 0x0003e8000e101d46 */
[----:B------:R1:W-:Y:S01]  /*3190*/  @P2 LDGSTS.E.BYPASS.LTC128B.128 [R78+0x17080], [R2.64+0x100], !P6 ;  /* 0x17080100024e2fae */ /* 0x0003e2000f101d46 */
[----:B------:R-:W-:Y:S01]  /*31a0*/  IMAD.IADD R17, R21, 0x1, R8 ;  /* 0x0000000115117824 */ /* 0x000fe200078e0208 */
[----:B------:R-:W-:Y:S01]  /*31b0*/  @P1 IADD3 R0, P0, R6, R10, RZ ;  /* 0x0000000a06001210 */ /* 0x000fe20007f1e0ff */
[----:B------:R-:W-:Y:S01]  /*31c0*/  IMAD.MOV.U32 R16, RZ, RZ, R20 ;  /* 0x000000ffff107224 */ /* 0x000fe200078e0014 */
[----:B------:R1:W-:Y:S04]  /*31d0*/  @P2 LDGSTS.E.BYPASS.LTC128B.128 [R78+0x18880], [R2.64+0x180], !P5 ;  /* 0x18880180024e2fae */ /* 0x0003e8000e901d46 */
[----:B------:R-:W-:Y:S04]  /*31e0*/  STL [R1+0x74], R27 ;  /* 0x0000741b01007387 */ /* 0x000fe80000100800 */
[----:B------:R-:W-:Y:S04]  /*31f0*/  STL.64 [R1+0x50], R82 ;  /* 0x0000505201007387 */ /* 0x000fe80000100a00 */
[----:B------:R-:W-:Y:S04]  /*3200*/  STL.64 [R1+0x40], R80 ;  /* 0x0000405001007387 */ /* 0x000fe80000100a00 */
[----:B------:R-:W-:Y:S04]  /*3210*/  STL [R1+0x2c], R119 ;  /* 0x00002c7701007387 */ /* 0x000fe80000100800 */
[----:B------:R-:W-:Y:S01]  /*3220*/  STL.64 [R1+0x58], R20 ;  /* 0x0000581401007387 */ /* 0x000fe20000100a00 */
[----:B-1----:R-:W-:-:S03]  /*3230*/  IMAD R3, R9, c[0x0][0x1e4], RZ ;  /* 0x0000790009037a24 */ /* 0x002fc600078e02ff */
[----:B------:R-:W-:Y:S02]  /*3240*/  STL.64 [R1+0x48], R16 ;  /* 0x0000481001007387 */ /* 0x000fe40000100a00 */
[----:B------:R-:W-:Y:S02]  /*3250*/  @P1 IADD3.X R3, R7, R11, R3, P0, !PT ;  /* 0x0000000b07031210 */ /* 0x000fe400007fe403 */
[----:B------:R-:W2:Y:S04]  /*3260*/  LDL R10, [R1+0x14] ;  /* 0x00001400010a7983 */ /* 0x000ea80000100800 */
[----:B------:R-:W3:Y:S04]  /*3270*/  LDL R11, [R1+0xc] ;  /* 0x00000c00010b7983 */ /* 0x000ee80000100800 */
[----:B------:R-:W4:Y:S01]  /*3280*/  LDL R9, [R1+0x10] ;  /* 0x0000100001097983 */ /* 0x000f220000100800 */
[----:B------:R-:W-:-:S04]  /*3290*/  IMAD R2, R18, c[0x0][0x208], RZ ;  /* 0x0000820012027a24 */ /* 0x000fc800078e02ff */
[----:B------:R-:W-:Y:S01]  /*32a0*/  IMAD R6, R77, c[0x0][0x20c], R2 ;  /* 0x000083004d067a24 */ /* 0x000fe200078e0202 */
[----:B------:R-:W-:-:S04]  /*32b0*/  @P1 LEA R2, P0, R0, c[0x0][0x1c8], 0x1 ;  /* 0x0000720000021a11 */ /* 0x000fc800078008ff */
[----:B------:R-:W-:-:S05]  /*32c0*/  @P1 LEA.HI.X R3, R0, c[0x0][0x1cc], R3, 0x1, P0 ;  /* 0x0000730000031a11 */ /* 0x000fca00000f0c03 */
[----:B------:R1:W-:Y:S04]  /*32d0*/  @P1 LDGSTS.E.BYPASS.LTC128B.128 [R78+0x15080], [R2.64], !P3 ;  /* 0x15080000024e1fae */ /* 0x0003e8000d901d46 */
[----:B------:R1:W-:Y:S04]  /*32e0*/  @P1 LDGSTS.E.BYPASS.LTC128B.128 [R78+0x16880], [R2.64+0x80], !P4 ;  /* 0x16880080024e1fae */ /* 0x0003e8000e101d46 */
[----:B------:R1:W-:Y:S04]  /*32f0*/  @P1 LDGSTS.E.BYPASS.LTC128B.128 [R78+0x18080], [R2.64+0x100], !P6 ;  /* 0x18080100024e1fae */ /* 0x0003e8000f101d46 */
[----:B------:R1:W-:Y:S04]  /*3300*/  @P1 LDGSTS.E.BYPASS.LTC128B.128 [R78+0x19880], [R2.64+0x180], !P5 ;  /* 0x19880180024e1fae */ /* 0x0003e8000e901d46 */
[----:B------:R-:W0:Y:S04]  /*3310*/  LDGDEPBAR ;  /* 0x00000000000079af */ /* 0x000e280000000000 */
[----:B------:R-:W5:Y:S04]  /*3320*/  S2R R14, SR_TID.X ;  /* 0x00000000000e7919 */ /* 0x000f680000002100 */
[----:B------:R-:W1:Y:S01]  /*3330*/  S2R R13, SR_TID.X ;  /* 0x00000000000d7919 */ /* 0x000e620000002100 */
[----:B------:R-:W-:-:S04]  /*3340*/  DEPBAR.LE SB0, 0x1 ;  /* 0x000080400000791a */ /* 0x000fc80000000000 */
[----:B------:R-:W-:Y:S01]  /*3350*/  BAR.SYNC.DEFER_BLOCKING 0x0 ;  /* 0x0000000000007b1d */ /* 0x000fe20000010000 */
[----:B-----5:R-:W-:-:S04]  /*3360*/  SHF.R.S32.HI R12, RZ, 0x1f, R14 ;  /* 0x0000001fff0c7819 */ /* 0x020fc8000001140e */
[----:B------:R-:W-:Y:S01]  /*3370*/  LEA.HI R12, R12, R14, RZ, 0x5 ;  /* 0x0000000e0c0c7211 */ /* 0x000fe200078f28ff */
[----:B------:R-:W-:Y:S01]  /*3380*/  IMAD.WIDE.U32 R4, R77, c[0x0][0x208], RZ ;  /* 0x000082004d047a25 */ /* 0x000fe200078e00ff */
[----:B-1----:R-:W-:Y:S02]  /*3390*/  ISETP.GT.AND P2, PT, R13, 0x7f, PT ;  /* 0x0000007f0d00780c */ /* 0x002fe40003f44270 */
[----:B------:R-:W-:Y:S01]  /*33a0*/  SHF.R.S32.HI R12, RZ, 0x5, R12 ;  /* 0x00000005ff0c7819 */ /* 0x000fe2000001140c */
[----:B------:R-:W-:-:S04]  /*33b0*/  IMAD.IADD R6, R5, 0x1, R6 ;  /* 0x0000000105067824 */ /* 0x000fc800078e0206 */
[----:B------:R-:W-:Y:S02]  /*33c0*/  IMAD R12, R12, 0x800, R239 ;  /* 0x000008000c0c7824 */ /* 0x000fe400078e02ef */
[----:B------:R-:W-:-:S04]  /*33d0*/  IMAD.WIDE.U32 R4, R4, 0x30, R16 ;  /* 0x0000003004047825 */ /* 0x000fc800078e0010 */
[----:B------:R-:W-:Y:S01]  /*33e0*/  IMAD R0, R6, 0x30, RZ ;  /* 0x0000003006007824 */ /* 0x000fe200078e02ff */
[----:B------:R-:W-:Y:S04]  /*33f0*/  LDSM.16.M88.4 R160, [R12] ;  /* 0x000000000ca0783b */ /* 0x000fe80000000200 */
[----:B------:R-:W-:Y:S04]  /*3400*/  LDSM.16.M88.4 R188, [R12+0x4000] ;  /* 0x004000000cbc783b */ /* 0x000fe80000000200 */
[----:B------:R-:W-:Y:S04]  /*3410*/  LDSM.16.M88.4 R204, [R12+0x8000] ;  /* 0x008000000ccc783b */ /* 0x000fe80000000200 */
[----:B------:R-:W-:Y:S01]  /*3420*/  LDSM.16.M88.4 R220, [R12+0xc000] ;  /* 0x00c000000cdc783b */ /* 0x000fe20000000200 */
[----:B------:R-:W-:Y:S01]  /*3430*/  IMAD.IADD R5, R5, 0x1, R0 ;  /* 0x0000000105057824 */ /* 0x000fe200078e0200 */
[----:B------:R-:W-:Y:S01]  /*3440*/  LEA R6, P0, R4, c[0x0][0x1f8], 0x1 ;  /* 0x00007e0004067a11 */ /* 0x000fe200078008ff */
[----:B------:R-:W-:-:S02]  /*3450*/  @!P2 IMAD.MOV.U32 R0, RZ, RZ, c[0x0][0x208] ;  /* 0x00008200ff00a624 */ /* 0x000fc400078e00ff */
[----:B------:R-:W-:Y:S01]  /*3460*/  @!P2 IMAD.MOV.U32 R2, RZ, RZ, c[0x0][0x20c] ;  /* 0x00008300ff02a624 */ /* 0x000fe200078e00ff */
[----:B------:R-:W-:Y:S02]  /*3470*/  LEA.HI.X R7, R4, c[0x0][0x1fc], R5, 0x1, P0 ;  /* 0x00007f0004077a11 */ /* 0x000fe400000f0c05 */
[----:B------:R-:W-:-:S04]  /*3480*/  @!P2 LEA R4, P0, R0, R6, 0x6 ;  /* 0x000000060004a211 */ /* 0x000fc800078030ff */
[----:B------:R-:W-:Y:S02]  /*3490*/  @!P2 LEA.HI.X R5, R0, R7, R2, 0x6, P0 ;  /* 0x000000070005a211 */ /* 0x000fe400000f3402 */
[----:B------:R-:W-:Y:S02]  /*34a0*/  SEL R0, RZ, 0xffffffff, P4 ;  /* 0xffffffffff007807 */ /* 0x000fe40002000000 */
[----:B------:R-:W-:Y:S02]  /*34b0*/  LOP3.LUT P0, RZ, R24, 0x2, RZ, 0xc0, !PT ;  /* 0x0000000218ff7812 */ /* 0x000fe4000780c0ff */
[----:B------:R-:W-:Y:S01]  /*34c0*/  SEL R2, RZ, 0x1, P3 ;  /* 0x00000001ff027807 */ /* 0x000fe20001800000 */
[----:B------:R-:W-:-:S05]  /*34d0*/  IMAD.SHL.U32 R0, R0, 0x2, RZ ;  /* 0x0000000200007824 */ /* 0x000fca00078e00ff */
[----:B------:R-:W-:Y:S02]  /*34e0*/  LOP3.LUT R3, R0, 0x2, R2, 0xe2, !PT ;  /* 0x0000000200037812 */ /* 0x000fe400078ee202 */
[----:B------:R-:W-:Y:S02]  /*34f0*/  SEL R2, RZ, 0x4, P6 ;  /* 0x00000004ff027807 */ /* 0x000fe40003000000 */
[----:B------:R-:W-:Y:S01]  /*3500*/  SEL R0, RZ, 0x8, P5 ;  /* 0x00000008ff007807 */ /* 0x000fe20002800000 */
[----:B------:R-:W-:Y:S01]  /*3510*/  IMAD.MOV.U32 R8, RZ, RZ, 0x40 ;  /* 0x00000040ff087424 */ /* 0x000fe200078e00ff */
[----:B------:R-:W-:Y:S02]  /*3520*/  IADD3 R243, R236, 0x20, RZ ;  /* 0x00000020ecf37810 */ /* 0x000fe40007ffe0ff */
[----:B------:R-:W-:Y:S02]  /*3530*/  LOP3.LUT R3, R0, R3, R2, 0xfe, !PT ;  /* 0x0000000300037212 */ /* 0x000fe400078efe02 */
[----:B------:R-:W-:-:S02]  /*3540*/  @P0 IADD3 R243, R236, -0x20, RZ ;  /* 0xffffffe0ecf30810 */ /* 0x000fc40007ffe0ff */
[----:B------:R-:W-:Y:S02]  /*3550*/  LOP3.LUT P0, RZ, R24, 0x4, RZ, 0xc0, !PT ;  /* 0x0000000418ff7812 */ /* 0x000fe4000780c0ff */
[----:B------:R-:W-:Y:S02]  /*3560*/  IADD3 R2, R15, R23, -R118 ;  /* 0x000000170f027210 */ /* 0x000fe40007ffe876 */
[C---:B------:R-:W-:Y:S02]  /*3570*/  LOP3.LUT P3, RZ, R3.reuse, 0x1, RZ, 0xc0, !PT ;  /* 0x0000000103ff7812 */ /* 0x040fe4000786c0ff */
[----:B------:R-:W-:Y:S02]  /*3580*/  SEL R0, R8, 0xffffffc0, !P0 ;  /* 0xffffffc008007807 */ /* 0x000fe40004000000 */
[----:B------:R-:W-:Y:S02]  /*3590*/  ISETP.LT.OR P0, PT, R2, 0x1, !P3 ;  /* 0x000000010200780c */ /* 0x000fe40005f01670 */
[----:B------:R-:W-:-:S02]  /*35a0*/  LOP3.LUT P2, RZ, R3, 0x2, RZ, 0xc0, !PT ;  /* 0x0000000203ff7812 */ /* 0x000fc4000784c0ff */
[----:B------:R-:W-:Y:S01]  /*35b0*/  LOP3.LUT P1, RZ, R3, 0x4, RZ, 0xc0, !PT ;  /* 0x0000000403ff7812 */ /* 0x000fe2000782c0ff */
[----:B------:R-:W-:Y:S01]  /*35c0*/  IMAD.IADD R238, R236, 0x1, R0 ;  /* 0x00000001ecee7824 */ /* 0x000fe200078e0200 */
[----:B--2---:R-:W-:Y:S04]  /*35d0*/  LDSM.16.M88.4 R180, [R10] ;  /* 0x000000000ab4783b */ /* 0x004fe80000000200 */
[----:B---3--:R-:W-:Y:S04]  /*35e0*/  LDSM.16.M88.4 R164, [R11] ;  /* 0x000000000ba4783b */ /* 0x008fe80000000200 */
[----:B----4-:R-:W-:Y:S04]  /*35f0*/  LDSM.16.M88.4 R184, [R9] ;  /* 0x0000000009b8783b */ /* 0x010fe80000000200 */
        /* <DEDUP_REMOVED lines=12> */
[----:B------:R-:W1:Y:S04]  /*36c0*/  LDSM.16.M88.4 R8, [R236] ;  /* 0x00000000ec08783b */ /* 0x000e680000000200 */
[----:B------:R-:W2:Y:S04]  /*36d0*/  LDSM.16.M88.4 R20, [R236+0x800] ;  /* 0x00080000ec14783b */ /* 0x000ea80000000200 */
[----:B------:R-:W-:Y:S04]  /*36e0*/  LDSM.16.M88.4 R44, [R236+0x1000] ;  /* 0x00100000ec2c783b */ /* 0x000fe80000000200 */
[----:B------:R-:W3:Y:S04]  /*36f0*/  LDSM.16.M88.4 R24, [R243] ;  /* 0x00000000f318783b */ /* 0x000ee80000000200 */
[----:B------:R-:W4:Y:S04]  /*3700*/  LDSM.16.M88.4 R36, [R243+0x800] ;  /* 0x00080000f324783b */ /* 0x000f280000000200 */
[----:B------:R-:W-:Y:S04]  /*3710*/  LDSM.16.M88.4 R56, [R243+0x1000] ;  /* 0x00100000f338783b */ /* 0x000fe80000000200 */
[----:B------:R-:W-:Y:S01]  /*3720*/  @!PT LDS RZ, [RZ] ;  /* 0x00000000fffff984 */ /* 0x000fe20000000800 */
[----:B------:R-:W-:Y:S01]  /*3730*/  @!PT LDS RZ, [RZ] ;  /* 0x00000000fffff984 */ /* 0x000fe20000000800 */
[----:B------:R-:W-:Y:S01]  /*3740*/  @!PT LDS RZ, [RZ] ;  /* 0x00000000fffff984 */ /* 0x000fe20000000800 */
[----:B------:R5:W-:Y:S01]  /*3750*/  LDGSTS.E.BYPASS.LTC128B.128 [R78+0x4080], [R6.64], !P0 ;  /* 0x04080000064e7fae */ /* 0x000be2000c101d46 */
[----:B------:R-:W-:-:S13]  /*3760*/  ISETP.LT.OR P0, PT, R2, 0x1, !P2 ;  /* 0x000000010200780c */ /* 0x000fda0005701670 */
[----:B------:R5:W-:Y:S01]  /*3770*/  LDGSTS.E.BYPASS.LTC128B.128 [R78+0x5880], [R6.64+0x80], !P0 ;  /* 0x05880080064e7fae */ /* 0x000be2000c101d46 */
[----:B------:R-:W-:-:S13]  /*3780*/  ISETP.LT.OR P0, PT, R2, 0x1, !P1 ;  /* 0x000000010200780c */ /* 0x000fda0004f01670 */
[----:B------:R5:W-:Y:S01]  /*3790*/  LDGSTS.E.BYPASS.LTC128B.128 [R78+0x7080], [R6.64+0x100], !P0 ;  /* 0x07080100064e7fae */ /* 0x000be2000c101d46 */
[----:B------:R-:W-:-:S04]  /*37a0*/  LOP3.LUT P0, RZ, R3, 0x8, RZ, 0xc0, !PT ;  /* 0x0000000803ff7812 */ /* 0x000fc8000780c0ff */
[----:B------:R-:W-:-:S13]  /*37b0*/  ISETP.LT.OR P4, PT, R2, 0x1, !P0 ;  /* 0x000000010200780c */ /* 0x000fda0004781670 */
[----:B------:R5:W-:Y:S01]  /*37c0*/  LDGSTS.E.BYPASS.LTC128B.128 [R78+0x8880], [R6.64+0x180], !P4 ;  /* 0x08880180064e7fae */ /* 0x000be2000e101d46 */
[----:B------:R-:W-:Y:S01]  /*37d0*/  ISETP.GT.AND P4, PT, R13, 0x7f, PT ;  /* 0x0000007f0d00780c */ /* 0x000fe20003f84270 */
[C---:B-1----:R-:W-:Y:S11]  /*37e0*/  HMMA.16816.F32.BF16 R16, R160.reuse, R8, RZ ;  /* 0x00000008a010723c */ /* 0x042ff600000418ff */
[----:B------:R-:W-:Y:S01]  /*37f0*/  @!UPT UIADD3 URZ, URZ, URZ, URZ ;  /* 0x0000003f3f3ff290 */ /* 0x000fe2000fffe03f */
[C---:B------:R-:W-:Y:S02]  /*3800*/  @!P4 ISETP.LT.OR P3, PT, R2.reuse, 0x21, !P3 ;  /* 0x000000210200c80c */ /* 0x040fe40005f61670 */
[C---:B------:R-:W-:Y:S02]  /*3810*/  @!P4 ISETP.LT.OR P2, PT, R2.reuse, 0x21, !P2 ;  /* 0x000000210200c80c */ /* 0x040fe40005741670 */
[C---:B------:R-:W-:Y:S02]  /*3820*/  @!P4 ISETP.LT.OR P1, PT, R2.reuse, 0x21, !P1 ;  /* 0x000000210200c80c */ /* 0x040fe40004f21670 */
[----:B------:R-:W-:Y:S01]  /*3830*/  @!P4 ISETP.LT.OR P0, PT, R2, 0x21, !P0 ;  /* 0x000000210200c80c */ /* 0x000fe20004701670 */
[C---:B------:R-:W-:Y:S06]  /*3840*/  HMMA.16816.F32.BF16 R12, R160.reuse, R10, RZ ;  /* 0x0000000aa00c723c */ /* 0x040fec00000418ff */
[----:B------:R5:W-:Y:S02]  /*3850*/  @!P4 LDGSTS.E.BYPASS.LTC128B.128 [R78+0x5080], [R4.64], !P3 ;  /* 0x05080000044ecfae */ /* 0x000be4000d901d46 */
[----:B--2---:R-:W-:Y:S02]  /*3860*/  HMMA.16816.F32.BF16 R8, R160, R20, RZ ;  /* 0x00000014a008723c */ /* 0x004fe400000418ff */
[----:B------:R5:W-:Y:S04]  /*3870*/  @!P4 LDGSTS.E.BYPASS.LTC128B.128 [R78+0x6880], [R4.64+0x80], !P2 ;  /* 0x06880080044ecfae */ /* 0x000be8000d101d46 */
[----:B------:R5:W-:Y:S04]  /*3880*/  @!P4 LDGSTS.E.BYPASS.LTC128B.128 [R78+0x8080], [R4.64+0x100], !P1 ;  /* 0x08080100044ecfae */ /* 0x000be8000c901d46 */
[----:B------:R5:W-:Y:S04]  /*3890*/  @!P4 LDGSTS.E.BYPASS.LTC128B.128 [R78+0x9880], [R4.64+0x180], !P0 ;  /* 0x09880180044ecfae */ /* 0x000be8000c101d46 */
[----:B------:R-:W1:Y:S01]  /*38a0*/  LDSM.16.M88.4 R48, [R238] ;  /* 0x00000000ee30783b */ /* 0x000e620000000200 */
[----:B---3--:R-:W-:Y:S01]  /*38b0*/  HMMA.16816.F32.BF16 R16, R164, R24, R16 ;  /* 0x00000018a410723c */ /* 0x008fe20000041810 */
[----:B------:R-:W-:-:S02]  /*38c0*/  IMAD.IADD R237, R243, 0x1, R0 ;  /* 0x00000001f3ed7824 */ /* 0x000fc400078e0200 */
[----:B------:R-:W-:Y:S01]  /*38d0*/  IMAD.MOV.U32 R155, RZ, RZ, R28 ;  /* 0x000000ffff9b7224 */ /* 0x000fe200078e001c */
[----:B------:R-:W2:Y:S04]  /*38e0*/  LDSM.16.M88.4 R40, [R238+0x800] ;  /* 0x00080000ee28783b */ /* 0x000ea80000000200 */
[----:B------:R-:W3:Y:S01]  /*38f0*/  LDSM.16.M88.4 R52, [R237] ;  /* 0x00000000ed34783b */ /* 0x000ee20000000200 */
[----:B----4-:R-:W-:Y:S03]  /*3900*/  HMMA.16816.F32.BF16 R28, R164, R36, R8 ;  /* 0x00000024a41c723c */ /* 0x010fe60000041808 */
[----:B------:R-:W-:Y:S04]  /*3910*/  LDSM.16.M88.4 R60, [R237+0x800] ;  /* 0x00080000ed3c783b */ /* 0x000fe80000000200 */
[----:B------:R-:W-:Y:S01]  /*3920*/  LDSM.16.M88.4 R64, [R243+0x1800] ;  /* 0x00180000f340783b */ /* 0x000fe20000000200 */
[----:B------:R-:W-:Y:S03]  /*3930*/  HMMA.16816.F32.BF16 R8, R160, R22, RZ ;  /* 0x00000016a008723c */ /* 0x000fe600000418ff */
[----:B------:R-:W-:Y:S04]  /*3940*/  LDSM.16.M88.4 R20, [R237+0x1000] ;  /* 0x00100000ed14783b */ /* 0x000fe80000000200 */
[----:B------:R-:W-:Y:S01]  /*3950*/  LDSM.16.M88.4 R68, [R237+0x1800] ;  /* 0x00180000ed44783b */ /* 0x000fe20000000200 */
[----:B------:R-:W-:Y:S03]  /*3960*/  HMMA.16816.F32.BF16 R32, R164, R26, R12 ;  /* 0x0000001aa420723c */ /* 0x000fe6000004180c */
[----:B------:R-:W-:Y:S01]  /*3970*/  LDSM.16.M88.4 R72, [R237+0x4800] ;  /* 0x00480000ed48783b */ /* 0x000fe20000000200 */
[----:B------:R-:W-:-:S03]  /*3980*/  IADD3 R3, R243, 0x1000, RZ ;  /* 0x00001000f3037810 */ /* 0x000fc60007ffe0ff */
[----:B------:R-:W0:Y:S01]  /*3990*/  LDGDEPBAR ;  /* 0x00000000000079af */ /* 0x000e220000000000 */
[C---:B-----5:R-:W-:Y:S08]  /*39a0*/  HMMA.16816.F32.BF16 R4, R160.reuse, R44, RZ ;  /* 0x0000002ca004723c */ /* 0x060ff000000418ff */
[----:B------:R-:W-:Y:S01]  /*39b0*/  HMMA.16816.F32.BF16 R24, R160, R46, RZ ;  /* 0x0000002ea018723c */ /* 0x000fe200000418ff */
[----:B------:R-:W4:Y:S07]  /*39c0*/  LDSM.16.M88.4 R44, [R238+0x1000] ;  /* 0x00100000ee2c783b */ /* 0x000f2e0000000200 */
[----:B-1----:R-:W-:Y:S08]  /*39d0*/  HMMA.16816.F32.BF16 R12, R180, R48, R16 ;  /* 0x00000030b40c723c */ /* 0x002ff00000041810 */
[C---:B------:R-:W-:Y:S01]  /*39e0*/  HMMA.16816.F32.BF16 R16, R164.reuse, R38, R8 ;  /* 0x00000026a410723c */ /* 0x040fe20000041808 */
[----:B------:R-:W1:Y:S07]  /*39f0*/  LDSM.16.M88.4 R36, [R236+0x1800] ;  /* 0x00180000ec24783b */ /* 0x000e6e0000000200 */
[C---:B------:R-:W-:Y:S08]  /*3a00*/  HMMA.16816.F32.BF16 R8, R164.reuse, R56, R4 ;  /* 0x00000038a408723c */ /* 0x040ff00000041804 */
[----:B------:R-:W-:Y:S01]  /*3a10*/  HMMA.16816.F32.BF16 R24, R164, R58, R24 ;  /* 0x0000003aa418723c */ /* 0x000fe20000041818 */
[----:B------:R-:W-:Y:S07]  /*3a20*/  LDSM.16.M88.4 R56, [R238+0x1800] ;  /* 0x00180000ee38783b */ /* 0x000fee0000000200 */
[C---:B------:R-:W-:Y:S01]  /*3a30*/  HMMA.16816.F32.BF16 R32, R180.reuse, R50, R32 ;  /* 0x00000032b420723c */ /* 0x040fe20000041820 */
[----:B------:R-:W5:Y:S07]  /*3a40*/  LDSM.16.M88.4 R48, [R236+0x2000] ;  /* 0x00200000ec30783b */ /* 0x000f6e0000000200 */
[----:B--2---:R-:W-:Y:S08]  /*3a50*/  HMMA.16816.F32.BF16 R28, R180, R40, R28 ;  /* 0x00000028b41c723c */ /* 0x004ff0000004181c */
[----:B---3--:R-:W-:Y:S08]  /*3a60*/  HMMA.16816.F32.BF16 R4, R184, R52, R12 ;  /* 0x00000034b804723c */ /* 0x008ff0000004180c */
[C---:B------:R-:W-:Y:S01]  /*3a70*/  HMMA.16816.F32.BF16 R12, R180.reuse, R42, R16 ;  /* 0x0000002ab40c723c */ /* 0x040fe20000041810 */
[----:B------:R-:W2:Y:S07]  /*3a80*/  LDSM.16.M88.4 R40, [R236+0x2800] ;  /* 0x00280000ec28783b */ /* 0x000eae0000000200 */
[C---:B----4-:R-:W-:Y:S08]  /*3a90*/  HMMA.16816.F32.BF16 R8, R180.reuse, R44, R8 ;  /* 0x0000002cb408723c */ /* 0x050ff00000041808 */
        /* <DEDUP_REMOVED lines=12> */
[----:B-----5:R-:W-:Y:S08]  /*3b60*/  HMMA.16816.F32.BF16 R28, R188, R48, R28 ;  /* 0x00000030bc1c723c */ /* 0x020ff0000004181c */
        /* <DEDUP_REMOVED lines=30> */
[C---:B-1----:R-:W-:Y:S08]  /*3d50*/  HMMA.16816.F32.BF16 R28, R200.reuse, R36, R16 ;  /* 0x00000024c81c723c */ /* 0x042ff00000041810 */
[----:B------:R-:W-:Y:S01]  /*3d60*/  HMMA.16816.F32.BF16 R32, R200, R50, R24 ;  /* 0x00000032c820723c */ /* 0x000fe20000041818 */
[----:B------:R-:W1:Y:S04]  /*3d70*/  LDSM.16.M88.4 R24, [R243+0x3800] ;  /* 0x00380000f318783b */ /* 0x000e680000000200 */
[----:B------:R-:W-:Y:S03]  /*3d80*/  LDSM.16.M88.4 R48, [R243+0x4000] ;  /* 0x00400000f330783b */ /* 0x000fe60000000200 */
[----:B------:R-:W-:Y:S08]  /*3d90*/  HMMA.16816.F32.BF16 R16, R204, R44, R12 ;  /* 0x0000002ccc10723c */ /* 0x000ff0000004180c */
[C---:B---3--:R-:W-:Y:S01]  /*3da0*/  HMMA.16816.F32.BF16 R12, R208.reuse, R52, R20 ;  /* 0x00000034d00c723c */ /* 0x048fe20000041814 */
[----:B------:R-:W2:Y:S07]  /*3db0*/  LDSM.16.M88.4 R20, [R237+0x3000] ;  /* 0x00300000ed14783b */ /* 0x000eae0000000200 */
[----:B------:R-:W-:Y:S01]  /*3dc0*/  HMMA.16816.F32.BF16 R4, R208, R54, R4 ;  /* 0x00000036d004723c */ /* 0x000fe20000041804 */
[----:B------:R-:W3:Y:S07]  /*3dd0*/  LDSM.16.M88.4 R52, [R238+0x3800] ;  /* 0x00380000ee34783b */ /* 0x000eee0000000200 */
[----:B------:R-:W-:Y:S08]  /*3de0*/  HMMA.16816.F32.BF16 R36, R200, R38, R8 ;  /* 0x00000026c824723c */ /* 0x000ff00000041808 */
[----:B------:R-:W-:Y:S01]  /*3df0*/  HMMA.16816.F32.BF16 R8, R204, R46, R32 ;  /* 0x0000002ecc08723c */ /* 0x000fe20000041820 */
[----:B------:R-:W4:Y:S04]  /*3e00*/  LDSM.16.M88.4 R44, [R236+0x4800] ;  /* 0x00480000ec2c783b */ /* 0x000f280000000200 */
[----:B------:R-:W-:Y:S03]  /*3e10*/  LDSM.16.M88.4 R32, [R243+0x4800] ;  /* 0x00480000f320783b */ /* 0x000fe60000000200 */
[----:B------:R-:W-:Y:S08]  /*3e20*/  HMMA.16816.F32.BF16 R12, R212, R56, R12 ;  /* 0x00000038d40c723c */ /* 0x000ff0000004180c */
[----:B-1----:R-:W-:Y:S08]  /*3e30*/  HMMA.16816.F32.BF16 R16, R208, R24, R16 ;  /* 0x00000018d010723c */ /* 0x002ff00000041810 */
[----:B------:R-:W-:Y:S01]  /*3e40*/  HMMA.16816.F32.BF16 R4, R212, R58, R4 ;  /* 0x0000003ad404723c */ /* 0x000fe20000041804 */
[----:B------:R-:W-:Y:S07]  /*3e50*/  LDSM.16.M88.4 R56, [R236+0x5800] ;  /* 0x00580000ec38783b */ /* 0x000fee0000000200 */
[----:B------:R-:W-:Y:S01]  /*3e60*/  HMMA.16816.F32.BF16 R8, R208, R26, R8 ;  /* 0x0000001ad008723c */ /* 0x000fe20000041808 */
[----:B------:R-:W1:Y:S07]  /*3e70*/  LDSM.16.M88.4 R24, [R237+0x3800] ;  /* 0x00380000ed18783b */ /* 0x000e6e0000000200 */
[----:B--2---:R-:W-:Y:S08]  /*3e80*/  HMMA.16816.F32.BF16 R12, R216, R20, R12 ;  /* 0x00000014d80c723c */ /* 0x004ff0000004180c */
[C---:B------:R-:W-:Y:S08]  /*3e90*/  HMMA.16816.F32.BF16 R28, R204.reuse, R40, R28 ;  /* 0x00000028cc1c723c */ /* 0x040ff0000004181c */
[----:B------:R-:W-:Y:S01]  /*3ea0*/  HMMA.16816.F32.BF16 R40, R204, R42, R36 ;  /* 0x0000002acc28723c */ /* 0x000fe20000041824 */
[----:B------:R-:W2:Y:S07]  /*3eb0*/  LDSM.16.M88.4 R36, [R236+0x5000] ;  /* 0x00500000ec24783b */ /* 0x000eae0000000200 */
        /* <DEDUP_REMOVED lines=8> */
[----:B-1----:R-:W-:Y:S08]  /*3f40*/  HMMA.16816.F32.BF16 R16, R216, R24, R16 ;  /* 0x00000018d810723c */ /* 0x002ff00000041810 */
[----:B------:R-:W-:Y:S01]  /*3f50*/  HMMA.16816.F32.BF16 R8, R220, R46, R4 ;  /* 0x0000002edc08723c */ /* 0x000fe20000041804 */
[----:B------:R-:W1:Y:S07]  /*3f60*/  LDSM.16.M88.4 R44, [R243+0x5800] ;  /* 0x00580000f32c783b */ /* 0x000e6e0000000200 */
[----:B------:R-:W-:Y:S08]  /*3f70*/  HMMA.16816.F32.BF16 R4, R224, R32, R12 ;  /* 0x00000020e004723c */ /* 0x000ff0000004180c */
[----:B------:R-:W-:Y:S08]  /*3f80*/  HMMA.16816.F32.BF16 R28, R212, R64, R28 ;  /* 0x00000040d41c723c */ /* 0x000ff0000004181c */
[----:B------:R-:W-:Y:S08]  /*3f90*/  HMMA.16816.F32.BF16 R20, R216, R26, R20 ;  /* 0x0000001ad814723c */ /* 0x000ff00000041814 */
[----:B--2---:R-:W-:Y:S08]  /*3fa0*/  HMMA.16816.F32.BF16 R16, R220, R36, R16 ;  /* 0x00000024dc10723c */ /* 0x004ff00000041810 */
[----:B------:R-:W-:Y:S08]  /*3fb0*/  HMMA.16816.F32.BF16 R12, R224, R34, R8 ;  /* 0x00000022e00c723c */ /* 0x000ff00000041808 */
[----:B------:R-:W-:Y:S08]  /*3fc0*/  HMMA.16816.F32.BF16 R4, R228, R68, R4 ;  /* 0x00000044e404723c */ /* 0x000ff00000041804 */
[----:B------:R-:W-:Y:S01]  /*3fd0*/  HMMA.16816.F32.BF16 R8, R212, R66, R40 ;  /* 0x00000042d408723c */ /* 0x000fe20000041828 */
[----:B------:R-:W2:Y:S07]  /*3fe0*/  LDSM.16.M88.4 R40, [R237+0x5000] ;  /* 0x00500000ed28783b */ /* 0x000eae0000000200 */
[----:B---3--:R-:W-:Y:S08]  /*3ff0*/  HMMA.16816.F32.BF16 R28, R216, R48, R28 ;  /* 0x00000030d81c723c */ /* 0x008ff0000004181c */
[----:B------:R-:W-:Y:S01]  /*4000*/  HMMA.16816.F32.BF16 R24, R220, R38, R20 ;  /* 0x00000026dc18723c */ /* 0x000fe20000041814 */
[----:B------:R-:W3:Y:S07]  /*4010*/  LDSM.16.M88.4 R36, [R238+0x5800] ;  /* 0x00580000ee24783b */ /* 0x000eee0000000200 */
[----:B------:R-:W-:Y:S08]  /*4020*/  HMMA.16816.F32.BF16 R20, R224, R60, R16 ;  /* 0x0000003ce014723c */ /* 0x000ff00000041810 */
[----:B------:R-:W-:Y:S08]  /*4030*/  HMMA.16816.F32.BF16 R12, R228, R70, R12 ;  /* 0x00000046e40c723c */ /* 0x000ff0000004180c */
[----:B------:R-:W-:Y:S08]  /*4040*/  HMMA.16816.F32.BF16 R32, R232, R72, R4 ;  /* 0x00000048e820723c */ /* 0x000ff00000041804 */
[----:B------:R-:W-:Y:S08]  /*4050*/  HMMA.16816.F32.BF16 R8, R216, R50, R8 ;  /* 0x00000032d808723c */ /* 0x000ff00000041808 */
[----:B------:R-:W-:Y:S01]  /*4060*/  HMMA.16816.F32.BF16 R4, R220, R56, R28 ;  /* 0x00000038dc04723c */ /* 0x000fe2000004181c */
[----:B------:R-:W4:Y:S01]  /*4070*/  LDSM.16.M88.4 R28, [R237+0x5800] ;  /* 0x00580000ed1c783b */ /* 0x000f220000000200 */
[----:B------:R-:W-:Y:S01]  /*4080*/  IADD3 R2, R243, 0x800, RZ ;  /* 0x00000800f3027810 */ /* 0x000fe20007ffe0ff */
[----:B------:R-:W-:-:S05]  /*4090*/  DEPBAR.LE SB0, 0x0 ;  /* 0x000080000000791a */ /* 0x000fca0000000000 */
[----:B------:R-:W-:Y:S08]  /*40a0*/  HMMA.16816.F32.BF16 R16, R224, R62, R24 ;  /* 0x0000003ee010723c */ /* 0x000ff00000041818 */
[----:B------:R-:W-:Y:S01]  /*40b0*/  HMMA.16816.F32.BF16 R20, R228, R52, R20 ;  /* 0x00000034e414723c */ /* 0x000fe20000041814 */
[----:B------:R-:W-:-:S07]  /*40c0*/  FMUL.FTZ R0, R32, c[0x0][0x320] ;  /* 0x0000c80020007a20 */ /* 0x000fce0000410000 */
[----:B------:R-:W-:Y:S01]  /*40d0*/  HMMA.16816.F32.BF16 R24, R232, R74, R12 ;  /* 0x0000004ae818723c */ /* 0x000fe2000004180c */
[----:B------:R5:W1:Y:S07]  /*40e0*/  MUFU.TANH R49, R0 ;  /* 0x0000000000317308 */ /* 0x000a6e0000002400 */
[----:B------:R-:W-:Y:S01]  /*40f0*/  HMMA.16816.F32.BF16 R12, R220, R58, R8 ;  /* 0x0000003adc0c723c */ /* 0x000fe20000041808 */
[----:B-----5:R-:W-:-:S07]  /*4100*/  FMUL.FTZ R0, R33, c[0x0][0x320] ;  /* 0x0000c80021007a20 */ /* 0x020fce0000410000 */
[----:B-1----:R-:W-:Y:S01]  /*4110*/  HMMA.16816.F32.BF16 R8, R224, R44, R4 ;  /* 0x0000002ce008723c */ /* 0x002fe20000041804 */
[----:B------:R1:W1:Y:S07]  /*4120*/  MUFU.TANH R48, R0 ;  /* 0x0000000000307308 */ /* 0x00026e0000002400 */
[----:B------:R-:W-:Y:S01]  /*4130*/  HMMA.16816.F32.BF16 R4, R228, R54, R16 ;  /* 0x00000036e404723c */ /* 0x000fe20000041810 */
[----:B-1----:R-:W-:-:S07]  /*4140*/  FMUL.FTZ R0, R34, c[0x0][0x320] ;  /* 0x0000c80022007a20 */ /* 0x002fce0000410000 */
[----:B--2---:R-:W-:Y:S01]  /*4150*/  HMMA.16816.F32.BF16 R20, R232, R40, R20 ;  /* 0x00000028e814723c */ /* 0x004fe20000041814 */
[----:B------:R1:W2:Y:S02]  /*4160*/  MUFU.TANH R45, R0 ;  /* 0x00000000002d7308 */ /* 0x0002a40000002400 */
[----:B-1----:R-:W-:-:S06]  /*4170*/  FMUL.FTZ R0, R35, c[0x0][0x320] ;  /* 0x0000c80023007a20 */ /* 0x002fcc0000410000 */
[----:B------:R1:W1:Y:S01]  /*4180*/  MUFU.TANH R44, R0 ;  /* 0x00000000002c7308 */ /* 0x0002620000002400 */
[----:B------:R-:W-:Y:S01]  /*4190*/  HMMA.16816.F32.BF16 R16, R224, R46, R12 ;  /* 0x0000002ee010723c */ /* 0x000fe2000004180c */
[----:B-1----:R-:W-:-:S06]  /*41a0*/  FMUL.FTZ R0, R24, c[0x0][0x320] ;  /* 0x0000c80018007a20 */ /* 0x002fcc0000410000 */
[----:B------:R1:W1:Y:S01]  /*41b0*/  MUFU.TANH R40, R0 ;  /* 0x0000000000287308 */ /* 0x0002620000002400 */
[----:B---3--:R-:W-:Y:S01]  /*41c0*/  HMMA.16816.F32.BF16 R12, R228, R36, R8 ;  /* 0x00000024e40c723c */ /* 0x008fe20000041808 */
[----:B-1----:R-:W-:-:S06]  /*41d0*/  FMUL.FTZ R0, R25, c[0x0][0x320] ;  /* 0x0000c80019007a20 */ /* 0x002fcc0000410000 */
[----:B------:R1:W3:Y:S01]  /*41e0*/  MUFU.TANH R35, R0 ;  /* 0x0000000000237308 */ /* 0x0002e20000002400 */
[----:B------:R-:W-:Y:S01]  /*41f0*/  HMMA.16816.F32.BF16 R4, R232, R42, R4 ;  /* 0x0000002ae804723c */ /* 0x000fe20000041804 */
[----:B-1----:R-:W-:-:S06]  /*4200*/  FMUL.FTZ R0, R26, c[0x0][0x320] ;  /* 0x0000c8001a007a20 */ /* 0x002fcc0000410000 */
[----:B------:R1:W1:Y:S02]  /*4210*/  MUFU.TANH R41, R0 ;  /* 0x0000000000297308 */ /* 0x0002640000002400 */
[----:B-1----:R-:W-:-:S06]  /*4220*/  FMUL.FTZ R0, R27, c[0x0][0x320] ;  /* 0x0000c8001b007a20 */ /* 0x002fcc0000410000 */
[----:B------:R1:W1:Y:S01]  /*4230*/  MUFU.TANH R36, R0 ;  /* 0x0000000000247308 */ /* 0x0002620000002400 */
[----:B------:R-:W-:Y:S01]  /*4240*/  HMMA.16816.F32.BF16 R8, R228, R38, R16 ;  /* 0x00000026e408723c */ /* 0x000fe20000041810 */
[----:B-1----:R-:W-:-:S06]  /*4250*/  FMUL.FTZ R0, R20, c[0x0][0x320] ;  /* 0x0000c80014007a20 */ /* 0x002fcc0000410000 */
[----:B------:R1:W1:Y:S01]  /*4260*/  MUFU.TANH R32, R0 ;  /* 0x0000000000207308 */ /* 0x0002620000002400 */
[----:B----4-:R-:W-:Y:S01]  /*4270*/  HMMA.16816.F32.BF16 R12, R232, R28, R12 ;  /* 0x0000001ce80c723c */ /* 0x010fe2000004180c */
[----:B-1----:R-:W-:-:S06]  /*4280*/  FMUL.FTZ R0, R21, c[0x0][0x320] ;  /* 0x0000c80015007a20 */ /* 0x002fcc0000410000 */
        /* <DEDUP_REMOVED lines=19> */
[----:B------:R1:W1:Y:S01]  /*43c0*/  MUFU.TANH R26, R0 ;  /* 0x00000000001a7308 */ /* 0x0002620000002400 */
[----:B------:R2:W-:Y:S01]  /*43d0*/  STL [R1+0x4], R3 ;  /* 0x0000040301007387 */ /* 0x0005e20000100800 */
[----:B-1----:R-:W-:-:S06]  /*43e0*/  FMUL.FTZ R0, R15, c[0x0][0x320] ;  /* 0x0000c8000f007a20 */ /* 0x002fcc0000410000 */
[----:B------:R1:W1:Y:S01]  /*43f0*/  MUFU.TANH R25, R0 ;  /* 0x0000000000197308 */ /* 0x0002620000002400 */
[----:B------:R2:W-:Y:S01]  /*4400*/  STL [R1], R2 ;  /* 0x0000000201007387 */ /* 0x0005e20000100800 */
[----:B-1----:R-:W-:-:S06]  /*4410*/  FMUL.FTZ R0, R4, c[0x0][0x320] ;  /* 0x0000c80004007a20 */ /* 0x002fcc0000410000 */
[----:B------:R1:W1:Y:S01]  /*4420*/  MUFU.TANH R18, R0 ;  /* 0x0000000000127308 */ /* 0x0002620000002400 */
[----:B------:R-:W-:Y:S01]  /*4430*/  ISETP.GT.AND P0, PT, R77, R155, PT ;  /* 0x0000009b4d00720c */ /* 0x000fe20003f04270 */
[----:B-1----:R-:W-:-:S06]  /*4440*/  FMUL.FTZ R0, R5, c[0x0][0x320] ;  /* 0x0000c80005007a20 */ /* 0x002fcc0000410000 */
[----:B------:R1:W1:Y:S02]  /*4450*/  MUFU.TANH R9, R0 ;  /* 0x0000000000097308 */ /* 0x0002640000002400 */
[----:B-1----:R-:W-:-:S06]  /*4460*/  FMUL.FTZ R0, R6, c[0x0][0x320] ;  /* 0x0000c80006007a20 */ /* 0x002fcc0000410000 */
[----:B------:R1:W1:Y:S01]  /*4470*/  MUFU.TANH R24, R0 ;  /* 0x0000000000187308 */ /* 0x0002620000002400 */
[----:B------:R-:W-:Y:S01]  /*4480*/  BSSY B0, `(.L_x_877) ;  /* 0x0000033000007945 */ /* 0x000fe20003800000 */
[----:B-1----:R-:W-:-:S06]  /*4490*/  FMUL.FTZ R0, R7, c[0x0][0x320] ;  /* 0x0000c80007007a20 */ /* 0x002fcc0000410000 */
[----:B------:R1:W1:Y:S01]  /*44a0*/  MUFU.TANH R23, R0 ;  /* 0x0000000000177308 */ /* 0x0002620000002400 */
        /* <DEDUP_REMOVED lines=8> */
[----:B------:R-:W-:Y:S01]  /*4530*/  IADD3 R244, R243, 0x2000, RZ ;  /* 0x00002000f3f47810 */ /* 0x000fe20007ffe0ff */
[----:B------:R-:W-:Y:S06]  /*4540*/  BAR.SYNC.DEFER_BLOCKING 0x0 ;  /* 0x0000000000007b1d */ /* 0x000fec0000010000 */
[----:B------:R-:W-:Y:S05]  /*4550*/  @!P0 BRA `(.L_x_878) ;  /* 0x0000025000008947 */ /* 0x000fea0003800000 */
[----:B-1234-:R-:W-:Y:S02]  /*4560*/  IADD3 R4, -R118, 0x30, RZ ;  /* 0x0000003076047810 */ /* 0x01efe40007ffe1ff */
[----:B------:R-:W-:-:S02]  /*4570*/  IADD3 R0, R103, -0x2, RZ ;  /* 0xfffffffe67007810 */ /* 0x000fc40007ffe0ff */
        /* <DEDUP_REMOVED lines=35> */
.L_x_878:
[----:B-1234-:R-:W-:Y:S05]  /*47b0*/  BSYNC B0 ;  /* 0x0000000000007941 */ /* 0x01efea0003800000 */
.L_x_877:
[----:B------:R-:W2:Y:S04]  /*47c0*/  LDL R4, [R1+0x64] ;  /* 0x0000640001047983 */ /* 0x000ea80000100800 */
[----:B------:R-:W-:Y:S04]  /*47d0*/  STL [R1+0xe0], R162 ;  /* 0x0000e0a201007387 */ /* 0x000fe80000100800 */
[----:B------:R-:W-:Y:S04]  /*47e0*/  STL [R1+0xdc], R161 ;  /* 0x0000dca101007387 */ /* 0x000fe80000100800 */
[----:B------:R1:W-:Y:S04]  /*47f0*/  STL [R1+0xd8], R160 ;  /* 0x0000d8a001007387 */ /* 0x0003e80000100800 */
[----:B------:R-:W3:Y:S04]  /*4800*/  LDL R134, [R1+0xcc] ;  /* 0x0000cc0001867983 */ /* 0x000ee80000100800 */
[----:B------:R-:W4:Y:S01]  /*4810*/  LDL R37, [R1+0x8] ;  /* 0x0000080001257983 */ /* 0x000f220000100800 */
[----:B------:R-:W-:-:S03]  /*4820*/  ISETP.NE.AND P3, PT, R102, 0x1, PT ;  /* 0x000000016600780c */ /* 0x000fc60003f65270 */
[----:B------:R-:W-:Y:S04]  /*4830*/  LDSM.16.MT88.4 R68, [R241+0x1800] ;  /* 0x00180000f144783b */ /* 0x000fe80000004200 */
[----:B------:R-:W-:Y:S04]  /*4840*/  LDSM.16.MT88.4 R64, [R240+0x800] ;  /* 0x00080000f040783b */ /* 0x000fe80000004200 */
[----:B------:R-:W-:Y:S04]  /*4850*/  LDSM.16.MT88.4 R56, [R239+0x2000] ;  /* 0x00200000ef38783b */ /* 0x000fe80000004200 */
[----:B------:R-:W-:Y:S04]  /*4860*/  LDSM.16.MT88.4 R60, [R242+0x800] ;  /* 0x00080000f23c783b */ /* 0x000fe80000004200 */
[----:B-1----:R-:W4:Y:S04]  /*4870*/  LDL R160, [R1+0x88] ;  /* 0x0000880001a07983 */ /* 0x002f280000100800 */
[----:B------:R-:W-:Y:S04]  /*4880*/  LDSM.16.MT88.4 R72, [R241+0x2000] ;  /* 0x00200000f148783b */ /* 0x000fe80000004200 */
[----:B------:R-:W0:Y:S01]  /*4890*/  LDGDEPBAR ;  /* 0x00000000000079af */ /* 0x000e220000000000 */
[----:B---3--:R-:W-:-:S04]  /*48a0*/  IMAD.IADD R0, R134, 0x1, R135 ;  /* 0x0000000186007824 */ /* 0x008fc800078e0287 */
[----:B------:R-:W-:-:S05]  /*48b0*/  @P3 IMAD.HI.U32 R2, R0, c[0x0][0x2c8], RZ ;  /* 0x0000b20000023a27 */ /* 0x000fca00078e00ff */
[----:B------:R-:W-:-:S05]  /*48c0*/  @P3 SHF.R.U32.HI R0, RZ, c[0x0][0x2cc], R2 ;  /* 0x0000b300ff003a19 */ /* 0x000fca0000011602 */
[----:B------:R-:W1:Y:S01]  /*48d0*/  SHFL.IDX PT, R2, R0, RZ, 0x1c1f ;  /* 0x001c1fff00027589 */ /* 0x000e6200000e0000 */
[----:B--2---:R-:W-:Y:S01]  /*48e0*/  IADD3 R3, -R4, 0x1, R76 ;  /* 0x0000000104037810 */ /* 0x004fe20007ffe14c */
[----:B------:R-:W-:-:S04]  /*48f0*/  IMAD.IADD R4, R76, 0x1, -R4 ;  /* 0x000000014c047824 */ /* 0x000fc800078e0a04 */
[----:B----4-:R-:W-:Y:S01]  /*4900*/  IMAD.IADD R3, R3, 0x1, -R160 ;  /* 0x0000000103037824 */ /* 0x010fe200078e0aa0 */
[----:B------:R2:W3:Y:S04]  /*4910*/  SHFL.IDX PT, R6, R0, 0x1, 0x1c1f ;  /* 0x003c1f0000067f89 */ /* 0x0004e800000e0000 */
[----:B-1----:R-:W-:-:S04]  /*4920*/  IADD3 R2, R3, R2, RZ ;  /* 0x0000000203027210 */ /* 0x002fc80007ffe0ff */
[----:B------:R-:W-:-:S04]  /*4930*/  IMNMX R2, R4, R2, PT ;  /* 0x0000000204027217 */ /* 0x000fc80003800200 */
[C---:B------:R-:W-:Y:S02]  /*4940*/  ISETP.GT.AND P0, PT, R2.reuse, RZ, PT ;  /* 0x000000ff0200720c */ /* 0x040fe40003f04270 */
[C---:B------:R-:W-:Y:S02]  /*4950*/  ISETP.GT.AND P1, PT, R2.reuse, 0x1, PT ;  /* 0x000000010200780c */ /* 0x040fe40003f24270 */
[----:B------:R-:W-:Y:S02]  /*4960*/  FSEL R16, R49, -INF , P0 ;  /* 0xff80000031107808 */ /* 0x000fe40000000000 */
[----:B------:R-:W-:Y:S02]  /*4970*/  ISETP.GT.AND P0, PT, R2, 0x8, PT ;  /* 0x000000080200780c */ /* 0x000fe40003f04270 */
[----:B------:R-:W-:Y:S02]  /*4980*/  FSEL R15, R48, -INF , P1 ;  /* 0xff800000300f7808 */ /* 0x000fe40000800000 */
[----:B------:R-:W-:Y:S01]  /*4990*/  ISETP.GT.AND P1, PT, R2, 0x9, PT ;  /* 0x000000090200780c */ /* 0x000fe20003f24270 */
[----:B------:R-:W-:Y:S01]  /*49a0*/  LDSM.16.MT88.4 R48, [R241+0x800] ;  /* 0x00080000f130783b */ /* 0x000fe20000004200 */
[----:B------:R-:W-:-:S02]  /*49b0*/  FSEL R14, R40, -INF , P0 ;  /* 0xff800000280e7808 */ /* 0x000fc40000000000 */
[----:B--2---:R-:W-:Y:S02]  /*49c0*/  FMNMX.FTZ R0, R16, R15, !PT ;  /* 0x0000000f10007209 */ /* 0x004fe40007810000 */
[C---:B------:R-:W-:Y:S02]  /*49d0*/  ISETP.GT.AND P0, PT, R2.reuse, 0x10, PT ;  /* 0x000000100200780c */ /* 0x040fe40003f04270 */
[----:B------:R-:W-:Y:S02]  /*49e0*/  FSEL R13, R35, -INF , P1 ;  /* 0xff800000230d7808 */ /* 0x000fe40000800000 */
[----:B------:R-:W-:Y:S02]  /*49f0*/  ISETP.GT.AND P1, PT, R2, 0x11, PT ;  /* 0x000000110200780c */ /* 0x000fe40003f24270 */
[----:B------:R-:W-:Y:S02]  /*4a00*/  FMNMX.FTZ R0, R14, R0, !PT ;  /* 0x000000000e007209 */ /* 0x000fe40007810000 */
[----:B------:R-:W-:-:S02]  /*4a10*/  FSEL R12, R32, -INF , P0 ;  /* 0xff800000200c7808 */ /* 0x000fc40000000000 */
[C---:B------:R-:W-:Y:S02]  /*4a20*/  ISETP.GT.AND P0, PT, R2.reuse, 0x18, PT ;  /* 0x000000180200780c */ /* 0x040fe40003f04270 */
[----:B------:R-:W-:Y:S02]  /*4a30*/  FSEL R17, R27, -INF , P1 ;  /* 0xff8000001b117808 */ /* 0x000fe40000800000 */
[----:B------:R-:W-:Y:S02]  /*4a40*/  FMNMX.FTZ R0, R13, R0, !PT ;  /* 0x000000000d007209 */ /* 0x000fe40007810000 */
[----:B------:R-:W-:Y:S02]  /*4a50*/  ISETP.GT.AND P1, PT, R2, 0x19, PT ;  /* 0x000000190200780c */ /* 0x000fe40003f24270 */
[----:B------:R-:W-:Y:S02]  /*4a60*/  FSEL R11, R21, -INF , P0 ;  /* 0xff800000150b7808 */ /* 0x000fe40000000000 */
[----:B------:R-:W-:Y:S01]  /*4a70*/  FMNMX.FTZ R5, R12, R0, !PT ;  /* 0x000000000c057209 */ /* 0x000fe20007810000 */
[----:B---3--:R-:W-:Y:S01]  /*4a80*/  IMAD.IADD R0, R3, 0x1, R6 ;  /* 0x0000000103007824 */ /* 0x008fe200078e0206 */
[----:B------:R-:W-:-:S02]  /*4a90*/  ISETP.GT.AND P0, PT, R2, 0x20, PT ;  /* 0x000000200200780c */ /* 0x000fc40003f04270 */
[----:B------:R-:W-:Y:S02]  /*4aa0*/  FSEL R10, R22, -INF , P1 ;  /* 0xff800000160a7808 */ /* 0x000fe40000800000 */
[----:B------:R-:W-:Y:S02]  /*4ab0*/  ISETP.GT.AND P1, PT, R2, 0x21, PT ;  /* 0x000000210200780c */ /* 0x000fe40003f24270 */
[----:B------:R-:W-:Y:S02]  /*4ac0*/  FSEL R99, R20, -INF , P0 ;  /* 0xff80000014637808 */ /* 0x000fe40000000000 */
[----:B------:R-:W-:Y:S02]  /*4ad0*/  ISETP.GT.AND P0, PT, R2, 0x28, PT ;  /* 0x000000280200780c */ /* 0x000fe40003f04270 */
[----:B------:R-:W-:Y:S02]  /*4ae0*/  FSEL R98, R19, -INF , P1 ;  /* 0xff80000013627808 */ /* 0x000fe40000800000 */
[----:B------:R-:W-:-:S02]  /*4af0*/  FMNMX.FTZ R3, R17, R5, !PT ;  /* 0x0000000511037209 */ /* 0x000fc40007810000 */
[----:B------:R-:W-:Y:S02]  /*4b00*/  IMNMX R0, R4, R0, PT ;  /* 0x0000000004007217 */ /* 0x000fe40003800200 */
[----:B------:R-:W-:Y:S02]  /*4b10*/  ISETP.GT.AND P1, PT, R2, 0x29, PT ;  /* 0x000000290200780c */ /* 0x000fe40003f24270 */
[----:B------:R-:W-:Y:S02]  /*4b20*/  FSEL R97, R18, -INF , P0 ;  /* 0xff80000012617808 */ /* 0x000fe40000000000 */
[----:B------:R-:W-:Y:S02]  /*4b30*/  FMNMX.FTZ R3, R11, R3, !PT ;  /* 0x000000030b037209 */ /* 0x000fe40007810000 */
[----:B------:R-:W-:Y:S02]  /*4b40*/  ISETP.GT.AND P0, PT, R0, RZ, PT ;  /* 0x000000ff0000720c */ /* 0x000fe40003f04270 */
[----:B------:R-:W-:-:S02]  /*4b50*/  FSEL R94, R9, -INF , P1 ;  /* 0xff800000095e7808 */ /* 0x000fc40000800000 */
[----:B------:R-:W-:Y:S02]  /*4b60*/  ISETP.GT.AND P1, PT, R0, 0x1, PT ;  /* 0x000000010000780c */ /* 0x000fe40003f24270 */
[----:B------:R-:W-:Y:S02]  /*4b70*/  FMNMX.FTZ R3, R10, R3, !PT ;  /* 0x000000030a037209 */ /* 0x000fe40007810000 */
[----:B------:R-:W-:Y:S02]  /*4b80*/  FSEL R9, R45, -INF , P0 ;  /* 0xff8000002d097808 */ /* 0x000fe40000000000 */
[----:B------:R-:W-:Y:S02]  /*4b90*/  ISETP.GT.AND P0, PT, R0, 0x8, PT ;  /* 0x000000080000780c */ /* 0x000fe40003f04270 */
[----:B------:R-:W-:Y:S02]  /*4ba0*/  FSEL R8, R44, -INF , P1 ;  /* 0xff8000002c087808 */ /* 0x000fe40000800000 */
[----:B------:R-:W-:Y:S01]  /*4bb0*/  FMNMX.FTZ R2, R99, R3, !PT ;  /* 0x0000000363027209 */ /* 0x000fe20007810000 */
[----:B------:R-:W-:Y:S01]  /*4bc0*/  LDSM.16.MT88.4 R44, [R239+0x1800] ;  /* 0x00180000ef2c783b */ /* 0x000fe20000004200 */
[----:B------:R-:W-:-:S02]  /*4bd0*/  ISETP.GT.AND P1, PT, R0, 0x9, PT ;  /* 0x000000090000780c */ /* 0x000fc40003f24270 */
[----:B------:R-:W-:Y:S02]  /*4be0*/  FSEL R7, R41, -INF , P0 ;  /* 0xff80000029077808 */ /* 0x000fe40000000000 */
[----:B------:R-:W-:Y:S01]  /*4bf0*/  FMNMX.FTZ R3, R9, R8, !PT ;  /* 0x0000000809037209 */ /* 0x000fe20007810000 */
[----:B------:R-:W-:Y:S01]  /*4c00*/  LDSM.16.MT88.4 R40, [R37] ;  /* 0x000000002528783b */ /* 0x000fe20000004200 */
[----:B------:R-:W-:Y:S02]  /*4c10*/  ISETP.GT.AND P0, PT, R0, 0x10, PT ;  /* 0x000000100000780c */ /* 0x000fe40003f04270 */
[----:B------:R-:W-:Y:S02]  /*4c20*/  FSEL R6, R36, -INF , P1 ;  /* 0xff80000024067808 */ /* 0x000fe40000800000 */
[----:B------:R-:W-:Y:S02]  /*4c30*/  FMNMX.FTZ R3, R7, R3, !PT ;  /* 0x0000000307037209 */ /* 0x000fe40007810000 */
[----:B------:R-:W-:-:S02]  /*4c40*/  FMNMX.FTZ R2, R98, R2, !PT ;  /* 0x0000000262027209 */ /* 0x000fc40007810000 */
[----:B------:R-:W-:Y:S02]  /*4c50*/  ISETP.GT.AND P1, PT, R0, 0x11, PT ;  /* 0x000000110000780c */ /* 0x000fe40003f24270 */
[----:B------:R-:W-:Y:S02]  /*4c60*/  FSEL R5, R34, -INF , P0 ;  /* 0xff80000022057808 */ /* 0x000fe40000000000 */
[----:B------:R-:W-:Y:S02]  /*4c70*/  FMNMX.FTZ R3, R6, R3, !PT ;  /* 0x0000000306037209 */ /* 0x000fe40007810000 */
[----:B------:R-:W-:Y:S02]  /*4c80*/  FMNMX.FTZ R2, R97, R2, !PT ;  /* 0x0000000261027209 */ /* 0x000fe40007810000 */
[----:B------:R-:W-:Y:S02]  /*4c90*/  ISETP.GT.AND P0, PT, R0, 0x18, PT ;  /* 0x000000180000780c */ /* 0x000fe40003f04270 */
[----:B------:R-:W-:-:S02]  /*4ca0*/  FSEL R4, R33, -INF , P1 ;  /* 0xff80000021047808 */ /* 0x000fc40000800000 */
[----:B------:R-:W-:Y:S01]  /*4cb0*/  FMNMX.FTZ R18, R5, R3, !PT ;  /* 0x0000000305127209 */ /* 0x000fe20007810000 */
[----:B------:R-:W-:Y:S01]  /*4cc0*/  LDSM.16.MT88.4 R32, [R239+0x800] ;  /* 0x00080000ef20783b */ /* 0x000fe20000004200 */
[----:B------:R-:W-:Y:S02]  /*4cd0*/  FMNMX.FTZ R2, R94, R2, !PT ;  /* 0x000000025e027209 */ /* 0x000fe40007810000 */
[----:B------:R-:W-:Y:S02]  /*4ce0*/  ISETP.GT.AND P1, PT, R0, 0x19, PT ;  /* 0x000000190000780c */ /* 0x000fe40003f24270 */
[----:B------:R-:W-:Y:S02]  /*4cf0*/  FSEL R3, R29, -INF , P0 ;  /* 0xff8000001d037808 */ /* 0x000fe40000000000 */
[----:B------:R-:W-:Y:S01]  /*4d00*/  FMNMX.FTZ R19, R4, R18, !PT ;  /* 0x0000001204137209 */ /* 0x000fe20007810000 */
[----:B------:R-:W1:Y:S01]  /*4d10*/  SHFL.BFLY PT, R20, R2, 0x2, 0x1f ;  /* 0x0c401f0002147f89 */ /* 0x000e6200000e0000 */
[----:B------:R-:W-:-:S02]  /*4d20*/  ISETP.GT.AND P0, PT, R0, 0x20, PT ;  /* 0x000000200000780c */ /* 0x000fc40003f04270 */
[----:B------:R-:W-:Y:S02]  /*4d30*/  FSEL R18, R28, -INF , P1 ;  /* 0xff8000001c127808 */ /* 0x000fe40000800000 */
[----:B------:R-:W-:Y:S01]  /*4d40*/  FMNMX.FTZ R19, R3, R19, !PT ;  /* 0x0000001303137209 */ /* 0x000fe20007810000 */
[----:B------:R-:W-:Y:S01]  /*4d50*/  LDSM.16.MT88.4 R28, [R241] ;  /* 0x00000000f11c783b */ /* 0x000fe20000004200 */
        /* <DEDUP_REMOVED lines=8> */
[----:B------:R-:W-:Y:S01]  /*4de0*/  FMNMX.FTZ R0, R95, R19, !PT ;  /* 0x000000135f007209 */ /* 0x000fe20007810000 */
[----:B------:R-:W-:Y:S01]  /*4df0*/  LDSM.16.MT88.4 R24, [R240] ;  /* 0x00000000f018783b */ /* 0x000fe20000004200 */
[----:B------:R-:W-:-:S02]  /*4e00*/  FSEL R92, R23, -INF , P0 ;  /* 0xff800000175c7808 */ /* 0x000fc40000000000 */
[----:B------:R-:W-:-:S04]  /*4e10*/  FMNMX.FTZ R0, R93, R0, !PT ;  /* 0x000000005d007209 */ /* 0x000fc80007810000 */
        /* <DEDUP_REMOVED lines=8> */
[----:B------:R-:W-:-:S05]  /*4ea0*/  FMUL.FTZ R2, R133, c[0x0][0x2d0] ;  /* 0x0000b40085027a20 */ /* 0x000fca0000410000 */
[----:B------:R-:W-:-:S05]  /*4eb0*/  FSEL R2, R2, RZ, P0 ;  /* 0x000000ff02027208 */ /* 0x000fca0000000000 */
[--C-:B------:R-:W-:Y:S02]  /*4ec0*/  FFMA.FTZ R12, R12, c[0x0][0x2d0], -R2.reuse ;  /* 0x0000b4000c0c7a23 */ /* 0x100fe40000010802 */
[--C-:B------:R-:W-:Y:S02]  /*4ed0*/  FFMA.FTZ R15, R15, c[0x0][0x2d0], -R2.reuse ;  /* 0x0000b4000f0f7a23 */ /* 0x100fe40000010802 */
[----:B------:R2:W-:Y:S01]  /*4ee0*/  MUFU.EX2 R88, R12 ;  /* 0x0000000c00587308 */ /* 0x0005e20000000800 */
[--C-:B------:R-:W-:Y:S01]  /*4ef0*/  FFMA.FTZ R14, R14, c[0x0][0x2d0], -R2.reuse ;  /* 0x0000b4000e0e7a23 */ /* 0x100fe20000010802 */
[----:B-1----:R-:W-:Y:S01]  /*4f00*/  FMNMX.FTZ R132, R0, R19, !PT ;  /* 0x0000001300847209 */ /* 0x002fe20007810000 */
[--C-:B------:R-:W-:Y:S02]  /*4f10*/  FFMA.FTZ R0, R17, c[0x0][0x2d0], -R2.reuse ;  /* 0x0000b40011007a23 */ /* 0x100fe40000010802 */
[----:B------:R-:W-:-:S03]  /*4f20*/  FFMA.FTZ R13, R13, c[0x0][0x2d0], -R2 ;  /* 0x0000b4000d0d7a23 */ /* 0x000fc60000010802 */
[----:B------:R1:W-:Y:S01]  /*4f30*/  MUFU.EX2 R89, R0 ;  /* 0x0000000000597308 */ /* 0x0003e20000000800 */
[C---:B------:R-:W-:Y:S01]  /*4f40*/  FSETP.NEU.FTZ.AND P0, PT, R132.reuse, -INF , PT ;  /* 0xff8000008400780b */ /* 0x040fe20003f1d000 */
[----:B--2---:R-:W-:-:S06]  /*4f50*/  FMUL.FTZ R12, R132, c[0x0][0x2d0] ;  /* 0x0000b400840c7a20 */ /* 0x004fcc0000410000 */
[----:B------:R-:W-:Y:S01]  /*4f60*/  MUFU.EX2 R80, R15 ;  /* 0x0000000f00507308 */ /* 0x000fe20000000800 */
[----:B-1----:R-:W-:-:S07]  /*4f70*/  FFMA.FTZ R0, R11, c[0x0][0x2d0], -R2 ;  /* 0x0000b4000b007a23 */ /* 0x002fce0000010802 */
[----:B------:R-:W-:Y:S08]  /*4f80*/  MUFU.EX2 R84, R14 ;  /* 0x0000000e00547308 */ /* 0x000ff00000000800 */
[----:B------:R1:W-:Y:S08]  /*4f90*/  MUFU.EX2 R90, R0 ;  /* 0x00000000005a7308 */ /* 0x0003f00000000800 */
[----:B------:R2:W-:Y:S01]  /*4fa0*/  MUFU.EX2 R83, R13 ;  /* 0x0000000d00537308 */ /* 0x0005e20000000800 */
[----:B-1----:R-:W-:-:S02]  /*4fb0*/  FSEL R0, R12, RZ, P0 ;  /* 0x000000ff0c007208 */ /* 0x002fc40000000000 */
[----:B--2---:R-:W1:Y:S01]  /*4fc0*/  LDSM.16.MT88.4 R12, [R239] ;  /* 0x00000000ef0c783b */ /* 0x004e620000004200 */
[----:B------:R-:W-:Y:S02]  /*4fd0*/  FFMA.FTZ R16, R16, c[0x0][0x2d0], -R2 ;  /* 0x0000b40010107a23 */ /* 0x000fe40000010802 */
[--C-:B------:R-:W-:Y:S02]  /*4fe0*/  FFMA.FTZ R9, R9, c[0x0][0x2d0], -R0.reuse ;  /* 0x0000b40009097a23 */ /* 0x100fe40000010800 */
[--C-:B------:R-:W-:Y:S02]  /*4ff0*/  FFMA.FTZ R8, R8, c[0x0][0x2d0], -R0.reuse ;  /* 0x0000b40008087a23 */ /* 0x100fe40000010800 */
[--C-:B------:R-:W-:Y:S02]  /*5000*/  FFMA.FTZ R7, R7, c[0x0][0x2d0], -R0.reuse ;  /* 0x0000b40007077a23 */ /* 0x100fe40000010800 */
[----:B------:R-:W-:Y:S01]  /*5010*/  FFMA.FTZ R6, R6, c[0x0][0x2d0], -R0 ;  /* 0x0000b40006067a23 */ /* 0x000fe20000010800 */
[----:B------:R-:W2:Y:S08]  /*5020*/  MUFU.EX2 R82, R16 ;  /* 0x0000001000527308 */ /* 0x000eb00000000800 */
[----:B------:R-:W-:Y:S08]  /*5030*/  MUFU.EX2 R78, R9 ;  /* 0x00000009004e7308 */ /* 0x000ff00000000800 */
[----:B------:R2:W3:Y:S08]  /*5040*/  MUFU.EX2 R77, R8 ;  /* 0x00000008004d7308 */ /* 0x0004f00000000800 */
[----:B------:R-:W-:Y:S08]  /*5050*/  MUFU.EX2 R76, R7 ;  /* 0x00000007004c7308 */ /* 0x000ff00000000800 */
[----:B------:R-:W4:Y:S01]  /*5060*/  MUFU.EX2 R79, R6 ;  /* 0x00000006004f7308 */ /* 0x000f220000000800 */
[----:B------:R-:W-:Y:S01]  /*5070*/  FFMA.FTZ R10, R10, c[0x0][0x2d0], -R2 ;  /* 0x0000b4000a0a7a23 */ /* 0x000fe20000010802 */
[----:B--2---:R-:W-:Y:S01]  /*5080*/  F2FP.BF16.PACK_AB R8, R80, R82 ;  /* 0x000000525008723e */ /* 0x004fe200000010ff */
[----:B------:R-:W-:Y:S01]  /*5090*/  FFMA.FTZ R3, R3, c[0x0][0x2d0], -R0 ;  /* 0x0000b40003037a23 */ /* 0x000fe20000010800 */
[----:B---3--:R-:W-:-:S04]  /*50a0*/  F2FP.BF16.PACK_AB R9, R77, R78 ;  /* 0x0000004e4d09723e */ /* 0x008fc800000010ff */
[----:B------:R2:W-:Y:S01]  /*50b0*/  MUFU.EX2 R91, R10 ;  /* 0x0000000a005b7308 */ /* 0x0005e20000000800 */
[--C-:B------:R-:W-:Y:S02]  /*50c0*/  FFMA.FTZ R5, R5, c[0x0][0x2d0], -R0.reuse ;  /* 0x0000b40005057a23 */ /* 0x100fe40000010800 */
[----:B------:R-:W-:Y:S01]  /*50d0*/  FFMA.FTZ R4, R4, c[0x0][0x2d0], -R0 ;  /* 0x0000b40004047a23 */ /* 0x000fe20000010800 */
[----:B----4-:R-:W-:-:S04]  /*50e0*/  F2FP.BF16.PACK_AB R11, R79, R76 ;  /* 0x0000004c4f0b723e */ /* 0x010fc800000010ff */
[----:B------:R3:W-:Y:S01]  /*50f0*/  MUFU.EX2 R86, R3 ;  /* 0x0000000300567308 */ /* 0x0007e20000000800 */
[----:B--2---:R-:W-:-:S07]  /*5100*/  F2FP.BF16.PACK_AB R10, R83, R84 ;  /* 0x00000054530a723e */ /* 0x004fce00000010ff */
[----:B------:R-:W-:Y:S01]  /*5110*/  MUFU.EX2 R81, R5 ;  /* 0x0000000500517308 */ /* 0x000fe20000000800 */
[----:B---3--:R-:W-:Y:S01]  /*5120*/  FFMA.FTZ R3, R18, c[0x0][0x2d0], -R0 ;  /* 0x0000b40012037a23 */ /* 0x008fe20000010800 */
[C---:B-1----:R-:W-:Y:S06]  /*5130*/  HMMA.16816.F32.BF16 R20, R8.reuse, R12, RZ ;  /* 0x0000000c0814723c */ /* 0x042fec00000418ff */
[----:B------:R1:W2:Y:S02]  /*5140*/  MUFU.EX2 R85, R4 ;  /* 0x0000000400557308 */ /* 0x0002a40000000800 */
[C---:B------:R-:W-:Y:S06]  /*5150*/  HMMA.16816.F32.BF16 R16, R8.reuse, R14, RZ ;  /* 0x0000000e0810723c */ /* 0x040fec00000418ff */
[----:B------:R-:W3:Y:S02]  /*5160*/  MUFU.EX2 R87, R3 ;  /* 0x0000000300577308 */ /* 0x000ee40000000800 */
[----:B------:R-:W-:Y:S01]  /*5170*/  HMMA.16816.F32.BF16 R12, R8, R28, RZ ;  /* 0x0000001c080c723c */ /* 0x000fe200000418ff */
[----:B-1----:R-:W-:-:S02]  /*5180*/  F2FP.BF16.PACK_AB R4, R89, R88 ;  /* 0x000000585904723e */ /* 0x002fc400000010ff */
[----:B--2---:R-:W-:Y:S02]  /*5190*/  F2FP.BF16.PACK_AB R5, R85, R81 ;  /* 0x000000515505723e */ /* 0x004fe400000010ff */
[----:B------:R-:W-:-:S03]  /*51a0*/  F2FP.BF16.PACK_AB R6, R91, R90 ;  /* 0x0000005a5b06723e */ /* 0x000fc600000010ff */
[----:B------:R-:W-:Y:S01]  /*51b0*/  HMMA.16816.F32.BF16 R52, R8, R30, RZ ;  /* 0x0000001e0834723c */ /* 0x000fe200000418ff */
[----:B---3--:R-:W-:-:S07]  /*51c0*/  F2FP.BF16.PACK_AB R7, R87, R86 ;  /* 0x000000565707723e */ /* 0x008fce00000010ff */
[C---:B------:R-:W-:Y:S08]  /*51d0*/  HMMA.16816.F32.BF16 R156, R4.reuse, R32, R20 ;  /* 0x00000020049c723c */ /* 0x040ff00000041814 */
[----:B------:R-:W-:Y:S08]  /*51e0*/  HMMA.16816.F32.BF16 R144, R4, R34, R16 ;  /* 0x000000220490723c */ /* 0x000ff00000041810 */
[----:B------:R-:W-:Y:S08]  /*51f0*/  HMMA.16816.F32.BF16 R32, R8, R26, RZ ;  /* 0x0000001a0820723c */ /* 0x000ff000000418ff */
[----:B------:R-:W-:Y:S08]  /*5200*/  HMMA.16816.F32.BF16 R148, R4, R48, R12 ;  /* 0x000000300494723c */ /* 0x000ff0000004180c */
[C---:B------:R-:W-:Y:S08]  /*5210*/  HMMA.16816.F32.BF16 R16, R8.reuse, R46, RZ ;  /* 0x0000002e0810723c */ /* 0x040ff000000418ff */
[C---:B------:R-:W-:Y:S08]  /*5220*/  HMMA.16816.F32.BF16 R28, R8.reuse, R40, RZ ;  /* 0x00000028081c723c */ /* 0x040ff000000418ff */
[C---:B------:R-:W-:Y:S08]  /*5230*/  HMMA.16816.F32.BF16 R12, R8.reuse, R68, RZ ;  /* 0x00000044080c723c */ /* 0x040ff000000418ff */
[C---:B------:R-:W-:Y:S08]  /*5240*/  HMMA.16816.F32.BF16 R36, R8.reuse, R24, RZ ;  /* 0x000000180824723c */ /* 0x040ff000000418ff */
[C---:B------:R-:W-:Y:S08]  /*5250*/  HMMA.16816.F32.BF16 R24, R8.reuse, R42, RZ ;  /* 0x0000002a0818723c */ /* 0x040ff000000418ff */
[----:B------:R-:W-:Y:S01]  /*5260*/  HMMA.16816.F32.BF16 R20, R8, R44, RZ ;  /* 0x0000002c0814723c */ /* 0x000fe200000418ff */
[----:B------:R-:W1:Y:S07]  /*5270*/  LDSM.16.MT88.4 R44, [R240+0x1800] ;  /* 0x00180000f02c783b */ /* 0x000e6e0000004200 */
[C---:B------:R-:W-:Y:S01]  /*5280*/  HMMA.16816.F32.BF16 R136, R4.reuse, R50, R52 ;  /* 0x000000320488723c */ /* 0x040fe20000041834 */
[----:B------:R-:W2:Y:S04]  /*5290*/  LDSM.16.MT88.4 R52, [R242+0x1800] ;  /* 0x00180000f234783b */ /* 0x000ea80000004200 */
[----:B------:R-:W-:Y:S03]  /*52a0*/  LDSM.16.MT88.4 R48, [R239+0x3800] ;  /* 0x00380000ef30783b */ /* 0x000fe60000004200 */
[C---:B------:R-:W-:Y:S01]  /*52b0*/  HMMA.16816.F32.BF16 R100, R4.reuse, R66, R32 ;  /* 0x000000420464723c */ /* 0x040fe20000041820 */
[----:B------:R-:W3:Y:S07]  /*52c0*/  LDSM.16.MT88.4 R32, [R242+0x2000] ;  /* 0x00200000f220783b */ /* 0x000eee0000004200 */
[C---:B------:R-:W-:Y:S08]  /*52d0*/  HMMA.16816.F32.BF16 R16, R4.reuse, R58, R16 ;  /* 0x0000003a0410723c */ /* 0x040ff00000041810 */
[C---:B------:R-:W-:Y:S08]  /*52e0*/  HMMA.16816.F32.BF16 R28, R4.reuse, R60, R28 ;  /* 0x0000003c041c723c */ /* 0x040ff0000004181c */
[C---:B------:R-:W-:Y:S08]  /*52f0*/  HMMA.16816.F32.BF16 R12, R4.reuse, R72, R12 ;  /* 0x00000048040c723c */ /* 0x040ff0000004180c */
[C---:B------:R-:W-:Y:S08]  /*5300*/  HMMA.16816.F32.BF16 R24, R4.reuse, R62, R24 ;  /* 0x0000003e0418723c */ /* 0x040ff00000041818 */
[----:B------:R-:W-:Y:S01]  /*5310*/  HMMA.16816.F32.BF16 R20, R4, R56, R20 ;  /* 0x000000380414723c */ /* 0x000fe20000041814 */
[----:B------:R-:W-:Y:S01]  /*5320*/  IMAD.MOV.U32 R116, RZ, RZ, R100 ;  /* 0x000000ffff747224 */ /* 0x000fe200078e0064 */
[----:B------:R-:W-:Y:S01]  /*5330*/  MOV R114, R103 ;  /* 0x0000006700727202 */ /* 0x000fe20000000f00 */
[----:B------:R-:W-:-:S02]  /*5340*/  IMAD.MOV.U32 R115, RZ, RZ, R102 ;  /* 0x000000ffff737224 */ /* 0x000fc400078e0066 */
[----:B------:R-:W-:Y:S01]  /*5350*/  IMAD.MOV.U32 R113, RZ, RZ, R101 ;  /* 0x000000ffff717224 */ /* 0x000fe200078e0065 */
[----:B------:R-:W-:Y:S01]  /*5360*/  MOV R101, R16 ;  /* 0x0000001000657202 */ /* 0x000fe20000000f00 */
[----:B------:R-:W-:Y:S01]  /*5370*/  IMAD.MOV.U32 R103, RZ, RZ, R18 ;  /* 0x000000ffff677224 */ /* 0x000fe200078e0012 */
[----:B------:R-:W-:Y:S01]  /*5380*/  HMMA.16816.F32.BF16 R140, R4, R64, R36 ;  /* 0x00000040048c723c */ /* 0x000fe20000041824 */
[----:B------:R-:W-:Y:S01]  /*5390*/  IMAD.MOV.U32 R102, RZ, RZ, R19 ;  /* 0x000000ffff667224 */ /* 0x000fe200078e0013 */
[----:B------:R-:W-:Y:S01]  /*53a0*/  MOV R111, R31 ;  /* 0x0000001f006f7202 */ /* 0x000fe20000000f00 */
[----:B------:R-:W-:Y:S01]  /*53b0*/  IMAD.MOV.U32 R100, RZ, RZ, R17 ;  /* 0x000000ffff647224 */ /* 0x000fe200078e0011 */
[----:B------:R-:W-:Y:S01]  /*53c0*/  MOV R162, R14 ;  /* 0x0000000e00a27202 */ /* 0x000fe20000000f00 */
[----:B------:R-:W-:Y:S01]  /*53d0*/  IMAD.MOV.U32 R3, RZ, RZ, R28 ;  /* 0x000000ffff037224 */ /* 0x000fe200078e001c */
[----:B------:R-:W4:Y:S01]  /*53e0*/  LDSM.16.MT88.4 R16, [R240+0x2000] ;  /* 0x00200000f010783b */ /* 0x000f220000004200 */
[----:B------:R-:W-:Y:S01]  /*53f0*/  IMAD.MOV.U32 R112, RZ, RZ, R30 ;  /* 0x000000ffff707224 */ /* 0x000fe200078e001e */
[----:B------:R-:W-:Y:S01]  /*5400*/  HMMA.16816.F32.BF16 R40, R8, R70, RZ ;  /* 0x000000460828723c */ /* 0x000fe200000418ff */
[----:B------:R-:W-:Y:S01]  /*5410*/  IMAD.MOV.U32 R110, RZ, RZ, R29 ;  /* 0x000000ffff6e7224 */ /* 0x000fe200078e001d */
[----:B------:R-:W3:Y:S01]  /*5420*/  LDSM.16.MT88.4 R36, [R239+0x3000] ;  /* 0x00300000ef24783b */ /* 0x000ee20000004200 */
[----:B------:R-:W-:-:S02]  /*5430*/  IMAD.MOV.U32 R109, RZ, RZ, R12 ;  /* 0x000000ffff6d7224 */ /* 0x000fc400078e000c */
[----:B------:R-:W-:Y:S02]  /*5440*/  IMAD.MOV.U32 R108, RZ, RZ, R13 ;  /* 0x000000ffff6c7224 */ /* 0x000fe400078e000d */
[----:B------:R-:W-:Y:S01]  /*5450*/  IMAD.MOV.U32 R161, RZ, RZ, R15 ;  /* 0x000000ffffa17224 */ /* 0x000fe200078e000f */
[----:B-1----:R-:W-:Y:S01]  /*5460*/  HMMA.16816.F32.BF16 R28, R8, R46, RZ ;  /* 0x0000002e081c723c */ /* 0x002fe200000418ff */
[----:B------:R-:W-:Y:S01]  /*5470*/  IMAD.MOV.U32 R107, RZ, RZ, R26 ;  /* 0x000000ffff6b7224 */ /* 0x000fe200078e001a */
[----:B------:R-:W-:Y:S01]  /*5480*/  MOV R105, R24 ;  /* 0x0000001800697202 */ /* 0x000fe20000000f00 */
[----:B------:R-:W-:Y:S01]  /*5490*/  IMAD.MOV.U32 R106, RZ, RZ, R27 ;  /* 0x000000ffff6a7224 */ /* 0x000fe200078e001b */
[----:B------:R-:W-:Y:S01]  /*54a0*/  MOV R117, R21 ;  /* 0x0000001500757202 */ /* 0x000fe20000000f00 */
[----:B------:R-:W-:-:S03]  /*54b0*/  IMAD.MOV.U32 R104, RZ, RZ, R25 ;  /* 0x000000ffff687224 */ /* 0x000fc600078e0019 */
[C---:B------:R-:W-:Y:S01]  /*54c0*/  HMMA.16816.F32.BF16 R12, R8.reuse, R44, RZ ;  /* 0x0000002c080c723c */ /* 0x040fe200000418ff */
[----:B------:R-:W1:Y:S01]  /*54d0*/  LDSM.16.MT88.4 R44, [R241+0x3000] ;  /* 0x00300000f12c783b */ /* 0x000e620000004200 */
[----:B------:R-:W-:Y:S02]  /*54e0*/  IMAD.MOV.U32 R119, RZ, RZ, R22 ;  /* 0x000000ffff777224 */ /* 0x000fe400078e0016 */
[----:B------:R-:W-:Y:S02]  /*54f0*/  IMAD.MOV.U32 R118, RZ, RZ, R23 ;  /* 0x000000ffff767224 */ /* 0x000fe400078e0017 */
[----:B------:R-:W-:Y:S02]  /*5500*/  IMAD.MOV.U32 R130, RZ, RZ, R20 ;  /* 0x000000ffff827224 */ /* 0x000fe400078e0014 */
[C---:B--2---:R-:W-:Y:S08]  /*5510*/  HMMA.16816.F32.BF16 R24, R8.reuse, R52, RZ ;  /* 0x000000340818723c */ /* 0x044ff000000418ff */
[----:B------:R-:W-:Y:S01]  /*5520*/  HMMA.16816.F32.BF16 R20, R8, R54, RZ ;  /* 0x000000360814723c */ /* 0x000fe200000418ff */
[----:B------:R-:W2:Y:S07]  /*5530*/  LDSM.16.MT88.4 R52, [R240+0x3000] ;  /* 0x00300000f034783b */ /* 0x000eae0000004200 */
[C---:B------:R-:W-:Y:S01]  /*5540*/  HMMA.16816.F32.BF16 R56, R4.reuse, R74, R40 ;  /* 0x0000004a0438723c */ /* 0x040fe20000041828 */
[----:B------:R-:W1:Y:S07]  /*5550*/  LDSM.16.MT88.4 R40, [R241+0x3800] ;  /* 0x00380000f128783b */ /* 0x000e6e0000004200 */
[C---:B---3--:R-:W-:Y:S08]  /*5560*/  HMMA.16816.F32.BF16 R72, R4.reuse, R32, R24 ;  /* 0x000000200448723c */ /* 0x048ff00000041818 */
[C---:B------:R-:W-:Y:S01]  /*5570*/  HMMA.16816.F32.BF16 R68, R4.reuse, R34, R20 ;  /* 0x000000220444723c */ /* 0x040fe20000041814 */
[----:B------:R-:W3:Y:S07]  /*5580*/  LDSM.16.MT88.4 R32, [R240+0x3800] ;  /* 0x00380000f020783b */ /* 0x000eee0000004200 */
[C---:B----4-:R-:W-:Y:S08]  /*5590*/  HMMA.16816.F32.BF16 R64, R4.reuse, R16, R12 ;  /* 0x000000100440723c */ /* 0x050ff0000004180c */
[----:B------:R-:W-:Y:S08]  /*55a0*/  HMMA.16816.F32.BF16 R60, R4, R18, R28 ;  /* 0x00000012043c723c */ /* 0x000ff0000004181c */
[C---:B------:R-:W-:Y:S08]  /*55b0*/  HMMA.16816.F32.BF16 R12, R8.reuse, R36, RZ ;  /* 0x00000024080c723c */ /* 0x040ff000000418ff */
[C---:B------:R-:W-:Y:S01]  /*55c0*/  HMMA.16816.F32.BF16 R28, R8.reuse, R38, RZ ;  /* 0x00000026081c723c */ /* 0x040fe200000418ff */
[----:B------:R-:W4:Y:S07]  /*55d0*/  LDSM.16.MT88.4 R36, [R242+0x3000] ;  /* 0x00300000f224783b */ /* 0x000f2e0000004200 */
[C---:B-1----:R-:W-:Y:S08]  /*55e0*/  HMMA.16816.F32.BF16 R24, R8.reuse, R44, RZ ;  /* 0x0000002c0818723c */ /* 0x042ff000000418ff */
[C---:B--2---:R-:W-:Y:S08]  /*55f0*/  HMMA.16816.F32.BF16 R16, R8.reuse, R52, RZ ;  /* 0x000000340810723c */ /* 0x044ff000000418ff */
[----:B------:R-:W-:Y:S08]  /*5600*/  HMMA.16816.F32.BF16 R20, R8, R46, RZ ;  /* 0x0000002e0814723c */ /* 0x000ff000000418ff */
[C---:B------:R-:W-:Y:S08]  /*5610*/  HMMA.16816.F32.BF16 R120, R4.reuse, R48, R12 ;  /* 0x000000300478723c */ /* 0x040ff0000004180c */
[C---:B------:R-:W-:Y:S08]  /*5620*/  HMMA.16816.F32.BF16 R176, R4.reuse, R50, R28 ;  /* 0x0000003204b0723c */ /* 0x040ff0000004181c */
[----:B------:R-:W-:Y:S08]  /*5630*/  HMMA.16816.F32.BF16 R48, R4, R40, R24 ;  /* 0x000000280430723c */ /* 0x000ff00000041818 */
[----:B------:R-:W-:Y:S08]  /*5640*/  HMMA.16816.F32.BF16 R12, R8, R54, RZ ;  /* 0x00000036080c723c */ /* 0x000ff000000418ff */
[C---:B---3--:R-:W-:Y:S08]  /*5650*/  HMMA.16816.F32.BF16 R16, R4.reuse, R32, R16 ;  /* 0x000000200410723c */ /* 0x048ff00000041810 */
[----:B------:R-:W-:Y:S01]  /*5660*/  HMMA.16816.F32.BF16 R172, R4, R42, R20 ;  /* 0x0000002a04ac723c */ /* 0x000fe20000041814 */
[----:B------:R-:W1:Y:S01]  /*5670*/  LDSM.16.MT88.4 R20, [R242+0x3800] ;  /* 0x00380000f214783b */ /* 0x000e620000004200 */
[----:B------:R-:W-:Y:S01]  /*5680*/  IMAD.MOV.U32 R27, RZ, RZ, R48 ;  /* 0x000000ffff1b7224 */ /* 0x000fe200078e0030 */
[----:B------:R-:W-:Y:S01]  /*5690*/  MOV R25, R51 ;  /* 0x0000003300197202 */ /* 0x000fe20000000f00 */
[----:B------:R-:W-:-:S02]  /*56a0*/  IMAD.MOV.U32 R26, RZ, RZ, R50 ;  /* 0x000000ffff1a7224 */ /* 0x000fc400078e0032 */
[----:B------:R-:W-:Y:S02]  /*56b0*/  IMAD.MOV.U32 R24, RZ, RZ, R49 ;  /* 0x000000ffff187224 */ /* 0x000fe400078e0031 */
[----:B------:R-:W-:Y:S01]  /*56c0*/  IMAD.MOV.U32 R30, RZ, RZ, R3 ;  /* 0x000000ffff1e7224 */ /* 0x000fe200078e0003 */
[----:B------:R-:W-:Y:S07]  /*56d0*/  HMMA.16816.F32.BF16 R168, R4, R34, R12 ;  /* 0x0000002204a8723c */ /* 0x000fee000004180c */
[----:B------:R-:W-:Y:S01]  /*56e0*/  IMAD.MOV.U32 R3, RZ, RZ, R16 ;  /* 0x000000ffff037224 */ /* 0x000fe200078e0010 */
[----:B------:R-:W-:Y:S01]  /*56f0*/  MOV R29, R19 ;  /* 0x00000013001d7202 */ /* 0x000fe20000000f00 */
[----:B------:R-:W-:Y:S01]  /*5700*/  IMAD.MOV.U32 R44, RZ, RZ, R18 ;  /* 0x000000ffff2c7224 */ /* 0x000fe200078e0012 */
[----:B----4-:R-:W-:Y:S01]  /*5710*/  HMMA.16816.F32.BF16 R12, R8, R38, RZ ;  /* 0x00000026080c723c */ /* 0x010fe200000418ff */
[----:B------:R-:W-:-:S02]  /*5720*/  IMAD.MOV.U32 R28, RZ, RZ, R17 ;  /* 0x000000ffff1c7224 */ /* 0x000fc400078e0011 */
[----:B------:R-:W-:-:S04]  /*5730*/  IMAD.MOV.U32 R34, RZ, RZ, R27 ;  /* 0x000000ffff227224 */ /* 0x000fc800078e001b */
[----:B------:R-:W-:Y:S01]  /*5740*/  MOV R39, R24 ;  /* 0x0000001800277202 */ /* 0x000fe20000000f00 */
[----:B------:R-:W-:Y:S07]  /*5750*/  HMMA.16816.F32.BF16 R16, R8, R36, RZ ;  /* 0x000000240810723c */ /* 0x000fee00000418ff */
[----:B------:R-:W-:Y:S02]  /*5760*/  IMAD.MOV.U32 R36, RZ, RZ, R26 ;  /* 0x000000ffff247224 */ /* 0x000fe400078e001a */
[----:B------:R-:W-:-:S02]  /*5770*/  IMAD.MOV.U32 R37, RZ, RZ, R25 ;  /* 0x000000ffff257224 */ /* 0x000fc400078e0019 */
[----:B------:R-:W2:Y:S11]  /*5780*/  LDSM.16.MT88.4 R24, [R239+0x4800] ;  /* 0x00480000ef18783b */ /* 0x000eb60000004200 */
[----:B------:R-:W-:Y:S02]  /*5790*/  @!UPT UIADD3 URZ, URZ, URZ, URZ ;  /* 0x0000003f3f3ff290 */ /* 0x000fe4000fffe03f */
[C---:B-1----:R-:W-:Y:S01]  /*57a0*/  HMMA.16816.F32.BF16 R124, R4.reuse, R20, R16 ;  /* 0x00000014047c723c */ /* 0x042fe20000041810 */
[----:B------:R-:W1:Y:S01]  /*57b0*/  LDSM.16.MT88.4 R16, [R239+0x5000] ;  /* 0x00500000ef10783b */ /* 0x000e620000004200 */
[----:B------:R-:W-:Y:S01]  /*57c0*/  IMAD.MOV.U32 R42, RZ, RZ, R107 ;  /* 0x000000ffff2a7224 */ /* 0x000fe200078e006b */
[----:B------:R-:W-:Y:S01]  /*57d0*/  MOV R41, R104 ;  /* 0x0000006800297202 */ /* 0x000fe20000000f00 */
[----:B------:R-:W-:Y:S02]  /*57e0*/  IMAD.MOV.U32 R43, RZ, RZ, R106 ;  /* 0x000000ffff2b7224 */ /* 0x000fe400078e006a */
[----:B------:R-:W-:Y:S02]  /*57f0*/  IMAD.MOV.U32 R40, RZ, RZ, R105 ;  /* 0x000000ffff287224 */ /* 0x000fe400078e0069 */
[----:B------:R-:W-:Y:S01]  /*5800*/  HMMA.16816.F32.BF16 R104, R4, R22, R12 ;  /* 0x000000160468723c */ /* 0x000fe2000004180c */
[----:B------:R-:W-:Y:S01]  /*5810*/  IMAD.MOV.U32 R50, RZ, RZ, R103 ;  /* 0x000000ffff327224 */ /* 0x000fe200078e0067 */
[----:B------:R-:W-:Y:S01]  /*5820*/  MOV R49, R100 ;  /* 0x0000006400317202 */ /* 0x000fe20000000f00 */
[----:B------:R-:W-:Y:S01]  /*5830*/  IMAD.MOV.U32 R51, RZ, RZ, R102 ;  /* 0x000000ffff337224 */ /* 0x000fe200078e0066 */
[----:B------:R-:W-:Y:S04]  /*5840*/  LDSM.16.MT88.4 R20, [R241+0x5000] ;  /* 0x00500000f114783b */ /* 0x000fe80000004200 */
[----:B--2---:R-:W-:Y:S01]  /*5850*/  HMMA.16816.F32.BF16 R12, R8, R24, RZ ;  /* 0x00000018080c723c */ /* 0x004fe200000418ff */
[----:B------:R-:W-:Y:S11]  /*5860*/  IMAD.MOV.U32 R48, RZ, RZ, R101 ;  /* 0x000000ffff307224 */ /* 0x000ff600078e0065 */
[----:B------:R-:W-:Y:S11]  /*5870*/  @!UPT UIADD3 URZ, URZ, URZ, URZ ;  /* 0x0000003f3f3ff290 */ /* 0x000ff6000fffe03f */
[----:B------:R-:W-:Y:S01]  /*5880*/  @!UPT UIADD3 URZ, URZ, URZ, URZ ;  /* 0x0000003f3f3ff290 */ /* 0x000fe2000fffe03f */
[----:B-1----:R-:W-:Y:S07]  /*5890*/  HMMA.16816.F32.BF16 R100, R4, R16, R12 ;  /* 0x000000100464723c */ /* 0x002fee000004180c */
[----:B------:R-:W-:-:S04]  /*58a0*/  FADD.FTZ R12, R78, R77 ;  /* 0x0000004d4e0c7221 */ /* 0x000fc80000010000 */
[----:B------:R-:W-:Y:S02]  /*58b0*/  FADD.FTZ R17, R76, R12 ;  /* 0x0000000c4c117221 */ /* 0x000fe40000010000 */
[----:B------:R-:W-:Y:S01]  /*58c0*/  HMMA.16816.F32.BF16 R12, R8, R26, RZ ;  /* 0x0000001a080c723c */ /* 0x000fe200000418ff */
[----:B------:R-:W1:Y:S01]  /*58d0*/  LDSM.16.MT88.4 R24, [R241+0x4800] ;  /* 0x00480000f118783b */ /* 0x000e620000004200 */
[----:B------:R-:W-:Y:S01]  /*58e0*/  IMAD.MOV.U32 R54, RZ, RZ, R115 ;  /* 0x000000ffff367224 */ /* 0x000fe200078e0073 */
[----:B------:R-:W-:Y:S01]  /*58f0*/  MOV R31, R113 ;  /* 0x00000071001f7202 */ /* 0x000fe20000000f00 */
[----:B------:R-:W-:Y:S02]  /*5900*/  IMAD.MOV.U32 R55, RZ, RZ, R114 ;  /* 0x000000ffff377224 */ /* 0x000fe400078e0072 */
[----:B------:R-:W-:Y:S11]  /*5910*/  IMAD.MOV.U32 R32, RZ, RZ, R112 ;  /* 0x000000ffff207224 */ /* 0x000ff600078e0070 */
[----:B------:R-:W-:Y:S07]  /*5920*/  @!UPT UIADD3 URZ, URZ, URZ, URZ ;  /* 0x0000003f3f3ff290 */ /* 0x000fee000fffe03f */
[----:B------:R-:W-:Y:S08]  /*5930*/  HMMA.16816.F32.BF16 R112, R4, R18, R12 ;  /* 0x000000120470723c */ /* 0x000ff0000004180c */
[----:B-1----:R-:W-:Y:S01]  /*5940*/  HMMA.16816.F32.BF16 R12, R8, R24, RZ ;  /* 0x00000018080c723c */ /* 0x002fe200000418ff */
[----:B------:R-:W-:Y:S02]  /*5950*/  IMAD.MOV.U32 R38, RZ, RZ, R3 ;  /* 0x000000ffff267224 */ /* 0x000fe400078e0003 */
[----:B------:R-:W-:Y:S01]  /*5960*/  FADD.FTZ R3, R82, R80 ;  /* 0x0000005052037221 */ /* 0x000fe20000010000 */
[----:B------:R-:W-:Y:S01]  /*5970*/  MOV R35, R110 ;  /* 0x0000006e00237202 */ /* 0x000fe20000000f00 */
[----:B------:R-:W-:-:S02]  /*5980*/  IMAD.MOV.U32 R82, RZ, RZ, R44 ;  /* 0x000000ffff527224 */ /* 0x000fc400078e002c */
[----:B------:R-:W-:Y:S02]  /*5990*/  IMAD.MOV.U32 R33, RZ, RZ, R111 ;  /* 0x000000ffff217224 */ /* 0x000fe400078e006f */
[----:B------:R-:W-:Y:S02]  /*59a0*/  IMAD.MOV.U32 R44, RZ, RZ, R109 ;  /* 0x000000ffff2c7224 */ /* 0x000fe400078e006d */
[----:B------:R-:W-:Y:S02]  /*59b0*/  IMAD.MOV.U32 R45, RZ, RZ, R108 ;  /* 0x000000ffff2d7224 */ /* 0x000fe400078e006c */
[----:B------:R-:W-:-:S11]  /*59c0*/  FADD.FTZ R3, R84, R3 ;  /* 0x0000000354037221 */ /* 0x000fd60000010000 */
[----:B------:R-:W-:Y:S08]  /*59d0*/  HMMA.16816.F32.BF16 R108, R4, R20, R12 ;  /* 0x00000014046c723c */ /* 0x000ff0000004180c */
[----:B------:R-:W-:Y:S01]  /*59e0*/  HMMA.16816.F32.BF16 R12, R8, R26, RZ ;  /* 0x0000001a080c723c */ /* 0x000fe200000418ff */
[----:B------:R-:W-:Y:S02]  /*59f0*/  FADD.FTZ R3, R83, R3 ;  /* 0x0000000353037221 */ /* 0x000fe40000010000 */
[----:B------:R-:W-:-:S02]  /*5a00*/  FADD.FTZ R17, R79, R17 ;  /* 0x000000114f117221 */ /* 0x000fc40000010000 */
[----:B------:R-:W-:Y:S02]  /*5a10*/  FADD.FTZ R3, R88, R3 ;  /* 0x0000000358037221 */ /* 0x000fe40000010000 */
[----:B------:R-:W-:Y:S02]  /*5a20*/  FADD.FTZ R17, R81, R17 ;  /* 0x0000001151117221 */ /* 0x000fe40000010000 */
[----:B------:R-:W-:Y:S01]  /*5a30*/  FADD.FTZ R16, R89, R3 ;  /* 0x0000000359107221 */ /* 0x000fe20000010000 */
[----:B------:R-:W-:Y:S01]  /*5a40*/  MOV R152, R122 ;  /* 0x0000007a00987202 */ /* 0x000fe20000000f00 */
[----:B------:R-:W-:Y:S02]  /*5a50*/  IMAD.MOV.U32 R154, RZ, RZ, R120 ;  /* 0x000000ffff9a7224 */ /* 0x000fe400078e0078 */
[----:B------:R-:W-:Y:S02]  /*5a60*/  IMAD.MOV.U32 R153, RZ, RZ, R121 ;  /* 0x000000ffff997224 */ /* 0x000fe400078e0079 */
[----:B------:R-:W-:-:S02]  /*5a70*/  IMAD.MOV.U32 R131, RZ, RZ, R123 ;  /* 0x000000ffff837224 */ /* 0x000fc400078e007b */
[----:B------:R-:W-:-:S07]  /*5a80*/  FADD.FTZ R3, R85, R17 ;  /* 0x0000001155037221 */ /* 0x000fce0000010000 */
[----:B------:R-:W-:Y:S01]  /*5a90*/  HMMA.16816.F32.BF16 R120, R4, R22, R12 ;  /* 0x000000160478723c */ /* 0x000fe2000004180c */
[----:B------:R-:W-:Y:S06]  /*5aa0*/  LDSM.16.MT88.4 R20, [R240+0x5000] ;  /* 0x00500000f014783b */ /* 0x000fec0000004200 */
[----:B------:R-:W-:Y:S02]  /*5ab0*/  FADD.FTZ R12, R90, R16 ;  /* 0x000000105a0c7221 */ /* 0x000fe40000010000 */
[----:B------:R-:W1:Y:S02]  /*5ac0*/  LDSM.16.MT88.4 R16, [R240+0x4800] ;  /* 0x00480000f010783b */ /* 0x000e640000004200 */
[----:B------:R-:W-:-:S02]  /*5ad0*/  FADD.FTZ R27, R91, R12 ;  /* 0x0000000c5b1b7221 */ /* 0x000fc40000010000 */
[----:B------:R-:W-:Y:S02]  /*5ae0*/  FADD.FTZ R3, R86, R3 ;  /* 0x0000000356037221 */ /* 0x000fe40000010000 */
[----:B------:R-:W-:Y:S01]  /*5af0*/  FFMA.FTZ R24, R99, c[0x0][0x2d0], -R2 ;  /* 0x0000b40063187a23 */ /* 0x000fe20000010802 */
[----:B------:R-:W-:Y:S01]  /*5b00*/  MOV R53, R117 ;  /* 0x0000007500357202 */ /* 0x000fe20000000f00 */
[----:B------:R-:W-:Y:S02]  /*5b10*/  IMAD.MOV.U32 R80, RZ, RZ, R29 ;  /* 0x000000ffff507224 */ /* 0x000fe400078e001d */
[----:B------:R-:W-:Y:S02]  /*5b20*/  IMAD.MOV.U32 R46, RZ, RZ, R119 ;  /* 0x000000ffff2e7224 */ /* 0x000fe400078e0077 */
[----:B------:R-:W-:Y:S02]  /*5b30*/  IMAD.MOV.U32 R47, RZ, RZ, R118 ;  /* 0x000000ffff2f7224 */ /* 0x000fe400078e0076 */
[----:B------:R-:W-:-:S02]  /*5b40*/  IMAD.MOV.U32 R52, RZ, RZ, R116 ;  /* 0x000000ffff347224 */ /* 0x000fc400078e0074 */
[----:B------:R-:W-:Y:S01]  /*5b50*/  FADD.FTZ R29, R87, R3 ;  /* 0x00000003571d7221 */ /* 0x000fe20000010000 */
[C---:B-1----:R-:W-:Y:S08]  /*5b60*/  HMMA.16816.F32.BF16 R12, R8.reuse, R16, RZ ;  /* 0x00000010080c723c */ /* 0x042ff000000418ff */
[----:B------:R-:W-:Y:S01]  /*5b70*/  HMMA.16816.F32.BF16 R16, R8, R18, RZ ;  /* 0x000000120810723c */ /* 0x000fe200000418ff */
[--C-:B------:R-:W-:Y:S01]  /*5b80*/  FFMA.FTZ R25, R98, c[0x0][0x2d0], -R2.reuse ;  /* 0x0000b40062197a23 */ /* 0x100fe20000010802 */
[----:B------:R-:W1:Y:S01]  /*5b90*/  MUFU.EX2 R3, R24 ;  /* 0x0000001800037308 */ /* 0x000e620000000800 */
[----:B------:R-:W-:Y:S01]  /*5ba0*/  MOV R77, R28 ;  /* 0x0000001c004d7202 */ /* 0x000fe20000000f00 */
[----:B------:R-:W-:-:S02]  /*5bb0*/  FFMA.FTZ R26, R97, c[0x0][0x2d0], -R2 ;  /* 0x0000b400611a7a23 */ /* 0x000fc40000010802 */
[----:B------:R-:W-:-:S04]  /*5bc0*/  FFMA.FTZ R28, R94, c[0x0][0x2d0], -R2 ;  /* 0x0000b4005e1c7a23 */ /* 0x000fc80000010802 */
[----:B------:R-:W2:Y:S06]  /*5bd0*/  MUFU.EX2 R2, R25 ;  /* 0x0000001900027308 */ /* 0x000eac0000000800 */
[----:B------:R-:W-:Y:S07]  /*5be0*/  HMMA.16816.F32.BF16 R116, R4, R20, R12 ;  /* 0x000000140474723c */ /* 0x000fee000004180c */
[----:B------:R-:W-:-:S02]  /*5bf0*/  FFMA.FTZ R13, R96, c[0x0][0x2d0], -R0 ;  /* 0x0000b400600d7a23 */ /* 0x000fc40000010800 */
[----:B------:R-:W-:Y:S01]  /*5c00*/  FFMA.FTZ R12, R95, c[0x0][0x2d0], -R0 ;  /* 0x0000b4005f0c7a23 */ /* 0x000fe20000010800 */
[----:B------:R-:W-:Y:S08]  /*5c10*/  MUFU.EX2 R15, R26 ;  /* 0x0000001a000f7308 */ /* 0x000ff00000000800 */
[----:B------:R-:W3:Y:S01]  /*5c20*/  MUFU.EX2 R13, R13 ;  /* 0x0000000d000d7308 */ /* 0x000ee20000000800 */
[----:B------:R-:W-:Y:S07]  /*5c30*/  HMMA.16816.F32.BF16 R20, R4, R22, R16 ;  /* 0x000000160414723c */ /* 0x000fee0000041810 */
[----:B------:R-:W4:Y:S01]  /*5c40*/  MUFU.EX2 R12, R12 ;  /* 0x0000000c000c7308 */ /* 0x000f220000000800 */
[----:B-1----:R-:W-:-:S07]  /*5c50*/  FADD.FTZ R16, R3, R27 ;  /* 0x0000001b03107221 */ /* 0x002fce0000010000 */
[----:B------:R-:W1:Y:S01]  /*5c60*/  MUFU.EX2 R14, R28 ;  /* 0x0000001c000e7308 */ /* 0x000e620000000800 */
[C---:B--2---:R-:W-:Y:S01]  /*5c70*/  FADD.FTZ R16, R2.reuse, R16 ;  /* 0x0000001002107221 */ /* 0x044fe20000010000 */
[----:B------:R-:W-:Y:S01]  /*5c80*/  F2FP.BF16.PACK_AB R128, R2, R3 ;  /* 0x000000030280723e */ /* 0x000fe200000010ff */
[--C-:B------:R-:W-:Y:S02]  /*5c90*/  FFMA.FTZ R18, R93, c[0x0][0x2d0], -R0.reuse ;  /* 0x0000b4005d127a23 */ /* 0x100fe40000010800 */
[----:B------:R-:W-:Y:S02]  /*5ca0*/  FFMA.FTZ R17, R92, c[0x0][0x2d0], -R0 ;  /* 0x0000b4005c117a23 */ /* 0x000fe40000010800 */
[----:B---3--:R-:W-:Y:S02]  /*5cb0*/  FADD.FTZ R0, R13, R29 ;  /* 0x0000001d0d007221 */ /* 0x008fe40000010000 */
[----:B------:R-:W-:Y:S02]  /*5cc0*/  FADD.FTZ R2, R15, R16 ;  /* 0x000000100f027221 */ /* 0x000fe40000010000 */
[----:B----4-:R-:W-:-:S02]  /*5cd0*/  FADD.FTZ R3, R12, R0 ;  /* 0x000000000c037221 */ /* 0x010fc40000010000 */
[----:B-1----:R-:W-:Y:S02]  /*5ce0*/  FADD.FTZ R0, R14, R2 ;  /* 0x000000020e007221 */ /* 0x002fe40000010000 */
[----:B------:R-:W1:Y:S03]  /*5cf0*/  MUFU.EX2 R2, R18 ;  /* 0x0000001200027308 */ /* 0x000e660000000800 */
[----:B------:R2:W-:Y:S01]  /*5d00*/  STL [R1+0x38], R0 ;  /* 0x0000380001007387 */ /* 0x0005e20000100800 */
[----:B------:R-:W-:Y:S01]  /*5d10*/  MOV R78, R38 ;  /* 0x00000026004e7202 */ /* 0x000fe20000000f00 */
[----:B------:R-:W-:Y:S02]  /*5d20*/  IMAD.MOV.U32 R38, RZ, RZ, R34 ;  /* 0x000000ffff267224 */ /* 0x000fe400078e0022 */
[----:B------:R-:W-:Y:S01]  /*5d30*/  IMAD.MOV.U32 R34, RZ, RZ, R30 ;  /* 0x000000ffff227224 */ /* 0x000fe200078e001e */
[----:B------:R-:W-:Y:S01]  /*5d40*/  MOV R30, R52 ;  /* 0x00000034001e7202 */ /* 0x000fe20000000f00 */
[----:B------:R-:W-:-:S02]  /*5d50*/  IMAD.MOV.U32 R52, RZ, RZ, R130 ;  /* 0x000000ffff347224 */ /* 0x000fc400078e0082 */
[----:B-1----:R-:W-:Y:S01]  /*5d60*/  FADD.FTZ R3, R2, R3 ;  /* 0x0000000302037221 */ /* 0x002fe20000010000 */
[----:B--2---:R-:W1:Y:S01]  /*5d70*/  MUFU.EX2 R0, R17 ;  /* 0x0000001100007308 */ /* 0x004e620000000800 */
[----:B------:R-:W-:Y:S01]  /*5d80*/  MOV R85, R77 ;  /* 0x0000004d00557202 */ /* 0x000fe20000000f00 */
[----:B------:R-:W-:Y:S01]  /*5d90*/  IMAD.MOV.U32 R77, RZ, RZ, R39 ;  /* 0x000000ffff4d7224 */ /* 0x000fe200078e0027 */
[----:B------:R-:W-:Y:S01]  /*5da0*/  MOV R76, R38 ;  /* 0x00000026004c7202 */ /* 0x000fe20000000f00 */
[----:B------:R-:W-:Y:S01]  /*5db0*/  IMAD.MOV.U32 R38, RZ, RZ, R46 ;  /* 0x000000ffff267224 */ /* 0x000fe200078e002e */
[----:B------:R-:W-:Y:S01]  /*5dc0*/  MOV R39, R47 ;  /* 0x0000002f00277202 */ /* 0x000fe20000000f00 */
[----:B------:R-:W-:Y:S02]  /*5dd0*/  IMAD.MOV.U32 R84, RZ, RZ, R78 ;  /* 0x000000ffff547224 */ /* 0x000fe400078e004e */
[----:B------:R-:W-:Y:S02]  /*5de0*/  IMAD.MOV.U32 R46, RZ, RZ, R162 ;  /* 0x000000ffff2e7224 */ /* 0x000fe400078e00a2 */
[----:B------:R-:W-:-:S02]  /*5df0*/  IMAD.MOV.U32 R78, RZ, RZ, R36 ;  /* 0x000000ffff4e7224 */ /* 0x000fc400078e0024 */
[----:B-1----:R-:W-:Y:S01]  /*5e00*/  FADD.FTZ R3, R0, R3 ;  /* 0x0000000300037221 */ /* 0x002fe20000010000 */
[----:B------:R-:W-:Y:S01]  /*5e10*/  MOV R36, R52 ;  /* 0x0000003400247202 */ /* 0x000fe20000000f00 */
[----:B------:R-:W-:-:S03]  /*5e20*/  IMAD.MOV.U32 R47, RZ, RZ, R161 ;  /* 0x000000ffff2f7224 */ /* 0x000fc600078e00a1 */
[----:B------:R-:W-:Y:S04]  /*5e30*/  STL [R1+0x34], R3 ;  /* 0x0000340301007387 */ /* 0x000fe80000100800 */
[----:B------:R1:W5:Y:S04]  /*5e40*/  LDL.LU R162, [R1+0xe0] ;  /* 0x0000e00001a27983 */ /* 0x0003680000300800 */
[----:B------:R1:W5:Y:S04]  /*5e50*/  LDL.LU R161, [R1+0xdc] ;  /* 0x0000dc0001a17983 */ /* 0x0003680000300800 */
[----:B------:R-:W2:Y:S01]  /*5e60*/  LDL R52, [R1+0x7c] ;  /* 0x00007c0001347983 */ /* 0x000ea20000100800 */
[----:B------:R-:W-:Y:S01]  /*5e70*/  IMAD.MOV.U32 R86, RZ, RZ, R82 ;  /* 0x000000ffff567224 */ /* 0x000fe200078e0052 */
[----:B------:R-:W-:Y:S01]  /*5e80*/  MOV R89, R153 ;  /* 0x0000009900597202 */ /* 0x000fe20000000f00 */
[----:B------:R-:W-:-:S02]  /*5e90*/  IMAD.MOV.U32 R82, RZ, RZ, R155 ;  /* 0x000000ffff527224 */ /* 0x000fc400078e009b */
[----:B------:R-:W-:Y:S02]  /*5ea0*/  IMAD.MOV.U32 R88, RZ, RZ, R154 ;  /* 0x000000ffff587224 */ /* 0x000fe400078e009a */
[----:B------:R-:W-:Y:S02]  /*5eb0*/  IMAD.MOV.U32 R90, RZ, RZ, R152 ;  /* 0x000000ffff5a7224 */ /* 0x000fe400078e0098 */
[----:B------:R-:W3:Y:S01]  /*5ec0*/  LDSM.16.MT88.4 R152, [R239+0x1000] ;  /* 0x00100000ef98783b */ /* 0x000ee20000004200 */
[----:B------:R-:W-:Y:S01]  /*5ed0*/  IMAD.MOV.U32 R91, RZ, RZ, R131 ;  /* 0x000000ffff5b7224 */ /* 0x000fe200078e0083 */
[----:B------:R-:W-:Y:S02]  /*5ee0*/  F2FP.BF16.PACK_AB R129, R12, R13 ;  /* 0x0000000d0c81723e */ /* 0x000fe400000010ff */
[----:B------:R-:W-:Y:S02]  /*5ef0*/  F2FP.BF16.PACK_AB R130, R14, R15 ;  /* 0x0000000f0e82723e */ /* 0x000fe400000010ff */
[----:B------:R-:W-:-:S02]  /*5f00*/  F2FP.BF16.PACK_AB R131, R0, R2 ;  /* 0x000000020083723e */ /* 0x000fc400000010ff */
[----:B------:R-:W-:Y:S01]  /*5f10*/  MOV R79, R37 ;  /* 0x00000025004f7202 */ /* 0x000fe20000000f00 */
[----:B------:R-:W-:Y:S02]  /*5f20*/  IMAD.MOV.U32 R37, RZ, RZ, R53 ;  /* 0x000000ffff257224 */ /* 0x000fe400078e0035 */
[----:B------:R-:W-:Y:S01]  /*5f30*/  IMAD.MOV.U32 R87, RZ, RZ, R80 ;  /* 0x000000ffff577224 */ /* 0x000fe200078e0050 */
[----:B------:R-:W-:Y:S01]  /*5f40*/  MOV R98, R32 ;  /* 0x0000002000627202 */ /* 0x000fe20000000f00 */
[----:B------:R-:W-:Y:S01]  /*5f50*/  IMAD.MOV.U32 R96, RZ, RZ, R34 ;  /* 0x000000ffff607224 */ /* 0x000fe200078e0022 */
[----:B------:R-:W-:Y:S01]  /*5f60*/  LDSM.16.MT88.4 R12, [R242+0x4800] ;  /* 0x00480000f20c783b */ /* 0x000fe20000004200 */
[C---:B---3--:R-:W-:Y:S08]  /*5f70*/  HMMA.16816.F32.BF16 R156, R128.reuse, R152, R156 ;  /* 0x00000098809c723c */ /* 0x048ff0000004189c */
[----:B------:R-:W-:Y:S01]  /*5f80*/  HMMA.16816.F32.BF16 R152, R128, R154, R144 ;  /* 0x0000009a8098723c */ /* 0x000fe20000041890 */
[----:B------:R-:W3:Y:S01]  /*5f90*/  LDSM.16.MT88.4 R144, [R241+0x1000] ;  /* 0x00100000f190783b */ /* 0x000ee20000004200 */
[----:B------:R-:W-:-:S03]  /*5fa0*/  MOV R53, R160 ;  /* 0x000000a000357202 */ /* 0x000fc60000000f00 */
[----:B------:R1:W5:Y:S04]  /*5fb0*/  LDL.LU R160, [R1+0xd8] ;  /* 0x0000d80001a07983 */ /* 0x0003680000300800 */
[----:B------:R-:W4:Y:S01]  /*5fc0*/  LDL.LU R80, [R1+0x28] ;  /* 0x0000280001507983 */ /* 0x000f220000300800 */
[C---:B---3--:R-:W-:Y:S08]  /*5fd0*/  HMMA.16816.F32.BF16 R148, R128.reuse, R144, R148 ;  /* 0x000000908094723c */ /* 0x048ff00000041894 */
[----:B------:R-:W-:Y:S01]  /*5fe0*/  HMMA.16816.F32.BF16 R144, R128, R146, R136 ;  /* 0x000000928090723c */ /* 0x000fe20000041888 */
[----:B------:R-:W3:Y:S01]  /*5ff0*/  LDSM.16.MT88.4 R136, [R240+0x1000] ;  /* 0x00100000f088783b */ /* 0x000ee20000004200 */
[----:B------:R-:W-:-:S02]  /*6000*/  IMAD.MOV.U32 R97, RZ, RZ, R35 ;  /* 0x000000ffff617224 */ /* 0x000fc400078e0023 */
[----:B------:R-:W-:Y:S01]  /*6010*/  IMAD.MOV.U32 R99, RZ, RZ, R33 ;  /* 0x000000ffff637224 */ /* 0x000fe200078e0021 */
[----:B------:R-:W-:Y:S01]  /*6020*/  MOV R33, R31 ;  /* 0x0000001f00217202 */ /* 0x000fe20000000f00 */
[----:B------:R-:W-:Y:S02]  /*6030*/  IMAD.MOV.U32 R32, RZ, RZ, R30 ;  /* 0x000000ffff207224 */ /* 0x000fe400078e001e */
[----:B------:R-:W-:Y:S02]  /*6040*/  IMAD.MOV.U32 R34, RZ, RZ, R54 ;  /* 0x000000ffff227224 */ /* 0x000fe400078e0036 */
[----:B------:R-:W-:Y:S01]  /*6050*/  IMAD.MOV.U32 R35, RZ, RZ, R55 ;  /* 0x000000ffff237224 */ /* 0x000fe200078e0037 */
[C---:B---3--:R-:W-:Y:S08]  /*6060*/  HMMA.16816.F32.BF16 R140, R128.reuse, R136, R140 ;  /* 0x00000088808c723c */ /* 0x048ff0000004188c */
[C---:B------:R-:W-:Y:S01]  /*6070*/  HMMA.16816.F32.BF16 R136, R128.reuse, R138, R32 ;  /* 0x0000008a8088723c */ /* 0x040fe20000041820 */
[----:B------:R-:W3:Y:S07]  /*6080*/  LDSM.16.MT88.4 R32, [R242+0x1000] ;  /* 0x00100000f220783b */ /* 0x000eee0000004200 */
[C---:B---3--:R-:W-:Y:S01]  /*6090*/  HMMA.16816.F32.BF16 R28, R128.reuse, R32, R96 ;  /* 0x00000020801c723c */ /* 0x048fe20000041860 */
[----:B------:R-:W-:Y:S07]  /*60a0*/  LDSM.16.MT88.4 R96, [R242+0x4000] ;  /* 0x00400000f260783b */ /* 0x000fee0000004200 */
[C---:B------:R-:W-:Y:S01]  /*60b0*/  HMMA.16816.F32.BF16 R32, R128.reuse, R34, R40 ;  /* 0x000000228020723c */ /* 0x040fe20000041828 */
[----:B------:R-:W3:Y:S07]  /*60c0*/  LDSM.16.MT88.4 R40, [R239+0x2800] ;  /* 0x00280000ef28783b */ /* 0x000eee0000004200 */
[C---:B---3--:R-:W-:Y:S08]  /*60d0*/  HMMA.16816.F32.BF16 R36, R128.reuse, R40, R36 ;  /* 0x000000288024723c */ /* 0x048ff00000041824 */
[C---:B------:R-:W-:Y:S01]  /*60e0*/  HMMA.16816.F32.BF16 R40, R128.reuse, R42, R48 ;  /* 0x0000002a8028723c */ /* 0x040fe20000041830 */
[----:B------:R-:W3:Y:S07]  /*60f0*/  LDSM.16.MT88.4 R48, [R241+0x2800] ;  /* 0x00280000f130783b */ /* 0x000eee0000004200 */
[C---:B---3--:R-:W-:Y:S08]  /*6100*/  HMMA.16816.F32.BF16 R44, R128.reuse, R48, R44 ;  /* 0x00000030802c723c */ /* 0x048ff0000004182c */
[----:B------:R-:W-:Y:S01]  /*6110*/  HMMA.16816.F32.BF16 R48, R128, R50, R56 ;  /* 0x000000328030723c */ /* 0x000fe20000041838 */
[----:B------:R-:W3:Y:S01]  /*6120*/  LDSM.16.MT88.4 R56, [R240+0x2800] ;  /* 0x00280000f038783b */ /* 0x000ee20000004200 */
[----:B--2---:R-:W-:Y:S01]  /*6130*/  MOV R26, R52 ;  /* 0x00000034001a7202 */ /* 0x004fe20000000f00 */
[----:B------:R-:W-:-:S05]  /*6140*/  IMAD.MOV.U32 R27, RZ, RZ, R53 ;  /* 0x000000ffff1b7224 */ /* 0x000fca00078e0035 */
[C---:B------:R-:W-:Y:S08]  /*6150*/  HMMA.16816.F32.BF16 R92, R128.reuse, R96, R124 ;  /* 0x00000060805c723c */ /* 0x040ff0000004187c */
[C---:B------:R-:W-:Y:S01]  /*6160*/  HMMA.16816.F32.BF16 R96, R128.reuse, R98, R104 ;  /* 0x000000628060723c */ /* 0x040fe20000041868 */
[----:B------:R-:W2:Y:S07]  /*6170*/  LDSM.16.MT88.4 R104, [R239+0x5800] ;  /* 0x00580000ef68783b */ /* 0x000eae0000004200 */
[C---:B---3--:R-:W-:Y:S01]  /*6180*/  HMMA.16816.F32.BF16 R52, R128.reuse, R56, R64 ;  /* 0x000000388034723c */ /* 0x048fe20000041840 */
[----:B------:R-:W3:Y:S07]  /*6190*/  LDSM.16.MT88.4 R64, [R242+0x2800] ;  /* 0x00280000f240783b */ /* 0x000eee0000004200 */
[C---:B------:R-:W-:Y:S08]  /*61a0*/  HMMA.16816.F32.BF16 R56, R128.reuse, R58, R60 ;  /* 0x0000003a8038723c */ /* 0x040ff0000004183c */
[C---:B--2---:R-:W-:Y:S08]  /*61b0*/  HMMA.16816.F32.BF16 R100, R128.reuse, R104, R100 ;  /* 0x000000688064723c */ /* 0x044ff00000041864 */
[----:B------:R-:W-:Y:S01]  /*61c0*/  HMMA.16816.F32.BF16 R104, R128, R106, R112 ;  /* 0x0000006a8068723c */ /* 0x000fe20000041870 */
[----:B------:R-:W2:Y:S07]  /*61d0*/  LDSM.16.MT88.4 R112, [R241+0x5800] ;  /* 0x00580000f170783b */ /* 0x000eae0000004200 */
[C---:B------:R-:W-:Y:S08]  /*61e0*/  HMMA.16816.F32.BF16 R16, R8.reuse, R12, RZ ;  /* 0x0000000c0810723c */ /* 0x040ff000000418ff */
[----:B------:R-:W-:Y:S01]  /*61f0*/  HMMA.16816.F32.BF16 R8, R8, R14, RZ ;  /* 0x0000000e0808723c */ /* 0x000fe200000418ff */
[----:B------:R-:W1:Y:S07]  /*6200*/  LDSM.16.MT88.4 R12, [R242+0x5000] ;  /* 0x00500000f20c783b */ /* 0x000e6e0000004200 */
[----:B---3--:R-:W-:Y:S01]  /*6210*/  HMMA.16816.F32.BF16 R60, R128, R64, R72 ;  /* 0x00000040803c723c */ /* 0x008fe20000041848 */
[----:B------:R-:W3:Y:S01]  /*6220*/  LDSM.16.MT88.4 R72, [R239+0x4000] ;  /* 0x00400000ef48783b */ /* 0x000ee20000004200 */
[----:B------:R-:W-:Y:S01]  /*6230*/  @P3 IMAD.HI.U32 R2, R135, c[0x0][0x2c8], RZ ;  /* 0x0000b20087023a27 */ /* 0x000fe200078e00ff */
[----:B----4-:R-:W-:-:S03]  /*6240*/  MOV R25, R80 ;  /* 0x0000005000197202 */ /* 0x010fc60000000f00 */
[----:B------:R-:W-:Y:S01]  /*6250*/  IMAD.MOV.U32 R0, RZ, RZ, R135 ;  /* 0x000000ffff007224 */ /* 0x000fe200078e0087 */
[----:B------:R-:W-:Y:S01]  /*6260*/  @P3 SHF.R.U32.HI R0, RZ, c[0x0][0x2cc], R2 ;  /* 0x0000b300ff003a19 */ /* 0x000fe20000011602 */
[----:B------:R-:W-:Y:S01]  /*6270*/  HMMA.16816.F32.BF16 R64, R128, R66, R68 ;  /* 0x000000428040723c */ /* 0x000fe20000041844 */
[----:B------:R-:W-:Y:S02]  /*6280*/  IMAD.MOV.U32 R24, RZ, RZ, R82 ;  /* 0x000000ffff187224 */ /* 0x000fe400078e0052 */
[----:B------:R-:W4:Y:S01]  /*6290*/  LDSM.16.MT88.4 R80, [R241+0x4000] ;  /* 0x00400000f150783b */ /* 0x000f220000004200 */
[----:B------:R-:W-:-:S04]  /*62a0*/  IADD3 R0, R0, R26, -R27 ;  /* 0x0000001a00007210 */ /* 0x000fc80007ffe81b */
[C---:B--2---:R-:W-:Y:S08]  /*62b0*/  HMMA.16816.F32.BF16 R108, R128.reuse, R112, R108 ;  /* 0x00000070806c723c */ /* 0x044ff0000004186c */
[----:B------:R-:W-:Y:S01]  /*62c0*/  HMMA.16816.F32.BF16 R112, R128, R114, R120 ;  /* 0x000000728070723c */ /* 0x000fe20000041878 */
[----:B------:R-:W2:Y:S07]  /*62d0*/  LDSM.16.MT88.4 R120, [R240+0x5800] ;  /* 0x00580000f078783b */ /* 0x000eae0000004200 */
[----:B-1----:R-:W-:Y:S08]  /*62e0*/  HMMA.16816.F32.BF16 R16, R4, R12, R16 ;  /* 0x0000000c0410723c */ /* 0x002ff00000041810 */
[----:B---3--:R-:W-:Y:S01]  /*62f0*/  HMMA.16816.F32.BF16 R68, R128, R72, R88 ;  /* 0x000000488044723c */ /* 0x008fe20000041858 */
[----:B------:R-:W1:Y:S07]  /*6300*/  LDSM.16.MT88.4 R88, [R240+0x4000] ;  /* 0x00400000f058783b */ /* 0x000e6e0000004200 */
[----:B------:R-:W-:Y:S01]  /*6310*/  HMMA.16816.F32.BF16 R8, R4, R14, R8 ;  /* 0x0000000e0408723c */ /* 0x000fe20000041808 */
[----:B------:R-:W3:Y:S01]  /*6320*/  LDSM.16.MT88.4 R4, [R242+0x5800] ;  /* 0x00580000f204783b */ /* 0x000ee20000004200 */
[----:B------:R-:W-:-:S05]  /*6330*/  IMAD.HI R0, R0, 0x2aaaaaab, RZ ;  /* 0x2aaaaaab00007827 */ /* 0x000fca00078e02ff */
[----:B------:R-:W-:-:S04]  /*6340*/  SHF.R.U32.HI R2, RZ, 0x1f, R0 ;  /* 0x0000001fff027819 */ /* 0x000fc80000011600 */
[----:B------:R-:W-:Y:S02]  /*6350*/  LEA.HI.SX32 R0, R0, R2, 0x1d ;  /* 0x0000000200007211 */ /* 0x000fe400078feaff */
[----:B------:R-:W-:Y:S02]  /*6360*/  IADD3 R3, R25, -0x2, RZ ;  /* 0xfffffffe19037810 */ /* 0x000fe40007ffe0ff */
[----:B------:R-:W-:-:S03]  /*6370*/  IMNMX R0, R24, R0, !PT ;  /* 0x0000000018007217 */ /* 0x000fc60007800200 */
[----:B------:R3:W-:Y:S04]  /*6380*/  STL [R1+0x20], R3 ;  /* 0x0000200301007387 */ /* 0x0007e80000100800 */
[----:B------:R3:W-:Y:S01]  /*6390*/  STL [R1+0x60], R0 ;  /* 0x0000600001007387 */ /* 0x0007e20000100800 */
[----:B------:R-:W-:Y:S01]  /*63a0*/  ISETP.GE.AND P0, PT, R3, R0, PT ;  /* 0x000000000300720c */ /* 0x000fe20003f06270 */
[C---:B----4-:R-:W-:Y:S08]  /*63b0*/  HMMA.16816.F32.BF16 R76, R128.reuse, R80, R76 ;  /* 0x00000050804c723c */ /* 0x050ff0000004184c */
[C---:B--2---:R-:W-:Y:S08]  /*63c0*/  HMMA.16816.F32.BF16 R116, R128.reuse, R120, R116 ;  /* 0x000000788074723c */ /* 0x044ff00000041874 */
[C---:B-1----:R-:W-:Y:S08]  /*63d0*/  HMMA.16816.F32.BF16 R84, R128.reuse, R88, R84 ;  /* 0x000000588054723c */ /* 0x042ff00000041854 */
[C---:B------:R-:W-:Y:S08]  /*63e0*/  HMMA.16816.F32.BF16 R72, R128.reuse, R74, R176 ;  /* 0x0000004a8048723c */ /* 0x040ff000000418b0 */
[C---:B------:R-:W-:Y:S08]  /*63f0*/  HMMA.16816.F32.BF16 R80, R128.reuse, R82, R172 ;  /* 0x000000528050723c */ /* 0x040ff000000418ac */
[C---:B------:R-:W-:Y:S08]  /*6400*/  HMMA.16816.F32.BF16 R88, R128.reuse, R90, R168 ;  /* 0x0000005a8058723c */ /* 0x040ff000000418a8 */
[C---:B------:R-:W-:Y:S08]  /*6410*/  HMMA.16816.F32.BF16 R120, R128.reuse, R122, R20 ;  /* 0x0000007a8078723c */ /* 0x040ff00000041814 */
[C---:B---3--:R-:W-:Y:S08]  /*6420*/  HMMA.16816.F32.BF16 R124, R128.reuse, R4, R16 ;  /* 0x00000004807c723c */ /* 0x048ff00000041810 */
[----:B------:R-:W-:Y:S01]  /*6430*/  HMMA.16816.F32.BF16 R128, R128, R6, R8 ;  /* 0x000000068080723c */ /* 0x000fe20000041808 */
[----:B------:R-:W-:Y:S07]  /*6440*/  @!P0 BRA `(.L_x_879) ;  /* 0x000032c000008947 */ /* 0x000fee0003800000 */
[----:B------:R-:W-:Y:S01]  /*6450*/  IMAD.IADD R0, R134, 0x1, R135 ;  /* 0x0000000186007824 */ /* 0x000fe200078e0287 */
[----:B------:R-:W-:Y:S01]  /*6460*/  MOV R2, R3 ;  /* 0x0000000300027202 */ /* 0x000fe20000000f00 */
[----:B------:R-:W-:Y:S01]  /*6470*/  IMAD.MOV.U32 R134, RZ, RZ, R132 ;  /* 0x000000ffff867224 */ /* 0x000fe200078e0084 */
[----:B------:R-:W-:-:S02]  /*6480*/  MOV R135, R133 ;  /* 0x0000008500877202 */ /* 0x000fc40000000f00 */
[----:B------:R1:W-:Y:S02]  /*6490*/  STL [R1+0x30], R0 ;  /* 0x0000300001007387 */ /* 0x0003e40000100800 */
[----:B-1----:R-:W-:-:S05]  /*64a0*/  @P3 IMAD.HI.U32 R0, R0, c[0x0][0x2c8], RZ ;  /* 0x0000b20000003a27 */ /* 0x002fca00078e00ff */
[----:B------:R-:W-:-:S05]  /*64b0*/  @P3 SHF.R.U32.HI R0, RZ, c[0x0][0x2cc], R0 ;  /* 0x0000b300ff003a19 */ /* 0x000fca0000011600 */
[----:B------:R1:W-:Y:S04]  /*64c0*/  @P3 STL [R1+0x68], R0 ;  /* 0x0000680001003387 */ /* 0x0003e80000100800 */
[----:B------:R1:W-:Y:S02]  /*64d0*/  STL [R1+0x1c], R2 ;  /* 0x00001c0201007387 */ /* 0x0003e40000100800 */
.L_x_884:
[----:B------:R-:W2:Y:S01]  /*64e0*/  LDL R3, [R1] ;  /* 0x0000000001037983 */ /* 0x000ea20000100800 */
[----:B------:R-:W-:Y:S04]  /*64f0*/  DEPBAR.LE SB0, 0x0 ;  /* 0x000080000000791a */ /* 0x000fe80000000000 */
[----:B------:R-:W3:Y:S01]  /*6500*/  LDL R6, [R1+0x3c] ;  /* 0x00003c0001067983 */ /* 0x000ee20000100800 */
[----:B------:R-:W-:Y:S01]  /*6510*/  WARPSYNC 0xffffffff ;  /* 0xffffffff00007948 */ /* 0x000fe20003800000 */
[----:B------:R-:W-:Y:S02]  /*6520*/  BSSY B0, `(.L_x_880) ;  /* 0x0000033000007945 */ /* 0x000fe40003800000 */
[----:B-1----:R-:W4:Y:S04]  /*6530*/  LDL R2, [R1+0x4] ;  /* 0x0000040001027983 */ /* 0x002f280000100800 */
[----:B------:R-:W3:Y:S04]  /*6540*/  LDL R132, [R1+0x1c] ;  /* 0x00001c0001847983 */ /* 0x000ee80000100800 */
[----:B------:R-:W3:Y:S04]  /*6550*/  LDL R0, [R1+0x2c] ;  /* 0x00002c0001007983 */ /* 0x000ee80000100800 */
[----:B------:R-:W-:Y:S06]  /*6560*/  BAR.SYNC.DEFER_BLOCKING 0x0 ;  /* 0x0000000000007b1d */ /* 0x000fec0000010000 */
[----:B------:R1:W1:Y:S04]  /*6570*/  LDSM.16.M88.4 R8, [R236] ;  /* 0x00000000ec08783b */ /* 0x0002680000000200 */
[----:B------:R1:W1:Y:S04]  /*6580*/  LDSM.16.M88.4 R16, [R236+0x800] ;  /* 0x00080000ec10783b */ /* 0x0002680000000200 */
[----:B------:R1:W1:Y:S04]  /*6590*/  LDSM.16.M88.4 R24, [R236+0x1000] ;  /* 0x00100000ec18783b */ /* 0x0002680000000200 */
[----:B------:R1:W1:Y:S04]  /*65a0*/  LDSM.16.M88.4 R168, [R243] ;  /* 0x00000000f3a8783b */ /* 0x0002680000000200 */
[----:B--2---:R2:W1:Y:S04]  /*65b0*/  LDSM.16.M88.4 R172, [R3] ;  /* 0x0000000003ac783b */ /* 0x0044680000000200 */
[----:B----4-:R2:W4:Y:S01]  /*65c0*/  LDSM.16.M88.4 R176, [R2] ;  /* 0x0000000002b0783b */ /* 0x0105220000000200 */
[----:B---3--:R-:W-:Y:S02]  /*65d0*/  ISETP.GT.AND P0, PT, R6, R132, PT ;  /* 0x000000840600720c */ /* 0x008fe40003f04270 */
[----:B------:R-:W-:Y:S11]  /*65e0*/  LOP3.LUT P4, RZ, R0, 0x2, RZ, 0xc0, !PT ;  /* 0x0000000200ff7812 */ /* 0x000ff6000788c0ff */
[----:B------:R-:W-:-:S05]  /*65f0*/  @P0 BRA `(.L_x_881) ;  /* 0x0000025000000947 */ /* 0x000fca0003800000 */
[----:B------:R-:W3:Y:S01]  /*6600*/  LDL.64 R14, [R1+0x58] ;  /* 0x00005800010e7983 */ /* 0x000ee20000100a00 */
[----:B------:R-:W-:Y:S02]  /*6610*/  LOP3.LUT P3, RZ, R0, 0x1, RZ, 0xc0, !PT ;  /* 0x0000000100ff7812 */ /* 0x000fe4000786c0ff */
[----:B------:R-:W-:Y:S01]  /*6620*/  SHF.R.S32.HI R0, RZ, 0x1f, R132 ;  /* 0x0000001fff007819 */ /* 0x000fe20000011484 */
[----:B--2---:R-:W2:Y:S04]  /*6630*/  LDL.64 R12, [R1+0x48] ;  /* 0x00004800010c7983 */ /* 0x004ea80000100a00 */
[----:B----4-:R-:W4:Y:S01]  /*6640*/  LDL R7, [R1+0x18] ;  /* 0x0000180001077983 */ /* 0x010f220000100800 */
[----:B------:R-:W-:Y:S03]  /*6650*/  IMAD R0, R0, c[0x0][0x208], RZ ;  /* 0x0000820000007a24 */ /* 0x000fe600078e02ff */
[----:B------:R-:W1:Y:S01]  /*6660*/  S2R R2, SR_TID.X ;  /* 0x0000000000027919 */ /* 0x000e620000002100 */
[----:B------:R-:W-:Y:S01]  /*6670*/  IMAD R0, R132, c[0x0][0x20c], R0 ;  /* 0x0000830084007a24 */ /* 0x000fe200078e0200 */
[----:B-1----:R-:W-:Y:S01]  /*6680*/  ISETP.GT.AND P2, PT, R2, 0x7f, PT ;  /* 0x0000007f0200780c */ /* 0x002fe20003f44270 */
[----:B------:R-:W-:Y:S04]  /*6690*/  IMAD.WIDE.U32 R2, R132, c[0x0][0x208], RZ ;  /* 0x0000820084027a25 */ /* 0x000fe800078e00ff */
[----:B------:R-:W-:Y:S02]  /*66a0*/  IMAD.IADD R0, R3, 0x1, R0 ;  /* 0x0000000103007824 */ /* 0x000fe400078e0200 */
[----:B------:R-:W-:Y:S04]  /*66b0*/  IMAD.WIDE.U32 R2, R2, 0x30, RZ ;  /* 0x0000003002027825 */ /* 0x000fe800078e00ff */
[----:B------:R-:W-:Y:S02]  /*66c0*/  IMAD R0, R0, 0x30, RZ ;  /* 0x0000003000007824 */ /* 0x000fe400078e02ff */
[----:B------:R-:W-:Y:S02]  /*66d0*/  @!P2 IMAD.MOV.U32 R4, RZ, RZ, c[0x0][0x208] ;  /* 0x00008200ff04a624 */ /* 0x000fe400078e00ff */
[----:B------:R-:W-:Y:S02]  /*66e0*/  IMAD.IADD R0, R3, 0x1, R0 ;  /* 0x0000000103007824 */ /* 0x000fe400078e0200 */
[----:B------:R-:W-:Y:S01]  /*66f0*/  @!P2 IMAD.MOV.U32 R3, RZ, RZ, c[0x0][0x20c] ;  /* 0x00008300ff03a624 */ /* 0x000fe200078e00ff */
[-C--:B---3--:R-:W-:Y:S02]  /*6700*/  IADD3 R5, P1, R14, R2.reuse, RZ ;  /* 0x000000020e057210 */ /* 0x088fe40007f3e0ff */
[C---:B------:R-:W-:Y:S04]  /*6710*/  @!P2 LEA R2, P0, R4.reuse, R2, 0x5 ;  /* 0x000000020402a211 */ /* 0x040fe800078028ff */
[----:B------:R-:W-:Y:S01]  /*6720*/  @!P2 LEA.HI.X R3, R4, R0, R3, 0x5, P0 ;  /* 0x000000000403a211 */ /* 0x000fe200000f2c03 */
[--C-:B--2---:R-:W-:Y:S01]  /*6730*/  IMAD.X R0, R0, 0x1, R13.reuse, P1 ;  /* 0x0000000100007824 */ /* 0x104fe200008e060d */
[C---:B------:R-:W-:Y:S04]  /*6740*/  LEA R4, P0, R5.reuse, c[0x0][0x1f8], 0x1 ;  /* 0x00007e0005047a11 */ /* 0x040fe800078008ff */
[----:B------:R-:W-:Y:S02]  /*6750*/  LEA.HI.X R5, R5, c[0x0][0x1fc], R0, 0x1, P0 ;  /* 0x00007f0005057a11 */ /* 0x000fe400000f0c00 */
[----:B------:R-:W-:Y:S03]  /*6760*/  @!P2 IADD3 R0, P0, R2, R14, RZ ;  /* 0x0000000e0200a210 */ /* 0x000fe60007f1e0ff */
[----:B------:R-:W-:Y:S01]  /*6770*/  @!PT LDS RZ, [RZ] ;  /* 0x00000000fffff984 */ /* 0x000fe20000000800 */
[----:B------:R-:W-:Y:S01]  /*6780*/  @!PT LDS RZ, [RZ] ;  /* 0x00000000fffff984 */ /* 0x000fe20000000800 */
[----:B------:R-:W-:Y:S01]  /*6790*/  @!PT LDS RZ, [RZ] ;  /* 0x00000000fffff984 */ /* 0x000fe20000000800 */
[----:B----4-:R1:W-:Y:S02]  /*67a0*/  LDGSTS.E.BYPASS.LTC128B.128 [R7+0x4080], [R4.64], !P3 ;  /* 0x0408000004077fae */ /* 0x0103e4000d901d46 */
        /* <DEDUP_REMOVED lines=10> */
.L_x_881:
[----:B------:R-:W-:Y:S05]  /*6850*/  BSYNC B0 ;  /* 0x0000000000007941 */ /* 0x000fea0003800000 */
.L_x_880:
[----:B-12---:R-:W-:Y:S01]  /*6860*/  MOV R2, R6 ;  /* 0x0000000600027202 */ /* 0x006fe20000000f00 */
[----:B------:R-:W0:Y:S01]  /*6870*/  LDGDEPBAR ;  /* 0x00000000000079af */ /* 0x000e220000000000 */
[C---:B-----5:R-:W-:Y:S01]  /*6880*/  HMMA.16816.F32.BF16 R4, R160.reuse, R8, RZ ;  /* 0x00000008a004723c */ /* 0x060fe200000418ff */
[----:B------:R-:W-:Y:S07]  /*6890*/  BSSY B0, `(.L_x_882) ;  /* 0x00000f0000007945 */ /* 0x000fee0003800000 */
        /* <DEDUP_REMOVED lines=11> */
[C---:B----4-:R-:W-:Y:S08]  /*6950*/  HMMA.16816.F32.BF16 R20, R164.reuse, R176, R20 ;  /* 0x000000b0a414723c */ /* 0x050ff00000041814 */
        /* <DEDUP_REMOVED lines=125> */
[----:B------:R-:W-:Y:S04]  /*7130*/  FMUL.FTZ R10, R10, c[0x0][0x320] ;  /* 0x0000c8000a0a7a20 */ /* 0x000fe80000410000 */
[----:B------:R-:W-:Y:S01]  /*7140*/  MUFU.TANH R133, R10 ;  /* 0x0000000a00857308 */ /* 0x000fe20000002400 */
[C---:B------:R-:W-:Y:S04]  /*7150*/  HMMA.16816.F32.BF16 R16, R232.reuse, R170, R16 ;  /* 0x000000aae810723c */ /* 0x040fe80000041810 */
[----:B--2---:R-:W-:Y:S05]  /*7160*/  FMUL.FTZ R0, R5, c[0x0][0x320] ;  /* 0x0000c80005007a20 */ /* 0x004fea0000410000 */
[----:B------:R1:W-:Y:S03]  /*7170*/  MUFU.TANH R178, R0 ;  /* 0x0000000000b27308 */ /* 0x0003e60000002400 */
[----:B-1----:R-:W-:Y:S07]  /*7180*/  FMUL.FTZ R0, R6, c[0x0][0x320] ;  /* 0x0000c80006007a20 */ /* 0x002fee0000410000 */
[----:B------:R1:W-:Y:S02]  /*7190*/  MUFU.TANH R173, R0 ;  /* 0x0000000000ad7308 */ /* 0x0003e40000002400 */
[----:B-1----:R-:W-:Y:S02]  /*71a0*/  FMUL.FTZ R0, R7, c[0x0][0x320] ;  /* 0x0000c80007007a20 */ /* 0x002fe40000410000 */
[----:B------:R-:W1:Y:S01]  /*71b0*/  LDSM.16.M88.4 R4, [R237+0x5800] ;  /* 0x00580000ed04783b */ /* 0x000e620000000200 */
[----:B------:R-:W-:Y:S05]  /*71c0*/  DEPBAR.LE SB0, 0x0 ;  /* 0x000080000000791a */ /* 0x000fea0000000000 */
[----:B------:R2:W-:Y:S02]  /*71d0*/  MUFU.TANH R172, R0 ;  /* 0x0000000000ac7308 */ /* 0x0005e40000002400 */
[----:B------:R-:W-:Y:S01]  /*71e0*/  BAR.SYNC.DEFER_BLOCKING 0x0 ;  /* 0x0000000000007b1d */ /* 0x000fe20000010000 */
[----:B--2---:R-:W-:Y:S01]  /*71f0*/  FMUL.FTZ R0, R8, c[0x0][0x320] ;  /* 0x0000c80008007a20 */ /* 0x004fe20000410000 */
[----:B------:R-:W-:Y:S06]  /*7200*/  MOV R8, R132 ;  /* 0x0000008400087202 */ /* 0x000fec0000000f00 */
[----:B------:R2:W-:Y:S01]  /*7210*/  MUFU.TANH R132, R3 ;  /* 0x0000000300847308 */ /* 0x0005e20000002400 */
[C---:B-1----:R-:W-:Y:S09]  /*7220*/  HMMA.16816.F32.BF16 R20, R232.reuse, R4, R20 ;  /* 0x00000004e814723c */ /* 0x042ff20000041814 */
[----:B------:R1:W-:Y:S01]  /*7230*/  MUFU.TANH R177, R0 ;  /* 0x0000000000b17308 */ /* 0x0003e20000002400 */
[----:B------:R-:W-:Y:S03]  /*7240*/  HMMA.16816.F32.BF16 R24, R232, R6, R24 ;  /* 0x00000006e818723c */ /* 0x000fe60000041818 */
[----:B--2---:R-:W-:Y:S01]  /*7250*/  MOV R3, R2 ;  /* 0x0000000200037202 */ /* 0x004fe20000000f00 */
[----:B------:R-:W-:Y:S05]  /*7260*/  FMUL.FTZ R2, R13, c[0x0][0x320] ;  /* 0x0000c8000d027a20 */ /* 0x000fea0000410000 */
[----:B------:R-:W-:Y:S03]  /*7270*/  MUFU.TANH R168, R2 ;  /* 0x0000000200a87308 */ /* 0x000fe60000002400 */
[----:B-1----:R-:W-:Y:S07]  /*7280*/  FMUL.FTZ R0, R9, c[0x0][0x320] ;  /* 0x0000c80009007a20 */ /* 0x002fee0000410000 */
[----:B------:R1:W-:Y:S02]  /*7290*/  MUFU.TANH R175, R0 ;  /* 0x0000000000af7308 */ /* 0x0003e40000002400 */
[----:B-1----:R-:W-:Y:S08]  /*72a0*/  FMUL.FTZ R0, R12, c[0x0][0x320] ;  /* 0x0000c8000c007a20 */ /* 0x002ff00000410000 */
        /* <DEDUP_REMOVED lines=9> */
[----:B-1----:R-:W-:Y:S01]  /*7340*/  FMUL.FTZ R0, R18, c[0x0][0x320] ;  /* 0x0000c80012007a20 */ /* 0x002fe20000410000 */
[----:B------:R-:W-:Y:S07]  /*7350*/  MOV R18, R8 ;  /* 0x0000000800127202 */ /* 0x000fee0000000f00 */
[----:B------:R1:W-:Y:S01]  /*7360*/  MUFU.TANH R10, R0 ;  /* 0x00000000000a7308 */ /* 0x0003e20000002400 */
[----:B------:R-:W-:Y:S01]  /*7370*/  ISETP.GT.AND P0, PT, R18, R3, PT ;  /* 0x000000031200720c */ /* 0x000fe20003f04270 */
[----:B-1----:R-:W-:Y:S02]  /*7380*/  FMUL.FTZ R0, R19, c[0x0][0x320] ;  /* 0x0000c80013007a20 */ /* 0x002fe40000410000 */
[----:B------:R1:W5:Y:S06]  /*7390*/  LDL R19, [R1+0x2c] ;  /* 0x00002c0001137983 */ /* 0x00036c0000100800 */
[----:B------:R2:W-:Y:S02]  /*73a0*/  MUFU.TANH R9, R0 ;  /* 0x0000000000097308 */ /* 0x0005e40000002400 */
[----:B--2---:R-:W-:Y:S08]  /*73b0*/  FMUL.FTZ R0, R20, c[0x0][0x320] ;  /* 0x0000c80014007a20 */ /* 0x004ff00000410000 */
        /* <DEDUP_REMOVED lines=8> */
[----:B------:R2:W3:Y:S02]  /*7440*/  MUFU.TANH R4, R0 ;  /* 0x0000000000047308 */ /* 0x0004e40000002400 */
[----:B--2---:R-:W-:Y:S01]  /*7450*/  FMUL.FTZ R0, R25, c[0x0][0x320] ;  /* 0x0000c80019007a20 */ /* 0x004fe20000410000 */
[----:B---3--:R1:W-:Y:S07]  /*7460*/  STL [R1+0x20], R4 ;  /* 0x0000200401007387 */ /* 0x0083ee0000100800 */
[----:B------:R2:W3:Y:S02]  /*7470*/  MUFU.TANH R2, R0 ;  /* 0x0000000000027308 */ /* 0x0004e40000002400 */
[----:B--2---:R-:W-:Y:S01]  /*7480*/  FMUL.FTZ R0, R26, c[0x0][0x320] ;  /* 0x0000c8001a007a20 */ /* 0x004fe20000410000 */
[----:B---3--:R1:W-:Y:S07]  /*7490*/  STL [R1+0x24], R2 ;  /* 0x0000240201007387 */ /* 0x0083ee0000100800 */
[----:B------:R2:W3:Y:S02]  /*74a0*/  MUFU.TANH R17, R0 ;  /* 0x0000000000117308 */ /* 0x0004e40000002400 */
[----:B--2---:R-:W-:Y:S08]  /*74b0*/  FMUL.FTZ R0, R27, c[0x0][0x320] ;  /* 0x0000c8001b007a20 */ /* 0x004ff00000410000 */
[----:B------:R1:W2:Y:S01]  /*74c0*/  MUFU.TANH R16, R0 ;  /* 0x0000000000107308 */ /* 0x0002a20000002400 */
[----:B------:R-:W-:-:S05]  /*74d0*/  @!P0 BRA `(.L_x_883) ;  /* 0x000002b000008947 */ /* 0x000fca0003800000 */
[----:B---3--:R-:W3:Y:S01]  /*74e0*/  LDL.64 R20, [R1+0x50] ;  /* 0x0000500001147983 */ /* 0x008ee20000100a00 */
[----:B-1----:R-:W-:Y:S03]  /*74f0*/  IADD3 R0, R18, -0x1, RZ ;  /* 0xffffffff12007810 */ /* 0x002fe60007ffe0ff */
[----:B------:R-:W4:Y:S04]  /*7500*/  LDL.64 R14, [R1+0x40] ;  /* 0x00004000010e7983 */ /* 0x000f280000100a00 */
[----:B--2---:R-:W2:Y:S04]  /*7510*/  LDL R13, [R1+0x18] ;  /* 0x00001800010d7983 */ /* 0x004ea80000100800 */
[----:B------:R-:W1:Y:S02]  /*7520*/  S2R R2, SR_TID.X ;  /* 0x0000000000027919 */ /* 0x000e640000002100 */
[----:B-1----:R-:W-:Y:S04]  /*7530*/  SHF.R.S32.HI R3, RZ, 0x1f, R2 ;  /* 0x0000001fff037819 */ /* 0x002fe80000011402 */
[----:B------:R-:W-:Y:S02]  /*7540*/  LEA.HI R3, R3, R2, RZ, 0x3 ;  /* 0x0000000203037211 */ /* 0x000fe400078f18ff */
[----:B------:R-:W-:Y:S02]  /*7550*/  SHF.R.S32.HI R2, RZ, 0x1f, R0 ;  /* 0x0000001fff027819 */ /* 0x000fe40000011400 */
[----:B------:R-:W-:Y:S03]  /*7560*/  SHF.R.S32.HI R3, RZ, 0x3, R3 ;  /* 0x00000003ff037819 */ /* 0x000fe60000011403 */
[----:B------:R-:W-:Y:S01]  /*7570*/  IMAD R4, R2, c[0x0][0x1e0], RZ ;  /* 0x0000780002047a24 */ /* 0x000fe200078e02ff */
[----:B------:R-:W-:Y:S03]  /*7580*/  IADD3 R3, -R3, 0x30, RZ ;  /* 0x0000003003037810 */ /* 0x000fe60007ffe1ff */
[C---:B------:R-:W-:Y:S01]  /*7590*/  IMAD R4, R0.reuse, c[0x0][0x1e4], R4 ;  /* 0x0000790000047a24 */ /* 0x040fe200078e0204 */
        /* <DEDUP_REMOVED lines=9> */
[-C--:B---3--:R-:W-:Y:S02]  /*7630*/  @P1 IADD3 R5, P3, R20, R2.reuse, RZ ;  /* 0x0000000214051210 */ /* 0x088fe40007f7e0ff */
[----:B------:R-:W-:Y:S03]  /*7640*/  @P0 LEA R2, P2, R4, R2, 0x5 ;  /* 0x0000000204020211 */ /* 0x000fe600078428ff */
[----:B----4-:R-:W-:Y:S01]  /*7650*/  @P1 IMAD.X R6, R0, 0x1, R15, P3 ;  /* 0x0000000100061824 */ /* 0x010fe200018e060f */
[----:B------:R-:W-:Y:S02]  /*7660*/  @P0 LEA.HI.X R3, R4, R0, R3, 0x5, P2 ;  /* 0x0000000004030211 */ /* 0x000fe400010f2c03 */
[----:B------:R-:W-:Y:S02]  /*7670*/  @P0 IADD3 R0, P2, R2, R20, RZ ;  /* 0x0000001402000210 */ /* 0x000fe40007f5e0ff */
[----:B-----5:R-:W-:Y:S03]  /*7680*/  LOP3.LUT P3, RZ, R19, 0x1, RZ, 0xc0, !PT ;  /* 0x0000000113ff7812 */ /* 0x020fe6000786c0ff */
        /* <DEDUP_REMOVED lines=8> */
[----:B--2---:R1:W-:Y:S04]  /*7710*/  @P1 LDGSTS.E.BYPASS.LTC128B.128 [R13+0x14080], [R4.64], !P3 ;  /* 0x14080000040d1fae */ /* 0x0043e8000d901d46 */
[----:B------:R1:W-:Y:S04]  /*7720*/  @P1 LDGSTS.E.BYPASS.LTC128B.128 [R13+0x15880], [R4.64+0x80], !P4 ;  /* 0x15880080040d1fae */ /* 0x0003e8000e101d46 */
[----:B------:R1:W-:Y:S04]  /*7730*/  @P1 LDGSTS.E.BYPASS.LTC128B.128 [R13+0x17080], [R4.64+0x100], !P6 ;  /* 0x17080100040d1fae */ /* 0x0003e8000f101d46 */
[----:B------:R1:W-:Y:S04]  /*7740*/  @P1 LDGSTS.E.BYPASS.LTC128B.128 [R13+0x18880], [R4.64+0x180], !P5 ;  /* 0x18880180040d1fae */ /* 0x0003e8000e901d46 */
[----:B------:R1:W-:Y:S04]  /*7750*/  @P0 LDGSTS.E.BYPASS.LTC128B.128 [R13+0x15080], [R2.64], !P3 ;  /* 0x15080000020d0fae */ /* 0x0003e8000d901d46 */
[----:B------:R1:W-:Y:S04]  /*7760*/  @P0 LDGSTS.E.BYPASS.LTC128B.128 [R13+0x16880], [R2.64+0x80], !P4 ;  /* 0x16880080020d0fae */ /* 0x0003e8000e101d46 */
[----:B------:R1:W-:Y:S04]  /*7770*/  @P0 LDGSTS.E.BYPASS.LTC128B.128 [R13+0x18080], [R2.64+0x100], !P6 ;  /* 0x18080100020d0fae */ /* 0x0003e8000f101d46 */
[----:B------:R1:W-:Y:S02]  /*7780*/  @P0 LDGSTS.E.BYPASS.LTC128B.128 [R13+0x19880], [R2.64+0x180], !P5 ;  /* 0x19880180020d0fae */ /* 0x0003e4000e901d46 */
.L_x_883:
[----:B---3--:R-:W-:Y:S05]  /*7790*/  BSYNC B0 ;  /* 0x0000000000007941 */ /* 0x008fea0003800000 */
.L_x_882:
[----:B-1----:R-:W-:Y:S01]  /*77a0*/  MOV R0, c[0x0][0x2c4] ;  /* 0x0000b10000007a02 */ /* 0x002fe20000000f00 */
[----:B------:R-:W3:Y:S01]  /*77b0*/  LDL R2, [R1+0x68] ;  /* 0x0000680001027983 */ /* 0x000ee20000100800 */
[----:B-----5:R-:W-:Y:S02]  /*77c0*/  LOP3.LUT R19, R19, 0xfffff7ff, RZ, 0xc0, !PT ;  /* 0xfffff7ff13137812 */ /* 0x020fe400078ec0ff */
[----:B------:R-:W-:Y:S01]  /*77d0*/  ISETP.NE.AND P0, PT, R0, 0x1, PT ;  /* 0x000000010000780c */ /* 0x000fe20003f05270 */
[----:B------:R-:W4:Y:S01]  /*77e0*/  LDL R6, [R1+0x64] ;  /* 0x0000640001067983 */ /* 0x000f220000100800 */
[----:B------:R-:W-:Y:S03]  /*77f0*/  @P5 LOP3.LUT R19, R19, 0x800, RZ, 0xfc, !PT ;  /* 0x0000080013135812 */ /* 0x000fe600078efcff */
[----:B------:R1:W3:Y:S04]  /*7800*/  LDL R0, [R1+0x30] ;  /* 0x0000300001007983 */ /* 0x0002e80000100800 */
[----:B--2---:R-:W2:Y:S04]  /*7810*/  LDL R5, [R1+0x7c] ;  /* 0x00007c0001057983 */ /* 0x004ea80000100800 */
[----:B------:R-:W2:Y:S04]  /*7820*/  LDL R4, [R1+0x88] ;  /* 0x0000880001047983 */ /* 0x000ea80000100800 */
[----:B------:R-:W-:Y:S04]  /*7830*/  STL [R1+0x2c], R19 ;  /* 0x00002c1301007387 */ /* 0x000fe80000100800 */
[----:B------:R-:W0:Y:S01]  /*7840*/  LDGDEPBAR ;  /* 0x00000000000079af */ /* 0x000e220000000000 */
[----:B---3--:R-:W-:Y:S07]  /*7850*/  @P0 MOV R0, R2 ;  /* 0x0000000200000202 */ /* 0x008fee0000000f00 */
[----:B------:R-:W3:Y:S08]  /*7860*/  SHFL.IDX PT, R3, R0, RZ, 0x1c1f ;  /* 0x001c1fff00037589 */ /* 0x000ef000000e0000 */
[----:B------:R1:W2:Y:S02]  /*7870*/  SHFL.IDX PT, R2, R0, 0x1, 0x1c1f ;  /* 0x003c1f0000027f89 */ /* 0x0002a400000e0000 */
[----:B-1----:R-:W-:Y:S05]  /*7880*/  IMAD R0, R18, -0x30, RZ ;  /* 0xffffffd012007824 */ /* 0x002fea00078e02ff */
[----:B----4-:R-:W-:Y:S04]  /*7890*/  IADD3 R0, -R6, 0x1, R0 ;  /* 0x0000000106007810 */ /* 0x010fe80007ffe100 */
[----:B--2---:R-:W-:Y:S04]  /*78a0*/  IADD3 R0, -R4, R0, R5 ;  /* 0x0000000004007210 */ /* 0x004fe80007ffe105 */
[C---:B---3--:R-:W-:Y:S02]  /*78b0*/  IADD3 R4, R0.reuse, R3, RZ ;  /* 0x0000000300047210 */ /* 0x048fe40007ffe0ff */
[----:B------:R-:W-:Y:S02]  /*78c0*/  IADD3 R0, R0, R2, RZ ;  /* 0x0000000200007210 */ /* 0x000fe40007ffe0ff */
[----:B------:R-:W-:Y:S02]  /*78d0*/  ISETP.GT.AND P1, PT, R4, 0x11, PT ;  /* 0x000000110400780c */ /* 0x000fe40003f24270 */
[----:B------:R-:W-:Y:S02]  /*78e0*/  ISETP.GT.AND P0, PT, R0, RZ, PT ;  /* 0x000000ff0000720c */ /* 0x000fe40003f04270 */
[----:B------:R-:W-:Y:S02]  /*78f0*/  ISETP.GT.AND P4, PT, R4, 0x8, PT ;  /* 0x000000080400780c */ /* 0x000fe40003f84270 */
[----:B------:R-:W-:Y:S02]  /*7900*/  FSEL R5, R173, -INF , P0 ;  /* 0xff800000ad057808 */ /* 0x000fe40000000000 */
[----:B------:R-:W-:Y:S02]  /*7910*/  ISETP.GT.AND P0, PT, R0, 0x1, PT ;  /* 0x000000010000780c */ /* 0x000fe40003f04270 */
[----:B------:R-:W-:Y:S02]  /*7920*/  FSEL R21, R168, -INF , P1 ;  /* 0xff800000a8157808 */ /* 0x000fe40000800000 */
[----:B------:R-:W-:Y:S02]  /*7930*/  FSEL R15, R172, -INF , P0 ;  /* 0xff800000ac0f7808 */ /* 0x000fe40000000000 */
[----:B------:R-:W-:Y:S01]  /*7940*/  ISETP.GT.AND P0, PT, R0, 0x8, PT ;  /* 0x000000080000780c */ /* 0x000fe20003f04270 */
[----:B------:R-:W2:Y:S01]  /*7950*/  LDL.LU R172, [R1+0x20] ;  /* 0x0000200001ac7983 */ /* 0x000ea20000300800 */
[----:B------:R-:W-:Y:S02]  /*7960*/  ISETP.GT.AND P5, PT, R4, RZ, PT ;  /* 0x000000ff0400720c */ /* 0x000fe40003fa4270 */
[----:B------:R-:W-:Y:S01]  /*7970*/  FSEL R14, R133, -INF , P0 ;  /* 0xff800000850e7808 */ /* 0x000fe20000000000 */
[----:B------:R-:W3:Y:S01]  /*7980*/  LDL.LU R173, [R1+0x24] ;  /* 0x0000240001ad7983 */ /* 0x000ee20000300800 */
[----:B------:R-:W-:Y:S02]  /*7990*/  ISETP.GT.AND P0, PT, R0, 0x9, PT ;  /* 0x000000090000780c */ /* 0x000fe40003f04270 */
[----:B------:R-:W-:Y:S02]  /*79a0*/  ISETP.GT.AND P1, PT, R4, 0x18, PT ;  /* 0x000000180400780c */ /* 0x000fe40003f24270 */
[----:B------:R-:W-:Y:S02]  /*79b0*/  FSEL R13, R132, -INF , P0 ;  /* 0xff800000840d7808 */ /* 0x000fe40000000000 */
[----:B------:R-:W-:Y:S02]  /*79c0*/  ISETP.GT.AND P0, PT, R0, 0x10, PT ;  /* 0x000000100000780c */ /* 0x000fe40003f04270 */
[----:B------:R-:W-:Y:S02]  /*79d0*/  FSEL R24, R177, -INF , P4 ;  /* 0xff800000b1187808 */ /* 0x000fe40002000000 */
[----:B------:R-:W-:Y:S02]  /*79e0*/  FSEL R12, R12, -INF , P0 ;  /* 0xff8000000c0c7808 */ /* 0x000fe40000000000 */
[C---:B------:R-:W-:Y:S02]  /*79f0*/  ISETP.GT.AND P0, PT, R0.reuse, 0x11, PT ;  /* 0x000000110000780c */ /* 0x040fe40003f04270 */
[----:B------:R-:W-:Y:S02]  /*7a00*/  FSEL R20, R179, -INF , P5 ;  /* 0xff800000b3147808 */ /* 0x000fe40002800000 */
[----:B------:R-:W-:Y:S02]  /*7a10*/  FSEL R11, R11, -INF , P0 ;  /* 0xff8000000b0b7808 */ /* 0x000fe40000000000 */
[----:B------:R-:W-:Y:S02]  /*7a20*/  ISETP.GT.AND P0, PT, R0, 0x18, PT ;  /* 0x000000180000780c */ /* 0x000fe40003f04270 */
[----:B------:R-:W-:Y:S02]  /*7a30*/  LOP3.LUT P5, RZ, R19, 0x800, RZ, 0xc0, !PT ;  /* 0x0000080013ff7812 */ /* 0x000fe400078ac0ff */
[----:B------:R-:W-:Y:S02]  /*7a40*/  FSEL R10, R10, -INF , P0 ;  /* 0xff8000000a0a7808 */ /* 0x000fe40000000000 */
[----:B------:R-:W-:Y:S02]  /*7a50*/  ISETP.GT.AND P0, PT, R0, 0x19, PT ;  /* 0x000000190000780c */ /* 0x000fe40003f04270 */
[----:B------:R-:W-:Y:S02]  /*7a60*/  FSEL R19, R176, -INF , P1 ;  /* 0xff800000b0137808 */ /* 0x000fe40000800000 */
[----:B------:R-:W-:Y:S02]  /*7a70*/  FSEL R9, R9, -INF , P0 ;  /* 0xff80000009097808 */ /* 0x000fe40000000000 */
[----:B------:R-:W-:Y:S02]  /*7a80*/  ISETP.GT.AND P0, PT, R0, 0x20, PT ;  /* 0x000000200000780c */ /* 0x000fe40003f04270 */
[----:B------:R-:W-:Y:S02]  /*7a90*/  ISETP.GT.AND P4, PT, R4, 0x21, PT ;  /* 0x000000210400780c */ /* 0x000fe40003f84270 */
[----:B------:R-:W-:Y:S02]  /*7aa0*/  FSEL R8, R8, -INF , P0 ;  /* 0xff80000008087808 */ /* 0x000fe40000000000 */
[----:B------:R-:W-:Y:S02]  /*7ab0*/  ISETP.GT.AND P0, PT, R0, 0x21, PT ;  /* 0x000000210000780c */ /* 0x000fe40003f04270 */
[----:B------:R-:W-:Y:S02]  /*7ac0*/  ISETP.GT.AND P2, PT, R4, 0x10, PT ;  /* 0x000000100400780c */ /* 0x000fe40003f44270 */
[----:B------:R-:W-:Y:S02]  /*7ad0*/  FSEL R7, R7, -INF , P0 ;  /* 0xff80000007077808 */ /* 0x000fe40000000000 */
[----:B------:R-:W-:Y:S02]  /*7ae0*/  ISETP.GT.AND P0, PT, R0, 0x28, PT ;  /* 0x000000280000780c */ /* 0x000fe40003f04270 */
[----:B------:R-:W-:Y:S02]  /*7af0*/  FSEL R22, R174, -INF , P2 ;  /* 0xff800000ae167808 */ /* 0x000fe40001000000 */
[----:B------:R-:W-:Y:S02]  /*7b00*/  FSEL R6, R17, -INF , P0 ;  /* 0xff80000011067808 */ /* 0x000fe40000000000 */
[----:B------:R-:W-:Y:S02]  /*7b10*/  ISETP.GT.AND P0, PT, R0, 0x29, PT ;  /* 0x000000290000780c */ /* 0x000fe40003f04270 */
[----:B------:R-:W-:Y:S02]  /*7b20*/  FMNMX.FTZ R0, R5, R134, !PT ;  /* 0x0000008605007209 */ /* 0x000fe40007810000 */
[----:B------:R-:W-:Y:S02]  /*7b30*/  FSEL R3, R16, -INF , P0 ;  /* 0xff80000010037808 */ /* 0x000fe40000000000 */
[----:B------:R-:W-:Y:S02]  /*7b40*/  ISETP.GT.AND P0, PT, R4, 0x1, PT ;  /* 0x000000010400780c */ /* 0x000fe40003f04270 */
[----:B------:R-:W-:Y:S02]  /*7b50*/  FMNMX.FTZ R0, R15, R0, !PT ;  /* 0x000000000f007209 */ /* 0x000fe40007810000 */
[----:B------:R-:W-:Y:S02]  /*7b60*/  FSEL R25, R178, -INF , P0 ;  /* 0xff800000b2197808 */ /* 0x000fe40000000000 */
[----:B------:R-:W4:Y:S01]  /*7b70*/  LDL.LU R178, [R1+0x34] ;  /* 0x0000340001b27983 */ /* 0x000f220000300800 */
[----:B------:R-:W-:Y:S02]  /*7b80*/  FMNMX.FTZ R0, R14, R0, !PT ;  /* 0x000000000e007209 */ /* 0x000fe40007810000 */
[----:B------:R-:W-:Y:S02]  /*7b90*/  FSEL R16, R169, -INF , P4 ;  /* 0xff800000a9107808 */ /* 0x000fe40002000000 */
[----:B------:R-:W-:Y:S02]  /*7ba0*/  FMNMX.FTZ R0, R13, R0, !PT ;  /* 0x000000000d007209 */ /* 0x000fe40007810000 */
[----:B------:R-:W-:Y:S02]  /*7bb0*/  ISETP.GT.AND P2, PT, R4, 0x19, PT ;  /* 0x000000190400780c */ /* 0x000fe40003f44270 */
[----:B------:R-:W-:Y:S02]  /*7bc0*/  FMNMX.FTZ R0, R12, R0, !PT ;  /* 0x000000000c007209 */ /* 0x000fe40007810000 */
[----:B------:R-:W-:Y:S02]  /*7bd0*/  MOV R133, R18 ;  /* 0x0000001200857202 */ /* 0x000fe40000000f00 */
[----:B------:R-:W-:Y:S02]  /*7be0*/  FMNMX.FTZ R0, R11, R0, !PT ;  /* 0x000000000b007209 */ /* 0x000fe40007810000 */
[----:B------:R-:W-:Y:S02]  /*7bf0*/  FSEL R18, R171, -INF , P2 ;  /* 0xff800000ab127808 */ /* 0x000fe40001000000 */
[----:B------:R-:W-:Y:S02]  /*7c00*/  FMNMX.FTZ R0, R10, R0, !PT ;  /* 0x000000000a007209 */ /* 0x000fe40007810000 */
[----:B------:R-:W-:Y:S02]  /*7c10*/  ISETP.GT.AND P3, PT, R4, 0x9, PT ;  /* 0x000000090400780c */ /* 0x000fe40003f64270 */
[----:B------:R-:W-:Y:S02]  /*7c20*/  FMNMX.FTZ R0, R9, R0, !PT ;  /* 0x0000000009007209 */ /* 0x000fe40007810000 */
[----:B------:R-:W-:Y:S02]  /*7c30*/  FSEL R23, R175, -INF , P3 ;  /* 0xff800000af177808 */ /* 0x000fe40001800000 */
[----:B------:R-:W-:Y:S02]  /*7c40*/  FMNMX.FTZ R0, R8, R0, !PT ;  /* 0x0000000008007209 */ /* 0x000fe40007810000 */
[----:B------:R-:W-:Y:S02]  /*7c50*/  ISETP.GT.AND P3, PT, R4, 0x20, PT ;  /* 0x000000200400780c */ /* 0x000fe40003f64270 */
[----:B------:R-:W-:Y:S02]  /*7c60*/  FMNMX.FTZ R0, R7, R0, !PT ;  /* 0x0000000007007209 */ /* 0x000fe40007810000 */
[----:B------:R-:W-:Y:S02]  /*7c70*/  FSEL R17, R170, -INF , P3 ;  /* 0xff800000aa117808 */ /* 0x000fe40001800000 */
[----:B------:R-:W-:Y:S02]  /*7c80*/  FMNMX.FTZ R0, R6, R0, !PT ;  /* 0x0000000006007209 */ /* 0x000fe40007810000 */
[C---:B------:R-:W-:Y:S02]  /*7c90*/  ISETP.GT.AND P3, PT, R4.reuse, 0x28, PT ;  /* 0x000000280400780c */ /* 0x040fe40003f64270 */
[----:B------:R-:W-:Y:S02]  /*7ca0*/  FMNMX.FTZ R0, R3, R0, !PT ;  /* 0x0000000003007209 */ /* 0x000fe40007810000 */
[----:B------:R-:W-:Y:S03]  /*7cb0*/  ISETP.GT.AND P4, PT, R4, 0x29, PT ;  /* 0x000000290400780c */ /* 0x000fe60003f84270 */
[----:B------:R-:W1:Y:S02]  /*7cc0*/  SHFL.BFLY PT, R2, R0, 0x2, 0x1f ;  /* 0x0c401f0000027f89 */ /* 0x000e6400000e0000 */
[----:B-1----:R-:W-:Y:S06]  /*7cd0*/  FMNMX.FTZ R0, R0, R2, !PT ;  /* 0x0000000200007209 */ /* 0x002fec0007810000 */
[----:B------:R-:W1:Y:S02]  /*7ce0*/  SHFL.BFLY PT, R2, R0, 0x1, 0x1f ;  /* 0x0c201f0000027f89 */ /* 0x000e6400000e0000 */
[----:B-1----:R-:W-:Y:S04]  /*7cf0*/  FMNMX.FTZ R132, R0, R2, !PT ;  /* 0x0000000200847209 */ /* 0x002fe80007810000 */
[C---:B------:R-:W-:Y:S01]  /*7d00*/  FSETP.NEU.FTZ.AND P0, PT, R132.reuse, -INF , PT ;  /* 0xff8000008400780b */ /* 0x040fe20003f1d000 */
[C---:B------:R-:W-:Y:S03]  /*7d10*/  FMUL.FTZ R2, R132.reuse, c[0x0][0x2d0] ;  /* 0x0000b40084027a20 */ /* 0x040fe60000410000 */
[----:B------:R-:W-:Y:S02]  /*7d20*/  FSEL R0, R132, RZ, P0 ;  /* 0x000000ff84007208 */ /* 0x000fe40000000000 */
[----:B------:R-:W-:Y:S03]  /*7d30*/  FSEL R2, R2, RZ, P0 ;  /* 0x000000ff02027208 */ /* 0x000fe60000000000 */
[----:B------:R-:W-:Y:S02]  /*7d40*/  FADD.FTZ R0, -R0, R134 ;  /* 0x0000008600007221 */ /* 0x000fe40000010100 */
[--C-:B------:R-:W-:Y:S02]  /*7d50*/  FFMA.FTZ R5, R5, c[0x0][0x2d0], -R2.reuse ;  /* 0x0000b40005057a23 */ /* 0x100fe40000010802 */
[----:B------:R-:W-:Y:S02]  /*7d60*/  FMUL.FTZ R0, R0, c[0x0][0x2d0] ;  /* 0x0000b40000007a20 */ /* 0x000fe40000410000 */
[--C-:B------:R-:W-:Y:S02]  /*7d70*/  FFMA.FTZ R26, R8, c[0x0][0x2d0], -R2.reuse ;  /* 0x0000b400081a7a23 */ /* 0x100fe40000010802 */
[--C-:B------:R-:W-:Y:S01]  /*7d80*/  FFMA.FTZ R179, R11, c[0x0][0x2d0], -R2.reuse ;  /* 0x0000b4000bb37a23 */ /* 0x100fe20000010802 */
[----:B------:R-:W2:Y:S01]  /*7d90*/  LDL.LU R8, [R1+0x38] ;  /* 0x0000380001087983 */ /* 0x000ea20000300800 */
[--C-:B------:R-:W-:Y:S02]  /*7da0*/  FFMA.FTZ R27, R7, c[0x0][0x2d0], -R2.reuse ;  /* 0x0000b400071b7a23 */ /* 0x100fe40000010802 */
[--C-:B------:R-:W-:Y:S02]  /*7db0*/  FFMA.FTZ R11, R6, c[0x0][0x2d0], -R2.reuse ;  /* 0x0000b400060b7a23 */ /* 0x100fe40000010802 */
[--C-:B------:R-:W-:Y:S02]  /*7dc0*/  FFMA.FTZ R15, R15, c[0x0][0x2d0], -R2.reuse ;  /* 0x0000b4000f0f7a23 */ /* 0x100fe40000010802 */
[--C-:B------:R-:W-:Y:S02]  /*7dd0*/  FFMA.FTZ R14, R14, c[0x0][0x2d0], -R2.reuse ;  /* 0x0000b4000e0e7a23 */ /* 0x100fe40000010802 */
[--C-:B------:R-:W-:Y:S02]  /*7de0*/  FFMA.FTZ R13, R13, c[0x0][0x2d0], -R2.reuse ;  /* 0x0000b4000d0d7a23 */ /* 0x100fe40000010802 */
[--C-:B------:R-:W-:Y:S02]  /*7df0*/  FFMA.FTZ R12, R12, c[0x0][0x2d0], -R2.reuse ;  /* 0x0000b4000c0c7a23 */ /* 0x100fe40000010802 */
[--C-:B------:R-:W-:Y:S02]  /*7e00*/  FFMA.FTZ R177, R10, c[0x0][0x2d0], -R2.reuse ;  /* 0x0000b4000ab17a23 */ /* 0x100fe40000010802 */
[--C-:B------:R-:W-:Y:S02]  /*7e10*/  FFMA.FTZ R10, R3, c[0x0][0x2d0], -R2.reuse ;  /* 0x0000b400030a7a23 */ /* 0x100fe40000010802 */
[----:B------:R-:W-:Y:S01]  /*7e20*/  FFMA.FTZ R176, R9, c[0x0][0x2d0], -R2 ;  /* 0x0000b40009b07a23 */ /* 0x000fe20000010802 */
[----:B------:R-:W-:Y:S01]  /*7e30*/  MUFU.EX2 R3, R5 ;  /* 0x0000000500037308 */ /* 0x000fe20000000800 */
[----:B------:R-:W-:Y:S09]  /*7e40*/  MOV R9, R133 ;  /* 0x0000008500097202 */ /* 0x000ff20000000f00 */
[----:B------:R-:W1:Y:S10]  /*7e50*/  MUFU.EX2 R2, R0 ;  /* 0x0000000000027308 */ /* 0x000e740000000800 */
[----:B------:R-:W1:Y:S02]  /*7e60*/  MUFU.EX2 R0, R15 ;  /* 0x0000000f00007308 */ /* 0x000e640000000800 */
[C---:B-1----:R-:W-:Y:S02]  /*7e70*/  FMUL.FTZ R30, R2.reuse, R30 ;  /* 0x0000001e021e7220 */ /* 0x042fe40000410000 */
[C---:B------:R-:W-:Y:S02]  /*7e80*/  FMUL.FTZ R31, R2.reuse, R31 ;  /* 0x0000001f021f7220 */ /* 0x040fe40000410000 */
[C---:B------:R-:W-:Y:S02]  /*7e90*/  FMUL.FTZ R34, R2.reuse, R34 ;  /* 0x0000002202227220 */ /* 0x040fe40000410000 */
[C---:B------:R-:W-:Y:S02]  /*7ea0*/  FMUL.FTZ R35, R2.reuse, R35 ;  /* 0x0000002302237220 */ /* 0x040fe40000410000 */
[----:B------:R-:W-:Y:S01]  /*7eb0*/  FMUL.FTZ R38, R2, R38 ;  /* 0x0000002602267220 */ /* 0x000fe20000410000 */
[----:B------:R-:W-:Y:S01]  /*7ec0*/  F2FP.BF16.PACK_AB R169, R0, R3 ;  /* 0x0000000300a9723e */ /* 0x000fe200000010ff */
        /* <DEDUP_REMOVED lines=30> */
[----:B---3--:R-:W-:Y:S01]  /*80b0*/  FSEL R4, R173, -INF , P4 ;  /* 0xff800000ad047808 */ /* 0x008fe20002000000 */
        /* <DEDUP_REMOVED lines=17> */
[----:B----4-:R-:W-:Y:S02]  /*81d0*/  FFMA.FTZ R5, R2, R178, R3 ;  /* 0x000000b202057223 */ /* 0x010fe40000010003 */
[----:B------:R-:W-:Y:S02]  /*81e0*/  MUFU.EX2 R3, R13 ;  /* 0x0000000d00037308 */ /* 0x000fe40000000800 */
[----:B------:R-:W-:Y:S08]  /*81f0*/  FADD.FTZ R5, R0, R5 ;  /* 0x0000000500057221 */ /* 0x000ff00000010000 */
[----:B------:R-:W1:Y:S02]  /*8200*/  MUFU.EX2 R0, R14 ;  /* 0x0000000e00007308 */ /* 0x000e640000000800 */
[C---:B-1----:R-:W-:Y:S01]  /*8210*/  F2FP.BF16.PACK_AB R171, R3.reuse, R0 ;  /* 0x0000000003ab723e */ /* 0x042fe200000010ff */
[----:B------:R-:W-:Y:S01]  /*8220*/  FADD.FTZ R5, R0, R5 ;  /* 0x0000000500057221 */ /* 0x000fe20000010000 */
[----:B------:R-:W-:Y:S03]  /*8230*/  FMNMX.FTZ R0, R20, R135, !PT ;  /* 0x0000008714007209 */ /* 0x000fe60007810000 */
[----:B------:R-:W-:Y:S01]  /*8240*/  FADD.FTZ R178, R3, R5 ;  /* 0x0000000503b27221 */ /* 0x000fe20000010000 */
[----:B------:R-:W-:Y:S02]  /*8250*/  FMNMX.FTZ R0, R25, R0, !PT ;  /* 0x0000000019007209 */ /* 0x000fe40007810000 */
[----:B--2---:R-:W-:Y:S02]  /*8260*/  FSEL R5, R172, -INF , P3 ;  /* 0xff800000ac057808 */ /* 0x004fe40001800000 */
        /* <DEDUP_REMOVED lines=21> */
[----:B------:R1:W-:Y:S01]  /*83c0*/  MUFU.EX2 R168, R6 ;  /* 0x0000000600a87308 */ /* 0x0003e20000000800 */
        /* <DEDUP_REMOVED lines=8> */
[--C-:B------:R-:W-:Y:S01]  /*8450*/  FFMA.FTZ R173, R22, c[0x0][0x2d0], -R3.reuse ;  /* 0x0000b40016ad7a23 */ /* 0x100fe20000010803 */
[----:B------:R-:W-:Y:S01]  /*8460*/  MOV R22, R9 ;  /* 0x0000000900167202 */ /* 0x000fe20000000f00 */
[--C-:B------:R-:W-:Y:S02]  /*8470*/  FFMA.FTZ R172, R21, c[0x0][0x2d0], -R3.reuse ;  /* 0x0000b40015ac7a23 */ /* 0x100fe40000010803 */
[--C-:B------:R-:W-:Y:S01]  /*8480*/  FFMA.FTZ R174, R19, c[0x0][0x2d0], -R3.reuse ;  /* 0x0000b40013ae7a23 */ /* 0x100fe20000010803 */
[----:B------:R-:W-:Y:S01]  /*8490*/  MOV R19, R12 ;  /* 0x0000000c00137202 */ /* 0x000fe20000000f00 */
[----:B------:R-:W-:Y:S01]  /*84a0*/  FFMA.FTZ R3, R4, c[0x0][0x2d0], -R3 ;  /* 0x0000b40004037a23 */ /* 0x000fe20000010803 */
[----:B------:R-:W-:Y:S01]  /*84b0*/  MUFU.EX2 R175, R175 ;  /* 0x000000af00af7308 */ /* 0x000fe20000000800 */
[C---:B------:R-:W-:Y:S02]  /*84c0*/  FMUL.FTZ R18, R2.reuse, R146 ;  /* 0x0000009202127220 */ /* 0x040fe40000410000 */
[C---:B-1----:R-:W-:Y:S01]  /*84d0*/  FMUL.FTZ R6, R2.reuse, R158 ;  /* 0x0000009e02067220 */ /* 0x042fe20000410000 */
[----:B------:R-:W-:Y:S01]  /*84e0*/  MOV R158, R10 ;  /* 0x0000000a009e7202 */ /* 0x000fe20000000f00 */
[----:B------:R-:W-:Y:S02]  /*84f0*/  FMUL.FTZ R10, R2, R154 ;  /* 0x0000009a020a7220 */ /* 0x000fe40000410000 */
[----:B------:R-:W3:Y:S03]  /*8500*/  LDL R154, [R1+0x8] ;  /* 0x00000800019a7983 */ /* 0x000ee60000100800 */
[----:B------:R-:W-:Y:S01]  /*8510*/  MUFU.EX2 R174, R174 ;  /* 0x000000ae00ae7308 */ /* 0x000fe20000000800 */
[C---:B--2---:R-:W-:Y:S02]  /*8520*/  FMUL.FTZ R24, R0.reuse, R136 ;  /* 0x0000008800187220 */ /* 0x044fe40000410000 */
[C---:B------:R-:W-:Y:S02]  /*8530*/  FMUL.FTZ R25, R0.reuse, R137 ;  /* 0x0000008900197220 */ /* 0x040fe40000410000 */
[----:B------:R-:W-:Y:S01]  /*8540*/  FMUL.FTZ R13, R0, R149 ;  /* 0x00000095000d7220 */ /* 0x000fe20000410000 */
[----:B------:R-:W-:Y:S01]  /*8550*/  MOV R149, R26 ;  /* 0x0000001a00957202 */ /* 0x000fe20000000f00 */
[----:B------:R-:W-:Y:S02]  /*8560*/  FMUL.FTZ R26, R2, R138 ;  /* 0x0000008a021a7220 */ /* 0x000fe40000410000 */
[----:B------:R-:W-:Y:S01]  /*8570*/  FMUL.FTZ R20, R0, R140 ;  /* 0x0000008c00147220 */ /* 0x000fe20000410000 */
[----:B------:R-:W-:Y:S01]  /*8580*/  MOV R140, R27 ;  /* 0x0000001b008c7202 */ /* 0x000fe20000000f00 */
[----:B------:R-:W-:Y:S02]  /*8590*/  FMUL.FTZ R27, R2, R139 ;  /* 0x0000008b021b7220 */ /* 0x000fe40000410000 */
[----:B------:R-:W1:Y:S01]  /*85a0*/  LDSM.16.MT88.4 R136, [R239] ;  /* 0x00000000ef88783b */ /* 0x000e620000004200 */
[C---:B------:R-:W-:Y:S02]  /*85b0*/  FFMA.FTZ R134, R0.reuse, R8, R168 ;  /* 0x0000000800867223 */ /* 0x040fe400000100a8 */
[C---:B------:R-:W-:Y:S01]  /*85c0*/  FMUL.FTZ R4, R0.reuse, R156 ;  /* 0x0000009c00047220 */ /* 0x040fe20000410000 */
[----:B------:R-:W-:Y:S01]  /*85d0*/  MOV R156, R22 ;  /* 0x00000016009c7202 */ /* 0x000fe20000000f00 */
[C---:B------:R-:W-:Y:S01]  /*85e0*/  FMUL.FTZ R5, R0.reuse, R157 ;  /* 0x0000009d00057220 */ /* 0x040fe20000410000 */
[----:B------:R-:W-:Y:S01]  /*85f0*/  MOV R157, R23 ;  /* 0x00000017009d7202 */ /* 0x000fe20000000f00 */
[C---:B------:R-:W-:Y:S01]  /*8600*/  FMUL.FTZ R8, R0.reuse, R152 ;  /* 0x0000009800087220 */ /* 0x040fe20000410000 */
[----:B------:R-:W-:Y:S01]  /*8610*/  MOV R152, R15 ;  /* 0x0000000f00987202 */ /* 0x000fe20000000f00 */
[C---:B------:R-:W-:Y:S01]  /*8620*/  FMUL.FTZ R9, R0.reuse, R153 ;  /* 0x0000009900097220 */ /* 0x040fe20000410000 */
[----:B------:R-:W-:Y:S01]  /*8630*/  MOV R153, R14 ;  /* 0x0000000e00997202 */ /* 0x000fe20000000f00 */
[C---:B------:R-:W-:Y:S02]  /*8640*/  FMUL.FTZ R12, R0.reuse, R148 ;  /* 0x00000094000c7220 */ /* 0x040fe40000410000 */
[C---:B------:R-:W-:Y:S01]  /*8650*/  FMUL.FTZ R16, R0.reuse, R144 ;  /* 0x0000009000107220 */ /* 0x040fe20000410000 */
[----:B------:R-:W-:Y:S01]  /*8660*/  MUFU.EX2 R148, R170 ;  /* 0x000000aa00947308 */ /* 0x000fe20000000800 */
[C---:B------:R-:W-:Y:S02]  /*8670*/  FMUL.FTZ R17, R0.reuse, R145 ;  /* 0x0000009100117220 */ /* 0x040fe40000410000 */
[C---:B------:R-:W-:Y:S01]  /*8680*/  FMUL.FTZ R21, R0.reuse, R141 ;  /* 0x0000008d00157220 */ /* 0x040fe20000410000 */
[----:B------:R-:W-:Y:S01]  /*8690*/  MOV R141, R11 ;  /* 0x0000000b008d7202 */ /* 0x000fe20000000f00 */
[C---:B------:R-:W-:Y:S02]  /*86a0*/  FMUL.FTZ R28, R0.reuse, R28 ;  /* 0x0000001c001c7220 */ /* 0x040fe40000410000 */
[C---:B------:R-:W-:Y:S02]  /*86b0*/  FMUL.FTZ R29, R0.reuse, R29 ;  /* 0x0000001d001d7220 */ /* 0x040fe40000410000 */
[C---:B------:R-:W-:Y:S01]  /*86c0*/  FMUL.FTZ R32, R0.reuse, R32 ;  /* 0x0000002000207220 */ /* 0x040fe20000410000 */
[----:B------:R-:W2:Y:S01]  /*86d0*/  MUFU.EX2 R144, R135 ;  /* 0x0000008700907308 */ /* 0x000ea20000000800 */
        /* <DEDUP_REMOVED lines=13> */
[----:B------:R-:W-:Y:S01]  /*87b0*/  FMUL.FTZ R56, R0, R56 ;  /* 0x0000003800387220 */ /* 0x000fe20000410000 */
[----:B--2---:R-:W-:Y:S01]  /*87c0*/  F2FP.BF16.PACK_AB R170, R148, R144 ;  /* 0x0000009094aa723e */ /* 0x004fe200000010ff */
        /* <DEDUP_REMOVED lines=38> */
[----:B------:R2:W4:Y:S01]  /*8a30*/  MUFU.EX2 R0, R7 ;  /* 0x0000000700007308 */ /* 0x0005220000000800 */
[C---:B------:R-:W-:Y:S01]  /*8a40*/  FMUL.FTZ R11, R2.reuse, R155 ;  /* 0x0000009b020b7220 */ /* 0x040fe20000410000 */
[----:B------:R-:W-:Y:S01]  /*8a50*/  MOV R155, R149 ;  /* 0x00000095009b7202 */ /* 0x000fe20000000f00 */
[C---:B------:R-:W-:Y:S02]  /*8a60*/  FMUL.FTZ R14, R2.reuse, R150 ;  /* 0x00000096020e7220 */ /* 0x040fe40000410000 */
[C---:B------:R-:W-:Y:S02]  /*8a70*/  FMUL.FTZ R15, R2.reuse, R151 ;  /* 0x00000097020f7220 */ /* 0x040fe40000410000 */
[C---:B------:R-:W-:Y:S02]  /*8a80*/  FMUL.FTZ R22, R2.reuse, R142 ;  /* 0x0000008e02167220 */ /* 0x040fe40000410000 */
[C---:B------:R-:W-:Y:S02]  /*8a90*/  FMUL.FTZ R23, R2.reuse, R143 ;  /* 0x0000008f02177220 */ /* 0x040fe40000410000 */
[----:B--2---:R-:W-:Y:S01]  /*8aa0*/  FMUL.FTZ R7, R2, R159 ;  /* 0x0000009f02077220 */ /* 0x004fe20000410000 */
[C---:B----4-:R-:W-:Y:S01]  /*8ab0*/  F2FP.BF16.PACK_AB R168, R0.reuse, R168 ;  /* 0x000000a800a8723e */ /* 0x050fe200000010ff */
[----:B------:R-:W-:Y:S01]  /*8ac0*/  FADD.FTZ R145, R0, R134 ;  /* 0x0000008600917221 */ /* 0x000fe20000010000 */
[----:B------:R-:W-:Y:S01]  /*8ad0*/  MOV R159, R19 ;  /* 0x00000013009f7202 */ /* 0x000fe20000000f00 */
[----:B------:R-:W-:Y:S01]  /*8ae0*/  FMUL.FTZ R19, R2, R147 ;  /* 0x0000009302137220 */ /* 0x000fe20000410000 */
[----:B------:R-:W-:Y:S01]  /*8af0*/  MUFU.EX2 R0, R179 ;  /* 0x000000b300007308 */ /* 0x000fe20000000800 */
[----:B------:R-:W-:Y:S02]  /*8b00*/  FADD.FTZ R150, R144, R145 ;  /* 0x0000009190967221 */ /* 0x000fe40000010000 */
[C---:B-1----:R-:W-:Y:S01]  /*8b10*/  HMMA.16816.F32.BF16 R4, R168.reuse, R136, R4 ;  /* 0x00000088a804723c */ /* 0x042fe20000041804 */
[----:B------:R-:W-:Y:S06]  /*8b20*/  LDSM.16.MT88.4 R144, [R241+0x800] ;  /* 0x00080000f190783b */ /* 0x000fec0000004200 */
[----:B------:R-:W-:Y:S01]  /*8b30*/  MUFU.EX2 R179, R152 ;  /* 0x0000009800b37308 */ /* 0x000fe20000000800 */
[C---:B------:R-:W-:Y:S01]  /*8b40*/  HMMA.16816.F32.BF16 R8, R168.reuse, R138, R8 ;  /* 0x0000008aa808723c */ /* 0x040fe20000041808 */
[----:B------:R-:W1:Y:S08]  /*8b50*/  LDSM.16.MT88.4 R136, [R241] ;  /* 0x00000000f188783b */ /* 0x000e700000004200 */
[----:B------:R2:W4:Y:S10]  /*8b60*/  MUFU.EX2 R2, R159 ;  /* 0x0000009f00027308 */ /* 0x0005340000000800 */
[----:B------:R-:W3:Y:S10]  /*8b70*/  MUFU.EX2 R134, R176 ;  /* 0x000000b000867308 */ /* 0x000ef40000000800 */
[----:B------:R-:W3:Y:S01]  /*8b80*/  MUFU.EX2 R176, R173 ;  /* 0x000000ad00b07308 */ /* 0x000ee20000000800 */
[----:B--2---:R-:W-:Y:S09]  /*8b90*/  MOV R159, R141 ;  /* 0x0000008d009f7202 */ /* 0x004ff20000000f00 */
[----:B------:R-:W2:Y:S01]  /*8ba0*/  MUFU.EX2 R173, R3 ;  /* 0x0000000300ad7308 */ /* 0x000ea20000000800 */
[C---:B-1----:R-:W-:Y:S08]  /*8bb0*/  HMMA.16816.F32.BF16 R12, R168.reuse, R136, R12 ;  /* 0x00000088a80c723c */ /* 0x042ff0000004180c */
[C---:B------:R-:W-:Y:S01]  /*8bc0*/  HMMA.16816.F32.BF16 R16, R168.reuse, R138, R16 ;  /* 0x0000008aa810723c */ /* 0x040fe20000041810 */
[----:B------:R-:W1:Y:S07]  /*8bd0*/  LDSM.16.MT88.4 R136, [R240] ;  /* 0x00000000f088783b */ /* 0x000e6e0000004200 */
[C---:B-1----:R-:W-:Y:S08]  /*8be0*/  HMMA.16816.F32.BF16 R20, R168.reuse, R136, R20 ;  /* 0x00000088a814723c */ /* 0x042ff00000041814 */
[C---:B------:R-:W-:Y:S01]  /*8bf0*/  HMMA.16816.F32.BF16 R24, R168.reuse, R138, R24 ;  /* 0x0000008aa818723c */ /* 0x040fe20000041818 */
[----:B---3--:R1:W3:Y:S03]  /*8c00*/  LDSM.16.MT88.4 R136, [R154] ;  /* 0x000000009a88783b */ /* 0x0082e60000004200 */
[----:B-1----:R-:W-:Y:S05]  /*8c10*/  MOV R154, R140 ;  /* 0x0000008c009a7202 */ /* 0x002fea0000000f00 */
[----:B------:R-:W-:Y:S01]  /*8c20*/  LDSM.16.MT88.4 R140, [R239+0x800] ;  /* 0x00080000ef8c783b */ /* 0x000fe20000004200 */
[C---:B---3--:R-:W-:Y:S08]  /*8c30*/  HMMA.16816.F32.BF16 R28, R168.reuse, R136, R28 ;  /* 0x00000088a81c723c */ /* 0x048ff0000004181c */
        /* <DEDUP_REMOVED lines=36> */
[----:B----4-:R-:W-:Y:S01]  /*8e80*/  FADD.FTZ R136, R2, R178 ;  /* 0x000000b202887221 */ /* 0x010fe20000010000 */
[----:B------:R-:W-:Y:S01]  /*8e90*/  HMMA.16816.F32.BF16 R128, R168, R138, R128 ;  /* 0x0000008aa880723c */ /* 0x000fe20000041880 */
[----:B------:R-:W1:Y:S03]  /*8ea0*/  MUFU.EX2 R178, R153 ;  /* 0x0000009900b27308 */ /* 0x000e660000000800 */
[C---:B------:R-:W-:Y:S01]  /*8eb0*/  FADD.FTZ R136, R0.reuse, R136 ;  /* 0x0000008800887221 */ /* 0x040fe20000010000 */
[----:B------:R-:W-:Y:S02]  /*8ec0*/  F2FP.BF16.PACK_AB R137, R0, R2 ;  /* 0x000000020089723e */ /* 0x000fe400000010ff */
[C---:B------:R-:W-:Y:S01]  /*8ed0*/  F2FP.BF16.PACK_AB R139, R134.reuse, R135 ;  /* 0x00000087868b723e */ /* 0x040fe200000010ff */
[----:B------:R-:W-:Y:S01]  /*8ee0*/  FADD.FTZ R136, R135, R136 ;  /* 0x0000008887887221 */ /* 0x000fe20000010000 */
[----:B------:R-:W-:Y:S02]  /*8ef0*/  F2FP.BF16.PACK_AB R138, R175, R174 ;  /* 0x000000aeaf8a723e */ /* 0x000fe400000010ff */
[----:B------:R-:W3:Y:S01]  /*8f00*/  MUFU.EX2 R2, R155 ;  /* 0x0000009b00027308 */ /* 0x000ee20000000800 */
[----:B------:R-:W-:Y:S01]  /*8f10*/  FADD.FTZ R149, R134, R136 ;  /* 0x0000008886957221 */ /* 0x000fe20000010000 */
[----:B------:R-:W-:Y:S02]  /*8f20*/  F2FP.BF16.PACK_AB R136, R177, R176 ;  /* 0x000000b0b188723e */ /* 0x000fe400000010ff */
[----:B--2---:R-:W-:Y:S05]  /*8f30*/  F2FP.BF16.PACK_AB R170, R173, R172 ;  /* 0x000000acadaa723e */ /* 0x004fea00000010ff */
[C---:B------:R-:W-:Y:S01]  /*8f40*/  HMMA.16816.F32.BF16 R4, R136.reuse, R140, R4 ;  /* 0x0000008c8804723c */ /* 0x040fe20000041804 */
[----:B------:R-:W2:Y:S04]  /*8f50*/  MUFU.EX2 R0, R154 ;  /* 0x0000009a00007308 */ /* 0x000ea80000000800 */
[----:B-1----:R-:W-:Y:S03]  /*8f60*/  F2FP.BF16.PACK_AB R168, R179, R178 ;  /* 0x000000b2b3a8723e */ /* 0x002fe600000010ff */
[C---:B------:R-:W-:Y:S01]  /*8f70*/  HMMA.16816.F32.BF16 R8, R136.reuse, R142, R8 ;  /* 0x0000008e8808723c */ /* 0x040fe20000041808 */
[----:B------:R-:W1:Y:S02]  /*8f80*/  LDSM.16.MT88.4 R140, [R240+0x800] ;  /* 0x00080000f08c783b */ /* 0x000e640000004200 */
[----:B------:R-:W-:Y:S01]  /*8f90*/  MUFU.EX2 R134, R158 ;  /* 0x0000009e00867308 */ /* 0x000fe20000000800 */
[----:B---3--:R-:W-:Y:S04]  /*8fa0*/  FADD.FTZ R3, R2, R149 ;  /* 0x0000009502037221 */ /* 0x008fe80000010000 */
[C---:B------:R-:W-:Y:S05]  /*8fb0*/  HMMA.16816.F32.BF16 R12, R136.reuse, R144, R12 ;  /* 0x00000090880c723c */ /* 0x040fea000004180c */
[----:B------:R-:W3:Y:S03]  /*8fc0*/  MUFU.EX2 R135, R159 ;  /* 0x0000009f00877308 */ /* 0x000ee60000000800 */
[C---:B------:R-:W-:Y:S01]  /*8fd0*/  HMMA.16816.F32.BF16 R16, R136.reuse, R146, R16 ;  /* 0x000000928810723c */ /* 0x040fe20000041810 */
[----:B------:R-:W4:Y:S03]  /*8fe0*/  LDSM.16.MT88.4 R144, [R242+0x800] ;  /* 0x00080000f290783b */ /* 0x000f260000004200 */
[C---:B--2---:R-:W-:Y:S01]  /*8ff0*/  FADD.FTZ R3, R0.reuse, R3 ;  /* 0x0000000300037221 */ /* 0x044fe20000010000 */
[----:B------:R-:W-:Y:S04]  /*9000*/  F2FP.BF16.PACK_AB R169, R0, R2 ;  /* 0x0000000200a9723e */ /* 0x000fe800000010ff */
[----:B------:R-:W-:Y:S03]  /*9010*/  LDSM.16.MT88.4 R152, [R239+0x1000] ;  /* 0x00100000ef98783b */ /* 0x000fe60000004200 */
[C---:B---3--:R-:W-:Y:S01]  /*9020*/  F2FP.BF16.PACK_AB R171, R134.reuse, R135 ;  /* 0x0000008786ab723e */ /* 0x048fe200000010ff */
[----:B------:R-:W-:Y:S01]  /*9030*/  FADD.FTZ R3, R135, R3 ;  /* 0x0000000387037221 */ /* 0x000fe20000010000 */
[----:B------:R-:W-:Y:S01]  /*9040*/  MOV R135, R133 ;  /* 0x0000008500877202 */ /* 0x000fe20000000f00 */
[C---:B-1----:R-:W-:Y:S03]  /*9050*/  HMMA.16816.F32.BF16 R20, R136.reuse, R140, R20 ;  /* 0x0000008c8814723c */ /* 0x042fe60000041814 */
[----:B------:R-:W-:Y:S01]  /*9060*/  FADD.FTZ R0, R134, R3 ;  /* 0x0000000386007221 */ /* 0x000fe20000010000 */
[----:B------:R-:W-:Y:S04]  /*9070*/  MOV R3, R156 ;  /* 0x0000009c00037202 */ /* 0x000fe80000000f00 */
[C---:B------:R-:W-:Y:S01]  /*9080*/  HMMA.16816.F32.BF16 R24, R136.reuse, R142, R24 ;  /* 0x0000008e8818723c */ /* 0x040fe20000041818 */
[----:B------:R-:W1:Y:S03]  /*9090*/  LDSM.16.MT88.4 R140, [R239+0x2000] ;  /* 0x00200000ef8c783b */ /* 0x000e660000004200 */
[----:B------:R-:W-:Y:S04]  /*90a0*/  IADD3 R2, R3, -0x1, RZ ;  /* 0xffffffff03027810 */ /* 0x000fe80007ffe0ff */
[C---:B----4-:R-:W-:Y:S01]  /*90b0*/  HMMA.16816.F32.BF16 R28, R136.reuse, R144, R28 ;  /* 0x00000090881c723c */ /* 0x050fe2000004181c */
[----:B------:R2:W-:Y:S04]  /*90c0*/  STL [R1+0x34], R0 ;  /* 0x0000340001007387 */ /* 0x0005e80000100800 */
[----:B------:R-:W3:Y:S03]  /*90d0*/  LDL R134, [R1+0x60] ;  /* 0x0000600001867983 */ /* 0x000ee60000100800 */
[C---:B------:R-:W-:Y:S01]  /*90e0*/  HMMA.16816.F32.BF16 R32, R136.reuse, R146, R32 ;  /* 0x000000928820723c */ /* 0x040fe20000041820 */
[----:B------:R-:W4:Y:S08]  /*90f0*/  LDSM.16.MT88.4 R144, [R241+0x2000] ;  /* 0x00200000f190783b */ /* 0x000f300000004200 */
[----:B------:R-:W-:Y:S03]  /*9100*/  STL [R1+0x20], R2 ;  /* 0x0000200201007387 */ /* 0x000fe60000100800 */
[----:B--2---:R-:W-:Y:S04]  /*9110*/  FADD.FTZ R0, R148, R150 ;  /* 0x0000009694007221 */ /* 0x004fe80000010000 */
[----:B------:R-:W-:Y:S01]  /*9120*/  FADD.FTZ R0, R176, R0 ;  /* 0x00000000b0007221 */ /* 0x000fe20000010000 */
[C---:B-1----:R-:W-:Y:S03]  /*9130*/  HMMA.16816.F32.BF16 R36, R136.reuse, R140, R36 ;  /* 0x0000008c8824723c */ /* 0x042fe60000041824 */
[----:B------:R-:W-:Y:S04]  /*9140*/  FADD.FTZ R0, R177, R0 ;  /* 0x00000000b1007221 */ /* 0x000fe80000010000 */
[----:B------:R-:W-:Y:S01]  /*9150*/  FADD.FTZ R0, R174, R0 ;  /* 0x00000000ae007221 */ /* 0x000fe20000010000 */
[C---:B------:R-:W-:Y:S01]  /*9160*/  HMMA.16816.F32.BF16 R40, R136.reuse, R142, R40 ;  /* 0x0000008e8828723c */ /* 0x040fe20000041828 */
[----:B------:R-:W1:Y:S03]  /*9170*/  LDSM.16.MT88.4 R140, [R240+0x2000] ;  /* 0x00200000f08c783b */ /* 0x000e660000004200 */
[----:B------:R-:W-:Y:S04]  /*9180*/  FADD.FTZ R0, R175, R0 ;  /* 0x00000000af007221 */ /* 0x000fe80000010000 */
[C---:B----4-:R-:W-:Y:S04]  /*9190*/  HMMA.16816.F32.BF16 R44, R136.reuse, R144, R44 ;  /* 0x00000090882c723c */ /* 0x050fe8000004182c */
[----:B------:R-:W-:Y:S04]  /*91a0*/  FADD.FTZ R0, R178, R0 ;  /* 0x00000000b2007221 */ /* 0x000fe80000010000 */
[C---:B------:R-:W-:Y:S01]  /*91b0*/  HMMA.16816.F32.BF16 R48, R136.reuse, R146, R48 ;  /* 0x000000928830723c */ /* 0x040fe20000041830 */
[----:B------:R-:W2:Y:S03]  /*91c0*/  LDSM.16.MT88.4 R144, [R242+0x2000] ;  /* 0x00200000f290783b */ /* 0x000ea60000004200 */
[----:B------:R-:W-:Y:S04]  /*91d0*/  FADD.FTZ R0, R179, R0 ;  /* 0x00000000b3007221 */ /* 0x000fe80000010000 */
[----:B------:R-:W-:Y:S01]  /*91e0*/  FADD.FTZ R0, R172, R0 ;  /* 0x00000000ac007221 */ /* 0x000fe20000010000 */
        /* <DEDUP_REMOVED lines=25> */
[C---:B------:R-:W-:Y:S08]  /*9380*/  HMMA.16816.F32.BF16 R120, R136.reuse, R142, R120 ;  /* 0x0000008e8878723c */ /* 0x040ff00000041878 */
[C---:B--2---:R-:W-:Y:S08]  /*9390*/  HMMA.16816.F32.BF16 R124, R136.reuse, R144, R124 ;  /* 0x00000090887c723c */ /* 0x044ff0000004187c */
[----:B------:R-:W-:Y:S01]  /*93a0*/  HMMA.16816.F32.BF16 R128, R136, R146, R128 ;  /* 0x000000928880723c */ /* 0x000fe20000041880 */
[----:B------:R-:W1:Y:S02]  /*93b0*/  LDSM.16.MT88.4 R144, [R241+0x1000] ;  /* 0x00100000f190783b */ /* 0x000e640000004200 */
[----:B---3--:R-:W-:Y:S01]  /*93c0*/  ISETP.GT.AND P0, PT, R3, R134, PT ;  /* 0x000000860300720c */ /* 0x008fe20003f04270 */
[----:B------:R-:W-:Y:S01]  /*93d0*/  FADD.FTZ R3, R173, R0 ;  /* 0x00000000ad037221 */ /* 0x000fe20000010000 */
[----:B------:R-:W-:Y:S02]  /*93e0*/  MOV R0, R2 ;  /* 0x0000000200007202 */ /* 0x000fe40000000f00 */
[----:B------:R-:W-:Y:S01]  /*93f0*/  MOV R134, R132 ;  /* 0x0000008400867202 */ /* 0x000fe20000000f00 */
[C---:B------:R-:W-:Y:S01]  /*9400*/  HMMA.16816.F32.BF16 R156, R168.reuse, R152, R4 ;  /* 0x00000098a89c723c */ /* 0x040fe20000041804 */
[----:B------:R-:W2:Y:S07]  /*9410*/  LDSM.16.MT88.4 R136, [R240+0x1000] ;  /* 0x00100000f088783b */ /* 0x000eae0000004200 */
[C---:B------:R-:W-:Y:S01]  /*9420*/  HMMA.16816.F32.BF16 R152, R168.reuse, R154, R8 ;  /* 0x0000009aa898723c */ /* 0x040fe20000041808 */
[----:B------:R-:W3:Y:S08]  /*9430*/  LDSM.16.MT88.4 R4, [R242+0x1000] ;  /* 0x00100000f204783b */ /* 0x000ef00000004200 */
[----:B------:R-:W4:Y:S08]  /*9440*/  LDSM.16.MT88.4 R8, [R239+0x2800] ;  /* 0x00280000ef08783b */ /* 0x000f300000004200 */
[----:B------:R-:W-:Y:S04]  /*9450*/  STL [R1+0x38], R3 ;  /* 0x0000380301007387 */ /* 0x000fe80000100800 */
[----:B------:R-:W-:Y:S01]  /*9460*/  STL [R1+0x1c], R0 ;  /* 0x00001c0001007387 */ /* 0x000fe20000100800 */
[C---:B-1----:R-:W-:Y:S03]  /*9470*/  HMMA.16816.F32.BF16 R148, R168.reuse, R144, R12 ;  /* 0x00000090a894723c */ /* 0x042fe6000004180c */
[----:B------:R-:W1:Y:S05]  /*9480*/  LDSM.16.MT88.4 R12, [R241+0x2800] ;  /* 0x00280000f10c783b */ /* 0x000e6a0000004200 */
        /* <DEDUP_REMOVED lines=40> */
.L_x_879:
[----:B------:R-:W2:Y:S04]  /*9710*/  LDL R2, [R1+0x3c] ;  /* 0x00003c0001027983 */ /* 0x000ea80000100800 */
[----:B------:R-:W2:Y:S02]  /*9720*/  LDL R0, [R1+0x20] ;  /* 0x0000200001007983 */ /* 0x000ea40000100800 */
[----:B--2---:R-:W-:-:S13]  /*9730*/  ISETP.GE.AND P0, PT, R0, R2, PT ;  /* 0x000000020000720c */ /* 0x004fda0003f06270 */
[----:B------:R-:W-:Y:S05]  /*9740*/  @!P0 BRA `(.L_x_885) ;  /* 0x00002d1000008947 */ /* 0x000fea0003800000 */
.L_x_888:
[----:B------:R-:W2:Y:S01]  /*9750*/  LDL R20, [R1+0x20] ;  /* 0x0000200001147983 */ /* 0x000ea20000100800 */
[----:B------:R-:W-:Y:S04]  /*9760*/  DEPBAR.LE SB0, 0x0 ;  /* 0x000080000000791a */ /* 0x000fe80000000000 */
[----:B------:R-:W-:Y:S01]  /*9770*/  WARPSYNC 0xffffffff ;  /* 0xffffffff00007948 */ /* 0x000fe20003800000 */
[----:B------:R-:W3:Y:S01]  /*9780*/  LDL.64 R6, [R1+0x58] ;  /* 0x0000580001067983 */ /* 0x000ee20000100a00 */
[----:B------:R-:W-:Y:S05]  /*9790*/  BSSY B0, `(.L_x_886) ;  /* 0x0000124000007945 */ /* 0x000fea0003800000 */
[----:B------:R-:W4:Y:S06]  /*97a0*/  LDL.64 R22, [R1+0x48] ;  /* 0x0000480001167983 */ /* 0x000f2c0000100a00 */
[----:B------:R-:W3:Y:S06]  /*97b0*/  LDL R135, [R1+0x2c] ;  /* 0x00002c0001877983 */ /* 0x000eec0000100800 */
[----:B------:R-:W4:Y:S06]  /*97c0*/  LDL R134, [R1] ;  /* 0x0000000001867983 */ /* 0x000f2c0000100800 */
[----:B------:R-:W4:Y:S06]  /*97d0*/  LDL R15, [R1+0x4] ;  /* 0x00000400010f7983 */ /* 0x000f2c0000100800 */
[----:B------:R-:W4:Y:S06]  /*97e0*/  LDL R21, [R1+0x18] ;  /* 0x0000180001157983 */ /* 0x000f2c0000100800 */
[----:B------:R-:W1:Y:S06]  /*97f0*/  S2R R2, SR_TID.X ;  /* 0x0000000000027919 */ /* 0x000e6c0000002100 */
[----:B------:R-:W-:Y:S06]  /*9800*/  BAR.SYNC.DEFER_BLOCKING 0x0 ;  /* 0x0000000000007b1d */ /* 0x000fec0000010000 */
[----:B------:R-:W2:Y:S06]  /*9810*/  LDSM.16.M88.4 R8, [R236] ;  /* 0x00000000ec08783b */ /* 0x000eac0000000200 */
[----:B------:R-:W2:Y:S06]  /*9820*/  LDSM.16.M88.4 R16, [R236+0x800] ;  /* 0x00080000ec10783b */ /* 0x000eac0000000200 */
[----:B------:R-:W2:Y:S06]  /*9830*/  LDSM.16.M88.4 R24, [R236+0x1000] ;  /* 0x00100000ec18783b */ /* 0x000eac0000000200 */
[----:B------:R-:W2:Y:S01]  /*9840*/  LDSM.16.M88.4 R168, [R243] ;  /* 0x00000000f3a8783b */ /* 0x000ea20000000200 */
[----:B-1----:R-:W-:Y:S11]  /*9850*/  ISETP.GT.AND P3, PT, R2, 0x7f, PT ;  /* 0x0000007f0200780c */ /* 0x002ff60003f64270 */
[----:B------:R-:W-:Y:S02]  /*9860*/  @!UPT UIADD3 URZ, URZ, URZ, URZ ;  /* 0x0000003f3f3ff290 */ /* 0x000fe4000fffe03f */
[----:B------:R-:W-:Y:S02]  /*9870*/  @!P3 MOV R4, c[0x0][0x208] ;  /* 0x000082000004ba02 */ /* 0x000fe40000000f00 */
[----:B------:R-:W-:Y:S02]  /*9880*/  @!P3 MOV R5, c[0x0][0x20c] ;  /* 0x000083000005ba02 */ /* 0x000fe40000000f00 */
[----:B--2---:R-:W-:Y:S01]  /*9890*/  SHF.R.S32.HI R0, RZ, 0x1f, R20 ;  /* 0x0000001fff007819 */ /* 0x004fe20000011414 */
[----:B------:R-:W-:Y:S04]  /*98a0*/  IMAD.WIDE.U32 R2, R20, c[0x0][0x208], RZ ;  /* 0x0000820014027a25 */ /* 0x000fe800078e00ff */
[----:B------:R-:W-:Y:S04]  /*98b0*/  IMAD R0, R0, c[0x0][0x208], RZ ;  /* 0x0000820000007a24 */ /* 0x000fe800078e02ff */
[----:B------:R-:W-:Y:S05]  /*98c0*/  IMAD R0, R20, c[0x0][0x20c], R0 ;  /* 0x0000830014007a24 */ /* 0x000fea00078e0200 */
[----:B------:R-:W-:Y:S01]  /*98d0*/  IADD3 R0, R3, R0, RZ ;  /* 0x0000000003007210 */ /* 0x000fe20007ffe0ff */
[----:B------:R-:W-:Y:S01]  /*98e0*/  IMAD.WIDE.U32 R2, R2, 0x30, RZ ;  /* 0x0000003002027825 */ /* 0x000fe200078e00ff */
[----:B---3--:R-:W-:Y:S03]  /*98f0*/  LOP3.LUT P4, RZ, R135, 0x2, RZ, 0xc0, !PT ;  /* 0x0000000287ff7812 */ /* 0x008fe6000788c0ff */
[----:B------:R-:W-:Y:S01]  /*9900*/  IMAD R0, R0, 0x30, RZ ;  /* 0x0000003000007824 */ /* 0x000fe200078e02ff */
[----:B------:R-:W-:Y:S04]  /*9910*/  IADD3 R12, P1, R6, R2, RZ ;  /* 0x00000002060c7210 */ /* 0x000fe80007f3e0ff */
[----:B------:R-:W-:Y:S01]  /*9920*/  IADD3 R0, R3, R0, RZ ;  /* 0x0000000003007210 */ /* 0x000fe20007ffe0ff */
[----:B----4-:R1:W2:Y:S01]  /*9930*/  LDSM.16.M88.4 R172, [R134] ;  /* 0x0000000086ac783b */ /* 0x0102a20000000200 */
[----:B------:R-:W-:Y:S02]  /*9940*/  @!P3 LEA R3, P0, R4, R2, 0x5 ;  /* 0x000000020403b211 */ /* 0x000fe400078028ff */
[----:B------:R-:W-:Y:S02]  /*9950*/  LEA R2, P2, R12, c[0x0][0x1f8], 0x1 ;  /* 0x00007e000c027a11 */ /* 0x000fe400078408ff */
[-C--:B------:R-:W-:Y:S01]  /*9960*/  IADD3.X R13, R0, R23.reuse, RZ, P1, !PT ;  /* 0x00000017000d7210 */ /* 0x080fe20000ffe4ff */
[----:B------:R3:W4:Y:S01]  /*9970*/  LDSM.16.M88.4 R176, [R15] ;  /* 0x000000000fb0783b */ /* 0x0007220000000200 */
[----:B------:R-:W-:Y:S02]  /*9980*/  @!P3 LEA.HI.X R14, R4, R0, R5, 0x5, P0 ;  /* 0x00000000040eb211 */ /* 0x000fe400000f2c05 */
[----:B------:R-:W-:Y:S02]  /*9990*/  @!P3 IADD3 R0, P1, R3, R6, RZ ;  /* 0x000000060300b210 */ /* 0x000fe40007f3e0ff */
[C---:B-----5:R-:W-:Y:S03]  /*99a0*/  HMMA.16816.F32.BF16 R4, R160.reuse, R8, RZ ;  /* 0x00000008a004723c */ /* 0x060fe600000418ff */
[----:B------:R-:W-:Y:S02]  /*99b0*/  LEA.HI.X R3, R12, c[0x0][0x1fc], R13, 0x1, P2 ;  /* 0x00007f000c037a11 */ /* 0x000fe400010f0c0d */
[----:B------:R-:W-:Y:S02]  /*99c0*/  LOP3.LUT P2, RZ, R135, 0x1, RZ, 0xc0, !PT ;  /* 0x0000000187ff7812 */ /* 0x000fe4000784c0ff */
[----:B------:R-:W-:Y:S01]  /*99d0*/  @!P3 IADD3.X R14, R14, R23, RZ, P1, !PT ;  /* 0x000000170e0eb210 */ /* 0x000fe20000ffe4ff */
[C---:B------:R-:W-:Y:S01]  /*99e0*/  HMMA.16816.F32.BF16 R8, R160.reuse, R10, RZ ;  /* 0x0000000aa008723c */ /* 0x040fe200000418ff */
[C---:B-1----:R-:W-:Y:S04]  /*99f0*/  @!P3 LEA R134, P0, R0.reuse, c[0x0][0x1f8], 0x1 ;  /* 0x00007e000086ba11 */ /* 0x042fe800078008ff */
[----:B------:R-:W-:Y:S03]  /*9a00*/  @!P3 LEA.HI.X R135, R0, c[0x0][0x1fc], R14, 0x1, P0 ;  /* 0x00007f000087ba11 */ /* 0x000fe600000f0c0e */
[C---:B---3--:R-:W-:Y:S02]  /*9a10*/  HMMA.16816.F32.BF16 R12, R160.reuse, R16, RZ ;  /* 0x00000010a00c723c */ /* 0x048fe400000418ff */
[----:B------:R-:W-:Y:S01]  /*9a20*/  @!PT LDS RZ, [RZ] ;  /* 0x00000000fffff984 */ /* 0x000fe20000000800 */
[----:B------:R-:W-:Y:S01]  /*9a30*/  @!PT LDS RZ, [RZ] ;  /* 0x00000000fffff984 */ /* 0x000fe20000000800 */
[----:B------:R-:W-:Y:S01]  /*9a40*/  @!PT LDS RZ, [RZ] ;  /* 0x00000000fffff984 */ /* 0x000fe20000000800 */
[----:B------:R1:W-:Y:S06]  /*9a50*/  LDGSTS.E.BYPASS.LTC128B.128 [R21+0x4080], [R2.64], !P2 ;  /* 0x0408000002157fae */ /* 0x0003ec000d101d46 */
[----:B------:R1:W-:Y:S01]  /*9a60*/  LDGSTS.E.BYPASS.LTC128B.128 [R21+0x5880], [R2.64+0x80], !P4 ;  /* 0x0588008002157fae */ /* 0x0003e2000e101d46 */
[C---:B------:R-:W-:Y:S05]  /*9a70*/  HMMA.16816.F32.BF16 R16, R160.reuse, R18, RZ ;  /* 0x00000012a010723c */ /* 0x040fea00000418ff */
[----:B------:R1:W-:Y:S06]  /*9a80*/  LDGSTS.E.BYPASS.LTC128B.128 [R21+0x7080], [R2.64+0x100], !P6 ;  /* 0x0708010002157fae */ /* 0x0003ec000f101d46 */
[----:B------:R1:W-:Y:S06]  /*9a90*/  LDGSTS.E.BYPASS.LTC128B.128 [R21+0x8880], [R2.64+0x180], !P5 ;  /* 0x0888018002157fae */ /* 0x0003ec000e901d46 */
[----:B------:R3:W-:Y:S06]  /*9aa0*/  @!P3 LDGSTS.E.BYPASS.LTC128B.128 [R21+0x5080], [R134.64], !P2 ;  /* 0x050800008615bfae */ /* 0x0007ec000d101d46 */
[----:B------:R3:W-:Y:S06]  /*9ab0*/  @!P3 LDGSTS.E.BYPASS.LTC128B.128 [R21+0x6880], [R134.64+0x80], !P4 ;  /* 0x068800808615bfae */ /* 0x0007ec000e101d46 */
[----:B------:R3:W-:Y:S06]  /*9ac0*/  @!P3 LDGSTS.E.BYPASS.LTC128B.128 [R21+0x8080], [R134.64+0x100], !P6 ;  /* 0x080801008615bfae */ /* 0x0007ec000f101d46 */
[----:B------:R3:W-:Y:S01]  /*9ad0*/  @!P3 LDGSTS.E.BYPASS.LTC128B.128 [R21+0x9880], [R134.64+0x180], !P5 ;  /* 0x098801808615bfae */ /* 0x0007e2000e901d46 */
[----:B-1----:R-:W-:Y:S05]  /*9ae0*/  MOV R3, R20 ;  /* 0x0000001400037202 */ /* 0x002fea0000000f00 */
[----:B------:R-:W0:Y:S01]  /*9af0*/  LDGDEPBAR ;  /* 0x00000000000079af */ /* 0x000e220000000000 */
[C---:B---3--:R-:W-:Y:S08]  /*9b00*/  HMMA.16816.F32.BF16 R20, R160.reuse, R24, RZ ;  /* 0x00000018a014723c */ /* 0x048ff000000418ff */
[----:B------:R-:W-:Y:S08]  /*9b10*/  HMMA.16816.F32.BF16 R24, R160, R26, RZ ;  /* 0x0000001aa018723c */ /* 0x000ff000000418ff */
[C---:B------:R-:W-:Y:S08]  /*9b20*/  HMMA.16816.F32.BF16 R4, R164.reuse, R168, R4 ;  /* 0x000000a8a404723c */ /* 0x040ff00000041804 */
[C---:B------:R-:W-:Y:S01]  /*9b30*/  HMMA.16816.F32.BF16 R8, R164.reuse, R170, R8 ;  /* 0x000000aaa408723c */ /* 0x040fe20000041808 */
[----:B------:R-:W1:Y:S07]  /*9b40*/  LDSM.16.M88.4 R168, [R238] ;  /* 0x00000000eea8783b */ /* 0x000e6e0000000200 */
[C---:B--2---:R-:W-:Y:S08]  /*9b50*/  HMMA.16816.F32.BF16 R12, R164.reuse, R172, R12 ;  /* 0x000000aca40c723c */ /* 0x044ff0000004180c */
        /* <DEDUP_REMOVED lines=125> */
[----:B------:R2:W3:Y:S04]  /*a330*/  MUFU.TANH R175, R0 ;  /* 0x0000000000af7308 */ /* 0x0004e80000002400 */
[----:B------:R-:W-:Y:S01]  /*a340*/  FMUL.FTZ R10, R10, c[0x0][0x320] ;  /* 0x0000c8000a0a7a20 */ /* 0x000fe20000410000 */
[C---:B-1----:R-:W-:Y:S05]  /*a350*/  HMMA.16816.F32.BF16 R12, R232.reuse, R168, R12 ;  /* 0x000000a8e80c723c */ /* 0x042fea000004180c */
[----:B------:R-:W1:Y:S03]  /*a360*/  MUFU.TANH R177, R10 ;  /* 0x0000000a00b17308 */ /* 0x000e660000002400 */
[C---:B------:R-:W-:Y:S04]  /*a370*/  HMMA.16816.F32.BF16 R16, R232.reuse, R170, R16 ;  /* 0x000000aae810723c */ /* 0x040fe80000041810 */
[----:B--2---:R-:W-:Y:S04]  /*a380*/  FMUL.FTZ R0, R5, c[0x0][0x320] ;  /* 0x0000c80005007a20 */ /* 0x004fe80000410000 */
[----:B------:R2:W4:Y:S08]  /*a390*/  MUFU.TANH R174, R0 ;  /* 0x0000000000ae7308 */ /* 0x0005300000002400 */
[----:B------:R-:W-:Y:S04]  /*a3a0*/  FMUL.FTZ R2, R13, c[0x0][0x320] ;  /* 0x0000c8000d027a20 */ /* 0x000fe80000410000 */
[----:B------:R-:W1:Y:S01]  /*a3b0*/  MUFU.TANH R134, R2 ;  /* 0x0000000200867308 */ /* 0x000e620000002400 */
[----:B--2---:R-:W-:Y:S09]  /*a3c0*/  FMUL.FTZ R0, R6, c[0x0][0x320] ;  /* 0x0000c80006007a20 */ /* 0x004ff20000410000 */
[----:B------:R2:W1:Y:S02]  /*a3d0*/  MUFU.TANH R178, R0 ;  /* 0x0000000000b27308 */ /* 0x0004640000002400 */
[----:B--2---:R-:W-:Y:S02]  /*a3e0*/  FMUL.FTZ R0, R7, c[0x0][0x320] ;  /* 0x0000c80007007a20 */ /* 0x004fe40000410000 */
[----:B------:R-:W2:Y:S01]  /*a3f0*/  LDSM.16.M88.4 R4, [R237+0x5800] ;  /* 0x00580000ed04783b */ /* 0x000ea20000000200 */
[----:B------:R-:W-:Y:S05]  /*a400*/  DEPBAR.LE SB0, 0x0 ;  /* 0x000080000000791a */ /* 0x000fea0000000000 */
[----:B------:R1:W1:Y:S01]  /*a410*/  MUFU.TANH R179, R0 ;  /* 0x0000000000b37308 */ /* 0x0002620000002400 */
[----:B------:R-:W-:Y:S01]  /*a420*/  BAR.SYNC.DEFER_BLOCKING 0x0 ;  /* 0x0000000000007b1d */ /* 0x000fe20000010000 */
[----:B-1----:R-:W-:Y:S05]  /*a430*/  FMUL.FTZ R0, R8, c[0x0][0x320] ;  /* 0x0000c80008007a20 */ /* 0x002fea0000410000 */
[----:B------:R-:W3:Y:S03]  /*a440*/  LDL R8, [R1+0x3c] ;  /* 0x00003c0001087983 */ /* 0x000ee60000100800 */
[----:B------:R1:W1:Y:S01]  /*a450*/  MUFU.TANH R173, R0 ;  /* 0x0000000000ad7308 */ /* 0x0002620000002400 */
[C---:B--2---:R-:W-:Y:S08]  /*a460*/  HMMA.16816.F32.BF16 R20, R232.reuse, R4, R20 ;  /* 0x00000004e814723c */ /* 0x044ff00000041814 */
[----:B------:R-:W-:Y:S04]  /*a470*/  HMMA.16816.F32.BF16 R24, R232, R6, R24 ;  /* 0x00000006e818723c */ /* 0x000fe80000041818 */
[----:B-1----:R-:W-:Y:S01]  /*a480*/  FMUL.FTZ R0, R9, c[0x0][0x320] ;  /* 0x0000c80009007a20 */ /* 0x002fe20000410000 */
[----:B------:R-:W-:Y:S03]  /*a490*/  MOV R9, R3 ;  /* 0x0000000300097202 */ /* 0x000fe60000000f00 */
[----:B------:R1:W2:Y:S01]  /*a4a0*/  MUFU.TANH R169, R0 ;  /* 0x0000000000a97308 */ /* 0x0002a20000002400 */
[----:B------:R-:W-:Y:S09]  /*a4b0*/  FMUL.FTZ R3, R11, c[0x0][0x320] ;  /* 0x0000c8000b037a20 */ /* 0x000ff20000410000 */
[----:B------:R-:W2:Y:S01]  /*a4c0*/  MUFU.TANH R176, R3 ;  /* 0x0000000300b07308 */ /* 0x000ea20000002400 */
[----:B-1----:R-:W-:Y:S09]  /*a4d0*/  FMUL.FTZ R0, R12, c[0x0][0x320] ;  /* 0x0000c8000c007a20 */ /* 0x002ff20000410000 */
        /* <DEDUP_REMOVED lines=26> */
[----:B---3--:R-:W-:Y:S01]  /*a680*/  ISETP.GT.AND P4, PT, R25, R8, PT ;  /* 0x000000081900720c */ /* 0x008fe20003f84270 */
[----:B-1----:R-:W-:Y:S08]  /*a690*/  FMUL.FTZ R0, R26, c[0x0][0x320] ;  /* 0x0000c8001a007a20 */ /* 0x002ff00000410000 */
[----:B------:R1:W3:Y:S02]  /*a6a0*/  MUFU.TANH R4, R0 ;  /* 0x0000000000047308 */ /* 0x0002e40000002400 */
        /* <DEDUP_REMOVED lines=36> */
[----:B------:R-:W-:Y:S02]  /*a8f0*/  @P1 LEA.HI.X R9, R5, c[0x0][0x1cc], R9, 0x1, P2 ;  /* 0x0000730005091a11 */ /* 0x000fe400010f0c09 */
[----:B------:R-:W-:Y:S11]  /*a900*/  LOP3.LUT P2, RZ, R19, 0x1, RZ, 0xc0, !PT ;  /* 0x0000000113ff7812 */ /* 0x000ff6000784c0ff */
[----:B------:R-:W-:Y:S02]  /*a910*/  @!UPT UIADD3 URZ, URZ, URZ, URZ ;  /* 0x0000003f3f3ff290 */ /* 0x000fe4000fffe03f */
        /* <DEDUP_REMOVED lines=11> */
.L_x_887:
[----:B--234-:R-:W-:Y:S05]  /*a9d0*/  BSYNC B0 ;  /* 0x0000000000007941 */ /* 0x01cfea0003800000 */
.L_x_886:
[----:B-1----:R-:W2:Y:S01]  /*a9e0*/  LDL.LU R9, [R1+0x38] ;  /* 0x0000380001097983 */ /* 0x002ea20000300800 */
        /* <DEDUP_REMOVED lines=36> */
[C---:B------:R-:W-:Y:S01]  /*ac30*/  FMUL.FTZ R13, R6.reuse, R149 ;  /* 0x00000095060d7220 */ /* 0x040fe20000410000 */
[----:B------:R-:W-:Y:S04]  /*ac40*/  MOV R149, R27 ;  /* 0x0000001b00957202 */ /* 0x000fe80000000f00 */
        /* <DEDUP_REMOVED lines=79> */
[C---:B------:R-:W-:Y:S02]  /*b140*/  FMUL.FTZ R5, R2.reuse, c[0x0][0x2d0] ;  /* 0x0000b40002057a20 */ /* 0x040fe40000410000 */
[----:B------:R-:W-:Y:S02]  /*b150*/  FADD.FTZ R0, -R2, R132 ;  /* 0x0000008402007221 */ /* 0x000fe40000010100 */
[--C-:B------:R-:W-:Y:S02]  /*b160*/  FFMA.FTZ R7, R179, c[0x0][0x2d0], -R5.reuse ;  /* 0x0000b400b3077a23 */ /* 0x100fe40000010805 */
[----:B------:R-:W-:Y:S02]  /*b170*/  FMUL.FTZ R0, R0, c[0x0][0x2d0] ;  /* 0x0000b40000007a20 */ /* 0x000fe40000410000 */
        /* <DEDUP_REMOVED lines=8> */
[----:B------:R-:W1:Y:S01]  /*b200*/  MUFU.EX2 R0, R0 ;  /* 0x0000000000007308 */ /* 0x000e620000000800 */
[--C-:B------:R-:W-:Y:S01]  /*b210*/  FFMA.FTZ R174, R135, c[0x0][0x2d0], -R5.reuse ;  /* 0x0000b40087ae7a23 */ /* 0x100fe20000010805 */
[----:B------:R-:W-:Y:S01]  /*b220*/  MOV R135, R21 ;  /* 0x0000001500877202 */ /* 0x000fe20000000f00 */
[C---:B------:R-:W-:Y:S01]  /*b230*/  FMUL.FTZ R21, R6.reuse, R141 ;  /* 0x0000008d06157220 */ /* 0x040fe20000410000 */
[----:B------:R-:W-:Y:S01]  /*b240*/  MOV R141, R25 ;  /* 0x00000019008d7202 */ /* 0x000fe20000000f00 */
[C---:B------:R-:W-:Y:S02]  /*b250*/  FMUL.FTZ R25, R6.reuse, R137 ;  /* 0x0000008906197220 */ /* 0x040fe40000410000 */
[--C-:B------:R-:W-:Y:S02]  /*b260*/  FFMA.FTZ R177, R17, c[0x0][0x2d0], -R5.reuse ;  /* 0x0000b40011b17a23 */ /* 0x100fe40000010805 */
[C---:B------:R-:W-:Y:S01]  /*b270*/  FMUL.FTZ R17, R6.reuse, R145 ;  /* 0x0000009106117220 */ /* 0x040fe20000410000 */
[----:B------:R-:W3:Y:S01]  /*b280*/  MUFU.EX2 R4, R8 ;  /* 0x0000000800047308 */ /* 0x000ee20000000800 */
[--C-:B------:R-:W-:Y:S01]  /*b290*/  FFMA.FTZ R176, R15, c[0x0][0x2d0], -R5.reuse ;  /* 0x0000b4000fb07a23 */ /* 0x100fe20000010805 */
[----:B------:R-:W-:Y:S01]  /*b2a0*/  MOV R145, R22 ;  /* 0x0000001600917202 */ /* 0x000fe20000000f00 */
[----:B------:R-:W-:Y:S02]  /*b2b0*/  FFMA.FTZ R179, R3, c[0x0][0x2d0], -R5 ;  /* 0x0000b40003b37a23 */ /* 0x000fe40000010805 */
[----:B------:R-:W-:Y:S01]  /*b2c0*/  FMUL.FTZ R5, R6, R157 ;  /* 0x0000009d06057220 */ /* 0x000fe20000410000 */
[----:B------:R-:W-:Y:S04]  /*b2d0*/  MOV R157, R26 ;  /* 0x0000001a009d7202 */ /* 0x000fe80000000f00 */
[----:B------:R-:W-:Y:S01]  /*b2e0*/  MUFU.EX2 R135, R135 ;  /* 0x0000008700877308 */ /* 0x000fe20000000800 */
[C---:B-1----:R-:W-:Y:S02]  /*b2f0*/  FMUL.FTZ R26, R0.reuse, R138 ;  /* 0x0000008a001a7220 */ /* 0x042fe40000410000 */
[C---:B------:R-:W-:Y:S02]  /*b300*/  FMUL.FTZ R27, R0.reuse, R139 ;  /* 0x0000008b001b7220 */ /* 0x040fe40000410000 */
[C---:B------:R-:W-:Y:S02]  /*b310*/  FMUL.FTZ R11, R0.reuse, R155 ;  /* 0x0000009b000b7220 */ /* 0x040fe40000410000 */
[C---:B------:R-:W-:Y:S02]  /*b320*/  FMUL.FTZ R18, R0.reuse, R146 ;  /* 0x0000009200127220 */ /* 0x040fe40000410000 */
[----:B------:R-:W-:Y:S01]  /*b330*/  FMUL.FTZ R19, R0, R147 ;  /* 0x0000009300137220 */ /* 0x000fe20000410000 */
[C---:B---3--:R-:W-:Y:S01]  /*b340*/  F2FP.BF16.PACK_AB R169, R7.reuse, R4 ;  /* 0x0000000407a9723e */ /* 0x048fe200000010ff */
[C---:B------:R-:W-:Y:S01]  /*b350*/  FMUL.FTZ R8, R6.reuse, R152 ;  /* 0x0000009806087220 */ /* 0x040fe20000410000 */
[----:B------:R-:W-:Y:S01]  /*b360*/  MOV R152, R24 ;  /* 0x0000001800987202 */ /* 0x000fe20000000f00 */
[----:B------:R-:W-:Y:S02]  /*b370*/  FMUL.FTZ R24, R6, R136 ;  /* 0x0000008806187220 */ /* 0x000fe40000410000 */
[----:B------:R-:W1:Y:S01]  /*b380*/  LDSM.16.MT88.4 R136, [R239] ;  /* 0x00000000ef88783b */ /* 0x000e620000004200 */
        /* <DEDUP_REMOVED lines=59> */
[C---:B------:R-:W-:Y:S01]  /*b740*/  FMUL.FTZ R4, R6.reuse, R156 ;  /* 0x0000009c06047220 */ /* 0x040fe20000410000 */
[----:B------:R-:W-:Y:S01]  /*b750*/  MOV R156, R20 ;  /* 0x00000014009c7202 */ /* 0x000fe20000000f00 */
[C---:B------:R-:W-:Y:S01]  /*b760*/  FMUL.FTZ R9, R6.reuse, R153 ;  /* 0x0000009906097220 */ /* 0x040fe20000410000 */
[----:B------:R-:W-:Y:S01]  /*b770*/  MOV R153, R23 ;  /* 0x0000001700997202 */ /* 0x000fe20000000f00 */
[----:B------:R-:W-:Y:S01]  /*b780*/  FMUL.FTZ R20, R6, R140 ;  /* 0x0000008c06147220 */ /* 0x000fe20000410000 */
[----:B------:R-:W-:Y:S01]  /*b790*/  MOV R140, R10 ;  /* 0x0000000a008c7202 */ /* 0x000fe20000000f00 */
[C---:B------:R-:W-:Y:S01]  /*b7a0*/  FMUL.FTZ R6, R0.reuse, R158 ;  /* 0x0000009e00067220 */ /* 0x040fe20000410000 */
[----:B------:R-:W-:Y:S01]  /*b7b0*/  MUFU.EX2 R134, R156 ;  /* 0x0000009c00867308 */ /* 0x000fe20000000800 */
[----:B------:R-:W2:Y:S01]  /*b7c0*/  LDL R158, [R1+0x8] ;  /* 0x00000800019e7983 */ /* 0x000ea20000100800 */
[C---:B------:R-:W-:Y:S02]  /*b7d0*/  FMUL.FTZ R23, R0.reuse, R143 ;  /* 0x0000008f00177220 */ /* 0x040fe40000410000 */
[C---:B------:R-:W-:Y:S01]  /*b7e0*/  FMUL.FTZ R10, R0.reuse, R154 ;  /* 0x0000009a000a7220 */ /* 0x040fe20000410000 */
[----:B------:R-:W-:Y:S01]  /*b7f0*/  MOV R154, R144 ;  /* 0x00000090009a7202 */ /* 0x000fe20000000f00 */
[----:B------:R-:W-:Y:S02]  /*b800*/  FADD.FTZ R3, R7, R3 ;  /* 0x0000000307037221 */ /* 0x000fe40000010000 */
        /* <DEDUP_REMOVED lines=13> */
[----:B------:R-:W4:Y:S07]  /*b8e0*/  MUFU.EX2 R156, R174 ;  /* 0x000000ae009c7308 */ /* 0x000f2e0000000800 */
[----:B------:R-:W-:Y:S03]  /*b8f0*/  LDSM.16.MT88.4 R144, [R241+0x800] ;  /* 0x00080000f190783b */ /* 0x000fe60000004200 */
[----:B------:R-:W5:Y:S01]  /*b900*/  MUFU.EX2 R157, R175 ;  /* 0x000000af009d7308 */ /* 0x000f620000000800 */
[----:B---3--:R-:W-:Y:S04]  /*b910*/  FADD.FTZ R0, R3, R0 ;  /* 0x0000000003007221 */ /* 0x008fe80000010000 */
[----:B------:R-:W-:Y:S05]  /*b920*/  FADD.FTZ R0, R135, R0 ;  /* 0x0000000087007221 */ /* 0x000fea0000010000 */
[----:B------:R3:W-:Y:S01]  /*b930*/  MUFU.EX2 R173, R179 ;  /* 0x000000b300ad7308 */ /* 0x0007e20000000800 */
[----:B------:R-:W-:Y:S01]  /*b940*/  FADD.FTZ R0, R134, R0 ;  /* 0x0000000086007221 */ /* 0x000fe20000010000 */
[----:B----4-:R-:W-:Y:S08]  /*b950*/  MOV R178, R156 ;  /* 0x0000009c00b27202 */ /* 0x010ff00000000f00 */
[----:B------:R-:W-:Y:S01]  /*b960*/  MUFU.EX2 R174, R177 ;  /* 0x000000b100ae7308 */ /* 0x000fe20000000800 */
[C---:B-1----:R-:W-:Y:S09]  /*b970*/  HMMA.16816.F32.BF16 R12, R168.reuse, R136, R12 ;  /* 0x00000088a80c723c */ /* 0x042ff2000004180c */
[----:B------:R5:W1:Y:S03]  /*b980*/  MUFU.EX2 R175, R176 ;  /* 0x000000b000af7308 */ /* 0x000a660000000800 */
[----:B---3--:R-:W-:Y:S01]  /*b990*/  MOV R179, R151 ;  /* 0x0000009700b37202 */ /* 0x008fe20000000f00 */
[C---:B------:R-:W-:Y:S01]  /*b9a0*/  HMMA.16816.F32.BF16 R16, R168.reuse, R138, R16 ;  /* 0x0000008aa810723c */ /* 0x040fe20000041810 */
[----:B------:R-:W3:Y:S02]  /*b9b0*/  LDSM.16.MT88.4 R136, [R240] ;  /* 0x00000000f088783b */ /* 0x000ee40000004200 */
[----:B-----5:R-:W-:Y:S05]  /*b9c0*/  MOV R176, R157 ;  /* 0x0000009d00b07202 */ /* 0x020fea0000000f00 */
[C---:B---3--:R-:W-:Y:S08]  /*b9d0*/  HMMA.16816.F32.BF16 R20, R168.reuse, R136, R20 ;  /* 0x00000088a814723c */ /* 0x048ff00000041814 */
[C---:B------:R-:W-:Y:S01]  /*b9e0*/  HMMA.16816.F32.BF16 R24, R168.reuse, R138, R24 ;  /* 0x0000008aa818723c */ /* 0x040fe20000041818 */
[----:B--2---:R2:W3:Y:S03]  /*b9f0*/  LDSM.16.MT88.4 R136, [R158] ;  /* 0x000000009e88783b */ /* 0x0044e60000004200 */
[----:B--2---:R-:W-:Y:S05]  /*ba00*/  MOV R158, R141 ;  /* 0x0000008d009e7202 */ /* 0x004fea0000000f00 */
[----:B------:R-:W-:Y:S03]  /*ba10*/  LDSM.16.MT88.4 R140, [R239+0x800] ;  /* 0x00080000ef8c783b */ /* 0x000fe60000004200 */
[----:B------:R-:W-:Y:S04]  /*ba20*/  MOV R177, R158 ;  /* 0x0000009e00b17202 */ /* 0x000fe80000000f00 */
[----:B------:R-:W-:Y:S01]  /*ba30*/  IADD3 R177, R177, -0x1, RZ ;  /* 0xffffffffb1b17810 */ /* 0x000fe20007ffe0ff */
[C---:B---3--:R-:W-:Y:S08]  /*ba40*/  HMMA.16816.F32.BF16 R28, R168.reuse, R136, R28 ;  /* 0x00000088a81c723c */ /* 0x048ff0000004181c */
        /* <DEDUP_REMOVED lines=38> */
[----:B------:R-:W-:Y:S03]  /*bcb0*/  MUFU.EX2 R132, R159 ;  /* 0x0000009f00847308 */ /* 0x000fe60000000800 */
[----:B------:R-:W-:Y:S01]  /*bcc0*/  F2FP.BF16.PACK_AB R137, R151, R149 ;  /* 0x000000959789723e */ /* 0x000fe200000010ff */
[----:B------:R-:W-:Y:S02]  /*bcd0*/  FADD.FTZ R3, R150, R148 ;  /* 0x0000009496037221 */ /* 0x000fe40000010000 */
[----:B------:R-:W-:Y:S02]  /*bce0*/  F2FP.BF16.PACK_AB R138, R134, R135 ;  /* 0x00000087868a723e */ /* 0x000fe400000010ff */
[----:B------:R-:W-:Y:S02]  /*bcf0*/  F2FP.BF16.PACK_AB R139, R157, R156 ;  /* 0x0000009c9d8b723e */ /* 0x000fe400000010ff */
[----:B------:R-:W2:Y:S01]  /*bd00*/  MUFU.EX2 R134, R154 ;  /* 0x0000009a00867308 */ /* 0x000ea20000000800 */
[----:B-1----:R-:W-:Y:S02]  /*bd10*/  F2FP.BF16.PACK_AB R169, R175, R174 ;  /* 0x000000aeafa9723e */ /* 0x002fe400000010ff */
[----:B------:R-:W-:Y:S02]  /*bd20*/  F2FP.BF16.PACK_AB R171, R173, R172 ;  /* 0x000000acadab723e */ /* 0x000fe400000010ff */
[C---:B------:R-:W-:Y:S05]  /*bd30*/  HMMA.16816.F32.BF16 R4, R136.reuse, R140, R4 ;  /* 0x0000008c8804723c */ /* 0x040fea0000041804 */
[----:B------:R-:W-:Y:S03]  /*bd40*/  MUFU.EX2 R135, R152 ;  /* 0x0000009800877308 */ /* 0x000fe60000000800 */
[C---:B------:R-:W-:Y:S01]  /*bd50*/  HMMA.16816.F32.BF16 R8, R136.reuse, R142, R8 ;  /* 0x0000008e8808723c */ /* 0x040fe20000041808 */
[----:B------:R-:W1:Y:S07]  /*bd60*/  LDSM.16.MT88.4 R140, [R240+0x800] ;  /* 0x00080000f08c783b */ /* 0x000e6e0000004200 */
[C---:B------:R-:W-:Y:S04]  /*bd70*/  HMMA.16816.F32.BF16 R12, R136.reuse, R144, R12 ;  /* 0x00000090880c723c */ /* 0x040fe8000004180c */
[----:B--2---:R-:W-:Y:S01]  /*bd80*/  F2FP.BF16.PACK_AB R168, R132, R134 ;  /* 0x0000008684a8723e */ /* 0x004fe200000010ff */
[----:B------:R-:W-:Y:S03]  /*bd90*/  FADD.FTZ R0, R134, R0 ;  /* 0x0000000086007221 */ /* 0x000fe60000010000 */
[C---:B------:R-:W-:Y:S01]  /*bda0*/  HMMA.16816.F32.BF16 R16, R136.reuse, R146, R16 ;  /* 0x000000928810723c */ /* 0x040fe20000041810 */
[----:B------:R-:W2:Y:S03]  /*bdb0*/  LDSM.16.MT88.4 R144, [R242+0x800] ;  /* 0x00080000f290783b */ /* 0x000ea60000004200 */
[----:B------:R-:W-:Y:S01]  /*bdc0*/  FADD.FTZ R0, R132, R0 ;  /* 0x0000000084007221 */ /* 0x000fe20000010000 */
[----:B------:R-:W-:Y:S03]  /*bdd0*/  MOV R132, R2 ;  /* 0x0000000200847202 */ /* 0x000fe60000000f00 */
        /* <DEDUP_REMOVED lines=36> */
[C---:B-1----:R-:W-:Y:S01]  /*c020*/  HMMA.16816.F32.BF16 R116, R136.reuse, R140, R116 ;  /* 0x0000008c8874723c */ /* 0x042fe20000041874 */
[----:B------:R1:W3:Y:S07]  /*c030*/  MUFU.EX2 R140, R153 ;  /* 0x00000099008c7308 */ /* 0x0002ee0000000800 */
[C---:B------:R-:W-:Y:S08]  /*c040*/  HMMA.16816.F32.BF16 R120, R136.reuse, R142, R120 ;  /* 0x0000008e8878723c */ /* 0x040ff00000041878 */
[C---:B--2---:R-:W-:Y:S08]  /*c050*/  HMMA.16816.F32.BF16 R124, R136.reuse, R144, R124 ;  /* 0x00000090887c723c */ /* 0x044ff0000004187c */
[----:B------:R-:W-:Y:S01]  /*c060*/  HMMA.16816.F32.BF16 R128, R136, R146, R128 ;  /* 0x000000928880723c */ /* 0x000fe20000041880 */
[----:B-1----:R-:W1:Y:S03]  /*c070*/  LDSM.16.MT88.4 R152, [R239+0x1000] ;  /* 0x00100000ef98783b */ /* 0x002e660000004200 */
[----:B---3--:R-:W-:Y:S01]  /*c080*/  FADD.FTZ R0, R140, R0 ;  /* 0x000000008c007221 */ /* 0x008fe20000010000 */
[C---:B------:R-:W-:Y:S03]  /*c090*/  F2FP.BF16.PACK_AB R170, R135.reuse, R140 ;  /* 0x0000008c87aa723e */ /* 0x040fe600000010ff */
[----:B------:R-:W-:Y:S01]  /*c0a0*/  FADD.FTZ R0, R135, R0 ;  /* 0x0000000087007221 */ /* 0x000fe20000010000 */
[----:B------:R-:W2:Y:S08]  /*c0b0*/  LDSM.16.MT88.4 R144, [R241+0x1000] ;  /* 0x00100000f190783b */ /* 0x000eb00000004200 */
[----:B------:R3:W-:Y:S04]  /*c0c0*/  STL [R1+0x38], R0 ;  /* 0x0000380001007387 */ /* 0x0007e80000100800 */
[----:B------:R-:W4:Y:S01]  /*c0d0*/  LDSM.16.MT88.4 R136, [R240+0x1000] ;  /* 0x00100000f088783b */ /* 0x000f220000004200 */
[C---:B-1----:R-:W-:Y:S07]  /*c0e0*/  HMMA.16816.F32.BF16 R156, R168.reuse, R152, R4 ;  /* 0x00000098a89c723c */ /* 0x042fee0000041804 */
[----:B------:R-:W1:Y:S01]  /*c0f0*/  LDSM.16.MT88.4 R4, [R242+0x1000] ;  /* 0x00100000f204783b */ /* 0x000e620000004200 */
[----:B---3--:R-:W-:Y:S01]  /*c100*/  FADD.FTZ R0, R149, R3 ;  /* 0x0000000395007221 */ /* 0x008fe20000010000 */
[C---:B------:R-:W-:Y:S06]  /*c110*/  HMMA.16816.F32.BF16 R152, R168.reuse, R154, R8 ;  /* 0x0000009aa898723c */ /* 0x040fec0000041808 */
[----:B------:R-:W3:Y:S01]  /*c120*/  LDSM.16.MT88.4 R8, [R239+0x2800] ;  /* 0x00280000ef08783b */ /* 0x000ee20000004200 */
[----:B------:R-:W-:Y:S01]  /*c130*/  FADD.FTZ R0, R179, R0 ;  /* 0x00000000b3007221 */ /* 0x000fe20000010000 */
[C---:B--2---:R-:W-:Y:S06]  /*c140*/  HMMA.16816.F32.BF16 R148, R168.reuse, R144, R12 ;  /* 0x00000090a894723c */ /* 0x044fec000004180c */
[----:B------:R-:W2:Y:S01]  /*c150*/  LDSM.16.MT88.4 R12, [R241+0x2800] ;  /* 0x00280000f10c783b */ /* 0x000ea20000004200 */
[----:B------:R-:W-:Y:S01]  /*c160*/  FADD.FTZ R0, R178, R0 ;  /* 0x00000000b2007221 */ /* 0x000fe20000010000 */
[C---:B------:R-:W-:Y:S04]  /*c170*/  HMMA.16816.F32.BF16 R144, R168.reuse, R146, R16 ;  /* 0x00000092a890723c */ /* 0x040fe80000041810 */
[----:B------:R-:W-:Y:S04]  /*c180*/  FADD.FTZ R0, R176, R0 ;  /* 0x00000000b0007221 */ /* 0x000fe80000010000 */
[C---:B----4-:R-:W-:Y:S04]  /*c190*/  HMMA.16816.F32.BF16 R140, R168.reuse, R136, R20 ;  /* 0x00000088a88c723c */ /* 0x050fe80000041814 */
[----:B------:R-:W-:Y:S04]  /*c1a0*/  FADD.FTZ R0, R174, R0 ;  /* 0x00000000ae007221 */ /* 0x000fe80000010000 */
[C---:B------:R-:W-:Y:S04]  /*c1b0*/  HMMA.16816.F32.BF16 R136, R168.reuse, R138, R24 ;  /* 0x0000008aa888723c */ /* 0x040fe80000041818 */
[----:B------:R-:W-:Y:S04]  /*c1c0*/  FADD.FTZ R0, R175, R0 ;  /* 0x00000000af007221 */ /* 0x000fe80000010000 */
[C---:B-1----:R-:W-:Y:S04]  /*c1d0*/  HMMA.16816.F32.BF16 R28, R168.reuse, R4, R28 ;  /* 0x00000004a81c723c */ /* 0x042fe8000004181c */
[----:B------:R-:W-:Y:S04]  /*c1e0*/  FADD.FTZ R0, R172, R0 ;  /* 0x00000000ac007221 */ /* 0x000fe80000010000 */
[C---:B------:R-:W-:Y:S01]  /*c1f0*/  HMMA.16816.F32.BF16 R32, R168.reuse, R6, R32 ;  /* 0x00000006a820723c */ /* 0x040fe20000041820 */
[----:B------:R-:W1:Y:S03]  /*c200*/  LDSM.16.MT88.4 R4, [R240+0x2800] ;  /* 0x00280000f004783b */ /* 0x000e660000004200 */
[----:B------:R-:W-:Y:S04]  /*c210*/  FADD.FTZ R0, R173, R0 ;  /* 0x00000000ad007221 */ /* 0x000fe80000010000 */
[C---:B---3--:R-:W-:Y:S01]  /*c220*/  HMMA.16816.F32.BF16 R36, R168.reuse, R8, R36 ;  /* 0x00000008a824723c */ /* 0x048fe20000041824 */
[----:B------:R-:W-:Y:S04]  /*c230*/  STL [R1+0x34], R0 ;  /* 0x0000340001007387 */ /* 0x000fe80000100800 */
[----:B------:R-:W-:Y:S03]  /*c240*/  STL [R1+0x20], R177 ;  /* 0x000020b101007387 */ /* 0x000fe60000100800 */
[C---:B------:R-:W-:Y:S01]  /*c250*/  HMMA.16816.F32.BF16 R40, R168.reuse, R10, R40 ;  /* 0x0000000aa828723c */ /* 0x040fe20000041828 */
[----:B------:R-:W3:Y:S07]  /*c260*/  LDSM.16.MT88.4 R8, [R242+0x2800] ;  /* 0x00280000f208783b */ /* 0x000eee0000004200 */
[C---:B--2---:R-:W-:Y:S08]  /*c270*/  HMMA.16816.F32.BF16 R44, R168.reuse, R12, R44 ;  /* 0x0000000ca82c723c */ /* 0x044ff0000004182c */
        /* <DEDUP_REMOVED lines=24> */
[C---:B------:R-:W-:Y:S08]  /*c400*/  HMMA.16816.F32.BF16 R112, R168.reuse, R10, R112 ;  /* 0x0000000aa870723c */ /* 0x040ff00000041870 */
[C---:B--2---:R-:W-:Y:S08]  /*c410*/  HMMA.16816.F32.BF16 R116, R168.reuse, R12, R116 ;  /* 0x0000000ca874723c */ /* 0x044ff00000041874 */
[C---:B------:R-:W-:Y:S08]  /*c420*/  HMMA.16816.F32.BF16 R120, R168.reuse, R14, R120 ;  /* 0x0000000ea878723c */ /* 0x040ff00000041878 */
[C---:B-1----:R-:W-:Y:S08]  /*c430*/  HMMA.16816.F32.BF16 R124, R168.reuse, R4, R124 ;  /* 0x00000004a87c723c */ /* 0x042ff0000004187c */
[----:B------:R-:W-:Y:S01]  /*c440*/  HMMA.16816.F32.BF16 R128, R168, R6, R128 ;  /* 0x00000006a880723c */ /* 0x000fe20000041880 */
[----:B------:R-:W-:-:S07]  /*c450*/  @P4 BRA `(.L_x_888) ;  /* 0xffffd2f000004947 */ /* 0x000fce000383ffff */
.L_x_885:
[----:B------:R-:W-:Y:S07]  /*c460*/  @!UPT UIADD3 URZ, URZ, URZ, URZ ;  /* 0x0000003f3f3ff290 */ /* 0x000fee000fffe03f */
[----:B------:R-:W-:Y:S02]  /*c470*/  MOV R7, 0x1f ;  /* 0x0000001f00077802 */ /* 0x000fe40000000f00 */
[----:B------:R-:W-:Y:S01]  /*c480*/  MOV R6, 0xffffffff ;  /* 0xffffffff00067802 */ /* 0x000fe20000000f00 */
[----:B------:R-:W-:Y:S06]  /*c490*/  BRA.DIV ~URZ, `(.L_x_889) ;  /* 0x000060727f007947 */ /* 0x000fec000b800000 */
[----:B------:R-:W2:Y:S04]  /*c4a0*/  LDL R2, [R1+0x38] ;  /* 0x0000380001027983 */ /* 0x000ea80000100800 */
[----:B--2---:R1:W2:Y:S02]  /*c4b0*/  SHFL.BFLY PT, R0, R2, 0x2, 0x1f ;  /* 0x0c401f0002007f89 */ /* 0x0042a400000e0000 */
.L_x_956:
        /* <DEDUP_REMOVED lines=9> */
.L_x_957:
        /* <DEDUP_REMOVED lines=36> */
[C---:B-----5:R-:W-:Y:S02]  /*c790*/  FMUL.FTZ R160, R2.reuse, R32 ;  /* 0x0000002002a07220 */ /* 0x060fe40000410000 */
        /* <DEDUP_REMOVED lines=112> */
.L_x_876:
        /* <DEDUP_REMOVED lines=19> */
.L_x_892:
[----:B--2---:R-:W-:Y:S05]  /*cfd0*/  BSYNC B0 ;  /* 0x0000000000007941 */ /* 0x004fea0003800000 */
.L_x_891:
[----:B------:R-:W2:Y:S01]  /*cfe0*/  LDL.64 R2, [R1+0x70] ;  /* 0x0000700001027983 */ /* 0x000ea20000100a00 */
[----:B------:R-:W-:Y:S01]  /*cff0*/  PRMT R0, R0, 0x9910, RZ ;  /* 0x0000991000007816 */ /* 0x000fe200000000ff */
[----:B------:R-:W-:Y:S01]  /*d000*/  BSSY B1, `(.L_x_893) ;  /* 0x0000403000017945 */ /* 0x000fe20003800000 */
[----:B-----5:R-:W-:Y:S02]  /*d010*/  IMAD.MOV.U32 R103, RZ, RZ, R6 ;  /* 0x000000ffff677224 */ /* 0x020fe400078e0006 */
[----:B------:R-:W-:Y:S02]  /*d020*/  ISETP.NE.AND P0, PT, R0, RZ, PT ;  /* 0x000000ff0000720c */ /* 0x000fe40003f05270 */
[----:B--2---:R-:W-:-:S11]  /*d030*/  IADD3 R14, R2, 0x40, RZ ;  /* 0x00000040020e7810 */ /* 0x004fd60007ffe0ff */
[----:B------:R-:W-:Y:S05]  /*d040*/  @!P0 BRA `(.L_x_894) ;  /* 0x000030b000008947 */ /* 0x000fea0003800000 */
[----:B------:R-:W2:Y:S04]  /*d050*/  LDL R13, [R1+0xa8] ;  /* 0x0000a800010d7983 */ /* 0x000ea80000100800 */
[----:B------:R-:W3:Y:S04]  /*d060*/  LDL R12, [R1+0xac] ;  /* 0x0000ac00010c7983 */ /* 0x000ee80000100800 */
[----:B------:R-:W4:Y:S04]  /*d070*/  LDL R11, [R1+0xb4] ;  /* 0x0000b400010b7983 */ /* 0x000f280000100800 */
[----:B------:R-:W4:Y:S04]  /*d080*/  LDL R9, [R1+0xb0] ;  /* 0x0000b00001097983 */ /* 0x000f280000100800 */
[----:B------:R-:W4:Y:S04]  /*d090*/  LDL R7, [R1+0xc4] ;  /* 0x0000c40001077983 */ /* 0x000f280000100800 */
[----:B-1----:R-:W4:Y:S04]  /*d0a0*/  LDL R6, [R1+0xbc] ;  /* 0x0000bc0001067983 */ /* 0x002f280000100800 */
        /* <DEDUP_REMOVED lines=102> */
[----:B---3--:R-:W-:Y:S02]  /*d710*/  F2FP.BF16.PACK_AB R4, R95, R94 ;  /* 0x0000005e5f04723e */ /* 0x008fe400000010ff */
[----:B----4-:R-:W-:-:S03]  /*d720*/  F2FP.BF16.PACK_AB R2, R83, R82 ;  /* 0x000000525302723e */ /* 0x010fc600000010ff */
[----:B------:R2:W-:Y:S04]  /*d730*/  STS [R10+0x8400], R4 ;  /* 0x008400040a007388 */ /* 0x0005e80000000800 */
[----:B------:R3:W-:Y:S04]  /*d740*/  STS [R13+0xc000], R3 ;  /* 0x00c000030d007388 */ /* 0x0007e80000000800 */
[----:B------:R4:W-:Y:S01]  /*d750*/  STS [R13+0xc400], R2 ;  /* 0x00c400020d007388 */ /* 0x0009e20000000800 */
[----:B-1----:R-:W-:-:S05]  /*d760*/  F2FP.BF16.PACK_AB R0, R101, R100 ;  /* 0x000000646500723e */ /* 0x002fca00000010ff */
[----:B------:R1:W-:Y:S01]  /*d770*/  STS [R12+0xc000], R0 ;  /* 0x00c000000c007388 */ /* 0x0003e20000000800 */
[----:B--2---:R-:W-:Y:S02]  /*d780*/  F2FP.BF16.PACK_AB R4, R105, R104 ;  /* 0x000000686904723e */ /* 0x004fe400000010ff */
[----:B---3--:R-:W-:Y:S02]  /*d790*/  F2FP.BF16.PACK_AB R3, R107, R106 ;  /* 0x0000006a6b03723e */ /* 0x008fe400000010ff */
[----:B----4-:R-:W-:-:S03]  /*d7a0*/  F2FP.BF16.PACK_AB R2, R115, R114 ;  /* 0x000000727302723e */ /* 0x010fc600000010ff */
[----:B------:R2:W-:Y:S04]  /*d7b0*/  STS [R12+0xc400], R3 ;  /* 0x00c400030c007388 */ /* 0x0005e80000000800 */
[----:B------:R3:W-:Y:S01]  /*d7c0*/  STS [R11+0xc000], R4 ;  /* 0x00c000040b007388 */ /* 0x0007e20000000800 */
[----:B-1----:R-:W-:-:S05]  /*d7d0*/  F2FP.BF16.PACK_AB R0, R111, R110 ;  /* 0x0000006e6f00723e */ /* 0x002fca00000010ff */
[----:B------:R1:W-:Y:S01]  /*d7e0*/  STS [R11+0xc400], R0 ;  /* 0x00c400000b007388 */ /* 0x0003e20000000800 */
[----:B--2---:R-:W-:-:S05]  /*d7f0*/  F2FP.BF16.PACK_AB R3, R109, R108 ;  /* 0x0000006c6d03723e */ /* 0x004fca00000010ff */
[----:B------:R2:W-:Y:S01]  /*d800*/  STS [R9+0xc000], R3 ;  /* 0x00c0000309007388 */ /* 0x0005e20000000800 */
[----:B---3--:R-:W-:-:S03]  /*d810*/  F2FP.BF16.PACK_AB R4, R99, R98 ;  /* 0x000000626304723e */ /* 0x008fc600000010ff */
[----:B------:R3:W-:Y:S01]  /*d820*/  STS [R9+0xc400], R2 ;  /* 0x00c4000209007388 */ /* 0x0007e20000000800 */
[----:B-1----:R-:W-:-:S05]  /*d830*/  F2FP.BF16.PACK_AB R0, R189, R188 ;  /* 0x000000bcbd00723e */ /* 0x002fca00000010ff */
[----:B------:R1:W-:Y:S04]  /*d840*/  STS [R7+0xc000], R0 ;  /* 0x00c0000007007388 */ /* 0x0003e80000000800 */
[----:B------:R4:W-:Y:S01]  /*d850*/  STS [R7+0xc400], R4 ;  /* 0x00c4000407007388 */ /* 0x0009e20000000800 */
[----:B--2---:R-:W-:Y:S02]  /*d860*/  F2FP.BF16.PACK_AB R3, R91, R90 ;  /* 0x0000005a5b03723e */ /* 0x004fe400000010ff */
[----:B---3--:R-:W-:Y:S01]  /*d870*/  F2FP.BF16.PACK_AB R2, R113, R112 ;  /* 0x000000707102723e */ /* 0x008fe200000010ff */
[----:B------:R-:W2:Y:S01]  /*d880*/  LDL.LU R9, [R1+0x80] ;  /* 0x0000800001097983 */ /* 0x000ea20000300800 */
[----:B------:R-:W-:Y:S01]  /*d890*/  ISETP.NE.U32.AND P0, PT, RZ, c[0x0][0x508], PT ;  /* 0x00014200ff007a0c */ /* 0x000fe20003f05070 */
[----:B------:R-:W-:-:S03]  /*d8a0*/  IMAD.MOV.U32 R15, RZ, RZ, c[0x0][0x388] ;  /* 0x0000e200ff0f7624 */ /* 0x000fc600078e00ff */
[----:B------:R-:W-:Y:S02]  /*d8b0*/  ISETP.NE.AND.EX P1, PT, RZ, c[0x0][0x50c], PT, P0 ;  /* 0x00014300ff007a0c */ /* 0x000fe40003f25300 */
[----:B-1----:R-:W-:Y:S01]  /*d8c0*/  F2FP.BF16.PACK_AB R0, R187, R186 ;  /* 0x000000babb00723e */ /* 0x002fe200000010ff */
[----:B----4-:R-:W-:-:S04]  /*d8d0*/  IMAD.MOV.U32 R4, RZ, RZ, 0x4 ;  /* 0x00000004ff047424 */ /* 0x010fc800078e00ff */
[----:B------:R1:W-:Y:S01]  /*d8e0*/  STS [R6+0xc000], R0 ;  /* 0x00c0000006007388 */ /* 0x0003e20000000800 */
[----:B------:R-:W-:-:S03]  /*d8f0*/  SHF.R.S32.HI R7, RZ, 0x1f, R8 ;  /* 0x0000001fff077819 */ /* 0x000fc60000011408 */
[----:B------:R3:W-:Y:S04]  /*d900*/  STS [R6+0xc400], R3 ;  /* 0x00c4000306007388 */ /* 0x0007e80000000800 */
[----:B------:R4:W-:Y:S01]  /*d910*/  STS [R5+0xc000], R2 ;  /* 0x00c0000205007388 */ /* 0x0009e20000000800 */
[----:B-1----:R-:W-:Y:S02]  /*d920*/  F2FP.BF16.PACK_AB R0, R87, R86 ;  /* 0x000000565700723e */ /* 0x002fe400000010ff */
[----:B---3--:R-:W-:-:S03]  /*d930*/  F2FP.BF16.PACK_AB R3, R77, R76 ;  /* 0x0000004c4d03723e */ /* 0x008fc600000010ff */
[----:B------:R1:W-:Y:S01]  /*d940*/  STS [R5+0xc400], R0 ;  /* 0x00c4000005007388 */ /* 0x0003e20000000800 */
[----:B------:R-:W-:Y:S02]  /*d950*/  F2FP.BF16.PACK_AB R6, R79, R78 ;  /* 0x0000004e4f06723e */ /* 0x000fe400000010ff */
[C---:B----4-:R-:W-:Y:S01]  /*d960*/  @P1 LEA R2, P0, R8.reuse, c[0x0][0x508], 0x2 ;  /* 0x0001420008021a11 */ /* 0x050fe200078010ff */
[----:B------:R3:W-:Y:S04]  /*d970*/  STS [R10+0xc000], R3 ;  /* 0x00c000030a007388 */ /* 0x0007e80000000800 */
[----:B------:R4:W-:Y:S01]  /*d980*/  STS [R10+0xc400], R6 ;  /* 0x00c400060a007388 */ /* 0x0009e20000000800 */
[----:B-1----:R-:W-:Y:S02]  /*d990*/  IMAD.MOV.U32 R0, RZ, RZ, RZ ;  /* 0x000000ffff007224 */ /* 0x002fe400078e00ff */
[C---:B------:R-:W-:Y:S01]  /*d9a0*/  IMAD.WIDE R4, R8.reuse, R4, c[0x0][0x500] ;  /* 0x0001400008047625 */ /* 0x040fe200078e0204 */
[----:B------:R-:W-:Y:S01]  /*d9b0*/  BAR.SYNC.DEFER_BLOCKING 0x1, 0x100 ;  /* 0x0044000000007b1d */ /* 0x000fe20000010000 */
[----:B---3--:R-:W-:-:S05]  /*d9c0*/  @P1 LEA.HI.X R3, R8, c[0x0][0x50c], R7, 0x2, P0 ;  /* 0x0001430008031a11 */ /* 0x008fca00000f1407 */
[----:B------:R4:W5:Y:S04]  /*d9d0*/  @P2 LDG.E R0, [R4.64] ;  /* 0x0000000604002981 */ /* 0x000968000c1e1900 */
[----:B------:R1:W5:Y:S01]  /*d9e0*/  @P1 LDG.E R15, [R2.64] ;  /* 0x00000006020f1981 */ /* 0x000362000c1e1900 */
[----:B--2---:R-:W-:-:S04]  /*d9f0*/  ISETP.NE.AND P0, PT, R9, RZ, PT ;  /* 0x000000ff0900720c */ /* 0x004fc80003f05270 */
[----:B-1----:R-:W-:Y:S01]  /*da00*/  SEL R3, R9, c[0x0][0x3d4], P0 ;  /* 0x0000f50009037a07 */ /* 0x002fe20000000000 */
[----:B------:R-:W-:Y:S05]  /*da10*/  @P1 BRA `(.L_x_895) ;  /* 0x0000004000001947 */ /* 0x000fea0003800000 */
[----:B----4-:R-:W-:Y:S05]  /*da20*/  @!P2 BRA `(.L_x_895) ;  /* 0x000000300000a947 */ /* 0x010fea0003800000 */
[----:B------:R1:W2:Y:S04]  /*da30*/  LDG.E R2, [R4.64] ;  /* 0x0000000604027981 */ /* 0x0002a8000c1e1900 */
[----:B-1----:R-:W2:Y:S02]  /*da40*/  LDG.E R4, [R4.64+0x4] ;  /* 0x0000040604047981 */ /* 0x002ea4000c1e1900 */
[----:B--2--5:R-:W-:Y:S02]  /*da50*/  IADD3 R15, -R2, R4, RZ ;  /* 0x00000004020f7210 */ /* 0x024fe40007ffe1ff */
.L_x_895:
[----:B----4-:R-:W2:Y:S04]  /*da60*/  LDL R6, [R1+0xcc] ;  /* 0x0000cc0001067983 */ /* 0x010ea80000100800 */
[----:B------:R-:W2:Y:S04]  /*da70*/  LDL R119, [R1+0x9c] ;  /* 0x00009c0001777983 */ /* 0x000ea80000100800 */
[----:B------:R-:W3:Y:S04]  /*da80*/  LDL R21, [R1+0x98] ;  /* 0x0000980001157983 */ /* 0x000ee80000100800 */
[----:B------:R-:W4:Y:S04]  /*da90*/  LDL R23, [R1+0xc8] ;  /* 0x0000c80001177983 */ /* 0x000f280000100800 */
[----:B------:R-:W4:Y:S01]  /*daa0*/  LDL R24, [R1+0xd4] ;  /* 0x0000d40001187983 */ /* 0x000f220000100800 */
[----:B------:R-:W-:Y:S01]  /*dab0*/  IMAD.MOV.U32 R10, RZ, RZ, 0x368 ;  /* 0x00000368ff0a7424 */ /* 0x000fe200078e00ff */
[----:B------:R-:W-:-:S04]  /*dac0*/  ISETP.GT.AND P2, PT, R3, 0x1, PT ;  /* 0x000000010300780c */ /* 0x000fc80003f44270 */
[----:B------:R-:W-:-:S04]  /*dad0*/  SEL R10, R10, 0x328, P2 ;  /* 0x000003280a0a7807 */ /* 0x000fc80001000000 */
[----:B------:R-:W1:Y:S08]  /*dae0*/  LDC.64 R4, c[0x0][R10+0x170] ;  /* 0x00005c000a047b82 */ /* 0x000e700000000a00 */
[----:B------:R-:W3:Y:S08]  /*daf0*/  LDC.64 R12, c[0x0][R10+0x168] ;  /* 0x00005a000a0c7b82 */ /* 0x000ef00000000a00 */
[----:B------:R1:W2:Y:S08]  /*db00*/  LDC.64 R16, c[0x0][R10+0x178] ;  /* 0x00005e000a107b82 */ /* 0x0002b00000000a00 */
[----:B------:R1:W2:Y:S01]  /*db10*/  LDC.64 R18, c[0x0][R10+0x160] ;  /* 0x000058000a127b82 */ /* 0x0002a20000000a00 */
[----:B------:R-:W-:Y:S01]  /*db20*/  IMAD.MOV.U32 R2, RZ, RZ, c[0x0][0x4e8] ;  /* 0x00013a00ff027624 */ /* 0x000fe200078e00ff */
[----:B------:R-:W-:-:S04]  /*db30*/  ISETP.NE.U32.AND P0, PT, RZ, c[0x0][0x500], PT ;  /* 0x00014000ff007a0c */ /* 0x000fc80003f05070 */
[----:B------:R-:W-:Y:S02]  /*db40*/  ISETP.NE.AND P3, PT, R2, 0x1, PT ;  /* 0x000000010200780c */ /* 0x000fe40003f65270 */
[----:B------:R-:W-:-:S04]  /*db50*/  ISETP.NE.AND.EX P0, PT, RZ, c[0x0][0x504], PT, P0 ;  /* 0x00014100ff007a0c */ /* 0x000fc80003f05300 */
[----:B------:R-:W-:Y:S02]  /*db60*/  SEL R8, R8, RZ, !P0 ;  /* 0x000000ff08087207 */ /* 0x000fe40004000000 */
[----:B------:R-:W-:Y:S01]  /*db70*/  SEL R7, R7, RZ, !P0 ;  /* 0x000000ff07077207 */ /* 0x000fe20004000000 */
[----:B------:R-:W2:Y:S02]  /*db80*/  S2R R25, SR_TID.X ;  /* 0x0000000000197919 */ /* 0x000ea40000002100 */
[----:B-1----:R-:W-:-:S04]  /*db90*/  IMAD R2, R5, R8, RZ ;  /* 0x0000000805027224 */ /* 0x002fc800078e02ff */
[C---:B------:R-:W-:Y:S02]  /*dba0*/  IMAD R11, R4.reuse, R7, R2 ;  /* 0x00000007040b7224 */ /* 0x040fe400078e0202 */
[----:B------:R-:W-:-:S04]  /*dbb0*/  IMAD.WIDE.U32 R4, R4, R8, RZ ;  /* 0x0000000804047225 */ /* 0x000fc800078e00ff */
[----:B--2---:R-:W-:-:S04]  /*dbc0*/  IMAD.IADD R9, R6, 0x1, R119 ;  /* 0x0000000106097824 */ /* 0x004fc800078e0277 */
        /* <DEDUP_REMOVED lines=28> */
[C---:B------:R-:W-:Y:S02]  /*dd90*/  LEA R4, P0, R2.reuse, R4, 0x2 ;  /* 0x0000000402047211 */ /* 0x040fe400078010ff */
        /* <DEDUP_REMOVED lines=21> */
[----:B------:R-:W2:Y:S04]  /*def0*/  LDL R11, [R1+0x18] ;  /* 0x00001800010b7983 */ /* 0x000ea80000100800 */
[----:B------:R-:W3:Y:S01]  /*df00*/  S2R R24, SR_TID.X ;  /* 0x0000000000187919 */ /* 0x000ee20000002100 */
[----:B------:R-:W-:Y:S02]  /*df10*/  IMAD R10, R10, c[0x0][0x3a0], RZ ;  /* 0x0000e8000a0a7a24 */ /* 0x000fe400078e02ff */
[----:B------:R-:W-:-:S04]  /*df20*/  IMAD.WIDE.U32 R2, R0, c[0x0][0x3a0], RZ ;  /* 0x0000e80000027a25 */ /* 0x000fc800078e00ff */
[----:B------:R-:W-:Y:S01]  /*df30*/  IMAD R0, R0, c[0x0][0x3a4], R10 ;  /* 0x0000e90000007a24 */ /* 0x000fe200078e020a */
[--C-:B---3--:R-:W-:Y:S02]  /*df40*/  SHF.R.S32.HI R23, RZ, 0x1f, R24.reuse ;  /* 0x0000001fff177819 */ /* 0x108fe40000011418 */
[----:B------:R-:W-:Y:S02]  /*df50*/  SHF.R.S32.HI R118, RZ, 0x1f, R24 ;  /* 0x0000001fff767819 */ /* 0x000fe40000011418 */
[-C--:B------:R-:W-:Y:S02]  /*df60*/  LEA.HI R23, R23, R24.reuse, RZ, 0x3 ;  /* 0x0000001817177211 */ /* 0x080fe400078f18ff */
[----:B------:R-:W-:Y:S02]  /*df70*/  LEA.HI R118, R118, R24, RZ, 0x3 ;  /* 0x0000001876767211 */ /* 0x000fe400078f18ff */
[----:B------:R-:W-:Y:S02]  /*df80*/  LOP3.LUT R23, R23, 0xfffffff8, RZ, 0xc0, !PT ;  /* 0xfffffff817177812 */ /* 0x000fe400078ec0ff */
[----:B------:R-:W-:-:S02]  /*df90*/  SHF.R.S32.HI R118, RZ, 0x3, R118 ;  /* 0x00000003ff767819 */ /* 0x000fc40000011476 */
[----:B------:R-:W-:-:S04]  /*dfa0*/  IADD3 R23, -R23, R24, RZ ;  /* 0x0000001817177210 */ /* 0x000fc80007ffe1ff */
[----:B-1----:R-:W-:Y:S01]  /*dfb0*/  LEA R4, R23, R118, 0x5 ;  /* 0x0000007617047211 */ /* 0x002fe200078e28ff */
[----:B------:R-:W-:-:S03]  /*dfc0*/  IMAD.IADD R3, R3, 0x1, R0 ;  /* 0x0000000103037824 */ /* 0x000fc600078e0200 */
[----:B------:R-:W-:Y:S01]  /*dfd0*/  IADD3 R4, R119, R4, RZ ;  /* 0x0000000477047210 */ /* 0x000fe20007ffe0ff */
[----:B------:R-:W-:Y:S01]  /*dfe0*/  IMAD.WIDE.U32 R2, R21, c[0x0][0x3e8], R2 ;  /* 0x0000fa0015027a25 */ /* 0x000fe200078e0002 */
[----:B------:R-:W-:-:S03]  /*dff0*/  SHF.R.S32.HI R5, RZ, 0x1f, R8 ;  /* 0x0000001fff057819 */ /* 0x000fc60000011408 */
[----:B------:R-:W-:-:S04]  /*e000*/  @P3 IMAD.HI.U32 R6, R4, c[0x0][0x4ec], RZ ;  /* 0x00013b0004063a27 */ /* 0x000fc800078e00ff */
[----:B------:R-:W-:Y:S02]  /*e010*/  IMAD R5, R5, c[0x0][0x3f0], RZ ;  /* 0x0000fc0005057a24 */ /* 0x000fe400078e02ff */
        /* <DEDUP_REMOVED lines=39> */
.L_x_958:
[----:B------:R-:W-:Y:S05]  /*e290*/  BRA.DIV ~URZ, `(.L_x_898) ;  /* 0x000044527f007947 */ /* 0x000fea000b800000 */
[----:B------:R4:W2:Y:S02]  /*e2a0*/  SHFL.IDX PT, R0, R15, RZ, 0x181f ;  /* 0x00181fff0f007589 */ /* 0x0008a400000e0000 */
.L_x_959:
[----:B------:R-:W5:Y:S01]  /*e2b0*/  LDL.64 R2, [R1+0x70] ;  /* 0x0000700001027983 */ /* 0x000f620000100a00 */
[----:B------:R-:W-:Y:S01]  /*e2c0*/  ISETP.GE.AND P0, PT, R11, R13, PT ;  /* 0x0000000d0b00720c */ /* 0x000fe20003f06270 */
[----:B------:R-:W-:Y:S01]  /*e2d0*/  BSSY B0, `(.L_x_899) ;  /* 0x0000018000007945 */ /* 0x000fe20003800000 */
[----:B------:R-:W-:-:S02]  /*e2e0*/  SHF.R.S32.HI R17, RZ, 0x1f, R14 ;  /* 0x0000001fff117819 */ /* 0x000fc4000001140e */
[----:B-----5:R-:W-:-:S09]  /*e2f0*/  SHF.R.S32.HI R16, RZ, 0x1f, R2 ;  /* 0x0000001fff107819 */ /* 0x020fd20000011402 */
[----:B------:R-:W-:Y:S05]  /*e300*/  @P0 BRA `(.L_x_900) ;  /* 0x0000014000000947 */ /* 0x000fea0003800000 */
[----:B------:R-:W5:Y:S04]  /*e310*/  LDL R84, [R1+0x8c] ;  /* 0x00008c0001547983 */ /* 0x000f680000100800 */
[----:B----4-:R-:W4:Y:S04]  /*e320*/  LDL R18, [R1+0x90] ;  /* 0x0000900001127983 */ /* 0x010f280000100800 */
[----:B---3--:R-:W3:Y:S04]  /*e330*/  LDL R85, [R1+0xa4] ;  /* 0x0000a40001557983 */ /* 0x008ee80000100800 */
[----:B--2---:R-:W2:Y:S01]  /*e340*/  LDL R19, [R1+0xa0] ;  /* 0x0000a00001137983 */ /* 0x004ea20000100800 */
[----:B------:R-:W-:-:S02]  /*e350*/  ISETP.GE.AND P3, PT, R2, c[0x0][0x3c8], PT ;  /* 0x0000f20002007a0c */ /* 0x000fc40003f66270 */
[----:B------:R-:W-:-:S11]  /*e360*/  ISETP.GE.AND P2, PT, R14, c[0x0][0x3c8], PT ;  /* 0x0000f2000e007a0c */ /* 0x000fd60003f46270 */
[-C--:B------:R-:W-:Y:S02]  /*e370*/  @!P3 LEA R8, P4, R2, R0.reuse, 0x1 ;  /* 0x000000000208b211 */ /* 0x080fe400078808ff */
[----:B------:R-:W-:Y:S02]  /*e380*/  @!P2 LEA R6, P6, R14, R0, 0x1 ;  /* 0x000000000e06a211 */ /* 0x000fe400078c08ff */
[-C--:B------:R-:W-:Y:S02]  /*e390*/  @!P3 LEA.HI.X R9, R2, R10.reuse, R16, 0x1, P4 ;  /* 0x0000000a0209b211 */ /* 0x080fe400020f0c10 */
[----:B------:R-:W-:-:S03]  /*e3a0*/  @!P2 LEA.HI.X R7, R14, R10, R17, 0x1, P6 ;  /* 0x0000000a0e07a211 */ /* 0x000fc600030f0c11 */
[----:B-1----:R1:W-:Y:S04]  /*e3b0*/  @!P3 ST.E.128 [R8.64], R32 ;  /* 0x000000200800b985 */ /* 0x0023e8000c101d06 */
[----:B------:R1:W-:Y:S01]  /*e3c0*/  @!P2 ST.E.128 [R6.64], R28 ;  /* 0x0000001c0600a985 */ /* 0x0003e2000c101d06 */
[----:B-----5:R-:W-:Y:S02]  /*e3d0*/  ISETP.GE.AND P1, PT, R84, c[0x0][0x3c8], PT ;  /* 0x0000f20054007a0c */ /* 0x020fe40003f26270 */
[----:B----4-:R-:W-:-:S11]  /*e3e0*/  ISETP.GE.AND P0, PT, R18, c[0x0][0x3c8], PT ;  /* 0x0000f20012007a0c */ /* 0x010fd60003f06270 */
[-C--:B------:R-:W-:Y:S02]  /*e3f0*/  @!P1 LEA R4, P5, R84, R0.reuse, 0x1 ;  /* 0x0000000054049211 */ /* 0x080fe400078a08ff */
[----:B------:R-:W-:Y:S02]  /*e400*/  @!P0 LEA R2, P4, R18, R0, 0x1 ;  /* 0x0000000012028211 */ /* 0x000fe400078808ff */
[-C--:B---3--:R-:W-:Y:S02]  /*e410*/  @!P1 LEA.HI.X R5, R84, R10.reuse, R85, 0x1, P5 ;  /* 0x0000000a54059211 */ /* 0x088fe400028f0c55 */
[----:B--2---:R-:W-:-:S03]  /*e420*/  @!P0 LEA.HI.X R3, R18, R10, R19, 0x1, P4 ;  /* 0x0000000a12038211 */ /* 0x004fc600020f0c13 */
[----:B------:R1:W-:Y:S04]  /*e430*/  @!P1 ST.E.128 [R4.64], R24 ;  /* 0x0000001804009985 */ /* 0x0003e8000c101d06 */
[----:B------:R1:W-:Y:S02]  /*e440*/  @!P0 ST.E.128 [R2.64], R20 ;  /* 0x0000001402008985 */ /* 0x0003e4000c101d06 */
.L_x_900:
[----:B------:R-:W-:Y:S05]  /*e450*/  BSYNC B0 ;  /* 0x0000000000007941 */ /* 0x000fea0003800000 */
.L_x_899:
[----:B------:R-:W-:Y:S05]  /*e460*/  BRA.DIV ~URZ, `(.L_x_901) ;  /* 0x000042e27f007947 */ /* 0x000fea000b800000 */
[----:B---3--:R3:W4:Y:S04]  /*e470*/  SHFL.IDX PT, R10, R12, 0x1, 0x181f ;  /* 0x00381f000c0a7f89 */ /* 0x00872800000e0000 */
[----:B--2---:R3:W2:Y:S02]  /*e480*/  SHFL.IDX PT, R0, R15, 0x1, 0x181f ;  /* 0x00381f000f007f89 */ /* 0x0046a400000e0000 */
.L_x_960:
[----:B-1----:R-:W-:Y:S01]  /*e490*/  IADD3 R2, R11, 0x20, RZ ;  /* 0x000000200b027810 */ /* 0x002fe20007ffe0ff */
[----:B------:R-:W-:Y:S03]  /*e4a0*/  BSSY B0, `(.L_x_902) ;  /* 0x0000018000007945 */ /* 0x000fe60003800000 */
[----:B------:R-:W-:-:S13]  /*e4b0*/  ISETP.GE.AND P0, PT, R2, R13, PT ;  /* 0x0000000d0200720c */ /* 0x000fda0003f06270 */
[----:B------:R-:W-:Y:S05]  /*e4c0*/  @P0 BRA `(.L_x_903) ;  /* 0x0000015000000947 */ /* 0x000fea0003800000 */
[----:B------:R-:W5:Y:S04]  /*e4d0*/  LDL.64 R22, [R1+0x70] ;  /* 0x0000700001167983 */ /* 0x000f680000100a00 */
[----:B---3--:R-:W3:Y:S04]  /*e4e0*/  LDL R20, [R1+0x8c] ;  /* 0x00008c0001147983 */ /* 0x008ee80000100800 */
[----:B----4-:R-:W4:Y:S04]  /*e4f0*/  LDL R18, [R1+0x90] ;  /* 0x0000900001127983 */ /* 0x010f280000100800 */
[----:B--2---:R-:W2:Y:S04]  /*e500*/  LDL R21, [R1+0xa4] ;  /* 0x0000a40001157983 */ /* 0x004ea80000100800 */
[----:B------:R-:W2:Y:S01]  /*e510*/  LDL R19, [R1+0xa0] ;  /* 0x0000a00001137983 */ /* 0x000ea20000100800 */
[----:B------:R-:W-:-:S13]  /*e520*/  ISETP.GE.AND P2, PT, R14, c[0x0][0x3c8], PT ;  /* 0x0000f2000e007a0c */ /* 0x000fda0003f46270 */
[----:B------:R-:W-:-:S04]  /*e530*/  @!P2 LEA R6, P6, R14, R0, 0x1 ;  /* 0x000000000e06a211 */ /* 0x000fc800078c08ff */
[----:B------:R-:W-:Y:S02]  /*e540*/  @!P2 LEA.HI.X R7, R14, R10, R17, 0x1, P6 ;  /* 0x0000000a0e07a211 */ /* 0x000fe400030f0c11 */
[----:B-----5:R-:W-:Y:S02]  /*e550*/  ISETP.GE.AND P3, PT, R22, c[0x0][0x3c8], PT ;  /* 0x0000f20016007a0c */ /* 0x020fe40003f66270 */
[----:B---3--:R-:W-:Y:S02]  /*e560*/  ISETP.GE.AND P1, PT, R20, c[0x0][0x3c8], PT ;  /* 0x0000f20014007a0c */ /* 0x008fe40003f26270 */
[----:B----4-:R-:W-:-:S09]  /*e570*/  ISETP.GE.AND P0, PT, R18, c[0x0][0x3c8], PT ;  /* 0x0000f20012007a0c */ /* 0x010fd20003f06270 */
[-C--:B------:R-:W-:Y:S02]  /*e580*/  @!P3 LEA R8, P4, R22, R0.reuse, 0x1 ;  /* 0x000000001608b211 */ /* 0x080fe400078808ff */
[----:B------:R-:W-:Y:S02]  /*e590*/  @!P1 LEA R4, P5, R20, R0, 0x1 ;  /* 0x0000000014049211 */ /* 0x000fe400078a08ff */
[----:B------:R-:W-:Y:S02]  /*e5a0*/  @!P3 LEA.HI.X R9, R22, R10, R16, 0x1, P4 ;  /* 0x0000000a1609b211 */ /* 0x000fe400020f0c10 */
[----:B------:R-:W-:Y:S02]  /*e5b0*/  @!P0 LEA R2, P4, R18, R0, 0x1 ;  /* 0x0000000012028211 */ /* 0x000fe400078808ff */
[-C--:B--2---:R-:W-:Y:S02]  /*e5c0*/  @!P1 LEA.HI.X R5, R20, R10.reuse, R21, 0x1, P5 ;  /* 0x0000000a14059211 */ /* 0x084fe400028f0c15 */
[----:B------:R-:W-:Y:S01]  /*e5d0*/  @!P0 LEA.HI.X R3, R18, R10, R19, 0x1, P4 ;  /* 0x0000000a12038211 */ /* 0x000fe200020f0c13 */
[----:B------:R1:W-:Y:S04]  /*e5e0*/  @!P3 ST.E.128 [R8.64], R48 ;  /* 0x000000300800b985 */ /* 0x0003e8000c101d06 */
[----:B------:R1:W-:Y:S04]  /*e5f0*/  @!P2 ST.E.128 [R6.64], R44 ;  /* 0x0000002c0600a985 */ /* 0x0003e8000c101d06 */
[----:B------:R1:W-:Y:S04]  /*e600*/  @!P1 ST.E.128 [R4.64], R40 ;  /* 0x0000002804009985 */ /* 0x0003e8000c101d06 */
[----:B------:R1:W-:Y:S02]  /*e610*/  @!P0 ST.E.128 [R2.64], R36 ;  /* 0x0000002402008985 */ /* 0x0003e4000c101d06 */
.L_x_903:
[----:B------:R-:W-:Y:S05]  /*e620*/  BSYNC B0 ;  /* 0x0000000000007941 */ /* 0x000fea0003800000 */
.L_x_902:
[----:B------:R-:W-:Y:S05]  /*e630*/  BRA.DIV ~URZ, `(.L_x_904) ;  /* 0x000041d27f007947 */ /* 0x000fea000b800000 */
[----:B----4-:R4:W1:Y:S02]  /*e640*/  SHFL.IDX PT, R10, R12, 0x2, 0x181f ;  /* 0x00581f000c0a7f89 */ /* 0x01086400000e0000 */
.L_x_961:
[----:B------:R-:W-:Y:S05]  /*e650*/  BRA.DIV ~URZ, `(.L_x_905) ;  /* 0x000042227f007947 */ /* 0x000fea000b800000 */
[----:B--2---:R2:W3:Y:S02]  /*e660*/  SHFL.IDX PT, R0, R15, 0x2, 0x181f ;  /* 0x00581f000f007f89 */ /* 0x0044e400000e0000 */
.L_x_962:
        /* <DEDUP_REMOVED lines=8> */
[----:B------:R-:W3:Y:S01]  /*e6f0*/  LDL R19, [R1+0xa0] ;  /* 0x0000a00001137983 */ /* 0x000ee20000100800 */
[----:B------:R-:W-:-:S13]  /*e700*/  ISETP.GE.AND P2, PT, R14, c[0x0][0x3c8], PT ;  /* 0x0000f2000e007a0c */ /* 0x000fda0003f46270 */
[----:B------:R-:W-:-:S04]  /*e710*/  @!P2 LEA R6, P6, R14, R0, 0x1 ;  /* 0x000000000e06a211 */ /* 0x000fc800078c08ff */
[----:B------:R-:W-:Y:S02]  /*e720*/  @!P2 LEA.HI.X R7, R14, R10, R17, 0x1, P6 ;  /* 0x0000000a0e07a211 */ /* 0x000fe400030f0c11 */
[----:B-----5:R-:W-:Y:S02]  /*e730*/  ISETP.GE.AND P3, PT, R22, c[0x0][0x3c8], PT ;  /* 0x0000f20016007a0c */ /* 0x020fe40003f66270 */
[----:B--2---:R-:W-:Y:S02]  /*e740*/  ISETP.GE.AND P1, PT, R20, c[0x0][0x3c8], PT ;  /* 0x0000f20014007a0c */ /* 0x004fe40003f26270 */
[----:B----4-:R-:W-:-:S09]  /*e750*/  ISETP.GE.AND P0, PT, R18, c[0x0][0x3c8], PT ;  /* 0x0000f20012007a0c */ /* 0x010fd20003f06270 */
[-C--:B------:R-:W-:Y:S02]  /*e760*/  @!P3 LEA R8, P4, R22, R0.reuse, 0x1 ;  /* 0x000000001608b211 */ /* 0x080fe400078808ff */
[----:B------:R-:W-:Y:S02]  /*e770*/  @!P1 LEA R4, P5, R20, R0, 0x1 ;  /* 0x0000000014049211 */ /* 0x000fe400078a08ff */
[----:B------:R-:W-:Y:S02]  /*e780*/  @!P3 LEA.HI.X R9, R22, R10, R16, 0x1, P4 ;  /* 0x0000000a1609b211 */ /* 0x000fe400020f0c10 */
[----:B------:R-:W-:Y:S02]  /*e790*/  @!P0 LEA R2, P4, R18, R0, 0x1 ;  /* 0x0000000012028211 */ /* 0x000fe400078808ff */
[-C--:B---3--:R-:W-:Y:S02]  /*e7a0*/  @!P1 LEA.HI.X R5, R20, R10.reuse, R21, 0x1, P5 ;  /* 0x0000000a14059211 */ /* 0x088fe400028f0c15 */
[----:B------:R-:W-:Y:S01]  /*e7b0*/  @!P0 LEA.HI.X R3, R18, R10, R19, 0x1, P4 ;  /* 0x0000000a12038211 */ /* 0x000fe200020f0c13 */
[----:B------:R1:W-:Y:S04]  /*e7c0*/  @!P3 ST.E.128 [R8.64], R64 ;  /* 0x000000400800b985 */ /* 0x0003e8000c101d06 */
[----:B------:R1:W-:Y:S04]  /*e7d0*/  @!P2 ST.E.128 [R6.64], R60 ;  /* 0x0000003c0600a985 */ /* 0x0003e8000c101d06 */
[----:B------:R1:W-:Y:S04]  /*e7e0*/  @!P1 ST.E.128 [R4.64], R56 ;  /* 0x0000003804009985 */ /* 0x0003e8000c101d06 */
[----:B------:R1:W-:Y:S02]  /*e7f0*/  @!P0 ST.E.128 [R2.64], R52 ;  /* 0x0000003402008985 */ /* 0x0003e4000c101d06 */
.L_x_907:
[----:B------:R-:W-:Y:S05]  /*e800*/  BSYNC B0 ;  /* 0x0000000000007941 */ /* 0x000fea0003800000 */
.L_x_906:
[----:B------:R-:W-:Y:S05]  /*e810*/  BRA.DIV ~URZ, `(.L_x_908) ;  /* 0x000040c27f007947 */ /* 0x000fea000b800000 */
[----:B-1----:R1:W2:Y:S04]  /*e820*/  SHFL.IDX PT, R8, R12, 0x3, 0x181f ;  /* 0x00781f000c087f89 */ /* 0x0022a800000e0000 */
[----:B---3--:R1:W3:Y:S02]  /*e830*/  SHFL.IDX PT, R0, R15, 0x3, 0x181f ;  /* 0x00781f000f007f89 */ /* 0x0082e400000e0000 */
.L_x_963:
[----:B------:R-:W-:-:S04]  /*e840*/  IADD3 R2, R11, 0x60, RZ ;  /* 0x000000600b027810 */ /* 0x000fc80007ffe0ff */
[----:B------:R-:W-:-:S13]  /*e850*/  ISETP.GE.AND P0, PT, R2, R13, PT ;  /* 0x0000000d0200720c */ /* 0x000fda0003f06270 */
[----:B------:R-:W-:Y:S05]  /*e860*/  @P0 BRA `(.L_x_909) ;  /* 0x000027c000000947 */ /* 0x000fea0003800000 */
[----:B------:R-:W5:Y:S04]  /*e870*/  LDL.64 R18, [R1+0x70] ;  /* 0x0000700001127983 */ /* 0x000f680000100a00 */
[----:B----4-:R-:W4:Y:S04]  /*e880*/  LDL R10, [R1+0x8c] ;  /* 0x00008c00010a7983 */ /* 0x010f280000100800 */
[----:B-1-3--:R-:W3:Y:S04]  /*e890*/  LDL R12, [R1+0xa4] ;  /* 0x0000a400010c7983 */ /* 0x00aee80000100800 */
[----:B--2---:R-:W2:Y:S01]  /*e8a0*/  LDL R9, [R1+0x90] ;  /* 0x0000900001097983 */ /* 0x004ea20000100800 */
[----:B------:R-:W-:-:S13]  /*e8b0*/  ISETP.GE.AND P1, PT, R14, c[0x0][0x3c8], PT ;  /* 0x0000f2000e007a0c */ /* 0x000fda0003f26270 */
[----:B------:R-:W-:-:S04]  /*e8c0*/  @!P1 LEA R4, P4, R14, R0, 0x1 ;  /* 0x000000000e049211 */ /* 0x000fc800078808ff */
[----:B------:R-:W-:Y:S02]  /*e8d0*/  @!P1 LEA.HI.X R5, R14, R8, R17, 0x1, P4 ;  /* 0x000000080e059211 */ /* 0x000fe400020f0c11 */
[----:B-----5:R-:W-:Y:S02]  /*e8e0*/  ISETP.GE.AND P2, PT, R18, c[0x0][0x3c8], PT ;  /* 0x0000f20012007a0c */ /* 0x020fe40003f46270 */
[----:B----4-:R-:W-:-:S11]  /*e8f0*/  ISETP.GE.AND P0, PT, R10, c[0x0][0x3c8], PT ;  /* 0x0000f2000a007a0c */ /* 0x010fd60003f06270 */
[-C--:B------:R-:W-:Y:S02]  /*e900*/  @!P2 LEA R6, P5, R18, R0.reuse, 0x1 ;  /* 0x000000001206a211 */ /* 0x080fe400078a08ff */
[----:B------:R-:W-:Y:S02]  /*e910*/  @!P0 LEA R2, P3, R10, R0, 0x1 ;  /* 0x000000000a028211 */ /* 0x000fe400078608ff */
[-C--:B------:R-:W-:Y:S02]  /*e920*/  @!P2 LEA.HI.X R7, R18, R8.reuse, R16, 0x1, P5 ;  /* 0x000000081207a211 */ /* 0x080fe400028f0c10 */
[----:B---3--:R-:W-:-:S03]  /*e930*/  @!P0 LEA.HI.X R3, R10, R8, R12, 0x1, P3 ;  /* 0x000000080a038211 */ /* 0x008fc600018f0c0c */
[----:B------:R1:W-:Y:S04]  /*e940*/  @!P2 ST.E.128 [R6.64], R76 ;  /* 0x0000004c0600a985 */ /* 0x0003e8000c101d06 */
[----:B------:R1:W-:Y:S04]  /*e950*/  @!P1 ST.E.128 [R4.64], R72 ;  /* 0x0000004804009985 */ /* 0x0003e8000c101d06 */
[----:B------:R1:W-:Y:S01]  /*e960*/  @!P0 ST.E.128 [R2.64], R68 ;  /* 0x0000004402008985 */ /* 0x0003e2000c101d06 */
[----:B--2---:R-:W-:-:S13]  /*e970*/  ISETP.GE.AND P0, PT, R9, c[0x0][0x3c8], PT ;  /* 0x0000f20009007a0c */ /* 0x004fda0003f06270 */
[----:B------:R-:W-:Y:S05]  /*e980*/  @P0 BRA `(.L_x_909) ;  /* 0x000026a000000947 */ /* 0x000fea0003800000 */
[----:B------:R-:W2:Y:S01]  /*e990*/  LDL R10, [R1+0xa0] ;  /* 0x0000a000010a7983 */ /* 0x000ea20000100800 */
[----:B-1----:R-:W-:-:S04]  /*e9a0*/  LEA R2, P0, R9, R0, 0x1 ;  /* 0x0000000009027211 */ /* 0x002fc800078008ff */
[----:B--2---:R-:W-:-:S05]  /*e9b0*/  LEA.HI.X R3, R9, R8, R10, 0x1, P0 ;  /* 0x0000000809037211 */ /* 0x004fca00000f0c0a */
[----:B------:R1:W-:Y:S01]  /*e9c0*/  ST.E.128 [R2.64], R80 ;  /* 0x0000005002007985 */ /* 0x0003e2000c101d06 */
[----:B------:R-:W-:Y:S05]  /*e9d0*/  BRA `(.L_x_909) ;  /* 0x0000265000007947 */ /* 0x000fea0003800000 */
.L_x_896:
        /* <DEDUP_REMOVED lines=34> */
.L_x_964:
[----:B------:R-:W-:Y:S05]  /*ec00*/  BRA.DIV ~URZ, `(.L_x_911) ;  /* 0x00003e027f007947 */ /* 0x000fea000b800000 */
[----:B------:R3:W4:Y:S02]  /*ec10*/  SHFL.IDX PT, R0, R14, RZ, 0x1c1f ;  /* 0x001c1fff0e007589 */ /* 0x00072400000e0000 */
.L_x_965:
        /* <DEDUP_REMOVED lines=72> */
[----:B--2---:R-:W-:Y:S02]  /*f0a0*/  @!P0 IMAD.MOV.U32 R3, RZ, RZ, R4 ;  /* 0x000000ffff038224 */ /* 0x004fe400078e0004 */
[C---:B------:R-:W-:Y:S02]  /*f0b0*/  @!P3 LEA R6, P5, R16.reuse, R0, 0x2 ;  /* 0x000000001006b211 */ /* 0x040fe400078a10ff */
[----:B------:R-:W-:Y:S02]  /*f0c0*/  @!P0 IMAD.WIDE R2, R5, 0x4, R2 ;  /* 0x0000000405028825 */ /* 0x000fe400078e0202 */
[----:B------:R-:W-:-:S03]  /*f0d0*/  @!P3 LEA.HI.X R7, R16, R4, R47, 0x2, P5 ;  /* 0x000000041007b211 */ /* 0x000fc600028f142f */
[----:B------:R2:W-:Y:S02]  /*f0e0*/  @!P0 ST.E.64 [R2.64], R134 ;  /* 0x0000008602008985 */ /* 0x0005e4000c101b06 */
[----:B--2---:R-:W-:-:S04]  /*f0f0*/  @!P1 LEA R2, P0, R13, R0, 0x2 ;  /* 0x000000000d029211 */ /* 0x004fc800078010ff */
[----:B------:R-:W-:-:S05]  /*f100*/  @!P1 LEA.HI.X R3, R13, R4, R15, 0x2, P0 ;  /* 0x000000040d039211 */ /* 0x000fca00000f140f */
[----:B------:R2:W-:Y:S01]  /*f110*/  @!P1 ST.E.64 [R2.64], R152 ;  /* 0x0000009802009985 */ /* 0x0005e2000c101b06 */
[----:B------:R-:W-:-:S03]  /*f120*/  ISETP.GE.AND P1, PT, R19, c[0x0][0x3c8], PT ;  /* 0x0000f20013007a0c */ /* 0x000fc60003f26270 */
[----:B------:R4:W-:Y:S01]  /*f130*/  @!P3 ST.E.64 [R6.64], R148 ;  /* 0x000000940600b985 */ /* 0x0009e2000c101b06 */
[----:B------:R-:W-:Y:S02]  /*f140*/  ISETP.GE.AND P3, PT, R20, c[0x0][0x3c8], PT ;  /* 0x0000f20014007a0c */ /* 0x000fe40003f66270 */
[----:B--2---:R-:W-:-:S04]  /*f150*/  @!P2 LEA R2, P0, R17, R0, 0x2 ;  /* 0x000000001102a211 */ /* 0x004fc800078010ff */
[----:B------:R-:W-:Y:S02]  /*f160*/  @!P2 LEA.HI.X R3, R17, R4, R46, 0x2, P0 ;  /* 0x000000041103a211 */ /* 0x000fe400000f142e */
[----:B----4-:R-:W-:-:S03]  /*f170*/  @!P4 LEA R6, P5, R18, R0, 0x2 ;  /* 0x000000001206c211 */ /* 0x010fc600078a10ff */
[----:B------:R2:W-:Y:S01]  /*f180*/  @!P2 ST.E.64 [R2.64], R144 ;  /* 0x000000900200a985 */ /* 0x0005e2000c101b06 */
[----:B------:R-:W-:Y:S02]  /*f190*/  ISETP.GE.AND P2, PT, R21, c[0x0][0x3c8], PT ;  /* 0x0000f20015007a0c */ /* 0x000fe40003f46270 */
[----:B------:R-:W-:-:S05]  /*f1a0*/  @!P4 LEA.HI.X R7, R18, R4, R48, 0x2, P5 ;  /* 0x000000041207c211 */ /* 0x000fca00028f1430 */
        /* <DEDUP_REMOVED lines=71> */
[----:B------:R-:W-:Y:S02]  /*f620*/  @!P3 LEA.HI.X R7, R36, R4, R66, 0x2, P5 ;  /* 0x000000042407b211 */ /* 0x000fe400028f1442 */
[----:B------:R-:W-:-:S03]  /*f630*/  ISETP.GE.AND P5, PT, R40, c[0x0][0x3c8], PT ;  /* 0x0000f20028007a0c */ /* 0x000fc60003fa6270 */
[----:B------:R4:W-:Y:S01]  /*f640*/  @!P3 ST.E.64 [R6.64], R92 ;  /* 0x0000005c0600b985 */ /* 0x0009e2000c101b06 */
[----:B--2---:R-:W-:-:S04]  /*f650*/  @!P2 LEA R2, P0, R37, R0, 0x2 ;  /* 0x000000002502a211 */ /* 0x004fc800078010ff */
[----:B------:R-:W-:Y:S02]  /*f660*/  @!P2 LEA.HI.X R3, R37, R4, R67, 0x2, P0 ;  /* 0x000000042503a211 */ /* 0x000fe400000f1443 */
[----:B------:R-:W-:-:S03]  /*f670*/  @!P4 LEA R8, P0, R38, R0, 0x2 ;  /* 0x000000002608c211 */ /* 0x000fc600078010ff */
[----:B------:R2:W-:Y:S01]  /*f680*/  @!P2 ST.E.64 [R2.64], R96 ;  /* 0x000000600200a985 */ /* 0x0005e2000c101b06 */
[----:B------:R-:W-:Y:S02]  /*f690*/  @!P4 LEA.HI.X R9, R38, R4, R68, 0x2, P0 ;  /* 0x000000042609c211 */ /* 0x000fe400000f1444 */
[----:B----4-:R-:W-:-:S03]  /*f6a0*/  @!P6 LEA R6, P0, R41, R0, 0x2 ;  /* 0x000000002906e211 */ /* 0x010fc600078010ff */
[----:B------:R-:W-:Y:S01]  /*f6b0*/  @!P4 ST.E.64 [R8.64], R184 ;  /* 0x000000b80800c985 */ /* 0x000fe2000c101b06 */
[----:B------:R-:W-:Y:S02]  /*f6c0*/  ISETP.GE.AND P4, PT, R42, c[0x0][0x3c8], PT ;  /* 0x0000f2002a007a0c */ /* 0x000fe40003f86270 */
[----:B------:R-:W-:Y:S02]  /*f6d0*/  @!P6 LEA.HI.X R7, R41, R4, R71, 0x2, P0 ;  /* 0x000000042907e211 */ /* 0x000fe400000f1447 */
[----:B------:R-:W-:Y:S02]  /*f6e0*/  ISETP.GE.AND P0, PT, R45, c[0x0][0x3c8], PT ;  /* 0x0000f2002d007a0c */ /* 0x000fe40003f06270 */
[----:B--2---:R-:W-:-:S04]  /*f6f0*/  @!P1 LEA R2, P2, R39, R0, 0x2 ;  /* 0x0000000027029211 */ /* 0x004fc800078410ff */
        /* <DEDUP_REMOVED lines=20> */
.L_x_913:
[----:B------:R-:W-:Y:S05]  /*f840*/  BSYNC B0 ;  /* 0x0000000000007941 */ /* 0x000fea0003800000 */
.L_x_912:
[----:B------:R-:W-:Y:S05]  /*f850*/  BRA.DIV ~URZ, `(.L_x_914) ;  /* 0x000032127f007947 */ /* 0x000fea000b800000 */
[----:B--2---:R2:W1:Y:S04]  /*f860*/  SHFL.IDX PT, R4, R12, 0x1, 0x1c1f ;  /* 0x003c1f000c047f89 */ /* 0x00446800000e0000 */
[----:B----4-:R2:W4:Y:S02]  /*f870*/  SHFL.IDX PT, R0, R14, 0x1, 0x1c1f ;  /* 0x003c1f000e007f89 */ /* 0x01052400000e0000 */
.L_x_966:
        /* <DEDUP_REMOVED lines=19> */
[C---:B------:R-:W-:Y:S02]  /*f9b0*/  @!P3 LEA R10, P6, R17.reuse, R0, 0x2 ;  /* 0x00000000110ab211 */ /* 0x040fe400078c10ff */
        /* <DEDUP_REMOVED lines=116> */
.L_x_894:
[----:B------:R-:W2:Y:S04]  /*10100*/  LDL.LU R7, [R1+0x80] ;  /* 0x0000800001077983 */ /* 0x000ea80000300800 */
[----:B-1----:R-:W3:Y:S01]  /*10110*/  LDL R6, [R1+0x94] ;  /* 0x0000940001067983 */ /* 0x002ee20000100800 */
[----:B------:R-:W-:Y:S01]  /*10120*/  ISETP.NE.U32.AND P0, PT, RZ, c[0x0][0x508], PT ;  /* 0x00014200ff007a0c */ /* 0x000fe20003f05070 */
[----:B------:R-:W-:Y:S01]  /*10130*/  IMAD.MOV.U32 R4, RZ, RZ, 0x4 ;  /* 0x00000004ff047424 */ /* 0x000fe200078e00ff */
[----:B------:R-:W-:Y:S01]  /*10140*/  ISETP.NE.U32.AND P2, PT, RZ, c[0x0][0x500], PT ;  /* 0x00014000ff007a0c */ /* 0x000fe20003f45070 */
[----:B------:R-:W-:Y:S01]  /*10150*/  IMAD.MOV.U32 R8, RZ, RZ, RZ ;  /* 0x000000ffff087224 */ /* 0x000fe200078e00ff */
[----:B------:R-:W-:Y:S01]  /*10160*/  ISETP.NE.AND.EX P1, PT, RZ, c[0x0][0x50c], PT, P0 ;  /* 0x00014300ff007a0c */ /* 0x000fe20003f25300 */
[----:B------:R-:W-:Y:S01]  /*10170*/  IMAD.MOV.U32 R20, RZ, RZ, c[0x0][0x388] ;  /* 0x0000e200ff147624 */ /* 0x000fe200078e00ff */
[----:B------:R-:W-:-:S02]  /*10180*/  ISETP.NE.AND.EX P2, PT, RZ, c[0x0][0x504], PT, P2 ;  /* 0x00014100ff007a0c */ /* 0x000fc40003f45320 */
[----:B---3--:R-:W-:Y:S01]  /*10190*/  SHF.R.S32.HI R0, RZ, 0x1f, R6 ;  /* 0x0000001fff007819 */ /* 0x008fe20000011406 */
[----:B------:R-:W-:-:S08]  /*101a0*/  IMAD.WIDE R4, R6, R4, c[0x0][0x500] ;  /* 0x0001400006047625 */ /* 0x000fd000078e0204 */
[----:B------:R-:W-:-:S04]  /*101b0*/  @P1 LEA R2, P0, R6, c[0x0][0x508], 0x2 ;  /* 0x0001420006021a11 */ /* 0x000fc800078010ff */
[----:B------:R-:W-:Y:S01]  /*101c0*/  @P1 LEA.HI.X R3, R6, c[0x0][0x50c], R0, 0x2, P0 ;  /* 0x0001430006031a11 */ /* 0x000fe200000f1400 */
[----:B------:R1:W5:Y:S04]  /*101d0*/  @P2 LDG.E R8, [R4.64] ;  /* 0x0000000604082981 */ /* 0x000368000c1e1900 */
[----:B------:R1:W5:Y:S01]  /*101e0*/  @P1 LDG.E R20, [R2.64] ;  /* 0x0000000602141981 */ /* 0x000362000c1e1900 */
[----:B--2---:R-:W-:-:S04]  /*101f0*/  ISETP.NE.AND P0, PT, R7, RZ, PT ;  /* 0x000000ff0700720c */ /* 0x004fc80003f05270 */
[----:B------:R-:W-:Y:S01]  /*10200*/  SEL R19, R7, c[0x0][0x3d4], P0 ;  /* 0x0000f50007137a07 */ /* 0x000fe20000000000 */
[----:B------:R-:W-:Y:S05]  /*10210*/  @P1 BRA `(.L_x_915) ;  /* 0x0000004000001947 */ /* 0x000fea0003800000 */
[----:B------:R-:W-:Y:S05]  /*10220*/  @!P2 BRA `(.L_x_915) ;  /* 0x000000300000a947 */ /* 0x000fea0003800000 */
[----:B-1----:R1:W2:Y:S04]  /*10230*/  LDG.E R2, [R4.64] ;  /* 0x0000000604027981 */ /* 0x0022a8000c1e1900 */
[----:B-1----:R-:W2:Y:S02]  /*10240*/  LDG.E R4, [R4.64+0x4] ;  /* 0x0000040604047981 */ /* 0x002ea4000c1e1900 */
[----:B--2--5:R-:W-:Y:S02]  /*10250*/  IADD3 R20, -R2, R4, RZ ;  /* 0x0000000402147210 */ /* 0x024fe40007ffe1ff */
.L_x_915:
        /* <DEDUP_REMOVED lines=57> */
.L_x_917:
[----:B------:R-:W-:Y:S05]  /*105f0*/  BSYNC B0 ;  /* 0x0000000000007941 */ /* 0x000fea0003800000 */
.L_x_916:
        /* <DEDUP_REMOVED lines=47> */
.L_x_967:
[----:B------:R-:W-:Y:S05]  /*108f0*/  BRA.DIV ~URZ, `(.L_x_919) ;  /* 0x000022a27f007947 */ /* 0x000fea000b800000 */
[----:B------:R3:W4:Y:S02]  /*10900*/  SHFL.IDX PT, R0, R15, RZ, 0x181f ;  /* 0x00181fff0f007589 */ /* 0x00072400000e0000 */
.L_x_968:
[----:B------:R-:W5:Y:S01]  /*10910*/  LDL.64 R2, [R1+0x70] ;  /* 0x0000700001027983 */ /* 0x000f620000100a00 */
[----:B------:R-:W-:Y:S01]  /*10920*/  IMAD R12, R20, c[0x0][0x4e8], RZ ;  /* 0x00013a00140c7a24 */ /* 0x000fe200078e02ff */
[----:B------:R-:W-:Y:S01]  /*10930*/  BSSY B0, `(.L_x_920) ;  /* 0x0000019000007945 */ /* 0x000fe20003800000 */
[----:B------:R-:W-:-:S03]  /*10940*/  SHF.R.S32.HI R17, RZ, 0x1f, R14 ;  /* 0x0000001fff117819 */ /* 0x000fc6000001140e */
[----:B------:R-:W-:Y:S02]  /*10950*/  ISETP.GE.AND P0, PT, R13, R12, PT ;  /* 0x0000000c0d00720c */ /* 0x000fe40003f06270 */
[----:B-----5:R-:W-:-:S11]  /*10960*/  SHF.R.S32.HI R16, RZ, 0x1f, R2 ;  /* 0x0000001fff107819 */ /* 0x020fd60000011402 */
[----:B------:R-:W-:Y:S05]  /*10970*/  @P0 BRA `(.L_x_921) ;  /* 0x0000014000000947 */ /* 0x000fea0003800000 */
[----:B------:R-:W5:Y:S04]  /*10980*/  LDL R21, [R1+0x8c] ;  /* 0x00008c0001157983 */ /* 0x000f680000100800 */
[----:B---3--:R-:W3:Y:S04]  /*10990*/  LDL R18, [R1+0x90] ;  /* 0x0000900001127983 */ /* 0x008ee80000100800 */
[----:B----4-:R-:W4:Y:S04]  /*109a0*/  LDL R22, [R1+0xa4] ;  /* 0x0000a40001167983 */ /* 0x010f280000100800 */
[----:B--2---:R-:W2:Y:S01]  /*109b0*/  LDL R19, [R1+0xa0] ;  /* 0x0000a00001137983 */ /* 0x004ea20000100800 */
[----:B------:R-:W-:-:S02]  /*109c0*/  ISETP.GE.AND P3, PT, R2, c[0x0][0x3c8], PT ;  /* 0x0000f20002007a0c */ /* 0x000fc40003f66270 */
[----:B------:R-:W-:-:S11]  /*109d0*/  ISETP.GE.AND P2, PT, R14, c[0x0][0x3c8], PT ;  /* 0x0000f2000e007a0c */ /* 0x000fd60003f46270 */
[-C--:B------:R-:W-:Y:S02]  /*109e0*/  @!P3 LEA R8, P4, R2, R0.reuse, 0x1 ;  /* 0x000000000208b211 */ /* 0x080fe400078808ff */
[----:B------:R-:W-:Y:S02]  /*109f0*/  @!P2 LEA R6, P6, R14, R0, 0x1 ;  /* 0x000000000e06a211 */ /* 0x000fe400078c08ff */
[-C--:B------:R-:W-:Y:S02]  /*10a00*/  @!P3 LEA.HI.X R9, R2, R10.reuse, R16, 0x1, P4 ;  /* 0x0000000a0209b211 */ /* 0x080fe400020f0c10 */
[----:B------:R-:W-:-:S03]  /*10a10*/  @!P2 LEA.HI.X R7, R14, R10, R17, 0x1, P6 ;  /* 0x0000000a0e07a211 */ /* 0x000fc600030f0c11 */
[----:B------:R1:W-:Y:S04]  /*10a20*/  @!P3 ST.E.128 [R8.64], RZ ;  /* 0x000000ff0800b985 */ /* 0x0003e8000c101d06 */
[----:B------:R1:W-:Y:S01]  /*10a30*/  @!P2 ST.E.128 [R6.64], RZ ;  /* 0x000000ff0600a985 */ /* 0x0003e2000c101d06 */
[----:B-----5:R-:W-:Y:S02]  /*10a40*/  ISETP.GE.AND P1, PT, R21, c[0x0][0x3c8], PT ;  /* 0x0000f20015007a0c */ /* 0x020fe40003f26270 */
[----:B---3--:R-:W-:-:S11]  /*10a50*/  ISETP.GE.AND P0, PT, R18, c[0x0][0x3c8], PT ;  /* 0x0000f20012007a0c */ /* 0x008fd60003f06270 */
[CC--:B------:R-:W-:Y:S02]  /*10a60*/  @!P1 LEA R4, P5, R21.reuse, R0.reuse, 0x1 ;  /* 0x0000000015049211 */ /* 0x0c0fe400078a08ff */
[C---:B------:R-:W-:Y:S02]  /*10a70*/  @!P0 LEA R2, P4, R18.reuse, R0, 0x1 ;  /* 0x0000000012028211 */ /* 0x040fe400078808ff */
[-C--:B----4-:R-:W-:Y:S02]  /*10a80*/  @!P1 LEA.HI.X R5, R21, R10.reuse, R22, 0x1, P5 ;  /* 0x0000000a15059211 */ /* 0x090fe400028f0c16 */
[----:B--2---:R-:W-:-:S03]  /*10a90*/  @!P0 LEA.HI.X R3, R18, R10, R19, 0x1, P4 ;  /* 0x0000000a12038211 */ /* 0x004fc600020f0c13 */
[----:B------:R1:W-:Y:S04]  /*10aa0*/  @!P1 ST.E.128 [R4.64], RZ ;  /* 0x000000ff04009985 */ /* 0x0003e8000c101d06 */
[----:B------:R1:W-:Y:S02]  /*10ab0*/  @!P0 ST.E.128 [R2.64], RZ ;  /* 0x000000ff02008985 */ /* 0x0003e4000c101d06 */
.L_x_921:
[----:B------:R-:W-:Y:S05]  /*10ac0*/  BSYNC B0 ;  /* 0x0000000000007941 */ /* 0x000fea0003800000 */
.L_x_920:
[----:B------:R-:W-:Y:S05]  /*10ad0*/  BRA.DIV ~URZ, `(.L_x_922) ;  /* 0x000021227f007947 */ /* 0x000fea000b800000 */
[----:B--2---:R2:W1:Y:S04]  /*10ae0*/  SHFL.IDX PT, R10, R11, 0x1, 0x181f ;  /* 0x00381f000b0a7f89 */ /* 0x00446800000e0000 */
[----:B----4-:R2:W4:Y:S02]  /*10af0*/  SHFL.IDX PT, R0, R15, 0x1, 0x181f ;  /* 0x00381f000f007f89 */ /* 0x01052400000e0000 */
.L_x_969:
[----:B-1----:R-:W-:Y:S01]  /*10b00*/  IADD3 R2, R13, 0x20, RZ ;  /* 0x000000200d027810 */ /* 0x002fe20007ffe0ff */
[----:B------:R-:W-:Y:S03]  /*10b10*/  BSSY B0, `(.L_x_923) ;  /* 0x0000018000007945 */ /* 0x000fe60003800000 */
[----:B------:R-:W-:-:S13]  /*10b20*/  ISETP.GE.AND P0, PT, R2, R12, PT ;  /* 0x0000000c0200720c */ /* 0x000fda0003f06270 */
[----:B------:R-:W-:Y:S05]  /*10b30*/  @P0 BRA `(.L_x_924) ;  /* 0x0000015000000947 */ /* 0x000fea0003800000 */
[----:B------:R-:W5:Y:S04]  /*10b40*/  LDL.64 R22, [R1+0x70] ;  /* 0x0000700001167983 */ /* 0x000f680000100a00 */
[----:B--2---:R-:W2:Y:S04]  /*10b50*/  LDL R20, [R1+0x8c] ;  /* 0x00008c0001147983 */ /* 0x004ea80000100800 */
[----:B---3--:R-:W3:Y:S04]  /*10b60*/  LDL R18, [R1+0x90] ;  /* 0x0000900001127983 */ /* 0x008ee80000100800 */
[----:B----4-:R-:W4:Y:S04]  /*10b70*/  LDL R21, [R1+0xa4] ;  /* 0x0000a40001157983 */ /* 0x010f280000100800 */
[----:B------:R-:W4:Y:S01]  /*10b80*/  LDL R19, [R1+0xa0] ;  /* 0x0000a00001137983 */ /* 0x000f220000100800 */
[----:B------:R-:W-:-:S13]  /*10b90*/  ISETP.GE.AND P2, PT, R14, c[0x0][0x3c8], PT ;  /* 0x0000f2000e007a0c */ /* 0x000fda0003f46270 */
[----:B------:R-:W-:-:S04]  /*10ba0*/  @!P2 LEA R6, P6, R14, R0, 0x1 ;  /* 0x000000000e06a211 */ /* 0x000fc800078c08ff */
[----:B------:R-:W-:Y:S02]  /*10bb0*/  @!P2 LEA.HI.X R7, R14, R10, R17, 0x1, P6 ;  /* 0x0000000a0e07a211 */ /* 0x000fe400030f0c11 */
[----:B-----5:R-:W-:Y:S02]  /*10bc0*/  ISETP.GE.AND P3, PT, R22, c[0x0][0x3c8], PT ;  /* 0x0000f20016007a0c */ /* 0x020fe40003f66270 */
        /* <DEDUP_REMOVED lines=8> */
[----:B------:R1:W-:Y:S04]  /*10c50*/  @!P3 ST.E.128 [R8.64], RZ ;  /* 0x000000ff0800b985 */ /* 0x0003e8000c101d06 */
[----:B------:R1:W-:Y:S04]  /*10c60*/  @!P2 ST.E.128 [R6.64], RZ ;  /* 0x000000ff0600a985 */ /* 0x0003e8000c101d06 */
[----:B------:R1:W-:Y:S04]  /*10c70*/  @!P1 ST.E.128 [R4.64], RZ ;  /* 0x000000ff04009985 */ /* 0x0003e8000c101d06 */
[----:B------:R1:W-:Y:S02]  /*10c80*/  @!P0 ST.E.128 [R2.64], RZ ;  /* 0x000000ff02008985 */ /* 0x0003e4000c101d06 */
.L_x_924:
[----:B------:R-:W-:Y:S05]  /*10c90*/  BSYNC B0 ;  /* 0x0000000000007941 */ /* 0x000fea0003800000 */
.L_x_923:
[----:B------:R-:W-:Y:S05]  /*10ca0*/  BRA.DIV ~URZ, `(.L_x_925) ;  /* 0x000020127f007947 */ /* 0x000fea000b800000 */
[----:B------:R1:W2:Y:S02]  /*10cb0*/  SHFL.IDX PT, R10, R11, 0x2, 0x181f ;  /* 0x00581f000b0a7f89 */ /* 0x0002a400000e0000 */
.L_x_970:
[----:B------:R-:W-:Y:S05]  /*10cc0*/  BRA.DIV ~URZ, `(.L_x_926) ;  /* 0x000020627f007947 */ /* 0x000fea000b800000 */
[----:B----4-:R4:W1:Y:S02]  /*10cd0*/  SHFL.IDX PT, R0, R15, 0x2, 0x181f ;  /* 0x00581f000f007f89 */ /* 0x01086400000e0000 */
.L_x_971:
        /* <DEDUP_REMOVED lines=21> */
[----:B------:R1:W-:Y:S04]  /*10e30*/  @!P3 ST.E.128 [R8.64], RZ ;  /* 0x000000ff0800b985 */ /* 0x0003e8000c101d06 */
[----:B------:R1:W-:Y:S04]  /*10e40*/  @!P2 ST.E.128 [R6.64], RZ ;  /* 0x000000ff0600a985 */ /* 0x0003e8000c101d06 */
[----:B------:R1:W-:Y:S04]  /*10e50*/  @!P1 ST.E.128 [R4.64], RZ ;  /* 0x000000ff04009985 */ /* 0x0003e8000c101d06 */
[----:B------:R1:W-:Y:S02]  /*10e60*/  @!P0 ST.E.128 [R2.64], RZ ;  /* 0x000000ff02008985 */ /* 0x0003e4000c101d06 */
.L_x_928:
[----:B------:R-:W-:Y:S05]  /*10e70*/  BSYNC B0 ;  /* 0x0000000000007941 */ /* 0x000fea0003800000 */
.L_x_927:
[----:B------:R-:W-:Y:S05]  /*10e80*/  BRA.DIV ~URZ, `(.L_x_929) ;  /* 0x00001f027f007947 */ /* 0x000fea000b800000 */
[----:B--2---:R2:W1:Y:S04]  /*10e90*/  SHFL.IDX PT, R10, R11, 0x3, 0x181f ;  /* 0x00781f000b0a7f89 */ /* 0x00446800000e0000 */
[----:B------:R2:W3:Y:S02]  /*10ea0*/  SHFL.IDX PT, R0, R15, 0x3, 0x181f ;  /* 0x00781f000f007f89 */ /* 0x0004e400000e0000 */
.L_x_972:
[----:B-1----:R-:W-:-:S04]  /*10eb0*/  IADD3 R2, R13, 0x60, RZ ;  /* 0x000000600d027810 */ /* 0x002fc80007ffe0ff */
        /* <DEDUP_REMOVED lines=16> */
[C---:B------:R-:W-:Y:S02]  /*10fc0*/  @!P0 LEA R2, P4, R11.reuse, R0, 0x1 ;  /* 0x000000000b028211 */ /* 0x040fe400078808ff */
[-C--:B---3--:R-:W-:Y:S02]  /*10fd0*/  @!P1 LEA.HI.X R5, R18, R10.reuse, R19, 0x1, P5 ;  /* 0x0000000a12059211 */ /* 0x088fe400028f0c13 */
[----:B------:R-:W-:Y:S01]  /*10fe0*/  @!P0 LEA.HI.X R3, R11, R10, R15, 0x1, P4 ;  /* 0x0000000a0b038211 */ /* 0x000fe200020f0c0f */
[----:B------:R1:W-:Y:S04]  /*10ff0*/  @!P3 ST.E.128 [R8.64], RZ ;  /* 0x000000ff0800b985 */ /* 0x0003e8000c101d06 */
[----:B------:R1:W-:Y:S04]  /*11000*/  @!P2 ST.E.128 [R6.64], RZ ;  /* 0x000000ff0600a985 */ /* 0x0003e8000c101d06 */
[----:B------:R1:W-:Y:S04]  /*11010*/  @!P1 ST.E.128 [R4.64], RZ ;  /* 0x000000ff04009985 */ /* 0x0003e8000c101d06 */
[----:B------:R1:W-:Y:S02]  /*11020*/  @!P0 ST.E.128 [R2.64], RZ ;  /* 0x000000ff02008985 */ /* 0x0003e4000c101d06 */
.L_x_909:
[----:B------:R-:W-:Y:S05]  /*11030*/  BSYNC B1 ;  /* 0x0000000000017941 */ /* 0x000fea0003800000 */
.L_x_893:
[----:B-1-34-:R-:W3:Y:S02]  /*11040*/  LDL R0, [R1+0xd0] ;  /* 0x0000d00001007983 */ /* 0x01aee40000100800 */
[----:B---3--:R-:W-:-:S13]  /*11050*/  ISETP.NE.AND P0, PT, R0, RZ, PT ;  /* 0x000000ff0000720c */ /* 0x008fda0003f05270 */
[----:B------:R-:W-:Y:S01]  /*11060*/  @P0 WARPSYNC 0xffffffff ;  /* 0xffffffff00000948 */ /* 0x000fe20003800000 */
[----:B------:R-:W-:Y:S06]  /*11070*/  @P0 BAR.SYNC.DEFER_BLOCKING 0x5, 0x100 ;  /* 0x0144000000000b1d */ /* 0x000fec0000010000 */
[----:B------:R-:W1:Y:S04]  /*11080*/  @P0 LDS.128 R4, [0x1a080] ;  /* 0x01a08000ff040984 */ /* 0x000e680000000c00 */
[----:B-1----:R1:W-:Y:S04]  /*11090*/  @P0 STL.64 [R1+0x78], R4 ;  /* 0x0000780401000387 */ /* 0x0023e80000100a00 */
[----:B------:R1:W-:Y:S04]  /*110a0*/  @P0 STL.64 [R1+0x80], R6 ;  /* 0x0000800601000387 */ /* 0x0003e80000100a00 */
[----:B------:R-:W-:Y:S06]  /*110b0*/  @P0 BAR.ARV 0x4, 0x100 ;  /* 0x0104000000000b1d */ /* 0x000fec0000002000 */
[----:B------:R-:W-:Y:S05]  /*110c0*/  @P0 BRA `(.L_x_930) ;  /* 0x0000105000000947 */ /* 0x000fea0003800000 */
[----:B------:R-:W3:Y:S01]  /*110d0*/  S2R R0, SR_TID.X ;  /* 0x0000000000007919 */ /* 0x000ee20000002100 */
[----:B-1----:R-:W-:Y:S01]  /*110e0*/  IMAD.MOV.U32 R7, RZ, RZ, RZ ;  /* 0x000000ffff077224 */ /* 0x002fe200078e00ff */
[----:B--23--:R-:W-:-:S04]  /*110f0*/  LOP3.LUT R14, R0, 0x1f, RZ, 0xc0, !PT ;  /* 0x0000001f000e7812 */ /* 0x00cfc800078ec0ff */
[----:B------:R-:W-:Y:S01]  /*11100*/  ISETP.NE.AND P6, PT, R14, 0x1f, PT ;  /* 0x0000001f0e00780c */ /* 0x000fe20003fc5270 */
[----:B------:R-:W-:Y:S10]  /*11110*/  BRA.DIV ~URZ, `(.L_x_931) ;  /* 0x00001d327f007947 */ /* 0x000ff4000b800000 */
[----:B------:R1:W2:Y:S02]  /*11120*/  SHFL.IDX PT, R9, R103, RZ, 0x1f ;  /* 0x00001fff67097589 */ /* 0x0002a400000e0000 */
.L_x_973:
[----:B------:R-:W-:Y:S05]  /*11130*/  BRA.DIV ~URZ, `(.L_x_932) ;  /* 0x00001d827f007947 */ /* 0x000fea000b800000 */
[----:B------:R3:W4:Y:S02]  /*11140*/  SHFL.IDX PT, R8, R103, 0x1, 0x1f ;  /* 0x00201f0067087f89 */ /* 0x00072400000e0000 */
.L_x_974:
        /* <DEDUP_REMOVED lines=19> */
.L_x_975:
        /* <DEDUP_REMOVED lines=16> */
.L_x_976:
[----:B---3--:R-:W-:Y:S01]  /*11380*/  IMAD R0, R0, c[0x0][0x538], RZ ;  /* 0x00014e0000007a24 */ /* 0x008fe200078e02ff */
[----:B------:R-:W-:Y:S04]  /*11390*/  BSSY B1, `(.L_x_935) ;  /* 0x00000cf000017945 */ /* 0x000fe80003800000 */
[----:B----4-:R-:W-:-:S04]  /*113a0*/  IADD3 R8, R0, R8, RZ ;  /* 0x0000000800087210 */ /* 0x010fc80007ffe0ff */
[----:B--2---:R-:W-:-:S13]  /*113b0*/  ISETP.GT.AND P0, PT, R8, R9, PT ;  /* 0x000000090800720c */ /* 0x004fda0003f04270 */
[----:B------:R-:W-:Y:S05]  /*113c0*/  @P0 BRA `(.L_x_936) ;  /* 0x0000025000000947 */ /* 0x000fea0003800000 */
.L_x_940:
        /* <DEDUP_REMOVED lines=17> */
.L_x_977:
        /* <DEDUP_REMOVED lines=16> */
.L_x_978:
[----:B--2---:R-:W-:-:S05]  /*115e0*/  IMAD R0, R0, c[0x0][0x538], RZ ;  /* 0x00014e0000007a24 */ /* 0x004fca00078e02ff */
[----:B------:R-:W-:-:S04]  /*115f0*/  IADD3 R8, R0, R8, RZ ;  /* 0x0000000800087210 */ /* 0x000fc80007ffe0ff */
[----:B------:R-:W-:-:S13]  /*11600*/  ISETP.GT.AND P0, PT, R8, R9, PT ;  /* 0x000000090800720c */ /* 0x000fda0003f04270 */
[----:B-1----:R-:W-:Y:S05]  /*11610*/  @!P0 BRA `(.L_x_940) ;  /* 0xfffffdb000008947 */ /* 0x002fea000383ffff */
.L_x_936:
[----:B------:R-:W-:-:S05]  /*11620*/  IADD3 R11, -R0, R8, RZ ;  /* 0x00000008000b7210 */ /* 0x000fca0007ffe1ff */
[----:B------:R-:W-:-:S05]  /*11630*/  IMAD R0, R4, c[0x0][0x538], R11 ;  /* 0x00014e0004007a24 */ /* 0x000fca00078e020b */
[----:B------:R-:W-:Y:S01]  /*11640*/  ISETP.GT.AND P0, PT, R0, R9, PT ;  /* 0x000000090000720c */ /* 0x000fe20003f04270 */
[----:B------:R-:W-:-:S12]  /*11650*/  BRA.DIV ~URZ, `(.L_x_941) ;  /* 0x00001ca27f007947 */ /* 0x000fd8000b800000 */
[----:B------:R-:W-:-:S03]  /*11660*/  VOTE.ANY R10, PT, !P0 ;  /* 0x00000000000a7806 */ /* 0x000fc600040e0100 */
.L_x_979:
[----:B------:R-:W2:Y:S01]  /*11670*/  LDL.LU R0, [R1+0x84] ;  /* 0x0000840001007983 */ /* 0x000ea20000300800 */
[----:B------:R-:W2:Y:S02]  /*11680*/  POPC R8, R10 ;  /* 0x0000000a00087309 */ /* 0x000ea40000000000 */
[----:B--2---:R-:W-:-:S05]  /*11690*/  IADD3 R0, R8, R0, RZ ;  /* 0x0000000008007210 */ /* 0x004fca0007ffe0ff */
[----:B------:R2:W-:Y:S01]  /*116a0*/  STL [R1+0x84], R0 ;  /* 0x0000840001007387 */ /* 0x0005e20000100800 */
[----:B------:R-:W-:Y:S05]  /*116b0*/  BRA.DIV ~URZ, `(.L_x_942) ;  /* 0x00001c927f007947 */ /* 0x000fea000b800000 */
[----:B------:R3:W4:Y:S04]  /*116c0*/  SHFL.IDX PT, R12, R6, R8, 0x1f ;  /* 0x00001f08060c7589 */ /* 0x00072800000e0000 */
[----:B------:R3:W1:Y:S02]  /*116d0*/  SHFL.IDX PT, R7, R7, R8, 0x1f ;  /* 0x00001f0807077589 */ /* 0x00066400000e0000 */
.L_x_980:
[----:B------:R-:W-:Y:S01]  /*116e0*/  ISETP.NE.AND P0, PT, R10, RZ, PT ;  /* 0x000000ff0a00720c */ /* 0x000fe20003f05270 */
[----:B------:R-:W-:-:S12]  /*116f0*/  BSSY B0, `(.L_x_943) ;  /* 0x0000005000007945 */ /* 0x000fd80003800000 */
[----:B------:R-:W-:Y:S05]  /*11700*/  @!P0 BRA `(.L_x_944) ;  /* 0x0000003000008947 */ /* 0x000fea0003800000 */
[----:B------:R-:W-:Y:S01]  /*11710*/  IADD3 R3, R8, -0x1, RZ ;  /* 0xffffffff08037810 */ /* 0x000fe20007ffe0ff */
[----:B------:R-:W-:Y:S05]  /*11720*/  BRA.DIV ~URZ, `(.L_x_945) ;  /* 0x00001cf27f007947 */ /* 0x000fea000b800000 */
[----:B------:R2:W3:Y:S02]  /*11730*/  SHFL.IDX PT, R13, R4, R3, 0x1f ;  /* 0x00001f03040d7589 */ /* 0x0004e400000e0000 */
.L_x_944:
[----:B------:R-:W-:Y:S05]  /*11740*/  BSYNC B0 ;  /* 0x0000000000007941 */ /* 0x000fea0003800000 */
.L_x_943:
        /* <DEDUP_REMOVED lines=68> */
.L_x_947:
        /* <DEDUP_REMOVED lines=69> */
.L_x_948:
[----:B------:R-:W-:Y:S05]  /*11fe0*/  BSYNC B0 ;  /* 0x0000000000007941 */ /* 0x000fea0003800000 */
.L_x_946:
[----:B------:R-:W-:-:S04]  /*11ff0*/  LOP3.LUT R2, RZ, R2, RZ, 0x33, !PT ;  /* 0x00000002ff027212 */ /* 0x000fc800078e33ff */
[----:B-1----:R-:W-:-:S05]  /*12000*/  IADD3 R0, R2, R12, RZ ;  /* 0x0000000c02007210 */ /* 0x002fca0007ffe0ff */
[----:B------:R1:W-:Y:S01]  /*12010*/  STL [R1+0x7c], R0 ;  /* 0x00007c0001007387 */ /* 0x0003e20000100800 */
[----:B------:R-:W-:Y:S05]  /*12020*/  BRA `(.L_x_949) ;  /* 0x0000005000007947 */ /* 0x000fea0003800000 */
.L_x_937:
[----:B------:R-:W-:Y:S01]  /*12030*/  MOV R0, c[0x0][0x53c] ;  /* 0x00014f0000007a02 */ /* 0x000fe20000000f00 */
[----:B------:R2:W-:Y:S04]  /*12040*/  STL [R1+0x78], R9 ;  /* 0x0000780901007387 */ /* 0x0005e80000100800 */
[----:B------:R2:W-:Y:S04]  /*12050*/  STL [R1+0x7c], RZ ;  /* 0x00007cff01007387 */ /* 0x0005e80000100800 */
[----:B------:R2:W-:Y:S04]  /*12060*/  STL [R1+0x80], RZ ;  /* 0x000080ff01007387 */ /* 0x0005e80000100800 */
[----:B------:R2:W-:Y:S02]  /*12070*/  STL [R1+0x84], R0 ;  /* 0x0000840001007387 */ /* 0x0005e40000100800 */
.L_x_949:
[----:B------:R-:W-:Y:S05]  /*12080*/  BSYNC B1 ;  /* 0x0000000000017941 */ /* 0x000fea0003800000 */
.L_x_935:
        /* <DEDUP_REMOVED lines=9> */
.L_x_930:
[----:B--2---:R-:W2:Y:S02]  /*12120*/  LDL R0, [R1+0x84] ;  /* 0x0000840001007983 */ /* 0x004ea40000100800 */
[----:B--2---:R-:W-:-:S13]  /*12130*/  ISETP.GE.AND P0, PT, R0, c[0x0][0x53c], PT ;  /* 0x00014f0000007a0c */ /* 0x004fda0003f06270 */
[----:B-1----:R-:W-:Y:S01]  /*12140*/  @P0 CALL.REL.NOINC `(.L_x_950) ;  /* 0x0000001000000944 */ /* 0x002fe20003c00000 */
[----:B------:R-:W-:Y:S05]  /*12150*/  BRA `(.L_x_951) ;  /* 0xfffef7c000007947 */ /* 0x000fea000383ffff */
.L_x_950:
[----:B------:R-:W-:Y:S05]  /*12160*/  EXIT ;  /* 0x000000000000794d */ /* 0x000fea0003800000 */
.L_x_859:
[----:B------:R-:W-:Y:S01]  /*12170*/  IMAD.MOV.U32 R0, RZ, RZ, R5 ;  /* 0x000000ffff007224 */ /* 0x000fe200078e0005 */
[----:B------:R-:W-:Y:S02]  /*12180*/  MOV R2, 0x1 ;  /* 0x0000000100027802 */ /* 0x000fe40000000f00 */
[----:B------:R-:W-:Y:S02]  /*12190*/  MOV R3, 0x121b0 ;  /* 0x000121b000037802 */ /* 0x000fe40000000f00 */
[----:B------:R-:W-:Y:S05]  /*121a0*/  CALL.REL.NOINC `($__internal_20_$__cuda_sm70_shflsync_up_p) ;  /* 0x0000137000007944 */ /* 0x000fea0003c00000 */
[----:B------:R-:W-:Y:S01]  /*121b0*/  MOV R0, R4 ;  /* 0x0000000400007202 */ /* 0x000fe20000000f00 */
[----:B------:R-:W-:Y:S05]  /*121c0*/  BRA `(.L_x_952) ;  /* 0xfffee29000007947 */ /* 0x000fea000383ffff */
.L_x_860:
[----:B------:R-:W-:Y:S01]  /*121d0*/  IMAD.MOV.U32 R0, RZ, RZ, R5 ;  /* 0x000000ffff007224 */ /* 0x000fe200078e0005 */
[----:B------:R-:W-:Y:S02]  /*121e0*/  MOV R2, 0x2 ;  /* 0x0000000200027802 */ /* 0x000fe40000000f00 */
[----:B------:R-:W-:Y:S02]  /*121f0*/  MOV R3, 0x12210 ;  /* 0x0001221000037802 */ /* 0x000fe40000000f00 */
[----:B------:R-:W-:Y:S05]  /*12200*/  CALL.REL.NOINC `($__internal_20_$__cuda_sm70_shflsync_up_p) ;  /* 0x0000131000007944 */ /* 0x000fea0003c00000 */
[----:B------:R-:W-:Y:S01]  /*12210*/  SEL R0, R4, RZ, P4 ;  /* 0x000000ff04007207 */ /* 0x000fe20002000000 */
[----:B------:R-:W-:Y:S01]  /*12220*/  IMAD.MOV.U32 R2, RZ, RZ, 0x4 ;  /* 0x00000004ff027424 */ /* 0x000fe200078e00ff */
[----:B------:R-:W-:-:S03]  /*12230*/  MOV R3, 0x12260 ;  /* 0x0001226000037802 */ /* 0x000fc60000000f00 */
[----:B------:R-:W-:Y:S02]  /*12240*/  IMAD.IADD R0, R5, 0x1, R0 ;  /* 0x0000000105007824 */ /* 0x000fe400078e0200 */
        /* <DEDUP_REMOVED lines=14> */
[----:B------:R-:W-:Y:S01]  /*12330*/  IMAD.IADD R4, R0, 0x1, R4 ;  /* 0x0000000100047824 */ /* 0x000fe200078e0204 */
[----:B------:R-:W-:-:S03]  /*12340*/  MOV R0, 0x1f ;  /* 0x0000001f00007802 */ /* 0x000fc60000000f00 */
[----:B------:R-:W-:Y:S02]  /*12350*/  IMAD.MOV.U32 R5, RZ, RZ, R4 ;  /* 0x000000ffff057224 */ /* 0x000fe400078e0004 */
[----:B------:R-:W-:Y:S05]  /*12360*/  CALL.REL.NOINC `($__internal_19_$__cuda_sm70_shflsync_idx_p) ;  /* 0x0000116000007944 */ /* 0x000fea0003c00000 */
[----:B------:R-:W-:Y:S05]  /*12370*/  BRA `(.L_x_953) ;  /* 0xfffee1e000007947 */ /* 0x000fea000383ffff */
.L_x_862:
[----:B------:R-:W-:Y:S02]  /*12380*/  SEL R0, RZ, 0x1, P0 ;  /* 0x00000001ff007807 */ /* 0x000fe40000000000 */
[----:B------:R-:W-:Y:S02]  /*12390*/  MOV R2, 0x123b0 ;  /* 0x000123b000027802 */ /* 0x000fe40000000f00 */
[----:B------:R-:W-:Y:S05]  /*123a0*/  CALL.REL.NOINC `($__internal_21_$__cuda_sm70_votesync_ballot) ;  /* 0x000011e000007944 */ /* 0x000fea0003c00000 */
[----:B------:R-:W-:Y:S01]  /*123b0*/  MOV R10, R0 ;  /* 0x00000000000a7202 */ /* 0x000fe20000000f00 */
[----:B------:R-:W-:Y:S05]  /*123c0*/  BRA `(.L_x_954) ;  /* 0xfffee22000007947 */ /* 0x000fea000383ffff */
.L_x_863:
[----:B------:R-:W-:Y:S01]  /*123d0*/  IMAD.MOV.U32 R5, RZ, RZ, R9 ;  /* 0x000000ffff057224 */ /* 0x000fe200078e0009 */
[----:B------:R-:W-:Y:S01]  /*123e0*/  MOV R3, R6 ;  /* 0x0000000600037202 */ /* 0x000fe20000000f00 */
[----:B-1----:R-:W-:Y:S01]  /*123f0*/  IMAD.MOV.U32 R0, RZ, RZ, 0x1f ;  /* 0x0000001fff007424 */ /* 0x002fe200078e00ff */
[----:B------:R-:W-:Y:S02]  /*12400*/  MOV R2, 0x12420 ;  /* 0x0001242000027802 */ /* 0x000fe40000000f00 */
[----:B------:R-:W-:Y:S05]  /*12410*/  CALL.REL.NOINC `($__internal_19_$__cuda_sm70_shflsync_idx_p) ;  /* 0x000010b000007944 */ /* 0x000fea0003c00000 */
[----:B------:R-:W-:Y:S01]  /*12420*/  IMAD.MOV.U32 R12, RZ, RZ, R0 ;  /* 0x000000ffff0c7224 */ /* 0x000fe200078e0000 */
[----:B------:R-:W-:Y:S01]  /*12430*/  MOV R5, R8 ;  /* 0x0000000800057202 */ /* 0x000fe20000000f00 */
[----:B------:R-:W-:Y:S01]  /*12440*/  IMAD.MOV.U32 R7, RZ, RZ, RZ ;  /* 0x000000ffff077224 */ /* 0x000fe200078e00ff */
[----:B------:R-:W-:Y:S01]  /*12450*/  MOV R3, R6 ;  /* 0x0000000600037202 */ /* 0x000fe20000000f00 */
[----:B------:R-:W-:Y:S01]  /*12460*/  IMAD.MOV.U32 R0, RZ, RZ, 0x1f ;  /* 0x0000001fff007424 */ /* 0x000fe200078e00ff */
[----:B------:R-:W-:-:S02]  /*12470*/  MOV R2, 0x12490 ;  /* 0x0001249000027802 */ /* 0x000fc40000000f00 */
[----:B------:R-:W-:Y:S05]  /*12480*/  CALL.REL.NOINC `($__internal_19_$__cuda_sm70_shflsync_idx_p) ;  /* 0x0000104000007944 */ /* 0x000fea0003c00000 */
[----:B------:R-:W-:Y:S01]  /*12490*/  MOV R9, R0 ;  /* 0x0000000000097202 */ /* 0x000fe20000000f00 */
[----:B------:R-:W-:Y:S05]  /*124a0*/  BRA `(.L_x_955) ;  /* 0xfffee1b000007947 */ /* 0x000fea000383ffff */
.L_x_866:
[----:B------:R-:W-:Y:S01]  /*124b0*/  IMAD.MOV.U32 R5, RZ, RZ, R4 ;  /* 0x000000ffff057224 */ /* 0x000fe200078e0004 */
[----:B-1----:R-:W-:-:S02]  /*124c0*/  MOV R0, 0x1f ;  /* 0x0000001f00007802 */ /* 0x002fc40000000f00 */
[----:B------:R-:W-:Y:S02]  /*124d0*/  MOV R2, 0x124f0 ;  /* 0x000124f000027802 */ /* 0x000fe40000000f00 */
[----:B--234-:R-:W-:Y:S05]  /*124e0*/  CALL.REL.NOINC `($__internal_19_$__cuda_sm70_shflsync_idx_p) ;  /* 0x00000fe000007944 */ /* 0x01cfea0003c00000 */
[----:B------:R-:W-:Y:S01]  /*124f0*/  MOV R7, R0 ;  /* 0x0000000000077202 */ /* 0x000fe20000000f00 */
[----:B------:R-:W-:Y:S05]  /*12500*/  BRA `(.L_x_865) ;  /* 0xfffee1b000007947 */ /* 0x000fea000383ffff */
.L_x_889:
[----:B------:R1:W5:Y:S01]  /*12510*/  LDL R2, [R1+0x38] ;  /* 0x0000380001027983 */ /* 0x0003620000100800 */
[----:B------:R-:W-:Y:S02]  /*12520*/  MOV R5, 0x2 ;  /* 0x0000000200057802 */ /* 0x000fe40000000f00 */
[----:B------:R-:W-:Y:S02]  /*12530*/  MOV R3, 0x12550 ;  /* 0x0001255000037802 */ /* 0x000fe40000000f00 */
[----:B-1---5:R-:W-:Y:S05]  /*12540*/  CALL.REL.NOINC `($__internal_18_$__cuda_sm70_shflsync_bfly_p) ;  /* 0x00000f3000007944 */ /* 0x022fea0003c00000 */
[----:B------:R-:W-:Y:S01]  /*12550*/  MOV R0, R5 ;  /* 0x0000000500007202 */ /* 0x000fe20000000f00 */
[----:B------:R-:W-:Y:S05]  /*12560*/  BRA `(.L_x_956) ;  /* 0xffff9f5000007947 */ /* 0x000fea000383ffff */
.L_x_890:
[----:B------:R-:W-:Y:S01]  /*12570*/  IMAD.MOV.U32 R2, RZ, RZ, R0 ;  /* 0x000000ffff027224 */ /* 0x000fe200078e0000 */
[----:B------:R-:W-:Y:S02]  /*12580*/  MOV R5, 0x1 ;  /* 0x0000000100057802 */ /* 0x000fe40000000f00 */
[----:B------:R-:W-:Y:S02]  /*12590*/  MOV R3, 0x125b0 ;  /* 0x000125b000037802 */ /* 0x000fe40000000f00 */
[----:B-----5:R-:W-:Y:S05]  /*125a0*/  CALL.REL.NOINC `($__internal_18_$__cuda_sm70_shflsync_bfly_p) ;  /* 0x00000ed000007944 */ /* 0x020fea0003c00000 */
[----:B------:R1:W5:Y:S01]  /*125b0*/  LDL R2, [R1+0x34] ;  /* 0x0000340001027983 */ /* 0x0003620000100800 */
[----:B------:R-:W-:Y:S01]  /*125c0*/  FADD.FTZ R0, R0, R5 ;  /* 0x0000000500007221 */ /* 0x000fe20000010000 */
[----:B------:R-:W-:-:S02]  /*125d0*/  MOV R5, 0x2 ;  /* 0x0000000200057802 */ /* 0x000fc40000000f00 */
[----:B------:R-:W-:Y:S02]  /*125e0*/  MOV R3, 0x12600 ;  /* 0x0001260000037802 */ /* 0x000fe40000000f00 */
[----:B-1---5:R-:W-:Y:S05]  /*125f0*/  CALL.REL.NOINC `($__internal_18_$__cuda_sm70_shflsync_bfly_p) ;  /* 0x00000e8000007944 */ /* 0x022fea0003c00000 */
[----:B------:R-:W2:Y:S01]  /*12600*/  LDL.LU R2, [R1+0x34] ;  /* 0x0000340001027983 */ /* 0x000ea20000300800 */
[----:B------:R-:W-:Y:S01]  /*12610*/  MOV R3, 0x12660 ;  /* 0x0001266000037802 */ /* 0x000fe20000000f00 */
[----:B--2---:R-:W-:Y:S01]  /*12620*/  FADD.FTZ R4, R2, R5 ;  /* 0x0000000502047221 */ /* 0x004fe20000010000 */
[----:B------:R-:W-:-:S04]  /*12630*/  MOV R5, 0x1 ;  /* 0x0000000100057802 */ /* 0x000fc80000000f00 */
[----:B------:R-:W-:Y:S02]  /*12640*/  MOV R2, R4 ;  /* 0x0000000400027202 */ /* 0x000fe40000000f00 */
[----:B------:R-:W-:Y:S05]  /*12650*/  CALL.REL.NOINC `($__internal_18_$__cuda_sm70_shflsync_bfly_p) ;  /* 0x00000e2000007944 */ /* 0x000fea0003c00000 */
[----:B------:R-:W-:Y:S01]  /*12660*/  MOV R3, R5 ;  /* 0x0000000500037202 */ /* 0x000fe20000000f00 */
[----:B------:R-:W-:Y:S05]  /*12670*/  BRA `(.L_x_957) ;  /* 0xffff9ed000007947 */ /* 0x000fea000383ffff */
.L_x_897:
[----:B--234-:R-:W-:Y:S01]  /*12680*/  IMAD.MOV.U32 R5, RZ, RZ, R12 ;  /* 0x000000ffff057224 */ /* 0x01cfe200078e000c */
[----:B------:R-:W-:Y:S01]  /*12690*/  MOV R3, RZ ;  /* 0x000000ff00037202 */ /* 0x000fe20000000f00 */
[----:B------:R-:W-:Y:S01]  /*126a0*/  IMAD.MOV.U32 R0, RZ, RZ, 0x181f ;  /* 0x0000181fff007424 */ /* 0x000fe200078e00ff */
[----:B------:R-:W-:Y:S02]  /*126b0*/  MOV R2, 0x126d0 ;  /* 0x000126d000027802 */ /* 0x000fe40000000f00 */
[----:B-1----:R-:W-:Y:S05]  /*126c0*/  CALL.REL.NOINC `($__internal_19_$__cuda_sm70_shflsync_idx_p) ;  /* 0x00000e0000007944 */ /* 0x002fea0003c00000 */
[----:B------:R-:W-:Y:S01]  /*126d0*/  MOV R10, R0 ;  /* 0x00000000000a7202 */ /* 0x000fe20000000f00 */
[----:B------:R-:W-:Y:S05]  /*126e0*/  BRA `(.L_x_958) ;  /* 0xffffbba000007947 */ /* 0x000fea000383ffff */
.L_x_898:
[----:B------:R-:W-:Y:S01]  /*126f0*/  IMAD.MOV.U32 R5, RZ, RZ, R15 ;  /* 0x000000ffff057224 */ /* 0x000fe200078e000f */
[----:B------:R-:W-:Y:S01]  /*12700*/  MOV R3, RZ ;  /* 0x000000ff00037202 */ /* 0x000fe20000000f00 */
[----:B------:R-:W-:Y:S01]  /*12710*/  IMAD.MOV.U32 R0, RZ, RZ, 0x181f ;  /* 0x0000181fff007424 */ /* 0x000fe200078e00ff */
[----:B------:R-:W-:Y:S02]  /*12720*/  MOV R2, 0x12740 ;  /* 0x0001274000027802 */ /* 0x000fe40000000f00 */
[----:B-123--:R-:W-:Y:S05]  /*12730*/  CALL.REL.NOINC `($__internal_19_$__cuda_sm70_shflsync_idx_p) ;  /* 0x00000d9000007944 */ /* 0x00efea0003c00000 */
[----:B------:R-:W-:Y:S05]  /*12740*/  BRA `(.L_x_959) ;  /* 0xffffbb6000007947 */ /* 0x000fea000383ffff */
.L_x_901:
[----:B-1----:R-:W-:Y:S01]  /*12750*/  IMAD.MOV.U32 R5, RZ, RZ, R12 ;  /* 0x000000ffff057224 */ /* 0x002fe200078e000c */
[----:B------:R-:W-:Y:S01]  /*12760*/  MOV R3, 0x1 ;  /* 0x0000000100037802 */ /* 0x000fe20000000f00 */
[----:B--2---:R-:W-:Y:S01]  /*12770*/  IMAD.MOV.U32 R0, RZ, RZ, 0x181f ;  /* 0x0000181fff007424 */ /* 0x004fe200078e00ff */
[----:B------:R-:W-:-:S02]  /*12780*/  MOV R2, 0x127a0 ;  /* 0x000127a000027802 */ /* 0x000fc40000000f00 */
[----:B---34-:R-:W-:Y:S05]  /*12790*/  CALL.REL.NOINC `($__internal_19_$__cuda_sm70_shflsync_idx_p) ;  /* 0x00000d3000007944 */ /* 0x018fea0003c00000 */
[----:B------:R-:W-:Y:S01]  /*127a0*/  IMAD.MOV.U32 R10, RZ, RZ, R0 ;  /* 0x000000ffff0a7224 */ /* 0x000fe200078e0000 */
[----:B------:R-:W-:Y:S01]  /*127b0*/  MOV R3, 0x1 ;  /* 0x0000000100037802 */ /* 0x000fe20000000f00 */
[----:B------:R-:W-:Y:S01]  /*127c0*/  IMAD.MOV.U32 R5, RZ, RZ, R15 ;  /* 0x000000ffff057224 */ /* 0x000fe200078e000f */
[----:B------:R-:W-:-:S02]  /*127d0*/  MOV R0, 0x181f ;  /* 0x0000181f00007802 */ /* 0x000fc40000000f00 */
[----:B------:R-:W-:Y:S02]  /*127e0*/  MOV R2, 0x12800 ;  /* 0x0001280000027802 */ /* 0x000fe40000000f00 */
[----:B------:R-:W-:Y:S05]  /*127f0*/  CALL.REL.NOINC `($__internal_19_$__cuda_sm70_shflsync_idx_p) ;  /* 0x00000cd000007944 */ /* 0x000fea0003c00000 */
[----:B------:R-:W-:Y:S05]  /*12800*/  BRA `(.L_x_960) ;  /* 0xffffbc8000007947 */ /* 0x000fea000383ffff */
.L_x_904:
[----:B-1----:R-:W-:Y:S01]  /*12810*/  IMAD.MOV.U32 R5, RZ, RZ, R12 ;  /* 0x000000ffff057224 */ /* 0x002fe200078e000c */
[----:B------:R-:W-:Y:S01]  /*12820*/  MOV R3, 0x2 ;  /* 0x0000000200037802 */ /* 0x000fe20000000f00 */
[----:B--2---:R-:W-:Y:S01]  /*12830*/  IMAD.MOV.U32 R0, RZ, RZ, 0x181f ;  /* 0x0000181fff007424 */ /* 0x004fe200078e00ff */
[----:B------:R-:W-:Y:S02]  /*12840*/  MOV R2, 0x12860 ;  /* 0x0001286000027802 */ /* 0x000fe40000000f00 */
[----:B---34-:R-:W-:Y:S05]  /*12850*/  CALL.REL.NOINC `($__internal_19_$__cuda_sm70_shflsync_idx_p) ;  /* 0x00000c7000007944 */ /* 0x018fea0003c00000 */
[----:B------:R-:W-:Y:S01]  /*12860*/  MOV R10, R0 ;  /* 0x00000000000a7202 */ /* 0x000fe20000000f00 */
[----:B------:R-:W-:Y:S05]  /*12870*/  BRA `(.L_x_961) ;  /* 0xffffbdd000007947 */ /* 0x000fea000383ffff */
.L_x_905:
[----:B-1----:R-:W-:Y:S01]  /*12880*/  IMAD.MOV.U32 R5, RZ, RZ, R15 ;  /* 0x000000ffff057224 */ /* 0x002fe200078e000f */
[----:B------:R-:W-:Y:S01]  /*12890*/  MOV R3, 0x2 ;  /* 0x0000000200037802 */ /* 0x000fe20000000f00 */
[----:B--2---:R-:W-:Y:S01]  /*128a0*/  IMAD.MOV.U32 R0, RZ, RZ, 0x181f ;  /* 0x0000181fff007424 */ /* 0x004fe200078e00ff */
[----:B------:R-:W-:Y:S02]  /*128b0*/  MOV R2, 0x128d0 ;  /* 0x000128d000027802 */ /* 0x000fe40000000f00 */
[----:B---34-:R-:W-:Y:S05]  /*128c0*/  CALL.REL.NOINC `($__internal_19_$__cuda_sm70_shflsync_idx_p) ;  /* 0x00000c0000007944 */ /* 0x018fea0003c00000 */
[----:B------:R-:W-:Y:S05]  /*128d0*/  BRA `(.L_x_962) ;  /* 0xffffbd9000007947 */ /* 0x000fea000383ffff */
.L_x_908:
[----:B-1----:R-:W-:Y:S01]  /*128e0*/  IMAD.MOV.U32 R5, RZ, RZ, R12 ;  /* 0x000000ffff057224 */ /* 0x002fe200078e000c */
[----:B------:R-:W-:Y:S01]  /*128f0*/  MOV R3, 0x3 ;  /* 0x0000000300037802 */ /* 0x000fe20000000f00 */
[----:B---3--:R-:W-:Y:S01]  /*12900*/  IMAD.MOV.U32 R0, RZ, RZ, 0x181f ;  /* 0x0000181fff007424 */ /* 0x008fe200078e00ff */
[----:B------:R-:W-:-:S02]  /*12910*/  MOV R2, 0x12930 ;  /* 0x0001293000027802 */ /* 0x000fc40000000f00 */
[----:B--2-4-:R-:W-:Y:S05]  /*12920*/  CALL.REL.NOINC `($__internal_19_$__cuda_sm70_shflsync_idx_p) ;  /* 0x00000ba000007944 */ /* 0x014fea0003c00000 */
[----:B------:R-:W-:Y:S01]  /*12930*/  IMAD.MOV.U32 R8, RZ, RZ, R0 ;  /* 0x000000ffff087224 */ /* 0x000fe200078e0000 */
[----:B------:R-:W-:Y:S01]  /*12940*/  MOV R3, 0x3 ;  /* 0x0000000300037802 */ /* 0x000fe20000000f00 */
[----:B------:R-:W-:Y:S01]  /*12950*/  IMAD.MOV.U32 R5, RZ, RZ, R15 ;  /* 0x000000ffff057224 */ /* 0x000fe200078e000f */
[----:B------:R-:W-:-:S02]  /*12960*/  MOV R0, 0x181f ;  /* 0x0000181f00007802 */ /* 0x000fc40000000f00 */
[----:B------:R-:W-:Y:S02]  /*12970*/  MOV R2, 0x12990 ;  /* 0x0001299000027802 */ /* 0x000fe40000000f00 */
[----:B------:R-:W-:Y:S05]  /*12980*/  CALL.REL.NOINC `($__internal_19_$__cuda_sm70_shflsync_idx_p) ;  /* 0x00000b4000007944 */ /* 0x000fea0003c00000 */
[----:B------:R-:W-:Y:S05]  /*12990*/  BRA `(.L_x_963) ;  /* 0xffffbea000007947 */ /* 0x000fea000383ffff */
.L_x_910:
[----:B------:R-:W-:Y:S01]  /*129a0*/  IMAD.MOV.U32 R5, RZ, RZ, R12 ;  /* 0x000000ffff057224 */ /* 0x000fe200078e000c */
[----:B------:R-:W-:Y:S01]  /*129b0*/  MOV R3, RZ ;  /* 0x000000ff00037202 */ /* 0x000fe20000000f00 */
[----:B------:R-:W-:Y:S01]  /*129c0*/  IMAD.MOV.U32 R0, RZ, RZ, 0x1c1f ;  /* 0x00001c1fff007424 */ /* 0x000fe200078e00ff */
[----:B------:R-:W-:Y:S02]  /*129d0*/  MOV R2, 0x129f0 ;  /* 0x000129f000027802 */ /* 0x000fe40000000f00 */
[----:B------:R-:W-:Y:S05]  /*129e0*/  CALL.REL.NOINC `($__internal_19_$__cuda_sm70_shflsync_idx_p) ;  /* 0x00000ae000007944 */ /* 0x000fea0003c00000 */
[----:B------:R-:W-:Y:S01]  /*129f0*/  MOV R4, R0 ;  /* 0x0000000000047202 */ /* 0x000fe20000000f00 */
[----:B------:R-:W-:Y:S05]  /*12a00*/  BRA `(.L_x_964) ;  /* 0xffffc1f000007947 */ /* 0x000fea000383ffff */
.L_x_911:
[----:B------:R-:W-:Y:S01]  /*12a10*/  IMAD.MOV.U32 R5, RZ, RZ, R14 ;  /* 0x000000ffff057224 */ /* 0x000fe200078e000e */
[----:B------:R-:W-:Y:S01]  /*12a20*/  MOV R3, RZ ;  /* 0x000000ff00037202 */ /* 0x000fe20000000f00 */
[----:B------:R-:W-:Y:S01]  /*12a30*/  IMAD.MOV.U32 R0, RZ, RZ, 0x1c1f ;  /* 0x00001c1fff007424 */ /* 0x000fe200078e00ff */
[----:B------:R-:W-:Y:S02]  /*12a40*/  MOV R2, 0x12a60 ;  /* 0x00012a6000027802 */ /* 0x000fe40000000f00 */
[----:B-12---:R-:W-:Y:S05]  /*12a50*/  CALL.REL.NOINC `($__internal_19_$__cuda_sm70_shflsync_idx_p) ;  /* 0x00000a7000007944 */ /* 0x006fea0003c00000 */
[----:B------:R-:W-:Y:S05]  /*12a60*/  BRA `(.L_x_965) ;  /* 0xffffc1b000007947 */ /* 0x000fea000383ffff */
.L_x_914:
[----:B------:R-:W-:Y:S01]  /*12a70*/  IMAD.MOV.U32 R5, RZ, RZ, R12 ;  /* 0x000000ffff057224 */ /* 0x000fe200078e000c */
[----:B----4-:R-:W-:Y:S01]  /*12a80*/  MOV R3, 0x1 ;  /* 0x0000000100037802 */ /* 0x010fe20000000f00 */
[----:B------:R-:W-:Y:S01]  /*12a90*/  IMAD.MOV.U32 R0, RZ, RZ, 0x1c1f ;  /* 0x00001c1fff007424 */ /* 0x000fe200078e00ff */
[----:B------:R-:W-:-:S02]  /*12aa0*/  MOV R2, 0x12ac0 ;  /* 0x00012ac000027802 */ /* 0x000fc40000000f00 */
[----:B-123--:R-:W-:Y:S05]  /*12ab0*/  CALL.REL.NOINC `($__internal_19_$__cuda_sm70_shflsync_idx_p) ;  /* 0x00000a1000007944 */ /* 0x00efea0003c00000 */
[----:B------:R-:W-:Y:S01]  /*12ac0*/  IMAD.MOV.U32 R4, RZ, RZ, R0 ;  /* 0x000000ffff047224 */ /* 0x000fe200078e0000 */
[----:B------:R-:W-:Y:S01]  /*12ad0*/  MOV R3, 0x1 ;  /* 0x0000000100037802 */ /* 0x000fe20000000f00 */
[----:B------:R-:W-:Y:S01]  /*12ae0*/  IMAD.MOV.U32 R5, RZ, RZ, R14 ;  /* 0x000000ffff057224 */ /* 0x000fe200078e000e */
[----:B------:R-:W-:-:S02]  /*12af0*/  MOV R0, 0x1c1f ;  /* 0x00001c1f00007802 */ /* 0x000fc40000000f00 */
[----:B------:R-:W-:Y:S02]  /*12b00*/  MOV R2, 0x12b20 ;  /* 0x00012b2000027802 */ /* 0x000fe40000000f00 */
[----:B------:R-:W-:Y:S05]  /*12b10*/  CALL.REL.NOINC `($__internal_19_$__cuda_sm70_shflsync_idx_p) ;  /* 0x000009b000007944 */ /* 0x000fea0003c00000 */
[----:B------:R-:W-:Y:S05]  /*12b20*/  BRA `(.L_x_966) ;  /* 0xffffcd5000007947 */ /* 0x000fea000383ffff */
.L_x_918:
[----:B------:R-:W-:Y:S01]  /*12b30*/  IMAD.MOV.U32 R5, RZ, RZ, R11 ;  /* 0x000000ffff057224 */ /* 0x000fe200078e000b */
[----:B------:R-:W-:Y:S01]  /*12b40*/  MOV R3, RZ ;  /* 0x000000ff00037202 */ /* 0x000fe20000000f00 */
[----:B------:R-:W-:Y:S01]  /*12b50*/  IMAD.MOV.U32 R0, RZ, RZ, 0x181f ;  /* 0x0000181fff007424 */ /* 0x000fe200078e00ff */
[----:B------:R-:W-:Y:S02]  /*12b60*/  MOV R2, 0x12b80 ;  /* 0x00012b8000027802 */ /* 0x000fe40000000f00 */
[----:B------:R-:W-:Y:S05]  /*12b70*/  CALL.REL.NOINC `($__internal_19_$__cuda_sm70_shflsync_idx_p) ;  /* 0x0000095000007944 */ /* 0x000fea0003c00000 */
[----:B------:R-:W-:Y:S01]  /*12b80*/  MOV R10, R0 ;  /* 0x00000000000a7202 */ /* 0x000fe20000000f00 */
[----:B------:R-:W-:Y:S05]  /*12b90*/  BRA `(.L_x_967) ;  /* 0xffffdd5000007947 */ /* 0x000fea000383ffff */
.L_x_919:
[----:B------:R-:W-:Y:S01]  /*12ba0*/  IMAD.MOV.U32 R5, RZ, RZ, R15 ;  /* 0x000000ffff057224 */ /* 0x000fe200078e000f */
[----:B------:R-:W-:Y:S01]  /*12bb0*/  MOV R3, RZ ;  /* 0x000000ff00037202 */ /* 0x000fe20000000f00 */
[----:B------:R-:W-:Y:S01]  /*12bc0*/  IMAD.MOV.U32 R0, RZ, RZ, 0x181f ;  /* 0x0000181fff007424 */ /* 0x000fe200078e00ff */
[----:B------:R-:W-:Y:S02]  /*12bd0*/  MOV R2, 0x12bf0 ;  /* 0x00012bf000027802 */ /* 0x000fe40000000f00 */
[----:B-12---:R-:W-:Y:S05]  /*12be0*/  CALL.REL.NOINC `($__internal_19_$__cuda_sm70_shflsync_idx_p) ;  /* 0x000008e000007944 */ /* 0x006fea0003c00000 */
[----:B------:R-:W-:Y:S05]  /*12bf0*/  BRA `(.L_x_968) ;  /* 0xffffdd1000007947 */ /* 0x000fea000383ffff */
.L_x_922:
[----:B-1----:R-:W-:Y:S01]  /*12c00*/  IMAD.MOV.U32 R5, RZ, RZ, R11 ;  /* 0x000000ffff057224 */ /* 0x002fe200078e000b */
[----:B------:R-:W-:Y:S01]  /*12c10*/  MOV R3, 0x1 ;  /* 0x0000000100037802 */ /* 0x000fe20000000f00 */
[----:B----4-:R-:W-:Y:S01]  /*12c20*/  IMAD.MOV.U32 R0, RZ, RZ, 0x181f ;  /* 0x0000181fff007424 */ /* 0x010fe200078e00ff */
[----:B------:R-:W-:-:S02]  /*12c30*/  MOV R2, 0x12c50 ;  /* 0x00012c5000027802 */ /* 0x000fc40000000f00 */
[----:B--23--:R-:W-:Y:S05]  /*12c40*/  CALL.REL.NOINC `($__internal_19_$__cuda_sm70_shflsync_idx_p) ;  /* 0x0000088000007944 */ /* 0x00cfea0003c00000 */
[----:B------:R-:W-:Y:S01]  /*12c50*/  IMAD.MOV.U32 R10, RZ, RZ, R0 ;  /* 0x000000ffff0a7224 */ /* 0x000fe200078e0000 */
[----:B------:R-:W-:Y:S01]  /*12c60*/  MOV R3, 0x1 ;  /* 0x0000000100037802 */ /* 0x000fe20000000f00 */
[----:B------:R-:W-:Y:S01]  /*12c70*/  IMAD.MOV.U32 R5, RZ, RZ, R15 ;  /* 0x000000ffff057224 */ /* 0x000fe200078e000f */
[----:B------:R-:W-:-:S02]  /*12c80*/  MOV R0, 0x181f ;  /* 0x0000181f00007802 */ /* 0x000fc40000000f00 */
[----:B------:R-:W-:Y:S02]  /*12c90*/  MOV R2, 0x12cb0 ;  /* 0x00012cb000027802 */ /* 0x000fe40000000f00 */
[----:B------:R-:W-:Y:S05]  /*12ca0*/  CALL.REL.NOINC `($__internal_19_$__cuda_sm70_shflsync_idx_p) ;  /* 0x0000082000007944 */ /* 0x000fea0003c00000 */
[----:B------:R-:W-:Y:S05]  /*12cb0*/  BRA `(.L_x_969) ;  /* 0xffffde4000007947 */ /* 0x000fea000383ffff */
.L_x_925:
[----:B-1----:R-:W-:Y:S01]  /*12cc0*/  IMAD.MOV.U32 R5, RZ, RZ, R11 ;  /* 0x000000ffff057224 */ /* 0x002fe200078e000b */
[----:B------:R-:W-:Y:S01]  /*12cd0*/  MOV R3, 0x2 ;  /* 0x0000000200037802 */ /* 0x000fe20000000f00 */
[----:B----4-:R-:W-:Y:S01]  /*12ce0*/  IMAD.MOV.U32 R0, RZ, RZ, 0x181f ;  /* 0x0000181fff007424 */ /* 0x010fe200078e00ff */
[----:B------:R-:W-:Y:S02]  /*12cf0*/  MOV R2, 0x12d10 ;  /* 0x00012d1000027802 */ /* 0x000fe40000000f00 */
[----:B--23--:R-:W-:Y:S05]  /*12d00*/  CALL.REL.NOINC `($__internal_19_$__cuda_sm70_shflsync_idx_p) ;  /* 0x000007c000007944 */ /* 0x00cfea0003c00000 */
[----:B------:R-:W-:Y:S01]  /*12d10*/  MOV R10, R0 ;  /* 0x00000000000a7202 */ /* 0x000fe20000000f00 */
[----:B------:R-:W-:Y:S05]  /*12d20*/  BRA `(.L_x_970) ;  /* 0xffffdf9000007947 */ /* 0x000fea000383ffff */
.L_x_926:
[----:B-1----:R-:W-:Y:S01]  /*12d30*/  IMAD.MOV.U32 R5, RZ, RZ, R15 ;  /* 0x000000ffff057224 */ /* 0x002fe200078e000f */
[----:B------:R-:W-:Y:S01]  /*12d40*/  MOV R3, 0x2 ;  /* 0x0000000200037802 */ /* 0x000fe20000000f00 */
[----:B----4-:R-:W-:Y:S01]  /*12d50*/  IMAD.MOV.U32 R0, RZ, RZ, 0x181f ;  /* 0x0000181fff007424 */ /* 0x010fe200078e00ff */
[----:B------:R-:W-:Y:S02]  /*12d60*/  MOV R2, 0x12d80 ;  /* 0x00012d8000027802 */ /* 0x000fe40000000f00 */
[----:B--23--:R-:W-:Y:S05]  /*12d70*/  CALL.REL.NOINC `($__internal_19_$__cuda_sm70_shflsync_idx_p) ;  /* 0x0000075000007944 */ /* 0x00cfea0003c00000 */
[----:B------:R-:W-:Y:S05]  /*12d80*/  BRA `(.L_x_971) ;  /* 0xffffdf5000007947 */ /* 0x000fea000383ffff */
.L_x_929:
[----:B-1----:R-:W-:Y:S01]  /*12d90*/  IMAD.MOV.U32 R5, RZ, RZ, R11 ;  /* 0x000000ffff057224 */ /* 0x002fe200078e000b */
[----:B------:R-:W-:Y:S01]  /*12da0*/  MOV R3, 0x3 ;  /* 0x0000000300037802 */ /* 0x000fe20000000f00 */
[----:B------:R-:W-:Y:S01]  /*12db0*/  IMAD.MOV.U32 R0, RZ, RZ, 0x181f ;  /* 0x0000181fff007424 */ /* 0x000fe200078e00ff */
[----:B------:R-:W-:-:S02]  /*12dc0*/  MOV R2, 0x12de0 ;  /* 0x00012de000027802 */ /* 0x000fc40000000f00 */
[----:B--234-:R-:W-:Y:S05]  /*12dd0*/  CALL.REL.NOINC `($__internal_19_$__cuda_sm70_shflsync_idx_p) ;  /* 0x000006f000007944 */ /* 0x01cfea0003c00000 */
[----:B------:R-:W-:Y:S01]  /*12de0*/  IMAD.MOV.U32 R10, RZ, RZ, R0 ;  /* 0x000000ffff0a7224 */ /* 0x000fe200078e0000 */
[----:B------:R-:W-:Y:S01]  /*12df0*/  MOV R3, 0x3 ;  /* 0x0000000300037802 */ /* 0x000fe20000000f00 */
[----:B------:R-:W-:Y:S01]  /*12e00*/  IMAD.MOV.U32 R5, RZ, RZ, R15 ;  /* 0x000000ffff057224 */ /* 0x000fe200078e000f */
[----:B------:R-:W-:-:S02]  /*12e10*/  MOV R0, 0x181f ;  /* 0x0000181f00007802 */ /* 0x000fc40000000f00 */
[----:B------:R-:W-:Y:S02]  /*12e20*/  MOV R2, 0x12e40 ;  /* 0x00012e4000027802 */ /* 0x000fe40000000f00 */
[----:B------:R-:W-:Y:S05]  /*12e30*/  CALL.REL.NOINC `($__internal_19_$__cuda_sm70_shflsync_idx_p) ;  /* 0x0000069000007944 */ /* 0x000fea0003c00000 */
[----:B------:R-:W-:Y:S05]  /*12e40*/  BRA `(.L_x_972) ;  /* 0xffffe06000007947 */ /* 0x000fea000383ffff */
.L_x_931:
[----:B------:R-:W-:Y:S01]  /*12e50*/  IMAD.MOV.U32 R5, RZ, RZ, R103 ;  /* 0x000000ffff057224 */ /* 0x000fe200078e0067 */
[----:B------:R-:W-:Y:S01]  /*12e60*/  MOV R3, RZ ;  /* 0x000000ff00037202 */ /* 0x000fe20000000f00 */
[----:B------:R-:W-:Y:S01]  /*12e70*/  IMAD.MOV.U32 R0, RZ, RZ, 0x1f ;  /* 0x0000001fff007424 */ /* 0x000fe200078e00ff */
[----:B------:R-:W-:Y:S02]  /*12e80*/  MOV R2, 0x12ea0 ;  /* 0x00012ea000027802 */ /* 0x000fe40000000f00 */
[----:B------:R-:W-:Y:S05]  /*12e90*/  CALL.REL.NOINC `($__internal_19_$__cuda_sm70_shflsync_idx_p) ;  /* 0x0000063000007944 */ /* 0x000fea0003c00000 */
[----:B------:R-:W-:Y:S01]  /*12ea0*/  MOV R9, R0 ;  /* 0x0000000000097202 */ /* 0x000fe20000000f00 */
[----:B------:R-:W-:Y:S05]  /*12eb0*/  BRA `(.L_x_973) ;  /* 0xffffe27000007947 */ /* 0x000fea000383ffff */
.L_x_932:
[----:B------:R-:W-:Y:S01]  /*12ec0*/  IMAD.MOV.U32 R5, RZ, RZ, R103 ;  /* 0x000000ffff057224 */ /* 0x000fe200078e0067 */
[----:B------:R-:W-:Y:S01]  /*12ed0*/  MOV R3, 0x1 ;  /* 0x0000000100037802 */ /* 0x000fe20000000f00 */
[----:B------:R-:W-:Y:S01]  /*12ee0*/  IMAD.MOV.U32 R0, RZ, RZ, 0x1f ;  /* 0x0000001fff007424 */ /* 0x000fe200078e00ff */
[----:B------:R-:W-:Y:S02]  /*12ef0*/  MOV R2, 0x12f10 ;  /* 0x00012f1000027802 */ /* 0x000fe40000000f00 */
[----:B-12---:R-:W-:Y:S05]  /*12f00*/  CALL.REL.NOINC `($__internal_19_$__cuda_sm70_shflsync_idx_p) ;  /* 0x000005c000007944 */ /* 0x006fea0003c00000 */
[----:B------:R-:W-:Y:S01]  /*12f10*/  MOV R8, R0 ;  /* 0x0000000000087202 */ /* 0x000fe20000000f00 */
[----:B------:R-:W-:Y:S05]  /*12f20*/  BRA `(.L_x_974) ;  /* 0xffffe22000007947 */ /* 0x000fea000383ffff */
.L_x_933:
[----:B------:R-:W-:Y:S02]  /*12f30*/  MOV R2, 0x1 ;  /* 0x0000000100027802 */ /* 0x000fe40000000f00 */
[----:B------:R-:W-:-:S02]  /*12f40*/  MOV R3, 0x12f60 ;  /* 0x00012f6000037802 */ /* 0x000fc40000000f00 */
[----:B-1234-:R-:W-:Y:S05]  /*12f50*/  CALL.REL.NOINC `($__internal_20_$__cuda_sm70_shflsync_up_p) ;  /* 0x000005c000007944 */ /* 0x01efea0003c00000 */
[----:B------:R-:W-:Y:S05]  /*12f60*/  BRA `(.L_x_975) ;  /* 0xffffe31000007947 */ /* 0x000fea000383ffff */
.L_x_934:
[----:B------:R-:W-:Y:S02]  /*12f70*/  MOV R2, 0x2 ;  /* 0x0000000200027802 */ /* 0x000fe40000000f00 */
[----:B------:R-:W-:-:S02]  /*12f80*/  MOV R3, 0x12fa0 ;  /* 0x00012fa000037802 */ /* 0x000fc40000000f00 */
[----:B--2-4-:R-:W-:Y:S05]  /*12f90*/  CALL.REL.NOINC `($__internal_20_$__cuda_sm70_shflsync_up_p) ;  /* 0x0000058000007944 */ /* 0x014fea0003c00000 */
[----:B------:R-:W-:Y:S01]  /*12fa0*/  SEL R3, R4, RZ, P1 ;  /* 0x000000ff04037207 */ /* 0x000fe20000800000 */
[----:B------:R-:W-:-:S04]  /*12fb0*/  IMAD.MOV.U32 R2, RZ, RZ, 0x4 ;  /* 0x00000004ff027424 */ /* 0x000fc800078e00ff */
[----:B------:R-:W-:Y:S01]  /*12fc0*/  IMAD.IADD R0, R0, 0x1, R3 ;  /* 0x0000000100007824 */ /* 0x000fe200078e0203 */
        /* <DEDUP_REMOVED lines=20> */
.L_x_938:
[----:B------:R-:W-:Y:S02]  /*13110*/  MOV R2, 0x1 ;  /* 0x0000000100027802 */ /* 0x000fe40000000f00 */
[----:B------:R-:W-:Y:S02]  /*13120*/  MOV R3, 0x13140 ;  /* 0x0001314000037802 */ /* 0x000fe40000000f00 */
[----:B------:R-:W-:Y:S05]  /*13130*/  CALL.REL.NOINC `($__internal_20_$__cuda_sm70_shflsync_up_p) ;  /* 0x000003e000007944 */ /* 0x000fea0003c00000 */
[----:B------:R-:W-:Y:S01]  /*13140*/  MOV R2, R4 ;  /* 0x0000000400027202 */ /* 0x000fe20000000f00 */
[----:B------:R-:W-:Y:S05]  /*13150*/  BRA `(.L_x_977) ;  /* 0xffffe38000007947 */ /* 0x000fea000383ffff */
.L_x_939:
        /* <DEDUP_REMOVED lines=26> */
.L_x_941:
[----:B------:R-:W-:Y:S02]  /*13300*/  SEL R0, RZ, 0x1, P0 ;  /* 0x00000001ff007807 */ /* 0x000fe40000000000 */
[----:B------:R-:W-:Y:S02]  /*13310*/  MOV R2, 0x13330 ;  /* 0x0001333000027802 */ /* 0x000fe40000000f00 */
[----:B-1----:R-:W-:Y:S05]  /*13320*/  CALL.REL.NOINC `($__internal_21_$__cuda_sm70_votesync_ballot) ;  /* 0x0000026000007944 */ /* 0x002fea0003c00000 */
[----:B------:R-:W-:Y:S01]  /*13330*/  MOV R10, R0 ;  /* 0x00000000000a7202 */ /* 0x000fe20000000f00 */
[----:B------:R-:W-:Y:S05]  /*13340*/  BRA `(.L_x_979) ;  /* 0xffffe32000007947 */ /* 0x000fea000383ffff */
.L_x_942:
[----:B------:R-:W-:Y:S01]  /*13350*/  IMAD.MOV.U32 R5, RZ, RZ, R6 ;  /* 0x000000ffff057224 */ /* 0x000fe200078e0006 */
[----:B------:R-:W-:Y:S01]  /*13360*/  MOV R3, R8 ;  /* 0x0000000800037202 */ /* 0x000fe20000000f00 */
[----:B--2---:R-:W-:Y:S01]  /*13370*/  IMAD.MOV.U32 R0, RZ, RZ, 0x1f ;  /* 0x0000001fff007424 */ /* 0x004fe200078e00ff */
[----:B------:R-:W-:Y:S02]  /*13380*/  MOV R2, 0x133a0 ;  /* 0x000133a000027802 */ /* 0x000fe40000000f00 */
[----:B-1----:R-:W-:Y:S05]  /*13390*/  CALL.REL.NOINC `($__internal_19_$__cuda_sm70_shflsync_idx_p) ;  /* 0x0000013000007944 */ /* 0x002fea0003c00000 */
[----:B------:R-:W-:Y:S01]  /*133a0*/  IMAD.MOV.U32 R12, RZ, RZ, R0 ;  /* 0x000000ffff0c7224 */ /* 0x000fe200078e0000 */
[----:B------:R-:W-:Y:S01]  /*133b0*/  MOV R3, R8 ;  /* 0x0000000800037202 */ /* 0x000fe20000000f00 */
[----:B------:R-:W-:Y:S01]  /*133c0*/  IMAD.MOV.U32 R5, RZ, RZ, R7 ;  /* 0x000000ffff057224 */ /* 0x000fe200078e0007 */
[----:B------:R-:W-:Y:S02]  /*133d0*/  MOV R0, 0x1f ;  /* 0x0000001f00007802 */ /* 0x000fe40000000f00 */
[----:B------:R-:W-:-:S02]  /*133e0*/  MOV R2, 0x13400 ;  /* 0x0001340000027802 */ /* 0x000fc40000000f00 */
[----:B------:R-:W-:Y:S05]  /*133f0*/  CALL.REL.NOINC `($__internal_19_$__cuda_sm70_shflsync_idx_p) ;  /* 0x000000d000007944 */ /* 0x000fea0003c00000 */
[----:B------:R-:W-:Y:S01]  /*13400*/  MOV R7, R0 ;  /* 0x0000000000077202 */ /* 0x000fe20000000f00 */
[----:B------:R-:W-:Y:S05]  /*13410*/  BRA `(.L_x_980) ;  /* 0xffffe2c000007947 */ /* 0x000fea000383ffff */
.L_x_945:
[----:B------:R-:W-:Y:S01]  /*13420*/  IMAD.MOV.U32 R5, RZ, RZ, R4 ;  /* 0x000000ffff057224 */ /* 0x000fe200078e0004 */
[----:B--2---:R-:W-:-:S02]  /*13430*/  MOV R0, 0x1f ;  /* 0x0000001f00007802 */ /* 0x004fc40000000f00 */
[----:B------:R-:W-:Y:S02]  /*13440*/  MOV R2, 0x13460 ;  /* 0x0001346000027802 */ /* 0x000fe40000000f00 */
[----:B-1-34-:R-:W-:Y:S05]  /*13450*/  CALL.REL.NOINC `($__internal_19_$__cuda_sm70_shflsync_idx_p) ;  /* 0x0000007000007944 */ /* 0x01afea0003c00000 */
[----:B------:R-:W-:Y:S01]  /*13460*/  MOV R13, R0 ;  /* 0x00000000000d7202 */ /* 0x000fe20000000f00 */
[----:B------:R-:W-:Y:S05]  /*13470*/  BRA `(.L_x_944) ;  /* 0xffffe2c000007947 */ /* 0x000fea000383ffff */
        .weak           $__internal_18_$__cuda_sm70_shflsync_bfly_p
        .type           $__internal_18_$__cuda_sm70_shflsync_bfly_p,@function
        .size           $__internal_18_$__cuda_sm70_shflsync_bfly_p,($__internal_19_$__cuda_sm70_shflsync_idx_p - $__internal_18_$__cuda_sm70_shflsync_bfly_p)
$__internal_18_$__cuda_sm70_shflsync_bfly_p:
[----:B------:R-:W-:Y:S04]  /*13480*/  WARPSYNC R6 ;  /* 0x0000000600007348 */ /* 0x000fe80003800000 */
[----:B------:R1:W2:Y:S02]  /*13490*/  SHFL.BFLY PT, R5, R2, R5, R7 ;  /* 0x0c00000502057389 */ /* 0x0002a400000e0007 */
[----:B-1----:R-:W-:Y:S02]  /*134a0*/  MOV R2, R3 ;  /* 0x0000000300027202 */ /* 0x002fe40000000f00 */
[----:B------:R-:W-:-:S04]  /*134b0*/  MOV R3, 0x0 ;  /* 0x0000000000037802 */ /* 0x000fc80000000f00 */
[----:B--2---:R-:W-:Y:S05]  /*134c0*/  RET.REL.NODEC R2 `(_ZN7cutlass13device_kernelIN5flash19enable_sm80_to_sm89INS1_16FlashAttnFwdSm80INS1_25CollectiveMainloopFwdSm80ILi8ELi1ELb1EN4cute5tupleIJNS5_1CILi128EEENS7_ILi48EEENS7_ILi256EEEEEELi256ENS_10bfloat16_tEfNS_4arch4Sm80ELb1ELb0ELb1ELb1ELb0ELb0ELb1ELb1EEENS1_21CollectiveEpilogueFwdINS6_IJS8_SA_S9_EEENS6_IJNS7_ILi1EEESI_SI_EEESC_SE_Li256ELb1ELb1ELb1ELb0EEENS1_36VarlenDynamicPersistentTileSchedulerILi128ELi48ELi256ELi256ELb1ELb1ELb0ELb1ELb1ELb1EEEEEEEEEvNT_6ParamsE) ;  /* 0xfffecb3002007950 */ /* 0x004fea0003c3ffff */
        .weak           $__internal_19_$__cuda_sm70_shflsync_idx_p
        .type           $__internal_19_$__cuda_sm70_shflsync_idx_p,@function
        .size           $__internal_19_$__cuda_sm70_shflsync_idx_p,($__internal_20_$__cuda_sm70_shflsync_up_p - $__internal_19_$__cuda_sm70_shflsync_idx_p)
$__internal_19_$__cuda_sm70_shflsync_idx_p:
[----:B------:R-:W-:-:S04]  /*134d0*/  MOV R118, 0xffffffff ;  /* 0xffffffff00767802 */ /* 0x000fc80000000f00 */
[----:B------:R-:W-:Y:S04]  /*134e0*/  WARPSYNC R118 ;  /* 0x0000007600007348 */ /* 0x000fe80003800000 */
[----:B------:R1:W2:Y:S02]  /*134f0*/  SHFL.IDX PT, R0, R5, R3, R0 ;  /* 0x0000000305007389 */ /* 0x0002a400000e0000 */
[----:B-1----:R-:W-:-:S04]  /*13500*/  MOV R3, 0x0 ;  /* 0x0000000000037802 */ /* 0x002fc80000000f00 */
[----:B--2---:R-:W-:Y:S05]  /*13510*/  RET.REL.NODEC R2 `(_ZN7cutlass13device_kernelIN5flash19enable_sm80_to_sm89INS1_16FlashAttnFwdSm80INS1_25CollectiveMainloopFwdSm80ILi8ELi1ELb1EN4cute5tupleIJNS5_1CILi128EEENS7_ILi48EEENS7_ILi256EEEEEELi256ENS_10bfloat16_tEfNS_4arch4Sm80ELb1ELb0ELb1ELb1ELb0ELb0ELb1ELb1EEENS1_21CollectiveEpilogueFwdINS6_IJS8_SA_S9_EEENS6_IJNS7_ILi1EEESI_SI_EEESC_SE_Li256ELb1ELb1ELb1ELb0EEENS1_36VarlenDynamicPersistentTileSchedulerILi128ELi48ELi256ELi256ELb1ELb1ELb0ELb1ELb1ELb1EEEEEEEEEvNT_6ParamsE) ;  /* 0xfffecae002007950 */ /* 0x004fea0003c3ffff */
        .weak           $__internal_20_$__cuda_sm70_shflsync_up_p
        .type           $__internal_20_$__cuda_sm70_shflsync_up_p,@function
        .size           $__internal_20_$__cuda_sm70_shflsync_up_p,($__internal_21_$__cuda_sm70_votesync_ballot - $__internal_20_$__cuda_sm70_shflsync_up_p)
$__internal_20_$__cuda_sm70_shflsync_up_p:
[----:B------:R-:W-:Y:S02]  /*13520*/  IMAD.MOV.U32 R4, RZ, RZ, RZ ;  /* 0x000000ffff047224 */ /* 0x000fe400078e00ff */
[----:B------:R-:W-:-:S04]  /*13530*/  IMAD.MOV.U32 R10, RZ, RZ, -0x1 ;  /* 0xffffffffff0a7424 */ /* 0x000fc800078e00ff */
[----:B------:R-:W-:Y:S04]  /*13540*/  WARPSYNC R10 ;  /* 0x0000000a00007348 */ /* 0x000fe80003800000 */
[----:B------:R1:W2:Y:S02]  /*13550*/  SHFL.UP PT, R4, R0, R2, R4 ;  /* 0x0400000200047389 */ /* 0x0002a400000e0004 */
[----:B-1----:R-:W-:Y:S02]  /*13560*/  MOV R2, R3 ;  /* 0x0000000300027202 */ /* 0x002fe40000000f00 */
[----:B------:R-:W-:-:S04]  /*13570*/  MOV R3, 0x0 ;  /* 0x0000000000037802 */ /* 0x000fc80000000f00 */
[----:B--2---:R-:W-:Y:S05]  /*13580*/  RET.REL.NODEC R2 `(_ZN7cutlass13device_kernelIN5flash19enable_sm80_to_sm89INS1_16FlashAttnFwdSm80INS1_25CollectiveMainloopFwdSm80ILi8ELi1ELb1EN4cute5tupleIJNS5_1CILi128EEENS7_ILi48EEENS7_ILi256EEEEEELi256ENS_10bfloat16_tEfNS_4arch4Sm80ELb1ELb0ELb1ELb1ELb0ELb0ELb1ELb1EEENS1_21CollectiveEpilogueFwdINS6_IJS8_SA_S9_EEENS6_IJNS7_ILi1EEESI_SI_EEESC_SE_Li256ELb1ELb1ELb1ELb0EEENS1_36VarlenDynamicPersistentTileSchedulerILi128ELi48ELi256ELi256ELb1ELb1ELb0ELb1ELb1ELb1EEEEEEEEEvNT_6ParamsE) ;  /* 0xfffeca7002007950 */ /* 0x004fea0003c3ffff */
        .weak           $__internal_21_$__cuda_sm70_votesync_ballot
        .type           $__internal_21_$__cuda_sm70_votesync_ballot,@function
        .size           $__internal_21_$__cuda_sm70_votesync_ballot,(.L_x_5193 - $__internal_21_$__cuda_sm70_votesync_ballot)
$__internal_21_$__cuda_sm70_votesync_ballot:
[----:B------:R-:W-:Y:S01]  /*13590*/  ISETP.NE.U32.AND P0, PT, R0, 0x1, PT ;  /* 0x000000010000780c */ /* 0x000fe20003f05070 */
[----:B------:R-:W-:-:S04]  /*135a0*/  IMAD.MOV.U32 R3, RZ, RZ, -0x1 ;  /* 0xffffffffff037424 */ /* 0x000fc800078e00ff */
[----:B------:R-:W-:Y:S08]  /*135b0*/  WARPSYNC R3 ;  /* 0x0000000300007348 */ /* 0x000ff00003800000 */
[----:B------:R-:W-:-:S04]  /*135c0*/  VOTE.ANY R0, PT, !P0 ;  /* 0x0000000000007806 */ /* 0x000fc800040e0100 */
[----:B------:R-:W-:Y:S01]  /*135d0*/  LOP3.LUT R0, R0, R3, RZ, 0xc0, !PT ;  /* 0x0000000300007212 */ /* 0x000fe200078ec0ff */
[----:B------:R-:W-:-:S04]  /*135e0*/  IMAD.MOV.U32 R3, RZ, RZ, 0x0 ;  /* 0x00000000ff037424 */ /* 0x000fc800078e00ff */
[----:B------:R-:W-:Y:S05]  /*135f0*/  RET.REL.NODEC R2 `(_ZN7cutlass13device_kernelIN5flash19enable_sm80_to_sm89INS1_16FlashAttnFwdSm80INS1_25CollectiveMainloopFwdSm80ILi8ELi1ELb1EN4cute5tupleIJNS5_1CILi128EEENS7_ILi48EEENS7_ILi256EEEEEELi256ENS_10bfloat16_tEfNS_4arch4Sm80ELb1ELb0ELb1ELb1ELb0ELb0ELb1ELb1EEENS1_21CollectiveEpilogueFwdINS6_IJS8_SA_S9_EEENS6_IJNS7_ILi1EEESI_SI_EEESC_SE_Li256ELb1ELb1ELb1ELb0EEENS1_36VarlenDynamicPersistentTileSchedulerILi128ELi48ELi256ELi256ELb1ELb1ELb0ELb1ELb1ELb1EEEEEEEEEvNT_6ParamsE) ;  /* 0xfffeca0002007950 */ /* 0x000fea0003c3ffff */
.L_x_981:
        /* <DEDUP_REMOVED lines=16> */
.L_x_5193:


//--------------------- .text._ZN7cutlass13device_kernelIN5flash19enable_sm80_to_sm89INS1_16FlashAttnFwdSm80INS1_25CollectiveMainloopFwdSm80ILi8ELi1ELb0EN4cute5tupleIJNS5_1CILi128EEENS7_ILi32EEENS7_ILi256EEEEEELi256ENS_10bfloat16_tEfNS_4arch4Sm80ELb1ELb0ELb1ELb1ELb0ELb1ELb1ELb1EEENS1_21CollectiveEpilogueFwdINS6_IJS8_SA_S9_EEENS6_IJNS7_ILi1EEESI_SI_EEESC_SE_Li256ELb1ELb1ELb1ELb0EEENS1_36VarlenDynamicPersistentTileSchedulerILi128ELi32ELi256ELi256ELb1ELb1ELb0ELb1ELb1ELb1EEEEEEEEEvNT_6ParamsE --------------------------
	.section	.text._ZN7cutlass13device_kernelIN5flash19enable_sm80_to_sm89INS1_16FlashAttnFwdSm80INS1_25CollectiveMainloopFwdSm80ILi8ELi1ELb0EN4cute5tupleIJNS5_1CILi128EEENS7_ILi32EEENS7_ILi256EEEEEELi256ENS_10bfloat16_tEfNS_4arch4Sm80ELb1ELb0ELb1ELb1ELb0ELb1ELb1ELb1EEENS1_21CollectiveEpilogueFwdINS6_IJS8_SA_S9_EEENS6_IJNS7_ILi1EEESI_SI_EEESC_SE_Li256ELb1ELb1ELb1ELb0EEENS1_36VarlenDynamicPersistentTileSchedulerILi128ELi32ELi256ELi256ELb1ELb1ELb0ELb1ELb1ELb1EEEEEEEEEvNT_6ParamsE,"ax",@progbits
	.sectioninfo	@"SHI_REGISTERS=255"
	.align	128
.text._ZN7cutlass13device_kernelIN5flash19enable_sm80_to_sm89INS1_16FlashAttnFwdSm80INS1_25CollectiveMainloopFwdSm80ILi8ELi1ELb0EN4cute5tupleIJNS5_1CILi128EEENS7_ILi32EEENS7_ILi256EEEEEELi256ENS_10bfloat16_tEfNS_4arch4Sm80ELb1ELb0ELb1ELb1ELb0ELb1ELb1ELb1EEENS1_21CollectiveEpilogueFwdINS6_IJS8_SA_S9_EEENS6_IJNS7_ILi1EEESI_SI_EEESC_SE_Li256ELb1ELb1ELb1ELb0EEENS1_36VarlenDynamicPersistentTileSchedulerILi128ELi32ELi256ELi256ELb1ELb1ELb0ELb1ELb1ELb1EEEEEEEEEvNT_6ParamsE:
        .type           _ZN7cutlass13device_kernelIN5flash19enable_sm80_to_sm89INS1_16FlashAttnFwdSm80INS1_25CollectiveMainloopFwdSm80ILi8ELi1ELb0EN4cute5tupleIJNS5_1CILi128EEENS7_ILi32EEENS7_ILi256EEEEEELi256ENS_10bfloat16_tEfNS_4arch4Sm80ELb1ELb0ELb1ELb1ELb0ELb1ELb1ELb1EEENS1_21CollectiveEpilogueFwdINS6_IJS8_SA_S9_EEENS6_IJNS7_ILi1EEESI_SI_EEESC_SE_Li256ELb1ELb1ELb1ELb0EEENS1_36VarlenDynamicPersistentTileSchedulerILi128ELi32ELi256ELi256ELb1ELb1ELb0ELb1ELb1ELb1EEEEEEEEEvNT_6ParamsE,@function
        .size           _ZN7cutlass13device_kernelIN5flash19enable_sm80_to_sm89INS1_16FlashAttnFwdSm80INS1_25CollectiveMainloopFwdSm80ILi8ELi1ELb0EN4cute5tupleIJNS5_1CILi128EEENS7_ILi32EEENS7_ILi256EEEEEELi256ENS_10bfloat16_tEfNS_4arch4Sm80ELb1ELb0ELb1ELb1ELb0ELb1ELb1ELb1EEENS1_21CollectiveEpilogueFwdINS6_IJS8_SA_S9_EEENS6_IJNS7_ILi1EEESI_SI_EEESC_SE_Li256ELb1ELb1ELb1ELb0EEENS1_36VarlenDynamicPersistentTileSchedulerILi128ELi32ELi256ELi256ELb1ELb1ELb0ELb1ELb1ELb1EEEEEEEEEvNT_6ParamsE,(.L_x_5198 - _ZN7cutlass13device_kernelIN5flash19enable_sm80_to_sm89INS1_16FlashAttnFwdSm80INS1_25CollectiveMainloopFwdSm80ILi8ELi1ELb0EN4cute5tupleIJNS5_1CILi128EEENS7_ILi32EEENS7_ILi256EEEEEELi256ENS_10bfloat16_tEfNS_4arch4Sm80ELb1ELb0ELb1ELb1ELb0ELb1ELb1ELb1EEENS1_21CollectiveEpilogueFwdINS6_IJS8_SA_S9_EEENS6_IJNS7_ILi1EEESI_SI_EEESC_SE_Li256ELb1ELb1ELb1ELb0EEENS1_36VarlenDynamicPersistentTileSchedulerILi128ELi32ELi256ELi256ELb1ELb1ELb0ELb1ELb1ELb1EEEEEEEEEvNT_6ParamsE)
        .other          _ZN7cutlass13device_kernelIN5flash19enable_sm80_to_sm89INS1_16FlashAttnFwdSm80INS1_25CollectiveMainloopFwdSm80ILi8ELi1ELb0EN4cute5tupleIJNS5_1CILi128EEENS7_ILi32EEENS7_ILi256EEEEEELi256ENS_10bfloat16_tEfNS_4arch4Sm80ELb1ELb0ELb1ELb1ELb0ELb1ELb1ELb1EEENS1_21CollectiveEpilogueFwdINS6_IJS8_SA_S9_EEENS6_IJNS7_ILi1EEESI_SI_EEESC_SE_Li256ELb1ELb1ELb1ELb0EEENS1_36VarlenDynamicPersistentTileSchedulerILi128ELi32ELi256ELi256ELb1ELb1ELb0ELb1ELb1ELb1EEEEEEEEEvNT_6ParamsE,@"STO_CUDA_ENTRY STV_DEFAULT"
_ZN7cutlass13device_kernelIN5flash19enable_sm80_to_sm89INS1_16FlashAttnFwdSm80INS1_25CollectiveMainloopFwdSm80ILi8ELi1ELb0EN4cute5tupleIJNS5_1CILi128EEENS7_ILi32EEENS7_ILi256EEEEEELi256ENS_10bfloat16_tEfNS_4arch4Sm80ELb1ELb0ELb1ELb1ELb0ELb1ELb1ELb1EEENS1_21CollectiveEpilogueFwdINS6_IJS8_SA_S9_EEENS6_IJNS7_ILi1EEESI_SI_EEESC_SE_Li256ELb1ELb1ELb1ELb0EEENS1_36VarlenDynamicPersistentTileSchedulerILi128ELi32ELi256ELi256ELb1ELb1ELb0ELb1ELb1ELb1EEEEEEEEEvNT_6ParamsE:
        /* <DEDUP_REMOVED lines=13> */
[----:B------:R-:W-:-:S03]  /*00d0*/  CS2R R8, SRZ ;  /* 0x0000000000087805 */ /* 0x000fc6000001ff00 */
        /* <DEDUP_REMOVED lines=10> */
[C---:B------:R-:W-:Y:S01]  /*0180*/  ISETP.GE.U32.AND P4, PT, R12.reuse, 0x2, PT ;  /* 0x000000020c00780c */ /* 0x040fe20003f86070 */
[----:B------:R-:W-:Y:S01]  /*0190*/  IMAD.MOV.U32 R7, RZ, RZ, RZ ;  /* 0x000000ffff077224 */ /* 0x000fe200078e00ff */
        /* <DEDUP_REMOVED lines=26> */
.L_x_987:
        /* <DEDUP_REMOVED lines=16> */
.L_x_1170:
        /* <DEDUP_REMOVED lines=16> */
.L_x_1171:
[----:B---3--:R-:W-:-:S05]  /*0540*/  IMAD R0, R0, c[0x0][0x538], RZ ;  /* 0x00014e0000007a24 */ /* 0x008fca00078e02ff */
[----:B------:R-:W-:-:S04]  /*0550*/  IADD3 R6, R0, R6, RZ ;  /* 0x0000000600067210 */ /* 0x000fc80007ffe0ff */
[----:B------:R-:W-:-:S13]  /*0560*/  ISETP.GT.AND P0, PT, R6, UR4, PT ;  /* 0x0000000406007c0c */ /* 0x000fda000bf04270 */
[----:B-12---:R-:W-:Y:S05]  /*0570*/  @!P0 BRA `(.L_x_987) ;  /* 0xfffffdc000008947 */ /* 0x006fea000383ffff */
.L_x_983:
[----:B------:R-:W-:-:S05]  /*0580*/  IADD3 R11, -R0, R6, RZ ;  /* 0x00000006000b7210 */ /* 0x000fca0007ffe1ff */
[----:B------:R-:W-:-:S05]  /*0590*/  IMAD R0, R4, c[0x0][0x538], R11 ;  /* 0x00014e0004007a24 */ /* 0x000fca00078e020b */
[----:B------:R-:W-:Y:S01]  /*05a0*/  ISETP.GT.AND P0, PT, R0, UR4, PT ;  /* 0x0000000400007c0c */ /* 0x000fe2000bf04270 */
[----:B------:R-:W-:-:S12]  /*05b0*/  BRA.DIV ~URZ, `(.L_x_988) ;  /* 0x0001bd327f007947 */ /* 0x000fd8000b800000 */
[----:B------:R-:W-:-:S04]  /*05c0*/  VOTE.ANY R10, PT, !P0 ;  /* 0x00000000000a7806 */ /* 0x000fc800040e0100 */
.L_x_1172:
[----:B------:R-:W1:Y:S02]  /*05d0*/  POPC R6, R10 ;  /* 0x0000000a00067309 */ /* 0x000e640000000000 */
[----:B-12---:R-:W-:Y:S01]  /*05e0*/  IADD3 R235, R6, R7, RZ ;  /* 0x0000000706eb7210 */ /* 0x006fe20007ffe0ff */
[----:B------:R-:W-:Y:S05]  /*05f0*/  BRA.DIV ~URZ, `(.L_x_989) ;  /* 0x0001bd427f007947 */ /* 0x000fea000b800000 */
[----:B------:R1:W2:Y:S01]  /*0600*/  SHFL.IDX PT, R233, R9, R6, 0x1f ;  /* 0x00001f0609e97589 */ /* 0x0002a200000e0000 */
[----:B------:R-:W-:-:S03]  /*0610*/  MOV R7, RZ ;  /* 0x000000ff00077202 */ /* 0x000fc60000000f00 */
[----:B------:R1:W3:Y:S04]  /*0620*/  SHFL.IDX PT, R9, R8, R6, 0x1f ;  /* 0x00001f0608097589 */ /* 0x0002e800000e0000 */
.L_x_1173:
[----:B------:R-:W-:Y:S01]  /*0630*/  ISETP.NE.AND P0, PT, R10, RZ, PT ;  /* 0x000000ff0a00720c */ /* 0x000fe20003f05270 */
[----:B------:R-:W-:-:S12]  /*0640*/  BSSY B0, `(.L_x_990) ;  /* 0x0000005000007945 */ /* 0x000fd80003800000 */
[----:B------:R-:W-:Y:S05]  /*0650*/  @!P0 BRA `(.L_x_991) ;  /* 0x0000003000008947 */ /* 0x000fea0003800000 */
[----:B------:R-:W-:Y:S01]  /*0660*/  IADD3 R3, R6, -0x1, RZ ;  /* 0xffffffff06037810 */ /* 0x000fe20007ffe0ff */
[----:B------:R-:W-:Y:S05]  /*0670*/  BRA.DIV ~URZ, `(.L_x_992) ;  /* 0x0001bda27f007947 */ /* 0x000fea000b800000 */
[----:B------:R4:W1:Y:S02]  /*0680*/  SHFL.IDX PT, R7, R4, R3, 0x1f ;  /* 0x00001f0304077589 */ /* 0x00086400000e0000 */
.L_x_991:
[----:B------:R-:W-:Y:S05]  /*0690*/  BSYNC B0 ;  /* 0x0000000000007941 */ /* 0x000fea0003800000 */
.L_x_990:
[----:B---3--:R-:W-:Y:S01]  /*06a0*/  ISETP.NE.AND P0, PT, R9, 0x1, PT ;  /* 0x000000010900780c */ /* 0x008fe20003f05270 */
[----:B-1----:R-:W-:Y:S01]  /*06b0*/  IMAD R232, R7, c[0x0][0x538], R11 ;  /* 0x00014e0007e87a24 */ /* 0x002fe200078e020b */
[----:B------:R-:W-:Y:S04]  /*06c0*/  BSSY B0, `(.L_x_993) ;  /* 0x0000085000007945 */ /* 0x000fe80003800000 */
[----:B------:R-:W-:-:S07]  /*06d0*/  IADD3 R11, -R232, UR4, RZ ;  /* 0x00000004e80b7c10 */ /* 0x000fce000fffe1ff */
[----:B------:R-:W-:Y:S05]  /*06e0*/  @!P0 BRA `(.L_x_994) ;  /* 0x000003e000008947 */ /* 0x000fea0003800000 */
[-C--:B--2---:R-:W-:Y:S02]  /*06f0*/  IABS R0, R233.reuse ;  /* 0x000000e900007213 */ /* 0x084fe40000000000 */
        /* <DEDUP_REMOVED lines=9> */
[----:B----4-:R-:W1:Y:S02]  /*0790*/  F2I.FTZ.U32.TRUNC.NTZ R3, R2 ;  /* 0x0000000200037305 */ /* 0x010e64000021f000 */
        /* <DEDUP_REMOVED lines=51> */
.L_x_994:
[----:B------:R-:W-:-:S04]  /*0ad0*/  IMAD.MOV.U32 R2, RZ, RZ, 0x4 ;  /* 0x00000004ff027424 */ /* 0x000fc800078e00ff */
[----:B----4-:R-:W-:-:S05]  /*0ae0*/  IMAD.WIDE R2, R235, R2, c[0x0][0x590] ;  /* 0x00016400eb027625 */ /* 0x010fca00078e0202 */
        /* <DEDUP_REMOVED lines=66> */
.L_x_995:
[----:B------:R-:W-:Y:S05]  /*0f10*/  BSYNC B0 ;  /* 0x0000000000007941 */ /* 0x000fea0003800000 */
.L_x_993:
[----:B------:R-:W-:-:S04]  /*0f20*/  LOP3.LUT R0, RZ, R0, RZ, 0x33, !PT ;  /* 0x00000000ff007212 */ /* 0x000fc800078e33ff */
[----:B------:R-:W-:Y:S01]  /*0f30*/  IADD3 R233, R0, R233, RZ ;  /* 0x000000e900e97210 */ /* 0x000fe20007ffe0ff */
[----:B------:R-:W-:Y:S05]  /*0f40*/  BRA `(.L_x_996) ;  /* 0x0000004000007947 */ /* 0x000fea0003800000 */
.L_x_984:
[----:B--2---:R-:W-:Y:S01]  /*0f50*/  IMAD.MOV.U32 R233, RZ, RZ, RZ ;  /* 0x000000ffffe97224 */ /* 0x004fe200078e00ff */
[----:B------:R-:W-:Y:S01]  /*0f60*/  MOV R234, RZ ;  /* 0x000000ff00ea7202 */ /* 0x000fe20000000f00 */
[----:B------:R-:W-:Y:S01]  /*0f70*/  IMAD.U32 R232, RZ, RZ, UR4 ;  /* 0x00000004ffe87e24 */ /* 0x000fe2000f8e00ff */
[----:B------:R-:W-:Y:S02]  /*0f80*/  MOV R235, c[0x0][0x53c] ;  /* 0x00014f0000eb7a02 */ /* 0x000fe40000000f00 */
.L_x_996:
[----:B------:R-:W-:Y:S01]  /*0f90*/  ISETP.NE.AND P0, PT, R12, RZ, PT ;  /* 0x000000ff0c00720c */ /* 0x000fe20003f05270 */
[----:B------:R-:W-:-:S12]  /*0fa0*/  WARPSYNC 0xffffffff ;  /* 0xffffffff00007948 */ /* 0x000fd80003800000 */
[----:B------:R1:W-:Y:S04]  /*0fb0*/  @!P0 STS.128 [0x20080], R232 ;  /* 0x020080e8ff008388 */ /* 0x0003e80000000c00 */
[----:B------:R-:W-:Y:S06]  /*0fc0*/  BAR.ARV 0x5, 0x100 ;  /* 0x0144000000007b1d */ /* 0x000fec0000002000 */
.L_x_982:
        /* <DEDUP_REMOVED lines=9> */
[----:B------:R-:W-:-:S02]  /*1060*/  LOP3.LUT R4, R8, 0xfffffff8, RZ, 0xc0, !PT ;  /* 0xfffffff808047812 */ /* 0x000fc400078ec0ff */
[----:B------:R-:W-:Y:S02]  /*1070*/  LOP3.LUT R0, R0, 0xfffffffe, RZ, 0xc0, !PT ;  /* 0xfffffffe00007812 */ /* 0x000fe400078ec0ff */
[----:B------:R-:W-:Y:S01]  /*1080*/  SHF.R.S32.HI R211, RZ, 0x3, R8 ;  /* 0x00000003ffd37819 */ /* 0x000fe20000011408 */
[----:B------:R-:W-:Y:S01]  /*1090*/  IMAD.IADD R140, R14, 0x1, -R4 ;  /* 0x000000010e8c7824 */ /* 0x000fe200078e0a04 */
[--C-:B------:R-:W-:Y:S01]  /*10a0*/  SHF.R.S32.HI R6, RZ, 0x2, R13.reuse ;  /* 0x00000002ff067819 */ /* 0x100fe2000001140d */
[----:B------:R-:W-:Y:S01]  /*10b0*/  IMAD.IADD R11, R3, 0x1, -R0 ;  /* 0x00000001030b7824 */ /* 0x000fe200078e0a00 */
[----:B------:R-:W-:Y:S01]  /*10c0*/  SHF.R.S32.HI R3, RZ, 0x1f, R13 ;  /* 0x0000001fff037819 */ /* 0x000fe2000001140d */
[----:B------:R-:W-:Y:S01]  /*10d0*/  IMAD.SHL.U32 R136, R140, 0x8, RZ ;  /* 0x000000088c887824 */ /* 0x000fe200078e00ff */
[----:B------:R-:W-:Y:S01]  /*10e0*/  LOP3.LUT R0, R2, 0xfffffff0, RZ, 0xc0, !PT ;  /* 0xfffffff002007812 */ /* 0x000fe200078ec0ff */
[----:B------:R-:W-:Y:S01]  /*10f0*/  IMAD.SHL.U32 R2, R211, 0x40, RZ ;  /* 0x00000040d3027824 */ /* 0x000fe200078e00ff */
[----:B------:R-:W-:Y:S01]  /*1100*/  LEA.HI R3, R3, R6, RZ, 0x3 ;  /* 0x0000000603037211 */ /* 0x000fe200078f18ff */
[----:B------:R-:W-:Y:S01]  /*1110*/  IMAD.SHL.U32 R7, R140, 0x40, RZ ;  /* 0x000000408c077824 */ /* 0x000fe200078e00ff */
[----:B------:R-:W-:Y:S01]  /*1120*/  IADD3 R213, R136, 0x80, RZ ;  /* 0x0000008088d57810 */ /* 0x000fe20007ffe0ff */
[----:B------:R-:W-:Y:S01]  /*1130*/  IMAD.IADD R0, R14, 0x1, -R0 ;  /* 0x000000010e007824 */ /* 0x000fe200078e0a00 */
[----:B------:R-:W-:Y:S01]  /*1140*/  LOP3.LUT R3, R3, 0xfffffff8, RZ, 0xc0, !PT ;  /* 0xfffffff803037812 */ /* 0x000fe200078ec0ff */
[----:B------:R-:W-:Y:S01]  /*1150*/  IMAD.SHL.U32 R140, R140, 0x4, RZ ;  /* 0x000000048c8c7824 */ /* 0x000fe200078e00ff */
[----:B------:R-:W-:-:S02]  /*1160*/  LOP3.LUT R2, R2, 0x1c0, RZ, 0xc0, !PT ;  /* 0x000001c002027812 */ /* 0x000fc400078ec0ff */
[----:B------:R-:W-:Y:S01]  /*1170*/  SHF.R.S32.HI R10, RZ, 0x1f, R0 ;  /* 0x0000001fff0a7819 */ /* 0x000fe20000011400 */
[----:B------:R-:W-:Y:S01]  /*1180*/  IMAD.IADD R6, R6, 0x1, -R3 ;  /* 0x0000000106067824 */ /* 0x000fe200078e0a03 */
[----:B------:R-:W-:Y:S02]  /*1190*/  LOP3.LUT R5, R2, 0x38, R136, 0xf8, !PT ;  /* 0x0000003802057812 */ /* 0x000fe400078ef888 */
[----:B------:R-:W-:Y:S02]  /*11a0*/  SHF.R.U32.HI R4, RZ, 0x3, R2 ;  /* 0x00000003ff047819 */ /* 0x000fe40000011602 */
[----:B------:R-:W-:Y:S02]  /*11b0*/  LEA.HI R3, R9, R14, RZ, 0x6 ;  /* 0x0000000e09037211 */ /* 0x000fe400078f30ff */
[----:B------:R-:W-:Y:S02]  /*11c0*/  LOP3.LUT R2, R7, 0x1c0, RZ, 0xc0, !PT ;  /* 0x000001c007027812 */ /* 0x000fe400078ec0ff */
[----:B------:R-:W-:Y:S01]  /*11d0*/  LEA.HI R10, R10, R0, RZ, 0x3 ;  /* 0x000000000a0a7211 */ /* 0x000fe200078f18ff */
[----:B------:R-:W-:Y:S01]  /*11e0*/  IMAD.SHL.U32 R3, R3, 0x8, RZ ;  /* 0x0000000803037824 */ /* 0x000fe200078e00ff */
[----:B------:R-:W-:-:S02]  /*11f0*/  LOP3.LUT R7, R5, R4, RZ, 0x3c, !PT ;  /* 0x0000000405077212 */ /* 0x000fc400078e3cff */
[----:B------:R-:W-:Y:S02]  /*1200*/  LOP3.LUT R4, R2, 0x8, R8, 0xf8, !PT ;  /* 0x0000000802047812 */ /* 0x000fe400078ef808 */
[----:B------:R-:W-:Y:S02]  /*1210*/  LOP3.LUT R5, R10, 0xfffffff8, RZ, 0xc0, !PT ;  /* 0xfffffff80a057812 */ /* 0x000fe400078ec0ff */
[----:B------:R-:W-:Y:S02]  /*1220*/  SHF.R.U32.HI R2, RZ, 0x3, R2 ;  /* 0x00000003ff027819 */ /* 0x000fe40000011602 */
[----:B------:R-:W-:Y:S01]  /*1230*/  LEA.HI R9, R9, R14, RZ, 0x5 ;  /* 0x0000000e09097211 */ /* 0x000fe200078f28ff */
[----:B------:R-:W-:Y:S01]  /*1240*/  IMAD.IADD R8, R0, 0x1, -R5 ;  /* 0x0000000100087824 */ /* 0x000fe200078e0a05 */
[----:B------:R-:W-:Y:S02]  /*1250*/  LOP3.LUT R12, R4, R2, RZ, 0x3c, !PT ;  /* 0x00000002040c7212 */ /* 0x000fe400078e3cff */
[----:B------:R-:W-:-:S02]  /*1260*/  LOP3.LUT R3, R3, 0xfffffe00, RZ, 0xc0, !PT ;  /* 0xfffffe0003037812 */ /* 0x000fc400078ec0ff */
[--C-:B------:R-:W-:Y:S02]  /*1270*/  SHF.R.S32.HI R2, RZ, 0x5, R9.reuse ;  /* 0x00000005ff027819 */ /* 0x100fe40000011409 */
[----:B------:R-:W-:Y:S02]  /*1280*/  SHF.R.S32.HI R0, RZ, 0x1f, R9 ;  /* 0x0000001fff007819 */ /* 0x000fe40000011409 */
[----:B------:R-:W-:Y:S02]  /*1290*/  LOP3.LUT R5, R13, 0xfffffffc, RZ, 0xc0, !PT ;  /* 0xfffffffc0d057812 */ /* 0x000fe400078ec0ff */
        /* <DEDUP_REMOVED lines=8> */
[----:B------:R-:W-:-:S02]  /*1320*/  LEA.HI R3, R0, R0, RZ, 0x1 ;  /* 0x0000000000037211 */ /* 0x000fc400078f08ff */
[----:B------:R-:W-:Y:S01]  /*1330*/  ISETP.NE.U32.AND P0, PT, R5, 0x1, PT ;  /* 0x000000010500780c */ /* 0x000fe20003f05070 */
[----:B------:R-:W-:Y:S01]  /*1340*/  IMAD.IADD R9, R2, 0x1, -R4 ;  /* 0x0000000102097824 */ /* 0x000fe200078e0a04 */
[----:B------:R-:W-:Y:S01]  /*1350*/  LOP3.LUT R3, R3, 0x1ffffffe, RZ, 0xc0, !PT ;  /* 0x1ffffffe03037812 */ /* 0x000fe200078ec0ff */
[C---:B------:R-:W-:Y:S01]  /*1360*/  IMAD.SHL.U32 R4, R6.reuse, 0x40, RZ ;  /* 0x0000004006047824 */ /* 0x040fe200078e00ff */
[----:B------:R-:W-:Y:S01]  /*1370*/  R2P PR, R6, 0x6 ;  /* 0x0000000606007804 */ /* 0x000fe20000000000 */
[----:B------:R-:W-:Y:S01]  /*1380*/  IMAD.SHL.U32 R6, R2, 0x400, RZ ;  /* 0x0000040002067824 */ /* 0x000fe200078e00ff */
[----:B------:R-:W-:Y:S01]  /*1390*/  SHF.R.S32.HI R7, RZ, 0x1f, R15 ;  /* 0x0000001fff077819 */ /* 0x000fe2000001140f */
[----:B------:R-:W-:Y:S01]  /*13a0*/  IMAD.IADD R13, R0, 0x1, -R3 ;  /* 0x00000001000d7824 */ /* 0x000fe200078e0a03 */
[----:B------:R-:W-:Y:S01]  /*13b0*/  LOP3.LUT R2, R4, 0x1c0, RZ, 0xc0, !PT ;  /* 0x000001c004027812 */ /* 0x000fe200078ec0ff */
[----:B------:R-:W-:Y:S01]  /*13c0*/  IMAD R4, R0, 0x2, R6 ;  /* 0x0000000200047824 */ /* 0x000fe200078e0206 */
[----:B------:R-:W-:Y:S01]  /*13d0*/  LEA.HI R7, R7, R15, RZ, 0x2 ;  /* 0x0000000f07077211 */ /* 0x000fe200078f10ff */
[----:B------:R-:W-:Y:S01]  /*13e0*/  IMAD.SHL.U32 R0, R8, 0x40, RZ ;  /* 0x0000004008007824 */ /* 0x000fe200078e00ff */
[----:B------:R-:W-:Y:S01]  /*13f0*/  LEA.HI R2, R2, R2, RZ, 0x1d ;  /* 0x0000000202027211 */ /* 0x000fe200078fe8ff */
[----:B------:R-:W-:Y:S01]  /*1400*/  IMAD.SHL.U32 R5, R11, 0x8, RZ ;  /* 0x000000080b057824 */ /* 0x000fe200078e00ff */
[----:B------:R-:W-:-:S02]  /*1410*/  SHF.R.S32.HI R3, RZ, 0x2, R7 ;  /* 0x00000002ff037819 */ /* 0x000fc40000011407 */
[----:B------:R-:W-:Y:S01]  /*1420*/  LOP3.LUT R0, R0, 0x1c0, RZ, 0xc0, !PT ;  /* 0x000001c000007812 */ /* 0x000fe200078ec0ff */
[----:B------:R-:W-:Y:S01]  /*1430*/  IMAD.IADD R2, R4, 0x1, R2 ;  /* 0x0000000104027824 */ /* 0x000fe200078e0202 */
[----:B------:R-:W-:Y:S01]  /*1440*/  LOP3.LUT P4, RZ, R8, 0x2, RZ, 0xc0, !PT ;  /* 0x0000000208ff7812 */ /* 0x000fe2000788c0ff */
[----:B------:R-:W-:Y:S01]  /*1450*/  IMAD R14, R9, 0x10, R3 ;  /* 0x00000010090e7824 */ /* 0x000fe200078e0203 */
[----:B------:R-:W-:Y:S01]  /*1460*/  LOP3.LUT R3, R0, 0x8, R5, 0xf8, !PT ;  /* 0x0000000800037812 */ /* 0x000fe200078ef805 */
[----:B------:R-:W-:Y:S01]  /*1470*/  IMAD.SHL.U32 R4, R10, 0x40, RZ ;  /* 0x000000400a047824 */ /* 0x000fe200078e00ff */
[----:B------:R-:W-:Y:S01]  /*1480*/  SHF.R.U32.HI R0, RZ, 0x3, R0 ;  /* 0x00000003ff007819 */ /* 0x000fe20000011600 */
[----:B------:R-:W-:Y:S01]  /*1490*/  IMAD.SHL.U32 R242, R2, 0x2, RZ ;  /* 0x0000000202f27824 */ /* 0x000fe200078e00ff */
[----:B------:R-:W-:Y:S01]  /*14a0*/  LOP3.LUT P3, RZ, R8, 0x4, RZ, 0xc0, !PT ;  /* 0x0000000408ff7812 */ /* 0x000fe2000786c0ff */
[----:B------:R-:W-:Y:S01]  /*14b0*/  IMAD R2, R11, 0x200, R12 ;  /* 0x000002000b027824 */ /* 0x000fe200078e020c */
[----:B------:R-:W-:Y:S01]  /*14c0*/  LOP3.LUT R0, R3, R0, RZ, 0x3c, !PT ;  /* 0x0000000003007212 */ /* 0x000fe200078e3cff */
[----:B------:R-:W-:Y:S01]  /*14d0*/  IMAD.MOV.U32 R8, RZ, RZ, 0x20 ;  /* 0x00000020ff087424 */ /* 0x000fe200078e00ff */
[----:B------:R-:W-:Y:S01]  /*14e0*/  LOP3.LUT R4, R4, 0xfffffe00, RZ, 0xc0, !PT ;  /* 0xfffffe0004047812 */ /* 0x000fe200078ec0ff */
[----:B------:R-:W-:Y:S01]  /*14f0*/  IMAD.MOV.U32 R9, RZ, RZ, 0x40 ;  /* 0x00000040ff097424 */ /* 0x000fe200078e00ff */
[----:B------:R-:W-:Y:S01]  /*1500*/  IADD3 R5, R242, 0x80, RZ ;  /* 0x00000080f2057810 */ /* 0x000fe20007ffe0ff */
[----:B------:R1:W-:Y:S01]  /*1510*/  STL [R1+0x4], R14 ;  /* 0x0000040e01007387 */ /* 0x0003e20000100800 */
[----:B------:R-:W-:Y:S01]  /*1520*/  IADD3 R3, R0, R4, R6 ;  /* 0x0000000400037210 */ /* 0x000fe20007ffe006 */
[----:B------:R-:W-:Y:S01]  /*1530*/  IMAD R240, R13, 0x8, R14 ;  /* 0x000000080df07824 */ /* 0x000fe200078e020e */
[----:B------:R-:W-:-:S02]  /*1540*/  IADD3 R243, R242, 0x70, RZ ;  /* 0x00000070f2f37810 */ /* 0x000fc40007ffe0ff */
[----:B------:R-:W-:Y:S02]  /*1550*/  LOP3.LUT R4, R0, R4, RZ, 0xfc, !PT ;  /* 0x0000000400047212 */ /* 0x000fe400078efcff */
[----:B------:R-:W-:Y:S02]  /*1560*/  @P0 IADD3 R243, R5, 0x10, RZ ;  /* 0x0000001005f30810 */ /* 0x000fe40007ffe0ff */
[----:B------:R-:W-:Y:S02]  /*1570*/  IADD3 R0, R140, 0x40, RZ ;  /* 0x000000408c007810 */ /* 0x000fe40007ffe0ff */
[----:B------:R-:W-:Y:S02]  /*1580*/  LOP3.LUT R5, R7, 0x7ffffffc, RZ, 0xc0, !PT ;  /* 0x7ffffffc07057812 */ /* 0x000fe400078ec0ff */
[----:B------:R-:W-:Y:S01]  /*1590*/  LEA R186, R2, 0xc080, 0x1 ;  /* 0x0000c08002ba7811 */ /* 0x000fe200078e08ff */
[----:B------:R-:W-:Y:S01]  /*15a0*/  IMAD.IADD R138, R140, 0x1, R0 ;  /* 0x000000018c8a7824 */ /* 0x000fe200078e0200 */
[C---:B------:R-:W-:Y:S01]  /*15b0*/  SEL R2, R8.reuse, 0xffffffe0, !P4 ;  /* 0xffffffe008027807 */ /* 0x040fe20006000000 */
[----:B------:R-:W-:Y:S01]  /*15c0*/  IMAD.IADD R0, R15, 0x1, -R5 ;  /* 0x000000010f007824 */ /* 0x000fe200078e0a05 */
[----:B------:R-:W-:-:S02]  /*15d0*/  SEL R5, R8, 0xffffffe0, !P1 ;  /* 0xffffffe008057807 */ /* 0x000fc40004800000 */
[----:B------:R-:W-:Y:S01]  /*15e0*/  LEA R191, R3, 0x10080, 0x1 ;  /* 0x0001008003bf7811 */ /* 0x000fe200078e08ff */
[----:B------:R-:W-:Y:S01]  /*15f0*/  IMAD.SHL.U32 R217, R0, 0x2, RZ ;  /* 0x0000000200d97824 */ /* 0x000fe200078e00ff */
[----:B------:R-:W-:Y:S01]  /*1600*/  LEA R187, R4, 0x8080, 0x1 ;  /* 0x0000808004bb7811 */ /* 0x000fe200078e08ff */
[----:B------:R-:W-:Y:S01]  /*1610*/  IMAD.IADD R245, R242, 0x1, R5 ;  /* 0x00000001f2f57824 */ /* 0x000fe200078e0205 */
[----:B------:R-:W-:Y:S01]  /*1620*/  SEL R6, R9, 0xffffffc0, !P2 ;  /* 0xffffffc009067807 */ /* 0x000fe20005000000 */
[----:B------:R-:W-:Y:S01]  /*1630*/  IMAD.IADD R244, R5, 0x1, R243 ;  /* 0x0000000105f47824 */ /* 0x000fe200078e02f3 */
[----:B------:R-:W-:Y:S01]  /*1640*/  IADD3 R15, R217, 0x10, RZ ;  /* 0x00000010d90f7810 */ /* 0x000fe20007ffe0ff */
[----:B------:R-:W-:Y:S01]  /*1650*/  IMAD.IADD R192, R191, 0x1, R2 ;  /* 0x00000001bfc07824 */ /* 0x000fe200078e0202 */
[C---:B------:R-:W-:Y:S01]  /*1660*/  IADD3 R16, R217.reuse, 0x8, RZ ;  /* 0x00000008d9107810 */ /* 0x040fe20007ffe0ff */
[----:B------:R-:W-:Y:S01]  /*1670*/  IMAD.IADD R188, R2, 0x1, R187 ;  /* 0x0000000102bc7824 */ /* 0x000fe200078e02bb */
[----:B------:R-:W-:Y:S01]  /*1680*/  IADD3 R11, R217, 0x28, RZ ;  /* 0x00000028d90b7810 */ /* 0x000fe20007ffe0ff */
[--C-:B------:R-:W-:Y:S01]  /*1690*/  IMAD.IADD R249, R242, 0x1, R6.reuse ;  /* 0x00000001f2f97824 */ /* 0x100fe200078e0206 */
[----:B------:R-:W-:Y:S01]  /*16a0*/  SEL R0, R9, 0xffffffc0, !P3 ;  /* 0xffffffc009007807 */ /* 0x000fe20005800000 */
[C---:B------:R-:W-:Y:S01]  /*16b0*/  IMAD.IADD R248, R6.reuse, 0x1, R245 ;  /* 0x0000000106f87824 */ /* 0x040fe200078e02f5 */
[C---:B-1----:R-:W-:Y:S01]  /*16c0*/  IADD3 R14, R217.reuse, 0x18, RZ ;  /* 0x00000018d90e7810 */ /* 0x042fe20007ffe0ff */
[----:B------:R-:W-:Y:S01]  /*16d0*/  IMAD.IADD R247, R6, 0x1, R243 ;  /* 0x0000000106f77824 */ /* 0x000fe200078e02f3 */
[C---:B------:R-:W-:Y:S01]  /*16e0*/  IADD3 R7, R217.reuse, 0x38, RZ ;  /* 0x00000038d9077810 */ /* 0x040fe20007ffe0ff */
[----:B------:R-:W-:Y:S01]  /*16f0*/  IMAD.IADD R246, R244, 0x1, R6 ;  /* 0x00000001f4f67824 */ /* 0x000fe200078e0206 */
[----:B------:R-:W-:Y:S01]  /*1700*/  IADD3 R12, R217, 0x20, RZ ;  /* 0x00000020d90c7810 */ /* 0x000fe20007ffe0ff */
[--C-:B------:R-:W-:Y:S01]  /*1710*/  IMAD.IADD R194, R191, 0x1, R0.reuse ;  /* 0x00000001bfc27824 */ /* 0x100fe200078e0200 */
[C---:B------:R-:W-:Y:S01]  /*1720*/  IADD3 R10, R217.reuse, 0x30, RZ ;  /* 0x00000030d90a7810 */ /* 0x040fe20007ffe0ff */
[----:B------:R-:W-:Y:S01]  /*1730*/  IMAD.IADD R190, R0, 0x1, R187 ;  /* 0x0000000100be7824 */ /* 0x000fe200078e02bb */
[----:B------:R-:W-:Y:S01]  /*1740*/  IADD3 R252, R217, 0x40, RZ ;  /* 0x00000040d9fc7810 */ /* 0x000fe20007ffe0ff */
[----:B------:R-:W-:Y:S01]  /*1750*/  IMAD.IADD R193, R192, 0x1, R0 ;  /* 0x00000001c0c17824 */ /* 0x000fe200078e0200 */
[----:B------:R-:W-:Y:S01]  /*1760*/  SHF.R.S32.HI R8, RZ, 0x1f, R15 ;  /* 0x0000001fff087819 */ /* 0x000fe2000001140f */
[----:B------:R-:W-:Y:S01]  /*1770*/  IMAD.IADD R189, R0, 0x1, R188 ;  /* 0x0000000100bd7824 */ /* 0x000fe200078e02bc */
[----:B------:R-:W-:-:S02]  /*1780*/  SHF.R.S32.HI R9, RZ, 0x1f, R16 ;  /* 0x0000001fff097819 */ /* 0x000fc40000011410 */
[----:B------:R-:W-:Y:S02]  /*1790*/  SHF.R.S32.HI R8, RZ, 0x1f, R11 ;  /* 0x0000001fff087819 */ /* 0x000fe4000001140b */
[----:B------:R-:W-:Y:S02]  /*17a0*/  SHF.R.S32.HI R9, RZ, 0x1f, R14 ;  /* 0x0000001fff097819 */ /* 0x000fe4000001140e */
[----:B------:R-:W-:Y:S02]  /*17b0*/  SHF.R.S32.HI R8, RZ, 0x1f, R7 ;  /* 0x0000001fff087819 */ /* 0x000fe40000011407 */
[----:B------:R-:W-:Y:S02]  /*17c0*/  IADD3 R139, R140, 0x60, RZ ;  /* 0x000000608c8b7810 */ /* 0x000fe40007ffe0ff */
[----:B------:R-:W-:Y:S02]  /*17d0*/  IADD3 R214, R136, 0xc0, RZ ;  /* 0x000000c088d67810 */ /* 0x000fe40007ffe0ff */
[----:B------:R-:W-:-:S02]  /*17e0*/  IADD3 R250, R217, 0x48, RZ ;  /* 0x00000048d9fa7810 */ /* 0x000fc40007ffe0ff */
[----:B------:R-:W-:Y:S02]  /*17f0*/  SHF.R.S32.HI R12, RZ, 0x1f, R12 ;  /* 0x0000001fff0c7819 */ /* 0x000fe4000001140c */
[----:B------:R-:W-:Y:S02]  /*1800*/  SHF.R.S32.HI R9, RZ, 0x1f, R10 ;  /* 0x0000001fff097819 */ /* 0x000fe4000001140a */
[----:B------:R-:W-:Y:S02]  /*1810*/  SHF.R.S32.HI R7, RZ, 0x1f, R252 ;  /* 0x0000001fff077819 */ /* 0x000fe400000114fc */
.L_x_1169:
[----:B------:R-:W-:-:S04]  /*1820*/  IMAD.MOV.U32 R13, RZ, RZ, 0x4 ;  /* 0x00000004ff0d7424 */ /* 0x000fc800078e00ff */
[----:B------:R-:W-:-:S05]  /*1830*/  IMAD.WIDE R2, R235, R13, c[0x0][0x588] ;  /* 0x00016200eb027625 */ /* 0x000fca00078e020d */
[----:B------:R-:W2:Y:S01]  /*1840*/  LDG.E R236, [R2.64] ;  /* 0x0000000602ec7981 */ /* 0x000ea2000c1e1900 */
[----:B------:R-:W-:Y:S01]  /*1850*/  ISETP.NE.U32.AND P4, PT, RZ, c[0x0][0x360], PT ;  /* 0x0000d800ff007a0c */ /* 0x000fe20003f85070 */
[----:B------:R-:W-:Y:S01]  /*1860*/  CS2R R112, SRZ ;  /* 0x0000000000707805 */ /* 0x000fe2000001ff00 */
        /* <DEDUP_REMOVED lines=8> */
[----:B------:R-:W-:Y:S01]  /*18f0*/  IMAD.MOV.U32 R12, RZ, RZ, RZ ;  /* 0x000000ffff0c7224 */ /* 0x000fe200078e00ff */
[----:B--2---:R-:W-:Y:S02]  /*1900*/  SHF.R.S32.HI R241, RZ, 0x1f, R236 ;  /* 0x0000001ffff17819 */ /* 0x004fe400000114ec */
[C---:B------:R-:W-:Y:S02]  /*1910*/  @P4 LEA R2, P0, R236.reuse, c[0x0][0x360], 0x2 ;  /* 0x0000d800ec024a11 */ /* 0x040fe400078010ff */
[----:B------:R-:W-:-:S02]  /*1920*/  @P2 LEA R4, P1, R236, c[0x0][0x370], 0x2 ;  /* 0x0000dc00ec042a11 */ /* 0x000fc400078210ff */
        /* <DEDUP_REMOVED lines=24> */
.L_x_997:
[----:B------:R-:W-:-:S04]  /*1ab0*/  ISETP.NE.U32.AND P0, PT, RZ, c[0x0][0x368], PT ;  /* 0x0000da00ff007a0c */ /* 0x000fc80003f05070 */
[----:B------:R-:W-:-:S13]  /*1ac0*/  ISETP.NE.AND.EX P0, PT, RZ, c[0x0][0x36c], PT, P0 ;  /* 0x0000db00ff007a0c */ /* 0x000fda0003f05300 */
[----:B------:R-:W-:Y:S05]  /*1ad0*/  @!P0 BRA `(.L_x_998) ;  /* 0x0000004000008947 */ /* 0x000fea0003800000 */
[----:B---3--:R-:W-:-:S04]  /*1ae0*/  LEA R4, P0, R236, c[0x0][0x368], 0x2 ;  /* 0x0000da00ec047a11 */ /* 0x008fc800078010ff */
[----:B------:R-:W-:-:S05]  /*1af0*/  LEA.HI.X R5, R236, c[0x0][0x36c], R241, 0x2, P0 ;  /* 0x0000db00ec057a11 */ /* 0x000fca00000f14f1 */
[----:B------:R1:W5:Y:S01]  /*1b00*/  LDG.E R11, [R4.64] ;  /* 0x00000006040b7981 */ /* 0x000362000c1e1900 */
[----:B------:R-:W-:Y:S05]  /*1b10*/  BRA `(.L_x_999) ;  /* 0x0000005000007947 */ /* 0x000fea0003800000 */
.L_x_998:
[----:B------:R-:W-:Y:S01]  /*1b20*/  MOV R11, c[0x0][0x1d0] ;  /* 0x00007400000b7a02 */ /* 0x000fe20000000f00 */
[----:B------:R-:W-:Y:S05]  /*1b30*/  @!P6 BRA `(.L_x_999) ;  /* 0x000000300000e947 */ /* 0x000fea0003800000 */
[----:B---3--:R-:W2:Y:S04]  /*1b40*/  LDG.E R6, [R4.64] ;  /* 0x0000000604067981 */ /* 0x008ea8000c1e1900 */
[----:B------:R-:W2:Y:S02]  /*1b50*/  LDG.E R0, [R4.64+0x4] ;  /* 0x0000040604007981 */ /* 0x000ea4000c1e1900 */
[----:B--2---:R-:W-:Y:S02]  /*1b60*/  IADD3 R11, -R6, R0, RZ ;  /* 0x00000000060b7210 */ /* 0x004fe40007ffe1ff */
.L_x_999:
[----:B-1-3--:R1:W2:Y:S04]  /*1b70*/  @P5 LDG.E R5, [R2.64] ;  /* 0x0000000602055981 */ /* 0x00a2a8000c1e1900 */
[----:B------:R1:W2:Y:S01]  /*1b80*/  @P5 LDG.E R4, [R2.64+0x4] ;  /* 0x0000040602045981 */ /* 0x0002a2000c1e1900 */
[----:B------:R-:W-:Y:S01]  /*1b90*/  ISETP.NE.U32.AND P0, PT, RZ, c[0x0][0x378], PT ;  /* 0x0000de00ff007a0c */ /* 0x000fe20003f05070 */
[----:B-----5:R-:W-:-:S03]  /*1ba0*/  IMAD.MOV.U32 R110, RZ, RZ, R11 ;  /* 0x000000ffff6e7224 */ /* 0x020fc600078e000b */
[----:B------:R-:W-:Y:S01]  /*1bb0*/  ISETP.NE.AND.EX P1, PT, RZ, c[0x0][0x37c], PT, P0 ;  /* 0x0000df00ff007a0c */ /* 0x000fe20003f25300 */
[----:B------:R-:W-:Y:S02]  /*1bc0*/  IMAD.MOV.U32 R0, RZ, RZ, c[0x0][0x2c4] ;  /* 0x0000b100ff007624 */ /* 0x000fe400078e00ff */
[----:B------:R-:W-:Y:S02]  /*1bd0*/  IMAD.SHL.U32 R233, R233, 0x80, RZ ;  /* 0x00000080e9e97824 */ /* 0x000fe400078e00ff */
[----:B------:R-:W-:-:S08]  /*1be0*/  IMAD.MOV.U32 R64, RZ, RZ, c[0x0][0x228] ;  /* 0x00008a00ff407624 */ /* 0x000fd000078e00ff */
[----:B-1----:R-:W-:-:S04]  /*1bf0*/  @P1 LEA R2, P0, R236, c[0x0][0x378], 0x2 ;  /* 0x0000de00ec021a11 */ /* 0x002fc800078010ff */
[----:B------:R-:W-:Y:S02]  /*1c00*/  @P1 LEA.HI.X R3, R236, c[0x0][0x37c], R241, 0x2, P0 ;  /* 0x0000df00ec031a11 */ /* 0x000fe400000f14f1 */
[----:B------:R-:W-:Y:S01]  /*1c10*/  ISETP.NE.AND P0, PT, R0, 0x1, PT ;  /* 0x000000010000780c */ /* 0x000fe20003f05270 */
[----:B------:R-:W-:Y:S01]  /*1c20*/  IMAD.IADD R10, R11, 0x1, -R113 ;  /* 0x000000010b0a7824 */ /* 0x000fe200078e0a71 */
[----:B------:R-:W-:Y:S01]  /*1c30*/  IADD3 R0, R233, 0x7f, RZ ;  /* 0x0000007fe9007810 */ /* 0x000fe20007ffe0ff */
[----:B------:R1:W5:Y:S01]  /*1c40*/  @P1 LDG.E R110, [R2.64] ;  /* 0x00000006026e1981 */ /* 0x000362000c1e1900 */
[----:B------:R-:W-:Y:S01]  /*1c50*/  LOP3.LUT R6, R234, 0xff0000, RZ, 0xc0, !PT ;  /* 0x00ff0000ea067812 */ /* 0x000fe200078ec0ff */
[----:B------:R-:W-:Y:S08]  /*1c60*/  BSSY B0, `(.L_x_1000) ;  /* 0x0000036000007945 */ /* 0x000ff00003800000 */
[----:B-1----:R-:W-:Y:S01]  /*1c70*/  @P0 IMAD.HI.U32 R2, R0, c[0x0][0x2c8], RZ ;  /* 0x0000b20000020a27 */ /* 0x002fe200078e00ff */
[----:B------:R-:W-:-:S04]  /*1c80*/  LOP3.LUT R3, R234, 0xff000000, RZ, 0xc0, !PT ;  /* 0xff000000ea037812 */ /* 0x000fc800078ec0ff */
[----:B------:R-:W-:Y:S02]  /*1c90*/  @P0 SHF.R.U32.HI R0, RZ, c[0x0][0x2cc], R2 ;  /* 0x0000b300ff000a19 */ /* 0x000fe40000011602 */
[----:B------:R-:W-:-:S04]  /*1ca0*/  SHF.R.U32.HI R3, RZ, 0x8, R3 ;  /* 0x00000008ff037819 */ /* 0x000fc80000011603 */
[----:B------:R-:W-:-:S04]  /*1cb0*/  LEA.HI R3, R6, R3, RZ, 0x10 ;  /* 0x0000000306037211 */ /* 0x000fc800078f80ff */
[----:B------:R-:W-:Y:S02]  /*1cc0*/  SHF.R.U32.HI R234, RZ, 0x10, R3 ;  /* 0x00000010ffea7819 */ /* 0x000fe40000011603 */
[----:B------:R-:W-:Y:S02]  /*1cd0*/  LOP3.LUT R251, R3, 0xff, RZ, 0xc0, !PT ;  /* 0x000000ff03fb7812 */ /* 0x000fe400078ec0ff */
[----:B------:R-:W-:-:S04]  /*1ce0*/  ISETP.NE.AND P1, PT, R234, RZ, PT ;  /* 0x000000ffea00720c */ /* 0x000fc80003f25270 */
[----:B------:R-:W-:Y:S01]  /*1cf0*/  SEL R109, R234, c[0x0][0x338], P1 ;  /* 0x0000ce00ea6d7a07 */ /* 0x000fe20000800000 */
[----:B--2---:R-:W-:-:S04]  /*1d00*/  @P5 IMAD.IADD R64, R4, 0x1, -R5 ;  /* 0x0000000104405824 */ /* 0x004fc800078e0a05 */
[----:B------:R-:W-:-:S05]  /*1d10*/  IMAD.IADD R237, R10, 0x1, R64 ;  /* 0x000000010aed7824 */ /* 0x000fca00078e0240 */
[C---:B------:R-:W-:Y:S02]  /*1d20*/  IADD3 R120, R237.reuse, 0x20, -R238 ;  /* 0x00000020ed787810 */ /* 0x040fe40007ffe8ee */
[----:B------:R-:W-:-:S03]  /*1d30*/  IADD3 R2, R237, 0x1f, RZ ;  /* 0x0000001fed027810 */ /* 0x000fc60007ffe0ff */
[----:B------:R-:W-:Y:S01]  /*1d40*/  IMAD.IADD R0, R120, 0x1, R0 ;  /* 0x0000000178007824 */ /* 0x000fe200078e0200 */
[----:B------:R-:W-:-:S04]  /*1d50*/  SHF.R.S32.HI R4, RZ, 0x1f, R2 ;  /* 0x0000001fff047819 */ /* 0x000fc80000011402 */
[----:B------:R-:W-:Y:S02]  /*1d60*/  SHF.R.S32.HI R5, RZ, 0x1f, R0 ;  /* 0x0000001fff057819 */ /* 0x000fe40000011400 */
[----:B------:R-:W-:Y:S02]  /*1d70*/  LEA.HI R2, R4, R2, RZ, 0x5 ;  /* 0x0000000204027211 */ /* 0x000fe400078f28ff */
[----:B------:R-:W-:Y:S02]  /*1d80*/  LEA.HI R0, R5, R0, RZ, 0x5 ;  /* 0x0000000005007211 */ /* 0x000fe400078f28ff */
[----:B------:R-:W-:Y:S02]  /*1d90*/  SHF.R.S32.HI R117, RZ, 0x5, R2 ;  /* 0x00000005ff757819 */ /* 0x000fe40000011402 */
[----:B------:R-:W-:-:S04]  /*1da0*/  SHF.R.S32.HI R0, RZ, 0x5, R0 ;  /* 0x00000005ff007819 */ /* 0x000fc80000011400 */
[----:B------:R-:W-:Y:S01]  /*1db0*/  IMNMX R5, R117, R0, PT ;  /* 0x0000000075057217 */ /* 0x000fe20003800200 */
[----:B------:R-:W-:-:S03]  /*1dc0*/  IMAD.MOV.U32 R0, RZ, RZ, RZ ;  /* 0x000000ffff007224 */ /* 0x000fc600078e00ff */
[----:B------:R-:W-:-:S13]  /*1dd0*/  ISETP.GE.AND P0, PT, R5, 0x1, PT ;  /* 0x000000010500780c */ /* 0x000fda0003f06270 */
        /* <DEDUP_REMOVED lines=30> */
.L_x_1001:
[----:B------:R-:W-:Y:S05]  /*1fc0*/  BSYNC B0 ;  /* 0x0000000000007941 */ /* 0x000fea0003800000 */
.L_x_1000:
        /* <DEDUP_REMOVED lines=222> */
.L_x_1021:
[-C--:B------:R-:W-:Y:S01]  /*2db0*/  IMAD R0, R116, R46.reuse, RZ ;  /* 0x0000002e74007224 */ /* 0x080fe200078e02ff */
[----:B------:R-:W-:Y:S01]  /*2dc0*/  SHF.R.S32.HI R60, RZ, 0x1f, R46 ;  /* 0x0000001fff3c7819 */ /* 0x000fe2000001142e */
[----:B------:R-:W-:Y:S01]  /*2dd0*/  IMAD.WIDE.U32 R10, R124, R46, RZ ;  /* 0x0000002e7c0a7225 */ /* 0x000fe200078e00ff */
[----:B------:R-:W-:Y:S04]  /*2de0*/  DEPBAR.LE SB0, 0x0 ;  /* 0x000080000000791a */ /* 0x000fe80000000000 */
[----:B------:R-:W-:Y:S01]  /*2df0*/  WARPSYNC 0xffffffff ;  /* 0xffffffff00007948 */ /* 0x000fe20003800000 */
[----:B------:R-:W-:Y:S01]  /*2e00*/  BAR.SYNC.DEFER_BLOCKING 0x0 ;  /* 0x0000000000007b1d */ /* 0x000fe20000010000 */
[----:B------:R-:W-:Y:S01]  /*2e10*/  ISETP.GE.AND P1, PT, R128, 0x1, PT ;  /* 0x000000018000780c */ /* 0x000fe20003f26270 */
[----:B------:R-:W-:Y:S01]  /*2e20*/  IMAD R2, R60, R124, R0 ;  /* 0x0000007c3c027224 */ /* 0x000fe200078e0200 */
[----:B------:R-:W-:Y:S03]  /*2e30*/  IADD3 R0, P0, R101, R10, RZ ;  /* 0x0000000a65007210 */ /* 0x000fe60007f1e0ff */
[----:B------:R-:W-:Y:S04]  /*2e40*/  IMAD.IADD R13, R11, 0x1, R2 ;  /* 0x000000010b0d7824 */ /* 0x000fe800078e0202 */
        /* <DEDUP_REMOVED lines=19> */
[C---:B------:R-:W-:Y:S01]  /*2f80*/  IADD3 R15, R140.reuse, 0x20, RZ ;  /* 0x000000208c0f7810 */ /* 0x040fe20007ffe0ff */
[----:B------:R-:W-:Y:S01]  /*2f90*/  CS2R R16, SRZ ;  /* 0x0000000000107805 */ /* 0x000fe2000001ff00 */
[----:B------:R-:W-:Y:S01]  /*2fa0*/  IADD3 R19, R140, 0x40, RZ ;  /* 0x000000408c137810 */ /* 0x000fe20007ffe0ff */
[----:B------:R-:W-:Y:S01]  /*2fb0*/  CS2R R12, SRZ ;  /* 0x00000000000c7805 */ /* 0x000fe2000001ff00 */
[----:B------:R-:W-:Y:S01]  /*2fc0*/  CS2R R6, SRZ ;  /* 0x0000000000067805 */ /* 0x000fe2000001ff00 */
[----:B------:R-:W-:Y:S01]  /*2fd0*/  CS2R R2, SRZ ;  /* 0x0000000000027805 */ /* 0x000fe2000001ff00 */
[----:B------:R-:W-:Y:S01]  /*2fe0*/  CS2R R32, SRZ ;  /* 0x0000000000207805 */ /* 0x000fe2000001ff00 */
[----:B------:R-:W-:Y:S01]  /*2ff0*/  CS2R R30, SRZ ;  /* 0x00000000001e7805 */ /* 0x000fe2000001ff00 */
[----:B------:R-:W-:Y:S01]  /*3000*/  CS2R R28, SRZ ;  /* 0x00000000001c7805 */ /* 0x000fe2000001ff00 */
[----:B------:R-:W-:Y:S02]  /*3010*/  CS2R R22, SRZ ;  /* 0x0000000000167805 */ /* 0x000fe4000001ff00 */
        /* <DEDUP_REMOVED lines=33> */
.L_x_1007:
[----:B------:R-:W-:Y:S05]  /*3230*/  BSYNC B0 ;  /* 0x0000000000007941 */ /* 0x000fea0003800000 */
.L_x_1006:
        /* <DEDUP_REMOVED lines=35> */
[C---:B------:R-:W-:Y:S01]  /*3470*/  @!P0 IMAD.U32 R5, R23.reuse, 0x10000, RZ ;  /* 0x0001000017058824 */ /* 0x040fe200078e00ff */
[----:B------:R-:W-:Y:S02]  /*3480*/  @!P0 PRMT R14, R2, 0x5410, R0 ;  /* 0x00005410020e8816 */ /* 0x000fe40000000000 */
[C---:B------:R-:W-:Y:S02]  /*3490*/  @!P0 SHF.L.U32 R3, R4.reuse, 0x10, RZ ;  /* 0x0000001004038819 */ /* 0x040fe400000006ff */
        /* <DEDUP_REMOVED lines=39> */
.L_x_1010:
[----:B------:R-:W-:Y:S05]  /*3710*/  BSYNC B0 ;  /* 0x0000000000007941 */ /* 0x000fea0003800000 */
.L_x_1009:
        /* <DEDUP_REMOVED lines=56> */
.L_x_1012:
[----:B------:R-:W-:Y:S05]  /*3aa0*/  BSYNC B0 ;  /* 0x0000000000007941 */ /* 0x000fea0003800000 */
.L_x_1011:
        /* <DEDUP_REMOVED lines=56> */
.L_x_1014:
[----:B------:R-:W-:Y:S05]  /*3e30*/  BSYNC B0 ;  /* 0x0000000000007941 */ /* 0x000fea0003800000 */
.L_x_1013:
        /* <DEDUP_REMOVED lines=56> */
.L_x_1005:
        /* <DEDUP_REMOVED lines=31> */
.L_x_1016:
[----:B------:R-:W-:Y:S05]  /*43b0*/  BSYNC B0 ;  /* 0x0000000000007941 */ /* 0x000fea0003800000 */
.L_x_1015:
        /* <DEDUP_REMOVED lines=137> */
.L_x_1018:
[----:B------:R-:W-:Y:S05]  /*4c50*/  BSYNC B0 ;  /* 0x0000000000007941 */ /* 0x000fea0003800000 */
.L_x_1017:
        /* <DEDUP_REMOVED lines=117> */
.L_x_1004:
        /* <DEDUP_REMOVED lines=21> */
.L_x_1008:
[----:B------:R-:W-:Y:S05]  /*5500*/  BSYNC B1 ;  /* 0x0000000000017941 */ /* 0x000fea0003800000 */
.L_x_1003:
[----:B-1---5:R-:W-:Y:S01]  /*5510*/  IMAD.SHL.U32 R6, R46, 0x20, RZ ;  /* 0x000000202e067824 */ /* 0x022fe200078e00ff */
[----:B------:R-:W-:Y:S03]  /*5520*/  BSSY B0, `(.L_x_1019) ;  /* 0x0000036000007945 */ /* 0x000fe60003800000 */
[----:B------:R-:W-:Y:S05]  /*5530*/  IMAD.IADD R0, R102, 0x1, -R6 ;  /* 0x0000000166007824 */ /* 0x000fea00078e0a06 */
[----:B------:R-:W-:Y:S11]  /*5540*/  ISETP.GE.AND P0, PT, R0, 0x1, PT ;  /* 0x000000010000780c */ /* 0x000ff60003f06270 */
[----:B------:R-:W-:Y:S02]  /*5550*/  @!UPT UIADD3 URZ, URZ, URZ, URZ ;  /* 0x0000003f3f3ff290 */ /* 0x000fe4000fffe03f */
[C---:B------:R-:W-:Y:S02]  /*5560*/  @P0 LEA R0, P1, R46.reuse, R103, 0x5 ;  /* 0x000000672e000211 */ /* 0x040fe400078228ff */
[----:B--2---:R-:W-:Y:S02]  /*5570*/  @P0 MOV R3, R98 ;  /* 0x0000006200030202 */ /* 0x004fe40000000f00 */
[----:B------:R-:W-:Y:S05]  /*5580*/  @P0 LEA.HI.X R2, R46, R106, R60, 0x5, P1 ;  /* 0x0000006a2e020211 */ /* 0x000fea00008f2c3c */
[----:B------:R-:W-:Y:S02]  /*5590*/  @P0 IMAD R4, R2, c[0x0][0x258], RZ ;  /* 0x0000960002040a24 */ /* 0x000fe400078e02ff */
[----:B------:R-:W-:Y:S04]  /*55a0*/  @P0 IMAD.MOV.U32 R2, RZ, RZ, R82 ;  /* 0x000000ffff020224 */ /* 0x000fe800078e0052 */
[C---:B------:R-:W-:Y:S04]  /*55b0*/  @P0 IMAD.WIDE.U32 R2, R0.reuse, c[0x0][0x258], R2 ;  /* 0x0000960000020a25 */ /* 0x040fe800078e0002 */
        /* <DEDUP_REMOVED lines=44> */
.L_x_1020:
[----:B-1----:R-:W-:Y:S05]  /*5880*/  BSYNC B0 ;  /* 0x0000000000007941 */ /* 0x002fea0003800000 */
.L_x_1019:
        /* <DEDUP_REMOVED lines=22> */
.L_x_1002:
[----:B------:R-:W-:Y:S01]  /*59f0*/  IMAD.MOV.U32 R0, RZ, RZ, c[0x0][0x2c4] ;  /* 0x0000b100ff007624 */ /* 0x000fe200078e00ff */
[----:B------:R-:W-:Y:S01]  /*5a00*/  LOP3.LUT R216, R216, 0xffffffdf, RZ, 0xc0, !PT ;  /* 0xffffffdfd8d87812 */ /* 0x000fe200078ec0ff */
[----:B------:R-:W-:Y:S01]  /*5a10*/  BSSY B0, `(.L_x_1022) ;  /* 0x000002c000007945 */ /* 0x000fe20003800000 */
[----:B------:R-:W-:-:S02]  /*5a20*/  IMAD.IADD R10, R112, 0x1, R113 ;  /* 0x00000001700a7824 */ /* 0x000fc400078e0271 */
[----:B------:R-:W-:Y:S02]  /*5a30*/  ISETP.NE.AND P3, PT, R0, 0x1, PT ;  /* 0x000000010000780c */ /* 0x000fe40003f65270 */
[----:B------:R-:W-:-:S11]  /*5a40*/  IADD3 R0, R233, 0x7f, RZ ;  /* 0x0000007fe9007810 */ /* 0x000fd60007ffe0ff */
[----:B------:R-:W-:Y:S01]  /*5a50*/  @P3 IMAD.HI.U32 R2, R0, c[0x0][0x2c8], RZ ;  /* 0x0000b20000023a27 */ /* 0x000fe200078e00ff */
[----:B------:R-:W-:-:S04]  /*5a60*/  @P3 LOP3.LUT R216, R216, 0x20, RZ, 0xfc, !PT ;  /* 0x00000020d8d83812 */ /* 0x000fc800078efcff */
[----:B------:R-:W-:-:S05]  /*5a70*/  @P3 SHF.R.U32.HI R0, RZ, c[0x0][0x2cc], R2 ;  /* 0x0000b300ff003a19 */ /* 0x000fca0000011602 */
[----:B------:R-:W-:-:S05]  /*5a80*/  IMAD.IADD R0, R120, 0x1, R0 ;  /* 0x0000000178007824 */ /* 0x000fca00078e0200 */
[----:B------:R-:W-:-:S04]  /*5a90*/  SHF.R.S32.HI R2, RZ, 0x1f, R0 ;  /* 0x0000001fff027819 */ /* 0x000fc80000011400 */
[----:B------:R-:W-:-:S04]  /*5aa0*/  LEA.HI R0, R2, R0, RZ, 0x5 ;  /* 0x0000000002007211 */ /* 0x000fc800078f28ff */
[----:B------:R-:W-:-:S04]  /*5ab0*/  SHF.R.S32.HI R0, RZ, 0x5, R0 ;  /* 0x00000005ff007819 */ /* 0x000fc80000011400 */
[----:B-1----:R-:W-:Y:S01]  /*5ac0*/  IMNMX R5, R117, R0, PT ;  /* 0x0000000075057217 */ /* 0x002fe20003800200 */
        /* <DEDUP_REMOVED lines=32> */
.L_x_1023:
[----:B------:R-:W-:Y:S05]  /*5cd0*/  BSYNC B0 ;  /* 0x0000000000007941 */ /* 0x000fea0003800000 */
.L_x_1022:
[----:B------:R-:W-:Y:S01]  /*5ce0*/  IMAD R212, R251, R0, RZ ;  /* 0x00000000fbd47224 */ /* 0x000fe200078e02ff */
        /* <DEDUP_REMOVED lines=72> */
[----:B------:R-:W1:Y:S03]  /*6170*/  S2R R6, SR_TID.X ;  /* 0x0000000000067919 */ /* 0x000e660000002100 */
[----:B------:R-:W-:-:S13]  /*6180*/  ISETP.NE.AND.EX P1, PT, RZ, c[0x0][0x344], PT, P0 ;  /* 0x0000d100ff007a0c */ /* 0x000fda0003f25300 */
[----:B------:R-:W-:-:S04]  /*6190*/  @P1 IMAD.MOV.U32 R2, RZ, RZ, 0x4 ;  /* 0x00000004ff021424 */ /* 0x000fc800078e00ff */
[----:B------:R-:W-:-:S05]  /*61a0*/  @P1 IMAD.WIDE R2, R236, R2, c[0x0][0x340] ;  /* 0x0000d000ec021625 */ /* 0x000fca00078e0202 */
[----:B------:R1:W2:Y:S01]  /*61b0*/  @P1 LDG.E R14, [R2.64] ;  /* 0x00000006020e1981 */ /* 0x0002a2000c1e1900 */
[----:B------:R-:W-:Y:S02]  /*61c0*/  SHF.R.S32.HI R0, RZ, 0x1f, R119 ;  /* 0x0000001fff007819 */ /* 0x000fe40000011477 */
[----:B------:R-:W-:Y:S02]  /*61d0*/  ISETP.NE.U32.AND P2, PT, RZ, c[0x0][0x348], PT ;  /* 0x0000d200ff007a0c */ /* 0x000fe40003f45070 */
[----:B------:R-:W-:Y:S01]  /*61e0*/  SHF.R.S32.HI R19, RZ, 0x1f, R136 ;  /* 0x0000001fff137819 */ /* 0x000fe20000011488 */
[----:B------:R-:W-:Y:S01]  /*61f0*/  IMAD R0, R0, c[0x0][0x178], RZ ;  /* 0x00005e0000007a24 */ /* 0x000fe200078e02ff */
[----:B------:R-:W-:Y:S02]  /*6200*/  MOV R18, R136 ;  /* 0x0000008800127202 */ /* 0x000fe40000000f00 */
[----:B------:R-:W-:Y:S01]  /*6210*/  ISETP.GE.AND P6, PT, R138, c[0x0][0x1d4], PT ;  /* 0x000075008a007a0c */ /* 0x000fe20003fc6270 */
[----:B------:R-:W-:Y:S01]  /*6220*/  IMAD R0, R119, c[0x0][0x17c], R0 ;  /* 0x00005f0077007a24 */ /* 0x000fe200078e0200 */
[----:B------:R-:W-:-:S02]  /*6230*/  LOP3.LUT R216, R216, 0xfffffffe, RZ, 0xc0, !PT ;  /* 0xfffffffed8d87812 */ /* 0x000fc400078ec0ff */
[----:B------:R-:W-:Y:S02]  /*6240*/  ISETP.GE.AND P5, PT, R213, c[0x0][0x1d4], PT ;  /* 0x00007500d5007a0c */ /* 0x000fe40003fa6270 */
[----:B------:R-:W-:Y:S02]  /*6250*/  ISETP.GE.AND P4, PT, R214, c[0x0][0x1d4], PT ;  /* 0x00007500d6007a0c */ /* 0x000fe40003f86270 */
[----:B------:R-:W-:Y:S02]  /*6260*/  IADD3 R108, R204, -0x1, RZ ;  /* 0xffffffffcc6c7810 */ /* 0x000fe40007ffe0ff */
[----:B-1----:R-:W-:-:S04]  /*6270*/  LEA.HI R2, R131, R6, RZ, 0x3 ;  /* 0x0000000683027211 */ /* 0x002fc800078f18ff */
[----:B------:R-:W-:Y:S01]  /*6280*/  LOP3.LUT R4, R2, 0xfffffff8, RZ, 0xc0, !PT ;  /* 0xfffffff802047812 */ /* 0x000fe200078ec0ff */
[----:B------:R-:W-:-:S04]  /*6290*/  IMAD.WIDE.U32 R2, R119, c[0x0][0x178], RZ ;  /* 0x00005e0077027a25 */ /* 0x000fc800078e00ff */
[----:B------:R-:W-:Y:S01]  /*62a0*/  IMAD.IADD R99, R6, 0x1, -R4 ;  /* 0x0000000106637824 */ /* 0x000fe200078e0a04 */
[----:B------:R-:W-:Y:S01]  /*62b0*/  SHF.R.S32.HI R6, RZ, 0x1f, R211 ;  /* 0x0000001fff067819 */ /* 0x000fe200000114d3 */
[----:B------:R-:W-:Y:S01]  /*62c0*/  IMAD.IADD R3, R3, 0x1, R0 ;  /* 0x0000000103037824 */ /* 0x000fe200078e0200 */
[----:B------:R-:W-:Y:S02]  /*62d0*/  IADD3 R4, P0, R211, R10, RZ ;  /* 0x0000000ad3047210 */ /* 0x000fe40007f1e0ff */
[----:B------:R-:W-:Y:S01]  /*62e0*/  LEA R0, R99, R211, 0x5 ;  /* 0x000000d363007211 */ /* 0x000fe200078e28ff */
[----:B------:R-:W-:Y:S01]  /*62f0*/  IMAD.WIDE.U32 R2, R239, c[0x0][0x1b8], R2 ;  /* 0x00006e00ef027a25 */ /* 0x000fe200078e0002 */
[----:B------:R-:W-:Y:S02]  /*6300*/  LEA.HI.X.SX32 R6, R10, R6, 0x1, P0 ;  /* 0x000000060a067211 */ /* 0x000fe400000f0eff */
[----:B------:R-:W-:Y:S01]  /*6310*/  ISETP.NE.AND.EX P0, PT, RZ, c[0x0][0x34c], PT, P2 ;  /* 0x0000d300ff007a0c */ /* 0x000fe20003f05320 */
[----:B------:R-:W-:Y:S01]  /*6320*/  IMAD.IADD R10, R233, 0x1, R0 ;  /* 0x00000001e90a7824 */ /* 0x000fe200078e0200 */
[----:B------:R-:W-:Y:S01]  /*6330*/  ISETP.GE.AND P2, PT, R213, c[0x0][0x198], PT ;  /* 0x00006600d5007a0c */ /* 0x000fe20003f46270 */
[----:B------:R-:W-:Y:S01]  /*6340*/  IMAD R3, R239, c[0x0][0x1bc], R3 ;  /* 0x00006f00ef037a24 */ /* 0x000fe200078e0203 */
[----:B------:R-:W-:Y:S01]  /*6350*/  SEL R7, R241, RZ, !P0 ;  /* 0x000000fff1077207 */ /* 0x000fe20004000000 */
[----:B------:R-:W-:Y:S01]  /*6360*/  @P3 IMAD.HI.U32 R8, R10, c[0x0][0x2c8], RZ ;  /* 0x0000b2000a083a27 */ /* 0x000fe200078e00ff */
[----:B------:R-:W-:-:S02]  /*6370*/  SEL R5, R236, RZ, !P0 ;  /* 0x000000ffec057207 */ /* 0x000fc40004000000 */
[----:B------:R-:W-:Y:S01]  /*6380*/  ISETP.GE.AND P0, PT, R136, c[0x0][0x1d4], PT ;  /* 0x0000750088007a0c */ /* 0x000fe20003f06270 */
[----:B------:R-:W-:Y:S02]  /*6390*/  IMAD R7, R7, c[0x0][0x1c0], RZ ;  /* 0x0000700007077a24 */ /* 0x000fe400078e02ff */
[----:B------:R-:W-:-:S04]  /*63a0*/  IMAD.WIDE.U32 R2, R5, c[0x0][0x1c0], R2 ;  /* 0x0000700005027a25 */ /* 0x000fc800078e0002 */
[----:B------:R-:W-:Y:S02]  /*63b0*/  IMAD R13, R5, c[0x0][0x1c4], R7 ;  /* 0x00007100050d7a24 */ /* 0x000fe400078e0207 */
[----:B------:R-:W-:Y:S01]  /*63c0*/  IMAD.MOV.U32 R0, RZ, RZ, R10 ;  /* 0x000000ffff007224 */ /* 0x000fe200078e000a */
[----:B------:R-:W-:Y:S01]  /*63d0*/  @P3 SHF.R.U32.HI R0, RZ, c[0x0][0x2cc], R8 ;  /* 0x0000b300ff003a19 */ /* 0x000fe20000011608 */
[----:B------:R-:W-:Y:S01]  /*63e0*/  IMAD R5, R6, c[0x0][0x1e0], RZ ;  /* 0x0000780006057a24 */ /* 0x000fe200078e02ff */
[----:B------:R-:W-:Y:S01]  /*63f0*/  ISETP.GE.AND P3, PT, R138, c[0x0][0x198], PT ;  /* 0x000066008a007a0c */ /* 0x000fe20003f66270 */
[----:B------:R-:W-:Y:S01]  /*6400*/  IMAD R12, R6, c[0x0][0x208], RZ ;  /* 0x00008200060c7a24 */ /* 0x000fe200078e02ff */
[----:B------:R-:W-:Y:S01]  /*6410*/  @P0 LOP3.LUT R216, R216, 0x1, RZ, 0xfc, !PT ;  /* 0x00000001d8d80812 */ /* 0x000fe200078efcff */
[----:B------:R-:W-:Y:S01]  /*6420*/  IMAD R15, R4, c[0x0][0x1e4], R5 ;  /* 0x00007900040f7a24 */ /* 0x000fe200078e0205 */
[--C-:B------:R-:W-:Y:S01]  /*6430*/  SHF.R.S32.HI R5, RZ, 0x1f, R0.reuse ;  /* 0x0000001fff057819 */ /* 0x100fe20000011400 */
[----:B------:R-:W-:Y:S01]  /*6440*/  IMAD.MOV R11, RZ, RZ, -R0 ;  /* 0x000000ffff0b7224 */ /* 0x000fe200078e0a00 */
[----:B------:R-:W-:Y:S01]  /*6450*/  LOP3.LUT R216, R216, 0xfffffffd, RZ, 0xc0, !PT ;  /* 0xfffffffdd8d87812 */ /* 0x000fe200078ec0ff */
[----:B------:R-:W-:-:S04]  /*6460*/  IMAD.WIDE.U32 R6, R4, c[0x0][0x1e0], R18 ;  /* 0x0000780004067a25 */ /* 0x000fc800078e0012 */
[----:B------:R-:W-:-:S04]  /*6470*/  IMAD.WIDE.U32 R8, R4, c[0x0][0x208], R18 ;  /* 0x0000820004087a25 */ /* 0x000fc800078e0012 */
[----:B------:R-:W-:Y:S02]  /*6480*/  IMAD R12, R4, c[0x0][0x20c], R12 ;  /* 0x00008300040c7a24 */ /* 0x000fe400078e020c */
[----:B------:R-:W-:Y:S02]  /*6490*/  IMAD.IADD R3, R3, 0x1, R13 ;  /* 0x0000000103037824 */ /* 0x000fe400078e020d */
[----:B------:R-:W-:Y:S01]  /*64a0*/  IMAD R4, R5, c[0x0][0x1b0], RZ ;  /* 0x00006c0005047a24 */ /* 0x000fe200078e02ff */
[----:B------:R-:W-:Y:S01]  /*64b0*/  SEL R5, RZ, 0xffffffff, P6 ;  /* 0xffffffffff057807 */ /* 0x000fe20003000000 */
[----:B------:R-:W-:Y:S01]  /*64c0*/  IMAD R10, R11, c[0x0][0x2c4], R10 ;  /* 0x0000b1000b0a7a24 */ /* 0x000fe200078e020a */
[----:B------:R-:W-:Y:S01]  /*64d0*/  SEL R11, RZ, 0x1, P0 ;  /* 0x00000001ff0b7807 */ /* 0x000fe20000000000 */
[C---:B------:R-:W-:Y:S01]  /*64e0*/  IMAD R4, R0.reuse, c[0x0][0x1b4], R4 ;  /* 0x00006d0000047a24 */ /* 0x040fe200078e0204 */
[----:B------:R-:W-:Y:S01]  /*64f0*/  ISETP.NE.U32.AND P0, PT, RZ, c[0x0][0x350], PT ;  /* 0x0000d400ff007a0c */ /* 0x000fe20003f05070 */
[----:B------:R-:W-:Y:S01]  /*6500*/  IMAD.WIDE.U32 R2, R0, c[0x0][0x1b0], R2 ;  /* 0x00006c0000027a25 */ /* 0x000fe200078e0002 */
[----:B------:R-:W-:-:S02]  /*6510*/  SHF.L.U32 R0, R5, 0x1, RZ ;  /* 0x0000000105007819 */ /* 0x000fc400000006ff */
[----:B------:R-:W-:Y:S01]  /*6520*/  ISETP.NE.AND.EX P0, PT, RZ, c[0x0][0x354], PT, P0 ;  /* 0x0000d500ff007a0c */ /* 0x000fe20003f05300 */
[----:B------:R-:W-:Y:S01]  /*6530*/  IMAD.IADD R5, R9, 0x1, R12 ;  /* 0x0000000109057824 */ /* 0x000fe200078e020c */
[----:B------:R-:W-:Y:S01]  /*6540*/  SHF.R.S32.HI R9, RZ, 0x1f, R10 ;  /* 0x0000001fff097819 */ /* 0x000fe2000001140a */
[----:B------:R-:W-:Y:S01]  /*6550*/  IMAD.IADD R7, R7, 0x1, R15 ;  /* 0x0000000107077824 */ /* 0x000fe200078e020f */
[----:B------:R-:W-:Y:S01]  /*6560*/  IADD3 R3, R3, R4, RZ ;  /* 0x0000000403037210 */ /* 0x000fe20007ffe0ff */
[----:B------:R-:W-:Y:S01]  /*6570*/  IMAD.MOV.U32 R4, RZ, RZ, R8 ;  /* 0x000000ffff047224 */ /* 0x000fe200078e0008 */
[----:B------:R-:W-:Y:S01]  /*6580*/  LOP3.LUT R15, R0, 0x2, R11, 0xe2, !PT ;  /* 0x00000002000f7812 */ /* 0x000fe200078ee20b */
[----:B------:R-:W-:Y:S01]  /*6590*/  IMAD R0, R9, c[0x0][0x1a8], RZ ;  /* 0x00006a0009007a24 */ /* 0x000fe200078e02ff */
[----:B------:R-:W-:Y:S01]  /*65a0*/  SEL R12, RZ, 0x4, P5 ;  /* 0x00000004ff0c7807 */ /* 0x000fe20002800000 */
[----:B------:R-:W-:Y:S01]  /*65b0*/  IMAD.WIDE.U32 R8, R10, c[0x0][0x1a8], R2 ;  /* 0x00006a000a087a25 */ /* 0x000fe200078e0002 */
[----:B------:R-:W-:-:S03]  /*65c0*/  SEL R11, RZ, 0x8, P4 ;  /* 0x00000008ff0b7807 */ /* 0x000fc60002000000 */
[----:B------:R-:W-:Y:S01]  /*65d0*/  IMAD R13, R10, c[0x0][0x1ac], R0 ;  /* 0x00006b000a0d7a24 */ /* 0x000fe200078e0200 */
[----:B------:R-:W-:Y:S01]  /*65e0*/  LOP3.LUT R123, R11, R15, R12, 0xfe, !PT ;  /* 0x0000000f0b7b7212 */ /* 0x000fe200078efe0c */
[----:B------:R-:W-:Y:S01]  /*65f0*/  IMAD.WIDE.U32 R6, R239, c[0x0][0x1e8], R6 ;  /* 0x00007a00ef067a25 */ /* 0x000fe200078e0006 */
[----:B------:R-:W-:-:S03]  /*6600*/  IADD3 R15, R211, R233, RZ ;  /* 0x000000e9d30f7210 */ /* 0x000fc60007ffe0ff */
[----:B------:R-:W-:-:S04]  /*6610*/  IMAD.WIDE.U32 R2, R239, c[0x0][0x210], R4 ;  /* 0x00008400ef027a25 */ /* 0x000fc800078e0004 */
[----:B------:R-:W-:Y:S02]  /*6620*/  IMAD R5, R239, c[0x0][0x1ec], R7 ;  /* 0x00007b00ef057a24 */ /* 0x000fe400078e0207 */
[----:B------:R-:W-:Y:S02]  /*6630*/  IMAD.IADD R9, R9, 0x1, R13 ;  /* 0x0000000109097824 */ /* 0x000fe400078e020d */
[----:B------:R-:W-:Y:S02]  /*6640*/  IMAD R3, R239, c[0x0][0x214], R3 ;  /* 0x00008500ef037a24 */ /* 0x000fe400078e0203 */
[----:B------:R-:W-:Y:S01]  /*6650*/  IMAD.MOV.U32 R4, RZ, RZ, R6 ;  /* 0x000000ffff047224 */ /* 0x000fe200078e0006 */
[----:B--2---:R-:W-:Y:S01]  /*6660*/  @P1 SHF.R.S32.HI R10, RZ, 0x1f, R14 ;  /* 0x0000001fff0a1819 */ /* 0x004fe2000001140e */
[----:B------:R-:W-:Y:S01]  /*6670*/  @!P1 IMAD.MOV.U32 R14, RZ, RZ, R236 ;  /* 0x000000ffff0e9224 */ /* 0x000fe200078e00ec */
[----:B------:R-:W-:Y:S02]  /*6680*/  @!P1 MOV R10, R241 ;  /* 0x000000f1000a9202 */ /* 0x000fe40000000f00 */
[----:B------:R-:W-:-:S02]  /*6690*/  ISETP.GE.AND P1, PT, R214, c[0x0][0x198], PT ;  /* 0x00006600d6007a0c */ /* 0x000fc40003f26270 */
[----:B------:R-:W-:Y:S02]  /*66a0*/  SEL R0, R14, RZ, !P0 ;  /* 0x000000ff0e007207 */ /* 0x000fe40004000000 */
[----:B------:R-:W-:Y:S02]  /*66b0*/  SEL R7, R10, RZ, !P0 ;  /* 0x000000ff0a077207 */ /* 0x000fe40004000000 */
[----:B------:R-:W-:Y:S01]  /*66c0*/  LEA R17, P0, R8, c[0x0][0x160], 0x1 ;  /* 0x0000580008117a11 */ /* 0x000fe200078008ff */
[----:B------:R-:W-:-:S03]  /*66d0*/  IMAD.WIDE.U32 R220, R0, c[0x0][0x218], R2 ;  /* 0x0000860000dc7a25 */ /* 0x000fc600078e0002 */
[----:B------:R-:W-:Y:S01]  /*66e0*/  LEA.HI.X R14, R8, c[0x0][0x164], R9, 0x1, P0 ;  /* 0x00005900080e7a11 */ /* 0x000fe200000f0c09 */
[C---:B------:R-:W-:Y:S01]  /*66f0*/  IMAD R6, R7.reuse, c[0x0][0x1f0], RZ ;  /* 0x00007c0007067a24 */ /* 0x040fe200078e02ff */
[----:B------:R-:W-:Y:S01]  /*6700*/  ISETP.GE.AND P0, PT, R136, c[0x0][0x198], PT ;  /* 0x0000660088007a0c */ /* 0x000fe20003f06270 */
[----:B------:R-:W-:Y:S02]  /*6710*/  IMAD R7, R7, c[0x0][0x218], RZ ;  /* 0x0000860007077a24 */ /* 0x000fe400078e02ff */
[----:B------:R-:W-:-:S04]  /*6720*/  IMAD.WIDE.U32 R218, R0, c[0x0][0x1f0], R4 ;  /* 0x00007c0000da7a25 */ /* 0x000fc800078e0004 */
[C---:B------:R-:W-:Y:S02]  /*6730*/  IMAD R2, R0.reuse, c[0x0][0x1f4], R6 ;  /* 0x00007d0000027a24 */ /* 0x040fe400078e0206 */
[----:B------:R-:W-:Y:S02]  /*6740*/  IMAD R0, R0, c[0x0][0x21c], R7 ;  /* 0x0000870000007a24 */ /* 0x000fe400078e0207 */
[----:B------:R-:W-:Y:S02]  /*6750*/  IMAD.IADD R222, R219, 0x1, R2 ;  /* 0x00000001dbde7824 */ /* 0x000fe400078e0202 */
[----:B------:R-:W-:Y:S02]  /*6760*/  @P0 LOP3.LUT R216, R216, 0x2, RZ, 0xfc, !PT ;  /* 0x00000002d8d80812 */ /* 0x000fe400078efcff */
[----:B------:R-:W-:Y:S01]  /*6770*/  IADD3 R223, R221, R0, RZ ;  /* 0x00000000dddf7210 */ /* 0x000fe20007ffe0ff */
[----:B------:R-:W-:Y:S05]  /*6780*/  BRA.DIV ~URZ, `(.L_x_1025) ;  /* 0x00015cf27f007947 */ /* 0x000fea000b800000 */
[----:B------:R1:W2:Y:S02]  /*6790*/  SHFL.IDX PT, R12, R14, RZ, 0x181f ;  /* 0x00181fff0e0c7589 */ /* 0x0002a400000e0000 */
.L_x_1174:
[----:B------:R-:W-:Y:S05]  /*67a0*/  BRA.DIV ~URZ, `(.L_x_1026) ;  /* 0x00015d427f007947 */ /* 0x000fea000b800000 */
[----:B------:R3:W4:Y:S02]  /*67b0*/  SHFL.IDX PT, R0, R17, RZ, 0x181f ;  /* 0x00181fff11007589 */ /* 0x00072400000e0000 */
.L_x_1175:
[----:B------:R-:W-:Y:S01]  /*67c0*/  IMAD R68, R238, c[0x0][0x2c4], RZ ;  /* 0x0000b100ee447a24 */ /* 0x000fe200078e02ff */
[----:B------:R-:W-:Y:S01]  /*67d0*/  SHF.R.S32.HI R71, RZ, 0x1f, R138 ;  /* 0x0000001fff477819 */ /* 0x000fe2000001148a */
[----:B------:R-:W-:Y:S01]  /*67e0*/  BSSY B0, `(.L_x_1027) ;  /* 0x000001a000007945 */ /* 0x000fe20003800000 */
[----:B------:R-:W-:-:S02]  /*67f0*/  LOP3.LUT R216, R216, 0xfffffff7, RZ, 0xc0, !PT ;  /* 0xfffffff7d8d87812 */ /* 0x000fc400078ec0ff */
[----:B------:R-:W-:Y:S02]  /*6800*/  ISETP.GE.AND P0, PT, R15, R68, PT ;  /* 0x000000440f00720c */ /* 0x000fe40003f06270 */
[----:B------:R-:W-:Y:S02]  /*6810*/  LEA.HI R69, R71, R138, RZ, 0x3 ;  /* 0x0000008a47457211 */ /* 0x000fe400078f18ff */
[----:B------:R-:W-:Y:S02]  /*6820*/  SHF.R.S32.HI R16, RZ, 0x1f, R214 ;  /* 0x0000001fff107819 */ /* 0x000fe400000114d6 */
        /* <DEDUP_REMOVED lines=21> */
.L_x_1028:
[----:B------:R-:W-:Y:S05]  /*6980*/  BSYNC B0 ;  /* 0x0000000000007941 */ /* 0x000fea0003800000 */
.L_x_1027:
[----:B------:R-:W-:Y:S05]  /*6990*/  BRA.DIV ~URZ, `(.L_x_1029) ;  /* 0x00015bb27f007947 */ /* 0x000fea000b800000 */
[----:B--2---:R2:W1:Y:S04]  /*69a0*/  SHFL.IDX PT, R12, R14, 0x1, 0x181f ;  /* 0x00381f000e0c7f89 */ /* 0x00446800000e0000 */
[----:B----4-:R2:W4:Y:S02]  /*69b0*/  SHFL.IDX PT, R0, R17, 0x1, 0x181f ;  /* 0x00381f0011007f89 */ /* 0x01052400000e0000 */
.L_x_1176:
        /* <DEDUP_REMOVED lines=22> */
.L_x_1031:
[----:B------:R-:W-:Y:S05]  /*6b20*/  BSYNC B0 ;  /* 0x0000000000007941 */ /* 0x000fea0003800000 */
.L_x_1030:
[----:B------:R-:W-:Y:S05]  /*6b30*/  BRA.DIV ~URZ, `(.L_x_1032) ;  /* 0x00015ad27f007947 */ /* 0x000fea000b800000 */
[----:B-1----:R1:W2:Y:S02]  /*6b40*/  SHFL.IDX PT, R12, R14, 0x2, 0x181f ;  /* 0x00581f000e0c7f89 */ /* 0x0022a400000e0000 */
.L_x_1177:
[----:B------:R-:W-:Y:S05]  /*6b50*/  BRA.DIV ~URZ, `(.L_x_1033) ;  /* 0x00015b227f007947 */ /* 0x000fea000b800000 */
[----:B----4-:R4:W1:Y:S02]  /*6b60*/  SHFL.IDX PT, R0, R17, 0x2, 0x181f ;  /* 0x00581f0011007f89 */ /* 0x01086400000e0000 */
.L_x_1178:
        /* <DEDUP_REMOVED lines=22> */
.L_x_1035:
[----:B------:R-:W-:Y:S05]  /*6cd0*/  BSYNC B0 ;  /* 0x0000000000007941 */ /* 0x000fea0003800000 */
.L_x_1034:
[----:B------:R-:W-:Y:S05]  /*6ce0*/  BRA.DIV ~URZ, `(.L_x_1036) ;  /* 0x000159f27f007947 */ /* 0x000fea000b800000 */
[----:B--2---:R2:W3:Y:S04]  /*6cf0*/  SHFL.IDX PT, R12, R14, 0x3, 0x181f ;  /* 0x00781f000e0c7f89 */ /* 0x0044e800000e0000 */
[----:B-1----:R2:W1:Y:S02]  /*6d00*/  SHFL.IDX PT, R0, R17, 0x3, 0x181f ;  /* 0x00781f0011007f89 */ /* 0x00246400000e0000 */
.L_x_1179:
[----:B------:R-:W-:Y:S02]  /*6d10*/  IADD3 R2, R15, 0x60, RZ ;  /* 0x000000600f027810 */ /* 0x000fe40007ffe0ff */
[----:B------:R-:W-:-:S02]  /*6d20*/  P2R R5, PR, RZ, 0x10 ;  /* 0x00000010ff057803 */ /* 0x000fc40000000000 */
        /* <DEDUP_REMOVED lines=9> */
[----:B------:R-:W-:Y:S01]  /*6dc0*/  @!P4 LEA R2, P0, R214, R0, 0x1 ;  /* 0x00000000d602c211 */ /* 0x000fe200078008ff */
[----:B------:R-:W-:-:S03]  /*6dd0*/  IMAD.IADD R0, R237, 0x1, -R211 ;  /* 0x00000001ed007824 */ /* 0x000fc600078e0ad3 */
[----:B------:R-:W-:Y:S01]  /*6de0*/  @!P4 LEA.HI.X R3, R214, R12, R16, 0x1, P0 ;  /* 0x0000000cd603c211 */ /* 0x000fe200000f0c10 */
[----:B------:R-:W-:Y:S01]  /*6df0*/  IMAD R0, R108, -0x20, R0 ;  /* 0xffffffe06c007824 */ /* 0x000fe200078e0200 */
[----:B------:R-:W-:-:S13]  /*6e00*/  LOP3.LUT P0, RZ, R216, 0x2, RZ, 0xc0, !PT ;  /* 0x00000002d8ff7812 */ /* 0x000fda000780c0ff */
[----:B------:R-:W-:Y:S01]  /*6e10*/  @!PT LDS RZ, [RZ] ;  /* 0x00000000fffff984 */ /* 0x000fe20000000800 */
[----:B------:R-:W-:Y:S01]  /*6e20*/  @!PT LDS RZ, [RZ] ;  /* 0x00000000fffff984 */ /* 0x000fe20000000800 */
[----:B------:R-:W-:Y:S01]  /*6e30*/  @!PT LDS RZ, [RZ] ;  /* 0x00000000fffff984 */ /* 0x000fe20000000800 */
[----:B------:R1:W-:Y:S01]  /*6e40*/  @!P4 LDGSTS.E.BYPASS.LTC128B.128 [R215+0x13080], [R10.64], !P0 ;  /* 0x130800000ad7cfae */ /* 0x0003e2000c101d46 */
[----:B------:R-:W-:-:S03]  /*6e50*/  ISETP.GE.AND P0, PT, R0, 0x1, PT ;  /* 0x000000010000780c */ /* 0x000fc60003f06270 */
[----:B------:R1:W-:Y:S04]  /*6e60*/  @!P4 LDGSTS.E.BYPASS.LTC128B.128 [R215+0x17080], [R8.64], !P3 ;  /* 0x1708000008d7cfae */ /* 0x0003e8000d901d46 */
[----:B------:R1:W-:Y:S04]  /*6e70*/  @!P4 LDGSTS.E.BYPASS.LTC128B.128 [R215+0x1b080], [R6.64], !P2 ;  /* 0x1b08000006d7cfae */ /* 0x0003e8000d101d46 */
[----:B------:R1:W-:Y:S01]  /*6e80*/  @!P4 LDGSTS.E.BYPASS.LTC128B.128 [R215+0x1f080], [R2.64], !P1 ;  /* 0x1f08000002d7cfae */ /* 0x0003e2000c901d46 */
[----:B------:R-:W-:-:S03]  /*6e90*/  ISETP.NE.AND P4, PT, R5, RZ, PT ;  /* 0x000000ff0500720c */ /* 0x000fc60003f85270 */
[----:B------:R-:W0:Y:S01]  /*6ea0*/  LDGDEPBAR ;  /* 0x00000000000079af */ /* 0x000e220000000000 */
[----:B------:R-:W-:Y:S01]  /*6eb0*/  WARPSYNC 0xffffffff ;  /* 0xffffffff00007948 */ /* 0x000fe20003800000 */
[----:B------:R-:W-:Y:S02]  /*6ec0*/  BSSY B0, `(.L_x_1037) ;  /* 0x0000013000007945 */ /* 0x000fe40003800000 */
[----:B------:R-:W-:Y:S06]  /*6ed0*/  BAR.SYNC.DEFER_BLOCKING 0x0 ;  /* 0x0000000000007b1d */ /* 0x000fec0000010000 */
[----:B------:R-:W-:Y:S05]  /*6ee0*/  @!P0 BRA `(.L_x_1038) ;  /* 0x0000010000008947 */ /* 0x000fea0003800000 */
[----:B------:R-:W-:Y:S01]  /*6ef0*/  IMAD R0, R129, c[0x0][0x1e0], RZ ;  /* 0x0000780081007a24 */ /* 0x000fe200078e02ff */
[----:B------:R-:W-:Y:S01]  /*6f00*/  LOP3.LUT P3, RZ, R216, 0x1, RZ, 0xc0, !PT ;  /* 0x00000001d8ff7812 */ /* 0x000fe2000786c0ff */
[----:B-1----:R-:W-:-:S04]  /*6f10*/  IMAD.WIDE.U32 R2, R108, c[0x0][0x1e0], RZ ;  /* 0x000078006c027a25 */ /* 0x002fc800078e00ff */
        /* <DEDUP_REMOVED lines=13> */
.L_x_1038:
[----:B------:R-:W-:Y:S05]  /*6ff0*/  BSYNC B0 ;  /* 0x0000000000007941 */ /* 0x000fea0003800000 */
.L_x_1037:
[----:B------:R-:W-:Y:S01]  /*7000*/  ISETP.LT.AND P0, PT, RZ, c[0x0][0x27c], PT ;  /* 0x00009f00ff007a0c */ /* 0x000fe20003f01270 */
[----:B------:R-:W0:Y:S01]  /*7010*/  LDGDEPBAR ;  /* 0x00000000000079af */ /* 0x000e220000000000 */
[----:B------:R-:W-:-:S11]  /*7020*/  MOV R133, c[0x0][0x2c4] ;  /* 0x0000b10000857a02 */ /* 0x000fd60000000f00 */
[----:B------:R-:W-:Y:S05]  /*7030*/  @P0 BRA `(.L_x_1039) ;  /* 0x0000002000000947 */ /* 0x000fea0003800000 */
[----:B------:R-:W-:-:S04]  /*7040*/  DEPBAR.LE SB0, 0x1 ;  /* 0x000080400000791a */ /* 0x000fc80000000000 */
[----:B------:R-:W-:Y:S05]  /*7050*/  BRA `(.L_x_1040) ;  /* 0x0000966000007947 */ /* 0x000fea0003800000 */
.L_x_1039:
[----:B------:R-:W-:Y:S01]  /*7060*/  ULDC.U8 UR4, c[0x0][0x298] ;  /* 0x0000a60000047ab9 */ /* 0x000fe20000000000 */
[----:B-----5:R-:W-:Y:S01]  /*7070*/  SHF.R.S32.HI R0, RZ, 0x1f, R110 ;  /* 0x0000001fff007819 */ /* 0x020fe2000001146e */
[----:B-1----:R-:W-:Y:S01]  /*7080*/  IMAD.WIDE.U32 R6, R110, c[0x0][0x280], RZ ;  /* 0x0000a0006e067a25 */ /* 0x002fe200078e00ff */
[----:B------:R-:W-:Y:S01]  /*7090*/  ISETP.NE.AND P0, PT, RZ, UR4, PT ;  /* 0x00000004ff007c0c */ /* 0x000fe2000bf05270 */
[----:B------:R-:W-:Y:S01]  /*70a0*/  BSSY B2, `(.L_x_1040) ;  /* 0x0000961000027945 */ /* 0x000fe20003800000 */
[C---:B------:R-:W-:Y:S01]  /*70b0*/  IADD3 R128, R211.reuse, 0x20, RZ ;  /* 0x00000020d3807810 */ /* 0x040fe20007ffe0ff */
[C---:B------:R-:W-:Y:S01]  /*70c0*/  IMAD R3, R0.reuse, c[0x0][0x280], RZ ;  /* 0x0000a00000037a24 */ /* 0x040fe200078e02ff */
[----:B------:R-:W-:Y:S01]  /*70d0*/  IADD3 R132, R211, 0x60, RZ ;  /* 0x00000060d3847810 */ /* 0x000fe20007ffe0ff */
[----:B------:R-:W-:Y:S01]  /*70e0*/  IMAD R2, R0, c[0x0][0x290], RZ ;  /* 0x0000a40000027a24 */ /* 0x000fe200078e02ff */
[----:B------:R-:W-:Y:S01]  /*70f0*/  LEA R0, R99, R15, 0x5 ;  /* 0x0000000f63007211 */ /* 0x000fe200078e28ff */
[C---:B------:R-:W-:Y:S01]  /*7100*/  IMAD R5, R110.reuse, c[0x0][0x284], R3 ;  /* 0x0000a1006e057a24 */ /* 0x040fe200078e0203 */
[----:B------:R-:W-:Y:S01]  /*7110*/  IADD3 R131, R211, 0x40, RZ ;  /* 0x00000040d3837810 */ /* 0x000fe20007ffe0ff */
[----:B------:R-:W-:-:S02]  /*7120*/  IMAD R8, R110, c[0x0][0x294], R2 ;  /* 0x0000a5006e087a24 */ /* 0x000fc400078e0202 */
[----:B------:R-:W-:Y:S01]  /*7130*/  IMAD.WIDE.U32 R2, R110, c[0x0][0x290], RZ ;  /* 0x0000a4006e027a25 */ /* 0x000fe200078e00ff */
[----:B------:R-:W-:-:S04]  /*7140*/  IADD3 R5, R5, R7, RZ ;  /* 0x0000000705057210 */ /* 0x000fc80007ffe0ff */
[----:B------:R-:W-:Y:S01]  /*7150*/  IADD3 R8, R8, R3, RZ ;  /* 0x0000000308087210 */ /* 0x000fe20007ffe0ff */
[----:B------:R-:W-:Y:S05]  /*7160*/  @!P0 BRA `(.L_x_1041) ;  /* 0x000049b000008947 */ /* 0x000fea0003800000 */
[----:B------:R-:W-:Y:S01]  /*7170*/  ISETP.NE.AND P1, PT, R133, 0x1, PT ;  /* 0x000000018500780c */ /* 0x000fe20003f25270 */
[----:B------:R-:W-:Y:S01]  /*7180*/  IMAD.MOV.U32 R4, RZ, RZ, R6 ;  /* 0x000000ffff047224 */ /* 0x000fe200078e0006 */
[C---:B------:R-:W-:Y:S01]  /*7190*/  IADD3 R43, R140.reuse, 0x40, RZ ;  /* 0x000000408c2b7810 */ /* 0x040fe20007ffe0ff */
[----:B------:R-:W-:Y:S01]  /*71a0*/  BSSY B0, `(.L_x_1042) ;  /* 0x0000053000007945 */ /* 0x000fe20003800000 */
[----:B------:R-:W-:Y:S01]  /*71b0*/  IADD3 R42, R140, 0x20, RZ ;  /* 0x000000208c2a7810 */ /* 0x000fe20007ffe0ff */
        /* <DEDUP_REMOVED lines=16> */
[----:B------:R-:W-:Y:S01]  /*72c0*/  IMAD.WIDE.U32 R4, R0, c[0x0][0x280], R4 ;  /* 0x0000a00000047a25 */ /* 0x000fe200078e0004 */
[----:B------:R-:W-:-:S03]  /*72d0*/  SHF.R.S32.HI R30, RZ, 0x1f, R42 ;  /* 0x0000001fff1e7819 */ /* 0x000fc6000001142a */
[----:B------:R-:W-:Y:S01]  /*72e0*/  IMAD R7, R3, c[0x0][0x280], RZ ;  /* 0x0000a00003077a24 */ /* 0x000fe200078e02ff */
[----:B------:R-:W-:-:S03]  /*72f0*/  LEA R40, P0, R4, c[0x0][0x270], 0x1 ;  /* 0x00009c0004287a11 */ /* 0x000fc600078008ff */
[----:B------:R-:W-:-:S04]  /*7300*/  IMAD R6, R0, c[0x0][0x284], R7 ;  /* 0x0000a10000067a24 */ /* 0x000fc800078e0207 */
[----:B------:R-:W-:-:S05]  /*7310*/  IMAD.IADD R6, R5, 0x1, R6 ;  /* 0x0000000105067824 */ /* 0x000fca00078e0206 */
[----:B------:R-:W-:Y:S01]  /*7320*/  LEA.HI.X R34, R4, c[0x0][0x274], R6, 0x1, P0 ;  /* 0x00009d0004227a11 */ /* 0x000fe200000f0c06 */
[----:B------:R-:W-:Y:S02]  /*7330*/  IMAD R4, R3, c[0x0][0x290], RZ ;  /* 0x0000a40003047a24 */ /* 0x000fe400078e02ff */
[----:B------:R-:W-:-:S04]  /*7340*/  IMAD.MOV.U32 R3, RZ, RZ, R8 ;  /* 0x000000ffff037224 */ /* 0x000fc800078e0008 */
[----:B------:R-:W-:-:S04]  /*7350*/  IMAD.WIDE.U32 R2, R0, c[0x0][0x290], R2 ;  /* 0x0000a40000027a25 */ /* 0x000fc800078e0002 */
[----:B------:R-:W-:Y:S01]  /*7360*/  IMAD R0, R0, c[0x0][0x294], R4 ;  /* 0x0000a50000007a24 */ /* 0x000fe200078e0204 */
[C---:B------:R-:W-:Y:S01]  /*7370*/  LEA R33, P0, R2.reuse, c[0x0][0x288], 0x1 ;  /* 0x0000a20002217a11 */ /* 0x040fe200078008ff */
[----:B------:R1:W3:Y:S02]  /*7380*/  SHFL.IDX PT, R4, R34, RZ, 0x181f ;  /* 0x00181fff22047589 */ /* 0x0002e400000e0000 */
[----:B------:R-:W-:Y:S02]  /*7390*/  IMAD.IADD R0, R3, 0x1, R0 ;  /* 0x0000000103007824 */ /* 0x000fe400078e0200 */
[----:B------:R1:W2:Y:S03]  /*73a0*/  SHFL.IDX PT, R3, R40, RZ, 0x181f ;  /* 0x00181fff28037589 */ /* 0x0002a600000e0000 */
[----:B------:R-:W-:Y:S02]  /*73b0*/  LEA.HI.X R31, R2, c[0x0][0x28c], R0, 0x1, P0 ;  /* 0x0000a300021f7a11 */ /* 0x000fe400000f0c00 */
[----:B------:R1:W4:Y:S04]  /*73c0*/  SHFL.IDX PT, R0, R33, RZ, 0x181f ;  /* 0x00181fff21007589 */ /* 0x00032800000e0000 */
[----:B------:R1:W1:Y:S01]  /*73d0*/  SHFL.IDX PT, R2, R31, RZ, 0x181f ;  /* 0x00181fff1f027589 */ /* 0x00026200000e0000 */
        /* <DEDUP_REMOVED lines=9> */
[----:B--2---:R-:W-:-:S05]  /*7470*/  @!P3 IADD3 R18, P0, R3, R6, RZ ;  /* 0x000000060312b210 */ /* 0x004fca0007f1e0ff */
[--C-:B---3--:R-:W-:Y:S01]  /*7480*/  @!P3 IMAD.X R19, R4, 0x1, R5.reuse, P0 ;  /* 0x000000010413b824 */ /* 0x108fe200000e0605 */
[----:B----4-:R-:W-:Y:S02]  /*7490*/  @!P3 IADD3 R16, P0, R0, R6, RZ ;  /* 0x000000060010b210 */ /* 0x010fe40007f1e0ff */
[----:B------:R-:W-:Y:S01]  /*74a0*/  @!P2 SHF.L.U64.HI R6, R42, 0x1, R30 ;  /* 0x000000012a06a819 */ /* 0x000fe2000001021e */
        /* <DEDUP_REMOVED lines=34> */
.L_x_1043:
[----:B------:R-:W-:Y:S05]  /*76d0*/  BSYNC B0 ;  /* 0x0000000000007941 */ /* 0x000fea0003800000 */
.L_x_1042:
[----:B-1---5:R-:W-:Y:S01]  /*76e0*/  IMAD.MOV.U32 R2, RZ, RZ, R44 ;  /* 0x000000ffff027224 */ /* 0x022fe200078e002c */
[----:B------:R-:W-:Y:S01]  /*76f0*/  LOP3.LUT P0, RZ, R216, 0x10, RZ, 0xc0, !PT ;  /* 0x00000010d8ff7812 */ /* 0x000fe2000780c0ff */
[----:B----4-:R-:W-:Y:S01]  /*7700*/  IMAD.MOV.U32 R0, RZ, RZ, R45 ;  /* 0x000000ffff007224 */ /* 0x010fe200078e002d */
[----:B--2---:R-:W-:Y:S01]  /*7710*/  MOV R3, R37 ;  /* 0x0000002500037202 */ /* 0x004fe20000000f00 */
[----:B---3--:R-:W-:Y:S01]  /*7720*/  IMAD.MOV.U32 R4, RZ, RZ, R36 ;  /* 0x000000ffff047224 */ /* 0x008fe200078e0024 */
        /* <DEDUP_REMOVED lines=44> */
[----:B------:R-:W-:Y:S01]  /*79f0*/  @!P2 IMAD.SHL.U32 R5, R42, 0x2, RZ ;  /* 0x000000022a05a824 */ /* 0x000fe200078e00ff */
[----:B------:R-:W-:Y:S01]  /*7a00*/  CS2R R52, SRZ ;  /* 0x0000000000347805 */ /* 0x000fe2000001ff00 */
[----:B------:R-:W-:Y:S01]  /*7a10*/  CS2R R54, SRZ ;  /* 0x0000000000367805 */ /* 0x000fe2000001ff00 */
[----:B------:R-:W-:Y:S01]  /*7a20*/  CS2R R56, SRZ ;  /* 0x0000000000387805 */ /* 0x000fe2000001ff00 */
[----:B----4-:R-:W-:Y:S01]  /*7a30*/  @!P3 IMAD.X R17, R2, 0x1, R6, P0 ;  /* 0x000000010211b824 */ /* 0x010fe200000e0606 */
[----:B------:R-:W-:Y:S01]  /*7a40*/  @!P2 SHF.L.U64.HI R6, R42, 0x1, R30 ;  /* 0x000000012a06a819 */ /* 0x000fe2000001021e */
[----:B------:R-:W-:Y:S01]  /*7a50*/  CS2R R58, SRZ ;  /* 0x00000000003a7805 */ /* 0x000fe2000001ff00 */
[-C--:B------:R-:W-:Y:S01]  /*7a60*/  @!P2 IADD3 R14, P0, R3, R5.reuse, RZ ;  /* 0x00000005030ea210 */ /* 0x080fe20007f1e0ff */
[----:B------:R-:W-:Y:S01]  /*7a70*/  CS2R R64, SRZ ;  /* 0x0000000000407805 */ /* 0x000fe2000001ff00 */
[----:B------:R-:W-:Y:S01]  /*7a80*/  CS2R R60, SRZ ;  /* 0x00000000003c7805 */ /* 0x000fe2000001ff00 */
[----:B------:R1:W5:Y:S02]  /*7a90*/  @!P3 LD.E.64 R48, [R18.64] ;  /* 0x000000061230b980 */ /* 0x000364000c101b00 */
[--C-:B------:R-:W-:Y:S01]  /*7aa0*/  @!P2 IMAD.X R15, R4, 0x1, R6.reuse, P0 ;  /* 0x00000001040fa824 */ /* 0x100fe200000e0606 */
[----:B------:R-:W-:Y:S01]  /*7ab0*/  @!P2 IADD3 R12, P0, R0, R5, RZ ;  /* 0x00000005000ca210 */ /* 0x000fe20007f1e0ff */
[C---:B------:R-:W-:Y:S01]  /*7ac0*/  @!P1 IMAD.SHL.U32 R5, R43.reuse, 0x2, RZ ;  /* 0x000000022b059824 */ /* 0x040fe200078e00ff */
        /* <DEDUP_REMOVED lines=21> */
.L_x_1045:
[----:B------:R-:W-:Y:S05]  /*7c20*/  BSYNC B0 ;  /* 0x0000000000007941 */ /* 0x000fea0003800000 */
.L_x_1044:
        /* <DEDUP_REMOVED lines=42> */
[----:B------:R-:W-:Y:S02]  /*7ed0*/  ISETP.GE.AND P2, PT, R42, c[0x0][0x27c], PT ;  /* 0x00009f002a007a0c */ /* 0x000fe40003f46270 */
[----:B------:R-:W-:Y:S02]  /*7ee0*/  ISETP.GE.AND P1, PT, R43, c[0x0][0x27c], PT ;  /* 0x00009f002b007a0c */ /* 0x000fe40003f26270 */
[----:B------:R-:W-:-:S07]  /*7ef0*/  P2R R21, PR, RZ, 0x10 ;  /* 0x00000010ff157803 */ /* 0x000fce0000000000 */
[C---:B------:R-:W-:Y:S01]  /*7f00*/  @!P3 IMAD.SHL.U32 R5, R140.reuse, 0x2, RZ ;  /* 0x000000028c05b824 */ /* 0x040fe200078e00ff */
[----:B------:R-:W-:-:S04]  /*7f10*/  @!P3 SHF.L.U64.HI R6, R140, 0x1, R35 ;  /* 0x000000018c06b819 */ /* 0x000fc80000010223 */
[----:B---3--:R-:W-:-:S05]  /*7f20*/  @!P3 IADD3 R18, P0, R3, R5, RZ ;  /* 0x000000050312b210 */ /* 0x008fca0007f1e0ff */
[----:B--2---:R-:W-:Y:S01]  /*7f30*/  @!P3 IMAD.X R19, R4, 0x1, R6, P0 ;  /* 0x000000010413b824 */ /* 0x004fe200000e0606 */
[----:B-1----:R-:W-:Y:S01]  /*7f40*/  @!P3 IADD3 R16, P0, R0, R5, RZ ;  /* 0x000000050010b210 */ /* 0x002fe20007f1e0ff */
[----:B------:R-:W-:-:S04]  /*7f50*/  @!P2 IMAD.SHL.U32 R5, R42, 0x2, RZ ;  /* 0x000000022a05a824 */ /* 0x000fc800078e00ff */
[----:B----4-:R-:W-:Y:S01]  /*7f60*/  @!P3 IMAD.X R17, R2, 0x1, R6, P0 ;  /* 0x000000010211b824 */ /* 0x010fe200000e0606 */
[----:B------:R-:W-:Y:S02]  /*7f70*/  @!P2 SHF.L.U64.HI R6, R42, 0x1, R30 ;  /* 0x000000012a06a819 */ /* 0x000fe4000001021e */
[-C--:B------:R-:W-:Y:S01]  /*7f80*/  @!P2 IADD3 R14, P0, R3, R5.reuse, RZ ;  /* 0x00000005030ea210 */ /* 0x080fe20007f1e0ff */
[----:B------:R-:W-:Y:S01]  /*7f90*/  CS2R R66, SRZ ;  /* 0x0000000000427805 */ /* 0x000fe2000001ff00 */
[----:B------:R-:W-:Y:S01]  /*7fa0*/  CS2R R70, SRZ ;  /* 0x0000000000467805 */ /* 0x000fe2000001ff00 */
[----:B------:R-:W-:Y:S01]  /*7fb0*/  CS2R R72, SRZ ;  /* 0x0000000000487805 */ /* 0x000fe2000001ff00 */
[----:B------:R-:W-:Y:S01]  /*7fc0*/  CS2R R74, SRZ ;  /* 0x00000000004a7805 */ /* 0x000fe2000001ff00 */
[--C-:B------:R-:W-:Y:S01]  /*7fd0*/  @!P2 IMAD.X R15, R4, 0x1, R6.reuse, P0 ;  /* 0x00000001040fa824 */ /* 0x100fe200000e0606 */
[----:B------:R-:W-:Y:S01]  /*7fe0*/  @!P2 IADD3 R12, P0, R0, R5, RZ ;  /* 0x00000005000ca210 */ /* 0x000fe20007f1e0ff */
[C---:B------:R-:W-:Y:S01]  /*7ff0*/  @!P1 IMAD.SHL.U32 R5, R43.reuse, 0x2, RZ ;  /* 0x000000022b059824 */ /* 0x040fe200078e00ff */
[----:B------:R-:W-:Y:S01]  /*8000*/  CS2R R76, SRZ ;  /* 0x00000000004c7805 */ /* 0x000fe2000001ff00 */
[----:B------:R1:W5:Y:S02]  /*8010*/  @!P3 LD.E.64 R62, [R16.64] ;  /* 0x00000006103eb980 */ /* 0x000364000c101b00 */
[----:B------:R-:W-:Y:S01]  /*8020*/  @!P2 IMAD.X R13, R2, 0x1, R6, P0 ;  /* 0x00000001020da824 */ /* 0x000fe200000e0606 */
[----:B------:R-:W-:-:S02]  /*8030*/  @!P1 SHF.L.U64.HI R6, R43, 0x1, R32 ;  /* 0x000000012b069819 */ /* 0x000fc40000010220 */
        /* <DEDUP_REMOVED lines=15> */
[----:B------:R-:W-:Y:S02]  /*8130*/  ISETP.NE.AND P4, PT, R21, RZ, PT ;  /* 0x000000ff1500720c */ /* 0x000fe40003f85270 */
[----:B------:R-:W-:Y:S02]  /*8140*/  CS2R R20, SRZ ;  /* 0x0000000000147805 */ /* 0x000fe4000001ff00 */
[----:B------:R1:W5:Y:S04]  /*8150*/  @!P0 LD.E.64 R76, [R4.64] ;  /* 0x00000006044c8980 */ /* 0x000368000c101b00 */
[----:B------:R2:W5:Y:S02]  /*8160*/  @!P3 LD.E.64 R20, [R18.64] ;  /* 0x000000061214b980 */ /* 0x000564000c101b00 */
[----:B--2---:R-:W-:-:S06]  /*8170*/  CS2R R18, SRZ ;  /* 0x0000000000127805 */ /* 0x004fcc000001ff00 */
[----:B------:R1:W5:Y:S02]  /*8180*/  @!P2 LD.E.64 R18, [R14.64] ;  /* 0x000000060e12a980 */ /* 0x000364000c101b00 */
.L_x_1047:
[----:B------:R-:W-:Y:S05]  /*8190*/  BSYNC B0 ;  /* 0x0000000000007941 */ /* 0x000fea0003800000 */
.L_x_1046:
[----:B----45:R-:W-:Y:S01]  /*81a0*/  IMAD.MOV.U32 R2, RZ, RZ, R74 ;  /* 0x000000ffff027224 */ /* 0x030fe200078e004a */
[----:B---3--:R-:W-:Y:S01]  /*81b0*/  MOV R3, R71 ;  /* 0x0000004700037202 */ /* 0x008fe20000000f00 */
[----:B-1----:R-:W-:Y:S01]  /*81c0*/  IMAD.MOV.U32 R0, RZ, RZ, R75 ;  /* 0x000000ffff007224 */ /* 0x002fe200078e004b */
[----:B------:R-:W-:Y:S01]  /*81d0*/  ISETP.NE.AND P0, PT, R80, RZ, PT ;  /* 0x000000ff5000720c */ /* 0x000fe20003f05270 */
[----:B--2---:R-:W-:Y:S01]  /*81e0*/  IMAD.MOV.U32 R4, RZ, RZ, R70 ;  /* 0x000000ffff047224 */ /* 0x004fe200078e0046 */
[----:B------:R1:W2:Y:S01]  /*81f0*/  SHFL.IDX PT, R7, R34, 0x3, 0x181f ;  /* 0x00781f0022077f89 */ /* 0x0002a200000e0000 */
[----:B------:R-:W-:Y:S01]  /*8200*/  MOV R5, R66 ;  /* 0x0000004200057202 */ /* 0x000fe20000000f00 */
[----:B------:R-:W-:Y:S01]  /*8210*/  BSSY B0, `(.L_x_1048) ;  /* 0x000004b000007945 */ /* 0x000fe20003800000 */
[----:B------:R-:W-:Y:S01]  /*8220*/  PRMT R115, R0, 0x5410, R2 ;  /* 0x0000541000737816 */ /* 0x000fe20000000002 */
[----:B------:R-:W-:Y:S01]  /*8230*/  IMAD.MOV.U32 R2, RZ, RZ, R18 ;  /* 0x000000ffff027224 */ /* 0x000fe200078e0012 */
[----:B------:R-:W-:Y:S01]  /*8240*/  PRMT R113, R3, 0x5410, R4 ;  /* 0x0000541003717816 */ /* 0x000fe20000000004 */
[----:B------:R-:W-:Y:S01]  /*8250*/  IMAD.MOV.U32 R0, RZ, RZ, R19 ;  /* 0x000000ffff007224 */ /* 0x000fe200078e0013 */
[----:B------:R-:W-:Y:S01]  /*8260*/  MOV R4, R20 ;  /* 0x0000001400047202 */ /* 0x000fe20000000f00 */
[----:B------:R-:W-:Y:S01]  /*8270*/  IMAD.MOV.U32 R3, RZ, RZ, R21 ;  /* 0x000000ffff037224 */ /* 0x000fe200078e0015 */
[----:B------:R3:W4:Y:S01]  /*8280*/  SHFL.IDX PT, R9, R31, 0x3, 0x181f ;  /* 0x00781f001f097f89 */ /* 0x00072200000e0000 */
[----:B------:R-:W-:Y:S01]  /*8290*/  CS2R R86, SRZ ;  /* 0x0000000000567805 */ /* 0x000fe2000001ff00 */
[----:B------:R-:W-:Y:S01]  /*82a0*/  PRMT R112, R0, 0x5410, R2 ;  /* 0x0000541000707816 */ /* 0x000fe20000000002 */
[----:B------:R-:W-:Y:S01]  /*82b0*/  IMAD.MOV.U32 R2, RZ, RZ, R76 ;  /* 0x000000ffff027224 */ /* 0x000fe200078e004c */
[----:B------:R-:W-:Y:S01]  /*82c0*/  MOV R0, R77 ;  /* 0x0000004d00007202 */ /* 0x000fe20000000f00 */
[----:B------:R2:W4:Y:S01]  /*82d0*/  SHFL.IDX PT, R6, R33, 0x3, 0x181f ;  /* 0x00781f0021067f89 */ /* 0x00052200000e0000 */
[----:B------:R-:W-:Y:S01]  /*82e0*/  PRMT R110, R3, 0x5410, R4 ;  /* 0x00005410036e7816 */ /* 0x000fe20000000004 */
[----:B------:R-:W-:Y:S01]  /*82f0*/  IMAD.MOV.U32 R3, RZ, RZ, R72 ;  /* 0x000000ffff037224 */ /* 0x000fe200078e0048 */
[----:B------:R-:W-:Y:S01]  /*8300*/  PRMT R114, R0, 0x5410, R2 ;  /* 0x0000541000727816 */ /* 0x000fe20000000002 */
[----:B------:R-:W-:Y:S01]  /*8310*/  IMAD.MOV.U32 R2, RZ, RZ, R73 ;  /* 0x000000ffff027224 */ /* 0x000fe200078e0049 */
[----:B------:R4:W4:Y:S01]  /*8320*/  SHFL.IDX PT, R0, R40, 0x3, 0x181f ;  /* 0x00781f0028007f89 */ /* 0x00092200000e0000 */
[----:B------:R-:W-:Y:S01]  /*8330*/  IMAD.MOV.U32 R4, RZ, RZ, R67 ;  /* 0x000000ffff047224 */ /* 0x000fe200078e0043 */
[----:B------:R-:W-:Y:S01]  /*8340*/  CS2R R82, SRZ ;  /* 0x0000000000527805 */ /* 0x000fe2000001ff00 */
[----:B------:R-:W-:Y:S01]  /*8350*/  CS2R R78, SRZ ;  /* 0x00000000004e7805 */ /* 0x000fe2000001ff00 */
[----:B-1----:R-:W-:Y:S01]  /*8360*/  PRMT R34, R2, 0x5410, R3 ;  /* 0x0000541002227816 */ /* 0x002fe20000000003 */
[----:B------:R-:W-:Y:S01]  /*8370*/  IMAD.MOV.U32 R3, RZ, RZ, R62 ;  /* 0x000000ffff037224 */ /* 0x000fe200078e003e */
[----:B------:R-:W-:Y:S01]  /*8380*/  MOV R2, R63 ;  /* 0x0000003f00027202 */ /* 0x000fe20000000f00 */
[----:B------:R-:W-:Y:S01]  /*8390*/  CS2R R90, SRZ ;  /* 0x00000000005a7805 */ /* 0x000fe2000001ff00 */
[----:B------:R-:W-:Y:S01]  /*83a0*/  CS2R R88, SRZ ;  /* 0x0000000000587805 */ /* 0x000fe2000001ff00 */
[----:B------:R-:W-:Y:S01]  /*83b0*/  CS2R R84, SRZ ;  /* 0x0000000000547805 */ /* 0x000fe2000001ff00 */
[----:B------:R-:W-:Y:S01]  /*83c0*/  CS2R R80, SRZ ;  /* 0x0000000000507805 */ /* 0x000fe2000001ff00 */
[----:B---3--:R-:W-:-:S02]  /*83d0*/  PRMT R31, R2, 0x5410, R3 ;  /* 0x00005410021f7816 */ /* 0x008fc40000000003 */
[----:B--2---:R-:W-:Y:S01]  /*83e0*/  PRMT R33, R4, 0x5410, R5 ;  /* 0x0000541004217816 */ /* 0x004fe20000000005 */
[----:B------:R-:W-:Y:S05]  /*83f0*/  @P0 BRA `(.L_x_1049) ;  /* 0x000002c000000947 */ /* 0x000fea0003800000 */
[----:B------:R-:W-:Y:S01]  /*8400*/  ISETP.GE.AND P1, PT, R42, c[0x0][0x27c], PT ;  /* 0x00009f002a007a0c */ /* 0x000fe20003f26270 */
[----:B------:R-:W-:Y:S01]  /*8410*/  CS2R R82, SRZ ;  /* 0x0000000000527805 */ /* 0x000fe2000001ff00 */
[----:B------:R-:W-:-:S11]  /*8420*/  CS2R R84, SRZ ;  /* 0x0000000000547805 */ /* 0x000fd6000001ff00 */
[C---:B------:R-:W-:Y:S01]  /*8430*/  @!P1 IMAD.SHL.U32 R2, R42.reuse, 0x2, RZ ;  /* 0x000000022a029824 */ /* 0x040fe200078e00ff */
[----:B------:R-:W-:-:S04]  /*8440*/  @!P1 SHF.L.U64.HI R3, R42, 0x1, R30 ;  /* 0x000000012a039819 */ /* 0x000fc8000001021e */
[----:B----4-:R-:W-:-:S05]  /*8450*/  @!P1 IADD3 R4, P0, R0, R2, RZ ;  /* 0x0000000200049210 */ /* 0x010fca0007f1e0ff */
[----:B------:R-:W-:Y:S01]  /*8460*/  @!P1 IMAD.X R5, R7, 0x1, R3, P0 ;  /* 0x0000000107059824 */ /* 0x000fe200000e0603 */
[----:B------:R-:W-:-:S04]  /*8470*/  @!P1 IADD3 R2, P0, R6, R2, RZ ;  /* 0x0000000206029210 */ /* 0x000fc80007f1e0ff */
[----:B------:R1:W5:Y:S01]  /*8480*/  @!P1 LD.E.64 R82, [R4.64] ;  /* 0x0000000604529980 */ /* 0x000362000c101b00 */
[----:B------:R-:W-:Y:S01]  /*8490*/  @!P1 IMAD.X R3, R9, 0x1, R3, P0 ;  /* 0x0000000109039824 */ /* 0x000fe200000e0603 */
[----:B------:R-:W-:-:S04]  /*84a0*/  ISETP.GE.AND P0, PT, R43, c[0x0][0x27c], PT ;  /* 0x00009f002b007a0c */ /* 0x000fc80003f06270 */
[----:B------:R2:W5:Y:S09]  /*84b0*/  @!P1 LD.E.64 R84, [R2.64] ;  /* 0x0000000602549980 */ /* 0x000572000c101b00 */
[----:B------:R-:W-:-:S05]  /*84c0*/  @!P0 IMAD.SHL.U32 R8, R43, 0x2, RZ ;  /* 0x000000022b088824 */ /* 0x000fca00078e00ff */
[----:B-1----:R-:W-:Y:S02]  /*84d0*/  @!P0 IADD3 R4, P1, R0, R8, RZ ;  /* 0x0000000800048210 */ /* 0x002fe40007f3e0ff */
[----:B--2---:R-:W-:-:S05]  /*84e0*/  @!P0 SHF.L.U64.HI R3, R43, 0x1, R32 ;  /* 0x000000012b038819 */ /* 0x004fca0000010220 */
[----:B------:R-:W-:Y:S01]  /*84f0*/  @!P0 IMAD.X R5, R7, 0x1, R3, P1 ;  /* 0x0000000107058824 */ /* 0x000fe200008e0603 */
[----:B------:R-:W-:-:S05]  /*8500*/  @!P0 IADD3 R2, P1, R6, R8, RZ ;  /* 0x0000000806028210 */ /* 0x000fca0007f3e0ff */
[----:B------:R-:W-:Y:S01]  /*8510*/  @!P0 IMAD.X R3, R9, 0x1, R3, P1 ;  /* 0x0000000109038824 */ /* 0x000fe200008e0603 */
[----:B------:R-:W-:Y:S01]  /*8520*/  ISETP.GE.AND P1, PT, R140, c[0x0][0x27c], PT ;  /* 0x00009f008c007a0c */ /* 0x000fe20003f26270 */
[----:B------:R-:W-:Y:S01]  /*8530*/  CS2R R86, SRZ ;  /* 0x0000000000567805 */ /* 0x000fe2000001ff00 */
[----:B------:R-:W-:-:S05]  /*8540*/  CS2R R88, SRZ ;  /* 0x0000000000587805 */ /* 0x000fca000001ff00 */
[----:B------:R1:W5:Y:S04]  /*8550*/  @!P0 LD.E.64 R86, [R4.64] ;  /* 0x0000000604568980 */ /* 0x000368000c101b00 */
[----:B------:R2:W5:Y:S02]  /*8560*/  @!P0 LD.E.64 R88, [R2.64] ;  /* 0x0000000602588980 */ /* 0x000564000c101b00 */
        /* <DEDUP_REMOVED lines=11> */
[----:B------:R-:W-:Y:S01]  /*8620*/  @!P0 IMAD.SHL.U32 R8, R139, 0x2, RZ ;  /* 0x000000028b088824 */ /* 0x000fe200078e00ff */
[----:B------:R-:W-:Y:S01]  /*8630*/  CS2R R92, SRZ ;  /* 0x00000000005c7805 */ /* 0x000fe2000001ff00 */
[----:B------:R-:W-:-:S03]  /*8640*/  CS2R R90, SRZ ;  /* 0x00000000005a7805 */ /* 0x000fc6000001ff00 */
[----:B-1----:R-:W-:Y:S02]  /*8650*/  @!P0 IADD3 R4, P1, R0, R8, RZ ;  /* 0x0000000800048210 */ /* 0x002fe40007f3e0ff */
[----:B--2---:R-:W-:-:S05]  /*8660*/  @!P0 SHF.L.U64.HI R3, R139, 0x1, R41 ;  /* 0x000000018b038819 */ /* 0x004fca0000010229 */
[----:B------:R-:W-:Y:S01]  /*8670*/  @!P0 IMAD.X R5, R7, 0x1, R3, P1 ;  /* 0x0000000107058824 */ /* 0x000fe200008e0603 */
[----:B------:R-:W-:-:S04]  /*8680*/  @!P0 IADD3 R2, P1, R6, R8, RZ ;  /* 0x0000000806028210 */ /* 0x000fc80007f3e0ff */
[----:B------:R1:W5:Y:S01]  /*8690*/  @!P0 LD.E.64 R92, [R4.64] ;  /* 0x00000006045c8980 */ /* 0x000362000c101b00 */
[----:B------:R-:W-:-:S05]  /*86a0*/  @!P0 IMAD.X R3, R9, 0x1, R3, P1 ;  /* 0x0000000109038824 */ /* 0x000fca00008e0603 */
[----:B------:R1:W5:Y:S03]  /*86b0*/  @!P0 LD.E.64 R90, [R2.64] ;  /* 0x00000006025a8980 */ /* 0x000366000c101b00 */
.L_x_1049:
[----:B------:R-:W-:Y:S05]  /*86c0*/  BSYNC B0 ;  /* 0x0000000000007941 */ /* 0x000fea0003800000 */
.L_x_1048:
[----:B----45:R-:W-:Y:S01]  /*86d0*/  IMAD.MOV.U32 R0, RZ, RZ, R92 ;  /* 0x000000ffff007224 */ /* 0x030fe200078e005c */
        /* <DEDUP_REMOVED lines=81> */
.L_x_1053:
[----:B------:R-:W-:Y:S05]  /*8bf0*/  BSYNC B0 ;  /* 0x0000000000007941 */ /* 0x000fea0003800000 */
.L_x_1052:
        /* <DEDUP_REMOVED lines=49> */
.L_x_1055:
[----:B------:R-:W-:Y:S05]  /*8f10*/  BSYNC B0 ;  /* 0x0000000000007941 */ /* 0x000fea0003800000 */
.L_x_1054:
        /* <DEDUP_REMOVED lines=49> */
.L_x_1057:
[----:B------:R-:W-:Y:S05]  /*9230*/  BSYNC B0 ;  /* 0x0000000000007941 */ /* 0x000fea0003800000 */
.L_x_1056:
        /* <DEDUP_REMOVED lines=48> */
.L_x_1051:
[----:B------:R-:W-:Y:S05]  /*9540*/  BSYNC B1 ;  /* 0x0000000000017941 */ /* 0x000fea0003800000 */
.L_x_1050:
        /* <DEDUP_REMOVED lines=52> */
.L_x_1061:
[----:B------:R-:W-:Y:S05]  /*9890*/  BSYNC B0 ;  /* 0x0000000000007941 */ /* 0x000fea0003800000 */
.L_x_1060:
        /* <DEDUP_REMOVED lines=49> */
.L_x_1063:
[----:B------:R-:W-:Y:S05]  /*9bb0*/  BSYNC B0 ;  /* 0x0000000000007941 */ /* 0x000fea0003800000 */
.L_x_1062:
        /* <DEDUP_REMOVED lines=49> */
.L_x_1065:
[----:B------:R-:W-:Y:S05]  /*9ed0*/  BSYNC B0 ;  /* 0x0000000000007941 */ /* 0x000fea0003800000 */
.L_x_1064:
        /* <DEDUP_REMOVED lines=48> */
.L_x_1059:
[----:B------:R-:W-:Y:S05]  /*a1e0*/  BSYNC B1 ;  /* 0x0000000000017941 */ /* 0x000fea0003800000 */
.L_x_1058:
        /* <DEDUP_REMOVED lines=52> */
.L_x_1069:
[----:B------:R-:W-:Y:S05]  /*a530*/  BSYNC B0 ;  /* 0x0000000000007941 */ /* 0x000fea0003800000 */
.L_x_1068:
        /* <DEDUP_REMOVED lines=49> */
.L_x_1071:
[----:B------:R-:W-:Y:S05]  /*a850*/  BSYNC B0 ;  /* 0x0000000000007941 */ /* 0x000fea0003800000 */
.L_x_1070:
        /* <DEDUP_REMOVED lines=49> */
.L_x_1073:
[----:B------:R-:W-:Y:S05]  /*ab70*/  BSYNC B0 ;  /* 0x0000000000007941 */ /* 0x000fea0003800000 */
.L_x_1072:
        /* <DEDUP_REMOVED lines=48> */
.L_x_1067:
[----:B------:R-:W-:Y:S05]  /*ae80*/  BSYNC B1 ;  /* 0x0000000000017941 */ /* 0x000fea0003800000 */
.L_x_1066:
        /* <DEDUP_REMOVED lines=51> */
.L_x_1076:
[----:B------:R-:W-:Y:S05]  /*b1c0*/  BSYNC B0 ;  /* 0x0000000000007941 */ /* 0x000fea0003800000 */
.L_x_1075:
        /* <DEDUP_REMOVED lines=49> */
.L_x_1078:
[----:B------:R-:W-:Y:S05]  /*b4e0*/  BSYNC B0 ;  /* 0x0000000000007941 */ /* 0x000fea0003800000 */
.L_x_1077:
        /* <DEDUP_REMOVED lines=49> */
.L_x_1080:
[----:B------:R-:W-:Y:S05]  /*b800*/  BSYNC B0 ;  /* 0x0000000000007941 */ /* 0x000fea0003800000 */
.L_x_1079:
        /* <DEDUP_REMOVED lines=49> */
.L_x_1041:
        /* <DEDUP_REMOVED lines=18> */
[----:B--2-4-:R-:W-:-:S03]  /*bc40*/  LEA R17, P0, R6, c[0x0][0x270], 0x1 ;  /* 0x00009c0006117a11 */ /* 0x014fc600078008ff */
[----:B------:R-:W-:-:S04]  /*bc50*/  IMAD R5, R0, c[0x0][0x284], R9 ;  /* 0x0000a10000057a24 */ /* 0x000fc800078e0209 */
[----:B------:R-:W-:-:S05]  /*bc60*/  IMAD.IADD R5, R7, 0x1, R5 ;  /* 0x0000000107057824 */ /* 0x000fca00078e0205 */
[----:B------:R-:W-:Y:S01]  /*bc70*/  LEA.HI.X R16, R6, c[0x0][0x274], R5, 0x1, P0 ;  /* 0x00009d0006107a11 */ /* 0x000fe200000f0c05 */
[----:B------:R-:W-:Y:S01]  /*bc80*/  IMAD R5, R3, c[0x0][0x290], RZ ;  /* 0x0000a40003057a24 */ /* 0x000fe200078e02ff */
[----:B------:R-:W-:-:S03]  /*bc90*/  MOV R3, R8 ;  /* 0x0000000800037202 */ /* 0x000fc60000000f00 */
[----:B------:R1:W2:Y:S02]  /*bca0*/  SHFL.IDX PT, R7, R16, RZ, 0x181f ;  /* 0x00181fff10077589 */ /* 0x0002a400000e0000 */
[----:B------:R-:W-:-:S04]  /*bcb0*/  IMAD.WIDE.U32 R2, R0, c[0x0][0x290], R2 ;  /* 0x0000a40000027a25 */ /* 0x000fc800078e0002 */
[----:B------:R-:W-:Y:S01]  /*bcc0*/  IMAD R0, R0, c[0x0][0x294], R5 ;  /* 0x0000a50000007a24 */ /* 0x000fe200078e0205 */
[----:B------:R-:W-:-:S04]  /*bcd0*/  LEA R15, P0, R2, c[0x0][0x288], 0x1 ;  /* 0x0000a200020f7a11 */ /* 0x000fc800078008ff */
[----:B------:R-:W-:Y:S01]  /*bce0*/  IADD3 R0, R3, R0, RZ ;  /* 0x0000000003007210 */ /* 0x000fe20007ffe0ff */
[----:B------:R1:W3:Y:S03]  /*bcf0*/  SHFL.IDX PT, R5, R15, RZ, 0x181f ;  /* 0x00181fff0f057589 */ /* 0x0002e600000e0000 */
[----:B------:R-:W-:Y:S02]  /*bd00*/  LEA.HI.X R14, R2, c[0x0][0x28c], R0, 0x1, P0 ;  /* 0x0000a300020e7a11 */ /* 0x000fe400000f0c00 */
        /* <DEDUP_REMOVED lines=10> */
[----:B----4-:R-:W-:-:S05]  /*bdb0*/  @!P1 IADD3 R10, P0, R2, R0, RZ ;  /* 0x00000000020a9210 */ /* 0x010fca0007f1e0ff */
[--C-:B--2---:R-:W-:Y:S01]  /*bdc0*/  @!P1 IMAD.X R11, R7, 0x1, R3.reuse, P0 ;  /* 0x00000001070b9824 */ /* 0x104fe200000e0603 */
        /* <DEDUP_REMOVED lines=17> */
.L_x_1082:
[----:B------:R-:W-:Y:S05]  /*bee0*/  BSYNC B0 ;  /* 0x0000000000007941 */ /* 0x000fea0003800000 */
.L_x_1081:
[----:B-1--45:R-:W-:Y:S01]  /*bef0*/  IMAD.MOV.U32 R2, RZ, RZ, R34 ;  /* 0x000000ffff027224 */ /* 0x032fe200078e0022 */
[----:B------:R-:W-:Y:S01]  /*bf00*/  MOV R3, R33 ;  /* 0x0000002100037202 */ /* 0x000fe20000000f00 */
[----:B------:R-:W-:Y:S01]  /*bf10*/  IMAD.MOV.U32 R0, RZ, RZ, R35 ;  /* 0x000000ffff007224 */ /* 0x000fe200078e0023 */
[----:B------:R-:W-:Y:S01]  /*bf20*/  LOP3.LUT P0, RZ, R216, 0x10, RZ, 0xc0, !PT ;  /* 0x00000010d8ff7812 */ /* 0x000fe2000780c0ff */
[----:B---3--:R-:W-:Y:S01]  /*bf30*/  IMAD.MOV.U32 R5, RZ, RZ, R32 ;  /* 0x000000ffff057224 */ /* 0x008fe200078e0020 */
[----:B------:R-:W-:Y:S01]  /*bf40*/  MOV R6, R26 ;  /* 0x0000001a00067202 */ /* 0x000fe20000000f00 */
[----:B--2---:R1:W2:Y:S01]  /*bf50*/  SHFL.IDX PT, R7, R16, 0x1, 0x181f ;  /* 0x00381f0010077f89 */ /* 0x0042a200000e0000 */
[----:B------:R-:W-:Y:S01]  /*bf60*/  PRMT R98, R0, 0x5410, R2 ;  /* 0x0000541000627816 */ /* 0x000fe20000000002 */
[----:B------:R-:W-:Y:S01]  /*bf70*/  IMAD.MOV.U32 R2, RZ, RZ, R22 ;  /* 0x000000ffff027224 */ /* 0x000fe200078e0016 */
[----:B------:R-:W-:Y:S01]  /*bf80*/  PRMT R97, R3, 0x5410, R5 ;  /* 0x0000541003617816 */ /* 0x000fe20000000005 */
[----:B------:R-:W-:Y:S01]  /*bf90*/  IMAD.MOV.U32 R0, RZ, RZ, R23 ;  /* 0x000000ffff007224 */ /* 0x000fe200078e0017 */
[----:B------:R-:W-:Y:S01]  /*bfa0*/  MOV R5, R20 ;  /* 0x0000001400057202 */ /* 0x000fe20000000f00 */
[----:B------:R-:W-:Y:S01]  /*bfb0*/  IMAD.MOV.U32 R3, RZ, RZ, R21 ;  /* 0x000000ffff037224 */ /* 0x000fe200078e0015 */
[----:B------:R1:W3:Y:S01]  /*bfc0*/  SHFL.IDX PT, R13, R14, 0x1, 0x181f ;  /* 0x00381f000e0d7f89 */ /* 0x0002e200000e0000 */
[----:B------:R-:W-:Y:S01]  /*bfd0*/  BSSY B0, `(.L_x_1083) ;  /* 0x0000032000007945 */ /* 0x000fe20003800000 */
        /* <DEDUP_REMOVED lines=23> */
[----:B--23--:R-:W-:Y:S01]  /*c150*/  ISETP.GE.AND P1, PT, R136, c[0x0][0x27c], PT ;  /* 0x00009f0088007a0c */ /* 0x00cfe20003f26270 */
        /* <DEDUP_REMOVED lines=8> */
[----:B----4-:R-:W-:Y:S01]  /*c1e0*/  @!P1 IADD3 R8, P0, R12, R0, RZ ;  /* 0x000000000c089210 */ /* 0x010fe20007f1e0ff */
        /* <DEDUP_REMOVED lines=16> */
.L_x_1084:
[----:B--23--:R-:W-:Y:S05]  /*c2f0*/  BSYNC B0 ;  /* 0x0000000000007941 */ /* 0x00cfea0003800000 */
.L_x_1083:
        /* <DEDUP_REMOVED lines=20> */
[----:B----4-:R1:W3:Y:S01]  /*c440*/  SHFL.IDX PT, R12, R14, 0x2, 0x181f ;  /* 0x00581f000e0c7f89 */ /* 0x0102e200000e0000 */
        /* <DEDUP_REMOVED lines=26> */
[----:B----4-:R-:W-:-:S05]  /*c5f0*/  @!P1 IADD3 R10, P0, R3, R0, RZ ;  /* 0x00000000030a9210 */ /* 0x010fca0007f1e0ff */
[--C-:B------:R-:W-:Y:S01]  /*c600*/  @!P1 IMAD.X R11, R7, 0x1, R2.reuse, P0 ;  /* 0x00000001070b9824 */ /* 0x100fe200000e0602 */
[----:B-1----:R-:W-:Y:S01]  /*c610*/  @!P1 IADD3 R8, P0, R5, R0, RZ ;  /* 0x0000000005089210 */ /* 0x002fe20007f1e0ff */
[----:B------:R-:W-:Y:S01]  /*c620*/  CS2R R74, SRZ ;  /* 0x00000000004a7805 */ /* 0x000fe2000001ff00 */
[----:B------:R-:W-:Y:S01]  /*c630*/  CS2R R72, SRZ ;  /* 0x0000000000487805 */ /* 0x000fe2000001ff00 */
[----:B------:R-:W-:Y:S01]  /*c640*/  CS2R R78, SRZ ;  /* 0x00000000004e7805 */ /* 0x000fe2000001ff00 */
[----:B------:R-:W-:Y:S01]  /*c650*/  CS2R R76, SRZ ;  /* 0x00000000004c7805 */ /* 0x000fe2000001ff00 */
[----:B---3--:R-:W-:Y:S01]  /*c660*/  @!P1 IMAD.X R9, R12, 0x1, R2, P0 ;  /* 0x000000010c099824 */ /* 0x008fe200000e0602 */
        /* <DEDUP_REMOVED lines=11> */
.L_x_1086:
[----:B--2---:R-:W-:Y:S05]  /*c720*/  BSYNC B0 ;  /* 0x0000000000007941 */ /* 0x004fea0003800000 */
.L_x_1085:
[----:B-1---5:R-:W-:Y:S01]  /*c730*/  IMAD.MOV.U32 R2, RZ, RZ, R74 ;  /* 0x000000ffff027224 */ /* 0x022fe200078e004a */
[----:B----4-:R-:W-:Y:S01]  /*c740*/  MOV R3, R73 ;  /* 0x0000004900037202 */ /* 0x010fe20000000f00 */
[----:B------:R-:W-:Y:S01]  /*c750*/  IMAD.MOV.U32 R0, RZ, RZ, R75 ;  /* 0x000000ffff007224 */ /* 0x000fe200078e004b */
[----:B------:R-:W-:Y:S01]  /*c760*/  ISETP.NE.AND P0, PT, R80, RZ, PT ;  /* 0x000000ff5000720c */ /* 0x000fe20003f05270 */
[----:B------:R-:W-:Y:S01]  /*c770*/  IMAD.MOV.U32 R5, RZ, RZ, R72 ;  /* 0x000000ffff057224 */ /* 0x000fe200078e0048 */
        /* <DEDUP_REMOVED lines=8> */
[----:B---3--:R1:W3:Y:S01]  /*c800*/  SHFL.IDX PT, R12, R14, 0x3, 0x181f ;  /* 0x00781f000e0c7f89 */ /* 0x0082e200000e0000 */
        /* <DEDUP_REMOVED lines=26> */
[----:B------:R-:W-:-:S11]  /*c9b0*/  CS2R R80, SRZ ;  /* 0x0000000000507805 */ /* 0x000fd6000001ff00 */
        /* <DEDUP_REMOVED lines=11> */
[----:B------:R-:W-:Y:S01]  /*ca70*/  CS2R R90, SRZ ;  /* 0x00000000005a7805 */ /* 0x000fe2000001ff00 */
[----:B------:R-:W-:Y:S01]  /*ca80*/  CS2R R88, SRZ ;  /* 0x0000000000587805 */ /* 0x000fe2000001ff00 */
[----:B------:R1:W5:Y:S04]  /*ca90*/  @!P1 LD.E.128 R80, [R8.64] ;  /* 0x0000000608509980 */ /* 0x000368000c101d00 */
[----:B------:R1:W5:Y:S06]  /*caa0*/  @!P1 LD.E.128 R84, [R6.64] ;  /* 0x0000000606549980 */ /* 0x00036c000c101d00 */
        /* <DEDUP_REMOVED lines=8> */
.L_x_1088:
[----:B--23--:R-:W-:Y:S05]  /*cb30*/  BSYNC B0 ;  /* 0x0000000000007941 */ /* 0x00cfea0003800000 */
.L_x_1087:
        /* <DEDUP_REMOVED lines=12> */
[----:B------:R-:W-:-:S02]  /*cc00*/  IMAD.MOV.U32 R0, RZ, RZ, R90 ;  /* 0x000000ffff007224 */ /* 0x000fc400078e005a */
[----:B------:R-:W-:Y:S01]  /*cc10*/  IMAD.MOV.U32 R2, RZ, RZ, R81 ;  /* 0x000000ffff027224 */ /* 0x000fe200078e0051 */
        /* <DEDUP_REMOVED lines=16> */
[----:B------:R-:W-:Y:S02]  /*cd20*/  SHF.R.S32.HI R68, RZ, 0x3, R69 ;  /* 0x00000003ff447819 */ /* 0x000fe40000011445 */
[----:B------:R-:W-:Y:S02]  /*cd30*/  PRMT R120, R3, 0x5410, R4 ;  /* 0x0000541003787816 */ /* 0x000fe40000000004 */
[----:B------:R-:W-:Y:S01]  /*cd40*/  PRMT R119, R0, 0x5410, R2 ;  /* 0x0000541000777816 */ /* 0x000fe20000000002 */
[----:B------:R-:W-:Y:S05]  /*cd50*/  @P0 BRA `(.L_x_1090) ;  /* 0x00000db000000947 */ /* 0x000fea0003800000 */
[----:B------:R-:W-:Y:S01]  /*cd60*/  ISETP.GE.AND P0, PT, R136, c[0x0][0x27c], PT ;  /* 0x00009f0088007a0c */ /* 0x000fe20003f06270 */
[----:B------:R-:W-:-:S12]  /*cd70*/  BSSY B0, `(.L_x_1091) ;  /* 0x0000069000007945 */ /* 0x000fd80003800000 */
[----:B------:R-:W-:Y:S05]  /*cd80*/  @P0 BRA `(.L_x_1092) ;  /* 0x0000067000000947 */ /* 0x000fea0003800000 */
[----:B------:R-:W-:Y:S01]  /*cd90*/  IMAD.MOV.U32 R0, RZ, RZ, c[0x0][0x27c] ;  /* 0x00009f00ff007624 */ /* 0x000fe200078e00ff */
[----:B----4-:R-:W1:Y:S01]  /*cda0*/  LDS.128 R8, [R203+0x10080] ;  /* 0x01008000cb087984 */ /* 0x010e620000000c00 */
[----:B------:R-:W-:Y:S02]  /*cdb0*/  SHF.R.U64 R13, R24, 0x10, R25 ;  /* 0x00000010180d7819 */ /* 0x000fe40000001219 */
[--C-:B------:R-:W-:Y:S02]  /*cdc0*/  SHF.R.U64 R15, R26, 0x10, R27.reuse ;  /* 0x000000101a0f7819 */ /* 0x100fe4000000121b */
[----:B------:R-:W-:Y:S02]  /*cdd0*/  LEA.HI R0, R0, R99, RZ, 0x1d ;  /* 0x0000006300007211 */ /* 0x000fe400078fe8ff */
[----:B------:R-:W-:Y:S02]  /*cde0*/  SHF.R.U32.HI R17, RZ, 0x10, R27 ;  /* 0x00000010ff117819 */ /* 0x000fe4000001161b */
[----:B------:R-:W-:Y:S01]  /*cdf0*/  SHF.R.S32.HI R3, RZ, 0x1f, R0 ;  /* 0x0000001fff037819 */ /* 0x000fe20000011400 */
[----:B------:R-:W-:Y:S01]  /*ce00*/  IMAD.SHL.U32 R2, R0, 0x8, RZ ;  /* 0x0000000800027824 */ /* 0x000fe200078e00ff */
[----:B------:R-:W-:-:S02]  /*ce10*/  PRMT R13, R29, 0x5432, R13 ;  /* 0x000054321d0d7816 */ /* 0x000fc4000000000d */
[----:B------:R-:W-:Y:S02]  /*ce20*/  LEA.HI R0, R3, R0, RZ, 0x3 ;  /* 0x0000000003007211 */ /* 0x000fe400078f18ff */
[----:B------:R-:W-:Y:S02]  /*ce30*/  LOP3.LUT R2, R111, 0x38, R2, 0xf8, !PT ;  /* 0x000000386f027812 */ /* 0x000fe400078ef802 */
[--C-:B------:R-:W-:Y:S01]  /*ce40*/  SHF.R.U64 R3, R22, 0x10, R23.reuse ;  /* 0x0000001016037819 */ /* 0x100fe20000001217 */
        /* <DEDUP_REMOVED lines=9> */
[----:B------:R-:W-:Y:S01]  /*cee0*/  SHF.R.U64 R0, R20, 0x10, R21 ;  /* 0x0000001014007819 */ /* 0x000fe20000001215 */
[----:B------:R-:W-:Y:S01]  /*cef0*/  IMAD.U32 R30, R13, 0x10000, RZ ;  /* 0x000100000d1e7824 */ /* 0x000fe200078e00ff */
[----:B------:R-:W-:-:S02]  /*cf00*/  SHF.R.U32.HI R14, RZ, 0x10, R25 ;  /* 0x00000010ff0e7819 */ /* 0x000fc40000011619 */
[----:B------:R-:W2:Y:S01]  /*cf10*/  LDS.128 R4, [R28+0x10080] ;  /* 0x010080001c047984 */ /* 0x000ea20000000c00 */
[----:B------:R-:W-:Y:S02]  /*cf20*/  PRMT R21, R31, 0x5432, R0 ;  /* 0x000054321f157816 */ /* 0x000fe40000000000 */
[C---:B-1----:R-:W-:Y:S01]  /*cf30*/  SHF.L.U32 R15, R9.reuse, 0x10, RZ ;  /* 0x00000010090f7819 */ /* 0x042fe200000006ff */
[----:B------:R-:W-:Y:S01]  /*cf40*/  IMAD.U32 R18, R10, 0x10000, RZ ;  /* 0x000100000a127824 */ /* 0x000fe200078e00ff */
[----:B------:R-:W-:Y:S02]  /*cf50*/  LOP3.LUT R17, R9, 0xffff0000, RZ, 0xc0, !PT ;  /* 0xffff000009117812 */ /* 0x000fe400078ec0ff */
[----:B------:R-:W-:Y:S01]  /*cf60*/  PRMT R20, R31, 0x5410, R2 ;  /* 0x000054101f147816 */ /* 0x000fe20000000002 */
[----:B------:R-:W-:Y:S01]  /*cf70*/  IMAD.U32 R31, R21, 0x10000, RZ ;  /* 0x00010000151f7824 */ /* 0x000fe200078e00ff */
[----:B------:R-:W-:Y:S01]  /*cf80*/  PRMT R24, R40, 0x5410, R12 ;  /* 0x0000541028187816 */ /* 0x000fe2000000000c */
[----:B------:R-:W-:Y:S01]  /*cf90*/  IMAD.U32 R12, R11, 0x10000, RZ ;  /* 0x000100000b0c7824 */ /* 0x000fe200078e00ff */
[----:B------:R-:W-:Y:S01]  /*cfa0*/  PRMT R16, R29, 0x5410, R14 ;  /* 0x000054101d107816 */ /* 0x000fe2000000000e */
[----:B------:R-:W-:Y:S01]  /*cfb0*/  IMAD.U32 R14, R8, 0x10000, RZ ;  /* 0x00010000080e7824 */ /* 0x000fe200078e00ff */
[----:B------:R-:W-:-:S02]  /*cfc0*/  LOP3.LUT R25, R11, 0xffff0000, RZ, 0xc0, !PT ;  /* 0xffff00000b197812 */ /* 0x000fc400078ec0ff */
[----:B------:R-:W-:Y:S01]  /*cfd0*/  PRMT R27, R40, 0x5432, R3 ;  /* 0x00005432281b7816 */ /* 0x000fe20000000003 */
[----:B------:R-:W-:Y:S01]  /*cfe0*/  IMAD.U32 R41, R16, 0x10000, RZ ;  /* 0x0001000010297824 */ /* 0x000fe200078e00ff */
[----:B------:R-:W-:Y:S01]  /*cff0*/  LOP3.LUT R19, R8, 0xffff0000, RZ, 0xc0, !PT ;  /* 0xffff000008137812 */ /* 0x000fe200078ec0ff */
[----:B------:R-:W-:Y:S01]  /*d000*/  IMAD.U32 R40, R22, 0x10000, RZ ;  /* 0x0001000016287824 */ /* 0x000fe200078e00ff */
[----:B------:R-:W-:Y:S02]  /*d010*/  LOP3.LUT R26, R10, 0xffff0000, RZ, 0xc0, !PT ;  /* 0xffff00000a1a7812 */ /* 0x000fe400078ec0ff */
[----:B------:R-:W-:Y:S01]  /*d020*/  LOP3.LUT R42, R13, 0xffff0000, RZ, 0xc0, !PT ;  /* 0xffff00000d2a7812 */ /* 0x000fe200078ec0ff */
[----:B--2---:R-:W-:Y:S01]  /*d030*/  IMAD.U32 R9, R4, 0x10000, RZ ;  /* 0x0001000004097824 */ /* 0x004fe200078e00ff */
[----:B------:R-:W-:Y:S01]  /*d040*/  SHF.L.U32 R8, R5, 0x10, RZ ;  /* 0x0000001005087819 */ /* 0x000fe200000006ff */
[----:B------:R-:W-:Y:S01]  /*d050*/  IMAD.U32 R0, R7, 0x10000, RZ ;  /* 0x0001000007007824 */ /* 0x000fe200078e00ff */
[----:B------:R-:W-:Y:S01]  /*d060*/  LOP3.LUT R3, R5, 0xffff0000, RZ, 0xc0, !PT ;  /* 0xffff000005037812 */ /* 0x000fe200078ec0ff */
[CC--:B------:R-:W-:Y:S01]  /*d070*/  FMUL.FTZ R11, R9.reuse, R30.reuse ;  /* 0x0000001e090b7220 */ /* 0x0c0fe20000410000 */
[C---:B------:R-:W-:Y:S01]  /*d080*/  SHF.L.U32 R2, R6.reuse, 0x10, RZ ;  /* 0x0000001006027819 */ /* 0x040fe200000006ff */
[-C--:B------:R-:W-:Y:S01]  /*d090*/  FMUL.FTZ R5, R9, R31.reuse ;  /* 0x0000001f09057220 */ /* 0x080fe20000410000 */
[----:B------:R-:W-:Y:S01]  /*d0a0*/  LOP3.LUT R10, R6, 0xffff0000, RZ, 0xc0, !PT ;  /* 0xffff0000060a7812 */ /* 0x000fe200078ec0ff */
[----:B------:R-:W-:Y:S01]  /*d0b0*/  FFMA.FTZ R31, R14, R31, -R11 ;  /* 0x0000001f0e1f7223 */ /* 0x000fe2000001080b */
[----:B------:R-:W-:Y:S01]  /*d0c0*/  LOP3.LUT R6, R7, 0xffff0000, RZ, 0xc0, !PT ;  /* 0xffff000007067812 */ /* 0x000fe200078ec0ff */
[----:B------:R-:W-:Y:S01]  /*d0d0*/  IMAD.U32 R11, R20, 0x10000, RZ ;  /* 0x00010000140b7824 */ /* 0x000fe200078e00ff */
[----:B------:R-:W-:Y:S01]  /*d0e0*/  LOP3.LUT R4, R4, 0xffff0000, RZ, 0xc0, !PT ;  /* 0xffff000004047812 */ /* 0x000fe200078ec0ff */
[----:B------:R-:W-:Y:S01]  /*d0f0*/  FFMA.FTZ R30, R14, R30, R5 ;  /* 0x0000001e0e1e7223 */ /* 0x000fe20000010005 */
[----:B------:R-:W-:Y:S01]  /*d100*/  SHF.L.U32 R14, R24, 0x10, RZ ;  /* 0x00000010180e7819 */ /* 0x000fe200000006ff */
[----:B------:R-:W-:-:S02]  /*d110*/  FMUL.FTZ R9, R8, R41 ;  /* 0x0000002908097220 */ /* 0x000fc40000410000 */
[-C--:B------:R-:W-:Y:S02]  /*d120*/  FMUL.FTZ R7, R8, R11.reuse ;  /* 0x0000000b08077220 */ /* 0x080fe40000410000 */
[----:B------:R-:W-:Y:S02]  /*d130*/  FMUL.FTZ R5, R0, R40 ;  /* 0x0000002800057220 */ /* 0x000fe40000410000 */
[C---:B------:R-:W-:Y:S01]  /*d140*/  FFMA.FTZ R29, R15.reuse, R11, -R9 ;  /* 0x0000000b0f1d7223 */ /* 0x040fe20000010809 */
[----:B------:R-:W-:Y:S01]  /*d150*/  LOP3.LUT R11, R16, 0xffff0000, RZ, 0xc0, !PT ;  /* 0xffff0000100b7812 */ /* 0x000fe200078ec0ff */
[----:B------:R-:W-:Y:S01]  /*d160*/  FMUL.FTZ R0, R0, R14 ;  /* 0x0000000e00007220 */ /* 0x000fe20000410000 */
[----:B------:R-:W-:Y:S01]  /*d170*/  LOP3.LUT R9, R20, 0xffff0000, RZ, 0xc0, !PT ;  /* 0xffff000014097812 */ /* 0x000fe200078ec0ff */
[----:B------:R-:W-:Y:S01]  /*d180*/  FFMA.FTZ R15, R15, R41, R7 ;  /* 0x000000290f0f7223 */ /* 0x000fe20000010007 */
[----:B------:R-:W-:Y:S01]  /*d190*/  LOP3.LUT R7, R21, 0xffff0000, RZ, 0xc0, !PT ;  /* 0xffff000015077812 */ /* 0x000fe200078ec0ff */
[----:B------:R-:W-:Y:S01]  /*d1a0*/  FFMA.FTZ R13, R12, R40, R0 ;  /* 0x000000280c0d7223 */ /* 0x000fe20000010000 */
[----:B------:R-:W-:Y:S01]  /*d1b0*/  LOP3.LUT R16, R24, 0xffff0000, RZ, 0xc0, !PT ;  /* 0xffff000018107812 */ /* 0x000fe200078ec0ff */
[----:B------:R-:W-:-:S02]  /*d1c0*/  FMUL.FTZ R0, R4, R42 ;  /* 0x0000002a04007220 */ /* 0x000fc40000410000 */
[----:B------:R-:W-:Y:S02]  /*d1d0*/  FFMA.FTZ R14, R12, R14, -R5 ;  /* 0x0000000e0c0e7223 */ /* 0x000fe40000010805 */
[----:B------:R-:W-:Y:S02]  /*d1e0*/  FMUL.FTZ R5, R4, R7 ;  /* 0x0000000704057220 */ /* 0x000fe40000410000 */
[----:B------:R-:W-:Y:S02]  /*d1f0*/  FMUL.FTZ R4, R3, R11 ;  /* 0x0000000b03047220 */ /* 0x000fe40000410000 */
[----:B------:R-:W-:Y:S02]  /*d200*/  FFMA.FTZ R8, R19, R7, -R0 ;  /* 0x0000000713087223 */ /* 0x000fe40000010800 */
[C---:B------:R-:W-:Y:S01]  /*d210*/  IMAD.U32 R20, R23.reuse, 0x10000, RZ ;  /* 0x0001000017147824 */ /* 0x040fe200078e00ff */
[----:B------:R-:W-:Y:S01]  /*d220*/  LOP3.LUT R23, R23, 0xffff0000, RZ, 0xc0, !PT ;  /* 0xffff000017177812 */ /* 0x000fe200078ec0ff */
[----:B------:R-:W-:Y:S01]  /*d230*/  FMUL.FTZ R3, R3, R9 ;  /* 0x0000000903037220 */ /* 0x000fe20000410000 */
[----:B------:R-:W-:Y:S01]  /*d240*/  F2FP.BF16.PACK_AB R8, R8, R31 ;  /* 0x0000001f0808723e */ /* 0x000fe200000010ff */
[----:B------:R-:W-:-:S02]  /*d250*/  IMAD.U32 R7, R27, 0x10000, RZ ;  /* 0x000100001b077824 */ /* 0x000fc400078e00ff */
[----:B------:R-:W-:Y:S01]  /*d260*/  FFMA.FTZ R12, R19, R42, R5 ;  /* 0x0000002a130c7223 */ /* 0x000fe20000010005 */
[----:B------:R-:W-:Y:S01]  /*d270*/  LOP3.LUT R19, R22, 0xffff0000, RZ, 0xc0, !PT ;  /* 0xffff000016137812 */ /* 0x000fe200078ec0ff */
[CC--:B------:R-:W-:Y:S02]  /*d280*/  FMUL.FTZ R0, R2.reuse, R20.reuse ;  /* 0x0000001402007220 */ /* 0x0c0fe40000410000 */
[C---:B------:R-:W-:Y:S02]  /*d290*/  FFMA.FTZ R9, R17.reuse, R9, -R4 ;  /* 0x0000000911097223 */ /* 0x040fe40000010804 */
[----:B------:R-:W-:Y:S01]  /*d2a0*/  FFMA.FTZ R5, R17, R11, R3 ;  /* 0x0000000b11057223 */ /* 0x000fe20000010003 */
[----:B------:R-:W-:Y:S01]  /*d2b0*/  LOP3.LUT R17, R27, 0xffff0000, RZ, 0xc0, !PT ;  /* 0xffff00001b117812 */ /* 0x000fe200078ec0ff */
[----:B------:R-:W-:Y:S01]  /*d2c0*/  FMUL.FTZ R2, R2, R7 ;  /* 0x0000000702027220 */ /* 0x000fe20000410000 */
[----:B------:R-:W-:Y:S01]  /*d2d0*/  F2FP.BF16.PACK_AB R9, R9, R29 ;  /* 0x0000001d0909723e */ /* 0x000fe200000010ff */
[C---:B------:R-:W-:Y:S01]  /*d2e0*/  FFMA.FTZ R11, R18.reuse, R7, -R0 ;  /* 0x00000007120b7223 */ /* 0x040fe20000010800 */
[----:B------:R-:W-:Y:S01]  /*d2f0*/  F2FP.BF16.PACK_AB R5, R5, R15 ;  /* 0x0000000f0505723e */ /* 0x000fe200000010ff */
[----:B------:R-:W-:-:S02]  /*d300*/  FFMA.FTZ R7, R18, R20, R2 ;  /* 0x0000001412077223 */ /* 0x000fc40000010002 */
[C---:B------:R-:W-:Y:S02]  /*d310*/  FMUL.FTZ R4, R10.reuse, R23 ;  /* 0x000000170a047220 */ /* 0x040fe40000410000 */
[----:B------:R-:W-:Y:S02]  /*d320*/  FMUL.FTZ R3, R10, R17 ;  /* 0x000000110a037220 */ /* 0x000fe40000410000 */
[C---:B------:R-:W-:Y:S02]  /*d330*/  FMUL.FTZ R2, R6.reuse, R19 ;  /* 0x0000001306027220 */ /* 0x040fe40000410000 */
[----:B------:R-:W-:Y:S02]  /*d340*/  FMUL.FTZ R0, R6, R16 ;  /* 0x0000001006007220 */ /* 0x000fe40000410000 */
[----:B------:R-:W-:Y:S01]  /*d350*/  FFMA.FTZ R6, R26, R17, -R4 ;  /* 0x000000111a067223 */ /* 0x000fe20000010804 */
[----:B------:R-:W-:Y:S01]  /*d360*/  F2FP.BF16.PACK_AB R4, R12, R30 ;  /* 0x0000001e0c04723e */ /* 0x000fe200000010ff */
[----:B------:R-:W-:-:S02]  /*d370*/  FFMA.FTZ R3, R26, R23, R3 ;  /* 0x000000171a037223 */ /* 0x000fc40000010003 */
[C---:B------:R-:W-:Y:S01]  /*d380*/  FFMA.FTZ R2, R25.reuse, R16, -R2 ;  /* 0x0000001019027223 */ /* 0x040fe20000010802 */
[----:B------:R-:W-:Y:S01]  /*d390*/  F2FP.BF16.PACK_AB R10, R6, R11 ;  /* 0x0000000b060a723e */ /* 0x000fe200000010ff */
[----:B------:R-:W-:Y:S01]  /*d3a0*/  FFMA.FTZ R0, R25, R19, R0 ;  /* 0x0000001319007223 */ /* 0x000fe20000010000 */
[----:B------:R-:W-:Y:S02]  /*d3b0*/  F2FP.BF16.PACK_AB R6, R3, R7 ;  /* 0x000000070306723e */ /* 0x000fe400000010ff */
[----:B------:R-:W-:Y:S02]  /*d3c0*/  F2FP.BF16.PACK_AB R11, R2, R14 ;  /* 0x0000000e020b723e */ /* 0x000fe400000010ff */
[----:B------:R-:W-:-:S03]  /*d3d0*/  F2FP.BF16.PACK_AB R7, R0, R13 ;  /* 0x0000000d0007723e */ /* 0x000fc600000010ff */
[----:B------:R1:W-:Y:S04]  /*d3e0*/  STS.128 [R203+0x10080], R8 ;  /* 0x01008008cb007388 */ /* 0x0003e80000000c00 */
[----:B------:R1:W-:Y:S02]  /*d3f0*/  STS.128 [R28+0x10080], R4 ;  /* 0x010080041c007388 */ /* 0x0003e40000000c00 */
.L_x_1092:
[----:B------:R-:W-:Y:S05]  /*d400*/  BSYNC B0 ;  /* 0x0000000000007941 */ /* 0x000fea0003800000 */
.L_x_1091:
        /* <DEDUP_REMOVED lines=8> */
[----:B------:R-:W-:Y:S01]  /*d490*/  SHF.R.S32.HI R5, RZ, 0x1f, R0 ;  /* 0x0000001fff057819 */ /* 0x000fe20000011400 */
[----:B------:R-:W-:Y:S01]  /*d4a0*/  IMAD.SHL.U32 R6, R0, 0x8, RZ ;  /* 0x0000000800067824 */ /* 0x000fe200078e00ff */
[----:B------:R-:W-:-:S02]  /*d4b0*/  LOP3.LUT R2, R2, 0xffffe000, RZ, 0xc0, !PT ;  /* 0xffffe00002027812 */ /* 0x000fc400078ec0ff */
[----:B------:R-:W-:Y:S02]  /*d4c0*/  LEA.HI R3, R5, R0, RZ, 0x3 ;  /* 0x0000000005037211 */ /* 0x000fe400078f18ff */
[----:B------:R-:W-:Y:S02]  /*d4d0*/  IADD3 R0, R4, R2, R118 ;  /* 0x0000000204007210 */ /* 0x000fe40007ffe076 */
[----:B------:R-:W-:Y:S01]  /*d4e0*/  LOP3.LUT R5, R111, 0x38, R6, 0xf8, !PT ;  /* 0x000000386f057812 */ /* 0x000fe200078ef806 */
[----:B------:R-:W-:Y:S01]  /*d4f0*/  IMAD.SHL.U32 R2, R3, 0x400, RZ ;  /* 0x0000040003027824 */ /* 0x000fe200078e00ff */
[----:B------:R-:W-:Y:S02]  /*d500*/  LEA R40, R0, 0x10080, 0x1 ;  /* 0x0001008000287811 */ /* 0x000fe400078e08ff */
[----:B------:R-:W-:Y:S02]  /*d510*/  LOP3.LUT R3, R5, R130, RZ, 0x3c, !PT ;  /* 0x0000008205037212 */ /* 0x000fe400078e3cff */
[----:B------:R-:W-:Y:S01]  /*d520*/  LOP3.LUT R0, R2, 0x7fffe000, RZ, 0xc0, !PT ;  /* 0x7fffe00002007812 */ /* 0x000fe200078ec0ff */
[----:B----4-:R-:W1:Y:S01]  /*d530*/  LDS.128 R8, [R40] ;  /* 0x0000000028087984 */ /* 0x010e620000000c00 */
[----:B------:R-:W-:-:S02]  /*d540*/  SHF.R.U32.HI R12, RZ, 0x10, R35 ;  /* 0x00000010ff0c7819 */ /* 0x000fc40000011623 */
[----:B------:R-:W-:Y:S02]  /*d550*/  IADD3 R0, R3, R0, R118 ;  /* 0x0000000003007210 */ /* 0x000fe40007ffe076 */
[----:B------:R-:W-:Y:S02]  /*d560*/  SHF.R.U64 R14, R36, 0x10, R37 ;  /* 0x00000010240e7819 */ /* 0x000fe40000001225 */
[----:B------:R-:W-:Y:S01]  /*d570*/  SHF.R.U64 R16, R38, 0x10, R39 ;  /* 0x0000001026107819 */ /* 0x000fe20000001227 */
[----:B------:R-:W-:Y:S01]  /*d580*/  IMAD.SHL.U32 R30, R0, 0x2, RZ ;  /* 0x00000002001e7824 */ /* 0x000fe200078e00ff */
[----:B------:R-:W-:Y:S02]  /*d590*/  SHF.R.U64 R0, R32, 0x10, R33 ;  /* 0x0000001020007819 */ /* 0x000fe40000001221 */
[----:B------:R-:W-:Y:S02]  /*d5a0*/  PRMT R24, R98, 0x5410, R12 ;  /* 0x0000541062187816 */ /* 0x000fe4000000000c */
[----:B------:R-:W2:Y:S01]  /*d5b0*/  LDS.128 R4, [R30+0x10080] ;  /* 0x010080001e047984 */ /* 0x000ea20000000c00 */
[----:B------:R-:W-:-:S02]  /*d5c0*/  PRMT R12, R70, 0x5432, R14 ;  /* 0x00005432460c7816 */ /* 0x000fc4000000000e */
[----:B------:R-:W-:Y:S02]  /*d5d0*/  PRMT R13, R97, 0x5432, R0 ;  /* 0x00005432610d7816 */ /* 0x000fe40000000000 */
[----:B------:R-:W-:Y:S01]  /*d5e0*/  SHF.R.U32.HI R18, RZ, 0x10, R39 ;  /* 0x00000010ff127819 */ /* 0x000fe20000011627 */
[----:B------:R-:W-:Y:S01]  /*d5f0*/  IMAD.U32 R31, R12, 0x10000, RZ ;  /* 0x000100000c1f7824 */ /* 0x000fe200078e00ff */
[----:B------:R-:W-:Y:S01]  /*d600*/  PRMT R23, R96, 0x5432, R16 ;  /* 0x0000543260177816 */ /* 0x000fe20000000010 */
[----:B------:R-:W-:Y:S01]  /*d610*/  IMAD.U32 R28, R13, 0x10000, RZ ;  /* 0x000100000d1c7824 */ /* 0x000fe200078e00ff */
[----:B------:R-:W-:Y:S02]  /*d620*/  SHF.R.U32.HI R2, RZ, 0x10, R33 ;  /* 0x00000010ff027819 */ /* 0x000fe40000011621 */
[----:B------:R-:W-:Y:S02]  /*d630*/  SHF.R.U64 R3, R34, 0x10, R35 ;  /* 0x0000001022037819 */ /* 0x000fe40000001223 */
[----:B------:R-:W-:-:S02]  /*d640*/  SHF.R.U32.HI R15, RZ, 0x10, R37 ;  /* 0x00000010ff0f7819 */ /* 0x000fc40000011625 */
[----:B------:R-:W-:Y:S02]  /*d650*/  PRMT R22, R96, 0x5410, R18 ;  /* 0x0000541060167816 */ /* 0x000fe40000000012 */
[----:B------:R-:W-:Y:S02]  /*d660*/  PRMT R21, R97, 0x5410, R2 ;  /* 0x0000541061157816 */ /* 0x000fe40000000002 */
[----:B------:R-:W-:Y:S02]  /*d670*/  PRMT R27, R98, 0x5432, R3 ;  /* 0x00005432621b7816 */ /* 0x000fe40000000003 */
[----:B------:R-:W-:Y:S02]  /*d680*/  PRMT R17, R70, 0x5410, R15 ;  /* 0x0000541046117816 */ /* 0x000fe4000000000f */
[----:B------:R-:W-:-:S03]  /*d690*/  LOP3.LUT R33, R12, 0xffff0000, RZ, 0xc0, !PT ;  /* 0xffff00000c217812 */ /* 0x000fc600078ec0ff */
[----:B------:R-:W-:Y:S01]  /*d6a0*/  IMAD.U32 R12, R17, 0x10000, RZ ;  /* 0x00010000110c7824 */ /* 0x000fe200078e00ff */
[C---:B-1----:R-:W-:Y:S01]  /*d6b0*/  LOP3.LUT R16, R8.reuse, 0xffff0000, RZ, 0xc0, !PT ;  /* 0xffff000008107812 */ /* 0x042fe200078ec0ff */
[----:B------:R-:W-:Y:S01]  /*d6c0*/  IMAD.U32 R14, R8, 0x10000, RZ ;  /* 0x00010000080e7824 */ /* 0x000fe200078e00ff */
[C---:B------:R-:W-:Y:S01]  /*d6d0*/  LOP3.LUT R25, R11.reuse, 0xffff0000, RZ, 0xc0, !PT ;  /* 0xffff00000b197812 */ /* 0x040fe200078ec0ff */
[----:B------:R-:W-:Y:S01]  /*d6e0*/  IMAD.U32 R18, R11, 0x10000, RZ ;  /* 0x000100000b127824 */ /* 0x000fe200078e00ff */
[C---:B------:R-:W-:Y:S01]  /*d6f0*/  LOP3.LUT R19, R9.reuse, 0xffff0000, RZ, 0xc0, !PT ;  /* 0xffff000009137812 */ /* 0x040fe200078ec0ff */
[----:B------:R-:W-:Y:S01]  /*d700*/  IMAD.U32 R15, R9, 0x10000, RZ ;  /* 0x00010000090f7824 */ /* 0x000fe200078e00ff */
[C---:B------:R-:W-:Y:S01]  /*d710*/  LOP3.LUT R26, R10.reuse, 0xffff0000, RZ, 0xc0, !PT ;  /* 0xffff00000a1a7812 */ /* 0x040fe200078ec0ff */
[----:B------:R-:W-:Y:S02]  /*d720*/  IMAD.U32 R20, R10, 0x10000, RZ ;  /* 0x000100000a147824 */ /* 0x000fe400078e00ff */
[C---:B--2---:R-:W-:Y:S01]  /*d730*/  IMAD.U32 R8, R4.reuse, 0x10000, RZ ;  /* 0x0001000004087824 */ /* 0x044fe200078e00ff */
[C---:B------:R-:W-:Y:S01]  /*d740*/  LOP3.LUT R2, R5.reuse, 0xffff0000, RZ, 0xc0, !PT ;  /* 0xffff000005027812 */ /* 0x040fe200078ec0ff */
[----:B------:R-:W-:Y:S01]  /*d750*/  IMAD.U32 R3, R5, 0x10000, RZ ;  /* 0x0001000005037824 */ /* 0x000fe200078e00ff */
[----:B------:R-:W-:Y:S01]  /*d760*/  LOP3.LUT R4, R4, 0xffff0000, RZ, 0xc0, !PT ;  /* 0xffff000004047812 */ /* 0x000fe200078ec0ff */
[----:B------:R-:W-:Y:S01]  /*d770*/  FMUL.FTZ R11, R8, R31 ;  /* 0x0000001f080b7220 */ /* 0x000fe20000410000 */
[----:B------:R-:W-:Y:S01]  /*d780*/  LOP3.LUT R10, R6, 0xffff0000, RZ, 0xc0, !PT ;  /* 0xffff0000060a7812 */ /* 0x000fe200078ec0ff */
[-C--:B------:R-:W-:Y:S01]  /*d790*/  FMUL.FTZ R5, R8, R28.reuse ;  /* 0x0000001c08057220 */ /* 0x080fe20000410000 */
[----:B------:R-:W-:Y:S01]  /*d7a0*/  LOP3.LUT R8, R13, 0xffff0000, RZ, 0xc0, !PT ;  /* 0xffff00000d087812 */ /* 0x000fe200078ec0ff */
[----:B------:R-:W-:-:S02]  /*d7b0*/  FFMA.FTZ R32, R14, R28, -R11 ;  /* 0x0000001c0e207223 */ /* 0x000fc4000001080b */
[----:B------:R-:W-:Y:S01]  /*d7c0*/  IMAD.U32 R9, R6, 0x10000, RZ ;  /* 0x0001000006097824 */ /* 0x000fe200078e00ff */
[----:B------:R-:W-:Y:S01]  /*d7d0*/  LOP3.LUT R6, R7, 0xffff0000, RZ, 0xc0, !PT ;  /* 0xffff000007067812 */ /* 0x000fe200078ec0ff */
[----:B------:R-:W-:Y:S02]  /*d7e0*/  IMAD.U32 R11, R21, 0x10000, RZ ;  /* 0x00010000150b7824 */ /* 0x000fe400078e00ff */
[----:B------:R-:W-:Y:S02]  /*d7f0*/  IMAD.U32 R0, R7, 0x10000, RZ ;  /* 0x0001000007007824 */ /* 0x000fe400078e00ff */
[----:B------:R-:W-:Y:S02]  /*d800*/  FFMA.FTZ R31, R14, R31, R5 ;  /* 0x0000001f0e1f7223 */ /* 0x000fe40000010005 */
[C---:B------:R-:W-:Y:S02]  /*d810*/  FMUL.FTZ R7, R4.reuse, R33 ;  /* 0x0000002104077220 */ /* 0x040fe40000410000 */
[----:B------:R-:W-:-:S02]  /*d820*/  FMUL.FTZ R5, R4, R8 ;  /* 0x0000000804057220 */ /* 0x000fc40000410000 */
[C---:B------:R-:W-:Y:S02]  /*d830*/  FMUL.FTZ R4, R3.reuse, R12 ;  /* 0x0000000c03047220 */ /* 0x040fe40000410000 */
[----:B------:R-:W-:Y:S02]  /*d840*/  FMUL.FTZ R3, R3, R11 ;  /* 0x0000000b03037220 */ /* 0x000fe40000410000 */
[----:B------:R-:W-:Y:S02]  /*d850*/  IMAD.U32 R13, R22, 0x10000, RZ ;  /* 0x00010000160d7824 */ /* 0x000fe400078e00ff */
[C---:B------:R-:W-:Y:S01]  /*d860*/  FFMA.FTZ R29, R16.reuse, R8, -R7 ;  /* 0x00000008101d7223 */ /* 0x040fe20000010807 */
[----:B------:R-:W-:Y:S01]  /*d870*/  LOP3.LUT R8, R21, 0xffff0000, RZ, 0xc0, !PT ;  /* 0xffff000015087812 */ /* 0x000fe200078ec0ff */
[----:B------:R-:W-:Y:S01]  /*d880*/  FFMA.FTZ R28, R16, R33, R5 ;  /* 0x00000021101c7223 */ /* 0x000fe20000010005 */
[----:B------:R-:W-:Y:S01]  /*d890*/  LOP3.LUT R5, R17, 0xffff0000, RZ, 0xc0, !PT ;  /* 0xffff000011057812 */ /* 0x000fe200078ec0ff */
[----:B------:R-:W-:Y:S01]  /*d8a0*/  FFMA.FTZ R16, R15, R11, -R4 ;  /* 0x0000000b0f107223 */ /* 0x000fe20000010804 */
[----:B------:R-:W-:Y:S01]  /*d8b0*/  LOP3.LUT R17, R22, 0xffff0000, RZ, 0xc0, !PT ;  /* 0xffff000016117812 */ /* 0x000fe200078ec0ff */
[----:B------:R-:W-:-:S02]  /*d8c0*/  IMAD.U32 R4, R24, 0x10000, RZ ;  /* 0x0001000018047824 */ /* 0x000fc400078e00ff */
[----:B------:R-:W-:Y:S02]  /*d8d0*/  FFMA.FTZ R15, R15, R12, R3 ;  /* 0x0000000c0f0f7223 */ /* 0x000fe40000010003 */
[C---:B------:R-:W-:Y:S02]  /*d8e0*/  FMUL.FTZ R3, R0.reuse, R13 ;  /* 0x0000000d00037220 */ /* 0x040fe40000410000 */
[-C--:B------:R-:W-:Y:S02]  /*d8f0*/  FMUL.FTZ R0, R0, R4.reuse ;  /* 0x0000000400007220 */ /* 0x080fe40000410000 */
[----:B------:R-:W-:Y:S02]  /*d900*/  FFMA.FTZ R14, R18, R4, -R3 ;  /* 0x00000004120e7223 */ /* 0x000fe40000010803 */
[----:B------:R-:W-:Y:S02]  /*d910*/  IMAD.U32 R21, R23, 0x10000, RZ ;  /* 0x0001000017157824 */ /* 0x000fe400078e00ff */
[----:B------:R-:W-:-:S02]  /*d920*/  IMAD.U32 R7, R27, 0x10000, RZ ;  /* 0x000100001b077824 */ /* 0x000fc400078e00ff */
[C---:B------:R-:W-:Y:S02]  /*d930*/  FMUL.FTZ R4, R2.reuse, R5 ;  /* 0x0000000502047220 */ /* 0x040fe40000410000 */
[-C--:B------:R-:W-:Y:S02]  /*d940*/  FMUL.FTZ R3, R2, R8.reuse ;  /* 0x0000000802037220 */ /* 0x080fe40000410000 */
[----:B------:R-:W-:Y:S01]  /*d950*/  FFMA.FTZ R13, R18, R13, R0 ;  /* 0x0000000d120d7223 */ /* 0x000fe20000010000 */
[----:B------:R-:W-:Y:S01]  /*d960*/  LOP3.LUT R18, R23, 0xffff0000, RZ, 0xc0, !PT ;  /* 0xffff000017127812 */ /* 0x000fe200078ec0ff */
[C---:B------:R-:W-:Y:S02]  /*d970*/  FMUL.FTZ R2, R9.reuse, R21 ;  /* 0x0000001509027220 */ /* 0x040fe40000410000 */
[----:B------:R-:W-:Y:S01]  /*d980*/  FMUL.FTZ R0, R9, R7 ;  /* 0x0000000709007220 */ /* 0x000fe20000410000 */
[----:B------:R-:W-:Y:S01]  /*d990*/  LOP3.LUT R9, R27, 0xffff0000, RZ, 0xc0, !PT ;  /* 0xffff00001b097812 */ /* 0x000fe200078ec0ff */
[C---:B------:R-:W-:Y:S01]  /*d9a0*/  FFMA.FTZ R12, R19.reuse, R8, -R4 ;  /* 0x00000008130c7223 */ /* 0x040fe20000010804 */
[----:B------:R-:W-:Y:S01]  /*d9b0*/  LOP3.LUT R8, R24, 0xffff0000, RZ, 0xc0, !PT ;  /* 0xffff000018087812 */ /* 0x000fe200078ec0ff */
[----:B------:R-:W-:-:S02]  /*d9c0*/  FFMA.FTZ R5, R19, R5, R3 ;  /* 0x0000000513057223 */ /* 0x000fc40000010003 */
[----:B------:R-:W-:Y:S02]  /*d9d0*/  FFMA.FTZ R11, R20, R7, -R2 ;  /* 0x00000007140b7223 */ /* 0x000fe40000010802 */
[----:B------:R-:W-:Y:S01]  /*d9e0*/  FMUL.FTZ R4, R10, R18 ;  /* 0x000000120a047220 */ /* 0x000fe20000410000 */
[----:B------:R-:W-:Y:S01]  /*d9f0*/  F2FP.BF16.PACK_AB R5, R5, R15 ;  /* 0x0000000f0505723e */ /* 0x000fe200000010ff */
[----:B------:R-:W-:Y:S02]  /*da00*/  FFMA.FTZ R7, R20, R21, R0 ;  /* 0x0000001514077223 */ /* 0x000fe40000010000 */
[----:B------:R-:W-:Y:S02]  /*da10*/  FMUL.FTZ R3, R10, R9 ;  /* 0x000000090a037220 */ /* 0x000fe40000410000 */
[C---:B------:R-:W-:Y:S02]  /*da20*/  FMUL.FTZ R2, R6.reuse, R17 ;  /* 0x0000001106027220 */ /* 0x040fe40000410000 */
[----:B------:R-:W-:-:S02]  /*da30*/  FMUL.FTZ R0, R6, R8 ;  /* 0x0000000806007220 */ /* 0x000fc40000410000 */
[----:B------:R-:W-:Y:S01]  /*da40*/  FFMA.FTZ R6, R26, R9, -R4 ;  /* 0x000000091a067223 */ /* 0x000fe20000010804 */
[----:B------:R-:W-:Y:S01]  /*da50*/  F2FP.BF16.PACK_AB R9, R12, R16 ;  /* 0x000000100c09723e */ /* 0x000fe200000010ff */
[----:B------:R-:W-:Y:S01]  /*da60*/  FFMA.FTZ R3, R26, R18, R3 ;  /* 0x000000121a037223 */ /* 0x000fe20000010003 */
[----:B------:R-:W-:Y:S01]  /*da70*/  F2FP.BF16.PACK_AB R4, R28, R31 ;  /* 0x0000001f1c04723e */ /* 0x000fe200000010ff */
[C---:B------:R-:W-:Y:S01]  /*da80*/  FFMA.FTZ R2, R25.reuse, R8, -R2 ;  /* 0x0000000819027223 */ /* 0x040fe20000010802 */
[----:B------:R-:W-:Y:S01]  /*da90*/  F2FP.BF16.PACK_AB R10, R6, R11 ;  /* 0x0000000b060a723e */ /* 0x000fe200000010ff */
[----:B------:R-:W-:Y:S01]  /*daa0*/  FFMA.FTZ R0, R25, R17, R0 ;  /* 0x0000001119007223 */ /* 0x000fe20000010000 */
[----:B------:R-:W-:Y:S02]  /*dab0*/  F2FP.BF16.PACK_AB R8, R29, R32 ;  /* 0x000000201d08723e */ /* 0x000fe400000010ff */
[----:B------:R-:W-:Y:S02]  /*dac0*/  F2FP.BF16.PACK_AB R6, R3, R7 ;  /* 0x000000070306723e */ /* 0x000fe400000010ff */
[----:B------:R-:W-:-:S02]  /*dad0*/  F2FP.BF16.PACK_AB R11, R2, R14 ;  /* 0x0000000e020b723e */ /* 0x000fc400000010ff */
[----:B------:R-:W-:-:S03]  /*dae0*/  F2FP.BF16.PACK_AB R7, R0, R13 ;  /* 0x0000000d0007723e */ /* 0x000fc600000010ff */
[----:B------:R1:W-:Y:S04]  /*daf0*/  STS.128 [R40], R8 ;  /* 0x0000000828007388 */ /* 0x0003e80000000c00 */
[----:B------:R1:W-:Y:S02]  /*db00*/  STS.128 [R30+0x10080], R4 ;  /* 0x010080041e007388 */ /* 0x0003e40000000c00 */
.L_x_1090:
[----:B------:R-:W-:Y:S05]  /*db10*/  BSYNC B1 ;  /* 0x0000000000017941 */ /* 0x000fea0003800000 */
.L_x_1089:
[----:B------:R-:W-:Y:S01]  /*db20*/  ISETP.GE.AND P0, PT, R128, R43, PT ;  /* 0x0000002b8000720c */ /* 0x000fe20003f06270 */
[----:B------:R-:W-:-:S12]  /*db30*/  BSSY B1, `(.L_x_1093) ;  /* 0x00000e7000017945 */ /* 0x000fd80003800000 */
        /* <DEDUP_REMOVED lines=21> */
[----:B----4-:R-:W1:Y:S01]  /*dc90*/  LDS.128 R8, [R31] ;  /* 0x000000001f087984 */ /* 0x010e620000000c00 */
        /* <DEDUP_REMOVED lines=52> */
[----:B------:R-:W-:Y:S02]  /*dfe0*/  FMUL.FTZ R5, R2, R36 ;  /* 0x0000002402057220 */ /* 0x000fe40000410000 */
[----:B------:R-:W-:Y:S02]  /*dff0*/  FFMA.FTZ R33, R16, R30, -R10 ;  /* 0x0000001e10217223 */ /* 0x000fe4000001080a */
[----:B------:R-:W-:Y:S02]  /*e000*/  FMUL.FTZ R2, R2, R14 ;  /* 0x0000000e02027220 */ /* 0x000fe40000410000 */
[----:B------:R-:W-:-:S02]  /*e010*/  FFMA.FTZ R30, R16, R32, R6 ;  /* 0x00000020101e7223 */ /* 0x000fc40000010006 */
[C---:B------:R-:W-:Y:S01]  /*e020*/  FFMA.FTZ R32, R12.reuse, R14, -R5 ;  /* 0x0000000e0c207223 */ /* 0x040fe20000010805 */
[----:B------:R-:W-:Y:S01]  /*e030*/  LOP3.LUT R5, R15, 0xffff0000, RZ, 0xc0, !PT ;  /* 0xffff00000f057812 */ /* 0x000fe200078ec0ff */
[----:B------:R-:W-:Y:S01]  /*e040*/  FFMA.FTZ R16, R12, R36, R2 ;  /* 0x000000240c107223 */ /* 0x000fe20000010002 */
[----:B------:R-:W-:Y:S01]  /*e050*/  LOP3.LUT R12, R18, 0xffff0000, RZ, 0xc0, !PT ;  /* 0xffff0000120c7812 */ /* 0x000fe200078ec0ff */
[----:B------:R-:W-:Y:S01]  /*e060*/  FMUL.FTZ R2, R9, R37 ;  /* 0x0000002509027220 */ /* 0x000fe20000410000 */
[C---:B------:R-:W-:Y:S01]  /*e070*/  LOP3.LUT R18, R23.reuse, 0xffff0000, RZ, 0xc0, !PT ;  /* 0xffff000017127812 */ /* 0x040fe200078ec0ff */
[----:B------:R-:W-:Y:S01]  /*e080*/  IMAD.U32 R36, R23, 0x10000, RZ ;  /* 0x0001000017247824 */ /* 0x000fe200078e00ff */
[----:B------:R-:W-:Y:S01]  /*e090*/  LOP3.LUT R15, R24, 0xffff0000, RZ, 0xc0, !PT ;  /* 0xffff0000180f7812 */ /* 0x000fe200078ec0ff */
[----:B------:R-:W-:Y:S02]  /*e0a0*/  FMUL.FTZ R6, R9, R5 ;  /* 0x0000000509067220 */ /* 0x000fe40000410000 */
[----:B------:R-:W-:-:S02]  /*e0b0*/  IMAD.U32 R10, R28, 0x10000, RZ ;  /* 0x000100001c0a7824 */ /* 0x000fc400078e00ff */
[----:B------:R-:W-:Y:S02]  /*e0c0*/  FFMA.FTZ R8, R21, R5, -R2 ;  /* 0x0000000515087223 */ /* 0x000fe40000010802 */
[C---:B------:R-:W-:Y:S02]  /*e0d0*/  FMUL.FTZ R5, R4.reuse, R13 ;  /* 0x0000000d04057220 */ /* 0x040fe40000410000 */
[----:B------:R-:W-:Y:S01]  /*e0e0*/  FMUL.FTZ R2, R4, R12 ;  /* 0x0000000c04027220 */ /* 0x000fe20000410000 */
[----:B------:R-:W-:Y:S01]  /*e0f0*/  F2FP.BF16.PACK_AB R8, R8, R35 ;  /* 0x000000230808723e */ /* 0x000fe200000010ff */
[----:B------:R-:W-:Y:S02]  /*e100*/  FMUL.FTZ R4, R3, R36 ;  /* 0x0000002403047220 */ /* 0x000fe40000410000 */
[----:B------:R-:W-:Y:S01]  /*e110*/  FFMA.FTZ R14, R21, R37, R6 ;  /* 0x00000025150e7223 */ /* 0x000fe20000010006 */
[----:B------:R-:W-:Y:S01]  /*e120*/  LOP3.LUT R6, R28, 0xffff0000, RZ, 0xc0, !PT ;  /* 0xffff00001c067812 */ /* 0x000fe200078ec0ff */
[----:B------:R-:W-:-:S02]  /*e130*/  FMUL.FTZ R3, R3, R10 ;  /* 0x0000000a03037220 */ /* 0x000fc40000410000 */
[C---:B------:R-:W-:Y:S02]  /*e140*/  FFMA.FTZ R9, R19.reuse, R12, -R5 ;  /* 0x0000000c13097223 */ /* 0x040fe40000010805 */
[C---:B------:R-:W-:Y:S02]  /*e150*/  FFMA.FTZ R12, R20.reuse, R36, R3 ;  /* 0x00000024140c7223 */ /* 0x040fe40000010003 */
[----:B------:R-:W-:Y:S01]  /*e160*/  FFMA.FTZ R13, R19, R13, R2 ;  /* 0x0000000d130d7223 */ /* 0x000fe20000010002 */
[----:B------:R-:W-:Y:S01]  /*e170*/  F2FP.BF16.PACK_AB R9, R9, R33 ;  /* 0x000000210909723e */ /* 0x000fe200000010ff */
[----:B------:R-:W-:Y:S02]  /*e180*/  FFMA.FTZ R10, R20, R10, -R4 ;  /* 0x0000000a140a7223 */ /* 0x000fe40000010804 */
[----:B------:R-:W-:Y:S02]  /*e190*/  FMUL.FTZ R5, R11, R18 ;  /* 0x000000120b057220 */ /* 0x000fe40000410000 */
[----:B------:R-:W-:-:S02]  /*e1a0*/  FMUL.FTZ R3, R7, R17 ;  /* 0x0000001107037220 */ /* 0x000fc40000410000 */
[-C--:B------:R-:W-:Y:S02]  /*e1b0*/  FMUL.FTZ R4, R11, R6.reuse ;  /* 0x000000060b047220 */ /* 0x080fe40000410000 */
[-C--:B------:R-:W-:Y:S02]  /*e1c0*/  FMUL.FTZ R2, R7, R15.reuse ;  /* 0x0000000f07027220 */ /* 0x080fe40000410000 */
[----:B------:R-:W-:Y:S01]  /*e1d0*/  FFMA.FTZ R7, R27, R6, -R5 ;  /* 0x000000061b077223 */ /* 0x000fe20000010805 */
[----:B------:R-:W-:Y:S01]  /*e1e0*/  F2FP.BF16.PACK_AB R5, R13, R30 ;  /* 0x0000001e0d05723e */ /* 0x000fe200000010ff */
[----:B------:R-:W-:Y:S02]  /*e1f0*/  FFMA.FTZ R3, R25, R15, -R3 ;  /* 0x0000000f19037223 */ /* 0x000fe40000010803 */
        /* <DEDUP_REMOVED lines=9> */
.L_x_1096:
[----:B------:R-:W-:Y:S05]  /*e290*/  BSYNC B0 ;  /* 0x0000000000007941 */ /* 0x000fea0003800000 */
.L_x_1095:
        /* <DEDUP_REMOVED lines=19> */
[----:B----4-:R-:W1:Y:S01]  /*e3d0*/  LDS.128 R8, [R31] ;  /* 0x000000001f087984 */ /* 0x010e620000000c00 */
[----:B------:R-:W-:Y:S02]  /*e3e0*/  IADD3 R0, R3, R0, R26 ;  /* 0x0000000003007210 */ /* 0x000fe40007ffe01a */
[----:B------:R-:W-:Y:S02]  /*e3f0*/  SHF.R.U64 R14, R52, 0x10, R53 ;  /* 0x00000010340e7819 */ /* 0x000fe40000001235 */
[----:B------:R-:W-:Y:S01]  /*e400*/  SHF.R.U64 R16, R54, 0x10, R55 ;  /* 0x0000001036107819 */ /* 0x000fe20000001237 */
[----:B------:R-:W-:Y:S01]  /*e410*/  IMAD.SHL.U32 R29, R0, 0x2, RZ ;  /* 0x00000002001d7824 */ /* 0x000fe200078e00ff */
[----:B------:R-:W-:Y:S02]  /*e420*/  SHF.R.U64 R0, R56, 0x10, R57 ;  /* 0x0000001038007819 */ /* 0x000fe40000001239 */
[----:B------:R-:W-:-:S02]  /*e430*/  PRMT R24, R107, 0x5410, R12 ;  /* 0x000054106b187816 */ /* 0x000fc4000000000c */
[----:B------:R-:W2:Y:S01]  /*e440*/  LDS.128 R4, [R29+0x10080] ;  /* 0x010080001d047984 */ /* 0x000ea20000000c00 */
[----:B------:R-:W-:Y:S02]  /*e450*/  PRMT R12, R104, 0x5432, R14 ;  /* 0x00005432680c7816 */ /* 0x000fe4000000000e */
[----:B------:R-:W-:Y:S02]  /*e460*/  PRMT R13, R106, 0x5432, R0 ;  /* 0x000054326a0d7816 */ /* 0x000fe40000000000 */
[----:B------:R-:W-:Y:S01]  /*e470*/  SHF.R.U32.HI R18, RZ, 0x10, R55 ;  /* 0x00000010ff127819 */ /* 0x000fe20000011637 */
[----:B------:R-:W-:Y:S01]  /*e480*/  IMAD.U32 R30, R12, 0x10000, RZ ;  /* 0x000100000c1e7824 */ /* 0x000fe200078e00ff */
[----:B------:R-:W-:Y:S01]  /*e490*/  PRMT R23, R105, 0x5432, R16 ;  /* 0x0000543269177816 */ /* 0x000fe20000000010 */
[----:B------:R-:W-:Y:S01]  /*e4a0*/  IMAD.U32 R28, R13, 0x10000, RZ ;  /* 0x000100000d1c7824 */ /* 0x000fe200078e00ff */
        /* <DEDUP_REMOVED lines=34> */
[-C--:B------:R-:W-:Y:S02]  /*e6d0*/  FMUL.FTZ R3, R3, R11.reuse ;  /* 0x0000000b03037220 */ /* 0x080fe40000410000 */
        /* <DEDUP_REMOVED lines=44> */
.L_x_1094:
[----:B------:R-:W-:Y:S05]  /*e9a0*/  BSYNC B1 ;  /* 0x0000000000017941 */ /* 0x000fea0003800000 */
.L_x_1093:
        /* <DEDUP_REMOVED lines=119> */
.L_x_1100:
[----:B------:R-:W-:Y:S05]  /*f120*/  BSYNC B0 ;  /* 0x0000000000007941 */ /* 0x000fea0003800000 */
.L_x_1099:
        /* <DEDUP_REMOVED lines=112> */
.L_x_1098:
[----:B------:R-:W-:Y:S05]  /*f830*/  BSYNC B1 ;  /* 0x0000000000017941 */ /* 0x000fea0003800000 */
.L_x_1097:
        /* <DEDUP_REMOVED lines=118> */
.L_x_1102:
[----:B------:R-:W-:Y:S05]  /*ffa0*/  BSYNC B0 ;  /* 0x0000000000007941 */ /* 0x000fea0003800000 */
.L_x_1101:
        /* <DEDUP_REMOVED lines=19> */
[----:B----4-:R-:W1:Y:S01]  /*100e0*/  LDS.128 R8, [R30] ;  /* 0x000000001e087984 */ /* 0x010e620000000c00 */
        /* <DEDUP_REMOVED lines=10> */
[----:B------:R-:W-:Y:S01]  /*10190*/  PRMT R23, R125, 0x5432, R15 ;  /* 0x000054327d177816 */ /* 0x000fe2000000000f */
[----:B------:R-:W-:Y:S01]  /*101a0*/  IMAD.U32 R29, R21, 0x10000, RZ ;  /* 0x00010000151d7824 */ /* 0x000fe200078e00ff */
[----:B------:R-:W-:Y:S02]  /*101b0*/  PRMT R22, R125, 0x5410, R17 ;  /* 0x000054107d167816 */ /* 0x000fe40000000011 */
[----:B------:R-:W-:Y:S02]  /*101c0*/  SHF.R.U32.HI R14, RZ, 0x10, R89 ;  /* 0x00000010ff0e7819 */ /* 0x000fe40000011659 */
[----:B------:R-:W-:Y:S01]  /*101d0*/  SHF.R.U32.HI R2, RZ, 0x10, R93 ;  /* 0x00000010ff027819 */ /* 0x000fe2000001165d */
[----:B------:R-:W-:Y:S01]  /*101e0*/  IMAD.U32 R35, R22, 0x10000, RZ ;  /* 0x0001000016237824 */ /* 0x000fe200078e00ff */
[----:B------:R-:W-:-:S02]  /*101f0*/  SHF.R.U64 R3, R94, 0x10, R95 ;  /* 0x000000105e037819 */ /* 0x000fc4000000125f */
        /* <DEDUP_REMOVED lines=22> */
[----:B------:R-:W-:Y:S02]  /*10360*/  IMAD.U32 R11, R20, 0x10000, RZ ;  /* 0x00010000140b7824 */ /* 0x000fe400078e00ff */
[C---:B------:R-:W-:Y:S02]  /*10370*/  IMAD.U32 R0, R7.reuse, 0x10000, RZ ;  /* 0x0001000007007824 */ /* 0x040fe400078e00ff */
[----:B------:R-:W-:Y:S02]  /*10380*/  FFMA.FTZ R33, R14, R31, R5 ;  /* 0x0000001f0e217223 */ /* 0x000fe40000010005 */
[----:B------:R-:W-:Y:S01]  /*10390*/  IMAD.U32 R2, R6, 0x10000, RZ ;  /* 0x0001000006027824 */ /* 0x000fe200078e00ff */
[----:B------:R-:W-:Y:S01]  /*103a0*/  LOP3.LUT R6, R7, 0xffff0000, RZ, 0xc0, !PT ;  /* 0xffff000007067812 */ /* 0x000fe200078ec0ff */
[----:B------:R-:W-:-:S02]  /*103b0*/  IMAD.U32 R14, R24, 0x10000, RZ ;  /* 0x00010000180e7824 */ /* 0x000fc400078e00ff */
[----:B------:R-:W-:Y:S02]  /*103c0*/  FMUL.FTZ R7, R8, R11 ;  /* 0x0000000b08077220 */ /* 0x000fe40000410000 */
[CC--:B------:R-:W-:Y:S02]  /*103d0*/  FMUL.FTZ R5, R0.reuse, R35.reuse ;  /* 0x0000002300057220 */ /* 0x0c0fe40000410000 */
[----:B------:R-:W-:Y:S02]  /*103e0*/  FMUL.FTZ R0, R0, R14 ;  /* 0x0000000e00007220 */ /* 0x000fe40000410000 */
[-C--:B------:R-:W-:Y:S02]  /*103f0*/  FMUL.FTZ R9, R8, R36.reuse ;  /* 0x0000002408097220 */ /* 0x080fe40000410000 */
[----:B------:R-:W-:Y:S01]  /*10400*/  FFMA.FTZ R29, R15, R36, R7 ;  /* 0x000000240f1d7223 */ /* 0x000fe20000010007 */
[----:B------:R-:W-:Y:S01]  /*10410*/  LOP3.LUT R7, R21, 0xffff0000, RZ, 0xc0, !PT ;  /* 0xffff000015077812 */ /* 0x000fe200078ec0ff */
[----:B------:R-:W-:-:S02]  /*10420*/  FFMA.FTZ R21, R12, R35, R0 ;  /* 0x000000230c157223 */ /* 0x000fc40000010000 */
[----:B------:R-:W-:Y:S01]  /*10430*/  FFMA.FTZ R32, R15, R11, -R9 ;  /* 0x0000000b0f207223 */ /* 0x000fe20000010809 */
[----:B------:R-:W-:Y:S01]  /*10440*/  LOP3.LUT R11, R16, 0xffff0000, RZ, 0xc0, !PT ;  /* 0xffff0000100b7812 */ /* 0x000fe200078ec0ff */
[----:B------:R-:W-:Y:S01]  /*10450*/  FMUL.FTZ R0, R4, R13 ;  /* 0x0000000d04007220 */ /* 0x000fe20000410000 */
[----:B------:R-:W-:Y:S01]  /*10460*/  LOP3.LUT R9, R20, 0xffff0000, RZ, 0xc0, !PT ;  /* 0xffff000014097812 */ /* 0x000fe200078ec0ff */
[----:B------:R-:W-:Y:S01]  /*10470*/  FFMA.FTZ R31, R12, R14, -R5 ;  /* 0x0000000e0c1f7223 */ /* 0x000fe20000010805 */
[----:B------:R-:W-:Y:S01]  /*10480*/  LOP3.LUT R16, R23, 0xffff0000, RZ, 0xc0, !PT ;  /* 0xffff000017107812 */ /* 0x000fe200078ec0ff */
[-C--:B------:R-:W-:Y:S01]  /*10490*/  FMUL.FTZ R5, R4, R7.reuse ;  /* 0x0000000704057220 */ /* 0x080fe20000410000 */
[----:B------:R-:W-:Y:S01]  /*104a0*/  LOP3.LUT R14, R27, 0xffff0000, RZ, 0xc0, !PT ;  /* 0xffff00001b0e7812 */ /* 0x000fe200078ec0ff */
[----:B------:R-:W-:Y:S01]  /*104b0*/  FFMA.FTZ R8, R19, R7, -R0 ;  /* 0x0000000713087223 */ /* 0x000fe20000010800 */
[----:B------:R-:W-:Y:S01]  /*104c0*/  LOP3.LUT R15, R22, 0xffff0000, RZ, 0xc0, !PT ;  /* 0xffff0000160f7812 */ /* 0x000fe200078ec0ff */
[----:B------:R-:W-:-:S02]  /*104d0*/  IMAD.U32 R20, R23, 0x10000, RZ ;  /* 0x0001000017147824 */ /* 0x000fc400078e00ff */
        /* <DEDUP_REMOVED lines=29> */
.L_x_1074:
[----:B------:R-:W-:Y:S05]  /*106b0*/  BSYNC B2 ;  /* 0x0000000000027941 */ /* 0x000fea0003800000 */
.L_x_1040:
[----:B------:R-:W-:-:S04]  /*106c0*/  DEPBAR.LE SB0, 0x0 ;  /* 0x000080000000791a */ /* 0x000fc80000000000 */
[----:B------:R-:W-:Y:S01]  /*106d0*/  IMAD R0, R129, c[0x0][0x208], RZ ;  /* 0x0000820081007a24 */ /* 0x000fe200078e02ff */
[----:B------:R-:W-:Y:S01]  /*106e0*/  BAR.SYNC.DEFER_BLOCKING 0x0 ;  /* 0x0000000000007b1d */ /* 0x000fe20000010000 */
[----:B-1----:R-:W-:Y:S01]  /*106f0*/  IMAD.WIDE.U32 R4, R108, c[0x0][0x208], RZ ;  /* 0x000082006c047a25 */ /* 0x002fe200078e00ff */
[----:B------:R-:W-:Y:S02]  /*10700*/  IADD3 R195, R186, 0x20, RZ ;  /* 0x00000020bac37810 */ /* 0x000fe40007ffe0ff */
[----:B------:R-:W-:Y:S01]  /*10710*/  IADD3 R204, R204, -0x2, RZ ;  /* 0xfffffffecccc7810 */ /* 0x000fe20007ffe0ff */
[----:B------:R-:W-:Y:S01]  /*10720*/  IMAD R2, R108, c[0x0][0x20c], R0 ;  /* 0x000083006c027a24 */ /* 0x000fe200078e0200 */
[----:B------:R-:W-:Y:S01]  /*10730*/  LEA R0, P1, R4, R220, 0x5 ;  /* 0x000000dc04007211 */ /* 0x000fe200078228ff */
[----:B------:R-:W-:Y:S02]  /*10740*/  IMAD R72, R108, -0x20, R237 ;  /* 0xffffffe06c487824 */ /* 0x000fe400078e02ed */
[----:B------:R-:W-:Y:S01]  /*10750*/  IMAD.IADD R3, R5, 0x1, R2 ;  /* 0x0000000105037824 */ /* 0x000fe200078e0202 */
[----:B------:R-:W-:-:S04]  /*10760*/  LEA R2, P0, R0, c[0x0][0x1f8], 0x1 ;  /* 0x00007e0000027a11 */ /* 0x000fc800078008ff */
[----:B------:R-:W-:Y:S02]  /*10770*/  LEA.HI.X R3, R4, R223, R3, 0x5, P1 ;  /* 0x000000df04037211 */ /* 0x000fe400008f2c03 */
[----:B------:R-:W-:Y:S02]  /*10780*/  R2P PR, R99, 0x6 ;  /* 0x0000000663007804 */ /* 0x000fe40000000000 */
[----:B------:R-:W-:Y:S02]  /*10790*/  LEA.HI.X R3, R0, c[0x0][0x1fc], R3, 0x1, P0 ;  /* 0x00007f0000037a11 */ /* 0x000fe400000f0c03 */
[----:B------:R-:W-:Y:S02]  /*107a0*/  LOP3.LUT R0, R123, 0x1, RZ, 0xc0, !PT ;  /* 0x000000017b007812 */ /* 0x000fe400078ec0ff */
[----:B------:R-:W-:Y:S01]  /*107b0*/  ISETP.GT.AND P0, PT, R72, R211, PT ;  /* 0x000000d34800720c */ /* 0x000fe20003f04270 */
[----:B----4-:R-:W-:Y:S01]  /*107c0*/  LDSM.16.M88.4 R8, [R191] ;  /* 0x00000000bf08783b */ /* 0x010fe20000000200 */
[----:B------:R-:W-:-:S02]  /*107d0*/  ISETP.NE.AND P3, PT, R133, 0x1, PT ;  /* 0x000000018500780c */ /* 0x000fc40003f65270 */
[----:B------:R-:W-:Y:S01]  /*107e0*/  ISETP.NE.U32.OR P0, PT, R0, 0x1, !P0 ;  /* 0x000000010000780c */ /* 0x000fe20004705470 */
[----:B--2---:R-:W1:Y:S02]  /*107f0*/  LDSM.16.M88.4 R12, [R186] ;  /* 0x00000000ba0c783b */ /* 0x004e640000000200 */
[----:B------:R-:W-:Y:S01]  /*10800*/  @P1 IADD3 R195, R186, -0x20, RZ ;  /* 0xffffffe0bac31810 */ /* 0x000fe20007ffe0ff */
[----:B------:R-:W-:Y:S01]  /*10810*/  IMAD.MOV.U32 R0, RZ, RZ, 0x40 ;  /* 0x00000040ff007424 */ /* 0x000fe200078e00ff */
[----:B------:R-:W-:Y:S01]  /*10820*/  LOP3.LUT P1, RZ, R123, 0x4, RZ, 0xc0, !PT ;  /* 0x000000047bff7812 */ /* 0x000fe2000782c0ff */
[----:B------:R-:W2:Y:S03]  /*10830*/  LDSM.16.M88.4 R40, [R186+0x800] ;  /* 0x00080000ba28783b */ /* 0x000ea60000000200 */
[----:B------:R-:W-:Y:S01]  /*10840*/  ISETP.LE.OR P1, PT, R72, R211, !P1 ;  /* 0x000000d34800720c */ /* 0x000fe20004f23670 */
[----:B------:R-:W-:Y:S01]  /*10850*/  LDSM.16.M88.4 R4, [R192] ;  /* 0x00000000c004783b */ /* 0x000fe20000000200 */
[----:B------:R-:W-:-:S03]  /*10860*/  SEL R0, R0, 0xffffffc0, !P2 ;  /* 0xffffffc000007807 */ /* 0x000fc60005000000 */
[----:B------:R-:W3:Y:S02]  /*10870*/  LDSM.16.M88.4 R28, [R195] ;  /* 0x00000000c31c783b */ /* 0x000ee40000000200 */
[----:B------:R-:W-:Y:S02]  /*10880*/  IMAD.IADD R185, R186, 0x1, R0 ;  /* 0x00000001bab97824 */ /* 0x000fe400078e0200 */
[----:B------:R-:W-:Y:S01]  /*10890*/  LDSM.16.M88.4 R56, [R195+0x800] ;  /* 0x00080000c338783b */ /* 0x000fe20000000200 */
[----:B------:R-:W-:-:S03]  /*108a0*/  IMAD.IADD R184, R0, 0x1, R195 ;  /* 0x0000000100b87824 */ /* 0x000fc600078e02c3 */
[----:B------:R-:W-:Y:S01]  /*108b0*/  @!PT LDS RZ, [RZ] ;  /* 0x00000000fffff984 */ /* 0x000fe20000000800 */
[----:B------:R-:W-:Y:S01]  /*108c0*/  @!PT LDS RZ, [RZ] ;  /* 0x00000000fffff984 */ /* 0x000fe20000000800 */
[----:B------:R-:W-:Y:S01]  /*108d0*/  @!PT LDS RZ, [RZ] ;  /* 0x00000000fffff984 */ /* 0x000fe20000000800 */
[----:B------:R4:W-:Y:S01]  /*108e0*/  LDGSTS.E.BYPASS.LTC128B.128 [R203+0x8080], [R2.64], !P0 ;  /* 0x0808000002cb7fae */ /* 0x0009e2000c101d46 */
[----:B------:R-:W-:-:S04]  /*108f0*/  LOP3.LUT P0, RZ, R123, 0x2, RZ, 0xc0, !PT ;  /* 0x000000027bff7812 */ /* 0x000fc8000780c0ff */
[----:B------:R-:W-:-:S13]  /*10900*/  ISETP.LE.OR P0, PT, R72, R211, !P0 ;  /* 0x000000d34800720c */ /* 0x000fda0004703670 */
[----:B------:R4:W-:Y:S01]  /*10910*/  LDGSTS.E.BYPASS.LTC128B.128 [R203+0x9080], [R2.64+0x80], !P0 ;  /* 0x0908008002cb7fae */ /* 0x0009e2000c101d46 */
[----:B------:R-:W-:Y:S01]  /*10920*/  LOP3.LUT P0, RZ, R123, 0x8, RZ, 0xc0, !PT ;  /* 0x000000087bff7812 */ /* 0x000fe2000780c0ff */
[----:B-1----:R-:W-:Y:S02]  /*10930*/  HMMA.16816.F32.BF16 R20, R8, R12, RZ ;  /* 0x0000000c0814723c */ /* 0x002fe400000418ff */
[----:B------:R4:W-:Y:S01]  /*10940*/  LDGSTS.E.BYPASS.LTC128B.128 [R203+0xa080], [R2.64+0x100], !P1 ;  /* 0x0a08010002cb7fae */ /* 0x0009e2000c901d46 */
[----:B------:R-:W-:-:S05]  /*10950*/  ISETP.LE.OR P0, PT, R72, R211, !P0 ;  /* 0x000000d34800720c */ /* 0x000fca0004703670 */
[C---:B------:R-:W-:Y:S08]  /*10960*/  HMMA.16816.F32.BF16 R12, R8.reuse, R14, RZ ;  /* 0x0000000e080c723c */ /* 0x040ff000000418ff */
[----:B------:R4:W-:Y:S01]  /*10970*/  LDGSTS.E.BYPASS.LTC128B.128 [R203+0xb080], [R2.64+0x180], !P0 ;  /* 0x0b08018002cb7fae */ /* 0x0009e2000c101d46 */
[----:B--2---:R-:W-:Y:S03]  /*10980*/  HMMA.16816.F32.BF16 R36, R8, R40, RZ ;  /* 0x000000280824723c */ /* 0x004fe600000418ff */
[----:B------:R-:W-:Y:S04]  /*10990*/  LDSM.16.M88.4 R16, [R194] ;  /* 0x00000000c210783b */ /* 0x000fe80000000200 */
[----:B------:R-:W1:Y:S01]  /*109a0*/  LDSM.16.M88.4 R32, [R185] ;  /* 0x00000000b920783b */ /* 0x000e620000000200 */
[C---:B---3--:R-:W-:Y:S03]  /*109b0*/  HMMA.16816.F32.BF16 R20, R4.reuse, R28, R20 ;  /* 0x0000001c0414723c */ /* 0x048fe60000041814 */
[----:B------:R-:W-:Y:S04]  /*109c0*/  LDSM.16.M88.4 R24, [R193] ;  /* 0x00000000c118783b */ /* 0x000fe80000000200 */
[----:B------:R-:W2:Y:S01]  /*109d0*/  LDSM.16.M88.4 R44, [R184] ;  /* 0x00000000b82c783b */ /* 0x000ea20000000200 */
[----:B------:R-:W-:Y:S03]  /*109e0*/  HMMA.16816.F32.BF16 R12, R4, R30, R12 ;  /* 0x0000001e040c723c */ /* 0x000fe6000004180c */
[----:B------:R-:W-:Y:S04]  /*109f0*/  LDSM.16.M88.4 R28, [R191+0x4000] ;  /* 0x00400000bf1c783b */ /* 0x000fe80000000200 */
[----:B------:R-:W3:Y:S01]  /*10a00*/  LDSM.16.M88.4 R48, [R186+0x1000] ;  /* 0x00100000ba30783b */ /* 0x000ee20000000200 */
[----:B------:R-:W-:Y:S03]  /*10a10*/  HMMA.16816.F32.BF16 R40, R8, R42, RZ ;  /* 0x0000002a0828723c */ /* 0x000fe600000418ff */
[----:B------:R-:W2:Y:S04]  /*10a20*/  LDSM.16.M88.4 R52, [R185+0x800] ;  /* 0x00080000b934783b */ /* 0x000ea80000000200 */
[----:B------:R-:W-:Y:S04]  /*10a30*/  LDSM.16.M88.4 R64, [R195+0x1000] ;  /* 0x00100000c340783b */ /* 0x000fe80000000200 */
[----:B------:R-:W-:Y:S04]  /*10a40*/  LDSM.16.M88.4 R68, [R184+0x800] ;  /* 0x00080000b844783b */ /* 0x000fe80000000200 */
[----:B------:R-:W-:Y:S04]  /*10a50*/  LDSM.16.M88.4 R60, [R186+0x1800] ;  /* 0x00180000ba3c783b */ /* 0x000fe80000000200 */
[----:B------:R-:W0:Y:S01]  /*10a60*/  LDGDEPBAR ;  /* 0x00000000000079af */ /* 0x000e220000000000 */
[C---:B-1----:R-:W-:Y:S08]  /*10a70*/  HMMA.16816.F32.BF16 R20, R16.reuse, R32, R20 ;  /* 0x000000201014723c */ /* 0x042ff00000041814 */
[----:B------:R-:W-:Y:S08]  /*10a80*/  HMMA.16816.F32.BF16 R32, R16, R34, R12 ;  /* 0x000000221020723c */ /* 0x000ff0000004180c */
[----:B------:R-:W-:Y:S01]  /*10a90*/  HMMA.16816.F32.BF16 R12, R4, R56, R36 ;  /* 0x00000038040c723c */ /* 0x000fe20000041824 */
[----:B------:R-:W-:Y:S07]  /*10aa0*/  LDSM.16.M88.4 R36, [R184+0x1000] ;  /* 0x00100000b824783b */ /* 0x000fee0000000200 */
[----:B--2---:R-:W-:Y:S01]  /*10ab0*/  HMMA.16816.F32.BF16 R8, R24, R44, R20 ;  /* 0x0000002c1808723c */ /* 0x004fe20000041814 */
[----:B------:R-:W1:Y:S07]  /*10ac0*/  LDSM.16.M88.4 R20, [R192+0x4000] ;  /* 0x00400000c014783b */ /* 0x000e6e0000000200 */
[----:B------:R-:W-:Y:S01]  /*10ad0*/  HMMA.16816.F32.BF16 R40, R4, R58, R40 ;  /* 0x0000003a0428723c */ /* 0x000fe20000041828 */
[----:B------:R-:W-:Y:S07]  /*10ae0*/  LDSM.16.M88.4 R56, [R185+0x1000] ;  /* 0x00100000b938783b */ /* 0x000fee0000000200 */
[----:B------:R-:W-:Y:S01]  /*10af0*/  HMMA.16816.F32.BF16 R32, R24, R46, R32 ;  /* 0x0000002e1820723c */ /* 0x000fe20000041820 */
[----:B------:R-:W-:Y:S07]  /*10b00*/  LDSM.16.M88.4 R44, [R195+0x1800] ;  /* 0x00180000c32c783b */ /* 0x000fee0000000200 */
[----:B---3--:R-:W-:Y:S08]  /*10b10*/  HMMA.16816.F32.BF16 R4, R28, R48, R8 ;  /* 0x000000301c04723c */ /* 0x008ff00000041808 */
[C---:B------:R-:W-:Y:S01]  /*10b20*/  HMMA.16816.F32.BF16 R8, R16.reuse, R52, R12 ;  /* 0x000000341008723c */ /* 0x040fe2000004180c */
[----:B------:R-:W2:Y:S07]  /*10b30*/  LDSM.16.M88.4 R12, [R194+0x4000] ;  /* 0x00400000c20c783b */ /* 0x000eae0000000200 */
[----:B------:R-:W-:Y:S01]  /*10b40*/  HMMA.16816.F32.BF16 R40, R16, R54, R40 ;  /* 0x000000361028723c */ /* 0x000fe20000041828 */
[----:B------:R-:W-:Y:S07]  /*10b50*/  LDSM.16.M88.4 R52, [R186+0x2800] ;  /* 0x00280000ba34783b */ /* 0x000fee0000000200 */
[----:B-1----:R-:W-:Y:S08]  /*10b60*/  HMMA.16816.F32.BF16 R16, R20, R64, R4 ;  /* 0x000000401410723c */ /* 0x002ff00000041804 */
[----:B------:R-:W-:Y:S01]  /*10b70*/  HMMA.16816.F32.BF16 R32, R28, R50, R32 ;  /* 0x000000321c20723c */ /* 0x000fe20000041820 */
[----:B------:R-:W-:Y:S07]  /*10b80*/  LDSM.16.M88.4 R48, [R195+0x2000] ;  /* 0x00200000c330783b */ /* 0x000fee0000000200 */
[C---:B------:R-:W-:Y:S01]  /*10b90*/  HMMA.16816.F32.BF16 R4, R24.reuse, R68, R8 ;  /* 0x000000441804723c */ /* 0x040fe20000041808 */
[----:B------:R-:W1:Y:S07]  /*10ba0*/  LDSM.16.M88.4 R8, [R193+0x4000] ;  /* 0x00400000c108783b */ /* 0x000e6e0000000200 */
[----:B------:R-:W-:Y:S01]  /*10bb0*/  HMMA.16816.F32.BF16 R40, R24, R70, R40 ;  /* 0x000000461828723c */ /* 0x000fe20000041828 */
[----:B------:R-:W-:Y:S07]  /*10bc0*/  LDSM.16.M88.4 R68, [R185+0x1800] ;  /* 0x00180000b944783b */ /* 0x000fee0000000200 */
[----:B--2---:R-:W-:Y:S08]  /*10bd0*/  HMMA.16816.F32.BF16 R16, R12, R56, R16 ;  /* 0x000000380c10723c */ /* 0x004ff00000041810 */
[----:B------:R-:W-:Y:S01]  /*10be0*/  HMMA.16816.F32.BF16 R32, R20, R66, R32 ;  /* 0x000000421420723c */ /* 0x000fe20000041820 */
[----:B------:R-:W-:Y:S07]  /*10bf0*/  LDSM.16.M88.4 R64, [R186+0x2000] ;  /* 0x00200000ba40783b */ /* 0x000fee0000000200 */
[C---:B------:R-:W-:Y:S01]  /*10c00*/  HMMA.16816.F32.BF16 R24, R28.reuse, R60, R4 ;  /* 0x0000003c1c18723c */ /* 0x040fe20000041804 */
[----:B------:R-:W2:Y:S07]  /*10c10*/  LDSM.16.M88.4 R4, [R191+0x8000] ;  /* 0x00800000bf04783b */ /* 0x000eae0000000200 */
[----:B------:R-:W-:Y:S01]  /*10c20*/  HMMA.16816.F32.BF16 R40, R28, R62, R40 ;  /* 0x0000003e1c28723c */ /* 0x000fe20000041828 */
[----:B------:R-:W3:Y:S04]  /*10c30*/  LDSM.16.M88.4 R28, [R192+0x8000] ;  /* 0x00800000c01c783b */ /* 0x000ee80000000200 */
[----:B------:R-:W-:Y:S03]  /*10c40*/  LDSM.16.M88.4 R60, [R184+0x2000] ;  /* 0x00200000b83c783b */ /* 0x000fe60000000200 */
[----:B-1----:R-:W-:Y:S08]  /*10c50*/  HMMA.16816.F32.BF16 R16, R8, R36, R16 ;  /* 0x000000240810723c */ /* 0x002ff00000041810 */
[----:B------:R-:W-:Y:S01]  /*10c60*/  HMMA.16816.F32.BF16 R32, R12, R58, R32 ;  /* 0x0000003a0c20723c */ /* 0x000fe20000041820 */
[----:B------:R-:W1:Y:S07]  /*10c70*/  LDSM.16.M88.4 R56, [R184+0x1800] ;  /* 0x00180000b838783b */ /* 0x000e6e0000000200 */
[C---:B------:R-:W-:Y:S08]  /*10c80*/  HMMA.16816.F32.BF16 R24, R20.reuse, R44, R24 ;  /* 0x0000002c1418723c */ /* 0x040ff00000041818 */
        /* <DEDUP_REMOVED lines=8> */
[----:B------:R-:W-:Y:S07]  /*10d10*/  LDSM.16.M88.4 R68, [R195+0x2800] ;  /* 0x00280000c344783b */ /* 0x000fee0000000200 */
[----:B---3--:R-:W-:Y:S08]  /*10d20*/  HMMA.16816.F32.BF16 R12, R28, R48, R16 ;  /* 0x000000301c0c723c */ /* 0x008ff00000041810 */
[----:B------:R-:W-:Y:S01]  /*10d30*/  HMMA.16816.F32.BF16 R32, R4, R66, R32 ;  /* 0x000000420420723c */ /* 0x000fe20000041820 */
[----:B------:R-:W-:Y:S07]  /*10d40*/  LDSM.16.M88.4 R64, [R184+0x2800] ;  /* 0x00280000b840783b */ /* 0x000fee0000000200 */
[C---:B-1----:R-:W-:Y:S01]  /*10d50*/  HMMA.16816.F32.BF16 R16, R8.reuse, R56, R20 ;  /* 0x000000380810723c */ /* 0x042fe20000041814 */
        /* <DEDUP_REMOVED lines=10> */
[----:B-1----:R-:W-:Y:S08]  /*10e00*/  HMMA.16816.F32.BF16 R12, R20, R60, R12 ;  /* 0x0000003c140c723c */ /* 0x002ff0000004180c */
[----:B------:R-:W-:Y:S01]  /*10e10*/  HMMA.16816.F32.BF16 R4, R24, R46, R8 ;  /* 0x0000002e1804723c */ /* 0x000fe20000041808 */
[----:B------:R-:W1:Y:S04]  /*10e20*/  LDSM.16.M88.4 R8, [R192+0xc000] ;  /* 0x00c00000c008783b */ /* 0x000e680000000200 */
[----:B------:R-:W-:Y:S03]  /*10e30*/  LDSM.16.M88.4 R44, [R184+0x3000] ;  /* 0x00300000b82c783b */ /* 0x000fe60000000200 */
[C---:B------:R-:W-:Y:S08]  /*10e40*/  HMMA.16816.F32.BF16 R32, R28.reuse, R68, R32 ;  /* 0x000000441c20723c */ /* 0x040ff00000041820 */
[----:B------:R-:W-:Y:S08]  /*10e50*/  HMMA.16816.F32.BF16 R40, R28, R70, R40 ;  /* 0x000000461c28723c */ /* 0x000ff00000041828 */
[----:B--2---:R-:W-:Y:S08]  /*10e60*/  HMMA.16816.F32.BF16 R12, R16, R36, R12 ;  /* 0x00000024100c723c */ /* 0x004ff0000004180c */
[----:B------:R-:W-:Y:S01]  /*10e70*/  HMMA.16816.F32.BF16 R28, R20, R62, R4 ;  /* 0x0000003e141c723c */ /* 0x000fe20000041804 */
[----:B------:R-:W2:Y:S04]  /*10e80*/  LDSM.16.M88.4 R4, [R194+0xc000] ;  /* 0x00c00000c204783b */ /* 0x000ea80000000200 */
[----:B------:R-:W3:Y:S03]  /*10e90*/  LDSM.16.M88.4 R60, [R186+0x3800] ;  /* 0x00380000ba3c783b */ /* 0x000ee60000000200 */
[C---:B------:R-:W-:Y:S08]  /*10ea0*/  HMMA.16816.F32.BF16 R32, R24.reuse, R48, R32 ;  /* 0x000000301820723c */ /* 0x040ff00000041820 */
[----:B------:R-:W-:Y:S01]  /*10eb0*/  HMMA.16816.F32.BF16 R40, R24, R50, R40 ;  /* 0x000000321828723c */ /* 0x000fe20000041828 */
[----:B------:R-:W-:Y:S07]  /*10ec0*/  LDSM.16.M88.4 R48, [R195+0x3800] ;  /* 0x00380000c330783b */ /* 0x000fee0000000200 */
[----:B-1----:R-:W-:Y:S01]  /*10ed0*/  HMMA.16816.F32.BF16 R24, R8, R56, R12 ;  /* 0x000000380818723c */ /* 0x002fe2000004180c */
[----:B------:R-:W1:Y:S07]  /*10ee0*/  LDSM.16.M88.4 R12, [R193+0xc000] ;  /* 0x00c00000c10c783b */ /* 0x000e6e0000000200 */
[----:B------:R-:W-:Y:S08]  /*10ef0*/  HMMA.16816.F32.BF16 R28, R16, R38, R28 ;  /* 0x00000026101c723c */ /* 0x000ff0000004181c */
[C---:B------:R-:W-:Y:S08]  /*10f00*/  HMMA.16816.F32.BF16 R36, R20.reuse, R64, R32 ;  /* 0x000000401424723c */ /* 0x040ff00000041820 */
[----:B------:R-:W-:Y:S01]  /*10f10*/  HMMA.16816.F32.BF16 R32, R20, R66, R40 ;  /* 0x000000421420723c */ /* 0x000fe20000041828 */
[----:B------:R-:W4:Y:S07]  /*10f20*/  LDSM.16.M88.4 R40, [R185+0x3800] ;  /* 0x00380000b928783b */ /* 0x000f2e0000000200 */
[----:B--2---:R-:W-:Y:S08]  /*10f30*/  HMMA.16816.F32.BF16 R24, R4, R52, R24 ;  /* 0x000000340418723c */ /* 0x004ff00000041818 */
[----:B------:R-:W-:Y:S08]  /*10f40*/  HMMA.16816.F32.BF16 R20, R8, R58, R28 ;  /* 0x0000003a0814723c */ /* 0x000ff0000004181c */
[C---:B---3--:R-:W-:Y:S08]  /*10f50*/  HMMA.16816.F32.BF16 R36, R16.reuse, R60, R36 ;  /* 0x0000003c1024723c */ /* 0x048ff00000041824 */
[----:B------:R-:W-:Y:S08]  /*10f60*/  HMMA.16816.F32.BF16 R28, R16, R62, R32 ;  /* 0x0000003e101c723c */ /* 0x000ff00000041820 */
[----:B-1----:R-:W-:Y:S08]  /*10f70*/  HMMA.16816.F32.BF16 R32, R12, R44, R24 ;  /* 0x0000002c0c20723c */ /* 0x002ff00000041818 */
[----:B------:R-:W-:Y:S08]  /*10f80*/  HMMA.16816.F32.BF16 R16, R4, R54, R20 ;  /* 0x000000360410723c */ /* 0x000ff00000041814 */
[----:B------:R-:W-:Y:S01]  /*10f90*/  HMMA.16816.F32.BF16 R20, R8, R48, R36 ;  /* 0x000000300814723c */ /* 0x000fe20000041824 */
[----:B------:R-:W1:Y:S01]  /*10fa0*/  LDSM.16.M88.4 R36, [R184+0x3800] ;  /* 0x00380000b824783b */ /* 0x000e620000000200 */
[----:B------:R-:W-:-:S06]  /*10fb0*/  DEPBAR.LE SB0, 0x0 ;  /* 0x000080000000791a */ /* 0x000fcc0000000000 */
[----:B------:R-:W-:Y:S01]  /*10fc0*/  HMMA.16816.F32.BF16 R8, R8, R50, R28 ;  /* 0x000000320808723c */ /* 0x000fe2000004181c */
[----:B------:R-:W-:Y:S02]  /*10fd0*/  FMUL.FTZ R0, R32, c[0x0][0x320] ;  /* 0x0000c80020007a20 */ /* 0x000fe40000410000 */
[----:B----4-:R-:W-:-:S04]  /*10fe0*/  FMUL.FTZ R2, R35, c[0x0][0x320] ;  /* 0x0000c80023027a20 */ /* 0x010fc80000410000 */
[----:B------:R-:W-:Y:S01]  /*10ff0*/  MUFU.TANH R28, R2 ;  /* 0x00000002001c7308 */ /* 0x000fe20000002400 */
[----:B------:R-:W-:Y:S08]  /*11000*/  HMMA.16816.F32.BF16 R24, R12, R46, R16 ;  /* 0x0000002e0c18723c */ /* 0x000ff00000041810 */
[C---:B------:R-:W-:Y:S01]  /*11010*/  HMMA.16816.F32.BF16 R16, R4.reuse, R40, R20 ;  /* 0x000000280410723c */ /* 0x040fe20000041814 */
[----:B------:R2:W3:Y:S07]  /*11020*/  MUFU.TANH R22, R0 ;  /* 0x0000000000167308 */ /* 0x0004ee0000002400 */
[----:B------:R-:W-:Y:S07]  /*11030*/  HMMA.16816.F32.BF16 R4, R4, R42, R8 ;  /* 0x0000002a0404723c */ /* 0x000fee0000041808 */
[----:B------:R-:W-:-:S02]  /*11040*/  IMAD.MOV.U32 R10, RZ, RZ, -0x20 ;  /* 0xffffffe0ff0a7424 */ /* 0x000fc400078e00ff */
[----:B--2---:R-:W-:Y:S02]  /*11050*/  FMUL.FTZ R0, R33, c[0x0][0x320] ;  /* 0x0000c80021007a20 */ /* 0x004fe40000410000 */
[----:B------:R-:W-:Y:S02]  /*11060*/  FMUL.FTZ R3, R24, c[0x0][0x320] ;  /* 0x0000c80018037a20 */ /* 0x000fe40000410000 */
[----:B------:R2:W4:Y:S03]  /*11070*/  MUFU.TANH R21, R0 ;  /* 0x0000000000157308 */ /* 0x0005260000002400 */
[C---:B-1----:R-:W-:Y:S05]  /*11080*/  HMMA.16816.F32.BF16 R16, R12.reuse, R36, R16 ;  /* 0x000000240c10723c */ /* 0x042fea0000041810 */
[----:B------:R1:W1:Y:S03]  /*11090*/  MUFU.TANH R9, R3 ;  /* 0x0000000300097308 */ /* 0x0002660000002400 */
[----:B------:R-:W-:Y:S01]  /*110a0*/  HMMA.16816.F32.BF16 R12, R12, R38, R4 ;  /* 0x000000260c0c723c */ /* 0x000fe20000041804 */
[----:B--2---:R-:W-:-:S04]  /*110b0*/  FMUL.FTZ R0, R34, c[0x0][0x320] ;  /* 0x0000c80022007a20 */ /* 0x004fc80000410000 */
[----:B------:R2:W-:Y:S01]  /*110c0*/  MUFU.TANH R29, R0 ;  /* 0x00000000001d7308 */ /* 0x0005e20000002400 */
[----:B-1----:R-:W-:-:S10]  /*110d0*/  FMUL.FTZ R3, R26, c[0x0][0x320] ;  /* 0x0000c8001a037a20 */ /* 0x002fd40000410000 */
[----:B------:R-:W-:Y:S01]  /*110e0*/  FMUL.FTZ R4, R17, c[0x0][0x320] ;  /* 0x0000c80011047a20 */ /* 0x000fe20000410000 */
[----:B------:R1:W-:Y:S01]  /*110f0*/  MUFU.TANH R23, R3 ;  /* 0x0000000300177308 */ /* 0x0003e20000002400 */
[----:B--2---:R-:W-:-:S04]  /*11100*/  IMAD.IADD R0, R240, 0x1, R233 ;  /* 0x00000001f0007824 */ /* 0x004fc800078e02e9 */
[----:B------:R-:W-:-:S04]  /*11110*/  @P3 IMAD.HI.U32 R2, R0, c[0x0][0x2c8], RZ ;  /* 0x0000b20000023a27 */ /* 0x000fc800078e00ff */
[----:B-1----:R-:W-:Y:S01]  /*11120*/  FMUL.FTZ R3, R27, c[0x0][0x320] ;  /* 0x0000c8001b037a20 */ /* 0x002fe20000410000 */
[----:B------:R-:W-:Y:S01]  /*11130*/  @P3 SHF.R.U32.HI R0, RZ, c[0x0][0x2cc], R2 ;  /* 0x0000b300ff003a19 */ /* 0x000fe20000011602 */
[----:B------:R-:W-:Y:S02]  /*11140*/  FMUL.FTZ R2, R25, c[0x0][0x320] ;  /* 0x0000c80019027a20 */ /* 0x000fe40000410000 */
[----:B------:R1:W-:Y:S02]  /*11150*/  MUFU.TANH R20, R3 ;  /* 0x0000000300147308 */ /* 0x0003e40000002400 */
[----:B------:R-:W-:Y:S06]  /*11160*/  SHFL.IDX PT, R8, R0, 0x1, 0x1c1f ;  /* 0x003c1f0000087f89 */ /* 0x000fec00000e0000 */
[----:B------:R2:W2:Y:S01]  /*11170*/  MUFU.TANH R11, R2 ;  /* 0x00000002000b7308 */ /* 0x0004a20000002400 */
[----:B-1----:R-:W-:-:S07]  /*11180*/  FMUL.FTZ R3, R16, c[0x0][0x320] ;  /* 0x0000c80010037a20 */ /* 0x002fce0000410000 */
[----:B------:R1:W1:Y:S01]  /*11190*/  MUFU.TANH R16, R3 ;  /* 0x0000000300107308 */ /* 0x0002620000002400 */
[----:B--2---:R2:W3:Y:S01]  /*111a0*/  SHFL.IDX PT, R2, R0, RZ, 0x1c1f ;  /* 0x001c1fff00027589 */ /* 0x0044e200000e0000 */
[----:B-1----:R-:W-:Y:S02]  /*111b0*/  IMAD.IADD R3, R72, 0x1, -R217 ;  /* 0x0000000148037824 */ /* 0x002fe400078e0ad9 */
[----:B--2---:R-:W-:-:S04]  /*111c0*/  IMAD R0, R108, R10, 0x1 ;  /* 0x000000016c007424 */ /* 0x004fc800078e020a */
[----:B------:R1:W2:Y:S01]  /*111d0*/  MUFU.TANH R10, R4 ;  /* 0x00000004000a7308 */ /* 0x0002a20000002400 */
[----:B------:R-:W-:-:S05]  /*111e0*/  IADD3 R0, -R217, R0, R237 ;  /* 0x00000000d9007210 */ /* 0x000fca0007ffe1ed */
[----:B------:R-:W-:-:S04]  /*111f0*/  IMAD.IADD R0, R0, 0x1, -R238 ;  /* 0x0000000100007824 */ /* 0x000fc800078e0aee */
[C---:B---3--:R-:W-:Y:S02]  /*11200*/  IMAD.IADD R2, R0.reuse, 0x1, R2 ;  /* 0x0000000100027824 */ /* 0x048fe400078e0202 */
[----:B------:R-:W-:Y:S02]  /*11210*/  IMAD.IADD R0, R0, 0x1, R8 ;  /* 0x0000000100007824 */ /* 0x000fe400078e0208 */
[----:B-1----:R-:W-:Y:S01]  /*11220*/  FMUL.FTZ R4, R12, c[0x0][0x320] ;  /* 0x0000c8000c047a20 */ /* 0x002fe20000410000 */
[C---:B------:R-:W-:Y:S02]  /*11230*/  IMNMX R2, R3.reuse, R2, PT ;  /* 0x0000000203027217 */ /* 0x040fe40003800200 */
[----:B------:R-:W-:Y:S01]  /*11240*/  IMNMX R0, R3, R0, PT ;  /* 0x0000000003007217 */ /* 0x000fe20003800200 */
[----:B------:R1:W3:Y:S01]  /*11250*/  MUFU.TANH R6, R4 ;  /* 0x0000000400067308 */ /* 0x0002e20000002400 */
[----:B------:R-:W-:Y:S01]  /*11260*/  BAR.SYNC.DEFER_BLOCKING 0x0 ;  /* 0x0000000000007b1d */ /* 0x000fe20000010000 */
[----:B------:R-:W-:-:S02]  /*11270*/  ISETP.GT.AND P0, PT, R2, RZ, PT ;  /* 0x000000ff0200720c */ /* 0x000fc40003f04270 */
[----:B------:R-:W-:Y:S02]  /*11280*/  ISETP.GT.AND P1, PT, R2, 0x1, PT ;  /* 0x000000010200780c */ /* 0x000fe40003f24270 */
[----:B------:R-:W-:Y:S02]  /*11290*/  FSEL R5, R22, -INF , P0 ;  /* 0xff80000016057808 */ /* 0x000fe40000000000 */
[C---:B------:R-:W-:Y:S02]  /*112a0*/  ISETP.GT.AND P0, PT, R2.reuse, 0x8, PT ;  /* 0x000000080200780c */ /* 0x040fe40003f04270 */
[----:B----4-:R-:W-:Y:S02]  /*112b0*/  FSEL R7, R21, -INF , P1 ;  /* 0xff80000015077808 */ /* 0x010fe40000800000 */
[----:B------:R-:W-:Y:S02]  /*112c0*/  ISETP.GT.AND P1, PT, R2, 0x9, PT ;  /* 0x000000090200780c */ /* 0x000fe40003f24270 */
[----:B------:R-:W-:Y:S01]  /*112d0*/  FSEL R9, R9, -INF , P0 ;  /* 0xff80000009097808 */ /* 0x000fe20000000000 */
[----:B-1----:R-:W-:Y:S01]  /*112e0*/  FMUL.FTZ R4, R13, c[0x0][0x320] ;  /* 0x0000c8000d047a20 */ /* 0x002fe20000410000 */
[----:B------:R-:W-:-:S02]  /*112f0*/  FMNMX.FTZ R3, R5, R7, !PT ;  /* 0x0000000705037209 */ /* 0x000fc40007810000 */
[C---:B------:R-:W-:Y:S01]  /*11300*/  ISETP.GT.AND P0, PT, R2.reuse, 0x10, PT ;  /* 0x000000100200780c */ /* 0x040fe20003f04270 */
[----:B------:R1:W4:Y:S01]  /*11310*/  MUFU.TANH R8, R4 ;  /* 0x0000000400087308 */ /* 0x0003220000002400 */
[----:B------:R-:W-:Y:S02]  /*11320*/  FSEL R11, R11, -INF , P1 ;  /* 0xff8000000b0b7808 */ /* 0x000fe40000800000 */
[----:B------:R-:W-:Y:S02]  /*11330*/  FMNMX.FTZ R3, R9, R3, !PT ;  /* 0x0000000309037209 */ /* 0x000fe40007810000 */
[----:B------:R-:W-:Y:S02]  /*11340*/  ISETP.GT.AND P2, PT, R2, 0x11, PT ;  /* 0x000000110200780c */ /* 0x000fe40003f44270 */
[----:B------:R-:W-:Y:S02]  /*11350*/  FSEL R16, R16, -INF , P0 ;  /* 0xff80000010107808 */ /* 0x000fe40000000000 */
[----:B------:R-:W-:-:S02]  /*11360*/  FMNMX.FTZ R3, R11, R3, !PT ;  /* 0x000000030b037209 */ /* 0x000fc40007810000 */
[----:B------:R-:W-:Y:S02]  /*11370*/  ISETP.GT.AND P1, PT, R2, 0x18, PT ;  /* 0x000000180200780c */ /* 0x000fe40003f24270 */
[----:B--2---:R-:W-:Y:S02]  /*11380*/  FSEL R21, R10, -INF , P2 ;  /* 0xff8000000a157808 */ /* 0x004fe40001000000 */
[----:B------:R-:W-:Y:S01]  /*11390*/  FMNMX.FTZ R3, R16, R3, !PT ;  /* 0x0000000310037209 */ /* 0x000fe20007810000 */
[----:B-1----:R-:W-:Y:S01]  /*113a0*/  FMUL.FTZ R4, R18, c[0x0][0x320] ;  /* 0x0000c80012047a20 */ /* 0x002fe20000410000 */
[----:B------:R-:W-:Y:S02]  /*113b0*/  ISETP.GT.AND P0, PT, R2, 0x19, PT ;  /* 0x000000190200780c */ /* 0x000fe40003f04270 */
[----:B---3--:R-:W-:Y:S01]  /*113c0*/  FSEL R22, R6, -INF , P1 ;  /* 0xff80000006167808 */ /* 0x008fe20000800000 */
[----:B------:R1:W2:Y:S01]  /*113d0*/  MUFU.TANH R18, R4 ;  /* 0x0000000400127308 */ /* 0x0002a20000002400 */
[----:B------:R-:W-:Y:S01]  /*113e0*/  FMNMX.FTZ R2, R21, R3, !PT ;  /* 0x0000000315027209 */ /* 0x000fe20007810000 */
[----:B------:R-:W-:Y:S01]  /*113f0*/  FMUL.FTZ R3, R14, c[0x0][0x320] ;  /* 0x0000c8000e037a20 */ /* 0x000fe20000410000 */
[----:B----4-:R-:W-:Y:S01]  /*11400*/  FSEL R24, R8, -INF , P0 ;  /* 0xff80000008187808 */ /* 0x010fe20000000000 */
[----:B------:R-:W-:Y:S01]  /*11410*/  FMUL.FTZ R6, R15, c[0x0][0x320] ;  /* 0x0000c8000f067a20 */ /* 0x000fe20000410000 */
[----:B------:R-:W-:-:S02]  /*11420*/  FMNMX.FTZ R2, R22, R2, !PT ;  /* 0x0000000216027209 */ /* 0x000fc40007810000 */
[C---:B------:R-:W-:Y:S01]  /*11430*/  ISETP.GT.AND P0, PT, R0.reuse, RZ, PT ;  /* 0x000000ff0000720c */ /* 0x040fe20003f04270 */
[----:B------:R3:W-:Y:S01]  /*11440*/  MUFU.TANH R8, R3 ;  /* 0x0000000300087308 */ /* 0x0007e20000002400 */
[----:B------:R-:W-:Y:S02]  /*11450*/  ISETP.GT.AND P1, PT, R0, 0x1, PT ;  /* 0x000000010000780c */ /* 0x000fe40003f24270 */
[----:B------:R-:W-:Y:S02]  /*11460*/  FMNMX.FTZ R2, R24, R2, !PT ;  /* 0x0000000218027209 */ /* 0x000fe40007810000 */
[----:B------:R-:W-:Y:S02]  /*11470*/  FSEL R10, R29, -INF , P0 ;  /* 0xff8000001d0a7808 */ /* 0x000fe40000000000 */
[----:B------:R-:W-:Y:S01]  /*11480*/  ISETP.GT.AND P0, PT, R0, 0x8, PT ;  /* 0x000000080000780c */ /* 0x000fe20003f04270 */
[----:B-1----:R-:W-:Y:S01]  /*11490*/  FMUL.FTZ R4, R19, c[0x0][0x320] ;  /* 0x0000c80013047a20 */ /* 0x002fe20000410000 */
[----:B------:R-:W-:Y:S01]  /*114a0*/  FSEL R12, R28, -INF , P1 ;  /* 0xff8000001c0c7808 */ /* 0x000fe20000800000 */
[----:B------:R-:W-:Y:S01]  /*114b0*/  MUFU.TANH R6, R6 ;  /* 0x0000000600067308 */ /* 0x000fe20000002400 */
[----:B------:R-:W-:-:S02]  /*114c0*/  ISETP.GT.AND P1, PT, R0, 0x9, PT ;  /* 0x000000090000780c */ /* 0x000fc40003f24270 */
[----:B------:R-:W-:Y:S02]  /*114d0*/  FSEL R13, R23, -INF , P0 ;  /* 0xff800000170d7808 */ /* 0x000fe40000000000 */
[----:B------:R-:W-:Y:S02]  /*114e0*/  ISETP.GT.AND P0, PT, R0, 0x10, PT ;  /* 0x000000100000780c */ /* 0x000fe40003f04270 */
[----:B---3--:R-:W-:Y:S01]  /*114f0*/  FMNMX.FTZ R3, R10, R12, !PT ;  /* 0x0000000c0a037209 */ /* 0x008fe20007810000 */
[----:B------:R1:W3:Y:S01]  /*11500*/  MUFU.TANH R17, R4 ;  /* 0x0000000400117308 */ /* 0x0002e20000002400 */
[----:B------:R-:W-:Y:S02]  /*11510*/  FSEL R14, R20, -INF , P1 ;  /* 0xff800000140e7808 */ /* 0x000fe40000800000 */
[----:B------:R-:W-:Y:S02]  /*11520*/  FMNMX.FTZ R3, R13, R3, !PT ;  /* 0x000000030d037209 */ /* 0x000fe40007810000 */
[----:B------:R-:W-:-:S02]  /*11530*/  ISETP.GT.AND P2, PT, R0, 0x11, PT ;  /* 0x000000110000780c */ /* 0x000fc40003f44270 */
[----:B--2---:R-:W-:Y:S02]  /*11540*/  FSEL R20, R18, -INF , P0 ;  /* 0xff80000012147808 */ /* 0x004fe40000000000 */
[----:B------:R-:W-:Y:S02]  /*11550*/  FMNMX.FTZ R3, R14, R3, !PT ;  /* 0x000000030e037209 */ /* 0x000fe40007810000 */
[----:B------:R-:W-:Y:S02]  /*11560*/  ISETP.GT.AND P1, PT, R0, 0x18, PT ;  /* 0x000000180000780c */ /* 0x000fe40003f24270 */
[----:B------:R-:W-:Y:S02]  /*11570*/  FMNMX.FTZ R3, R20, R3, !PT ;  /* 0x0000000314037209 */ /* 0x000fe40007810000 */
[----:B------:R-:W-:Y:S01]  /*11580*/  ISETP.GT.AND P0, PT, R0, 0x19, PT ;  /* 0x000000190000780c */ /* 0x000fe20003f04270 */
[----:B-1----:R-:W1:Y:S01]  /*11590*/  SHFL.BFLY PT, R4, R2, 0x2, 0x1f ;  /* 0x0c401f0002047f89 */ /* 0x002e6200000e0000 */
[----:B---3--:R-:W-:-:S02]  /*115a0*/  FSEL R23, R17, -INF , P2 ;  /* 0xff80000011177808 */ /* 0x008fc40001000000 */
[----:B------:R-:W-:Y:S02]  /*115b0*/  FSEL R25, R8, -INF , P1 ;  /* 0xff80000008197808 */ /* 0x000fe40000800000 */
[----:B------:R-:W-:Y:S02]  /*115c0*/  FMNMX.FTZ R0, R23, R3, !PT ;  /* 0x0000000317007209 */ /* 0x000fe40007810000 */
[----:B------:R-:W-:Y:S02]  /*115d0*/  FSEL R26, R6, -INF , P0 ;  /* 0xff800000061a7808 */ /* 0x000fe40000000000 */
[----:B------:R-:W-:Y:S02]  /*115e0*/  FMNMX.FTZ R3, R25, R0, !PT ;  /* 0x0000000019037209 */ /* 0x000fe40007810000 */
[----:B------:R-:W-:Y:S02]  /*115f0*/  ISETP.GT.AND P0, PT, R108, R212, PT ;  /* 0x000000d46c00720c */ /* 0x000fe40003f04270 */
[----:B------:R-:W-:-:S02]  /*11600*/  LOP3.LUT P2, RZ, R216, 0x1, RZ, 0xc0, !PT ;  /* 0x00000001d8ff7812 */ /* 0x000fc4000784c0ff */
[----:B-1----:R-:W-:Y:S02]  /*11610*/  FMNMX.FTZ R0, R2, R4, !PT ;  /* 0x0000000402007209 */ /* 0x002fe40007810000 */
[----:B------:R-:W-:-:S07]  /*11620*/  FMNMX.FTZ R2, R26, R3, !PT ;  /* 0x000000031a027209 */ /* 0x000fce0007810000 */
[----:B------:R-:W-:Y:S01]  /*11630*/  @P0 SHF.R.S32.HI R6, RZ, 0x1f, R204 ;  /* 0x0000001fff060819 */ /* 0x000fe200000114cc */
[----:B------:R-:W1:Y:S04]  /*11640*/  SHFL.BFLY PT, R3, R0, 0x1, 0x1f ;  /* 0x0c201f0000037f89 */ /* 0x000e6800000e0000 */
[----:B------:R-:W2:Y:S01]  /*11650*/  SHFL.BFLY PT, R4, R2, 0x2, 0x1f ;  /* 0x0c401f0002047f89 */ /* 0x000ea200000e0000 */
[----:B-1----:R-:W-:Y:S02]  /*11660*/  FMNMX.FTZ R133, R0, R3, !PT ;  /* 0x0000000300857209 */ /* 0x002fe40007810000 */
[----:B--2---:R-:W-:-:S03]  /*11670*/  FMNMX.FTZ R0, R2, R4, !PT ;  /* 0x0000000402007209 */ /* 0x004fc60007810000 */
[C---:B------:R-:W-:Y:S01]  /*11680*/  FMUL.FTZ R2, R133.reuse, c[0x0][0x2d0] ;  /* 0x0000b40085027a20 */ /* 0x040fe20000410000 */
[----:B------:R-:W-:Y:S01]  /*11690*/  FSETP.NEU.FTZ.AND P1, PT, R133, -INF , PT ;  /* 0xff8000008500780b */ /* 0x000fe20003f3d000 */
[----:B------:R-:W1:Y:S03]  /*116a0*/  SHFL.BFLY PT, R8, R0, 0x1, 0x1f ;  /* 0x0c201f0000087f89 */ /* 0x000e6600000e0000 */
[----:B------:R-:W-:-:S05]  /*116b0*/  FSEL R2, R2, RZ, P1 ;  /* 0x000000ff02027208 */ /* 0x000fca0000800000 */
[--C-:B------:R-:W-:Y:S02]  /*116c0*/  FFMA.FTZ R3, R5, c[0x0][0x2d0], -R2.reuse ;  /* 0x0000b40005037a23 */ /* 0x100fe40000010802 */
[----:B------:R-:W-:Y:S02]  /*116d0*/  @P0 IMAD.WIDE.U32 R4, R204, c[0x0][0x1e0], RZ ;  /* 0x00007800cc040a25 */ /* 0x000fe400078e00ff */
[----:B------:R2:W-:Y:S02]  /*116e0*/  MUFU.EX2 R209, R3 ;  /* 0x0000000300d17308 */ /* 0x0005e40000000800 */
[----:B------:R-:W-:-:S06]  /*116f0*/  FFMA.FTZ R7, R7, c[0x0][0x2d0], -R2 ;  /* 0x0000b40007077a23 */ /* 0x000fcc0000010802 */
[----:B------:R3:W-:Y:S01]  /*11700*/  MUFU.EX2 R208, R7 ;  /* 0x0000000700d07308 */ /* 0x0007e20000000800 */
[----:B-1----:R-:W-:Y:S01]  /*11710*/  FMNMX.FTZ R132, R0, R8, !PT ;  /* 0x0000000800847209 */ /* 0x002fe20007810000 */
[----:B------:R-:W-:Y:S02]  /*11720*/  FFMA.FTZ R0, R11, c[0x0][0x2d0], -R2 ;  /* 0x0000b4000b007a23 */ /* 0x000fe40000010802 */
[----:B--2---:R-:W-:-:S04]  /*11730*/  @P0 IMAD R3, R6, c[0x0][0x1e0], RZ ;  /* 0x0000780006030a24 */ /* 0x004fc800078e02ff */
[----:B------:R1:W-:Y:S01]  /*11740*/  MUFU.EX2 R206, R0 ;  /* 0x0000000000ce7308 */ /* 0x0003e20000000800 */
[----:B------:R-:W-:Y:S01]  /*11750*/  @P0 IMAD R6, R204, c[0x0][0x1e4], R3 ;  /* 0x00007900cc060a24 */ /* 0x000fe200078e0203 */
[----:B------:R-:W-:Y:S01]  /*11760*/  @P0 LEA R3, P1, R4, R218, 0x5 ;  /* 0x000000da04030211 */ /* 0x000fe200078228ff */
[----:B---3--:R-:W-:Y:S02]  /*11770*/  FFMA.FTZ R7, R9, c[0x0][0x2d0], -R2 ;  /* 0x0000b40009077a23 */ /* 0x008fe40000010802 */
[----:B------:R-:W-:-:S03]  /*11780*/  @P0 IMAD.IADD R6, R5, 0x1, R6 ;  /* 0x0000000105060824 */ /* 0x000fc600078e0206 */
[----:B------:R-:W2:Y:S02]  /*11790*/  MUFU.EX2 R207, R7 ;  /* 0x0000000700cf7308 */ /* 0x000ea40000000800 */
[----:B------:R-:W-:Y:S02]  /*117a0*/  @P0 LEA.HI.X R6, R4, R222, R6, 0x5, P1 ;  /* 0x000000de04060211 */ /* 0x000fe400008f2c06 */
[----:B------:R-:W-:Y:S01]  /*117b0*/  @P0 LEA R4, P1, R3, c[0x0][0x1c8], 0x1 ;  /* 0x0000720003040a11 */ /* 0x000fe200078208ff */
[----:B-1----:R-:W-:-:S03]  /*117c0*/  FMUL.FTZ R0, R132, c[0x0][0x2d0] ;  /* 0x0000b40084007a20 */ /* 0x002fc60000410000 */
[----:B------:R-:W-:Y:S01]  /*117d0*/  @P0 LEA.HI.X R5, R3, c[0x0][0x1cc], R6, 0x1, P1 ;  /* 0x0000730003050a11 */ /* 0x000fe200008f0c06 */
[----:B------:R-:W-:Y:S01]  /*117e0*/  FFMA.FTZ R3, R16, c[0x0][0x2d0], -R2 ;  /* 0x0000b40010037a23 */ /* 0x000fe20000010802 */
[----:B------:R-:W-:-:S03]  /*117f0*/  FSETP.NEU.FTZ.AND P1, PT, R132, -INF , PT ;  /* 0xff8000008400780b */ /* 0x000fc60003f3d000 */
[----:B------:R1:W-:Y:S01]  /*11800*/  MUFU.EX2 R205, R3 ;  /* 0x0000000300cd7308 */ /* 0x0003e20000000800 */
[----:B------:R-:W-:Y:S01]  /*11810*/  FSEL R0, R0, RZ, P1 ;  /* 0x000000ff00007208 */ /* 0x000fe20000800000 */
[----:B------:R3:W-:Y:S01]  /*11820*/  @P0 LDGSTS.E.BYPASS.LTC128B.128 [R203+0xc080], [R4.64], !P2 ;  /* 0x0c08000004cb0fae */ /* 0x0007e2000d101d46 */
[----:B--2---:R-:W-:-:S03]  /*11830*/  F2FP.BF16.PACK_AB R6, R206, R207 ;  /* 0x000000cfce06723e */ /* 0x004fc600000010ff */
[----:B------:R3:W-:Y:S04]  /*11840*/  @P0 LDGSTS.E.BYPASS.LTC128B.128 [R203+0xd080], [R4.64+0x80], !P6 ;  /* 0x0d08008004cb0fae */ /* 0x0007e8000f101d46 */
[----:B------:R3:W-:Y:S04]  /*11850*/  @P0 LDGSTS.E.BYPASS.LTC128B.128 [R203+0xe080], [R4.64+0x100], !P5 ;  /* 0x0e08010004cb0fae */ /* 0x0007e8000e901d46 */
[----:B------:R3:W-:Y:S01]  /*11860*/  @P0 LDGSTS.E.BYPASS.LTC128B.128 [R203+0xf080], [R4.64+0x180], !P4 ;  /* 0x0f08018004cb0fae */ /* 0x0007e2000e101d46 */
[----:B-1----:R-:W-:-:S03]  /*11870*/  FFMA.FTZ R3, R10, c[0x0][0x2d0], -R0 ;  /* 0x0000b4000a037a23 */ /* 0x002fc60000010800 */
[----:B------:R-:W1:Y:S01]  /*11880*/  LDSM.16.MT88.4 R16, [R188] ;  /* 0x00000000bc10783b */ /* 0x000e620000004200 */
[----:B------:R2:W-:Y:S03]  /*11890*/  MUFU.EX2 R198, R3 ;  /* 0x0000000300c67308 */ /* 0x0005e60000000800 */
[----:B------:R-:W-:Y:S04]  /*118a0*/  LDSM.16.MT88.4 R156, [R188+0x800] ;  /* 0x00080000bc9c783b */ /* 0x000fe80000004200 */
[----:B------:R-:W-:Y:S04]  /*118b0*/  LDSM.16.MT88.4 R28, [R190+0x800] ;  /* 0x00080000be1c783b */ /* 0x000fe80000004200 */
[----:B------:R-:W-:Y:S04]  /*118c0*/  LDSM.16.MT88.4 R32, [R189] ;  /* 0x00000000bd20783b */ /* 0x000fe80000004200 */
[----:B------:R-:W4:Y:S01]  /*118d0*/  LDSM.16.MT88.4 R76, [R189+0x1000] ;  /* 0x00100000bd4c783b */ /* 0x000f220000004200 */
[----:B--2---:R-:W-:-:S03]  /*118e0*/  FFMA.FTZ R3, R12, c[0x0][0x2d0], -R0 ;  /* 0x0000b4000c037a23 */ /* 0x004fc60000010800 */
[----:B------:R-:W2:Y:S01]  /*118f0*/  LDSM.16.MT88.4 R92, [R188+0x2000] ;  /* 0x00200000bc5c783b */ /* 0x000ea20000004200 */
[----:B------:R1:W1:Y:S01]  /*11900*/  MUFU.EX2 R196, R3 ;  /* 0x0000000300c47308 */ /* 0x0002620000000800 */
[----:B---3--:R-:W-:Y:S02]  /*11910*/  F2FP.BF16.PACK_AB R4, R208, R209 ;  /* 0x000000d1d004723e */ /* 0x008fe400000010ff */
[----:B------:R-:W3:Y:S04]  /*11920*/  LDSM.16.MT88.4 R60, [R188+0x3000] ;  /* 0x00300000bc3c783b */ /* 0x000ee80000004200 */
[----:B------:R-:W-:Y:S04]  /*11930*/  LDSM.16.MT88.4 R40, [R189+0x800] ;  /* 0x00080000bd28783b */ /* 0x000fe80000004200 */
[----:B-----5:R-:W-:Y:S04]  /*11940*/  LDSM.16.MT88.4 R108, [R189+0x1800] ;  /* 0x00180000bd6c783b */ /* 0x020fe80000004200 */
[----:B------:R-:W2:Y:S01]  /*11950*/  LDSM.16.MT88.4 R44, [R187+0x1000] ;  /* 0x00100000bb2c783b */ /* 0x000ea20000004200 */
[----:B-1----:R-:W-:Y:S01]  /*11960*/  FFMA.FTZ R3, R13, c[0x0][0x2d0], -R0 ;  /* 0x0000b4000d037a23 */ /* 0x002fe20000010800 */
[----:B------:R-:W-:-:S02]  /*11970*/  F2FP.BF16.PACK_AB R5, R196, R198 ;  /* 0x000000c6c405723e */ /* 0x000fc400000010ff */
[----:B------:R-:W-:Y:S01]  /*11980*/  LDSM.16.MT88.4 R8, [R187] ;  /* 0x00000000bb08783b */ /* 0x000fe20000004200 */
[----:B------:R1:W-:Y:S03]  /*11990*/  MUFU.EX2 R197, R3 ;  /* 0x0000000300c57308 */ /* 0x0003e60000000800 */
[----:B------:R-:W-:Y:S04]  /*119a0*/  LDSM.16.MT88.4 R48, [R188+0x1000] ;  /* 0x00100000bc30783b */ /* 0x000fe80000004200 */
[----:B------:R-:W-:Y:S04]  /*119b0*/  LDSM.16.MT88.4 R56, [R190+0x1000] ;  /* 0x00100000be38783b */ /* 0x000fe80000004200 */
[----:B------:R-:W-:Y:S04]  /*119c0*/  LDSM.16.MT88.4 R84, [R187+0x2000] ;  /* 0x00200000bb54783b */ /* 0x000fe80000004200 */
[----:B------:R-:W-:Y:S01]  /*119d0*/  LDSM.16.MT88.4 R100, [R190+0x2000] ;  /* 0x00200000be64783b */ /* 0x000fe20000004200 */
[----:B-1----:R-:W-:-:S03]  /*119e0*/  FFMA.FTZ R3, R14, c[0x0][0x2d0], -R0 ;  /* 0x0000b4000e037a23 */ /* 0x002fc60000010800 */
[----:B------:R-:W1:Y:S01]  /*119f0*/  LDSM.16.MT88.4 R12, [R190] ;  /* 0x00000000be0c783b */ /* 0x000e620000004200 */
[----:B------:R2:W2:Y:S03]  /*11a00*/  MUFU.EX2 R199, R3 ;  /* 0x0000000300c77308 */ /* 0x0004a60000000800 */
[----:B------:R-:W-:Y:S04]  /*11a10*/  LDSM.16.MT88.4 R116, [R188+0x2800] ;  /* 0x00280000bc74783b */ /* 0x000fe80000004200 */
[----:B------:R-:W-:Y:S04]  /*11a20*/  LDSM.16.MT88.4 R96, [R189+0x2000] ;  /* 0x00200000bd60783b */ /* 0x000fe80000004200 */
[----:B------:R-:W-:Y:S04]  /*11a30*/  LDSM.16.MT88.4 R72, [R187+0x3000] ;  /* 0x00300000bb48783b */ /* 0x000fe80000004200 */
[----:B------:R-:W-:Y:S01]  /*11a40*/  LDSM.16.MT88.4 R68, [R188+0x1800] ;  /* 0x00180000bc44783b */ /* 0x000fe20000004200 */
[----:B--2---:R-:W-:Y:S01]  /*11a50*/  FFMA.FTZ R3, R21, c[0x0][0x2d0], -R2 ;  /* 0x0000b40015037a23 */ /* 0x004fe20000010802 */
[----:B------:R-:W-:-:S02]  /*11a60*/  F2FP.BF16.PACK_AB R7, R199, R197 ;  /* 0x000000c5c707723e */ /* 0x000fc400000010ff */
[----:B------:R-:W-:Y:S01]  /*11a70*/  LDSM.16.MT88.4 R148, [R187+0x800] ;  /* 0x00080000bb94783b */ /* 0x000fe20000004200 */
[----:B------:R2:W2:Y:S03]  /*11a80*/  MUFU.EX2 R201, R3 ;  /* 0x0000000300c97308 */ /* 0x0004a60000000800 */
[----:B------:R-:W-:Y:S01]  /*11a90*/  LDSM.16.MT88.4 R104, [R190+0x1800] ;  /* 0x00180000be68783b */ /* 0x000fe20000004200 */
[C---:B------:R-:W-:Y:S03]  /*11aa0*/  HMMA.16816.F32.BF16 R152, R4.reuse, R16, RZ ;  /* 0x000000100498723c */ /* 0x040fe600000418ff */
[----:B------:R-:W-:Y:S04]  /*11ab0*/  LDSM.16.MT88.4 R112, [R187+0x2800] ;  /* 0x00280000bb70783b */ /* 0x000fe80000004200 */
[----:B------:R-:W-:Y:S01]  /*11ac0*/  LDSM.16.MT88.4 R120, [R190+0x3800] ;  /* 0x00380000be78783b */ /* 0x000fe20000004200 */
[----:B------:R-:W-:Y:S03]  /*11ad0*/  HMMA.16816.F32.BF16 R16, R4, R18, RZ ;  /* 0x000000120410723c */ /* 0x000fe600000418ff */
[----:B------:R-:W0:Y:S01]  /*11ae0*/  LDGDEPBAR ;  /* 0x00000000000079af */ /* 0x000e220000000000 */
[--C-:B--2---:R-:W-:Y:S01]  /*11af0*/  FFMA.FTZ R3, R22, c[0x0][0x2d0], -R2.reuse ;  /* 0x0000b40016037a23 */ /* 0x104fe20000010802 */
[----:B------:R-:W-:Y:S01]  /*11b00*/  F2FP.BF16.PACK_AB R128, R201, R205 ;  /* 0x000000cdc980723e */ /* 0x000fe200000010ff */
[----:B------:R-:W-:-:S02]  /*11b10*/  FFMA.FTZ R2, R24, c[0x0][0x2d0], -R2 ;  /* 0x0000b40018027a23 */ /* 0x000fc40000010802 */
[----:B------:R2:W-:Y:S01]  /*11b20*/  MUFU.EX2 R202, R3 ;  /* 0x0000000300ca7308 */ /* 0x0005e20000000800 */
[C---:B----4-:R-:W-:Y:S07]  /*11b30*/  HMMA.16816.F32.BF16 R64, R4.reuse, R76, RZ ;  /* 0x0000004c0440723c */ /* 0x050fee00000418ff */
[----:B------:R4:W1:Y:S01]  /*11b40*/  MUFU.EX2 R200, R2 ;  /* 0x0000000200c87308 */ /* 0x0008620000000800 */
[----:B------:R-:W-:Y:S01]  /*11b50*/  HMMA.16816.F32.BF16 R76, R4, R78, RZ ;  /* 0x0000004e044c723c */ /* 0x000fe200000418ff */
[----:B--2---:R-:W-:-:S07]  /*11b60*/  FADD.FTZ R3, R209, R208 ;  /* 0x000000d0d1037221 */ /* 0x004fce0000010000 */
[----:B------:R-:W-:Y:S01]  /*11b70*/  HMMA.16816.F32.BF16 R88, R4, R92, RZ ;  /* 0x0000005c0458723c */ /* 0x000fe200000418ff */
[----:B------:R-:W-:Y:S02]  /*11b80*/  FADD.FTZ R3, R207, R3 ;  /* 0x00000003cf037221 */ /* 0x000fe40000010000 */
[----:B----4-:R-:W-:Y:S01]  /*11b90*/  FFMA.FTZ R2, R20, c[0x0][0x2d0], -R0 ;  /* 0x0000b40014027a23 */ /* 0x010fe20000010800 */
[----:B-1----:R-:W-:-:S04]  /*11ba0*/  F2FP.BF16.PACK_AB R130, R200, R202 ;  /* 0x000000cac882723e */ /* 0x002fc800000010ff */
[----:B---3--:R-:W-:Y:S01]  /*11bb0*/  HMMA.16816.F32.BF16 R176, R4, R60, RZ ;  /* 0x0000003c04b0723c */ /* 0x008fe200000418ff */
[----:B------:R-:W-:Y:S01]  /*11bc0*/  FADD.FTZ R3, R206, R3 ;  /* 0x00000003ce037221 */ /* 0x000fe20000010000 */
[----:B------:R1:W-:Y:S03]  /*11bd0*/  MUFU.EX2 R135, R2 ;  /* 0x0000000200877308 */ /* 0x0003e60000000800 */
[----:B------:R-:W-:-:S03]  /*11be0*/  FADD.FTZ R3, R205, R3 ;  /* 0x00000003cd037221 */ /* 0x000fc60000010000 */
[C---:B------:R-:W-:Y:S08]  /*11bf0*/  HMMA.16816.F32.BF16 R180, R4.reuse, R62, RZ ;  /* 0x0000003e04b4723c */ /* 0x040ff000000418ff */
[----:B------:R-:W-:Y:S01]  /*11c00*/  HMMA.16816.F32.BF16 R36, R4, R44, RZ ;  /* 0x0000002c0424723c */ /* 0x000fe200000418ff */
[----:B-1----:R-:W-:-:S04]  /*11c10*/  FFMA.FTZ R2, R23, c[0x0][0x2d0], -R0 ;  /* 0x0000b40017027a23 */ /* 0x002fc80000010800 */
[----:B------:R1:W2:Y:S03]  /*11c20*/  MUFU.EX2 R143, R2 ;  /* 0x00000002008f7308 */ /* 0x0002a60000000800 */
[C---:B------:R-:W-:Y:S08]  /*11c30*/  HMMA.16816.F32.BF16 R20, R4.reuse, R12, RZ ;  /* 0x0000000c0414723c */ /* 0x040ff000000418ff */
[----:B------:R-:W-:Y:S01]  /*11c40*/  HMMA.16816.F32.BF16 R12, R4, R14, RZ ;  /* 0x0000000e040c723c */ /* 0x000fe200000418ff */
[--C-:B-1----:R-:W-:Y:S01]  /*11c50*/  FFMA.FTZ R2, R25, c[0x0][0x2d0], -R0.reuse ;  /* 0x0000b40019027a23 */ /* 0x102fe20000010800 */
[----:B--2---:R-:W-:Y:S01]  /*11c60*/  F2FP.BF16.PACK_AB R129, R143, R135 ;  /* 0x000000878f81723e */ /* 0x004fe200000010ff */
[----:B------:R-:W-:-:S05]  /*11c70*/  FFMA.FTZ R0, R26, c[0x0][0x2d0], -R0 ;  /* 0x0000b4001a007a23 */ /* 0x000fca0000010800 */
[C---:B------:R-:W-:Y:S01]  /*11c80*/  HMMA.16816.F32.BF16 R144, R4.reuse, R8, RZ ;  /* 0x000000080490723c */ /* 0x040fe200000418ff */
[----:B------:R1:W-:Y:S07]  /*11c90*/  MUFU.EX2 R142, R2 ;  /* 0x00000002008e7308 */ /* 0x0003ee0000000800 */
[C---:B------:R-:W-:Y:S01]  /*11ca0*/  HMMA.16816.F32.BF16 R52, R4.reuse, R56, RZ ;  /* 0x000000380434723c */ /* 0x040fe200000418ff */
[----:B------:R-:W2:Y:S07]  /*11cb0*/  MUFU.EX2 R134, R0 ;  /* 0x0000000000867308 */ /* 0x000eae0000000800 */
[----:B------:R-:W-:Y:S01]  /*11cc0*/  HMMA.16816.F32.BF16 R80, R4, R84, RZ ;  /* 0x000000540450723c */ /* 0x000fe200000418ff */
[----:B-1----:R-:W-:-:S07]  /*11cd0*/  @P3 IMAD.HI.U32 R2, R233, c[0x0][0x2c8], RZ ;  /* 0x0000b200e9023a27 */ /* 0x002fce00078e00ff */
[----:B------:R-:W-:Y:S01]  /*11ce0*/  HMMA.16816.F32.BF16 R124, R4, R100, RZ ;  /* 0x00000064047c723c */ /* 0x000fe200000418ff */
[----:B--2---:R-:W-:Y:S01]  /*11cf0*/  F2FP.BF16.PACK_AB R131, R134, R142 ;  /* 0x0000008e8683723e */ /* 0x004fe200000010ff */
[----:B------:R-:W-:Y:S01]  /*11d00*/  IMAD.MOV.U32 R0, RZ, RZ, R233 ;  /* 0x000000ffff007224 */ /* 0x000fe200078e00e9 */
[----:B------:R-:W-:Y:S01]  /*11d10*/  @P3 SHF.R.U32.HI R0, RZ, c[0x0][0x2cc], R2 ;  /* 0x0000b300ff003a19 */ /* 0x000fe20000011602 */
[----:B------:R-:W-:Y:S01]  /*11d20*/  FADD.FTZ R2, R198, R196 ;  /* 0x000000c4c6027221 */ /* 0x000fe20000010000 */
[----:B------:R-:W-:Y:S02]  /*11d30*/  IADD3 R198, R195, 0x1000, RZ ;  /* 0x00001000c3c67810 */ /* 0x000fe40007ffe0ff */
[----:B------:R-:W-:Y:S01]  /*11d40*/  IADD3 R0, R0, R237, -R238 ;  /* 0x000000ed00007210 */ /* 0x000fe20007ffe8ee */
[----:B------:R-:W-:Y:S01]  /*11d50*/  HMMA.16816.F32.BF16 R152, R128, R156, R152 ;  /* 0x0000009c8098723c */ /* 0x000fe20000041898 */
[----:B------:R-:W-:Y:S01]  /*11d60*/  FADD.FTZ R2, R197, R2 ;  /* 0x00000002c5027221 */ /* 0x000fe20000010000 */
[----:B------:R-:W-:-:S02]  /*11d70*/  IADD3 R197, R195, 0x1800, RZ ;  /* 0x00001800c3c57810 */ /* 0x000fc40007ffe0ff */
[----:B------:R-:W-:Y:S01]  /*11d80*/  IADD3 R196, R195, 0x800, RZ ;  /* 0x00000800c3c47810 */ /* 0x000fe20007ffe0ff */
[----:B------:R-:W-:Y:S01]  /*11d90*/  FADD.FTZ R2, R199, R2 ;  /* 0x00000002c7027221 */ /* 0x000fe20000010000 */
[----:B------:R-:W-:Y:S02]  /*11da0*/  IADD3 R199, R195, 0x2800, RZ ;  /* 0x00002800c3c77810 */ /* 0x000fe40007ffe0ff */
[C---:B------:R-:W-:Y:S01]  /*11db0*/  HMMA.16816.F32.BF16 R156, R128.reuse, R158, R16 ;  /* 0x0000009e809c723c */ /* 0x040fe20000041810 */
[----:B------:R-:W1:Y:S07]  /*11dc0*/  LDSM.16.MT88.4 R16, [R190+0x3000] ;  /* 0x00300000be10783b */ /* 0x000e6e0000004200 */
[C---:B------:R-:W-:Y:S01]  /*11dd0*/  HMMA.16816.F32.BF16 R24, R128.reuse, R30, R12 ;  /* 0x0000001e8018723c */ /* 0x040fe2000004180c */
[----:B------:R-:W2:Y:S07]  /*11de0*/  LDSM.16.MT88.4 R12, [R189+0x3000] ;  /* 0x00300000bd0c783b */ /* 0x000eae0000004200 */
[----:B------:R-:W-:Y:S08]  /*11df0*/  HMMA.16816.F32.BF16 R20, R128, R28, R20 ;  /* 0x0000001c8014723c */ /* 0x000ff00000041814 */
[C---:B------:R-:W-:Y:S08]  /*11e00*/  HMMA.16816.F32.BF16 R28, R4.reuse, R32, RZ ;  /* 0x00000020041c723c */ /* 0x040ff000000418ff */
[----:B------:R-:W-:Y:S08]  /*11e10*/  HMMA.16816.F32.BF16 R32, R4, R34, RZ ;  /* 0x000000220420723c */ /* 0x000ff000000418ff */
[C---:B------:R-:W-:Y:S08]  /*11e20*/  HMMA.16816.F32.BF16 R60, R128.reuse, R108, R64 ;  /* 0x0000006c803c723c */ /* 0x040ff00000041840 */
[C---:B------:R-:W-:Y:S08]  /*11e30*/  HMMA.16816.F32.BF16 R28, R128.reuse, R40, R28 ;  /* 0x00000028801c723c */ /* 0x040ff0000004181c */
[----:B------:R-:W-:Y:S08]  /*11e40*/  HMMA.16816.F32.BF16 R32, R128, R42, R32 ;  /* 0x0000002a8020723c */ /* 0x000ff00000041820 */
[----:B------:R-:W-:Y:S08]  /*11e50*/  HMMA.16816.F32.BF16 R40, R4, R46, RZ ;  /* 0x0000002e0428723c */ /* 0x000ff000000418ff */
[----:B------:R-:W-:Y:S08]  /*11e60*/  HMMA.16816.F32.BF16 R64, R128, R110, R76 ;  /* 0x0000006e8040723c */ /* 0x000ff0000004184c */
[C---:B------:R-:W-:Y:S08]  /*11e70*/  HMMA.16816.F32.BF16 R44, R4.reuse, R48, RZ ;  /* 0x00000030042c723c */ /* 0x040ff000000418ff */
[C---:B-1----:R-:W-:Y:S08]  /*11e80*/  HMMA.16816.F32.BF16 R224, R4.reuse, R16, RZ ;  /* 0x0000001004e0723c */ /* 0x042ff000000418ff */
[----:B--2---:R-:W-:Y:S08]  /*11e90*/  HMMA.16816.F32.BF16 R228, R4, R12, RZ ;  /* 0x0000000c04e4723c */ /* 0x004ff000000418ff */
[----:B------:R-:W-:Y:S01]  /*11ea0*/  HMMA.16816.F32.BF16 R76, R128, R116, R88 ;  /* 0x00000074804c723c */ /* 0x000fe20000041858 */
[----:B------:R-:W1:Y:S07]  /*11eb0*/  LDSM.16.MT88.4 R88, [R190+0x2800] ;  /* 0x00280000be58783b */ /* 0x000e6e0000004200 */
[C---:B------:R-:W-:Y:S08]  /*11ec0*/  HMMA.16816.F32.BF16 R8, R4.reuse, R10, RZ ;  /* 0x0000000a0408723c */ /* 0x040ff000000418ff */
[C---:B------:R-:W-:Y:S08]  /*11ed0*/  HMMA.16816.F32.BF16 R48, R4.reuse, R50, RZ ;  /* 0x000000320430723c */ /* 0x040ff000000418ff */
        /* <DEDUP_REMOVED lines=13> */
[C---:B------:R-:W-:Y:S08]  /*11fb0*/  HMMA.16816.F32.BF16 R48, R128.reuse, R70, R48 ;  /* 0x000000468030723c */ /* 0x040ff00000041830 */
[C---:B------:R-:W-:Y:S08]  /*11fc0*/  HMMA.16816.F32.BF16 R144, R128.reuse, R148, R144 ;  /* 0x000000948090723c */ /* 0x040ff00000041890 */
[C---:B------:R-:W-:Y:S08]  /*11fd0*/  HMMA.16816.F32.BF16 R52, R128.reuse, R104, R52 ;  /* 0x000000688034723c */ /* 0x040ff00000041834 */
[C---:B------:R-:W-:Y:S01]  /*11fe0*/  HMMA.16816.F32.BF16 R56, R128.reuse, R106, R56 ;  /* 0x0000006a8038723c */ /* 0x040fe20000041838 */
[----:B------:R-:W3:Y:S07]  /*11ff0*/  LDSM.16.MT88.4 R104, [R187+0x3800] ;  /* 0x00380000bb68783b */ /* 0x000eee0000004200 */
[C---:B------:R-:W-:Y:S08]  /*12000*/  HMMA.16816.F32.BF16 R68, R128.reuse, R112, R80 ;  /* 0x000000708044723c */ /* 0x040ff00000041850 */
[C---:B------:R-:W-:Y:S01]  /*12010*/  HMMA.16816.F32.BF16 R72, R128.reuse, R114, R84 ;  /* 0x000000728048723c */ /* 0x040fe20000041854 */
[----:B------:R-:W4:Y:S07]  /*12020*/  LDSM.16.MT88.4 R112, [R188+0x3800] ;  /* 0x00380000bc70783b */ /* 0x000f2e0000004200 */
[C---:B------:R-:W-:Y:S01]  /*12030*/  HMMA.16816.F32.BF16 R148, R128.reuse, R150, R8 ;  /* 0x000000968094723c */ /* 0x040fe20000041808 */
[----:B------:R-:W3:Y:S07]  /*12040*/  LDSM.16.MT88.4 R8, [R187+0x1800] ;  /* 0x00180000bb08783b */ /* 0x000eee0000004200 */
[C---:B-1----:R-:W-:Y:S08]  /*12050*/  HMMA.16816.F32.BF16 R84, R128.reuse, R88, R124 ;  /* 0x000000588054723c */ /* 0x042ff0000004187c */
[C---:B--2---:R-:W-:Y:S07]  /*12060*/  HMMA.16816.F32.BF16 R124, R128.reuse, R4, R228 ;  /* 0x00000004807c723c */ /* 0x044fee00000418e4 */
[----:B------:R-:W-:Y:S01]  /*12070*/  SHF.R.S32.HI R4, RZ, 0x1f, R0 ;  /* 0x0000001fff047819 */ /* 0x000fe20000011400 */
[----:B------:R-:W-:Y:S03]  /*12080*/  HMMA.16816.F32.BF16 R80, R128, R118, R92 ;  /* 0x000000768050723c */ /* 0x000fe6000004185c */
[----:B------:R-:W-:Y:S01]  /*12090*/  LEA.HI R4, R4, R0, RZ, 0x5 ;  /* 0x0000000004047211 */ /* 0x000fe200078f28ff */
[----:B------:R-:W-:-:S02]  /*120a0*/  FADD.FTZ R0, R135, R2 ;  /* 0x0000000287007221 */ /* 0x000fc40000010000 */
[----:B------:R-:W-:Y:S01]  /*120b0*/  FADD.FTZ R2, R201, R3 ;  /* 0x00000003c9027221 */ /* 0x000fe20000010000 */
[----:B------:R-:W-:Y:S01]  /*120c0*/  SHF.R.S32.HI R3, RZ, 0x5, R4 ;  /* 0x00000005ff037819 */ /* 0x000fe20000011404 */
[----:B------:R-:W-:Y:S01]  /*120d0*/  FADD.FTZ R0, R143, R0 ;  /* 0x000000008f007221 */ /* 0x000fe20000010000 */
[C---:B------:R-:W-:Y:S01]  /*120e0*/  HMMA.16816.F32.BF16 R88, R128.reuse, R90, R100 ;  /* 0x0000005a8058723c */ /* 0x040fe20000041864 */
[----:B------:R-:W-:Y:S01]  /*120f0*/  FADD.FTZ R2, R202, R2 ;  /* 0x00000002ca027221 */ /* 0x000fe20000010000 */
[----:B------:R-:W-:Y:S01]  /*12100*/  IMNMX R210, R212, R3, !PT ;  /* 0x00000003d4d27217 */ /* 0x000fe20007800200 */
[----:B------:R-:W-:Y:S01]  /*12110*/  FADD.FTZ R0, R142, R0 ;  /* 0x000000008e007221 */ /* 0x000fe20000010000 */
[C---:B------:R-:W-:Y:S01]  /*12120*/  IADD3 R202, R195.reuse, 0x3000, RZ ;  /* 0x00003000c3ca7810 */ /* 0x040fe20007ffe0ff */
[----:B------:R-:W-:Y:S01]  /*12130*/  FADD.FTZ R209, R200, R2 ;  /* 0x00000002c8d17221 */ /* 0x000fe20000010000 */
[----:B------:R-:W-:Y:S01]  /*12140*/  ISETP.GE.AND P0, PT, R204, R210, PT ;  /* 0x000000d2cc00720c */ /* 0x000fe20003f06270 */
[----:B------:R-:W-:Y:S01]  /*12150*/  FADD.FTZ R208, R134, R0 ;  /* 0x0000000086d07221 */ /* 0x000fe20000010000 */
[----:B------:R-:W-:Y:S01]  /*12160*/  HMMA.16816.F32.BF16 R92, R128, R96, R160 ;  /* 0x00000060805c723c */ /* 0x000fe200000418a0 */
[----:B------:R-:W-:-:S02]  /*12170*/  IADD3 R201, R195, 0x3800, RZ ;  /* 0x00003800c3c97810 */ /* 0x000fc40007ffe0ff */
[----:B------:R-:W-:-:S05]  /*12180*/  IADD3 R200, R195, 0x2000, RZ ;  /* 0x00002000c3c87810 */ /* 0x000fca0007ffe0ff */
[C---:B---3--:R-:W-:Y:S08]  /*12190*/  HMMA.16816.F32.BF16 R100, R128.reuse, R104, R168 ;  /* 0x000000688064723c */ /* 0x048ff000000418a8 */
[C---:B----4-:R-:W-:Y:S08]  /*121a0*/  HMMA.16816.F32.BF16 R108, R128.reuse, R112, R176 ;  /* 0x00000070806c723c */ /* 0x050ff000000418b0 */
[C---:B------:R-:W-:Y:S08]  /*121b0*/  HMMA.16816.F32.BF16 R116, R128.reuse, R120, R224 ;  /* 0x000000788074723c */ /* 0x040ff000000418e0 */
[C---:B------:R-:W-:Y:S08]  /*121c0*/  HMMA.16816.F32.BF16 R36, R128.reuse, R8, R36 ;  /* 0x000000088024723c */ /* 0x040ff00000041824 */
        /* <DEDUP_REMOVED lines=8> */
[----:B------:R-:W-:Y:S02]  /*12250*/  MOV R134, R132 ;  /* 0x0000008400867202 */ /* 0x000fe40000000f00 */
[----:B------:R-:W-:-:S02]  /*12260*/  MOV R3, R133 ;  /* 0x0000008500037202 */ /* 0x000fc40000000f00 */
[----:B------:R-:W-:-:S07]  /*12270*/  MOV R180, R204 ;  /* 0x000000cc00b47202 */ /* 0x000fce0000000f00 */
.L_x_1104:
[----:B------:R-:W-:Y:S04]  /*12280*/  DEPBAR.LE SB0, 0x0 ;  /* 0x000080000000791a */ /* 0x000fe80000000000 */
[----:B------:R-:W-:Y:S01]  /*12290*/  WARPSYNC 0xffffffff ;  /* 0xffffffff00007948 */ /* 0x000fe20003800000 */
[----:B------:R-:W-:Y:S01]  /*122a0*/  BAR.SYNC.DEFER_BLOCKING 0x0 ;  /* 0x0000000000007b1d */ /* 0x000fe20000010000 */
[----:B------:R-:W-:Y:S02]  /*122b0*/  ISETP.GT.AND P0, PT, R212, R180, PT ;  /* 0x000000b4d400720c */ /* 0x000fe40003f04270 */
[----:B------:R-:W-:Y:S02]  /*122c0*/  LOP3.LUT P3, RZ, R216, 0x1, RZ, 0xc0, !PT ;  /* 0x00000001d8ff7812 */ /* 0x000fe4000786c0ff */
[C---:B------:R-:W-:Y:S02]  /*122d0*/  IADD3 R204, R180.reuse, -0x1, RZ ;  /* 0xffffffffb4cc7810 */ /* 0x040fe40007ffe0ff */
[----:B------:R-:W-:Y:S04]  /*122e0*/  MOV R181, c[0x0][0x2c4] ;  /* 0x0000b10000b57a02 */ /* 0x000fe80000000f00 */
[----:B------:R-:W-:Y:S03]  /*122f0*/  ISETP.NE.AND P2, PT, R181, 0x1, PT ;  /* 0x00000001b500780c */ /* 0x000fe60003f45270 */
[----:B------:R-:W-:Y:S01]  /*12300*/  @!P0 SHF.R.S32.HI R0, RZ, 0x1f, R180 ;  /* 0x0000001fff008819 */ /* 0x000fe200000114b4 */
[----:B------:R-:W-:Y:S04]  /*12310*/  @!P0 IMAD.WIDE.U32 R132, R180, c[0x0][0x208], RZ ;  /* 0x00008200b4848a25 */ /* 0x000fe800078e00ff */
[----:B------:R-:W-:Y:S04]  /*12320*/  @!P0 IMAD R0, R0, c[0x0][0x208], RZ ;  /* 0x0000820000008a24 */ /* 0x000fe800078e02ff */
[----:B------:R-:W-:Y:S01]  /*12330*/  @!P0 IMAD R2, R180, c[0x0][0x20c], R0 ;  /* 0x00008300b4028a24 */ /* 0x000fe200078e0200 */
[----:B------:R-:W-:Y:S01]  /*12340*/  LDSM.16.M88.4 R16, [R191] ;  /* 0x00000000bf10783b */ /* 0x000fe20000000200 */
[C---:B------:R-:W-:Y:S03]  /*12350*/  @!P0 LEA R0, P1, R132.reuse, R220, 0x5 ;  /* 0x000000dc84008211 */ /* 0x040fe600078228ff */
[----:B------:R-:W-:Y:S04]  /*12360*/  @!P0 IADD3 R2, R133, R2, RZ ;  /* 0x0000000285028210 */ /* 0x000fe80007ffe0ff */
[----:B------:R-:W1:Y:S01]  /*12370*/  LDSM.16.M88.4 R8, [R186] ;  /* 0x00000000ba08783b */ /* 0x000e620000000200 */
[----:B------:R-:W-:Y:S02]  /*12380*/  @!P0 LEA.HI.X R2, R132, R223, R2, 0x5, P1 ;  /* 0x000000df84028211 */ /* 0x000fe400008f2c02 */
[C---:B------:R-:W-:Y:S04]  /*12390*/  @!P0 LEA R132, P1, R0.reuse, c[0x0][0x1f8], 0x1 ;  /* 0x00007e0000848a11 */ /* 0x040fe800078208ff */
[----:B------:R-:W-:Y:S01]  /*123a0*/  @!P0 LEA.HI.X R133, R0, c[0x0][0x1fc], R2, 0x1, P1 ;  /* 0x00007f0000858a11 */ /* 0x000fe200008f0c02 */
[----:B------:R-:W2:Y:S08]  /*123b0*/  LDSM.16.M88.4 R160, [R186+0x800] ;  /* 0x00080000baa0783b */ /* 0x000eb00000000200 */
[----:B------:R-:W-:Y:S08]  /*123c0*/  LDSM.16.M88.4 R164, [R192] ;  /* 0x00000000c0a4783b */ /* 0x000ff00000000200 */
[----:B------:R-:W3:Y:S08]  /*123d0*/  LDSM.16.M88.4 R168, [R195] ;  /* 0x00000000c3a8783b */ /* 0x000ef00000000200 */
[----:B------:R-:W4:Y:S01]  /*123e0*/  LDSM.16.M88.4 R172, [R196] ;  /* 0x00000000c4ac783b */ /* 0x000f220000000200 */
[C---:B-1----:R-:W-:Y:S07]  /*123f0*/  HMMA.16816.F32.BF16 R4, R16.reuse, R8, RZ ;  /* 0x000000081004723c */ /* 0x042fee00000418ff */
[----:B------:R-:W-:Y:S01]  /*12400*/  @!PT LDS RZ, [RZ] ;  /* 0x00000000fffff984 */ /* 0x000fe20000000800 */
[----:B------:R-:W-:Y:S01]  /*12410*/  @!PT LDS RZ, [RZ] ;  /* 0x00000000fffff984 */ /* 0x000fe20000000800 */
[----:B------:R-:W-:Y:S01]  /*12420*/  @!PT LDS RZ, [RZ] ;  /* 0x00000000fffff984 */ /* 0x000fe20000000800 */
[----:B------:R1:W-:Y:S01]  /*12430*/  @!P0 LDGSTS.E.BYPASS.LTC128B.128 [R203+0x8080], [R132.64], !P3 ;  /* 0x0808000084cb8fae */ /* 0x0003e2000d901d46 */
[C---:B------:R-:W-:Y:S07]  /*12440*/  HMMA.16816.F32.BF16 R8, R16.reuse, R10, RZ ;  /* 0x0000000a1008723c */ /* 0x040fee00000418ff */
[----:B------:R1:W-:Y:S01]  /*12450*/  @!P0 LDGSTS.E.BYPASS.LTC128B.128 [R203+0x9080], [R132.64+0x80], !P6 ;  /* 0x0908008084cb8fae */ /* 0x0003e2000f101d46 */
[C---:B--2---:R-:W-:Y:S07]  /*12460*/  HMMA.16816.F32.BF16 R12, R16.reuse, R160, RZ ;  /* 0x000000a0100c723c */ /* 0x044fee00000418ff */
[----:B------:R1:W-:Y:S01]  /*12470*/  @!P0 LDGSTS.E.BYPASS.LTC128B.128 [R203+0xa080], [R132.64+0x100], !P5 ;  /* 0x0a08010084cb8fae */ /* 0x0003e2000e901d46 */
[----:B------:R-:W-:Y:S07]  /*12480*/  HMMA.16816.F32.BF16 R16, R16, R162, RZ ;  /* 0x000000a21010723c */ /* 0x000fee00000418ff */
[----:B------:R1:W-:Y:S01]  /*12490*/  @!P0 LDGSTS.E.BYPASS.LTC128B.128 [R203+0xb080], [R132.64+0x180], !P4 ;  /* 0x0b08018084cb8fae */ /* 0x0003e2000e101d46 */
[C---:B---3--:R-:W-:Y:S07]  /*124a0*/  HMMA.16816.F32.BF16 R4, R164.reuse, R168, R4 ;  /* 0x000000a8a404723c */ /* 0x048fee0000041804 */
[----:B------:R-:W-:Y:S01]  /*124b0*/  LDSM.16.M88.4 R160, [R194] ;  /* 0x00000000c2a0783b */ /* 0x000fe20000000200 */
[C---:B------:R-:W-:Y:S07]  /*124c0*/  HMMA.16816.F32.BF16 R8, R164.reuse, R170, R8 ;  /* 0x000000aaa408723c */ /* 0x040fee0000041808 */
[----:B------:R-:W2:Y:S01]  /*124d0*/  LDSM.16.M88.4 R176, [R185] ;  /* 0x00000000b9b0783b */ /* 0x000ea20000000200 */
[C---:B----4-:R-:W-:Y:S07]  /*124e0*/  HMMA.16816.F32.BF16 R12, R164.reuse, R172, R12 ;  /* 0x000000aca40c723c */ /* 0x050fee000004180c */
[----:B------:R-:W3:Y:S01]  /*124f0*/  LDSM.16.M88.4 R168, [R185+0x800] ;  /* 0x00080000b9a8783b */ /* 0x000ee20000000200 */
[----:B------:R-:W-:Y:S07]  /*12500*/  HMMA.16816.F32.BF16 R16, R164, R174, R16 ;  /* 0x000000aea410723c */ /* 0x000fee0000041810 */
[----:B------:R-:W-:Y:S08]  /*12510*/  LDSM.16.M88.4 R164, [R193] ;  /* 0x00000000c1a4783b */ /* 0x000ff00000000200 */
[----:B------:R-:W4:Y:S08]  /*12520*/  LDSM.16.M88.4 R172, [R184] ;  /* 0x00000000b8ac783b */ /* 0x000f300000000200 */
[----:B------:R-:W0:Y:S01]  /*12530*/  LDGDEPBAR ;  /* 0x00000000000079af */ /* 0x000e220000000000 */
[C---:B--2---:R-:W-:Y:S08]  /*12540*/  HMMA.16816.F32.BF16 R4, R160.reuse, R176, R4 ;  /* 0x000000b0a004723c */ /* 0x044ff00000041804 */
[C---:B------:R-:W-:Y:S01]  /*12550*/  HMMA.16816.F32.BF16 R8, R160.reuse, R178, R8 ;  /* 0x000000b2a008723c */ /* 0x040fe20000041808 */
[----:B------:R-:W2:Y:S07]  /*12560*/  LDSM.16.M88.4 R176, [R184+0x800] ;  /* 0x00080000b8b0783b */ /* 0x000eae0000000200 */
[C---:B---3--:R-:W-:Y:S08]  /*12570*/  HMMA.16816.F32.BF16 R12, R160.reuse, R168, R12 ;  /* 0x000000a8a00c723c */ /* 0x048ff0000004180c */
[----:B------:R-:W-:Y:S01]  /*12580*/  HMMA.16816.F32.BF16 R16, R160, R170, R16 ;  /* 0x000000aaa010723c */ /* 0x000fe20000041810 */
[----:B------:R-:W-:Y:S07]  /*12590*/  LDSM.16.M88.4 R160, [R191+0x4000] ;  /* 0x00400000bfa0783b */ /* 0x000fee0000000200 */
[C---:B----4-:R-:W-:Y:S01]  /*125a0*/  HMMA.16816.F32.BF16 R4, R164.reuse, R172, R4 ;  /* 0x000000aca404723c */ /* 0x050fe20000041804 */
[----:B------:R-:W3:Y:S07]  /*125b0*/  LDSM.16.M88.4 R168, [R186+0x1000] ;  /* 0x00100000baa8783b */ /* 0x000eee0000000200 */
[C---:B------:R-:W-:Y:S01]  /*125c0*/  HMMA.16816.F32.BF16 R8, R164.reuse, R174, R8 ;  /* 0x000000aea408723c */ /* 0x040fe20000041808 */
[----:B------:R-:W4:Y:S07]  /*125d0*/  LDSM.16.M88.4 R172, [R186+0x1800] ;  /* 0x00180000baac783b */ /* 0x000f2e0000000200 */
[C---:B--2---:R-:W-:Y:S08]  /*125e0*/  HMMA.16816.F32.BF16 R12, R164.reuse, R176, R12 ;  /* 0x000000b0a40c723c */ /* 0x044ff0000004180c */
[----:B------:R-:W-:Y:S01]  /*125f0*/  HMMA.16816.F32.BF16 R16, R164, R178, R16 ;  /* 0x000000b2a410723c */ /* 0x000fe20000041810 */
[----:B------:R-:W-:Y:S08]  /*12600*/  LDSM.16.M88.4 R164, [R192+0x4000] ;  /* 0x00400000c0a4783b */ /* 0x000ff00000000200 */
[----:B------:R-:W2:Y:S01]  /*12610*/  LDSM.16.M88.4 R176, [R198] ;  /* 0x00000000c6b0783b */ /* 0x000ea20000000200 */
[C---:B---3--:R-:W-:Y:S08]  /*12620*/  HMMA.16816.F32.BF16 R4, R160.reuse, R168, R4 ;  /* 0x000000a8a004723c */ /* 0x048ff00000041804 */
[C---:B------:R-:W-:Y:S01]  /*12630*/  HMMA.16816.F32.BF16 R8, R160.reuse, R170, R8 ;  /* 0x000000aaa008723c */ /* 0x040fe20000041808 */
[----:B------:R-:W3:Y:S07]  /*12640*/  LDSM.16.M88.4 R168, [R197] ;  /* 0x00000000c5a8783b */ /* 0x000eee0000000200 */
[C---:B----4-:R-:W-:Y:S08]  /*12650*/  HMMA.16816.F32.BF16 R12, R160.reuse, R172, R12 ;  /* 0x000000aca00c723c */ /* 0x050ff0000004180c */
[----:B------:R-:W-:Y:S01]  /*12660*/  HMMA.16816.F32.BF16 R16, R160, R174, R16 ;  /* 0x000000aea010723c */ /* 0x000fe20000041810 */
[----:B------:R-:W-:Y:S07]  /*12670*/  LDSM.16.M88.4 R160, [R194+0x4000] ;  /* 0x00400000c2a0783b */ /* 0x000fee0000000200 */
[C---:B--2---:R-:W-:Y:S01]  /*12680*/  HMMA.16816.F32.BF16 R4, R164.reuse, R176, R4 ;  /* 0x000000b0a404723c */ /* 0x044fe20000041804 */
[----:B------:R-:W2:Y:S07]  /*12690*/  LDSM.16.M88.4 R172, [R185+0x1000] ;  /* 0x00100000b9ac783b */ /* 0x000eae0000000200 */
[C---:B------:R-:W-:Y:S01]  /*126a0*/  HMMA.16816.F32.BF16 R8, R164.reuse, R178, R8 ;  /* 0x000000b2a408723c */ /* 0x040fe20000041808 */
[----:B------:R-:W4:Y:S07]  /*126b0*/  LDSM.16.M88.4 R176, [R185+0x1800] ;  /* 0x00180000b9b0783b */ /* 0x000f2e0000000200 */
[C---:B---3--:R-:W-:Y:S08]  /*126c0*/  HMMA.16816.F32.BF16 R12, R164.reuse, R168, R12 ;  /* 0x000000a8a40c723c */ /* 0x048ff0000004180c */
[----:B------:R-:W-:Y:S01]  /*126d0*/  HMMA.16816.F32.BF16 R16, R164, R170, R16 ;  /* 0x000000aaa410723c */ /* 0x000fe20000041810 */
[----:B------:R-:W-:Y:S08]  /*126e0*/  LDSM.16.M88.4 R164, [R193+0x4000] ;  /* 0x00400000c1a4783b */ /* 0x000ff00000000200 */
[----:B------:R-:W3:Y:S01]  /*126f0*/  LDSM.16.M88.4 R168, [R184+0x1000] ;  /* 0x00100000b8a8783b */ /* 0x000ee20000000200 */
[C---:B--2---:R-:W-:Y:S08]  /*12700*/  HMMA.16816.F32.BF16 R4, R160.reuse, R172, R4 ;  /* 0x000000aca004723c */ /* 0x044ff00000041804 */
[C---:B------:R-:W-:Y:S01]  /*12710*/  HMMA.16816.F32.BF16 R8, R160.reuse, R174, R8 ;  /* 0x000000aea008723c */ /* 0x040fe20000041808 */
[----:B------:R-:W2:Y:S07]  /*12720*/  LDSM.16.M88.4 R172, [R184+0x1800] ;  /* 0x00180000b8ac783b */ /* 0x000eae0000000200 */
[C---:B----4-:R-:W-:Y:S08]  /*12730*/  HMMA.16816.F32.BF16 R12, R160.reuse, R176, R12 ;  /* 0x000000b0a00c723c */ /* 0x050ff0000004180c */
[----:B------:R-:W-:Y:S01]  /*12740*/  HMMA.16816.F32.BF16 R16, R160, R178, R16 ;  /* 0x000000b2a010723c */ /* 0x000fe20000041810 */
[----:B------:R-:W-:Y:S07]  /*12750*/  LDSM.16.M88.4 R160, [R191+0x8000] ;  /* 0x00800000bfa0783b */ /* 0x000fee0000000200 */
[C---:B---3--:R-:W-:Y:S01]  /*12760*/  HMMA.16816.F32.BF16 R4, R164.reuse, R168, R4 ;  /* 0x000000a8a404723c */ /* 0x048fe20000041804 */
        /* <DEDUP_REMOVED lines=20> */
[----:B------:R-:W-:Y:S01]  /*128b0*/  LDSM.16.M88.4 R176, [R184+0x2800] ;  /* 0x00280000b8b0783b */ /* 0x000fe20000000200 */
[C---:B--2---:R-:W-:Y:S08]  /*128c0*/  HMMA.16816.F32.BF16 R4, R160.reuse, R168, R4 ;  /* 0x000000a8a004723c */ /* 0x044ff00000041804 */
[C---:B------:R-:W-:Y:S01]  /*128d0*/  HMMA.16816.F32.BF16 R8, R160.reuse, R170, R8 ;  /* 0x000000aaa008723c */ /* 0x040fe20000041808 */
[----:B------:R-:W2:Y:S07]  /*128e0*/  LDSM.16.M88.4 R168, [R184+0x2000] ;  /* 0x00200000b8a8783b */ /* 0x000eae0000000200 */
[C---:B----4-:R-:W-:Y:S08]  /*128f0*/  HMMA.16816.F32.BF16 R12, R160.reuse, R172, R12 ;  /* 0x000000aca00c723c */ /* 0x050ff0000004180c */
[----:B------:R-:W-:Y:S01]  /*12900*/  HMMA.16816.F32.BF16 R16, R160, R174, R16 ;  /* 0x000000aea010723c */ /* 0x000fe20000041810 */
[----:B------:R-:W-:Y:S08]  /*12910*/  LDSM.16.M88.4 R160, [R191+0xc000] ;  /* 0x00c00000bfa0783b */ /* 0x000ff00000000200 */
[----:B------:R-:W-:Y:S01]  /*12920*/  LDSM.16.M88.4 R172, [R186+0x3800] ;  /* 0x00380000baac783b */ /* 0x000fe20000000200 */
[C---:B--2---:R-:W-:Y:S08]  /*12930*/  HMMA.16816.F32.BF16 R4, R164.reuse, R168, R4 ;  /* 0x000000a8a404723c */ /* 0x044ff00000041804 */
[C---:B------:R-:W-:Y:S01]  /*12940*/  HMMA.16816.F32.BF16 R8, R164.reuse, R170, R8 ;  /* 0x000000aaa408723c */ /* 0x040fe20000041808 */
[----:B------:R-:W2:Y:S07]  /*12950*/  LDSM.16.M88.4 R168, [R186+0x3000] ;  /* 0x00300000baa8783b */ /* 0x000eae0000000200 */
[C---:B------:R-:W-:Y:S08]  /*12960*/  HMMA.16816.F32.BF16 R12, R164.reuse, R176, R12 ;  /* 0x000000b0a40c723c */ /* 0x040ff0000004180c */
[----:B------:R-:W-:Y:S01]  /*12970*/  HMMA.16816.F32.BF16 R16, R164, R178, R16 ;  /* 0x000000b2a410723c */ /* 0x000fe20000041810 */
[----:B------:R-:W-:Y:S08]  /*12980*/  LDSM.16.M88.4 R164, [R192+0xc000] ;  /* 0x00c00000c0a4783b */ /* 0x000ff00000000200 */
[----:B------:R-:W-:Y:S01]  /*12990*/  LDSM.16.M88.4 R176, [R201] ;  /* 0x00000000c9b0783b */ /* 0x000fe20000000200 */
[C---:B--2---:R-:W-:Y:S08]  /*129a0*/  HMMA.16816.F32.BF16 R4, R160.reuse, R168, R4 ;  /* 0x000000a8a004723c */ /* 0x044ff00000041804 */
[C---:B------:R-:W-:Y:S01]  /*129b0*/  HMMA.16816.F32.BF16 R8, R160.reuse, R170, R8 ;  /* 0x000000aaa008723c */ /* 0x040fe20000041808 */
[----:B------:R-:W2:Y:S07]  /*129c0*/  LDSM.16.M88.4 R168, [R202] ;  /* 0x00000000caa8783b */ /* 0x000eae0000000200 */
[C---:B------:R-:W-:Y:S08]  /*129d0*/  HMMA.16816.F32.BF16 R12, R160.reuse, R172, R12 ;  /* 0x000000aca00c723c */ /* 0x040ff0000004180c */
[----:B------:R-:W-:Y:S01]  /*129e0*/  HMMA.16816.F32.BF16 R16, R160, R174, R16 ;  /* 0x000000aea010723c */ /* 0x000fe20000041810 */
[----:B------:R-:W-:Y:S08]  /*129f0*/  LDSM.16.M88.4 R160, [R194+0xc000] ;  /* 0x00c00000c2a0783b */ /* 0x000ff00000000200 */
[----:B------:R-:W3:Y:S01]  /*12a00*/  LDSM.16.M88.4 R172, [R185+0x3000] ;  /* 0x00300000b9ac783b */ /* 0x000ee20000000200 */
[C---:B--2---:R-:W-:Y:S08]  /*12a10*/  HMMA.16816.F32.BF16 R4, R164.reuse, R168, R4 ;  /* 0x000000a8a404723c */ /* 0x044ff00000041804 */
[C---:B------:R-:W-:Y:S01]  /*12a20*/  HMMA.16816.F32.BF16 R8, R164.reuse, R170, R8 ;  /* 0x000000aaa408723c */ /* 0x040fe20000041808 */
[----:B------:R-:W-:Y:S07]  /*12a30*/  LDSM.16.M88.4 R168, [R193+0xc000] ;  /* 0x00c00000c1a8783b */ /* 0x000fee0000000200 */
[C---:B------:R-:W-:Y:S08]  /*12a40*/  HMMA.16816.F32.BF16 R12, R164.reuse, R176, R12 ;  /* 0x000000b0a40c723c */ /* 0x040ff0000004180c */
[----:B------:R-:W-:Y:S01]  /*12a50*/  HMMA.16816.F32.BF16 R16, R164, R178, R16 ;  /* 0x000000b2a410723c */ /* 0x000fe20000041810 */
[----:B------:R-:W2:Y:S07]  /*12a60*/  LDSM.16.M88.4 R164, [R185+0x3800] ;  /* 0x00380000b9a4783b */ /* 0x000eae0000000200 */
[C---:B---3--:R-:W-:Y:S01]  /*12a70*/  HMMA.16816.F32.BF16 R4, R160.reuse, R172, R4 ;  /* 0x000000aca004723c */ /* 0x048fe20000041804 */
[----:B------:R-:W3:Y:S07]  /*12a80*/  LDSM.16.M88.4 R176, [R184+0x3000] ;  /* 0x00300000b8b0783b */ /* 0x000eee0000000200 */
[C---:B------:R-:W-:Y:S08]  /*12a90*/  HMMA.16816.F32.BF16 R8, R160.reuse, R174, R8 ;  /* 0x000000aea008723c */ /* 0x040ff00000041808 */
[C---:B--2---:R-:W-:Y:S08]  /*12aa0*/  HMMA.16816.F32.BF16 R12, R160.reuse, R164, R12 ;  /* 0x000000a4a00c723c */ /* 0x044ff0000004180c */
[----:B------:R-:W-:Y:S01]  /*12ab0*/  HMMA.16816.F32.BF16 R16, R160, R166, R16 ;  /* 0x000000a6a010723c */ /* 0x000fe20000041810 */
[----:B------:R-:W2:Y:S01]  /*12ac0*/  LDSM.16.M88.4 R160, [R184+0x3800] ;  /* 0x00380000b8a0783b */ /* 0x000ea20000000200 */
[----:B------:R-:W-:Y:S06]  /*12ad0*/  DEPBAR.LE SB0, 0x0 ;  /* 0x000080000000791a */ /* 0x000fec0000000000 */
[C---:B---3--:R-:W-:Y:S01]  /*12ae0*/  HMMA.16816.F32.BF16 R4, R168.reuse, R176, R4 ;  /* 0x000000b0a804723c */ /* 0x048fe20000041804 */
[----:B------:R-:W-:Y:S07]  /*12af0*/  BAR.SYNC.DEFER_BLOCKING 0x0 ;  /* 0x0000000000007b1d */ /* 0x000fee0000010000 */
[C---:B------:R-:W-:Y:S11]  /*12b00*/  HMMA.16816.F32.BF16 R8, R168.reuse, R178, R8 ;  /* 0x000000b2a808723c */ /* 0x040ff60000041808 */
[----:B------:R-:W-:Y:S05]  /*12b10*/  @!UPT UIADD3 URZ, URZ, URZ, URZ ;  /* 0x0000003f3f3ff290 */ /* 0x000fea000fffe03f */
[----:B------:R-:W-:Y:S04]  /*12b20*/  FMUL.FTZ R0, R4, c[0x0][0x320] ;  /* 0x0000c80004007a20 */ /* 0x000fe80000410000 */
[----:B------:R3:W-:Y:S04]  /*12b30*/  MUFU.TANH R164, R0 ;  /* 0x0000000000a47308 */ /* 0x0007e80000002400 */
[----:B------:R-:W-:Y:S01]  /*12b40*/  FMUL.FTZ R4, R11, c[0x0][0x320] ;  /* 0x0000c8000b047a20 */ /* 0x000fe20000410000 */
[C---:B--2---:R-:W-:Y:S05]  /*12b50*/  HMMA.16816.F32.BF16 R12, R168.reuse, R160, R12 ;  /* 0x000000a0a80c723c */ /* 0x044fea000004180c */
[----:B------:R2:W-:Y:S03]  /*12b60*/  MUFU.TANH R160, R4 ;  /* 0x0000000400a07308 */ /* 0x0005e60000002400 */
[----:B------:R-:W-:Y:S04]  /*12b70*/  HMMA.16816.F32.BF16 R16, R168, R162, R16 ;  /* 0x000000a2a810723c */ /* 0x000fe80000041810 */
[----:B---3--:R-:W-:Y:S01]  /*12b80*/  FMUL.FTZ R0, R5, c[0x0][0x320] ;  /* 0x0000c80005007a20 */ /* 0x008fe20000410000 */
[----:B------:R-:W-:Y:S03]  /*12b90*/  MOV R5, 0xffffffe0 ;  /* 0xffffffe000057802 */ /* 0x000fe60000000f00 */
[----:B------:R3:W4:Y:S08]  /*12ba0*/  MUFU.TANH R165, R0 ;  /* 0x0000000000a57308 */ /* 0x0007300000002400 */
[----:B--2---:R-:W-:Y:S04]  /*12bb0*/  FMUL.FTZ R4, R12, c[0x0][0x320] ;  /* 0x0000c8000c047a20 */ /* 0x004fe80000410000 */
[----:B-1----:R-:W-:Y:S01]  /*12bc0*/  MUFU.TANH R132, R4 ;  /* 0x0000000400847308 */ /* 0x002fe20000002400 */
[----:B---3--:R-:W-:Y:S09]  /*12bd0*/  FMUL.FTZ R0, R6, c[0x0][0x320] ;  /* 0x0000c80006007a20 */ /* 0x008ff20000410000 */
[----:B------:R1:W-:Y:S02]  /*12be0*/  MUFU.TANH R143, R0 ;  /* 0x00000000008f7308 */ /* 0x0003e40000002400 */
[----:B-1----:R-:W-:Y:S02]  /*12bf0*/  FMUL.FTZ R0, R7, c[0x0][0x320] ;  /* 0x0000c80007007a20 */ /* 0x002fe40000410000 */
[----:B------:R-:W-:Y:S06]  /*12c00*/  FMUL.FTZ R7, R15, c[0x0][0x320] ;  /* 0x0000c8000f077a20 */ /* 0x000fec0000410000 */
[----:B------:R1:W-:Y:S02]  /*12c10*/  MUFU.TANH R166, R0 ;  /* 0x0000000000a67308 */ /* 0x0003e40000002400 */
[----:B-1----:R-:W-:Y:S08]  /*12c20*/  FMUL.FTZ R0, R8, c[0x0][0x320] ;  /* 0x0000c80008007a20 */ /* 0x002ff00000410000 */
[----:B------:R1:W2:Y:S02]  /*12c30*/  MUFU.TANH R135, R0 ;  /* 0x0000000000877308 */ /* 0x0002a40000002400 */
[----:B-1----:R-:W-:Y:S08]  /*12c40*/  FMUL.FTZ R0, R9, c[0x0][0x320] ;  /* 0x0000c80009007a20 */ /* 0x002ff00000410000 */
[----:B------:R1:W3:Y:S02]  /*12c50*/  MUFU.TANH R142, R0 ;  /* 0x00000000008e7308 */ /* 0x0002e40000002400 */
[----:B-1----:R-:W-:Y:S08]  /*12c60*/  FMUL.FTZ R0, R10, c[0x0][0x320] ;  /* 0x0000c8000a007a20 */ /* 0x002ff00000410000 */
[----:B------:R1:W-:Y:S02]  /*12c70*/  MUFU.TANH R161, R0 ;  /* 0x0000000000a17308 */ /* 0x0003e40000002400 */
[----:B-1----:R-:W-:Y:S05]  /*12c80*/  IADD3 R0, R240, R233, RZ ;  /* 0x000000e9f0007210 */ /* 0x002fea0007ffe0ff */
[----:B------:R-:W-:Y:S05]  /*12c90*/  @P2 IMAD.HI.U32 R2, R0, c[0x0][0x2c8], RZ ;  /* 0x0000b20000022a27 */ /* 0x000fea00078e00ff */
[----:B------:R-:W-:Y:S05]  /*12ca0*/  @P2 SHF.R.U32.HI R0, RZ, c[0x0][0x2cc], R2 ;  /* 0x0000b300ff002a19 */ /* 0x000fea0000011602 */
[----:B------:R-:W1:Y:S08]  /*12cb0*/  SHFL.IDX PT, R2, R0, RZ, 0x1c1f ;  /* 0x001c1fff00027589 */ /* 0x000e7000000e0000 */
[----:B------:R5:W1:Y:S02]  /*12cc0*/  SHFL.IDX PT, R4, R0, 0x1, 0x1c1f ;  /* 0x003c1f0000047f89 */ /* 0x000a6400000e0000 */
[----:B-----5:R-:W-:Y:S04]  /*12cd0*/  FMUL.FTZ R0, R13, c[0x0][0x320] ;  /* 0x0000c8000d007a20 */ /* 0x020fe80000410000 */
[----:B------:R5:W1:Y:S02]  /*12ce0*/  MUFU.TANH R8, R0 ;  /* 0x0000000000087308 */ /* 0x000a640000002400 */
[----:B-----5:R-:W-:Y:S02]  /*12cf0*/  IMAD R0, R180, R5, 0x1 ;  /* 0x00000001b4007424 */ /* 0x020fe400078e0205 */
[----:B------:R-:W-:Y:S03]  /*12d00*/  FMUL.FTZ R5, R14, c[0x0][0x320] ;  /* 0x0000c8000e057a20 */ /* 0x000fe60000410000 */
[----:B------:R-:W-:Y:S03]  /*12d10*/  IADD3 R0, R237, R0, -R217 ;  /* 0x00000000ed007210 */ /* 0x000fe60007ffe8d9 */
[----:B------:R5:W-:Y:S01]  /*12d20*/  MUFU.TANH R133, R5 ;  /* 0x0000000500857308 */ /* 0x000be20000002400 */
[----:B------:R-:W-:Y:S04]  /*12d30*/  IADD3 R0, R0, -R238, RZ ;  /* 0x800000ee00007210 */ /* 0x000fe80007ffe0ff */
[C---:B-1----:R-:W-:Y:S02]  /*12d40*/  IADD3 R2, R0.reuse, R2, RZ ;  /* 0x0000000200027210 */ /* 0x042fe40007ffe0ff */
[----:B------:R-:W-:Y:S01]  /*12d50*/  IADD3 R0, R0, R4, RZ ;  /* 0x0000000400007210 */ /* 0x000fe20007ffe0ff */
[----:B------:R-:W-:Y:S01]  /*12d60*/  FMUL.FTZ R4, R17, c[0x0][0x320] ;  /* 0x0000c80011047a20 */ /* 0x000fe20000410000 */
[C---:B------:R-:W-:Y:S02]  /*12d70*/  ISETP.GT.AND P1, PT, R2.reuse, 0x1, PT ;  /* 0x000000010200780c */ /* 0x040fe40003f24270 */
[C---:B------:R-:W-:Y:S02]  /*12d80*/  ISETP.GT.AND P0, PT, R2.reuse, RZ, PT ;  /* 0x000000ff0200720c */ /* 0x040fe40003f04270 */
[----:B----4-:R-:W-:Y:S02]  /*12d90*/  FSEL R9, R165, -INF , P1 ;  /* 0xff800000a5097808 */ /* 0x010fe40000800000 */
[----:B------:R-:W-:Y:S02]  /*12da0*/  ISETP.GT.AND P1, PT, R2, 0x8, PT ;  /* 0x000000080200780c */ /* 0x000fe40003f24270 */
[----:B------:R-:W-:Y:S02]  /*12db0*/  FSEL R11, R164, -INF , P0 ;  /* 0xff800000a40b7808 */ /* 0x000fe40000000000 */
[----:B--2---:R-:W-:Y:S02]  /*12dc0*/  FSEL R10, R135, -INF , P1 ;  /* 0xff800000870a7808 */ /* 0x004fe40000800000 */
[----:B------:R-:W-:Y:S01]  /*12dd0*/  ISETP.GT.AND P1, PT, R2, 0x10, PT ;  /* 0x000000100200780c */ /* 0x000fe20003f24270 */
[----:B-----5:R-:W-:Y:S01]  /*12de0*/  FMUL.FTZ R5, R16, c[0x0][0x320] ;  /* 0x0000c80010057a20 */ /* 0x020fe20000410000 */
[----:B------:R-:W-:Y:S01]  /*12df0*/  ISETP.GT.AND P0, PT, R0, RZ, PT ;  /* 0x000000ff0000720c */ /* 0x000fe20003f04270 */
[----:B------:R1:W2:Y:S01]  /*12e00*/  MUFU.TANH R16, R7 ;  /* 0x0000000700107308 */ /* 0x0002a20000002400 */
[----:B------:R-:W-:Y:S02]  /*12e10*/  FSEL R168, R132, -INF , P1 ;  /* 0xff80000084a87808 */ /* 0x000fe40000800000 */
[C---:B------:R-:W-:Y:S02]  /*12e20*/  ISETP.GT.AND P1, PT, R2.reuse, 0x18, PT ;  /* 0x000000180200780c */ /* 0x040fe40003f24270 */
[----:B------:R-:W-:Y:S02]  /*12e30*/  FSEL R13, R143, -INF , P0 ;  /* 0xff8000008f0d7808 */ /* 0x000fe40000000000 */
[----:B------:R-:W-:Y:S02]  /*12e40*/  ISETP.GT.AND P0, PT, R2, 0x9, PT ;  /* 0x000000090200780c */ /* 0x000fe40003f04270 */
[----:B------:R-:W-:Y:S01]  /*12e50*/  ISETP.GT.AND P2, PT, R0, 0x11, PT ;  /* 0x000000110000780c */ /* 0x000fe20003f44270 */
[----:B------:R-:W4:Y:S01]  /*12e60*/  MUFU.TANH R6, R5 ;  /* 0x0000000500067308 */ /* 0x000f220000002400 */
[----:B---3--:R-:W-:Y:S02]  /*12e70*/  FSEL R12, R142, -INF , P0 ;  /* 0xff8000008e0c7808 */ /* 0x008fe40000000000 */
[----:B------:R-:W-:Y:S04]  /*12e80*/  ISETP.GT.AND P0, PT, R2, 0x11, PT ;  /* 0x000000110200780c */ /* 0x000fe80003f04270 */
[----:B------:R-:W-:Y:S02]  /*12e90*/  FSEL R169, R8, -INF , P0 ;  /* 0xff80000008a97808 */ /* 0x000fe40000000000 */
[----:B------:R-:W-:Y:S01]  /*12ea0*/  ISETP.GT.AND P0, PT, R0, 0x1, PT ;  /* 0x000000010000780c */ /* 0x000fe20003f04270 */
[----:B------:R3:W5:Y:S03]  /*12eb0*/  MUFU.TANH R5, R4 ;  /* 0x0000000400057308 */ /* 0x0007660000002400 */
[----:B------:R-:W-:Y:S01]  /*12ec0*/  FSEL R8, R166, -INF , P0 ;  /* 0xff800000a6087808 */ /* 0x000fe20000000000 */
[----:B-1----:R-:W-:Y:S01]  /*12ed0*/  FMUL.FTZ R7, R18, c[0x0][0x320] ;  /* 0x0000c80012077a20 */ /* 0x002fe20000410000 */
[----:B------:R-:W-:Y:S02]  /*12ee0*/  ISETP.GT.AND P0, PT, R0, 0x8, PT ;  /* 0x000000080000780c */ /* 0x000fe40003f04270 */
[----:B--2---:R-:W-:Y:S03]  /*12ef0*/  FSEL R176, R16, -INF , P2 ;  /* 0xff80000010b07808 */ /* 0x004fe60001000000 */
[----:B------:R1:W2:Y:S01]  /*12f00*/  MUFU.TANH R15, R7 ;  /* 0x00000007000f7308 */ /* 0x0002a20000002400 */
[----:B----4-:R-:W-:Y:S01]  /*12f10*/  FSEL R170, R6, -INF , P1 ;  /* 0xff80000006aa7808 */ /* 0x010fe20000800000 */
[----:B------:R-:W-:Y:S01]  /*12f20*/  FMUL.FTZ R6, R19, c[0x0][0x320] ;  /* 0x0000c80013067a20 */ /* 0x000fe20000410000 */
[----:B------:R-:W-:Y:S07]  /*12f30*/  ISETP.GT.AND P1, PT, R2, 0x19, PT ;  /* 0x000000190200780c */ /* 0x000fee0003f24270 */
[----:B------:R4:W2:Y:S01]  /*12f40*/  MUFU.TANH R14, R6 ;  /* 0x00000006000e7308 */ /* 0x0008a20000002400 */
[----:B---3--:R-:W-:Y:S02]  /*12f50*/  FMNMX.FTZ R4, R11, R3, !PT ;  /* 0x000000030b047209 */ /* 0x008fe40007810000 */
[----:B-----5:R-:W-:Y:S02]  /*12f60*/  FSEL R174, R5, -INF , P1 ;  /* 0xff80000005ae7808 */ /* 0x020fe40000800000 */
[----:B------:R-:W-:Y:S02]  /*12f70*/  FMNMX.FTZ R4, R9, R4, !PT ;  /* 0x0000000409047209 */ /* 0x000fe40007810000 */
[----:B------:R-:W-:Y:S02]  /*12f80*/  ISETP.GT.AND P1, PT, R0, 0x9, PT ;  /* 0x000000090000780c */ /* 0x000fe40003f24270 */
[----:B------:R-:W-:Y:S02]  /*12f90*/  FMNMX.FTZ R4, R10, R4, !PT ;  /* 0x000000040a047209 */ /* 0x000fe40007810000 */
[----:B-1----:R-:W-:Y:S02]  /*12fa0*/  FSEL R7, R161, -INF , P0 ;  /* 0xff800000a1077808 */ /* 0x002fe40000000000 */
[----:B------:R-:W-:Y:S02]  /*12fb0*/  FMNMX.FTZ R4, R12, R4, !PT ;  /* 0x000000040c047209 */ /* 0x000fe40007810000 */
[----:B------:R-:W-:Y:S02]  /*12fc0*/  ISETP.GT.AND P0, PT, R0, 0x10, PT ;  /* 0x000000100000780c */ /* 0x000fe40003f04270 */
[----:B------:R-:W-:Y:S02]  /*12fd0*/  FMNMX.FTZ R4, R168, R4, !PT ;  /* 0x00000004a8047209 */ /* 0x000fe40007810000 */
[----:B------:R-:W-:Y:S02]  /*12fe0*/  FSEL R175, R133, -INF , P0 ;  /* 0xff80000085af7808 */ /* 0x000fe40000000000 */
[----:B------:R-:W-:Y:S02]  /*12ff0*/  FMNMX.FTZ R2, R169, R4, !PT ;  /* 0x00000004a9027209 */ /* 0x000fe40007810000 */
[----:B------:R-:W-:Y:S02]  /*13000*/  FMNMX.FTZ R4, R13, R134, !PT ;  /* 0x000000860d047209 */ /* 0x000fe40007810000 */
[----:B------:R-:W-:Y:S02]  /*13010*/  FMNMX.FTZ R2, R170, R2, !PT ;  /* 0x00000002aa027209 */ /* 0x000fe40007810000 */
[----:B------:R-:W-:Y:S02]  /*13020*/  FMNMX.FTZ R4, R8, R4, !PT ;  /* 0x0000000408047209 */ /* 0x000fe40007810000 */
[----:B------:R-:W-:Y:S02]  /*13030*/  FMNMX.FTZ R2, R174, R2, !PT ;  /* 0x00000002ae027209 */ /* 0x000fe40007810000 */
[----:B----4-:R-:W-:Y:S02]  /*13040*/  FSEL R6, R160, -INF , P1 ;  /* 0xff800000a0067808 */ /* 0x010fe40000800000 */
[----:B------:R-:W-:Y:S01]  /*13050*/  FMNMX.FTZ R4, R7, R4, !PT ;  /* 0x0000000407047209 */ /* 0x000fe20007810000 */
[----:B------:R-:W1:Y:S01]  /*13060*/  SHFL.BFLY PT, R5, R2, 0x2, 0x1f ;  /* 0x0c401f0002057f89 */ /* 0x000e6200000e0000 */
[----:B------:R-:W-:Y:S02]  /*13070*/  ISETP.GT.AND P1, PT, R0, 0x18, PT ;  /* 0x000000180000780c */ /* 0x000fe40003f24270 */
[----:B------:R-:W-:Y:S02]  /*13080*/  FMNMX.FTZ R4, R6, R4, !PT ;  /* 0x0000000406047209 */ /* 0x000fe40007810000 */
[----:B--2---:R-:W-:Y:S02]  /*13090*/  FSEL R177, R15, -INF , P1 ;  /* 0xff8000000fb17808 */ /* 0x004fe40000800000 */
[----:B------:R-:W-:Y:S02]  /*130a0*/  FMNMX.FTZ R4, R175, R4, !PT ;  /* 0x00000004af047209 */ /* 0x000fe40007810000 */
[----:B------:R-:W-:Y:S02]  /*130b0*/  ISETP.GT.AND P0, PT, R0, 0x19, PT ;  /* 0x000000190000780c */ /* 0x000fe40003f04270 */
[----:B------:R-:W-:Y:S02]  /*130c0*/  FMNMX.FTZ R0, R176, R4, !PT ;  /* 0x00000004b0007209 */ /* 0x000fe40007810000 */
[----:B------:R-:W-:Y:S02]  /*130d0*/  FSEL R135, R14, -INF , P0 ;  /* 0xff8000000e877808 */ /* 0x000fe40000000000 */
[----:B------:R-:W-:Y:S02]  /*130e0*/  FMNMX.FTZ R0, R177, R0, !PT ;  /* 0x00000000b1007209 */ /* 0x000fe40007810000 */
[----:B------:R-:W-:Y:S02]  /*130f0*/  ISETP.GT.AND P1, PT, R180, R212, PT ;  /* 0x000000d4b400720c */ /* 0x000fe40003f24270 */
[----:B------:R-:W-:Y:S02]  /*13100*/  FMNMX.FTZ R0, R135, R0, !PT ;  /* 0x0000000087007209 */ /* 0x000fe40007810000 */
[----:B-1----:R-:W-:Y:S03]  /*13110*/  FMNMX.FTZ R4, R2, R5, !PT ;  /* 0x0000000502047209 */ /* 0x002fe60007810000 */
[----:B------:R-:W1:Y:S06]  /*13120*/  SHFL.BFLY PT, R2, R0, 0x2, 0x1f ;  /* 0x0c401f0000027f89 */ /* 0x000e6c00000e0000 */
[----:B------:R-:W-:Y:S01]  /*13130*/  @P1 SHF.R.S32.HI R5, RZ, 0x1f, R204 ;  /* 0x0000001fff051819 */ /* 0x000fe200000114cc */
[----:B------:R-:W-:Y:S01]  /*13140*/  @P1 IMAD.WIDE.U32 R14, R204, c[0x0][0x1e0], RZ ;  /* 0x00007800cc0e1a25 */ /* 0x000fe200078e00ff */
[----:B------:R-:W2:Y:S03]  /*13150*/  SHFL.BFLY PT, R17, R4, 0x1, 0x1f ;  /* 0x0c201f0004117f89 */ /* 0x000ea600000e0000 */
[----:B------:R-:W-:Y:S01]  /*13160*/  @P1 IMAD R16, R5, c[0x0][0x1e0], RZ ;  /* 0x0000780005101a24 */ /* 0x000fe200078e02ff */
[----:B------:R-:W-:Y:S03]  /*13170*/  @P1 LEA R5, P0, R14, R218, 0x5 ;  /* 0x000000da0e051211 */ /* 0x000fe600078028ff */
[----:B------:R-:W-:Y:S05]  /*13180*/  @P1 IMAD R16, R204, c[0x0][0x1e4], R16 ;  /* 0x00007900cc101a24 */ /* 0x000fea00078e0210 */
[----:B------:R-:W-:Y:S04]  /*13190*/  @P1 IADD3 R15, R15, R16, RZ ;  /* 0x000000100f0f1210 */ /* 0x000fe80007ffe0ff */
[----:B------:R-:W-:Y:S02]  /*131a0*/  @P1 LEA.HI.X R15, R14, R222, R15, 0x5, P0 ;  /* 0x000000de0e0f1211 */ /* 0x000fe400000f2c0f */
[----:B-1----:R-:W-:Y:S05]  /*131b0*/  FMNMX.FTZ R0, R0, R2, !PT ;  /* 0x0000000200007209 */ /* 0x002fea0007810000 */
[----:B------:R-:W1:Y:S01]  /*131c0*/  SHFL.BFLY PT, R2, R0, 0x1, 0x1f ;  /* 0x0c201f0000027f89 */ /* 0x000e6200000e0000 */
[----:B--2---:R-:W-:Y:S02]  /*131d0*/  FMNMX.FTZ R133, R4, R17, !PT ;  /* 0x0000001104857209 */ /* 0x004fe40007810000 */
[----:B------:R-:W-:Y:S03]  /*131e0*/  @P1 LEA R4, P0, R5, c[0x0][0x1c8], 0x1 ;  /* 0x0000720005041a11 */ /* 0x000fe600078008ff */
[----:B------:R-:W-:Y:S01]  /*131f0*/  FMUL.FTZ R14, R133, c[0x0][0x2d0] ;  /* 0x0000b400850e7a20 */ /* 0x000fe20000410000 */
[----:B------:R-:W-:Y:S02]  /*13200*/  @P1 LEA.HI.X R5, R5, c[0x0][0x1cc], R15, 0x1, P0 ;  /* 0x0000730005051a11 */ /* 0x000fe400000f0c0f */
[----:B------:R-:W-:Y:S03]  /*13210*/  FSETP.NEU.FTZ.AND P0, PT, R133, -INF , PT ;  /* 0xff8000008500780b */ /* 0x000fe60003f1d000 */
[----:B------:R2:W-:Y:S01]  /*13220*/  @P1 LDGSTS.E.BYPASS.LTC128B.128 [R203+0xc080], [R4.64], !P3 ;  /* 0x0c08000004cb1fae */ /* 0x0005e2000d901d46 */
[----:B------:R-:W-:Y:S05]  /*13230*/  FSEL R142, R14, RZ, P0 ;  /* 0x000000ff0e8e7208 */ /* 0x000fea0000000000 */
[--C-:B------:R-:W-:Y:S02]  /*13240*/  FFMA.FTZ R9, R9, c[0x0][0x2d0], -R142.reuse ;  /* 0x0000b40009097a23 */ /* 0x100fe4000001088e */
[----:B------:R2:W-:Y:S01]  /*13250*/  @P1 LDGSTS.E.BYPASS.LTC128B.128 [R203+0xd080], [R4.64+0x80], !P6 ;  /* 0x0d08008004cb1fae */ /* 0x0005e2000f101d46 */
[--C-:B------:R-:W-:Y:S01]  /*13260*/  FFMA.FTZ R11, R11, c[0x0][0x2d0], -R142.reuse ;  /* 0x0000b4000b0b7a23 */ /* 0x100fe2000001088e */
[----:B-1----:R-:W-:Y:S01]  /*13270*/  FMNMX.FTZ R132, R0, R2, !PT ;  /* 0x0000000200847209 */ /* 0x002fe20007810000 */
[--C-:B------:R-:W-:Y:S01]  /*13280*/  FFMA.FTZ R0, R10, c[0x0][0x2d0], -R142.reuse ;  /* 0x0000b4000a007a23 */ /* 0x100fe2000001088e */
[----:B------:R1:W-:Y:S01]  /*13290*/  MUFU.EX2 R206, R9 ;  /* 0x0000000900ce7308 */ /* 0x0003e20000000800 */
[----:B------:R-:W-:Y:S03]  /*132a0*/  FFMA.FTZ R2, R12, c[0x0][0x2d0], -R142 ;  /* 0x0000b4000c027a23 */ /* 0x000fe6000001088e */
[----:B------:R2:W-:Y:S06]  /*132b0*/  @P1 LDGSTS.E.BYPASS.LTC128B.128 [R203+0xe080], [R4.64+0x100], !P5 ;  /* 0x0e08010004cb1fae */ /* 0x0005ec000e901d46 */
[----:B------:R3:W-:Y:S02]  /*132c0*/  MUFU.EX2 R205, R0 ;  /* 0x0000000000cd7308 */ /* 0x0007e40000000800 */
[----:B------:R2:W-:Y:S08]  /*132d0*/  @P1 LDGSTS.E.BYPASS.LTC128B.128 [R203+0xf080], [R4.64+0x180], !P4 ;  /* 0x0f08018004cb1fae */ /* 0x0005f0000e101d46 */
[----:B------:R-:W4:Y:S01]  /*132e0*/  MUFU.EX2 R183, R2 ;  /* 0x0000000200b77308 */ /* 0x000f220000000800 */
[----:B------:R-:W-:Y:S01]  /*132f0*/  LDSM.16.MT88.4 R164, [R188] ;  /* 0x00000000bca4783b */ /* 0x000fe20000004200 */
[C---:B-1----:R-:W-:Y:S07]  /*13300*/  FMUL.FTZ R9, R132.reuse, c[0x0][0x2d0] ;  /* 0x0000b40084097a20 */ /* 0x042fee0000410000 */
[----:B------:R-:W0:Y:S01]  /*13310*/  LDGDEPBAR ;  /* 0x00000000000079af */ /* 0x000e220000000000 */
[----:B------:R-:W1:Y:S01]  /*13320*/  MUFU.EX2 R207, R11 ;  /* 0x0000000b00cf7308 */ /* 0x000e620000000800 */
[----:B---3--:R-:W-:Y:S02]  /*13330*/  FSEL R0, R133, RZ, P0 ;  /* 0x000000ff85007208 */ /* 0x008fe40000000000 */
[----:B------:R-:W-:Y:S03]  /*13340*/  FSETP.NEU.FTZ.AND P0, PT, R132, -INF , PT ;  /* 0xff8000008400780b */ /* 0x000fe60003f1d000 */
[----:B------:R-:W-:Y:S01]  /*13350*/  FADD.FTZ R0, -R0, R3 ;  /* 0x0000000300007221 */ /* 0x000fe20000010100 */
[----:B------:R-:W-:Y:S03]  /*13360*/  FSEL R143, R9, RZ, P0 ;  /* 0x000000ff098f7208 */ /* 0x000fe60000000000 */
[----:B------:R-:W-:Y:S01]  /*13370*/  FMUL.FTZ R0, R0, c[0x0][0x2d0] ;  /* 0x0000b40000007a20 */ /* 0x000fe20000410000 */
[----:B----4-:R-:W-:Y:S01]  /*13380*/  F2FP.BF16.PACK_AB R162, R183, R205 ;  /* 0x000000cdb7a2723e */ /* 0x010fe200000010ff */
[--C-:B------:R-:W-:Y:S02]  /*13390*/  FFMA.FTZ R2, R13, c[0x0][0x2d0], -R143.reuse ;  /* 0x0000b4000d027a23 */ /* 0x100fe4000001088f */
[----:B------:R-:W2:Y:S01]  /*133a0*/  MUFU.EX2 R3, R0 ;  /* 0x0000000000037308 */ /* 0x000ea20000000800 */
[----:B------:R-:W3:Y:S01]  /*133b0*/  LDSM.16.MT88.4 R12, [R187] ;  /* 0x00000000bb0c783b */ /* 0x000ee20000004200 */
[----:B-1----:R-:W-:Y:S08]  /*133c0*/  F2FP.BF16.PACK_AB R160, R206, R207 ;  /* 0x000000cfcea0723e */ /* 0x002ff000000010ff */
[----:B------:R1:W-:Y:S01]  /*133d0*/  MUFU.EX2 R182, R2 ;  /* 0x0000000200b67308 */ /* 0x0003e20000000800 */
[C---:B--2---:R-:W-:Y:S02]  /*133e0*/  FMUL.FTZ R4, R3.reuse, R144 ;  /* 0x0000009003047220 */ /* 0x044fe40000410000 */
[C---:B------:R-:W-:Y:S02]  /*133f0*/  FMUL.FTZ R5, R3.reuse, R145 ;  /* 0x0000009103057220 */ /* 0x040fe40000410000 */
[C---:B------:R-:W-:Y:S02]  /*13400*/  FMUL.FTZ R9, R3.reuse, R149 ;  /* 0x0000009503097220 */ /* 0x040fe40000410000 */
[C---:B------:R-:W-:Y:S02]  /*13410*/  FMUL.FTZ R16, R3.reuse, R156 ;  /* 0x0000009c03107220 */ /* 0x040fe40000410000 */
[C---:B------:R-:W-:Y:S02]  /*13420*/  FMUL.FTZ R17, R3.reuse, R157 ;  /* 0x0000009d03117220 */ /* 0x040fe40000410000 */
[--C-:B-1----:R-:W-:Y:S02]  /*13430*/  FFMA.FTZ R2, R8, c[0x0][0x2d0], -R143.reuse ;  /* 0x0000b40008027a23 */ /* 0x102fe4000001088f */
        /* <DEDUP_REMOVED lines=30> */
[--C-:B-1----:R-:W-:Y:S02]  /*13620*/  FFMA.FTZ R2, R6, c[0x0][0x2d0], -R143.reuse ;  /* 0x0000b40006027a23 */ /* 0x102fe4000001088f */
        /* <DEDUP_REMOVED lines=17> */
[C---:B------:R-:W-:Y:S01]  /*13740*/  FMUL.FTZ R97, R3.reuse, R97 ;  /* 0x0000006103617220 */ /* 0x040fe20000410000 */
[----:B------:R-:W-:Y:S01]  /*13750*/  ISETP.GT.AND P0, PT, R180, R210, PT ;  /* 0x000000d2b400720c */ /* 0x000fe20003f04270 */
[----:B------:R-:W-:Y:S01]  /*13760*/  FADD.FTZ R0, -R2, R134 ;  /* 0x0000008602007221 */ /* 0x000fe20000010100 */
[----:B------:R-:W-:Y:S01]  /*13770*/  MOV R180, R204 ;  /* 0x000000cc00b47202 */ /* 0x000fe20000000f00 */
[C---:B------:R-:W-:Y:S02]  /*13780*/  FMUL.FTZ R100, R3.reuse, R100 ;  /* 0x0000006403647220 */ /* 0x040fe40000410000 */
        /* <DEDUP_REMOVED lines=16> */
[C---:B-1----:R-:W-:Y:S02]  /*13890*/  FMUL.FTZ R6, R0.reuse, R146 ;  /* 0x0000009200067220 */ /* 0x042fe40000410000 */
[C---:B------:R-:W-:Y:S02]  /*138a0*/  FMUL.FTZ R7, R0.reuse, R147 ;  /* 0x0000009300077220 */ /* 0x040fe40000410000 */
[----:B------:R-:W1:Y:S01]  /*138b0*/  LDSM.16.MT88.4 R144, [R190] ;  /* 0x00000000be90783b */ /* 0x000e620000004200 */
[C---:B------:R-:W-:Y:S02]  /*138c0*/  FMUL.FTZ R10, R0.reuse, R150 ;  /* 0x00000096000a7220 */ /* 0x040fe40000410000 */
[C---:B------:R-:W-:Y:S02]  /*138d0*/  FMUL.FTZ R11, R0.reuse, R151 ;  /* 0x00000097000b7220 */ /* 0x040fe40000410000 */
[C---:B---3--:R-:W-:Y:S03]  /*138e0*/  HMMA.16816.F32.BF16 R4, R160.reuse, R12, R4 ;  /* 0x0000000ca004723c */ /* 0x048fe60000041804 */
[----:B------:R-:W2:Y:S02]  /*138f0*/  LDSM.16.MT88.4 R148, [R189] ;  /* 0x00000000bd94783b */ /* 0x000ea40000004200 */
[C---:B------:R-:W-:Y:S02]  /*13900*/  FMUL.FTZ R18, R0.reuse, R158 ;  /* 0x0000009e00127220 */ /* 0x040fe40000410000 */
        /* <DEDUP_REMOVED lines=75> */
[--C-:B---3--:R-:W-:Y:S02]  /*13dc0*/  FFMA.FTZ R2, R170, c[0x0][0x2d0], -R142.reuse ;  /* 0x0000b400aa027a23 */ /* 0x108fe4000001088e */
[C---:B------:R-:W-:Y:S02]  /*13dd0*/  FMUL.FTZ R98, R0.reuse, R98 ;  /* 0x0000006200627220 */ /* 0x040fe40000410000 */
[C---:B------:R-:W-:Y:S01]  /*13de0*/  HMMA.16816.F32.BF16 R80, R160.reuse, R150, R80 ;  /* 0x00000096a050723c */ /* 0x040fe20000041850 */
[----:B------:R2:W-:Y:S01]  /*13df0*/  MUFU.EX2 R171, R2 ;  /* 0x0000000200ab7308 */ /* 0x0005e20000000800 */
[----:B------:R-:W3:Y:S02]  /*13e00*/  LDSM.16.MT88.4 R148, [R187+0x3000] ;  /* 0x00300000bb94783b */ /* 0x000ee40000004200 */
[C---:B------:R-:W-:Y:S02]  /*13e10*/  FMUL.FTZ R99, R0.reuse, R99 ;  /* 0x0000006300637220 */ /* 0x040fe40000410000 */
[C---:B------:R-:W-:Y:S02]  /*13e20*/  FMUL.FTZ R102, R0.reuse, R102 ;  /* 0x0000006600667220 */ /* 0x040fe40000410000 */
[C---:B------:R-:W-:Y:S01]  /*13e30*/  FMUL.FTZ R103, R0.reuse, R103 ;  /* 0x0000006700677220 */ /* 0x040fe20000410000 */
[C---:B-----5:R-:W-:Y:S03]  /*13e40*/  HMMA.16816.F32.BF16 R84, R160.reuse, R152, R84 ;  /* 0x00000098a054723c */ /* 0x060fe60000041854 */
[C---:B------:R-:W-:Y:S02]  /*13e50*/  FMUL.FTZ R106, R0.reuse, R106 ;  /* 0x0000006a006a7220 */ /* 0x040fe40000410000 */
[C---:B------:R-:W-:Y:S02]  /*13e60*/  FMUL.FTZ R107, R0.reuse, R107 ;  /* 0x0000006b006b7220 */ /* 0x040fe40000410000 */
[C---:B------:R-:W-:Y:S01]  /*13e70*/  FMUL.FTZ R110, R0.reuse, R110 ;  /* 0x0000006e006e7220 */ /* 0x040fe20000410000 */
[C---:B------:R-:W-:Y:S01]  /*13e80*/  HMMA.16816.F32.BF16 R88, R160.reuse, R154, R88 ;  /* 0x0000009aa058723c */ /* 0x040fe20000041858 */
[----:B------:R-:W5:Y:S03]  /*13e90*/  LDSM.16.MT88.4 R152, [R188+0x3000] ;  /* 0x00300000bc98783b */ /* 0x000f660000004200 */
[C---:B------:R-:W-:Y:S02]  /*13ea0*/  FMUL.FTZ R111, R0.reuse, R111 ;  /* 0x0000006f006f7220 */ /* 0x040fe40000410000 */
[C---:B------:R-:W-:Y:S02]  /*13eb0*/  FMUL.FTZ R114, R0.reuse, R114 ;  /* 0x0000007200727220 */ /* 0x040fe40000410000 */
[C---:B-1----:R-:W-:Y:S04]  /*13ec0*/  HMMA.16816.F32.BF16 R92, R160.reuse, R144, R92 ;  /* 0x00000090a05c723c */ /* 0x042fe8000004185c */
[--C-:B--2---:R-:W-:Y:S02]  /*13ed0*/  FFMA.FTZ R2, R175, c[0x0][0x2d0], -R143.reuse ;  /* 0x0000b400af027a23 */ /* 0x104fe4000001088f */
[C---:B------:R-:W-:Y:S02]  /*13ee0*/  FMUL.FTZ R115, R0.reuse, R115 ;  /* 0x0000007300737220 */ /* 0x040fe40000410000 */
[C---:B------:R-:W-:Y:S01]  /*13ef0*/  HMMA.16816.F32.BF16 R96, R160.reuse, R146, R96 ;  /* 0x00000092a060723c */ /* 0x040fe20000041860 */
[----:B------:R1:W-:Y:S01]  /*13f00*/  MUFU.EX2 R168, R2 ;  /* 0x0000000200a87308 */ /* 0x0003e20000000800 */
[----:B------:R-:W2:Y:S02]  /*13f10*/  LDSM.16.MT88.4 R144, [R190+0x3000] ;  /* 0x00300000be90783b */ /* 0x000ea40000004200 */
[C---:B------:R-:W-:Y:S02]  /*13f20*/  FMUL.FTZ R118, R0.reuse, R118 ;  /* 0x0000007600767220 */ /* 0x040fe40000410000 */
[C---:B------:R-:W-:Y:S02]  /*13f30*/  FMUL.FTZ R119, R0.reuse, R119 ;  /* 0x0000007700777220 */ /* 0x040fe40000410000 */
[C---:B------:R-:W-:Y:S01]  /*13f40*/  FMUL.FTZ R122, R0.reuse, R122 ;  /* 0x0000007a007a7220 */ /* 0x040fe20000410000 */
[C---:B---3--:R-:W-:Y:S03]  /*13f50*/  HMMA.16816.F32.BF16 R100, R160.reuse, R148, R100 ;  /* 0x00000094a064723c */ /* 0x048fe60000041864 */
[C---:B------:R-:W-:Y:S02]  /*13f60*/  FMUL.FTZ R123, R0.reuse, R123 ;  /* 0x0000007b007b7220 */ /* 0x040fe40000410000 */
[C---:B------:R-:W-:Y:S02]  /*13f70*/  FMUL.FTZ R126, R0.reuse, R126 ;  /* 0x0000007e007e7220 */ /* 0x040fe40000410000 */
[C---:B------:R-:W-:Y:S01]  /*13f80*/  FMUL.FTZ R127, R0.reuse, R127 ;  /* 0x0000007f007f7220 */ /* 0x040fe20000410000 */
[C---:B------:R-:W-:Y:S01]  /*13f90*/  HMMA.16816.F32.BF16 R104, R160.reuse, R150, R104 ;  /* 0x00000096a068723c */ /* 0x040fe20000041868 */
[----:B------:R-:W3:Y:S03]  /*13fa0*/  LDSM.16.MT88.4 R148, [R189+0x3000] ;  /* 0x00300000bd94783b */ /* 0x000ee60000004200 */
[----:B------:R-:W-:Y:S02]  /*13fb0*/  FMUL.FTZ R129, R3, R129 ;  /* 0x0000008103817220 */ /* 0x000fe40000410000 */
[----:B------:R-:W-:Y:S02]  /*13fc0*/  FMUL.FTZ R130, R0, R130 ;  /* 0x0000008200827220 */ /* 0x000fe40000410000 */
[C---:B-----5:R-:W-:Y:S04]  /*13fd0*/  HMMA.16816.F32.BF16 R108, R160.reuse, R152, R108 ;  /* 0x00000098a06c723c */ /* 0x060fe8000004186c */
[--C-:B-1----:R-:W-:Y:S02]  /*13fe0*/  FFMA.FTZ R2, R176, c[0x0][0x2d0], -R143.reuse ;  /* 0x0000b400b0027a23 */ /* 0x102fe4000001088f */
[----:B------:R-:W-:Y:S02]  /*13ff0*/  FMUL.FTZ R131, R0, R131 ;  /* 0x0000008300837220 */ /* 0x000fe40000410000 */
[C---:B------:R-:W-:Y:S01]  /*14000*/  HMMA.16816.F32.BF16 R112, R160.reuse, R154, R112 ;  /* 0x0000009aa070723c */ /* 0x040fe20000041870 */
[----:B------:R1:W-:Y:S01]  /*14010*/  MUFU.EX2 R169, R2 ;  /* 0x0000000200a97308 */ /* 0x0003e20000000800 */
[----:B------:R-:W5:Y:S02]  /*14020*/  LDSM.16.MT88.4 R152, [R187+0x800] ;  /* 0x00080000bb98783b */ /* 0x000f640000004200 */
[----:B------:R-:W-:Y:S02]  /*14030*/  FFMA.FTZ R142, R174, c[0x0][0x2d0], -R142 ;  /* 0x0000b400ae8e7a23 */ /* 0x000fe4000001088e */
[----:B------:R-:W-:Y:S02]  /*14040*/  FFMA.FTZ R0, R0, R208, R182 ;  /* 0x000000d000007223 */ /* 0x000fe400000100b6 */
[C---:B--2---:R-:W-:Y:S03]  /*14050*/  HMMA.16816.F32.BF16 R116, R160.reuse, R144, R116 ;  /* 0x00000090a074723c */ /* 0x044fe60000041874 */
[----:B------:R-:W2:Y:S01]  /*14060*/  MUFU.EX2 R170, R142 ;  /* 0x0000008e00aa7308 */ /* 0x000ea20000000800 */
[----:B------:R-:W-:Y:S04]  /*14070*/  FADD.FTZ R0, R181, R0 ;  /* 0x00000000b5007221 */ /* 0x000fe80000010000 */
[----:B------:R-:W-:Y:S01]  /*14080*/  FADD.FTZ R0, R179, R0 ;  /* 0x00000000b3007221 */ /* 0x000fe20000010000 */
[C---:B------:R-:W-:Y:S03]  /*14090*/  HMMA.16816.F32.BF16 R120, R160.reuse, R146, R120 ;  /* 0x00000092a078723c */ /* 0x040fe60000041878 */
[----:B------:R-:W-:Y:S05]  /*140a0*/  FADD.FTZ R0, R178, R0 ;  /* 0x00000000b2007221 */ /* 0x000fea0000010000 */
[C---:B---3--:R-:W-:Y:S04]  /*140b0*/  HMMA.16816.F32.BF16 R124, R160.reuse, R148, R124 ;  /* 0x00000094a07c723c */ /* 0x048fe8000004187c */
[--C-:B-1----:R-:W-:Y:S02]  /*140c0*/  FFMA.FTZ R2, R177, c[0x0][0x2d0], -R143.reuse ;  /* 0x0000b400b1027a23 */ /* 0x102fe4000001088f */
[----:B------:R-:W-:Y:S02]  /*140d0*/  FFMA.FTZ R143, R135, c[0x0][0x2d0], -R143 ;  /* 0x0000b400878f7a23 */ /* 0x000fe4000001088f */
[----:B------:R-:W-:Y:S01]  /*140e0*/  HMMA.16816.F32.BF16 R128, R160, R150, R128 ;  /* 0x00000096a080723c */ /* 0x000fe20000041880 */
[----:B------:R1:W-:Y:S06]  /*140f0*/  MUFU.EX2 R142, R2 ;  /* 0x00000002008e7308 */ /* 0x0003ec0000000800 */
[----:B----4-:R-:W-:Y:S02]  /*14100*/  F2FP.BF16.PACK_AB R160, R172, R173 ;  /* 0x000000adaca0723e */ /* 0x010fe400000010ff */
[----:B--2---:R-:W-:Y:S02]  /*14110*/  F2FP.BF16.PACK_AB R162, R170, R171 ;  /* 0x000000abaaa2723e */ /* 0x004fe400000010ff */
[----:B------:R-:W2:Y:S01]  /*14120*/  MUFU.EX2 R134, R143 ;  /* 0x0000008f00867308 */ /* 0x000ea20000000800 */
[----:B------:R-:W-:Y:S01]  /*14130*/  F2FP.BF16.PACK_AB R161, R169, R168 ;  /* 0x000000a8a9a1723e */ /* 0x000fe200000010ff */
[----:B-1----:R-:W-:Y:S02]  /*14140*/  FFMA.FTZ R2, R3, R209, R207 ;  /* 0x000000d103027223 */ /* 0x002fe400000100cf */
[----:B------:R-:W-:Y:S02]  /*14150*/  FADD.FTZ R3, R168, R0 ;  /* 0x00000000a8037221 */ /* 0x000fe40000010000 */
[----:B------:R-:W-:Y:S02]  /*14160*/  FADD.FTZ R2, R206, R2 ;  /* 0x00000002ce027221 */ /* 0x000fe40000010000 */
[----:B------:R-:W-:Y:S02]  /*14170*/  FADD.FTZ R3, R169, R3 ;  /* 0x00000003a9037221 */ /* 0x000fe40000010000 */
[----:B------:R-:W-:Y:S01]  /*14180*/  FADD.FTZ R2, R205, R2 ;  /* 0x00000002cd027221 */ /* 0x000fe20000010000 */
[----:B--2---:R-:W-:Y:S03]  /*14190*/  F2FP.BF16.PACK_AB R163, R134, R142 ;  /* 0x0000008e86a3723e */ /* 0x004fe600000010ff */
[----:B------:R-:W-:Y:S04]  /*141a0*/  FADD.FTZ R2, R183, R2 ;  /* 0x00000002b7027221 */ /* 0x000fe80000010000 */
[----:B------:R-:W-:Y:S01]  /*141b0*/  FADD.FTZ R2, R173, R2 ;  /* 0x00000002ad027221 */ /* 0x000fe20000010000 */
[C---:B-----5:R-:W-:Y:S01]  /*141c0*/  HMMA.16816.F32.BF16 R144, R160.reuse, R152, R4 ;  /* 0x00000098a090723c */ /* 0x060fe20000041804 */
[----:B------:R-:W1:Y:S02]  /*141d0*/  LDSM.16.MT88.4 R4, [R189+0x800] ;  /* 0x00080000bd04783b */ /* 0x000e640000004200 */
[----:B------:R-:W-:Y:S04]  /*141e0*/  FADD.FTZ R0, R172, R2 ;  /* 0x00000002ac007221 */ /* 0x000fe80000010000 */
[----:B------:R-:W-:Y:S01]  /*141f0*/  FADD.FTZ R2, R171, R0 ;  /* 0x00000000ab027221 */ /* 0x000fe20000010000 */
[C---:B------:R-:W-:Y:S01]  /*14200*/  HMMA.16816.F32.BF16 R148, R160.reuse, R154, R8 ;  /* 0x0000009aa094723c */ /* 0x040fe20000041808 */
[----:B------:R-:W2:Y:S03]  /*14210*/  LDSM.16.MT88.4 R8, [R187+0x1800] ;  /* 0x00180000bb08783b */ /* 0x000ea60000004200 */
[----:B------:R-:W-:Y:S01]  /*14220*/  FADD.FTZ R0, R142, R3 ;  /* 0x000000038e007221 */ /* 0x000fe20000010000 */
[----:B------:R-:W-:Y:S01]  /*14230*/  MOV R3, R133 ;  /* 0x0000008500037202 */ /* 0x000fe20000000f00 */
[----:B------:R-:W-:Y:S02]  /*14240*/  FADD.FTZ R209, R170, R2 ;  /* 0x00000002aad17221 */ /* 0x000fe40000010000 */
[C---:B------:R-:W-:Y:S01]  /*14250*/  HMMA.16816.F32.BF16 R152, R160.reuse, R156, R12 ;  /* 0x0000009ca098723c */ /* 0x040fe2000004180c */
[----:B------:R-:W3:Y:S03]  /*14260*/  LDSM.16.MT88.4 R12, [R188+0x1800] ;  /* 0x00180000bc0c783b */ /* 0x000ee60000004200 */
[----:B------:R-:W-:Y:S01]  /*14270*/  FADD.FTZ R208, R134, R0 ;  /* 0x0000000086d07221 */ /* 0x000fe20000010000 */
[----:B------:R-:W-:Y:S03]  /*14280*/  MOV R134, R132 ;  /* 0x0000008400867202 */ /* 0x000fe60000000f00 */
        /* <DEDUP_REMOVED lines=34> */
[C---:B------:R-:W-:Y:S08]  /*144b0*/  HMMA.16816.F32.BF16 R112, R160.reuse, R10, R112 ;  /* 0x0000000aa070723c */ /* 0x040ff00000041870 */
[C---:B---3--:R-:W-:Y:S08]  /*144c0*/  HMMA.16816.F32.BF16 R116, R160.reuse, R12, R116 ;  /* 0x0000000ca074723c */ /* 0x048ff00000041874 */
[C---:B------:R-:W-:Y:S08]  /*144d0*/  HMMA.16816.F32.BF16 R120, R160.reuse, R14, R120 ;  /* 0x0000000ea078723c */ /* 0x040ff00000041878 */
[C---:B-1----:R-:W-:Y:S08]  /*144e0*/  HMMA.16816.F32.BF16 R124, R160.reuse, R4, R124 ;  /* 0x00000004a07c723c */ /* 0x042ff0000004187c */
[----:B------:R-:W-:Y:S01]  /*144f0*/  HMMA.16816.F32.BF16 R128, R160, R6, R128 ;  /* 0x00000006a080723c */ /* 0x000fe20000041880 */
[----:B------:R-:W-:-:S07]  /*14500*/  @P0 BRA `(.L_x_1104) ;  /* 0xffffdd7000000947 */ /* 0x000fce000383ffff */
.L_x_1103:
[----:B------:R-:W-:-:S13]  /*14510*/  ISETP.GE.AND P0, PT, R204, R212, PT ;  /* 0x000000d4cc00720c */ /* 0x000fda0003f06270 */
[----:B------:R-:W-:Y:S05]  /*14520*/  @!P0 BRA `(.L_x_1105) ;  /* 0x00001f6000008947 */ /* 0x000fea0003800000 */
[----:B------:R-:W-:Y:S02]  /*14530*/  MOV R135, R132 ;  /* 0x0000008400877202 */ /* 0x000fe40000000f00 */
[----:B------:R-:W-:Y:S02]  /*14540*/  MOV R134, R133 ;  /* 0x0000008500867202 */ /* 0x000fe40000000f00 */
.L_x_1106:
[----:B------:R-:W-:Y:S04]  /*14550*/  DEPBAR.LE SB0, 0x0 ;  /* 0x000080000000791a */ /* 0x000fe80000000000 */
[----:B------:R-:W-:Y:S01]  /*14560*/  WARPSYNC 0xffffffff ;  /* 0xffffffff00007948 */ /* 0x000fe20003800000 */
[----:B------:R-:W-:Y:S01]  /*14570*/  BAR.SYNC.DEFER_BLOCKING 0x0 ;  /* 0x0000000000007b1d */ /* 0x000fe20000010000 */
[----:B------:R-:W-:Y:S01]  /*14580*/  SHF.R.S32.HI R0, RZ, 0x1f, R204 ;  /* 0x0000001fff007819 */ /* 0x000fe200000114cc */
[----:B------:R-:W-:Y:S01]  /*14590*/  IMAD.WIDE.U32 R2, R204, c[0x0][0x208], RZ ;  /* 0x00008200cc027a25 */ /* 0x000fe200078e00ff */
[----:B------:R-:W-:Y:S03]  /*145a0*/  LOP3.LUT P2, RZ, R216, 0x1, RZ, 0xc0, !PT ;  /* 0x00000001d8ff7812 */ /* 0x000fe6000784c0ff */
[----:B------:R-:W-:Y:S01]  /*145b0*/  IMAD R12, R0, c[0x0][0x208], RZ ;  /* 0x00008200000c7a24 */ /* 0x000fe200078e02ff */
[----:B------:R-:W-:Y:S03]  /*145c0*/  LEA R0, P0, R2, R220, 0x5 ;  /* 0x000000dc02007211 */ /* 0x000fe600078028ff */
[----:B------:R-:W-:Y:S05]  /*145d0*/  IMAD R12, R204, c[0x0][0x20c], R12 ;  /* 0x00008300cc0c7a24 */ /* 0x000fea00078e020c */
[----:B------:R-:W-:Y:S04]  /*145e0*/  IADD3 R3, R3, R12, RZ ;  /* 0x0000000c03037210 */ /* 0x000fe80007ffe0ff */
[----:B------:R-:W-:Y:S02]  /*145f0*/  LEA.HI.X R3, R2, R223, R3, 0x5, P0 ;  /* 0x000000df02037211 */ /* 0x000fe400000f2c03 */
[C---:B------:R-:W-:Y:S01]  /*14600*/  LEA R2, P0, R0.reuse, c[0x0][0x1f8], 0x1 ;  /* 0x00007e0000027a11 */ /* 0x040fe200078008ff */
[----:B------:R-:W-:Y:S03]  /*14610*/  LDSM.16.M88.4 R16, [R191] ;  /* 0x00000000bf10783b */ /* 0x000fe60000000200 */
[----:B------:R-:W-:Y:S02]  /*14620*/  LEA.HI.X R3, R0, c[0x0][0x1fc], R3, 0x1, P0 ;  /* 0x00007f0000037a11 */ /* 0x000fe400000f0c03 */
[C---:B------:R-:W-:Y:S02]  /*14630*/  ISETP.GT.AND P0, PT, R204.reuse, R212, PT ;  /* 0x000000d4cc00720c */ /* 0x040fe40003f04270 */
[----:B------:R-:W-:Y:S01]  /*14640*/  IADD3 R204, R204, -0x1, RZ ;  /* 0xffffffffcccc7810 */ /* 0x000fe20007ffe0ff */
[----:B------:R-:W1:Y:S08]  /*14650*/  LDSM.16.M88.4 R8, [R186] ;  /* 0x00000000ba08783b */ /* 0x000e700000000200 */
        /* <DEDUP_REMOVED lines=8> */
[----:B------:R1:W-:Y:S01]  /*146e0*/  LDGSTS.E.BYPASS.LTC128B.128 [R215+0x8080], [R2.64], !P2 ;  /* 0x0808000002d77fae */ /* 0x0003e2000d101d46 */
[C---:B------:R-:W-:Y:S07]  /*146f0*/  HMMA.16816.F32.BF16 R8, R16.reuse, R10, RZ ;  /* 0x0000000a1008723c */ /* 0x040fee00000418ff */
[----:B------:R1:W-:Y:S01]  /*14700*/  LDGSTS.E.BYPASS.LTC128B.128 [R215+0x9080], [R2.64+0x80], !P6 ;  /* 0x0908008002d77fae */ /* 0x0003e2000f101d46 */
[C---:B--2---:R-:W-:Y:S07]  /*14710*/  HMMA.16816.F32.BF16 R12, R16.reuse, R160, RZ ;  /* 0x000000a0100c723c */ /* 0x044fee00000418ff */
[----:B------:R1:W-:Y:S01]  /*14720*/  LDGSTS.E.BYPASS.LTC128B.128 [R215+0xa080], [R2.64+0x100], !P5 ;  /* 0x0a08010002d77fae */ /* 0x0003e2000e901d46 */
[----:B------:R-:W-:Y:S07]  /*14730*/  HMMA.16816.F32.BF16 R16, R16, R162, RZ ;  /* 0x000000a21010723c */ /* 0x000fee00000418ff */
[----:B------:R1:W-:Y:S01]  /*14740*/  LDGSTS.E.BYPASS.LTC128B.128 [R215+0xb080], [R2.64+0x180], !P4 ;  /* 0x0b08018002d77fae */ /* 0x0003e2000e101d46 */
        /* <DEDUP_REMOVED lines=10> */
[C---:B--2---:R-:W-:Y:S07]  /*147f0*/  HMMA.16816.F32.BF16 R4, R160.reuse, R176, R4 ;  /* 0x000000b0a004723c */ /* 0x044fee0000041804 */
[----:B------:R-:W2:Y:S01]  /*14800*/  LDSM.16.M88.4 R172, [R184+0x800] ;  /* 0x00080000b8ac783b */ /* 0x000ea20000000200 */
[C---:B------:R-:W-:Y:S07]  /*14810*/  HMMA.16816.F32.BF16 R8, R160.reuse, R178, R8 ;  /* 0x000000b2a008723c */ /* 0x040fee0000041808 */
[----:B------:R-:W-:Y:S01]  /*14820*/  LDSM.16.M88.4 R176, [R186+0x1000] ;  /* 0x00100000bab0783b */ /* 0x000fe20000000200 */
[C---:B---3--:R-:W-:Y:S08]  /*14830*/  HMMA.16816.F32.BF16 R12, R160.reuse, R180, R12 ;  /* 0x000000b4a00c723c */ /* 0x048ff0000004180c */
[----:B------:R-:W-:Y:S01]  /*14840*/  HMMA.16816.F32.BF16 R16, R160, R182, R16 ;  /* 0x000000b6a010723c */ /* 0x000fe20000041810 */
[----:B------:R-:W3:Y:S07]  /*14850*/  LDSM.16.M88.4 R160, [R191+0x4000] ;  /* 0x00400000bfa0783b */ /* 0x000eee0000000200 */
[C---:B----4-:R-:W-:Y:S01]  /*14860*/  HMMA.16816.F32.BF16 R4, R164.reuse, R168, R4 ;  /* 0x000000a8a404723c */ /* 0x050fe20000041804 */
[----:B------:R-:W4:Y:S07]  /*14870*/  LDSM.16.M88.4 R180, [R186+0x1800] ;  /* 0x00180000bab4783b */ /* 0x000f2e0000000200 */
[C---:B------:R-:W-:Y:S01]  /*14880*/  HMMA.16816.F32.BF16 R8, R164.reuse, R170, R8 ;  /* 0x000000aaa408723c */ /* 0x040fe20000041808 */
[----:B------:R-:W-:Y:S07]  /*14890*/  LDSM.16.M88.4 R168, [R198] ;  /* 0x00000000c6a8783b */ /* 0x000fee0000000200 */
[C---:B--2---:R-:W-:Y:S08]  /*148a0*/  HMMA.16816.F32.BF16 R12, R164.reuse, R172, R12 ;  /* 0x000000aca40c723c */ /* 0x044ff0000004180c */
[----:B------:R-:W-:Y:S01]  /*148b0*/  HMMA.16816.F32.BF16 R16, R164, R174, R16 ;  /* 0x000000aea410723c */ /* 0x000fe20000041810 */
[----:B------:R-:W2:Y:S07]  /*148c0*/  LDSM.16.M88.4 R164, [R192+0x4000] ;  /* 0x00400000c0a4783b */ /* 0x000eae0000000200 */
[C---:B---3--:R-:W-:Y:S01]  /*148d0*/  HMMA.16816.F32.BF16 R4, R160.reuse, R176, R4 ;  /* 0x000000b0a004723c */ /* 0x048fe20000041804 */
[----:B------:R-:W3:Y:S07]  /*148e0*/  LDSM.16.M88.4 R172, [R197] ;  /* 0x00000000c5ac783b */ /* 0x000eee0000000200 */
[C---:B------:R-:W-:Y:S01]  /*148f0*/  HMMA.16816.F32.BF16 R8, R160.reuse, R178, R8 ;  /* 0x000000b2a008723c */ /* 0x040fe20000041808 */
[----:B------:R-:W-:Y:S07]  /*14900*/  LDSM.16.M88.4 R176, [R185+0x1000] ;  /* 0x00100000b9b0783b */ /* 0x000fee0000000200 */
[C---:B----4-:R-:W-:Y:S08]  /*14910*/  HMMA.16816.F32.BF16 R12, R160.reuse, R180, R12 ;  /* 0x000000b4a00c723c */ /* 0x050ff0000004180c */
[----:B------:R-:W-:Y:S01]  /*14920*/  HMMA.16816.F32.BF16 R16, R160, R182, R16 ;  /* 0x000000b6a010723c */ /* 0x000fe20000041810 */
[----:B------:R-:W4:Y:S07]  /*14930*/  LDSM.16.M88.4 R160, [R194+0x4000] ;  /* 0x00400000c2a0783b */ /* 0x000f2e0000000200 */
[C---:B--2---:R-:W-:Y:S01]  /*14940*/  HMMA.16816.F32.BF16 R4, R164.reuse, R168, R4 ;  /* 0x000000a8a404723c */ /* 0x044fe20000041804 */
[----:B------:R-:W2:Y:S07]  /*14950*/  LDSM.16.M88.4 R180, [R185+0x1800] ;  /* 0x00180000b9b4783b */ /* 0x000eae0000000200 */
[C---:B------:R-:W-:Y:S01]  /*14960*/  HMMA.16816.F32.BF16 R8, R164.reuse, R170, R8 ;  /* 0x000000aaa408723c */ /* 0x040fe20000041808 */
[----:B------:R-:W-:Y:S07]  /*14970*/  LDSM.16.M88.4 R168, [R184+0x1000] ;  /* 0x00100000b8a8783b */ /* 0x000fee0000000200 */
[C---:B---3--:R-:W-:Y:S08]  /*14980*/  HMMA.16816.F32.BF16 R12, R164.reuse, R172, R12 ;  /* 0x000000aca40c723c */ /* 0x048ff0000004180c */
[----:B------:R-:W-:Y:S01]  /*14990*/  HMMA.16816.F32.BF16 R16, R164, R174, R16 ;  /* 0x000000aea410723c */ /* 0x000fe20000041810 */
[----:B------:R-:W3:Y:S07]  /*149a0*/  LDSM.16.M88.4 R164, [R193+0x4000] ;  /* 0x00400000c1a4783b */ /* 0x000eee0000000200 */
[C---:B----4-:R-:W-:Y:S01]  /*149b0*/  HMMA.16816.F32.BF16 R4, R160.reuse, R176, R4 ;  /* 0x000000b0a004723c */ /* 0x050fe20000041804 */
[----:B------:R-:W4:Y:S07]  /*149c0*/  LDSM.16.M88.4 R172, [R184+0x1800] ;  /* 0x00180000b8ac783b */ /* 0x000f2e0000000200 */
[C---:B------:R-:W-:Y:S01]  /*149d0*/  HMMA.16816.F32.BF16 R8, R160.reuse, R178, R8 ;  /* 0x000000b2a008723c */ /* 0x040fe20000041808 */
[----:B------:R-:W-:Y:S07]  /*149e0*/  LDSM.16.M88.4 R176, [R186+0x2000] ;  /* 0x00200000bab0783b */ /* 0x000fee0000000200 */
[C---:B--2---:R-:W-:Y:S08]  /*149f0*/  HMMA.16816.F32.BF16 R12, R160.reuse, R180, R12 ;  /* 0x000000b4a00c723c */ /* 0x044ff0000004180c */
[----:B------:R-:W-:Y:S01]  /*14a00*/  HMMA.16816.F32.BF16 R16, R160, R182, R16 ;  /* 0x000000b6a010723c */ /* 0x000fe20000041810 */
[----:B------:R-:W2:Y:S07]  /*14a10*/  LDSM.16.M88.4 R160, [R191+0x8000] ;  /* 0x00800000bfa0783b */ /* 0x000eae0000000200 */
[C---:B---3--:R-:W-:Y:S01]  /*14a20*/  HMMA.16816.F32.BF16 R4, R164.reuse, R168, R4 ;  /* 0x000000a8a404723c */ /* 0x048fe20000041804 */
[----:B------:R-:W3:Y:S07]  /*14a30*/  LDSM.16.M88.4 R180, [R186+0x2800] ;  /* 0x00280000bab4783b */ /* 0x000eee0000000200 */
[C---:B------:R-:W-:Y:S01]  /*14a40*/  HMMA.16816.F32.BF16 R8, R164.reuse, R170, R8 ;  /* 0x000000aaa408723c */ /* 0x040fe20000041808 */
[----:B------:R-:W-:Y:S07]  /*14a50*/  LDSM.16.M88.4 R168, [R200] ;  /* 0x00000000c8a8783b */ /* 0x000fee0000000200 */
[C---:B----4-:R-:W-:Y:S08]  /*14a60*/  HMMA.16816.F32.BF16 R12, R164.reuse, R172, R12 ;  /* 0x000000aca40c723c */ /* 0x050ff0000004180c */
[----:B------:R-:W-:Y:S01]  /*14a70*/  HMMA.16816.F32.BF16 R16, R164, R174, R16 ;  /* 0x000000aea410723c */ /* 0x000fe20000041810 */
[----:B------:R-:W4:Y:S07]  /*14a80*/  LDSM.16.M88.4 R164, [R192+0x8000] ;  /* 0x00800000c0a4783b */ /* 0x000f2e0000000200 */
[C---:B--2---:R-:W-:Y:S01]  /*14a90*/  HMMA.16816.F32.BF16 R4, R160.reuse, R176, R4 ;  /* 0x000000b0a004723c */ /* 0x044fe20000041804 */
[----:B------:R-:W2:Y:S07]  /*14aa0*/  LDSM.16.M88.4 R172, [R199] ;  /* 0x00000000c7ac783b */ /* 0x000eae0000000200 */
        /* <DEDUP_REMOVED lines=22> */
[----:B------:R-:W-:Y:S07]  /*14c10*/  LDSM.16.M88.4 R168, [R202] ;  /* 0x00000000caa8783b */ /* 0x000fee0000000200 */
[C---:B---3--:R-:W-:Y:S08]  /*14c20*/  HMMA.16816.F32.BF16 R12, R164.reuse, R172, R12 ;  /* 0x000000aca40c723c */ /* 0x048ff0000004180c */
[----:B------:R-:W-:Y:S01]  /*14c30*/  HMMA.16816.F32.BF16 R16, R164, R174, R16 ;  /* 0x000000aea410723c */ /* 0x000fe20000041810 */
[----:B------:R-:W3:Y:S07]  /*14c40*/  LDSM.16.M88.4 R164, [R192+0xc000] ;  /* 0x00c00000c0a4783b */ /* 0x000eee0000000200 */
[C---:B----4-:R-:W-:Y:S01]  /*14c50*/  HMMA.16816.F32.BF16 R4, R160.reuse, R176, R4 ;  /* 0x000000b0a004723c */ /* 0x050fe20000041804 */
[----:B------:R-:W4:Y:S07]  /*14c60*/  LDSM.16.M88.4 R172, [R201] ;  /* 0x00000000c9ac783b */ /* 0x000f2e0000000200 */
[C---:B------:R-:W-:Y:S01]  /*14c70*/  HMMA.16816.F32.BF16 R8, R160.reuse, R178, R8 ;  /* 0x000000b2a008723c */ /* 0x040fe20000041808 */
[----:B------:R-:W-:Y:S07]  /*14c80*/  LDSM.16.M88.4 R176, [R185+0x3000] ;  /* 0x00300000b9b0783b */ /* 0x000fee0000000200 */
[C---:B--2---:R-:W-:Y:S08]  /*14c90*/  HMMA.16816.F32.BF16 R12, R160.reuse, R180, R12 ;  /* 0x000000b4a00c723c */ /* 0x044ff0000004180c */
[----:B------:R-:W-:Y:S01]  /*14ca0*/  HMMA.16816.F32.BF16 R16, R160, R182, R16 ;  /* 0x000000b6a010723c */ /* 0x000fe20000041810 */
[----:B------:R-:W2:Y:S07]  /*14cb0*/  LDSM.16.M88.4 R160, [R194+0xc000] ;  /* 0x00c00000c2a0783b */ /* 0x000eae0000000200 */
[C---:B---3--:R-:W-:Y:S08]  /*14cc0*/  HMMA.16816.F32.BF16 R4, R164.reuse, R168, R4 ;  /* 0x000000a8a404723c */ /* 0x048ff00000041804 */
[C---:B------:R-:W-:Y:S01]  /*14cd0*/  HMMA.16816.F32.BF16 R8, R164.reuse, R170, R8 ;  /* 0x000000aaa408723c */ /* 0x040fe20000041808 */
[----:B------:R-:W-:Y:S07]  /*14ce0*/  LDSM.16.M88.4 R168, [R193+0xc000] ;  /* 0x00c00000c1a8783b */ /* 0x000fee0000000200 */
[C---:B----4-:R-:W-:Y:S08]  /*14cf0*/  HMMA.16816.F32.BF16 R12, R164.reuse, R172, R12 ;  /* 0x000000aca40c723c */ /* 0x050ff0000004180c */
[----:B------:R-:W-:Y:S01]  /*14d00*/  HMMA.16816.F32.BF16 R16, R164, R174, R16 ;  /* 0x000000aea410723c */ /* 0x000fe20000041810 */
[----:B------:R-:W3:Y:S07]  /*14d10*/  LDSM.16.M88.4 R164, [R185+0x3800] ;  /* 0x00380000b9a4783b */ /* 0x000eee0000000200 */
[C---:B--2---:R-:W-:Y:S01]  /*14d20*/  HMMA.16816.F32.BF16 R4, R160.reuse, R176, R4 ;  /* 0x000000b0a004723c */ /* 0x044fe20000041804 */
[----:B------:R-:W2:Y:S07]  /*14d30*/  LDSM.16.M88.4 R172, [R184+0x3000] ;  /* 0x00300000b8ac783b */ /* 0x000eae0000000200 */
[C---:B------:R-:W-:Y:S08]  /*14d40*/  HMMA.16816.F32.BF16 R8, R160.reuse, R178, R8 ;  /* 0x000000b2a008723c */ /* 0x040ff00000041808 */
[C---:B---3--:R-:W-:Y:S08]  /*14d50*/  HMMA.16816.F32.BF16 R12, R160.reuse, R164, R12 ;  /* 0x000000a4a00c723c */ /* 0x048ff0000004180c */
[----:B------:R-:W-:Y:S01]  /*14d60*/  HMMA.16816.F32.BF16 R16, R160, R166, R16 ;  /* 0x000000a6a010723c */ /* 0x000fe20000041810 */
[----:B------:R-:W3:Y:S01]  /*14d70*/  LDSM.16.M88.4 R160, [R184+0x3800] ;  /* 0x00380000b8a0783b */ /* 0x000ee20000000200 */
[----:B------:R-:W-:Y:S06]  /*14d80*/  DEPBAR.LE SB0, 0x0 ;  /* 0x000080000000791a */ /* 0x000fec0000000000 */
[C---:B--2---:R-:W-:Y:S01]  /*14d90*/  HMMA.16816.F32.BF16 R4, R168.reuse, R172, R4 ;  /* 0x000000aca804723c */ /* 0x044fe20000041804 */
[----:B------:R-:W-:Y:S07]  /*14da0*/  BAR.SYNC.DEFER_BLOCKING 0x0 ;  /* 0x0000000000007b1d */ /* 0x000fee0000010000 */
[C---:B------:R-:W-:Y:S11]  /*14db0*/  HMMA.16816.F32.BF16 R8, R168.reuse, R174, R8 ;  /* 0x000000aea808723c */ /* 0x040ff60000041808 */
[----:B------:R-:W-:Y:S05]  /*14dc0*/  @!UPT UIADD3 URZ, URZ, URZ, URZ ;  /* 0x0000003f3f3ff290 */ /* 0x000fea000fffe03f */
[----:B------:R-:W-:Y:S04]  /*14dd0*/  FMUL.FTZ R0, R4, c[0x0][0x320] ;  /* 0x0000c80004007a20 */ /* 0x000fe80000410000 */
[----:B------:R2:W-:Y:S01]  /*14de0*/  MUFU.TANH R165, R0 ;  /* 0x0000000000a57308 */ /* 0x0005e20000002400 */
[C---:B---3--:R-:W-:Y:S08]  /*14df0*/  HMMA.16816.F32.BF16 R12, R168.reuse, R160, R12 ;  /* 0x000000a0a80c723c */ /* 0x048ff0000004180c */
[----:B------:R-:W-:Y:S04]  /*14e00*/  HMMA.16816.F32.BF16 R16, R168, R162, R16 ;  /* 0x000000a2a810723c */ /* 0x000fe80000041810 */
[----:B--2---:R-:W-:Y:S04]  /*14e10*/  FMUL.FTZ R0, R5, c[0x0][0x320] ;  /* 0x0000c80005007a20 */ /* 0x004fe80000410000 */
[----:B------:R2:W-:Y:S11]  /*14e20*/  MUFU.TANH R164, R0 ;  /* 0x0000000000a47308 */ /* 0x0005f60000002400 */
[----:B------:R-:W-:Y:S05]  /*14e30*/  @!UPT UIADD3 URZ, URZ, URZ, URZ ;  /* 0x0000003f3f3ff290 */ /* 0x000fea000fffe03f */
[----:B-1----:R-:W-:Y:S04]  /*14e40*/  FMUL.FTZ R2, R18, c[0x0][0x320] ;  /* 0x0000c80012027a20 */ /* 0x002fe80000410000 */
[----:B------:R-:W-:Y:S01]  /*14e50*/  MUFU.TANH R142, R2 ;  /* 0x00000002008e7308 */ /* 0x000fe20000002400 */
[----:B--2---:R-:W-:Y:S09]  /*14e60*/  FMUL.FTZ R0, R6, c[0x0][0x320] ;  /* 0x0000c80006007a20 */ /* 0x004ff20000410000 */
[----:B------:R1:W2:Y:S02]  /*14e70*/  MUFU.TANH R166, R0 ;  /* 0x0000000000a67308 */ /* 0x0002a40000002400 */
[----:B-1----:R-:W-:Y:S01]  /*14e80*/  FMUL.FTZ R0, R7, c[0x0][0x320] ;  /* 0x0000c80007007a20 */ /* 0x002fe20000410000 */
[----:B--2---:R-:W-:Y:S07]  /*14e90*/  FMNMX.FTZ R3, R166, R135, !PT ;  /* 0x00000087a6037209 */ /* 0x004fee0007810000 */
[----:B------:R1:W2:Y:S02]  /*14ea0*/  MUFU.TANH R167, R0 ;  /* 0x0000000000a77308 */ /* 0x0002a40000002400 */
[----:B-1----:R-:W-:Y:S01]  /*14eb0*/  FMUL.FTZ R0, R8, c[0x0][0x320] ;  /* 0x0000c80008007a20 */ /* 0x002fe20000410000 */
[----:B--2---:R-:W-:Y:S07]  /*14ec0*/  FMNMX.FTZ R3, R167, R3, !PT ;  /* 0x00000003a7037209 */ /* 0x004fee0007810000 */
[----:B------:R1:W2:Y:S02]  /*14ed0*/  MUFU.TANH R6, R0 ;  /* 0x0000000000067308 */ /* 0x0002a40000002400 */
[----:B-1----:R-:W-:Y:S08]  /*14ee0*/  FMUL.FTZ R0, R9, c[0x0][0x320] ;  /* 0x0000c80009007a20 */ /* 0x002ff00000410000 */
[----:B------:R1:W3:Y:S02]  /*14ef0*/  MUFU.TANH R7, R0 ;  /* 0x0000000000077308 */ /* 0x0002e40000002400 */
[----:B-1----:R-:W-:Y:S08]  /*14f00*/  FMUL.FTZ R0, R10, c[0x0][0x320] ;  /* 0x0000c8000a007a20 */ /* 0x002ff00000410000 */
[----:B------:R1:W4:Y:S02]  /*14f10*/  MUFU.TANH R8, R0 ;  /* 0x0000000000087308 */ /* 0x0003240000002400 */
[----:B-1----:R-:W-:Y:S08]  /*14f20*/  FMUL.FTZ R0, R11, c[0x0][0x320] ;  /* 0x0000c8000b007a20 */ /* 0x002ff00000410000 */
[----:B------:R1:W-:Y:S02]  /*14f30*/  MUFU.TANH R9, R0 ;  /* 0x0000000000097308 */ /* 0x0003e40000002400 */
[----:B-1----:R-:W-:Y:S08]  /*14f40*/  FMUL.FTZ R0, R12, c[0x0][0x320] ;  /* 0x0000c8000c007a20 */ /* 0x002ff00000410000 */
[----:B------:R1:W5:Y:S02]  /*14f50*/  MUFU.TANH R168, R0 ;  /* 0x0000000000a87308 */ /* 0x0003640000002400 */
[----:B-1----:R-:W-:Y:S08]  /*14f60*/  FMUL.FTZ R0, R13, c[0x0][0x320] ;  /* 0x0000c8000d007a20 */ /* 0x002ff00000410000 */
[----:B------:R1:W1:Y:S02]  /*14f70*/  MUFU.TANH R169, R0 ;  /* 0x0000000000a97308 */ /* 0x0002640000002400 */
[----:B-1----:R-:W-:Y:S08]  /*14f80*/  FMUL.FTZ R0, R14, c[0x0][0x320] ;  /* 0x0000c8000e007a20 */ /* 0x002ff00000410000 */
[----:B------:R1:W1:Y:S02]  /*14f90*/  MUFU.TANH R170, R0 ;  /* 0x0000000000aa7308 */ /* 0x0002640000002400 */
[----:B-1----:R-:W-:Y:S08]  /*14fa0*/  FMUL.FTZ R0, R15, c[0x0][0x320] ;  /* 0x0000c8000f007a20 */ /* 0x002ff00000410000 */
[----:B------:R1:W-:Y:S02]  /*14fb0*/  MUFU.TANH R171, R0 ;  /* 0x0000000000ab7308 */ /* 0x0003e40000002400 */
[----:B-1----:R-:W-:Y:S08]  /*14fc0*/  FMUL.FTZ R0, R16, c[0x0][0x320] ;  /* 0x0000c80010007a20 */ /* 0x002ff00000410000 */
[----:B------:R1:W1:Y:S02]  /*14fd0*/  MUFU.TANH R174, R0 ;  /* 0x0000000000ae7308 */ /* 0x0002640000002400 */
[----:B-1----:R-:W-:Y:S08]  /*14fe0*/  FMUL.FTZ R0, R17, c[0x0][0x320] ;  /* 0x0000c80011007a20 */ /* 0x002ff00000410000 */
[----:B------:R1:W1:Y:S02]  /*14ff0*/  MUFU.TANH R177, R0 ;  /* 0x0000000000b17308 */ /* 0x0002640000002400 */
[----:B-1----:R-:W-:Y:S04]  /*15000*/  FMNMX.FTZ R0, R165, R134, !PT ;  /* 0x00000086a5007209 */ /* 0x002fe80007810000 */
[----:B------:R-:W-:Y:S01]  /*15010*/  FMNMX.FTZ R2, R164, R0, !PT ;  /* 0x00000000a4027209 */ /* 0x000fe20007810000 */
[----:B------:R-:W-:Y:S03]  /*15020*/  FMUL.FTZ R0, R19, c[0x0][0x320] ;  /* 0x0000c80013007a20 */ /* 0x000fe60000410000 */
[----:B--2---:R-:W-:Y:S01]  /*15030*/  FMNMX.FTZ R2, R6, R2, !PT ;  /* 0x0000000206027209 */ /* 0x004fe20007810000 */
[----:B------:R3:W1:Y:S03]  /*15040*/  MUFU.TANH R143, R0 ;  /* 0x00000000008f7308 */ /* 0x0006660000002400 */
[----:B---3--:R-:W-:Y:S02]  /*15050*/  FMNMX.FTZ R0, R7, R2, !PT ;  /* 0x0000000207007209 */ /* 0x008fe40007810000 */
[----:B----4-:R-:W-:Y:S02]  /*15060*/  FMNMX.FTZ R2, R8, R3, !PT ;  /* 0x0000000308027209 */ /* 0x010fe40007810000 */
[----:B-----5:R-:W-:Y:S02]  /*15070*/  FMNMX.FTZ R0, R168, R0, !PT ;  /* 0x00000000a8007209 */ /* 0x020fe40007810000 */
[----:B------:R-:W-:Y:S02]  /*15080*/  FMNMX.FTZ R2, R9, R2, !PT ;  /* 0x0000000209027209 */ /* 0x000fe40007810000 */
[----:B------:R-:W-:Y:S02]  /*15090*/  FMNMX.FTZ R0, R169, R0, !PT ;  /* 0x00000000a9007209 */ /* 0x000fe40007810000 */
[----:B------:R-:W-:Y:S02]  /*150a0*/  FMNMX.FTZ R2, R170, R2, !PT ;  /* 0x00000002aa027209 */ /* 0x000fe40007810000 */
[----:B------:R-:W-:Y:S02]  /*150b0*/  FMNMX.FTZ R3, R174, R0, !PT ;  /* 0x00000000ae037209 */ /* 0x000fe40007810000 */
[----:B------:R-:W-:Y:S02]  /*150c0*/  FMNMX.FTZ R0, R171, R2, !PT ;  /* 0x00000002ab007209 */ /* 0x000fe40007810000 */
[----:B------:R-:W-:Y:S02]  /*150d0*/  FMNMX.FTZ R3, R177, R3, !PT ;  /* 0x00000003b1037209 */ /* 0x000fe40007810000 */
[----:B------:R-:W-:Y:S03]  /*150e0*/  FMNMX.FTZ R0, R142, R0, !PT ;  /* 0x000000008e007209 */ /* 0x000fe60007810000 */
[----:B------:R-:W2:Y:S01]  /*150f0*/  SHFL.BFLY PT, R4, R3, 0x2, 0x1f ;  /* 0x0c401f0003047f89 */ /* 0x000ea200000e0000 */
[----:B-1----:R-:W-:Y:S07]  /*15100*/  FMNMX.FTZ R0, R143, R0, !PT ;  /* 0x000000008f007209 */ /* 0x002fee0007810000 */
[----:B------:R-:W1:Y:S01]  /*15110*/  SHFL.BFLY PT, R2, R0, 0x2, 0x1f ;  /* 0x0c401f0000027f89 */ /* 0x000e6200000e0000 */
[----:B--2---:R-:W-:Y:S07]  /*15120*/  FMNMX.FTZ R4, R3, R4, !PT ;  /* 0x0000000403047209 */ /* 0x004fee0007810000 */
[----:B------:R-:W2:Y:S01]  /*15130*/  SHFL.BFLY PT, R5, R4, 0x1, 0x1f ;  /* 0x0c201f0004057f89 */ /* 0x000ea200000e0000 */
[----:B-1----:R-:W-:Y:S07]  /*15140*/  FMNMX.FTZ R0, R0, R2, !PT ;  /* 0x0000000200007209 */ /* 0x002fee0007810000 */
[----:B------:R-:W1:Y:S01]  /*15150*/  SHFL.BFLY PT, R3, R0, 0x1, 0x1f ;  /* 0x0c201f0000037f89 */ /* 0x000e6200000e0000 */
[----:B--2---:R-:W-:Y:S05]  /*15160*/  FMNMX.FTZ R133, R4, R5, !PT ;  /* 0x0000000504857209 */ /* 0x004fea0007810000 */
[C---:B------:R-:W-:Y:S01]  /*15170*/  FADD.FTZ R2, -R133.reuse, R134 ;  /* 0x0000008685027221 */ /* 0x040fe20000010100 */
[----:B-1----:R-:W-:Y:S03]  /*15180*/  FMNMX.FTZ R132, R0, R3, !PT ;  /* 0x0000000300847209 */ /* 0x002fe60007810000 */
[----:B------:R-:W-:Y:S04]  /*15190*/  FMUL.FTZ R0, R2, c[0x0][0x2d0] ;  /* 0x0000b40002007a20 */ /* 0x000fe80000410000 */
[----:B------:R1:W2:Y:S02]  /*151a0*/  MUFU.EX2 R2, R0 ;  /* 0x0000000000027308 */ /* 0x0002a40000000800 */
[----:B-1----:R-:W-:Y:S02]  /*151b0*/  FADD.FTZ R0, -R132, R135 ;  /* 0x0000008784007221 */ /* 0x002fe40000010100 */
[----:B------:R-:W-:Y:S02]  /*151c0*/  FMUL.FTZ R135, R133, c[0x0][0x2d0] ;  /* 0x0000b40085877a20 */ /* 0x000fe40000410000 */
[----:B------:R-:W-:Y:S02]  /*151d0*/  FMUL.FTZ R0, R0, c[0x0][0x2d0] ;  /* 0x0000b40000007a20 */ /* 0x000fe40000410000 */
[--C-:B------:R-:W-:Y:S02]  /*151e0*/  FFMA.FTZ R3, R165, c[0x0][0x2d0], -R135.reuse ;  /* 0x0000b400a5037a23 */ /* 0x100fe40000010887 */
[--C-:B------:R-:W-:Y:S02]  /*151f0*/  FFMA.FTZ R4, R6, c[0x0][0x2d0], -R135.reuse ;  /* 0x0000b40006047a23 */ /* 0x100fe40000010887 */
[----:B------:R1:W-:Y:S01]  /*15200*/  MUFU.EX2 R206, R3 ;  /* 0x0000000300ce7308 */ /* 0x0003e20000000800 */
[--C-:B------:R-:W-:Y:S02]  /*15210*/  FFMA.FTZ R7, R7, c[0x0][0x2d0], -R135.reuse ;  /* 0x0000b40007077a23 */ /* 0x100fe40000010887 */
[C---:B--2---:R-:W-:Y:S02]  /*15220*/  FMUL.FTZ R16, R2.reuse, R156 ;  /* 0x0000009c02107220 */ /* 0x044fe40000410000 */
[----:B------:R-:W-:Y:S02]  /*15230*/  FMUL.FTZ R17, R2, R157 ;  /* 0x0000009d02117220 */ /* 0x000fe40000410000 */
[--C-:B------:R-:W-:Y:S02]  /*15240*/  FFMA.FTZ R134, R168, c[0x0][0x2d0], -R135.reuse ;  /* 0x0000b400a8867a23 */ /* 0x100fe40000010887 */
[C---:B------:R-:W-:Y:S01]  /*15250*/  FMUL.FTZ R20, R2.reuse, R20 ;  /* 0x0000001402147220 */ /* 0x040fe20000410000 */
[----:B------:R2:W-:Y:S01]  /*15260*/  MUFU.EX2 R183, R4 ;  /* 0x0000000400b77308 */ /* 0x0005e20000000800 */
[C---:B------:R-:W-:Y:S02]  /*15270*/  FMUL.FTZ R21, R2.reuse, R21 ;  /* 0x0000001502157220 */ /* 0x040fe40000410000 */
[C---:B------:R-:W-:Y:S02]  /*15280*/  FMUL.FTZ R24, R2.reuse, R24 ;  /* 0x0000001802187220 */ /* 0x040fe40000410000 */
[C---:B------:R-:W-:Y:S02]  /*15290*/  FMUL.FTZ R25, R2.reuse, R25 ;  /* 0x0000001902197220 */ /* 0x040fe40000410000 */
[C---:B------:R-:W-:Y:S02]  /*152a0*/  FMUL.FTZ R28, R2.reuse, R28 ;  /* 0x0000001c021c7220 */ /* 0x040fe40000410000 */
[C---:B------:R-:W-:Y:S01]  /*152b0*/  FMUL.FTZ R29, R2.reuse, R29 ;  /* 0x0000001d021d7220 */ /* 0x040fe20000410000 */
[----:B------:R-:W-:Y:S01]  /*152c0*/  MUFU.EX2 R182, R7 ;  /* 0x0000000700b67308 */ /* 0x000fe20000000800 */
[C---:B------:R-:W-:Y:S02]  /*152d0*/  FMUL.FTZ R32, R2.reuse, R32 ;  /* 0x0000002002207220 */ /* 0x040fe40000410000 */
[----:B------:R-:W-:Y:S02]  /*152e0*/  FMUL.FTZ R33, R2, R33 ;  /* 0x0000002102217220 */ /* 0x000fe40000410000 */
[----:B-1----:R-:W-:Y:S02]  /*152f0*/  FFMA.FTZ R3, R164, c[0x0][0x2d0], -R135 ;  /* 0x0000b400a4037a23 */ /* 0x002fe40000010887 */
[C---:B------:R-:W-:Y:S02]  /*15300*/  FMUL.FTZ R36, R2.reuse, R36 ;  /* 0x0000002402247220 */ /* 0x040fe40000410000 */
[C---:B------:R-:W-:Y:S01]  /*15310*/  FMUL.FTZ R37, R2.reuse, R37 ;  /* 0x0000002502257220 */ /* 0x040fe20000410000 */
[----:B------:R1:W-:Y:S01]  /*15320*/  MUFU.EX2 R205, R3 ;  /* 0x0000000300cd7308 */ /* 0x0003e20000000800 */
[C---:B------:R-:W-:Y:S02]  /*15330*/  FMUL.FTZ R40, R2.reuse, R40 ;  /* 0x0000002802287220 */ /* 0x040fe40000410000 */
[----:B------:R-:W-:Y:S02]  /*15340*/  FMUL.FTZ R41, R2, R41 ;  /* 0x0000002902297220 */ /* 0x000fe40000410000 */
[----:B--2---:R-:W-:Y:S04]  /*15350*/  @P0 IMAD.WIDE.U32 R4, R204, c[0x0][0x1e0], RZ ;  /* 0x00007800cc040a25 */ /* 0x004fe800078e00ff */
[----:B------:R-:W-:Y:S01]  /*15360*/  FMUL.FTZ R44, R2, R44 ;  /* 0x0000002c022c7220 */ /* 0x000fe20000410000 */
[----:B------:R-:W-:Y:S01]  /*15370*/  @P0 LEA R6, P1, R4, R218, 0x5 ;  /* 0x000000da04060211 */ /* 0x000fe200078228ff */
[----:B------:R-:W2:Y:S01]  /*15380*/  MUFU.EX2 R0, R0 ;  /* 0x0000000000007308 */ /* 0x000ea20000000800 */
[C---:B------:R-:W-:Y:S02]  /*15390*/  FMUL.FTZ R45, R2.reuse, R45 ;  /* 0x0000002d022d7220 */ /* 0x040fe40000410000 */
[C---:B------:R-:W-:Y:S02]  /*153a0*/  FMUL.FTZ R48, R2.reuse, R48 ;  /* 0x0000003002307220 */ /* 0x040fe40000410000 */
[C---:B------:R-:W-:Y:S02]  /*153b0*/  FMUL.FTZ R49, R2.reuse, R49 ;  /* 0x0000003102317220 */ /* 0x040fe40000410000 */
[C---:B------:R-:W-:Y:S02]  /*153c0*/  FMUL.FTZ R52, R2.reuse, R52 ;  /* 0x0000003402347220 */ /* 0x040fe40000410000 */
[C---:B------:R-:W-:Y:S01]  /*153d0*/  FMUL.FTZ R53, R2.reuse, R53 ;  /* 0x0000003502357220 */ /* 0x040fe20000410000 */
[----:B------:R3:W-:Y:S01]  /*153e0*/  MUFU.EX2 R181, R134 ;  /* 0x0000008600b57308 */ /* 0x0007e20000000800 */
[C---:B------:R-:W-:Y:S01]  /*153f0*/  FMUL.FTZ R56, R2.reuse, R56 ;  /* 0x0000003802387220 */ /* 0x040fe20000410000 */
[----:B-1----:R-:W-:Y:S01]  /*15400*/  @P0 SHF.R.S32.HI R3, RZ, 0x1f, R204 ;  /* 0x0000001fff030819 */ /* 0x002fe200000114cc */
[C---:B------:R-:W-:Y:S02]  /*15410*/  FMUL.FTZ R57, R2.reuse, R57 ;  /* 0x0000003902397220 */ /* 0x040fe40000410000 */
[C---:B------:R-:W-:Y:S02]  /*15420*/  FMUL.FTZ R60, R2.reuse, R60 ;  /* 0x0000003c023c7220 */ /* 0x040fe40000410000 */
[----:B------:R-:W-:Y:S02]  /*15430*/  @P0 IMAD R3, R3, c[0x0][0x1e0], RZ ;  /* 0x0000780003030a24 */ /* 0x000fe400078e02ff */
[----:B------:R-:W-:Y:S02]  /*15440*/  FMUL.FTZ R61, R2, R61 ;  /* 0x0000003d023d7220 */ /* 0x000fe40000410000 */
[----:B------:R-:W-:Y:S02]  /*15450*/  @P0 IMAD R3, R204, c[0x0][0x1e4], R3 ;  /* 0x00007900cc030a24 */ /* 0x000fe400078e0203 */
[C---:B--2---:R-:W-:Y:S02]  /*15460*/  FMUL.FTZ R10, R0.reuse, R150 ;  /* 0x00000096000a7220 */ /* 0x044fe40000410000 */
[----:B------:R-:W-:Y:S01]  /*15470*/  FMUL.FTZ R11, R0, R151 ;  /* 0x00000097000b7220 */ /* 0x000fe20000410000 */
[----:B------:R-:W-:Y:S01]  /*15480*/  @P0 IADD3 R5, R5, R3, RZ ;  /* 0x0000000305050210 */ /* 0x000fe20007ffe0ff */
[----:B------:R-:W-:Y:S02]  /*15490*/  FMUL.FTZ R3, R132, c[0x0][0x2d0] ;  /* 0x0000b40084037a20 */ /* 0x000fe40000410000 */
[----:B------:R-:W-:Y:S01]  /*154a0*/  FMUL.FTZ R18, R0, R158 ;  /* 0x0000009e00127220 */ /* 0x000fe20000410000 */
[----:B------:R-:W-:Y:S01]  /*154b0*/  @P0 LEA.HI.X R5, R4, R222, R5, 0x5, P1 ;  /* 0x000000de04050211 */ /* 0x000fe200008f2c05 */
[----:B------:R-:W-:Y:S01]  /*154c0*/  FFMA.FTZ R7, R166, c[0x0][0x2d0], -R3 ;  /* 0x0000b400a6077a23 */ /* 0x000fe20000010803 */
[----:B------:R-:W-:Y:S01]  /*154d0*/  @P0 LEA R4, P1, R6, c[0x0][0x1c8], 0x1 ;  /* 0x0000720006040a11 */ /* 0x000fe200078208ff */
[----:B------:R-:W-:Y:S02]  /*154e0*/  FMUL.FTZ R19, R0, R159 ;  /* 0x0000009f00137220 */ /* 0x000fe40000410000 */
[----:B------:R1:W-:Y:S01]  /*154f0*/  MUFU.EX2 R179, R7 ;  /* 0x0000000700b37308 */ /* 0x0003e20000000800 */
[----:B------:R-:W-:Y:S01]  /*15500*/  @P0 LEA.HI.X R5, R6, c[0x0][0x1cc], R5, 0x1, P1 ;  /* 0x0000730006050a11 */ /* 0x000fe200008f0c05 */
[----:B------:R-:W-:Y:S02]  /*15510*/  FFMA.FTZ R6, R167, c[0x0][0x2d0], -R3 ;  /* 0x0000b400a7067a23 */ /* 0x000fe40000010803 */
[----:B---3--:R-:W-:Y:S02]  /*15520*/  FFMA.FTZ R134, R169, c[0x0][0x2d0], -R135 ;  /* 0x0000b400a9867a23 */ /* 0x008fe40000010887 */
[----:B------:R2:W-:Y:S01]  /*15530*/  @P0 LDGSTS.E.BYPASS.LTC128B.128 [R203+0xc080], [R4.64], !P2 ;  /* 0x0c08000004cb0fae */ /* 0x0005e2000d101d46 */
[C---:B------:R-:W-:Y:S02]  /*15540*/  FMUL.FTZ R22, R0.reuse, R22 ;  /* 0x0000001600167220 */ /* 0x040fe40000410000 */
[C---:B------:R-:W-:Y:S01]  /*15550*/  FMUL.FTZ R23, R0.reuse, R23 ;  /* 0x0000001700177220 */ /* 0x040fe20000410000 */
[----:B------:R3:W4:Y:S01]  /*15560*/  MUFU.EX2 R178, R6 ;  /* 0x0000000600b27308 */ /* 0x0007220000000800 */
[C---:B------:R-:W-:Y:S02]  /*15570*/  FMUL.FTZ R26, R0.reuse, R26 ;  /* 0x0000001a001a7220 */ /* 0x040fe40000410000 */
[C---:B------:R-:W-:Y:S01]  /*15580*/  FMUL.FTZ R27, R0.reuse, R27 ;  /* 0x0000001b001b7220 */ /* 0x040fe20000410000 */
[----:B------:R2:W-:Y:S01]  /*15590*/  @P0 LDGSTS.E.BYPASS.LTC128B.128 [R203+0xd080], [R4.64+0x80], !P6 ;  /* 0x0d08008004cb0fae */ /* 0x0005e2000f101d46 */
[C---:B------:R-:W-:Y:S02]  /*155a0*/  FMUL.FTZ R30, R0.reuse, R30 ;  /* 0x0000001e001e7220 */ /* 0x040fe40000410000 */
[C---:B------:R-:W-:Y:S02]  /*155b0*/  FMUL.FTZ R31, R0.reuse, R31 ;  /* 0x0000001f001f7220 */ /* 0x040fe40000410000 */
[C---:B------:R-:W-:Y:S01]  /*155c0*/  FMUL.FTZ R34, R0.reuse, R34 ;  /* 0x0000002200227220 */ /* 0x040fe20000410000 */
[----:B------:R5:W-:Y:S01]  /*155d0*/  MUFU.EX2 R180, R134 ;  /* 0x0000008600b47308 */ /* 0x000be20000000800 */
[C---:B------:R-:W-:Y:S01]  /*155e0*/  FMUL.FTZ R35, R0.reuse, R35 ;  /* 0x0000002300237220 */ /* 0x040fe20000410000 */
[----:B------:R2:W-:Y:S01]  /*155f0*/  @P0 LDGSTS.E.BYPASS.LTC128B.128 [R203+0xe080], [R4.64+0x100], !P5 ;  /* 0x0e08010004cb0fae */ /* 0x0005e2000e901d46 */
[C---:B------:R-:W-:Y:S02]  /*15600*/  FMUL.FTZ R38, R0.reuse, R38 ;  /* 0x0000002600267220 */ /* 0x040fe40000410000 */
[C---:B-1----:R-:W-:Y:S02]  /*15610*/  FMUL.FTZ R7, R0.reuse, R147 ;  /* 0x0000009300077220 */ /* 0x042fe40000410000 */
[C---:B------:R-:W-:Y:S02]  /*15620*/  FMUL.FTZ R39, R0.reuse, R39 ;  /* 0x0000002700277220 */ /* 0x040fe40000410000 */
[C---:B------:R-:W-:Y:S01]  /*15630*/  FMUL.FTZ R42, R0.reuse, R42 ;  /* 0x0000002a002a7220 */ /* 0x040fe20000410000 */
[----:B------:R2:W-:Y:S01]  /*15640*/  @P0 LDGSTS.E.BYPASS.LTC128B.128 [R203+0xf080], [R4.64+0x180], !P4 ;  /* 0x0f08018004cb0fae */ /* 0x0005e2000e101d46 */
[C---:B------:R-:W-:Y:S02]  /*15650*/  FMUL.FTZ R43, R0.reuse, R43 ;  /* 0x0000002b002b7220 */ /* 0x040fe40000410000 */
[----:B------:R-:W-:Y:S02]  /*15660*/  FMUL.FTZ R46, R0, R46 ;  /* 0x0000002e002e7220 */ /* 0x000fe40000410000 */
[--C-:B---3--:R-:W-:Y:S02]  /*15670*/  FFMA.FTZ R6, R8, c[0x0][0x2d0], -R3.reuse ;  /* 0x0000b40008067a23 */ /* 0x108fe40000010803 */
[----:B------:R-:W-:Y:S01]  /*15680*/  FMUL.FTZ R8, R2, R148 ;  /* 0x0000009402087220 */ /* 0x000fe20000410000 */
[----:B------:R-:W1:Y:S01]  /*15690*/  LDSM.16.MT88.4 R12, [R187] ;  /* 0x00000000bb0c783b */ /* 0x000e620000004200 */
[----:B------:R3:W-:Y:S01]  /*156a0*/  MUFU.EX2 R176, R6 ;  /* 0x0000000600b07308 */ /* 0x0007e20000000800 */
[C---:B------:R-:W-:Y:S02]  /*156b0*/  FMUL.FTZ R47, R0.reuse, R47 ;  /* 0x0000002f002f7220 */ /* 0x040fe40000410000 */
[----:B------:R-:W-:Y:S02]  /*156c0*/  FMUL.FTZ R50, R0, R50 ;  /* 0x0000003200327220 */ /* 0x000fe40000410000 */
[--C-:B-----5:R-:W-:Y:S02]  /*156d0*/  FFMA.FTZ R134, R170, c[0x0][0x2d0], -R3.reuse ;  /* 0x0000b400aa867a23 */ /* 0x120fe40000010803 */
[----:B------:R-:W5:Y:S01]  /*156e0*/  LDSM.16.MT88.4 R160, [R188] ;  /* 0x00000000bca0783b */ /* 0x000f620000004200 */
[C---:B------:R-:W-:Y:S02]  /*156f0*/  FMUL.FTZ R51, R0.reuse, R51 ;  /* 0x0000003300337220 */ /* 0x040fe40000410000 */
[C---:B------:R-:W-:Y:S01]  /*15700*/  FMUL.FTZ R54, R0.reuse, R54 ;  /* 0x0000003600367220 */ /* 0x040fe20000410000 */
[----:B------:R1:W-:Y:S01]  /*15710*/  MUFU.EX2 R173, R134 ;  /* 0x0000008600ad7308 */ /* 0x0003e20000000800 */
[C---:B------:R-:W-:Y:S02]  /*15720*/  FMUL.FTZ R55, R0.reuse, R55 ;  /* 0x0000003700377220 */ /* 0x040fe40000410000 */
[C---:B------:R-:W-:Y:S01]  /*15730*/  FMUL.FTZ R58, R0.reuse, R58 ;  /* 0x0000003a003a7220 */ /* 0x040fe20000410000 */
[----:B------:R-:W5:Y:S01]  /*15740*/  LDSM.16.MT88.4 R164, [R190] ;  /* 0x00000000bea4783b */ /* 0x000f620000004200 */
[----:B------:R-:W-:Y:S02]  /*15750*/  FMUL.FTZ R59, R0, R59 ;  /* 0x0000003b003b7220 */ /* 0x000fe40000410000 */
[--C-:B--2---:R-:W-:Y:S02]  /*15760*/  FFMA.FTZ R4, R9, c[0x0][0x2d0], -R3.reuse ;  /* 0x0000b40009047a23 */ /* 0x104fe40000010803 */
[----:B------:R-:W-:Y:S01]  /*15770*/  FMUL.FTZ R5, R2, R145 ;  /* 0x0000009102057220 */ /* 0x000fe20000410000 */
[----:B----4-:R-:W-:Y:S01]  /*15780*/  F2FP.BF16.PACK_AB R145, R178, R179 ;  /* 0x000000b3b291723e */ /* 0x010fe200000010ff */
[----:B------:R-:W2:Y:S01]  /*15790*/  MUFU.EX2 R175, R4 ;  /* 0x0000000400af7308 */ /* 0x000ea20000000800 */
[----:B------:R-:W-:Y:S01]  /*157a0*/  FMUL.FTZ R9, R2, R149 ;  /* 0x0000009502097220 */ /* 0x000fe20000410000 */
[----:B------:R-:W-:Y:S01]  /*157b0*/  LDSM.16.MT88.4 R156, [R188+0x1000] ;  /* 0x00100000bc9c783b */ /* 0x000fe20000004200 */
[----:B---3--:R-:W-:Y:S01]  /*157c0*/  FMUL.FTZ R6, R0, R146 ;  /* 0x0000009200067220 */ /* 0x008fe20000410000 */
[----:B------:R-:W-:Y:S01]  /*157d0*/  F2FP.BF16.PACK_AB R146, R182, R183 ;  /* 0x000000b7b692723e */ /* 0x000fe200000010ff */
[C---:B------:R-:W-:Y:S02]  /*157e0*/  FMUL.FTZ R62, R0.reuse, R62 ;  /* 0x0000003e003e7220 */ /* 0x040fe40000410000 */
[----:B------:R-:W-:Y:S02]  /*157f0*/  FMUL.FTZ R63, R0, R63 ;  /* 0x0000003f003f7220 */ /* 0x000fe40000410000 */
[C---:B------:R-:W-:Y:S01]  /*15800*/  FMUL.FTZ R64, R2.reuse, R64 ;  /* 0x0000004002407220 */ /* 0x040fe20000410000 */
[----:B------:R-:W3:Y:S01]  /*15810*/  LDSM.16.MT88.4 R148, [R189] ;  /* 0x00000000bd94783b */ /* 0x000ee20000004200 */
[----:B------:R-:W-:Y:S02]  /*15820*/  FMUL.FTZ R65, R2, R65 ;  /* 0x0000004102417220 */ /* 0x000fe40000410000 */
[----:B-1----:R-:W-:Y:S02]  /*15830*/  FFMA.FTZ R134, R171, c[0x0][0x2d0], -R3 ;  /* 0x0000b400ab867a23 */ /* 0x002fe40000010803 */
[C---:B------:R-:W-:Y:S02]  /*15840*/  FMUL.FTZ R66, R0.reuse, R66 ;  /* 0x0000004200427220 */ /* 0x040fe40000410000 */
[----:B------:R-:W-:Y:S01]  /*15850*/  FMUL.FTZ R67, R0, R67 ;  /* 0x0000004300437220 */ /* 0x000fe20000410000 */
[----:B------:R-:W-:Y:S01]  /*15860*/  LDSM.16.MT88.4 R168, [R189+0x800] ;  /* 0x00080000bda8783b */ /* 0x000fe20000004200 */
[C---:B------:R-:W-:Y:S01]  /*15870*/  FMUL.FTZ R68, R2.reuse, R68 ;  /* 0x0000004402447220 */ /* 0x040fe20000410000 */
[----:B------:R-:W1:Y:S01]  /*15880*/  MUFU.EX2 R172, R134 ;  /* 0x0000008600ac7308 */ /* 0x000e620000000800 */
[----:B------:R-:W-:Y:S02]  /*15890*/  FMUL.FTZ R69, R2, R69 ;  /* 0x0000004502457220 */ /* 0x000fe40000410000 */
[----:B------:R-:W-:Y:S01]  /*158a0*/  FMUL.FTZ R70, R0, R70 ;  /* 0x0000004600467220 */ /* 0x000fe20000410000 */
[----:B--2---:R-:W-:Y:S01]  /*158b0*/  F2FP.BF16.PACK_AB R147, R175, R176 ;  /* 0x000000b0af93723e */ /* 0x004fe200000010ff */
[----:B------:R-:W-:Y:S01]  /*158c0*/  FMUL.FTZ R4, R2, R144 ;  /* 0x0000009002047220 */ /* 0x000fe20000410000 */
[----:B------:R-:W-:Y:S01]  /*158d0*/  F2FP.BF16.PACK_AB R144, R205, R206 ;  /* 0x000000cecd90723e */ /* 0x000fe200000010ff */
[----:B------:R-:W0:Y:S01]  /*158e0*/  LDGDEPBAR ;  /* 0x00000000000079af */ /* 0x000e220000000000 */
[----:B------:R-:W-:Y:S02]  /*158f0*/  FMUL.FTZ R71, R0, R71 ;  /* 0x0000004700477220 */ /* 0x000fe40000410000 */
[C---:B------:R-:W-:Y:S02]  /*15900*/  FMUL.FTZ R72, R2.reuse, R72 ;  /* 0x0000004802487220 */ /* 0x040fe40000410000 */
[----:B------:R-:W-:Y:S01]  /*15910*/  FMUL.FTZ R73, R2, R73 ;  /* 0x0000004902497220 */ /* 0x000fe20000410000 */
        /* <DEDUP_REMOVED lines=8> */
[----:B------:R-:W2:Y:S01]  /*159a0*/  LDSM.16.MT88.4 R152, [R187+0x1000] ;  /* 0x00100000bb98783b */ /* 0x000ea20000004200 */
[C---:B------:R-:W-:Y:S02]  /*159b0*/  FMUL.FTZ R76, R2.reuse, R76 ;  /* 0x0000004c024c7220 */ /* 0x040fe40000410000 */
[----:B------:R-:W-:Y:S02]  /*159c0*/  FMUL.FTZ R77, R2, R77 ;  /* 0x0000004d024d7220 */ /* 0x000fe40000410000 */
[C---:B-----5:R-:W-:Y:S03]  /*159d0*/  HMMA.16816.F32.BF16 R12, R144.reuse, R160, R12 ;  /* 0x000000a0900c723c */ /* 0x060fe6000004180c */
[C---:B------:R-:W-:Y:S02]  /*159e0*/  FMUL.FTZ R78, R0.reuse, R78 ;  /* 0x0000004e004e7220 */ /* 0x040fe40000410000 */
[----:B------:R-:W-:Y:S02]  /*159f0*/  FMUL.FTZ R79, R0, R79 ;  /* 0x0000004f004f7220 */ /* 0x000fe40000410000 */
[C---:B------:R-:W-:Y:S01]  /*15a00*/  FMUL.FTZ R80, R2.reuse, R80 ;  /* 0x0000005002507220 */ /* 0x040fe20000410000 */
[C---:B------:R-:W-:Y:S04]  /*15a10*/  HMMA.16816.F32.BF16 R16, R144.reuse, R162, R16 ;  /* 0x000000a29010723c */ /* 0x040fe80000041810 */
[----:B------:R-:W-:Y:S01]  /*15a20*/  FMUL.FTZ R81, R2, R81 ;  /* 0x0000005102517220 */ /* 0x000fe20000410000 */
[----:B------:R-:W-:Y:S01]  /*15a30*/  F2FP.BF16.PACK_AB R160, R180, R181 ;  /* 0x000000b5b4a0723e */ /* 0x000fe200000010ff */
[----:B------:R-:W-:Y:S01]  /*15a40*/  FMUL.FTZ R82, R0, R82 ;  /* 0x0000005200527220 */ /* 0x000fe20000410000 */
[----:B-1----:R-:W-:Y:S01]  /*15a50*/  F2FP.BF16.PACK_AB R161, R172, R173 ;  /* 0x000000adaca1723e */ /* 0x002fe200000010ff */
[C---:B------:R-:W-:Y:S04]  /*15a60*/  HMMA.16816.F32.BF16 R20, R144.reuse, R164, R20 ;  /* 0x000000a49014723c */ /* 0x040fe80000041814 */
[----:B------:R-:W-:Y:S02]  /*15a70*/  FMUL.FTZ R83, R0, R83 ;  /* 0x0000005300537220 */ /* 0x000fe40000410000 */
[C---:B------:R-:W-:Y:S02]  /*15a80*/  FMUL.FTZ R84, R2.reuse, R84 ;  /* 0x0000005402547220 */ /* 0x040fe40000410000 */
[C---:B------:R-:W-:Y:S01]  /*15a90*/  HMMA.16816.F32.BF16 R24, R144.reuse, R166, R24 ;  /* 0x000000a69018723c */ /* 0x040fe20000041818 */
[----:B------:R-:W-:Y:S03]  /*15aa0*/  LDSM.16.MT88.4 R164, [R190+0x800] ;  /* 0x00080000bea4783b */ /* 0x000fe60000004200 */
[----:B------:R-:W-:Y:S02]  /*15ab0*/  FMUL.FTZ R85, R2, R85 ;  /* 0x0000005502557220 */ /* 0x000fe40000410000 */
[C---:B------:R-:W-:Y:S02]  /*15ac0*/  FMUL.FTZ R86, R0.reuse, R86 ;  /* 0x0000005600567220 */ /* 0x040fe40000410000 */
[C---:B---3--:R-:W-:Y:S04]  /*15ad0*/  HMMA.16816.F32.BF16 R28, R144.reuse, R148, R28 ;  /* 0x00000094901c723c */ /* 0x048fe8000004181c */
[----:B------:R-:W-:Y:S02]  /*15ae0*/  FMUL.FTZ R87, R0, R87 ;  /* 0x0000005700577220 */ /* 0x000fe40000410000 */
[C---:B------:R-:W-:Y:S02]  /*15af0*/  FMUL.FTZ R88, R2.reuse, R88 ;  /* 0x0000005802587220 */ /* 0x040fe40000410000 */
[C---:B------:R-:W-:Y:S01]  /*15b00*/  HMMA.16816.F32.BF16 R32, R144.reuse, R150, R32 ;  /* 0x000000969020723c */ /* 0x040fe20000041820 */
[----:B------:R-:W1:Y:S03]  /*15b10*/  LDSM.16.MT88.4 R148, [R190+0x1000] ;  /* 0x00100000be94783b */ /* 0x000e660000004200 */
[----:B------:R-:W-:Y:S02]  /*15b20*/  FMUL.FTZ R89, R2, R89 ;  /* 0x0000005902597220 */ /* 0x000fe40000410000 */
[C---:B------:R-:W-:Y:S02]  /*15b30*/  FMUL.FTZ R90, R0.reuse, R90 ;  /* 0x0000005a005a7220 */ /* 0x040fe40000410000 */
[C---:B--2---:R-:W-:Y:S04]  /*15b40*/  HMMA.16816.F32.BF16 R36, R144.reuse, R152, R36 ;  /* 0x000000989024723c */ /* 0x044fe80000041824 */
[----:B------:R-:W-:Y:S02]  /*15b50*/  FMUL.FTZ R91, R0, R91 ;  /* 0x0000005b005b7220 */ /* 0x000fe40000410000 */
[C---:B------:R-:W-:Y:S02]  /*15b60*/  FMUL.FTZ R92, R2.reuse, R92 ;  /* 0x0000005c025c7220 */ /* 0x040fe40000410000 */
[C---:B------:R-:W-:Y:S01]  /*15b70*/  HMMA.16816.F32.BF16 R40, R144.reuse, R154, R40 ;  /* 0x0000009a9028723c */ /* 0x040fe20000041828 */
[----:B------:R-:W2:Y:S03]  /*15b80*/  LDSM.16.MT88.4 R152, [R189+0x1000] ;  /* 0x00100000bd98783b */ /* 0x000ea60000004200 */
[----:B------:R-:W-:Y:S02]  /*15b90*/  FMUL.FTZ R93, R2, R93 ;  /* 0x0000005d025d7220 */ /* 0x000fe40000410000 */
[C---:B------:R-:W-:Y:S02]  /*15ba0*/  FMUL.FTZ R94, R0.reuse, R94 ;  /* 0x0000005e005e7220 */ /* 0x040fe40000410000 */
[C---:B------:R-:W-:Y:S04]  /*15bb0*/  HMMA.16816.F32.BF16 R44, R144.reuse, R156, R44 ;  /* 0x0000009c902c723c */ /* 0x040fe8000004182c */
[----:B------:R-:W-:Y:S02]  /*15bc0*/  FMUL.FTZ R95, R0, R95 ;  /* 0x0000005f005f7220 */ /* 0x000fe40000410000 */
[C---:B------:R-:W-:Y:S02]  /*15bd0*/  FMUL.FTZ R96, R2.reuse, R96 ;  /* 0x0000006002607220 */ /* 0x040fe40000410000 */
[C---:B------:R-:W-:Y:S01]  /*15be0*/  HMMA.16816.F32.BF16 R48, R144.reuse, R158, R48 ;  /* 0x0000009e9030723c */ /* 0x040fe20000041830 */
[----:B------:R-:W3:Y:S03]  /*15bf0*/  LDSM.16.MT88.4 R156, [R187+0x2000] ;  /* 0x00200000bb9c783b */ /* 0x000ee60000004200 */
        /* <DEDUP_REMOVED lines=18> */
[C---:B---3--:R-:W-:Y:S04]  /*15d20*/  HMMA.16816.F32.BF16 R68, R144.reuse, R156, R68 ;  /* 0x0000009c9044723c */ /* 0x048fe80000041844 */
        /* <DEDUP_REMOVED lines=14> */
[----:B------:R-:W-:Y:S02]  /*15e10*/  FMUL.FTZ R118, R0, R118 ;  /* 0x0000007600767220 */ /* 0x000fe40000410000 */
[C---:B--2---:R-:W-:Y:S04]  /*15e20*/  HMMA.16816.F32.BF16 R84, R144.reuse, R152, R84 ;  /* 0x000000989054723c */ /* 0x044fe80000041854 */
[--C-:B------:R-:W-:Y:S02]  /*15e30*/  FFMA.FTZ R134, R174, c[0x0][0x2d0], -R135.reuse ;  /* 0x0000b400ae867a23 */ /* 0x100fe40000010887 */
[----:B------:R-:W-:Y:S02]  /*15e40*/  FMUL.FTZ R119, R0, R119 ;  /* 0x0000007700777220 */ /* 0x000fe40000410000 */
[C---:B------:R-:W-:Y:S01]  /*15e50*/  HMMA.16816.F32.BF16 R88, R144.reuse, R154, R88 ;  /* 0x0000009a9058723c */ /* 0x040fe20000041858 */
[----:B------:R2:W-:Y:S01]  /*15e60*/  MUFU.EX2 R174, R134 ;  /* 0x0000008600ae7308 */ /* 0x0005e20000000800 */
[----:B------:R-:W4:Y:S02]  /*15e70*/  LDSM.16.MT88.4 R152, [R188+0x3000] ;  /* 0x00300000bc98783b */ /* 0x000f240000004200 */
[C---:B------:R-:W-:Y:S02]  /*15e80*/  FMUL.FTZ R120, R2.reuse, R120 ;  /* 0x0000007802787220 */ /* 0x040fe40000410000 */
[----:B------:R-:W-:Y:S02]  /*15e90*/  FMUL.FTZ R121, R2, R121 ;  /* 0x0000007902797220 */ /* 0x000fe40000410000 */
[C---:B---3--:R-:W-:Y:S04]  /*15ea0*/  HMMA.16816.F32.BF16 R92, R144.reuse, R156, R92 ;  /* 0x0000009c905c723c */ /* 0x048fe8000004185c */
[C---:B------:R-:W-:Y:S02]  /*15eb0*/  FMUL.FTZ R122, R0.reuse, R122 ;  /* 0x0000007a007a7220 */ /* 0x040fe40000410000 */
[----:B------:R-:W-:Y:S02]  /*15ec0*/  FMUL.FTZ R123, R0, R123 ;  /* 0x0000007b007b7220 */ /* 0x000fe40000410000 */
[C---:B------:R-:W-:Y:S01]  /*15ed0*/  HMMA.16816.F32.BF16 R96, R144.reuse, R158, R96 ;  /* 0x0000009e9060723c */ /* 0x040fe20000041860 */
[----:B------:R-:W3:Y:S03]  /*15ee0*/  LDSM.16.MT88.4 R156, [R190+0x3000] ;  /* 0x00300000be9c783b */ /* 0x000ee60000004200 */
[C---:B------:R-:W-:Y:S02]  /*15ef0*/  FMUL.FTZ R124, R2.reuse, R124 ;  /* 0x0000007c027c7220 */ /* 0x040fe40000410000 */
[----:B------:R-:W-:Y:S02]  /*15f00*/  FMUL.FTZ R125, R2, R125 ;  /* 0x0000007d027d7220 */ /* 0x000fe40000410000 */
[C---:B------:R-:W-:Y:S01]  /*15f10*/  FMUL.FTZ R126, R0.reuse, R126 ;  /* 0x0000007e007e7220 */ /* 0x040fe20000410000 */
[C---:B-1----:R-:W-:Y:S03]  /*15f20*/  HMMA.16816.F32.BF16 R100, R144.reuse, R148, R100 ;  /* 0x000000949064723c */ /* 0x042fe60000041864 */
[----:B--2---:R-:W-:Y:S02]  /*15f30*/  FFMA.FTZ R134, R177, c[0x0][0x2d0], -R135 ;  /* 0x0000b400b1867a23 */ /* 0x004fe40000010887 */
[----:B------:R-:W-:Y:S02]  /*15f40*/  FMUL.FTZ R127, R0, R127 ;  /* 0x0000007f007f7220 */ /* 0x000fe40000410000 */
[----:B------:R1:W2:Y:S01]  /*15f50*/  MUFU.EX2 R177, R134 ;  /* 0x0000008600b17308 */ /* 0x0002a20000000800 */
[C---:B------:R-:W-:Y:S01]  /*15f60*/  HMMA.16816.F32.BF16 R104, R144.reuse, R150, R104 ;  /* 0x000000969068723c */ /* 0x040fe20000041868 */
[----:B------:R-:W5:Y:S03]  /*15f70*/  LDSM.16.MT88.4 R148, [R189+0x3000] ;  /* 0x00300000bd94783b */ /* 0x000f660000004200 */
[C---:B------:R-:W-:Y:S02]  /*15f80*/  FMUL.FTZ R128, R2.reuse, R128 ;  /* 0x0000008002807220 */ /* 0x040fe40000410000 */
[----:B------:R-:W-:Y:S02]  /*15f90*/  FMUL.FTZ R129, R2, R129 ;  /* 0x0000008102817220 */ /* 0x000fe40000410000 */
[C---:B------:R-:W-:Y:S01]  /*15fa0*/  FMUL.FTZ R130, R0.reuse, R130 ;  /* 0x0000008200827220 */ /* 0x040fe20000410000 */
[C---:B----4-:R-:W-:Y:S03]  /*15fb0*/  HMMA.16816.F32.BF16 R108, R144.reuse, R152, R108 ;  /* 0x00000098906c723c */ /* 0x050fe6000004186c */
[----:B------:R-:W-:Y:S02]  /*15fc0*/  FMUL.FTZ R131, R0, R131 ;  /* 0x0000008300837220 */ /* 0x000fe40000410000 */
[----:B------:R-:W-:Y:S02]  /*15fd0*/  FFMA.FTZ R2, R2, R209, R206 ;  /* 0x000000d102027223 */ /* 0x000fe400000100ce */
[----:B------:R-:W-:Y:S01]  /*15fe0*/  FFMA.FTZ R0, R0, R208, R179 ;  /* 0x000000d000007223 */ /* 0x000fe200000100b3 */
[C---:B------:R-:W-:Y:S01]  /*15ff0*/  HMMA.16816.F32.BF16 R112, R144.reuse, R154, R112 ;  /* 0x0000009a9070723c */ /* 0x040fe20000041870 */
[----:B------:R-:W4:Y:S03]  /*16000*/  LDSM.16.MT88.4 R152, [R187+0x800] ;  /* 0x00080000bb98783b */ /* 0x000f260000004200 */
[----:B------:R-:W-:Y:S02]  /*16010*/  FADD.FTZ R2, R205, R2 ;  /* 0x00000002cd027221 */ /* 0x000fe40000010000 */
[--C-:B-1----:R-:W-:Y:S01]  /*16020*/  FFMA.FTZ R134, R142, c[0x0][0x2d0], -R3.reuse ;  /* 0x0000b4008e867a23 */ /* 0x102fe20000010803 */
[----:B--2---:R-:W-:Y:S01]  /*16030*/  F2FP.BF16.PACK_AB R162, R177, R174 ;  /* 0x000000aeb1a2723e */ /* 0x004fe200000010ff */
[C---:B---3--:R-:W-:Y:S02]  /*16040*/  HMMA.16816.F32.BF16 R116, R144.reuse, R156, R116 ;  /* 0x0000009c9074723c */ /* 0x048fe40000041874 */
[----:B------:R-:W-:Y:S02]  /*16050*/  MUFU.EX2 R135, R134 ;  /* 0x0000008600877308 */ /* 0x000fe40000000800 */
[----:B------:R-:W-:Y:S02]  /*16060*/  FFMA.FTZ R3, R143, c[0x0][0x2d0], -R3 ;  /* 0x0000b4008f037a23 */ /* 0x000fe40000010803 */
[----:B------:R-:W-:Y:S02]  /*16070*/  FADD.FTZ R0, R178, R0 ;  /* 0x00000000b2007221 */ /* 0x000fe40000010000 */
[C---:B------:R-:W-:Y:S01]  /*16080*/  HMMA.16816.F32.BF16 R120, R144.reuse, R158, R120 ;  /* 0x0000009e9078723c */ /* 0x040fe20000041878 */
[----:B------:R-:W1:Y:S03]  /*16090*/  LDSM.16.MT88.4 R156, [R188+0x800] ;  /* 0x00080000bc9c783b */ /* 0x000e660000004200 */
[----:B------:R-:W2:Y:S01]  /*160a0*/  MUFU.EX2 R134, R3 ;  /* 0x0000000300867308 */ /* 0x000ea20000000800 */
[----:B------:R-:W-:Y:S02]  /*160b0*/  FADD.FTZ R2, R183, R2 ;  /* 0x00000002b7027221 */ /* 0x000fe40000010000 */
[----:B------:R-:W-:Y:S01]  /*160c0*/  FADD.FTZ R0, R176, R0 ;  /* 0x00000000b0007221 */ /* 0x000fe20000010000 */
[C---:B-----5:R-:W-:Y:S04]  /*160d0*/  HMMA.16816.F32.BF16 R124, R144.reuse, R148, R124 ;  /* 0x00000094907c723c */ /* 0x060fe8000004187c */
[----:B------:R-:W-:Y:S04]  /*160e0*/  FADD.FTZ R2, R182, R2 ;  /* 0x00000002b6027221 */ /* 0x000fe80000010000 */
[----:B------:R-:W-:Y:S04]  /*160f0*/  HMMA.16816.F32.BF16 R128, R144, R150, R128 ;  /* 0x000000969080723c */ /* 0x000fe80000041880 */
[----:B--2---:R-:W-:Y:S01]  /*16100*/  F2FP.BF16.PACK_AB R163, R134, R135 ;  /* 0x0000008786a3723e */ /* 0x004fe200000010ff */
[----:B------:R-:W-:Y:S02]  /*16110*/  FADD.FTZ R3, R175, R0 ;  /* 0x00000000af037221 */ /* 0x000fe40000010000 */
[----:B------:R-:W-:Y:S02]  /*16120*/  FADD.FTZ R0, R181, R2 ;  /* 0x00000002b5007221 */ /* 0x000fe40000010000 */
[----:B------:R-:W-:Y:S02]  /*16130*/  FADD.FTZ R3, R173, R3 ;  /* 0x00000003ad037221 */ /* 0x000fe40000010000 */
[C---:B----4-:R-:W-:Y:S01]  /*16140*/  HMMA.16816.F32.BF16 R144, R160.reuse, R152, R4 ;  /* 0x00000098a090723c */ /* 0x050fe20000041804 */
[----:B------:R-:W2:Y:S04]  /*16150*/  LDSM.16.MT88.4 R4, [R187+0x1800] ;  /* 0x00180000bb04783b */ /* 0x000ea80000004200 */
[----:B------:R-:W-:Y:S02]  /*16160*/  FADD.FTZ R0, R180, R0 ;  /* 0x00000000b4007221 */ /* 0x000fe40000010000 */
[----:B------:R-:W-:Y:S01]  /*16170*/  FADD.FTZ R3, R172, R3 ;  /* 0x00000003ac037221 */ /* 0x000fe20000010000 */
[C---:B------:R-:W-:Y:S01]  /*16180*/  HMMA.16816.F32.BF16 R148, R160.reuse, R154, R8 ;  /* 0x0000009aa094723c */ /* 0x040fe20000041808 */
[----:B------:R-:W3:Y:S03]  /*16190*/  LDSM.16.MT88.4 R8, [R188+0x1800] ;  /* 0x00180000bc08783b */ /* 0x000ee60000004200 */
[----:B------:R-:W-:Y:S02]  /*161a0*/  FADD.FTZ R2, R174, R0 ;  /* 0x00000000ae027221 */ /* 0x000fe40000010000 */
[----:B------:R-:W-:Y:S01]  /*161b0*/  FADD.FTZ R0, R135, R3 ;  /* 0x0000000387007221 */ /* 0x000fe20000010000 */
[----:B------:R-:W-:Y:S01]  /*161c0*/  MOV R135, R132 ;  /* 0x0000008400877202 */ /* 0x000fe20000000f00 */
[C---:B-1----:R-:W-:Y:S01]  /*161d0*/  HMMA.16816.F32.BF16 R152, R160.reuse, R156, R12 ;  /* 0x0000009ca098723c */ /* 0x042fe2000004180c */
[----:B------:R-:W1:Y:S03]  /*161e0*/  LDSM.16.MT88.4 R12, [R190+0x1800] ;  /* 0x00180000be0c783b */ /* 0x000e660000004200 */
[----:B------:R-:W-:Y:S02]  /*161f0*/  FADD.FTZ R209, R177, R2 ;  /* 0x00000002b1d17221 */ /* 0x000fe40000010000 */
[----:B------:R-:W-:Y:S01]  /*16200*/  FADD.FTZ R208, R134, R0 ;  /* 0x0000000086d07221 */ /* 0x000fe20000010000 */
[----:B------:R-:W-:Y:S01]  /*16210*/  MOV R134, R133 ;  /* 0x0000008500867202 */ /* 0x000fe20000000f00 */
[C---:B------:R-:W-:Y:S01]  /*16220*/  HMMA.16816.F32.BF16 R156, R160.reuse, R158, R16 ;  /* 0x0000009ea09c723c */ /* 0x040fe20000041810 */
[----:B------:R-:W4:Y:S07]  /*16230*/  LDSM.16.MT88.4 R16, [R189+0x1800] ;  /* 0x00180000bd10783b */ /* 0x000f2e0000004200 */
[C---:B------:R-:W-:Y:S08]  /*16240*/  HMMA.16816.F32.BF16 R20, R160.reuse, R164, R20 ;  /* 0x000000a4a014723c */ /* 0x040ff00000041814 */
[C---:B------:R-:W-:Y:S08]  /*16250*/  HMMA.16816.F32.BF16 R24, R160.reuse, R166, R24 ;  /* 0x000000a6a018723c */ /* 0x040ff00000041818 */
[C---:B------:R-:W-:Y:S08]  /*16260*/  HMMA.16816.F32.BF16 R28, R160.reuse, R168, R28 ;  /* 0x000000a8a01c723c */ /* 0x040ff0000004181c */
[C---:B------:R-:W-:Y:S08]  /*16270*/  HMMA.16816.F32.BF16 R32, R160.reuse, R170, R32 ;  /* 0x000000aaa020723c */ /* 0x040ff00000041820 */
        /* <DEDUP_REMOVED lines=9> */
[C---:B----4-:R-:W-:Y:S08]  /*16310*/  HMMA.16816.F32.BF16 R60, R160.reuse, R16, R60 ;  /* 0x00000010a03c723c */ /* 0x050ff0000004183c */
[C---:B------:R-:W-:Y:S01]  /*16320*/  HMMA.16816.F32.BF16 R64, R160.reuse, R18, R64 ;  /* 0x00000012a040723c */ /* 0x040fe20000041840 */
[----:B------:R-:W4:Y:S07]  /*16330*/  LDSM.16.MT88.4 R16, [R189+0x2800] ;  /* 0x00280000bd10783b */ /* 0x000f2e0000004200 */
        /* <DEDUP_REMOVED lines=13> */
[C---:B------:R-:W-:Y:S08]  /*16410*/  HMMA.16816.F32.BF16 R104, R160.reuse, R6, R104 ;  /* 0x00000006a068723c */ /* 0x040ff00000041868 */
[C---:B---3--:R-:W-:Y:S08]  /*16420*/  HMMA.16816.F32.BF16 R108, R160.reuse, R8, R108 ;  /* 0x00000008a06c723c */ /* 0x048ff0000004186c */
[C---:B------:R-:W-:Y:S08]  /*16430*/  HMMA.16816.F32.BF16 R112, R160.reuse, R10, R112 ;  /* 0x0000000aa070723c */ /* 0x040ff00000041870 */
[C---:B-1----:R-:W-:Y:S08]  /*16440*/  HMMA.16816.F32.BF16 R116, R160.reuse, R12, R116 ;  /* 0x0000000ca074723c */ /* 0x042ff00000041874 */
[C---:B------:R-:W-:Y:S08]  /*16450*/  HMMA.16816.F32.BF16 R120, R160.reuse, R14, R120 ;  /* 0x0000000ea078723c */ /* 0x040ff00000041878 */
[C---:B----4-:R-:W-:Y:S08]  /*16460*/  HMMA.16816.F32.BF16 R124, R160.reuse, R16, R124 ;  /* 0x00000010a07c723c */ /* 0x050ff0000004187c */
[----:B------:R-:W-:Y:S01]  /*16470*/  HMMA.16816.F32.BF16 R128, R160, R18, R128 ;  /* 0x00000012a080723c */ /* 0x000fe20000041880 */
[----:B------:R-:W-:-:S07]  /*16480*/  @P0 BRA `(.L_x_1106) ;  /* 0xffffe0c000000947 */ /* 0x000fce000383ffff */
.L_x_1105:
[----:B------:R-:W-:Y:S07]  /*16490*/  @!UPT UIADD3 URZ, URZ, URZ, URZ ;  /* 0x0000003f3f3ff290 */ /* 0x000fee000fffe03f */
[----:B------:R-:W-:Y:S02]  /*164a0*/  MOV R7, 0x1f ;  /* 0x0000001f00077802 */ /* 0x000fe40000000f00 */
[----:B------:R-:W-:Y:S01]  /*164b0*/  MOV R6, 0xffffffff ;  /* 0xffffffff00067802 */ /* 0x000fe20000000f00 */
[----:B------:R-:W-:Y:S06]  /*164c0*/  BRA.DIV ~URZ, `(.L_x_1107) ;  /* 0x000062d27f007947 */ /* 0x000fec000b800000 */
[----:B------:R1:W2:Y:S02]  /*164d0*/  SHFL.BFLY PT, R0, R209, 0x2, 0x1f ;  /* 0x0c401f00d1007f89 */ /* 0x0002a400000e0000 */
.L_x_1180:
[----:B--2---:R-:W-:Y:S01]  /*164e0*/  FADD.FTZ R0, R0, R209 ;  /* 0x000000d100007221 */ /* 0x004fe20000010000 */
[----:B------:R-:W-:Y:S05]  /*164f0*/  BRA.DIV ~URZ, `(.L_x_1108) ;  /* 0x000063027f007947 */ /* 0x000fea000b800000 */
[----:B------:R-:W2:Y:S04]  /*16500*/  SHFL.BFLY PT, R2, R208, 0x2, 0x1f ;  /* 0x0c401f00d0027f89 */ /* 0x000ea800000e0000 */
[----:B------:R-:W3:Y:S01]  /*16510*/  SHFL.BFLY PT, R5, R0, 0x1, 0x1f ;  /* 0x0c201f0000057f89 */ /* 0x000ee200000e0000 */
[----:B--2---:R-:W-:-:S02]  /*16520*/  FADD.FTZ R4, R2, R208 ;  /* 0x000000d002047221 */ /* 0x004fc40000010000 */
[----:B---3--:R-:W-:-:S03]  /*16530*/  FADD.FTZ R0, R0, R5 ;  /* 0x0000000500007221 */ /* 0x008fc60000010000 */
[----:B------:R2:W3:Y:S04]  /*16540*/  SHFL.BFLY PT, R3, R4, 0x1, 0x1f ;  /* 0x0c201f0004037f89 */ /* 0x0004e800000e0000 */
.L_x_1181:
        /* <DEDUP_REMOVED lines=81> */
[C---:B------:R-:W-:Y:S02]  /*16a60*/  FMUL.FTZ R30, R0.reuse, R34 ;  /* 0x00000022001e7220 */ /* 0x040fe40000410000 */
[----:B------:R-:W-:Y:S02]  /*16a70*/  FMUL.FTZ R31, R0, R35 ;  /* 0x00000023001f7220 */ /* 0x000fe40000410000 */
[----:B------:R-:W-:-:S02]  /*16a80*/  @P1 FMUL.FTZ R5, R5, 0.69314718246459960938 ;  /* 0x3f31721805051820 */ /* 0x000fc40000410000 */
[C---:B------:R-:W-:Y:S01]  /*16a90*/  FMUL.FTZ R34, R0.reuse, R42 ;  /* 0x0000002a00227220 */ /* 0x040fe20000410000 */
[----:B---3--:R-:W-:Y:S01]  /*16aa0*/  @P0 MOV R3, 0x3f317218 ;  /* 0x3f31721800030802 */ /* 0x008fe20000000f00 */
        /* <DEDUP_REMOVED lines=14> */
[----:B------:R-:W-:Y:S02]  /*16b90*/  FMUL.FTZ R75, R0, R83 ;  /* 0x00000053004b7220 */ /* 0x000fe40000410000 */
[----:B----4-:R-:W-:Y:S02]  /*16ba0*/  @P0 FMUL.FTZ R2, R2, 0.69314718246459960938 ;  /* 0x3f31721802020820 */ /* 0x010fe40000410000 */
[----:B------:R-:W-:Y:S02]  /*16bb0*/  @P0 FMUL.FTZ R3, R3, c[0x0][0x2d0] ;  /* 0x0000b40003030a20 */ /* 0x000fe40000410000 */
        /* <DEDUP_REMOVED lines=46> */
.L_x_1024:
[----:B-----5:R-:W2:Y:S01]  /*16ea0*/  S2R R110, SR_TID.X ;  /* 0x00000000006e7919 */ /* 0x020ea20000002100 */
        /* <DEDUP_REMOVED lines=16> */
.L_x_1110:
[----:B------:R-:W-:Y:S05]  /*16fb0*/  BSYNC B0 ;  /* 0x0000000000007941 */ /* 0x000fea0003800000 */
.L_x_1109:
        /* <DEDUP_REMOVED lines=127> */
[----:B----4-:R-:W-:-:S03]  /*177b0*/  @P1 LEA R4, P0, R236, c[0x0][0x508], 0x2 ;  /* 0x00014200ec041a11 */ /* 0x010fc600078010ff */
[----:B------:R3:W-:Y:S01]  /*177c0*/  STS [R249+0xc080], R3 ;  /* 0x00c08003f9007388 */ /* 0x0007e20000000800 */
[----:B-1----:R-:W-:Y:S02]  /*177d0*/  F2FP.BF16.PACK_AB R2, R107, R106 ;  /* 0x0000006a6b02723e */ /* 0x002fe400000010ff */
[----:B------:R-:W-:-:S03]  /*177e0*/  @P1 LEA.HI.X R5, R236, c[0x0][0x50c], R241, 0x2, P0 ;  /* 0x00014300ec051a11 */ /* 0x000fc600000f14f1 */
[----:B------:R1:W-:Y:S01]  /*177f0*/  STS [R249+0xc480], R2 ;  /* 0x00c48002f9007388 */ /* 0x0003e20000000800 */
[----:B--2---:R-:W-:Y:S02]  /*17800*/  F2FP.BF16.PACK_AB R0, R121, R120 ;  /* 0x000000787900723e */ /* 0x004fe400000010ff */
[----:B---3--:R-:W-:-:S03]  /*17810*/  F2FP.BF16.PACK_AB R3, R103, R102 ;  /* 0x000000666703723e */ /* 0x008fc600000010ff */
[----:B------:R2:W-:Y:S04]  /*17820*/  STS [R247+0xc000], R0 ;  /* 0x00c00000f7007388 */ /* 0x0005e80000000800 */
[----:B------:R3:W-:Y:S01]  /*17830*/  STS [R247+0xc400], R3 ;  /* 0x00c40003f7007388 */ /* 0x0007e20000000800 */
[----:B-1----:R-:W-:-:S05]  /*17840*/  F2FP.BF16.PACK_AB R2, R113, R112 ;  /* 0x000000707102723e */ /* 0x002fca00000010ff */
[----:B------:R1:W-:Y:S01]  /*17850*/  STS [R248+0xc080], R2 ;  /* 0x00c08002f8007388 */ /* 0x0003e20000000800 */
[----:B--2---:R-:W-:Y:S02]  /*17860*/  F2FP.BF16.PACK_AB R0, R99, R98 ;  /* 0x000000626300723e */ /* 0x004fe400000010ff */
[----:B---3--:R-:W-:-:S03]  /*17870*/  F2FP.BF16.PACK_AB R3, R105, R104 ;  /* 0x000000686903723e */ /* 0x008fc600000010ff */
[----:B------:R2:W-:Y:S04]  /*17880*/  STS [R248+0xc480], R0 ;  /* 0x00c48000f8007388 */ /* 0x0005e80000000800 */
[----:B------:R3:W-:Y:S01]  /*17890*/  STS [R246+0xc000], R3 ;  /* 0x00c00003f6007388 */ /* 0x0007e20000000800 */
[----:B-1----:R-:W-:Y:S01]  /*178a0*/  IMAD.MOV.U32 R2, RZ, RZ, RZ ;  /* 0x000000ffff027224 */ /* 0x002fe200078e00ff */
[----:B--2---:R-:W-:-:S05]  /*178b0*/  F2FP.BF16.PACK_AB R0, R95, R94 ;  /* 0x0000005e5f00723e */ /* 0x004fca00000010ff */
[----:B------:R1:W-:Y:S04]  /*178c0*/  STS [R246+0xc400], R0 ;  /* 0x00c40000f6007388 */ /* 0x0003e80000000800 */
[----:B------:R-:W-:Y:S06]  /*178d0*/  BAR.SYNC.DEFER_BLOCKING 0x1, 0x100 ;  /* 0x0044000000007b1d */ /* 0x000fec0000010000 */
[----:B------:R1:W5:Y:S04]  /*178e0*/  @P1 LDG.E R13, [R4.64] ;  /* 0x00000006040d1981 */ /* 0x000368000c1e1900 */
[----:B------:R1:W5:Y:S01]  /*178f0*/  @P2 LDG.E R2, [R6.64] ;  /* 0x0000000606022981 */ /* 0x000362000c1e1900 */
[----:B------:R-:W-:-:S04]  /*17900*/  ISETP.NE.AND P0, PT, R234, RZ, PT ;  /* 0x000000ffea00720c */ /* 0x000fc80003f05270 */
[----:B---3--:R-:W-:Y:S01]  /*17910*/  SEL R3, R234, c[0x0][0x3d4], P0 ;  /* 0x0000f500ea037a07 */ /* 0x008fe20000000000 */
[----:B------:R-:W-:Y:S05]  /*17920*/  @P1 BRA `(.L_x_1113) ;  /* 0x0000004000001947 */ /* 0x000fea0003800000 */
[----:B------:R-:W-:Y:S05]  /*17930*/  @!P2 BRA `(.L_x_1113) ;  /* 0x000000300000a947 */ /* 0x000fea0003800000 */
[----:B-1----:R1:W2:Y:S04]  /*17940*/  LDG.E R0, [R6.64] ;  /* 0x0000000606007981 */ /* 0x0022a8000c1e1900 */
[----:B-1----:R-:W2:Y:S02]  /*17950*/  LDG.E R6, [R6.64+0x4] ;  /* 0x0000040606067981 */ /* 0x002ea4000c1e1900 */
[----:B--2--5:R-:W-:Y:S02]  /*17960*/  IADD3 R13, -R0, R6, RZ ;  /* 0x00000006000d7210 */ /* 0x024fe40007ffe1ff */
.L_x_1113:
[----:B------:R-:W2:Y:S01]  /*17970*/  LDL R118, [R1+0x4] ;  /* 0x0000040001767983 */ /* 0x000ea20000100800 */
[----:B------:R-:W-:Y:S01]  /*17980*/  IMAD.MOV.U32 R11, RZ, RZ, 0x368 ;  /* 0x00000368ff0b7424 */ /* 0x000fe200078e00ff */
[----:B------:R-:W-:Y:S01]  /*17990*/  ISETP.GT.AND P2, PT, R3, 0x1, PT ;  /* 0x000000010300780c */ /* 0x000fe20003f44270 */
[----:B-1----:R-:W-:Y:S01]  /*179a0*/  IMAD.MOV.U32 R0, RZ, RZ, c[0x0][0x4e8] ;  /* 0x00013a00ff007624 */ /* 0x002fe200078e00ff */
[----:B------:R-:W-:Y:S01]  /*179b0*/  ISETP.NE.U32.AND P0, PT, RZ, c[0x0][0x500], PT ;  /* 0x00014000ff007a0c */ /* 0x000fe20003f05070 */
[----:B------:R-:W-:Y:S01]  /*179c0*/  IMAD.IADD R8, R240, 0x1, R233 ;  /* 0x00000001f0087824 */ /* 0x000fe200078e02e9 */
[----:B------:R-:W-:Y:S01]  /*179d0*/  SEL R11, R11, 0x328, P2 ;  /* 0x000003280b0b7807 */ /* 0x000fe20001000000 */
[----:B------:R-:W1:Y:S01]  /*179e0*/  S2R R119, SR_TID.X ;  /* 0x0000000000777919 */ /* 0x000e620000002100 */
[----:B------:R-:W-:Y:S01]  /*179f0*/  ISETP.NE.AND P3, PT, R0, 0x1, PT ;  /* 0x000000010000780c */ /* 0x000fe20003f65270 */
[----:B-----5:R-:W-:Y:S01]  /*17a00*/  IMAD R13, R13, c[0x0][0x4e8], RZ ;  /* 0x00013a000d0d7a24 */ /* 0x020fe200078e02ff */
[----:B------:R-:W3:Y:S01]  /*17a10*/  LDC.64 R6, c[0x0][R11+0x170] ;  /* 0x00005c000b067b82 */ /* 0x000ee20000000a00 */
[----:B------:R-:W-:-:S02]  /*17a20*/  ISETP.NE.AND.EX P0, PT, RZ, c[0x0][0x504], PT, P0 ;  /* 0x00014100ff007a0c */ /* 0x000fc40003f05300 */
[----:B------:R-:W-:Y:S02]  /*17a30*/  LOP3.LUT R216, R216, 0xfffffffd, RZ, 0xc0, !PT ;  /* 0xfffffffdd8d87812 */ /* 0x000fe400078ec0ff */
[----:B------:R-:W-:Y:S02]  /*17a40*/  SEL R0, R236, RZ, !P0 ;  /* 0x000000ffec007207 */ /* 0x000fe40004000000 */
[----:B------:R-:W-:Y:S01]  /*17a50*/  SEL R4, R241, RZ, !P0 ;  /* 0x000000fff1047207 */ /* 0x000fe20004000000 */
[----:B------:R4:W4:Y:S03]  /*17a60*/  LDC.64 R14, c[0x0][R11+0x168] ;  /* 0x00005a000b0e7b82 */ /* 0x0009260000000a00 */
[----:B------:R-:W-:-:S05]  /*17a70*/  @P3 IMAD.HI.U32 R9, R8, c[0x0][0x4ec], RZ ;  /* 0x00013b0008093a27 */ /* 0x000fca00078e00ff */
[----:B------:R4:W4:Y:S01]  /*17a80*/  LDC.64 R16, c[0x0][R11+0x178] ;  /* 0x00005e000b107b82 */ /* 0x0009220000000a00 */
[----:B-1----:R-:W-:-:S07]  /*17a90*/  SHF.R.S32.HI R111, RZ, 0x1f, R119 ;  /* 0x0000001fff6f7819 */ /* 0x002fce0000011477 */
[----:B------:R4:W1:Y:S01]  /*17aa0*/  LDC.64 R18, c[0x0][R11+0x160] ;  /* 0x000058000b127b82 */ /* 0x0008620000000a00 */
[----:B------:R-:W-:-:S04]  /*17ab0*/  LEA.HI R111, R111, R119, RZ, 0x5 ;  /* 0x000000776f6f7211 */ /* 0x000fc800078f28ff */
[----:B------:R-:W-:-:S05]  /*17ac0*/  LOP3.LUT R111, R111, 0xffffffe0, RZ, 0xc0, !PT ;  /* 0xffffffe06f6f7812 */ /* 0x000fca00078ec0ff */
[----:B------:R-:W-:Y:S02]  /*17ad0*/  IMAD.IADD R111, R119, 0x1, -R111 ;  /* 0x00000001776f7824 */ /* 0x000fe400078e0a6f */
[----:B---3--:R-:W-:-:S04]  /*17ae0*/  IMAD R3, R7, R0, RZ ;  /* 0x0000000007037224 */ /* 0x008fc800078e02ff */
[C---:B----4-:R-:W-:Y:S02]  /*17af0*/  IMAD R11, R6.reuse, R4, R3 ;  /* 0x00000004060b7224 */ /* 0x050fe400078e0203 */
[----:B------:R-:W-:-:S04]  /*17b00*/  IMAD.WIDE.U32 R4, R6, R0, RZ ;  /* 0x0000000006047225 */ /* 0x000fc800078e00ff */
[----:B------:R-:W-:-:S04]  /*17b10*/  IMAD.WIDE.U32 R6, R14, R239, RZ ;  /* 0x000000ef0e067225 */ /* 0x000fc800078e00ff */
[----:B------:R-:W-:Y:S01]  /*17b20*/  IMAD.MOV.U32 R3, RZ, RZ, R8 ;  /* 0x000000ffff037224 */ /* 0x000fe200078e0008 */
[----:B------:R-:W-:Y:S01]  /*17b30*/  @P3 SHF.R.U32.HI R3, RZ, c[0x0][0x4f0], R9 ;  /* 0x00013c00ff033a19 */ /* 0x000fe20000011609 */
[----:B------:R-:W-:Y:S01]  /*17b40*/  IMAD R10, R15, R239, RZ ;  /* 0x000000ef0f0a7224 */ /* 0x000fe200078e02ff */
[----:B------:R-:W-:Y:S01]  /*17b50*/  SEL R9, R251, RZ, P2 ;  /* 0x000000fffb097207 */ /* 0x000fe20001000000 */
[----:B------:R-:W-:Y:S01]  /*17b60*/  IMAD.IADD R12, R5, 0x1, R11 ;  /* 0x00000001050c7824 */ /* 0x000fe200078e020b */
[----:B------:R-:W-:Y:S01]  /*17b70*/  IADD3 R14, P1, P0, R4, R6, R2 ;  /* 0x00000006040e7210 */ /* 0x000fe2000783e002 */
        /* <DEDUP_REMOVED lines=10> */
[----:B-1----:R-:W-:Y:S01]  /*17c20*/  IMAD R3, R19, R4, RZ ;  /* 0x0000000413037224 */ /* 0x002fe200078e02ff */
        /* <DEDUP_REMOVED lines=26> */
[----:B-1----:R-:W-:Y:S01]  /*17dd0*/  SHF.R.S32.HI R6, RZ, 0x1f, R110 ;  /* 0x0000001fff067819 */ /* 0x002fe2000001146e */
[----:B------:R-:W-:Y:S01]  /*17de0*/  IMAD R10, R10, c[0x0][0x3a0], RZ ;  /* 0x0000e8000a0a7a24 */ /* 0x000fe200078e02ff */
[----:B------:R1:W2:Y:S01]  /*17df0*/  LDS.128 R36, [R203+0x80] ;  /* 0x00008000cb247984 */ /* 0x0002a20000000c00 */
[----:B------:R-:W-:Y:S01]  /*17e00*/  IMAD.WIDE.U32 R4, R2, c[0x0][0x3a0], RZ ;  /* 0x0000e80002047a25 */ /* 0x000fe200078e00ff */
[----:B------:R-:W-:Y:S02]  /*17e10*/  LEA.HI R6, R6, R110, RZ, 0x3 ;  /* 0x0000006e06067211 */ /* 0x000fe400078f18ff */
[----:B------:R1:W3:Y:S01]  /*17e20*/  LDS.128 R52, [R203+0x1080] ;  /* 0x00108000cb347984 */ /* 0x0002e20000000c00 */
[----:B------:R-:W-:Y:S01]  /*17e30*/  IMAD R2, R2, c[0x0][0x3a4], R10 ;  /* 0x0000e90002027a24 */ /* 0x000fe200078e020a */
[----:B------:R-:W-:Y:S02]  /*17e40*/  LOP3.LUT R6, R6, 0xfffffff8, RZ, 0xc0, !PT ;  /* 0xfffffff806067812 */ /* 0x000fe400078ec0ff */
[----:B------:R1:W4:Y:S01]  /*17e50*/  LDS.128 R68, [R203+0x2080] ;  /* 0x00208000cb447984 */ /* 0x0003220000000c00 */
[----:B------:R-:W-:-:S02]  /*17e60*/  IADD3 R14, R211, R233, RZ ;  /* 0x000000e9d30e7210 */ /* 0x000fc40007ffe0ff */
[----:B------:R-:W-:Y:S01]  /*17e70*/  IADD3 R3, R5, R2, RZ ;  /* 0x0000000205037210 */ /* 0x000fe20007ffe0ff */
[----:B------:R1:W1:Y:S01]  /*17e80*/  LDS.128 R84, [R203+0x3080] ;  /* 0x00308000cb547984 */ /* 0x0002620000000c00 */
[----:B------:R-:W-:-:S03]  /*17e90*/  IADD3 R2, -R6, R110, RZ ;  /* 0x0000006e06027210 */ /* 0x000fc60007ffe1ff */
[----:B------:R1:W1:Y:S01]  /*17ea0*/  LDS.128 R32, [R203+0x4080] ;  /* 0x00408000cb207984 */ /* 0x0002620000000c00 */
[----:B------:R-:W-:Y:S02]  /*17eb0*/  LEA R6, R2, R211, 0x5 ;  /* 0x000000d302067211 */ /* 0x000fe400078e28ff */
[----:B------:R-:W-:Y:S01]  /*17ec0*/  MOV R2, R4 ;  /* 0x0000000400027202 */ /* 0x000fe20000000f00 */
[----:B------:R1:W1:Y:S04]  /*17ed0*/  LDS.128 R48, [R203+0x5080] ;  /* 0x00508000cb307984 */ /* 0x0002680000000c00 */
[----:B------:R-:W-:Y:S01]  /*17ee0*/  IMAD.WIDE.U32 R4, R239, c[0x0][0x3e8], R2 ;  /* 0x0000fa00ef047a25 */ /* 0x000fe200078e0002 */
[----:B------:R-:W-:Y:S01]  /*17ef0*/  IADD3 R3, R233, R6, RZ ;  /* 0x00000006e9037210 */ /* 0x000fe20007ffe0ff */
[----:B------:R1:W1:Y:S01]  /*17f00*/  LDS.128 R64, [R203+0x6080] ;  /* 0x00608000cb407984 */ /* 0x0002620000000c00 */
[----:B------:R-:W-:Y:S01]  /*17f10*/  SHF.R.S32.HI R2, RZ, 0x1f, R0 ;  /* 0x0000001fff027819 */ /* 0x000fe20000011400 */
[----:B------:R-:W-:-:S02]  /*17f20*/  IMAD R5, R239, c[0x0][0x3ec], R5 ;  /* 0x0000fb00ef057a24 */ /* 0x000fc400078e0205 */
[----:B------:R-:W-:Y:S01]  /*17f30*/  @P3 IMAD.HI.U32 R8, R3, c[0x0][0x4ec], RZ ;  /* 0x00013b0003083a27 */ /* 0x000fe200078e00ff */
[----:B------:R1:W1:Y:S03]  /*17f40*/  LDS.128 R80, [R203+0x7080] ;  /* 0x00708000cb507984 */ /* 0x0002660000000c00 */
[----:B------:R-:W-:Y:S01]  /*17f50*/  IMAD R6, R2, c[0x0][0x3f0], RZ ;  /* 0x0000fc0002067a24 */ /* 0x000fe200078e02ff */
[----:B------:R1:W1:Y:S01]  /*17f60*/  LDS.128 R28, [R203+0x8080] ;  /* 0x00808000cb1c7984 */ /* 0x0002620000000c00 */
[----:B------:R-:W-:Y:S01]  /*17f70*/  IMAD.MOV.U32 R2, RZ, RZ, R3 ;  /* 0x000000ffff027224 */ /* 0x000fe200078e0003 */
[----:B------:R-:W-:Y:S01]  /*17f80*/  @P3 SHF.R.U32.HI R2, RZ, c[0x0][0x4f0], R8 ;  /* 0x00013c00ff023a19 */ /* 0x000fe20000011608 */
[C---:B------:R-:W-:Y:S01]  /*17f90*/  IMAD R7, R0.reuse, c[0x0][0x3f4], R6 ;  /* 0x0000fd0000077a24 */ /* 0x040fe200078e0206 */
[----:B------:R1:W1:Y:S01]  /*17fa0*/  LDS.128 R44, [R203+0x9080] ;  /* 0x00908000cb2c7984 */ /* 0x0002620000000c00 */
[----:B------:R-:W-:Y:S01]  /*17fb0*/  IMAD.WIDE.U32 R4, R0, c[0x0][0x3f0], R4 ;  /* 0x0000fc0000047a25 */ /* 0x000fe200078e0004 */
[----:B------:R-:W-:-:S02]  /*17fc0*/  SHF.R.S32.HI R6, RZ, 0x1f, R2 ;  /* 0x0000001fff067819 */ /* 0x000fc40000011402 */
[----:B------:R1:W1:Y:S01]  /*17fd0*/  LDS.128 R60, [R203+0xa080] ;  /* 0x00a08000cb3c7984 */ /* 0x0002620000000c00 */
[----:B------:R-:W-:Y:S02]  /*17fe0*/  IADD3 R0, -R2, RZ, RZ ;  /* 0x000000ff02007210 */ /* 0x000fe40007ffe1ff */
[----:B------:R-:W-:Y:S01]  /*17ff0*/  IADD3 R5, R5, R7, RZ ;  /* 0x0000000705057210 */ /* 0x000fe20007ffe0ff */
[----:B------:R1:W1:Y:S01]  /*18000*/  LDS.128 R76, [R203+0xb080] ;  /* 0x00b08000cb4c7984 */ /* 0x0002620000000c00 */
[----:B------:R-:W-:Y:S02]  /*18010*/  IMAD R6, R6, c[0x0][0x3e0], RZ ;  /* 0x0000f80006067a24 */ /* 0x000fe400078e02ff */
[----:B------:R-:W-:Y:S01]  /*18020*/  IMAD R0, R0, c[0x0][0x4e8], R3 ;  /* 0x00013a0000007a24 */ /* 0x000fe200078e0203 */
[----:B------:R1:W1:Y:S01]  /*18030*/  LDS.128 R24, [R203+0xc080] ;  /* 0x00c08000cb187984 */ /* 0x0002620000000c00 */
[----:B------:R-:W-:-:S03]  /*18040*/  IMAD.WIDE.U32 R4, R2, c[0x0][0x3e0], R4 ;  /* 0x0000f80002047a25 */ /* 0x000fc600078e0004 */
[----:B------:R1:W1:Y:S01]  /*18050*/  LDS.128 R40, [R203+0xd080] ;  /* 0x00d08000cb287984 */ /* 0x0002620000000c00 */
[----:B------:R-:W-:Y:S01]  /*18060*/  IMAD R2, R2, c[0x0][0x3e4], R6 ;  /* 0x0000f90002027a24 */ /* 0x000fe200078e0206 */
[----:B------:R-:W-:Y:S02]  /*18070*/  SHF.R.S32.HI R6, RZ, 0x1f, R0 ;  /* 0x0000001fff067819 */ /* 0x000fe40000011400 */
[----:B------:R1:W1:Y:S01]  /*18080*/  LDS.128 R56, [R203+0xe080] ;  /* 0x00e08000cb387984 */ /* 0x0002620000000c00 */
[----:B------:R-:W-:Y:S01]  /*18090*/  IMAD.IADD R3, R5, 0x1, R2 ;  /* 0x0000000105037824 */ /* 0x000fe200078e0202 */
[----:B------:R-:W-:Y:S01]  /*180a0*/  MOV R2, R4 ;  /* 0x0000000400027202 */ /* 0x000fe20000000f00 */
[----:B------:R-:W-:Y:S01]  /*180b0*/  IMAD R6, R6, c[0x0][0x3d8], RZ ;  /* 0x0000f60006067a24 */ /* 0x000fe200078e02ff */
[----:B------:R1:W1:Y:S03]  /*180c0*/  LDS.128 R72, [R203+0xf080] ;  /* 0x00f08000cb487984 */ /* 0x0002660000000c00 */
[----:B------:R-:W-:-:S04]  /*180d0*/  IMAD.WIDE.U32 R2, R0, c[0x0][0x3d8], R2 ;  /* 0x0000f60000027a25 */ /* 0x000fc800078e0002 */
[----:B------:R-:W-:Y:S01]  /*180e0*/  IMAD R0, R0, c[0x0][0x3dc], R6 ;  /* 0x0000f70000007a24 */ /* 0x000fe200078e0206 */
[----:B------:R-:W-:-:S04]  /*180f0*/  LEA R16, P0, R2, c[0x0][0x380], 0x1 ;  /* 0x0000e00002107a11 */ /* 0x000fc800078008ff */
[----:B------:R-:W-:-:S04]  /*18100*/  IADD3 R0, R3, R0, RZ ;  /* 0x0000000003007210 */ /* 0x000fc80007ffe0ff */
[----:B------:R-:W-:Y:S01]  /*18110*/  LEA.HI.X R15, R2, c[0x0][0x384], R0, 0x1, P0 ;  /* 0x0000e100020f7a11 */ /* 0x000fe200000f0c00 */
[----:B------:R-:W-:Y:S05]  /*18120*/  BRA.DIV ~URZ, `(.L_x_1115) ;  /* 0x000047d27f007947 */ /* 0x000fea000b800000 */
[----:B--234-:R2:W3:Y:S02]  /*18130*/  SHFL.IDX PT, R12, R15, RZ, 0x181f ;  /* 0x00181fff0f0c7589 */ /* 0x01c4e400000e0000 */
.L_x_1182:
[----:B------:R-:W-:Y:S05]  /*18140*/  BRA.DIV ~URZ, `(.L_x_1116) ;  /* 0x000048227f007947 */ /* 0x000fea000b800000 */
[----:B------:R4:W2:Y:S02]  /*18150*/  SHFL.IDX PT, R0, R16, RZ, 0x181f ;  /* 0x00181fff10007589 */ /* 0x0008a400000e0000 */
.L_x_1183:
        /* <DEDUP_REMOVED lines=16> */
[C---:B------:R-:W-:Y:S02]  /*18260*/  @!P1 LEA R6, P5, R213.reuse, R0, 0x1 ;  /* 0x00000000d5069211 */ /* 0x040fe400078a08ff */
        /* <DEDUP_REMOVED lines=9> */
.L_x_1118:
[----:B------:R-:W-:Y:S05]  /*18300*/  BSYNC B0 ;  /* 0x0000000000007941 */ /* 0x000fea0003800000 */
.L_x_1117:
[----:B------:R-:W-:Y:S05]  /*18310*/  BRA.DIV ~URZ, `(.L_x_1119) ;  /* 0x000046b27f007947 */ /* 0x000fea000b800000 */
[----:B---3--:R3:W4:Y:S04]  /*18320*/  SHFL.IDX PT, R12, R15, 0x1, 0x181f ;  /* 0x00381f000f0c7f89 */ /* 0x00872800000e0000 */
[----:B--2---:R3:W2:Y:S02]  /*18330*/  SHFL.IDX PT, R0, R16, 0x1, 0x181f ;  /* 0x00381f0010007f89 */ /* 0x0046a400000e0000 */
.L_x_1184:
        /* <DEDUP_REMOVED lines=20> */
.L_x_1121:
[----:B------:R-:W-:Y:S05]  /*18480*/  BSYNC B0 ;  /* 0x0000000000007941 */ /* 0x000fea0003800000 */
.L_x_1120:
[----:B------:R-:W-:Y:S05]  /*18490*/  BRA.DIV ~URZ, `(.L_x_1122) ;  /* 0x000045f27f007947 */ /* 0x000fea000b800000 */
[----:B----4-:R4:W3:Y:S02]  /*184a0*/  SHFL.IDX PT, R12, R15, 0x2, 0x181f ;  /* 0x00581f000f0c7f89 */ /* 0x0108e400000e0000 */
.L_x_1185:
[----:B------:R-:W-:Y:S05]  /*184b0*/  BRA.DIV ~URZ, `(.L_x_1123) ;  /* 0x000046427f007947 */ /* 0x000fea000b800000 */
[----:B--2---:R2:W4:Y:S02]  /*184c0*/  SHFL.IDX PT, R0, R16, 0x2, 0x181f ;  /* 0x00581f0010007f89 */ /* 0x00452400000e0000 */
.L_x_1186:
        /* <DEDUP_REMOVED lines=20> */
.L_x_1125:
[----:B------:R-:W-:Y:S05]  /*18610*/  BSYNC B0 ;  /* 0x0000000000007941 */ /* 0x000fea0003800000 */
.L_x_1124:
[----:B------:R-:W-:Y:S05]  /*18620*/  BRA.DIV ~URZ, `(.L_x_1126) ;  /* 0x000045327f007947 */ /* 0x000fea000b800000 */
[----:B---3--:R3:W2:Y:S04]  /*18630*/  SHFL.IDX PT, R10, R15, 0x3, 0x181f ;  /* 0x00781f000f0a7f89 */ /* 0x0086a800000e0000 */
[----:B----4-:R3:W4:Y:S02]  /*18640*/  SHFL.IDX PT, R0, R16, 0x3, 0x181f ;  /* 0x00781f0010007f89 */ /* 0x01072400000e0000 */
.L_x_1187:
        /* <DEDUP_REMOVED lines=8> */
[C---:B------:R-:W-:Y:S02]  /*186d0*/  @!P0 LEA R2, P3, R213.reuse, R0, 0x1 ;  /* 0x00000000d5028211 */ /* 0x040fe400078608ff */
        /* <DEDUP_REMOVED lines=12> */
.L_x_1114:
        /* <DEDUP_REMOVED lines=33> */
.L_x_1188:
[----:B------:R-:W-:Y:S05]  /*189b0*/  BRA.DIV ~URZ, `(.L_x_1129) ;  /* 0x000042d27f007947 */ /* 0x000fea000b800000 */
[----:B------:R3:W4:Y:S02]  /*189c0*/  SHFL.IDX PT, R0, R17, RZ, 0x1c1f ;  /* 0x001c1fff11007589 */ /* 0x00072400000e0000 */
.L_x_1189:
[----:B------:R-:W-:Y:S01]  /*189d0*/  BSSY B0, `(.L_x_1130) ;  /* 0x00000c6000007945 */ /* 0x000fe20003800000 */
[----:B------:R-:W-:Y:S05]  /*189e0*/  @P0 BRA `(.L_x_1131) ;  /* 0x00000c4000000947 */ /* 0x000fea0003800000 */
[C---:B------:R-:W-:Y:S02]  /*189f0*/  ISETP.GE.AND P2, PT, R217.reuse, c[0x0][0x3c8], PT ;  /* 0x0000f200d9007a0c */ /* 0x040fe40003f46270 */
[C---:B------:R-:W-:Y:S02]  /*18a00*/  IADD3 R13, R217.reuse, 0x8, RZ ;  /* 0x00000008d90d7810 */ /* 0x040fe40007ffe0ff */
[----:B------:R-:W-:Y:S02]  /*18a10*/  IADD3 R5, R217, 0x10, RZ ;  /* 0x00000010d9057810 */ /* 0x000fe40007ffe0ff */
[----:B------:R-:W-:Y:S02]  /*18a20*/  ISETP.GE.AND P1, PT, R13, c[0x0][0x3c8], PT ;  /* 0x0000f2000d007a0c */ /* 0x000fe40003f26270 */
[----:B------:R-:W-:-:S02]  /*18a30*/  ISETP.GE.AND P0, PT, R5, c[0x0][0x3c8], PT ;  /* 0x0000f20005007a0c */ /* 0x000fc40003f06270 */
[C---:B------:R-:W-:Y:S02]  /*18a40*/  IADD3 R12, R217.reuse, 0x20, RZ ;  /* 0x00000020d90c7810 */ /* 0x040fe40007ffe0ff */
[C---:B------:R-:W-:Y:S01]  /*18a50*/  IADD3 R15, R217.reuse, 0x8, RZ ;  /* 0x00000008d90f7810 */ /* 0x040fe20007ffe0ff */
[----:B----4-:R-:W-:Y:S01]  /*18a60*/  @!P2 IMAD.MOV.U32 R2, RZ, RZ, R0 ;  /* 0x000000ffff02a224 */ /* 0x010fe200078e0000 */
[C---:B------:R-:W-:Y:S01]  /*18a70*/  IADD3 R10, R217.reuse, 0x10, RZ ;  /* 0x00000010d90a7810 */ /* 0x040fe20007ffe0ff */
[----:B--2---:R-:W-:Y:S01]  /*18a80*/  @!P2 IMAD.MOV.U32 R3, RZ, RZ, R4 ;  /* 0x000000ffff03a224 */ /* 0x004fe200078e0004 */
[C---:B------:R-:W-:Y:S02]  /*18a90*/  IADD3 R14, R217.reuse, 0x18, RZ ;  /* 0x00000018d90e7810 */ /* 0x040fe40007ffe0ff */
[----:B------:R-:W-:Y:S01]  /*18aa0*/  ISETP.GE.AND P4, PT, R12, c[0x0][0x3c8], PT ;  /* 0x0000f2000c007a0c */ /* 0x000fe20003f86270 */
[----:B------:R-:W-:Y:S01]  /*18ab0*/  @!P2 IMAD.WIDE R6, R217, 0x4, R2 ;  /* 0x00000004d906a825 */ /* 0x000fe200078e0202 */
[----:B------:R-:W-:-:S02]  /*18ac0*/  @!P1 LEA R2, P3, R13, R0, 0x2 ;  /* 0x000000000d029211 */ /* 0x000fc400078610ff */
[----:B------:R-:W-:Y:S02]  /*18ad0*/  SHF.R.S32.HI R15, RZ, 0x1f, R15 ;  /* 0x0000001fff0f7819 */ /* 0x000fe4000001140f */
[----:B------:R2:W-:Y:S01]  /*18ae0*/  @!P2 ST.E.64 [R6.64], R160 ;  /* 0x000000a00600a985 */ /* 0x0005e2000c101b06 */
[----:B------:R-:W-:Y:S02]  /*18af0*/  SHF.R.S32.HI R10, RZ, 0x1f, R10 ;  /* 0x0000001fff0a7819 */ /* 0x000fe4000001140a */
[----:B------:R-:W-:Y:S02]  /*18b00*/  @!P0 LEA R8, P2, R5, R0, 0x2 ;  /* 0x0000000005088211 */ /* 0x000fe400078410ff */
[----:B------:R-:W-:Y:S02]  /*18b10*/  ISETP.GE.AND P5, PT, R14, c[0x0][0x3c8], PT ;  /* 0x0000f2000e007a0c */ /* 0x000fe40003fa6270 */
[----:B------:R-:W-:Y:S02]  /*18b20*/  IADD3 R11, R217, 0x28, RZ ;  /* 0x00000028d90b7810 */ /* 0x000fe40007ffe0ff */
[----:B------:R-:W-:-:S02]  /*18b30*/  @!P1 LEA.HI.X R3, R13, R4, R15, 0x2, P3 ;  /* 0x000000040d039211 */ /* 0x000fc400018f140f */
[----:B------:R-:W-:Y:S02]  /*18b40*/  @!P0 LEA.HI.X R9, R5, R4, R10, 0x2, P2 ;  /* 0x0000000405098211 */ /* 0x000fe400010f140a */
[----:B------:R-:W-:Y:S01]  /*18b50*/  ISETP.GE.AND P6, PT, R11, c[0x0][0x3c8], PT ;  /* 0x0000f2000b007a0c */ /* 0x000fe20003fc6270 */
[----:B------:R4:W-:Y:S01]  /*18b60*/  @!P1 ST.E.64 [R2.64], R142 ;  /* 0x0000008e02009985 */ /* 0x0009e2000c101b06 */
[C---:B------:R-:W-:Y:S02]  /*18b70*/  IADD3 R13, R217.reuse, 0x20, RZ ;  /* 0x00000020d90d7810 */ /* 0x040fe40007ffe0ff */
[C---:B------:R-:W-:Y:S01]  /*18b80*/  IADD3 R15, R217.reuse, 0x18, RZ ;  /* 0x00000018d90f7810 */ /* 0x040fe20007ffe0ff */
[----:B------:R5:W-:Y:S01]  /*18b90*/  @!P0 ST.E.64 [R8.64], R144 ;  /* 0x0000009008008985 */ /* 0x000be2000c101b06 */
[----:B------:R-:W-:Y:S02]  /*18ba0*/  SHF.R.S32.HI R13, RZ, 0x1f, R13 ;  /* 0x0000001fff0d7819 */ /* 0x000fe4000001140d */
[----:B------:R-:W-:-:S02]  /*18bb0*/  IADD3 R5, R217, 0x30, RZ ;  /* 0x00000030d9057810 */ /* 0x000fc40007ffe0ff */
[----:B------:R-:W-:Y:S02]  /*18bc0*/  SHF.R.S32.HI R15, RZ, 0x1f, R15 ;  /* 0x0000001fff0f7819 */ /* 0x000fe4000001140f */
[----:B------:R-:W-:Y:S02]  /*18bd0*/  ISETP.GE.AND P3, PT, R5, c[0x0][0x3c8], PT ;  /* 0x0000f20005007a0c */ /* 0x000fe40003f66270 */
[----:B------:R-:W-:Y:S02]  /*18be0*/  IADD3 R10, R217, 0x38, RZ ;  /* 0x00000038d90a7810 */ /* 0x000fe40007ffe0ff */
[----:B--2---:R-:W-:Y:S02]  /*18bf0*/  @!P5 LEA R6, P1, R14, R0, 0x2 ;  /* 0x000000000e06d211 */ /* 0x004fe400078210ff */
[----:B------:R-:W-:Y:S02]  /*18c00*/  ISETP.GE.AND P2, PT, R10, c[0x0][0x3c8], PT ;  /* 0x0000f2000a007a0c */ /* 0x000fe40003f46270 */
[----:B------:R-:W-:-:S05]  /*18c10*/  @!P5 LEA.HI.X R7, R14, R4, R15, 0x2, P1 ;  /* 0x000000040e07d211 */ /* 0x000fca00008f140f */
[----:B------:R2:W-:Y:S01]  /*18c20*/  @!P5 ST.E.64 [R6.64], R148 ;  /* 0x000000940600d985 */ /* 0x0005e2000c101b06 */
[----:B----4-:R-:W-:-:S04]  /*18c30*/  @!P4 LEA R2, P0, R12, R0, 0x2 ;  /* 0x000000000c02c211 */ /* 0x010fc800078010ff */
[----:B------:R-:W-:Y:S02]  /*18c40*/  @!P4 LEA.HI.X R3, R12, R4, R13, 0x2, P0 ;  /* 0x000000040c03c211 */ /* 0x000fe400000f140d */
[----:B------:R-:W-:Y:S02]  /*18c50*/  IADD3 R12, R217, 0x28, RZ ;  /* 0x00000028d90c7810 */ /* 0x000fe40007ffe0ff */
[----:B-----5:R-:W-:Y:S01]  /*18c60*/  @!P6 LEA R8, P1, R11, R0, 0x2 ;  /* 0x000000000b08e211 */ /* 0x020fe200078210ff */
[----:B------:R4:W-:Y:S01]  /*18c70*/  @!P4 ST.E.64 [R2.64], R152 ;  /* 0x000000980200c985 */ /* 0x0009e2000c101b06 */
[----:B------:R-:W-:-:S04]  /*18c80*/  SHF.R.S32.HI R12, RZ, 0x1f, R12 ;  /* 0x0000001fff0c7819 */ /* 0x000fc8000001140c */
[----:B------:R-:W-:Y:S02]  /*18c90*/  @!P6 LEA.HI.X R9, R11, R4, R12, 0x2, P1 ;  /* 0x000000040b09e211 */ /* 0x000fe400008f140c */
[C---:B------:R-:W-:Y:S02]  /*18ca0*/  IADD3 R12, R217.reuse, 0x30, RZ ;  /* 0x00000030d90c7810 */ /* 0x040fe40007ffe0ff */
[----:B------:R-:W-:Y:S01]  /*18cb0*/  IADD3 R11, R217, 0x38, RZ ;  /* 0x00000038d90b7810 */ /* 0x000fe20007ffe0ff */
[----:B------:R5:W-:Y:S01]  /*18cc0*/  @!P6 ST.E.64 [R8.64], R156 ;  /* 0x0000009c0800e985 */ /* 0x000be2000c101b06 */
[----:B------:R-:W-:Y:S02]  /*18cd0*/  SHF.R.S32.HI R12, RZ, 0x1f, R12 ;  /* 0x0000001fff0c7819 */ /* 0x000fe4000001140c */
[----:B------:R-:W-:Y:S02]  /*18ce0*/  ISETP.GE.AND P6, PT, R252, c[0x0][0x3c8], PT ;  /* 0x0000f200fc007a0c */ /* 0x000fe40003fc6270 */
[----:B--2---:R-:W-:-:S02]  /*18cf0*/  @!P3 LEA R6, P0, R5, R0, 0x2 ;  /* 0x000000000506b211 */ /* 0x004fc400078010ff */
[----:B------:R-:W-:Y:S02]  /*18d00*/  ISETP.GE.AND P1, PT, R250, c[0x0][0x3c8], PT ;  /* 0x0000f200fa007a0c */ /* 0x000fe40003f26270 */
[----:B------:R-:W-:Y:S02]  /*18d10*/  @!P3 LEA.HI.X R7, R5, R4, R12, 0x2, P0 ;  /* 0x000000040507b211 */ /* 0x000fe400000f140c */
[----:B------:R-:W-:Y:S02]  /*18d20*/  SHF.R.S32.HI R11, RZ, 0x1f, R11 ;  /* 0x0000001fff0b7819 */ /* 0x000fe4000001140b */
[----:B------:R-:W-:Y:S01]  /*18d30*/  IADD3 R5, R217, 0x50, RZ ;  /* 0x00000050d9057810 */ /* 0x000fe20007ffe0ff */
[----:B------:R2:W-:Y:S03]  /*18d40*/  @!P3 ST.E.64 [R6.64], R28 ;  /* 0x0000001c0600b985 */ /* 0x0005e6000c101b06 */
[----:B------:R-:W-:-:S02]  /*18d50*/  ISETP.GE.AND P5, PT, R5, c[0x0][0x3c8], PT ;  /* 0x0000f20005007a0c */ /* 0x000fc40003fa6270 */
[----:B----4-:R-:W-:-:S04]  /*18d60*/  @!P2 LEA R2, P4, R10, R0, 0x2 ;  /* 0x000000000a02a211 */ /* 0x010fc800078810ff */
[----:B------:R-:W-:Y:S02]  /*18d70*/  @!P2 LEA.HI.X R3, R10, R4, R11, 0x2, P4 ;  /* 0x000000040a03a211 */ /* 0x000fe400020f140b */
[----:B------:R-:W-:Y:S02]  /*18d80*/  SHF.R.S32.HI R10, RZ, 0x1f, R252 ;  /* 0x0000001fff0a7819 */ /* 0x000fe400000114fc */
[----:B------:R-:W-:Y:S01]  /*18d90*/  SHF.R.S32.HI R11, RZ, 0x1f, R5 ;  /* 0x0000001fff0b7819 */ /* 0x000fe20000011405 */
[----:B------:R4:W-:Y:S01]  /*18da0*/  @!P2 ST.E.64 [R2.64], R24 ;  /* 0x000000180200a985 */ /* 0x0009e2000c101b06 */
[----:B-----5:R-:W-:-:S04]  /*18db0*/  @!P6 LEA R8, P0, R252, R0, 0x2 ;  /* 0x00000000fc08e211 */ /* 0x020fc800078010ff */
[----:B------:R-:W-:Y:S02]  /*18dc0*/  @!P6 LEA.HI.X R9, R252, R4, R10, 0x2, P0 ;  /* 0x00000004fc09e211 */ /* 0x000fe400000f140a */
[----:B------:R-:W-:-:S03]  /*18dd0*/  @!P5 LEA R10, P0, R5, R0, 0x2 ;  /* 0x00000000050ad211 */ /* 0x000fc600078010ff */
[----:B------:R5:W-:Y:S01]  /*18de0*/  @!P6 ST.E.64 [R8.64], R36 ;  /* 0x000000240800e985 */ /* 0x000be2000c101b06 */
[----:B------:R-:W-:Y:S02]  /*18df0*/  @!P5 LEA.HI.X R11, R5, R4, R11, 0x2, P0 ;  /* 0x00000004050bd211 */ /* 0x000fe400000f140b */
[----:B------:R-:W-:Y:S02]  /*18e00*/  IADD3 R5, R217, 0x70, RZ ;  /* 0x00000070d9057810 */ /* 0x000fe40007ffe0ff */
[----:B--2---:R-:W-:Y:S02]  /*18e10*/  SHF.R.S32.HI R7, RZ, 0x1f, R250 ;  /* 0x0000001fff077819 */ /* 0x004fe400000114fa */
[C---:B------:R-:W-:Y:S02]  /*18e20*/  @!P1 LEA R6, P2, R250.reuse, R0, 0x2 ;  /* 0x00000000fa069211 */ /* 0x040fe400078410ff */
[----:B------:R-:W-:Y:S02]  /*18e30*/  ISETP.GE.AND P6, PT, R5, c[0x0][0x3c8], PT ;  /* 0x0000f20005007a0c */ /* 0x000fe40003fc6270 */
[----:B------:R-:W-:-:S05]  /*18e40*/  @!P1 LEA.HI.X R7, R250, R4, R7, 0x2, P2 ;  /* 0x00000004fa079211 */ /* 0x000fca00010f1407 */
[----:B------:R2:W-:Y:S01]  /*18e50*/  @!P1 ST.E.64 [R6.64], R32 ;  /* 0x0000002006009985 */ /* 0x0005e2000c101b06 */
[----:B----4-:R-:W-:-:S03]  /*18e60*/  IADD3 R3, R217, 0x58, RZ ;  /* 0x00000058d9037810 */ /* 0x010fc60007ffe0ff */
[----:B------:R4:W-:Y:S01]  /*18e70*/  @!P5 ST.E.64 [R10.64], R44 ;  /* 0x0000002c0a00d985 */ /* 0x0009e2000c101b06 */
[----:B------:R-:W-:Y:S02]  /*18e80*/  IADD3 R2, R217, 0x60, RZ ;  /* 0x00000060d9027810 */ /* 0x000fe40007ffe0ff */
[----:B------:R-:W-:Y:S02]  /*18e90*/  ISETP.GE.AND P3, PT, R3, c[0x0][0x3c8], PT ;  /* 0x0000f20003007a0c */ /* 0x000fe40003f66270 */
[----:B------:R-:W-:Y:S02]  /*18ea0*/  ISETP.GE.AND P4, PT, R2, c[0x0][0x3c8], PT ;  /* 0x0000f20002007a0c */ /* 0x000fe40003f86270 */
[----:B-----5:R-:W-:-:S09]  /*18eb0*/  SHF.R.S32.HI R9, RZ, 0x1f, R3 ;  /* 0x0000001fff097819 */ /* 0x020fd20000011403 */
[CC--:B------:R-:W-:Y:S02]  /*18ec0*/  @!P3 LEA R8, P1, R3.reuse, R0.reuse, 0x2 ;  /* 0x000000000308b211 */ /* 0x0c0fe400078210ff */
[----:B------:R-:W-:Y:S02]  /*18ed0*/  @!P4 LEA R12, P0, R2, R0, 0x2 ;  /* 0x00000000020cc211 */ /* 0x000fe400078010ff */
[----:B------:R-:W-:Y:S02]  /*18ee0*/  @!P3 LEA.HI.X R9, R3, R4, R9, 0x2, P1 ;  /* 0x000000040309b211 */ /* 0x000fe400008f1409 */
[C---:B------:R-:W-:Y:S02]  /*18ef0*/  IADD3 R3, R217.reuse, 0x78, RZ ;  /* 0x00000078d9037810 */ /* 0x040fe40007ffe0ff */
[----:B--2---:R-:W-:Y:S01]  /*18f00*/  IADD3 R6, R217, 0x68, RZ ;  /* 0x00000068d9067810 */ /* 0x004fe20007ffe0ff */
[----:B------:R2:W-:Y:S01]  /*18f10*/  @!P3 ST.E.64 [R8.64], R40 ;  /* 0x000000280800b985 */ /* 0x0005e2000c101b06 */
[----:B------:R-:W-:-:S02]  /*18f20*/  SHF.R.S32.HI R7, RZ, 0x1f, R2 ;  /* 0x0000001fff077819 */ /* 0x000fc40000011402 */
[----:B------:R-:W-:Y:S02]  /*18f30*/  ISETP.GE.AND P2, PT, R6, c[0x0][0x3c8], PT ;  /* 0x0000f20006007a0c */ /* 0x000fe40003f46270 */
[----:B------:R-:W-:Y:S02]  /*18f40*/  @!P4 LEA.HI.X R13, R2, R4, R7, 0x2, P0 ;  /* 0x00000004020dc211 */ /* 0x000fe400000f1407 */
[----:B------:R-:W-:Y:S02]  /*18f50*/  IADD3 R2, R217, 0x80, RZ ;  /* 0x00000080d9027810 */ /* 0x000fe40007ffe0ff */
[----:B------:R-:W-:Y:S01]  /*18f60*/  ISETP.GE.AND P3, PT, R3, c[0x0][0x3c8], PT ;  /* 0x0000f20003007a0c */ /* 0x000fe20003f66270 */
[----:B------:R5:W-:Y:S01]  /*18f70*/  @!P4 ST.E.64 [R12.64], R52 ;  /* 0x000000340c00c985 */ /* 0x000be2000c101b06 */
[----:B------:R-:W-:Y:S02]  /*18f80*/  ISETP.GE.AND P5, PT, R2, c[0x0][0x3c8], PT ;  /* 0x0000f20002007a0c */ /* 0x000fe40003fa6270 */
[----:B------:R-:W-:-:S02]  /*18f90*/  SHF.R.S32.HI R7, RZ, 0x1f, R5 ;  /* 0x0000001fff077819 */ /* 0x000fc40000011405 */
[----:B----4-:R-:W-:-:S04]  /*18fa0*/  @!P6 LEA R10, P0, R5, R0, 0x2 ;  /* 0x00000000050ae211 */ /* 0x010fc800078010ff */
[----:B------:R-:W-:Y:S02]  /*18fb0*/  @!P6 LEA.HI.X R11, R5, R4, R7, 0x2, P0 ;  /* 0x00000004050be211 */ /* 0x000fe400000f1407 */
[----:B------:R-:W-:Y:S02]  /*18fc0*/  IADD3 R5, R217, 0x90, RZ ;  /* 0x00000090d9057810 */ /* 0x000fe40007ffe0ff */
[----:B------:R-:W-:Y:S02]  /*18fd0*/  SHF.R.S32.HI R7, RZ, 0x1f, R2 ;  /* 0x0000001fff077819 */ /* 0x000fe40000011402 */
[----:B------:R-:W-:Y:S02]  /*18fe0*/  ISETP.GE.AND P4, PT, R5, c[0x0][0x3c8], PT ;  /* 0x0000f20005007a0c */ /* 0x000fe40003f86270 */
[----:B--2---:R-:W-:Y:S02]  /*18ff0*/  SHF.R.S32.HI R9, RZ, 0x1f, R6 ;  /* 0x0000001fff097819 */ /* 0x004fe40000011406 */
[----:B------:R-:W-:-:S04]  /*19000*/  @!P2 LEA R8, P1, R6, R0, 0x2 ;  /* 0x000000000608a211 */ /* 0x000fc800078210ff */
[----:B------:R-:W-:Y:S02]  /*19010*/  @!P2 LEA.HI.X R9, R6, R4, R9, 0x2, P1 ;  /* 0x000000040609a211 */ /* 0x000fe400008f1409 */
[C---:B------:R-:W-:Y:S02]  /*19020*/  IADD3 R6, R217.reuse, 0x88, RZ ;  /* 0x00000088d9067810 */ /* 0x040fe40007ffe0ff */
[----:B-----5:R-:W-:Y:S01]  /*19030*/  @!P5 LEA R12, P0, R2, R0, 0x2 ;  /* 0x00000000020cd211 */ /* 0x020fe200078010ff */
[----:B------:R2:W-:Y:S01]  /*19040*/  @!P2 ST.E.64 [R8.64], R48 ;  /* 0x000000300800a985 */ /* 0x0005e2000c101b06 */
[----:B------:R-:W-:Y:S02]  /*19050*/  ISETP.GE.AND P2, PT, R6, c[0x0][0x3c8], PT ;  /* 0x0000f20006007a0c */ /* 0x000fe40003f46270 */
[----:B------:R-:W-:Y:S01]  /*19060*/  @!P5 LEA.HI.X R13, R2, R4, R7, 0x2, P0 ;  /* 0x00000004020dd211 */ /* 0x000fe200000f1407 */
[----:B------:R4:W-:Y:S01]  /*19070*/  @!P6 ST.E.64 [R10.64], R60 ;  /* 0x0000003c0a00e985 */ /* 0x0009e2000c101b06 */
[----:B------:R-:W-:-:S02]  /*19080*/  IADD3 R2, R217, 0x98, RZ ;  /* 0x00000098d9027810 */ /* 0x000fc40007ffe0ff */
[----:B------:R-:W-:Y:S02]  /*19090*/  IADD3 R7, R217, 0xa0, RZ ;  /* 0x000000a0d9077810 */ /* 0x000fe40007ffe0ff */
[----:B--2---:R-:W-:Y:S02]  /*190a0*/  SHF.R.S32.HI R9, RZ, 0x1f, R3 ;  /* 0x0000001fff097819 */ /* 0x004fe40000011403 */
[-C--:B------:R-:W-:Y:S02]  /*190b0*/  @!P3 LEA R8, P1, R3, R0.reuse, 0x2 ;  /* 0x000000000308b211 */ /* 0x080fe400078210ff */
[----:B----4-:R-:W-:Y:S02]  /*190c0*/  @!P4 LEA R10, P0, R5, R0, 0x2 ;  /* 0x00000000050ac211 */ /* 0x010fe400078010ff */
[----:B------:R-:W-:Y:S02]  /*190d0*/  @!P3 LEA.HI.X R9, R3, R4, R9, 0x2, P1 ;  /* 0x000000040309b211 */ /* 0x000fe400008f1409 */
[----:B------:R-:W-:-:S03]  /*190e0*/  SHF.R.S32.HI R3, RZ, 0x1f, R5 ;  /* 0x0000001fff037819 */ /* 0x000fc60000011405 */
[----:B------:R2:W-:Y:S01]  /*190f0*/  @!P3 ST.E.64 [R8.64], R56 ;  /* 0x000000380800b985 */ /* 0x0005e2000c101b06 */
[----:B------:R-:W-:Y:S02]  /*19100*/  ISETP.GE.AND P3, PT, R2, c[0x0][0x3c8], PT ;  /* 0x0000f20002007a0c */ /* 0x000fe40003f66270 */
[----:B------:R-:W-:Y:S01]  /*19110*/  @!P4 LEA.HI.X R11, R5, R4, R3, 0x2, P0 ;  /* 0x00000004050bc211 */ /* 0x000fe200000f1403 */
[----:B------:R4:W-:Y:S01]  /*19120*/  @!P5 ST.E.64 [R12.64], R68 ;  /* 0x000000440c00d985 */ /* 0x0009e2000c101b06 */
[----:B------:R-:W-:Y:S02]  /*19130*/  ISETP.GE.AND P5, PT, R7, c[0x0][0x3c8], PT ;  /* 0x0000f20007007a0c */ /* 0x000fe40003fa6270 */
[C---:B------:R-:W-:Y:S02]  /*19140*/  IADD3 R3, R217.reuse, 0xa8, RZ ;  /* 0x000000a8d9037810 */ /* 0x040fe40007ffe0ff */
[----:B------:R-:W-:-:S04]  /*19150*/  IADD3 R5, R217, 0xb0, RZ ;  /* 0x000000b0d9057810 */ /* 0x000fc80007ffe0ff */
[----:B------:R-:W-:Y:S02]  /*19160*/  ISETP.GE.AND P6, PT, R5, c[0x0][0x3c8], PT ;  /* 0x0000f20005007a0c */ /* 0x000fe40003fc6270 */
[----:B--2---:R-:W-:Y:S02]  /*19170*/  SHF.R.S32.HI R9, RZ, 0x1f, R6 ;  /* 0x0000001fff097819 */ /* 0x004fe40000011406 */
[C---:B------:R-:W-:Y:S02]  /*19180*/  @!P2 LEA R8, P1, R6.reuse, R0, 0x2 ;  /* 0x000000000608a211 */ /* 0x040fe400078210ff */
[----:B----4-:R-:W-:Y:S02]  /*19190*/  SHF.R.S32.HI R13, RZ, 0x1f, R7 ;  /* 0x0000001fff0d7819 */ /* 0x010fe40000011407 */
[----:B------:R-:W-:Y:S02]  /*191a0*/  @!P2 LEA.HI.X R9, R6, R4, R9, 0x2, P1 ;  /* 0x000000040609a211 */ /* 0x000fe400008f1409 */
[----:B------:R-:W-:-:S02]  /*191b0*/  SHF.R.S32.HI R6, RZ, 0x1f, R2 ;  /* 0x0000001fff067819 */ /* 0x000fc40000011402 */
[----:B------:R-:W-:Y:S01]  /*191c0*/  @!P5 LEA R12, P0, R7, R0, 0x2 ;  /* 0x00000000070cd211 */ /* 0x000fe200078010ff */
[----:B------:R2:W-:Y:S01]  /*191d0*/  @!P2 ST.E.64 [R8.64], R64 ;  /* 0x000000400800a985 */ /* 0x0005e2000c101b06 */
[----:B------:R-:W-:Y:S02]  /*191e0*/  ISETP.GE.AND P2, PT, R3, c[0x0][0x3c8], PT ;  /* 0x0000f20003007a0c */ /* 0x000fe40003f46270 */
[----:B------:R-:W-:Y:S01]  /*191f0*/  @!P5 LEA.HI.X R13, R7, R4, R13, 0x2, P0 ;  /* 0x00000004070dd211 */ /* 0x000fe200000f140d */
[----:B------:R4:W-:Y:S01]  /*19200*/  @!P4 ST.E.64 [R10.64], R76 ;  /* 0x0000004c0a00c985 */ /* 0x0009e2000c101b06 */
[----:B------:R-:W-:Y:S02]  /*19210*/  IADD3 R7, R217, 0xb8, RZ ;  /* 0x000000b8d9077810 */ /* 0x000fe40007ffe0ff */
[----:B--2---:R-:W-:-:S04]  /*19220*/  @!P3 LEA R8, P1, R2, R0, 0x2 ;  /* 0x000000000208b211 */ /* 0x004fc800078210ff */
[----:B------:R-:W-:Y:S02]  /*19230*/  @!P3 LEA.HI.X R9, R2, R4, R6, 0x2, P1 ;  /* 0x000000040209b211 */ /* 0x000fe400008f1406 */
[----:B------:R-:W-:Y:S02]  /*19240*/  IADD3 R6, R217, 0xc0, RZ ;  /* 0x000000c0d9067810 */ /* 0x000fe40007ffe0ff */
[-C--:B------:R-:W-:Y:S01]  /*19250*/  @!P2 LEA R2, P1, R3, R0.reuse, 0x2 ;  /* 0x000000000302a211 */ /* 0x080fe200078210ff */
[----:B------:R2:W-:Y:S01]  /*19260*/  @!P3 ST.E.64 [R8.64], R72 ;  /* 0x000000480800b985 */ /* 0x0005e2000c101b06 */
[----:B------:R-:W-:Y:S02]  /*19270*/  ISETP.GE.AND P3, PT, R7, c[0x0][0x3c8], PT ;  /* 0x0000f20007007a0c */ /* 0x000fe40003f66270 */
[----:B------:R-:W-:Y:S01]  /*19280*/  ISETP.GE.AND P4, PT, R6, c[0x0][0x3c8], PT ;  /* 0x0000f20006007a0c */ /* 0x000fe20003f86270 */
[----:B------:R5:W-:Y:S01]  /*19290*/  @!P5 ST.E.64 [R12.64], R84 ;  /* 0x000000540c00d985 */ /* 0x000be2000c101b06 */
[----:B----4-:R-:W-:-:S02]  /*192a0*/  @!P6 LEA R10, P0, R5, R0, 0x2 ;  /* 0x00000000050ae211 */ /* 0x010fc400078010ff */
[----:B--2---:R-:W-:Y:S02]  /*192b0*/  SHF.R.S32.HI R8, RZ, 0x1f, R3 ;  /* 0x0000001fff087819 */ /* 0x004fe40000011403 */
[----:B------:R-:W-:Y:S02]  /*192c0*/  SHF.R.S32.HI R9, RZ, 0x1f, R5 ;  /* 0x0000001fff097819 */ /* 0x000fe40000011405 */
[-C--:B------:R-:W-:Y:S02]  /*192d0*/  @!P2 LEA.HI.X R3, R3, R4.reuse, R8, 0x2, P1 ;  /* 0x000000040303a211 */ /* 0x080fe400008f1408 */
[----:B------:R-:W-:Y:S02]  /*192e0*/  @!P6 LEA.HI.X R11, R5, R4, R9, 0x2, P0 ;  /* 0x00000004050be211 */ /* 0x000fe400000f1409 */
[----:B------:R-:W-:Y:S01]  /*192f0*/  SHF.R.S32.HI R9, RZ, 0x1f, R7 ;  /* 0x0000001fff097819 */ /* 0x000fe20000011407 */
[----:B------:R2:W-:Y:S01]  /*19300*/  @!P2 ST.E.64 [R2.64], R80 ;  /* 0x000000500200a985 */ /* 0x0005e2000c101b06 */
[----:B------:R-:W-:-:S02]  /*19310*/  @!P3 LEA R8, P1, R7, R0, 0x2 ;  /* 0x000000000708b211 */ /* 0x000fc400078210ff */
[----:B------:R-:W-:Y:S01]  /*19320*/  SHF.R.S32.HI R5, RZ, 0x1f, R6 ;  /* 0x0000001fff057819 */ /* 0x000fe20000011406 */
[----:B------:R-:W-:Y:S01]  /*19330*/  @!P6 ST.E.64 [R10.64], R92 ;  /* 0x0000005c0a00e985 */ /* 0x000fe2000c101b06 */
[C---:B-----5:R-:W-:Y:S02]  /*19340*/  @!P4 LEA R12, P0, R6.reuse, R0, 0x2 ;  /* 0x00000000060cc211 */ /* 0x060fe400078010ff */
[-C--:B------:R-:W-:Y:S02]  /*19350*/  @!P3 LEA.HI.X R9, R7, R4.reuse, R9, 0x2, P1 ;  /* 0x000000040709b211 */ /* 0x080fe400008f1409 */
[----:B------:R-:W-:Y:S02]  /*19360*/  @!P4 LEA.HI.X R13, R6, R4, R5, 0x2, P0 ;  /* 0x00000004060dc211 */ /* 0x000fe400000f1405 */
[C---:B------:R-:W-:Y:S01]  /*19370*/  IADD3 R6, R217.reuse, 0xd8, RZ ;  /* 0x000000d8d9067810 */ /* 0x040fe20007ffe0ff */
[----:B------:R4:W-:Y:S01]  /*19380*/  @!P3 ST.E.64 [R8.64], R88 ;  /* 0x000000580800b985 */ /* 0x0009e2000c101b06 */
[----:B------:R-:W-:-:S03]  /*19390*/  IADD3 R7, R217, 0xe0, RZ ;  /* 0x000000e0d9077810 */ /* 0x000fc60007ffe0ff */
[----:B------:R5:W-:Y:S01]  /*193a0*/  @!P4 ST.E.64 [R12.64], R100 ;  /* 0x000000640c00c985 */ /* 0x000be2000c101b06 */
[----:B------:R-:W-:Y:S02]  /*193b0*/  ISETP.GE.AND P4, PT, R6, c[0x0][0x3c8], PT ;  /* 0x0000f20006007a0c */ /* 0x000fe40003f86270 */
[----:B------:R-:W-:Y:S02]  /*193c0*/  ISETP.GE.AND P6, PT, R7, c[0x0][0x3c8], PT ;  /* 0x0000f20007007a0c */ /* 0x000fe40003fc6270 */
[C---:B--2---:R-:W-:Y:S02]  /*193d0*/  IADD3 R2, R217.reuse, 0xd0, RZ ;  /* 0x000000d0d9027810 */ /* 0x044fe40007ffe0ff */
[----:B------:R-:W-:Y:S02]  /*193e0*/  IADD3 R3, R217, 0xc8, RZ ;  /* 0x000000c8d9037810 */ /* 0x000fe40007ffe0ff */
[----:B------:R-:W-:Y:S02]  /*193f0*/  ISETP.GE.AND P5, PT, R2, c[0x0][0x3c8], PT ;  /* 0x0000f20002007a0c */ /* 0x000fe40003fa6270 */
[----:B------:R-:W-:-:S02]  /*19400*/  ISETP.GE.AND P2, PT, R3, c[0x0][0x3c8], PT ;  /* 0x0000f20003007a0c */ /* 0x000fc40003f46270 */
[----:B------:R-:W-:Y:S02]  /*19410*/  SHF.R.S32.HI R5, RZ, 0x1f, R2 ;  /* 0x0000001fff057819 */ /* 0x000fe40000011402 */
[----:B----4-:R-:W-:-:S07]  /*19420*/  SHF.R.S32.HI R9, RZ, 0x1f, R3 ;  /* 0x0000001fff097819 */ /* 0x010fce0000011403 */
[CC--:B------:R-:W-:Y:S02]  /*19430*/  @!P5 LEA R10, P0, R2.reuse, R0.reuse, 0x2 ;  /* 0x00000000020ad211 */ /* 0x0c0fe400078010ff */
[----:B------:R-:W-:Y:S02]  /*19440*/  @!P2 LEA R8, P1, R3, R0, 0x2 ;  /* 0x000000000308a211 */ /* 0x000fe400078210ff */
[-C--:B------:R-:W-:Y:S02]  /*19450*/  @!P5 LEA.HI.X R11, R2, R4.reuse, R5, 0x2, P0 ;  /* 0x00000004020bd211 */ /* 0x080fe400000f1405 */
[----:B------:R-:W-:Y:S02]  /*19460*/  IADD3 R5, R217, 0xe8, RZ ;  /* 0x000000e8d9057810 */ /* 0x000fe40007ffe0ff */
[----:B------:R-:W-:Y:S02]  /*19470*/  @!P2 LEA.HI.X R9, R3, R4, R9, 0x2, P1 ;  /* 0x000000040309a211 */ /* 0x000fe400008f1409 */
[----:B------:R-:W-:-:S02]  /*19480*/  ISETP.GE.AND P3, PT, R5, c[0x0][0x3c8], PT ;  /* 0x0000f20005007a0c */ /* 0x000fc40003f66270 */
[----:B------:R-:W-:Y:S01]  /*19490*/  SHF.R.S32.HI R2, RZ, 0x1f, R6 ;  /* 0x0000001fff027819 */ /* 0x000fe20000011406 */
[----:B------:R2:W-:Y:S01]  /*194a0*/  @!P2 ST.E.64 [R8.64], R96 ;  /* 0x000000600800a985 */ /* 0x0005e2000c101b06 */
[C---:B------:R-:W-:Y:S02]  /*194b0*/  @!P4 LEA R14, P1, R6.reuse, R0, 0x2 ;  /* 0x00000000060ec211 */ /* 0x040fe400078210ff */
[----:B------:R-:W-:Y:S01]  /*194c0*/  IADD3 R3, R217, 0xf0, RZ ;  /* 0x000000f0d9037810 */ /* 0x000fe20007ffe0ff */
[----:B------:R4:W-:Y:S01]  /*194d0*/  @!P5 ST.E.64 [R10.64], R108 ;  /* 0x0000006c0a00d985 */ /* 0x0009e2000c101b06 */
[----:B------:R-:W-:Y:S02]  /*194e0*/  @!P4 LEA.HI.X R15, R6, R4, R2, 0x2, P1 ;  /* 0x00000004060fc211 */ /* 0x000fe400008f1402 */
[----:B------:R-:W-:Y:S02]  /*194f0*/  ISETP.GE.AND P2, PT, R3, c[0x0][0x3c8], PT ;  /* 0x0000f20003007a0c */ /* 0x000fe40003f46270 */
[----:B------:R-:W-:Y:S01]  /*19500*/  IADD3 R2, R217, 0xf8, RZ ;  /* 0x000000f8d9027810 */ /* 0x000fe20007ffe0ff */
[----:B------:R1:W-:Y:S01]  /*19510*/  @!P4 ST.E.64 [R14.64], R164 ;  /* 0x000000a40e00c985 */ /* 0x0003e2000c101b06 */
[----:B-----5:R-:W-:-:S02]  /*19520*/  @!P6 LEA R12, P0, R7, R0, 0x2 ;  /* 0x00000000070ce211 */ /* 0x020fc400078010ff */
[----:B------:R-:W-:Y:S02]  /*19530*/  ISETP.GE.AND P1, PT, R2, c[0x0][0x3c8], PT ;  /* 0x0000f20002007a0c */ /* 0x000fe40003f26270 */
[----:B------:R-:W-:Y:S02]  /*19540*/  SHF.R.S32.HI R6, RZ, 0x1f, R5 ;  /* 0x0000001fff067819 */ /* 0x000fe40000011405 */
[----:B--2---:R-:W-:-:S04]  /*19550*/  SHF.R.S32.HI R8, RZ, 0x1f, R7 ;  /* 0x0000001fff087819 */ /* 0x004fc80000011407 */
[----:B------:R-:W-:Y:S02]  /*19560*/  @!P6 LEA.HI.X R13, R7, R4, R8, 0x2, P0 ;  /* 0x00000004070de211 */ /* 0x000fe400000f1408 */
[----:B----4-:R-:W-:-:S03]  /*19570*/  @!P3 LEA R10, P0, R5, R0, 0x2 ;  /* 0x00000000050ab211 */ /* 0x010fc600078010ff */
        /* <DEDUP_REMOVED lines=11> */
.L_x_1131:
[----:B------:R-:W-:Y:S05]  /*19630*/  BSYNC B0 ;  /* 0x0000000000007941 */ /* 0x000fea0003800000 */
.L_x_1130:
[----:B------:R-:W-:Y:S05]  /*19640*/  BRA.DIV ~URZ, `(.L_x_1132) ;  /* 0x000036a27f007947 */ /* 0x000fea000b800000 */
[----:B--2---:R2:W1:Y:S04]  /*19650*/  SHFL.IDX PT, R4, R16, 0x1, 0x1c1f ;  /* 0x003c1f0010047f89 */ /* 0x00446800000e0000 */
[----:B----4-:R2:W4:Y:S02]  /*19660*/  SHFL.IDX PT, R0, R17, 0x1, 0x1c1f ;  /* 0x003c1f0011007f89 */ /* 0x01052400000e0000 */
.L_x_1190:
[----:B------:R-:W-:-:S13]  /*19670*/  LOP3.LUT P0, RZ, R216, 0x2, RZ, 0xc0, !PT ;  /* 0x00000002d8ff7812 */ /* 0x000fda000780c0ff */
[----:B------:R-:W-:Y:S05]  /*19680*/  @P0 BRA `(.L_x_1127) ;  /* 0x00001a1000000947 */ /* 0x000fea0003800000 */
[C---:B------:R-:W-:Y:S02]  /*19690*/  ISETP.GE.AND P1, PT, R217.reuse, c[0x0][0x3c8], PT ;  /* 0x0000f200d9007a0c */ /* 0x040fe40003f26270 */
[C---:B-1----:R-:W-:Y:S02]  /*196a0*/  IADD3 R10, R217.reuse, 0x8, RZ ;  /* 0x00000008d90a7810 */ /* 0x042fe40007ffe0ff */
[C---:B------:R-:W-:Y:S02]  /*196b0*/  IADD3 R8, R217.reuse, 0x10, RZ ;  /* 0x00000010d9087810 */ /* 0x040fe40007ffe0ff */
[----:B------:R-:W-:Y:S02]  /*196c0*/  ISETP.GE.AND P0, PT, R10, c[0x0][0x3c8], PT ;  /* 0x0000f2000a007a0c */ /* 0x000fe40003f06270 */
[----:B------:R-:W-:Y:S02]  /*196d0*/  ISETP.GE.AND P5, PT, R8, c[0x0][0x3c8], PT ;  /* 0x0000f20008007a0c */ /* 0x000fe40003fa6270 */
[----:B------:R-:W-:-:S02]  /*196e0*/  IADD3 R15, R217, 0x18, RZ ;  /* 0x00000018d90f7810 */ /* 0x000fc40007ffe0ff */
[----:B------:R-:W-:Y:S01]  /*196f0*/  IADD3 R11, R217, 0x8, RZ ;  /* 0x00000008d90b7810 */ /* 0x000fe20007ffe0ff */
[----:B----4-:R-:W-:Y:S01]  /*19700*/  @!P1 IMAD.MOV.U32 R2, RZ, RZ, R0 ;  /* 0x000000ffff029224 */ /* 0x010fe200078e0000 */
[----:B------:R-:W-:Y:S01]  /*19710*/  ISETP.GE.AND P4, PT, R15, c[0x0][0x3c8], PT ;  /* 0x0000f2000f007a0c */ /* 0x000fe20003f86270 */
[----:B------:R-:W-:Y:S01]  /*19720*/  @!P1 IMAD.MOV.U32 R3, RZ, RZ, R4 ;  /* 0x000000ffff039224 */ /* 0x000fe200078e0004 */
[C---:B------:R-:W-:Y:S02]  /*19730*/  IADD3 R13, R217.reuse, 0x20, RZ ;  /* 0x00000020d90d7810 */ /* 0x040fe40007ffe0ff */
[----:B------:R-:W-:Y:S01]  /*19740*/  SHF.R.S32.HI R11, RZ, 0x1f, R11 ;  /* 0x0000001fff0b7819 */ /* 0x000fe2000001140b */
[C---:B------:R-:W-:Y:S01]  /*19750*/  @!P1 IMAD.WIDE R2, R217.reuse, 0x4, R2 ;  /* 0x00000004d9029825 */ /* 0x040fe200078e0202 */
[----:B------:R-:W-:Y:S02]  /*19760*/  @!P0 LEA R6, P6, R10, R0, 0x2 ;  /* 0x000000000a068211 */ /* 0x000fe400078c10ff */
[----:B------:R-:W-:-:S02]  /*19770*/  IADD3 R5, R217, 0x28, RZ ;  /* 0x00000028d9057810 */ /* 0x000fc40007ffe0ff */
[----:B------:R-:W-:Y:S01]  /*19780*/  IADD3 R9, R217, 0x10, RZ ;  /* 0x00000010d9097810 */ /* 0x000fe20007ffe0ff */
[----:B------:R1:W-:Y:S01]  /*19790*/  @!P1 ST.E.64 [R2.64], R116 ;  /* 0x0000007402009985 */ /* 0x0003e2000c101b06 */
[----:B------:R-:W-:Y:S02]  /*197a0*/  ISETP.GE.AND P3, PT, R13, c[0x0][0x3c8], PT ;  /* 0x0000f2000d007a0c */ /* 0x000fe40003f66270 */
[----:B------:R-:W-:Y:S02]  /*197b0*/  @!P0 LEA.HI.X R7, R10, R4, R11, 0x2, P6 ;  /* 0x000000040a078211 */ /* 0x000fe400030f140b */
[----:B------:R-:W-:Y:S02]  /*197c0*/  ISETP.GE.AND P2, PT, R5, c[0x0][0x3c8], PT ;  /* 0x0000f20005007a0c */ /* 0x000fe40003f46270 */
[----:B------:R-:W-:Y:S01]  /*197d0*/  SHF.R.S32.HI R9, RZ, 0x1f, R9 ;  /* 0x0000001fff097819 */ /* 0x000fe20000011409 */
[----:B------:R4:W-:Y:S01]  /*197e0*/  @!P0 ST.E.64 [R6.64], R124 ;  /* 0x0000007c06008985 */ /* 0x0009e2000c101b06 */
[----:B--2---:R-:W-:-:S02]  /*197f0*/  IADD3 R16, R217, 0x18, RZ ;  /* 0x00000018d9107810 */ /* 0x004fc40007ffe0ff */
[C---:B------:R-:W-:Y:S02]  /*19800*/  IADD3 R12, R217.reuse, 0x30, RZ ;  /* 0x00000030d90c7810 */ /* 0x040fe40007ffe0ff */
[----:B------:R-:W-:Y:S02]  /*19810*/  SHF.R.S32.HI R16, RZ, 0x1f, R16 ;  /* 0x0000001fff107819 */ /* 0x000fe40000011410 */
[C---:B------:R-:W-:Y:S02]  /*19820*/  IADD3 R10, R217.reuse, 0x38, RZ ;  /* 0x00000038d90a7810 */ /* 0x040fe40007ffe0ff */
[C---:B------:R-:W-:Y:S02]  /*19830*/  IADD3 R14, R217.reuse, 0x20, RZ ;  /* 0x00000020d90e7810 */ /* 0x040fe40007ffe0ff */
[----:B------:R-:W-:Y:S02]  /*19840*/  IADD3 R11, R217, 0x28, RZ ;  /* 0x00000028d90b7810 */ /* 0x000fe40007ffe0ff */
[----:B------:R-:W-:-:S02]  /*19850*/  SHF.R.S32.HI R14, RZ, 0x1f, R14 ;  /* 0x0000001fff0e7819 */ /* 0x000fc4000001140e */
[----:B------:R-:W-:Y:S02]  /*19860*/  SHF.R.S32.HI R11, RZ, 0x1f, R11 ;  /* 0x0000001fff0b7819 */ /* 0x000fe4000001140b */
[----:B-1----:R-:W-:-:S04]  /*19870*/  @!P5 LEA R2, P1, R8, R0, 0x2 ;  /* 0x000000000802d211 */ /* 0x002fc800078210ff */
[----:B------:R-:W-:Y:S02]  /*19880*/  @!P5 LEA.HI.X R3, R8, R4, R9, 0x2, P1 ;  /* 0x000000040803d211 */ /* 0x000fe400008f1409 */
[C---:B------:R-:W-:Y:S02]  /*19890*/  @!P4 LEA R8, P0, R15.reuse, R0, 0x2 ;  /* 0x000000000f08c211 */ /* 0x040fe400078010ff */
[----:B------:R-:W-:Y:S01]  /*198a0*/  ISETP.GE.AND P1, PT, R12, c[0x0][0x3c8], PT ;  /* 0x0000f2000c007a0c */ /* 0x000fe20003f26270 */
[----:B------:R1:W-:Y:S01]  /*198b0*/  @!P5 ST.E.64 [R2.64], R128 ;  /* 0x000000800200d985 */ /* 0x0003e2000c101b06 */
[----:B------:R-:W-:Y:S02]  /*198c0*/  @!P4 LEA.HI.X R9, R15, R4, R16, 0x2, P0 ;  /* 0x000000040f09c211 */ /* 0x000fe400000f1410 */
[C---:B----4-:R-:W-:Y:S02]  /*198d0*/  @!P3 LEA R6, P6, R13.reuse, R0, 0x2 ;  /* 0x000000000d06b211 */ /* 0x050fe400078c10ff */
[----:B------:R-:W-:Y:S01]  /*198e0*/  ISETP.GE.AND P0, PT, R10, c[0x0][0x3c8], PT ;  /* 0x0000f2000a007a0c */ /* 0x000fe20003f06270 */
[----:B------:R2:W-:Y:S01]  /*198f0*/  @!P4 ST.E.64 [R8.64], R146 ;  /* 0x000000920800c985 */ /* 0x0005e2000c101b06 */
[----:B------:R-:W-:-:S02]  /*19900*/  @!P3 LEA.HI.X R7, R13, R4, R14, 0x2, P6 ;  /* 0x000000040d07b211 */ /* 0x000fc400030f140e */
[----:B------:R-:W-:Y:S02]  /*19910*/  IADD3 R13, R217, 0x30, RZ ;  /* 0x00000030d90d7810 */ /* 0x000fe40007ffe0ff */
[----:B------:R-:W-:Y:S01]  /*19920*/  ISETP.GE.AND P4, PT, R252, c[0x0][0x3c8], PT ;  /* 0x0000f200fc007a0c */ /* 0x000fe20003f86270 */
[----:B------:R4:W-:Y:S01]  /*19930*/  @!P3 ST.E.64 [R6.64], R22 ;  /* 0x000000160600b985 */ /* 0x0009e2000c101b06 */
[----:B------:R-:W-:Y:S02]  /*19940*/  SHF.R.S32.HI R13, RZ, 0x1f, R13 ;  /* 0x0000001fff0d7819 */ /* 0x000fe4000001140d */
[----:B-1----:R-:W-:-:S04]  /*19950*/  @!P2 LEA R2, P5, R5, R0, 0x2 ;  /* 0x000000000502a211 */ /* 0x002fc800078a10ff */
[----:B------:R-:W-:Y:S02]  /*19960*/  @!P2 LEA.HI.X R3, R5, R4, R11, 0x2, P5 ;  /* 0x000000040503a211 */ /* 0x000fe400028f140b */
[C---:B------:R-:W-:Y:S02]  /*19970*/  IADD3 R11, R217.reuse, 0x38, RZ ;  /* 0x00000038d90b7810 */ /* 0x040fe40007ffe0ff */
[-C--:B--2---:R-:W-:Y:S01]  /*19980*/  @!P1 LEA R8, P3, R12, R0.reuse, 0x2 ;  /* 0x000000000c089211 */ /* 0x084fe200078610ff */
[----:B------:R1:W-:Y:S01]  /*19990*/  @!P2 ST.E.64 [R2.64], R26 ;  /* 0x0000001a0200a985 */ /* 0x0003e2000c101b06 */
[----:B------:R-:W-:Y:S02]  /*199a0*/  IADD3 R5, R217, 0x50, RZ ;  /* 0x00000050d9057810 */ /* 0x000fe40007ffe0ff */
[----:B----4-:R-:W-:Y:S02]  /*199b0*/  @!P0 LEA R6, P2, R10, R0, 0x2 ;  /* 0x000000000a068211 */ /* 0x010fe400078410ff */
[----:B------:R-:W-:-:S02]  /*199c0*/  SHF.R.S32.HI R11, RZ, 0x1f, R11 ;  /* 0x0000001fff0b7819 */ /* 0x000fc4000001140b */
[-C--:B------:R-:W-:Y:S02]  /*199d0*/  @!P1 LEA.HI.X R9, R12, R4.reuse, R13, 0x2, P3 ;  /* 0x000000040c099211 */ /* 0x080fe400018f140d */
[----:B------:R-:W-:Y:S02]  /*199e0*/  ISETP.GE.AND P3, PT, R250, c[0x0][0x3c8], PT ;  /* 0x0000f200fa007a0c */ /* 0x000fe40003f66270 */
[----:B------:R-:W-:Y:S01]  /*199f0*/  ISETP.GE.AND P6, PT, R5, c[0x0][0x3c8], PT ;  /* 0x0000f20005007a0c */ /* 0x000fe20003fc6270 */
[----:B------:R2:W-:Y:S01]  /*19a00*/  @!P1 ST.E.64 [R8.64], R150 ;  /* 0x0000009608009985 */ /* 0x0005e2000c101b06 */
[----:B------:R-:W-:Y:S02]  /*19a10*/  @!P0 LEA.HI.X R7, R10, R4, R11, 0x2, P2 ;  /* 0x000000040a078211 */ /* 0x000fe400010f140b */
[----:B------:R-:W-:Y:S02]  /*19a20*/  SHF.R.S32.HI R12, RZ, 0x1f, R252 ;  /* 0x0000001fff0c7819 */ /* 0x000fe400000114fc */
[----:B------:R-:W-:Y:S01]  /*19a30*/  SHF.R.S32.HI R13, RZ, 0x1f, R5 ;  /* 0x0000001fff0d7819 */ /* 0x000fe20000011405 */
[----:B------:R4:W-:Y:S01]  /*19a40*/  @!P0 ST.E.64 [R6.64], R30 ;  /* 0x0000001e06008985 */ /* 0x0009e2000c101b06 */
[----:B------:R-:W-:-:S04]  /*19a50*/  @!P4 LEA R10, P0, R252, R0, 0x2 ;  /* 0x00000000fc0ac211 */ /* 0x000fc800078010ff */
[----:B------:R-:W-:Y:S02]  /*19a60*/  @!P4 LEA.HI.X R11, R252, R4, R12, 0x2, P0 ;  /* 0x00000004fc0bc211 */ /* 0x000fe400000f140c */
[----:B------:R-:W-:-:S03]  /*19a70*/  @!P6 LEA R16, P0, R5, R0, 0x2 ;  /* 0x000000000510e211 */ /* 0x000fc600078010ff */
[----:B------:R5:W-:Y:S01]  /*19a80*/  @!P4 ST.E.64 [R10.64], R38 ;  /* 0x000000260a00c985 */ /* 0x000be2000c101b06 */
[C---:B-1----:R-:W-:Y:S02]  /*19a90*/  IADD3 R3, R217.reuse, 0x58, RZ ;  /* 0x00000058d9037810 */ /* 0x042fe40007ffe0ff */
[----:B------:R-:W-:Y:S02]  /*19aa0*/  IADD3 R2, R217, 0x60, RZ ;  /* 0x00000060d9027810 */ /* 0x000fe40007ffe0ff */
[----:B------:R-:W-:Y:S02]  /*19ab0*/  ISETP.GE.AND P5, PT, R3, c[0x0][0x3c8], PT ;  /* 0x0000f20003007a0c */ /* 0x000fe40003fa6270 */
[----:B------:R-:W-:Y:S02]  /*19ac0*/  SHF.R.S32.HI R12, RZ, 0x1f, R3 ;  /* 0x0000001fff0c7819 */ /* 0x000fe40000011403 */
[----:B---3--:R-:W-:Y:S02]  /*19ad0*/  @!P6 LEA.HI.X R17, R5, R4, R13, 0x2, P0 ;  /* 0x000000040511e211 */ /* 0x008fe400000f140d */
[----:B------:R-:W-:-:S02]  /*19ae0*/  ISETP.GE.AND P4, PT, R2, c[0x0][0x3c8], PT ;  /* 0x0000f20002007a0c */ /* 0x000fc40003f86270 */
[C---:B--2---:R-:W-:Y:S02]  /*19af0*/  @!P3 LEA R8, P1, R250.reuse, R0, 0x2 ;  /* 0x00000000fa08b211 */ /* 0x044fe400078210ff */
[C---:B------:R-:W-:Y:S02]  /*19b00*/  IADD3 R5, R217.reuse, 0x70, RZ ;  /* 0x00000070d9057810 */ /* 0x040fe40007ffe0ff */
[----:B----4-:R-:W-:Y:S02]  /*19b10*/  SHF.R.S32.HI R7, RZ, 0x1f, R250 ;  /* 0x0000001fff077819 */ /* 0x010fe400000114fa */
[----:B------:R-:W-:Y:S02]  /*19b20*/  IADD3 R6, R217, 0x68, RZ ;  /* 0x00000068d9067810 */ /* 0x000fe40007ffe0ff */
[----:B------:R-:W-:Y:S02]  /*19b30*/  @!P3 LEA.HI.X R9, R250, R4, R7, 0x2, P1 ;  /* 0x00000004fa09b211 */ /* 0x000fe400008f1407 */
[----:B------:R-:W-:-:S02]  /*19b40*/  @!P5 LEA R14, P1, R3, R0, 0x2 ;  /* 0x00000000030ed211 */ /* 0x000fc400078210ff */
[----:B------:R-:W-:Y:S01]  /*19b50*/  ISETP.GE.AND P2, PT, R6, c[0x0][0x3c8], PT ;  /* 0x0000f20006007a0c */ /* 0x000fe20003f46270 */
[----:B------:R1:W-:Y:S01]  /*19b60*/  @!P3 ST.E.64 [R8.64], R34 ;  /* 0x000000220800b985 */ /* 0x0003e2000c101b06 */
[----:B------:R-:W-:Y:S02]  /*19b70*/  @!P5 LEA.HI.X R15, R3, R4, R12, 0x2, P1 ;  /* 0x00000004030fd211 */ /* 0x000fe400008f140c */
[----:B------:R-:W-:Y:S01]  /*19b80*/  ISETP.GE.AND P1, PT, R5, c[0x0][0x3c8], PT ;  /* 0x0000f20005007a0c */ /* 0x000fe20003f26270 */
[----:B------:R2:W-:Y:S01]  /*19b90*/  @!P6 ST.E.64 [R16.64], R46 ;  /* 0x0000002e1000e985 */ /* 0x0005e2000c101b06 */
[----:B------:R-:W-:Y:S02]  /*19ba0*/  @!P4 LEA R12, P0, R2, R0, 0x2 ;  /* 0x00000000020cc211 */ /* 0x000fe400078010ff */
[----:B------:R-:W-:Y:S01]  /*19bb0*/  IADD3 R3, R217, 0x78, RZ ;  /* 0x00000078d9037810 */ /* 0x000fe20007ffe0ff */
[----:B------:R3:W-:Y:S01]  /*19bc0*/  @!P5 ST.E.64 [R14.64], R42 ;  /* 0x0000002a0e00d985 */ /* 0x0007e2000c101b06 */
[----:B------:R-:W-:-:S03]  /*19bd0*/  SHF.R.S32.HI R7, RZ, 0x1f, R6 ;  /* 0x0000001fff077819 */ /* 0x000fc60000011406 */
[----:B-----5:R-:W-:-:S04]  /*19be0*/  @!P2 LEA R10, P3, R6, R0, 0x2 ;  /* 0x00000000060aa211 */ /* 0x020fc800078610ff */
[----:B------:R-:W-:Y:S02]  /*19bf0*/  @!P2 LEA.HI.X R11, R6, R4, R7, 0x2, P3 ;  /* 0x00000004060ba211 */ /* 0x000fe400018f1407 */
[----:B------:R-:W-:Y:S02]  /*19c00*/  IADD3 R7, R217, 0x88, RZ ;  /* 0x00000088d9077810 */ /* 0x000fe40007ffe0ff */
[----:B------:R-:W-:Y:S02]  /*19c10*/  SHF.R.S32.HI R6, RZ, 0x1f, R3 ;  /* 0x0000001fff067819 */ /* 0x000fe40000011403 */
[----:B------:R-:W-:Y:S02]  /*19c20*/  ISETP.GE.AND P5, PT, R7, c[0x0][0x3c8], PT ;  /* 0x0000f20007007a0c */ /* 0x000fe40003fa6270 */
[----:B-1----:R-:W-:Y:S02]  /*19c30*/  SHF.R.S32.HI R8, RZ, 0x1f, R2 ;  /* 0x0000001fff087819 */ /* 0x002fe40000011402 */
[----:B------:R-:W-:-:S02]  /*19c40*/  SHF.R.S32.HI R9, RZ, 0x1f, R5 ;  /* 0x0000001fff097819 */ /* 0x000fc40000011405 */
[C---:B------:R-:W-:Y:S02]  /*19c50*/  @!P4 LEA.HI.X R13, R2.reuse, R4, R8, 0x2, P0 ;  /* 0x00000004020dc211 */ /* 0x040fe400000f1408 */
[----:B------:R-:W-:Y:S02]  /*19c60*/  @!P1 LEA R18, P4, R5, R0, 0x2 ;  /* 0x0000000005129211 */ /* 0x000fe400078810ff */
[----:B------:R-:W-:Y:S02]  /*19c70*/  ISETP.GE.AND P0, PT, R3, c[0x0][0x3c8], PT ;  /* 0x0000f20003007a0c */ /* 0x000fe40003f06270 */
[----:B------:R-:W-:Y:S02]  /*19c80*/  @!P1 LEA.HI.X R19, R5, R4, R9, 0x2, P4 ;  /* 0x0000000405139211 */ /* 0x000fe400020f1409 */
[----:B------:R-:W-:Y:S02]  /*19c90*/  ISETP.GE.AND P4, PT, R2, c[0x0][0x3c8], PT ;  /* 0x0000f20002007a0c */ /* 0x000fe40003f86270 */
[----:B------:R-:W-:-:S02]  /*19ca0*/  IADD3 R8, R217, 0x80, RZ ;  /* 0x00000080d9087810 */ /* 0x000fc40007ffe0ff */
[----:B------:R-:W-:Y:S02]  /*19cb0*/  IADD3 R2, R217, 0x90, RZ ;  /* 0x00000090d9027810 */ /* 0x000fe40007ffe0ff */
[----:B------:R-:W-:Y:S02]  /*19cc0*/  ISETP.GE.AND P6, PT, R8, c[0x0][0x3c8], PT ;  /* 0x0000f20008007a0c */ /* 0x000fe40003fc6270 */
[----:B------:R-:W-:Y:S02]  /*19cd0*/  SHF.R.S32.HI R5, RZ, 0x1f, R8 ;  /* 0x0000001fff057819 */ /* 0x000fe40000011408 */
[----:B--2---:R-:W-:-:S03]  /*19ce0*/  @!P0 LEA R16, P3, R3, R0, 0x2 ;  /* 0x0000000003108211 */ /* 0x004fc600078610ff */
[----:B------:R1:W-:Y:S01]  /*19cf0*/  @!P4 ST.E.64 [R12.64], R54 ;  /* 0x000000360c00c985 */ /* 0x0003e2000c101b06 */
[----:B------:R-:W-:Y:S02]  /*19d00*/  @!P0 LEA.HI.X R17, R3, R4, R6, 0x2, P3 ;  /* 0x0000000403118211 */ /* 0x000fe400018f1406 */
[----:B------:R-:W-:Y:S01]  /*19d10*/  SHF.R.S32.HI R3, RZ, 0x1f, R7 ;  /* 0x0000001fff037819 */ /* 0x000fe20000011407 */
[----:B------:R2:W-:Y:S01]  /*19d20*/  @!P2 ST.E.64 [R10.64], R50 ;  /* 0x000000320a00a985 */ /* 0x0005e2000c101b06 */
[----:B------:R-:W-:Y:S02]  /*19d30*/  IADD3 R6, R217, 0x98, RZ ;  /* 0x00000098d9067810 */ /* 0x000fe40007ffe0ff */
[----:B---3--:R-:W-:Y:S01]  /*19d40*/  @!P6 LEA R14, P3, R8, R0, 0x2 ;  /* 0x00000000080ee211 */ /* 0x008fe200078610ff */
[----:B------:R-:W-:Y:S01]  /*19d50*/  @!P1 ST.E.64 [R18.64], R62 ;  /* 0x0000003e12009985 */ /* 0x000fe2000c101b06 */
[----:B------:R-:W-:Y:S02]  /*19d60*/  ISETP.GE.AND P4, PT, R6, c[0x0][0x3c8], PT ;  /* 0x0000f20006007a0c */ /* 0x000fe40003f86270 */
[----:B------:R-:W-:Y:S01]  /*19d70*/  @!P6 LEA.HI.X R15, R8, R4, R5, 0x2, P3 ;  /* 0x00000004080fe211 */ /* 0x000fe200018f1405 */
[----:B------:R3:W-:Y:S01]  /*19d80*/  @!P0 ST.E.64 [R16.64], R58 ;  /* 0x0000003a10008985 */ /* 0x0007e2000c101b06 */
[----:B------:R-:W-:-:S02]  /*19d90*/  SHF.R.S32.HI R9, RZ, 0x1f, R6 ;  /* 0x0000001fff097819 */ /* 0x000fc40000011406 */
[----:B------:R-:W-:Y:S01]  /*19da0*/  IADD3 R5, R217, 0xa8, RZ ;  /* 0x000000a8d9057810 */ /* 0x000fe20007ffe0ff */
[----:B------:R-:W-:Y:S01]  /*19db0*/  @!P6 ST.E.64 [R14.64], R70 ;  /* 0x000000460e00e985 */ /* 0x000fe2000c101b06 */
[----:B------:R-:W-:-:S05]  /*19dc0*/  ISETP.GE.AND P6, PT, R2, c[0x0][0x3c8], PT ;  /* 0x0000f20002007a0c */ /* 0x000fca0003fc6270 */
[----:B------:R-:W-:-:S04]  /*19dd0*/  @!P4 LEA R8, P1, R6, R0, 0x2 ;  /* 0x000000000608c211 */ /* 0x000fc800078210ff */
[----:B------:R-:W-:Y:S02]  /*19de0*/  @!P4 LEA.HI.X R9, R6, R4, R9, 0x2, P1 ;  /* 0x000000040609c211 */ /* 0x000fe400008f1409 */
[----:B------:R-:W-:Y:S02]  /*19df0*/  IADD3 R6, R217, 0xb8, RZ ;  /* 0x000000b8d9067810 */ /* 0x000fe40007ffe0ff */
[----:B-1----:R-:W-:-:S04]  /*19e00*/  @!P5 LEA R12, P2, R7, R0, 0x2 ;  /* 0x00000000070cd211 */ /* 0x002fc800078410ff */
[----:B------:R-:W-:Y:S02]  /*19e10*/  @!P5 LEA.HI.X R13, R7, R4, R3, 0x2, P2 ;  /* 0x00000004070dd211 */ /* 0x000fe400010f1403 */
[----:B------:R-:W-:Y:S02]  /*19e20*/  ISETP.GE.AND P2, PT, R2, c[0x0][0x3c8], PT ;  /* 0x0000f20002007a0c */ /* 0x000fe40003f46270 */
[----:B------:R-:W-:Y:S01]  /*19e30*/  IADD3 R3, R217, 0xa0, RZ ;  /* 0x000000a0d9037810 */ /* 0x000fe20007ffe0ff */
[----:B------:R1:W-:Y:S01]  /*19e40*/  @!P5 ST.E.64 [R12.64], R66 ;  /* 0x000000420c00d985 */ /* 0x0003e2000c101b06 */
[----:B------:R-:W-:Y:S02]  /*19e50*/  SHF.R.S32.HI R7, RZ, 0x1f, R2 ;  /* 0x0000001fff077819 */ /* 0x000fe40000011402 */
[----:B------:R-:W-:-:S07]  /*19e60*/  ISETP.GE.AND P3, PT, R3, c[0x0][0x3c8], PT ;  /* 0x0000f20003007a0c */ /* 0x000fce0003f66270 */
[----:B--2---:R-:W-:-:S04]  /*19e70*/  @!P2 LEA R10, P0, R2, R0, 0x2 ;  /* 0x00000000020aa211 */ /* 0x004fc800078010ff */
[----:B------:R-:W-:Y:S02]  /*19e80*/  @!P2 LEA.HI.X R11, R2, R4, R7, 0x2, P0 ;  /* 0x00000004020ba211 */ /* 0x000fe400000f1407 */
[----:B---3--:R-:W-:Y:S02]  /*19e90*/  @!P3 LEA R16, P0, R3, R0, 0x2 ;  /* 0x000000000310b211 */ /* 0x008fe400078010ff */
[----:B------:R-:W-:Y:S01]  /*19ea0*/  ISETP.GE.AND P2, PT, R5, c[0x0][0x3c8], PT ;  /* 0x0000f20005007a0c */ /* 0x000fe20003f46270 */
[----:B------:R2:W-:Y:S01]  /*19eb0*/  @!P6 ST.E.64 [R10.64], R78 ;  /* 0x0000004e0a00e985 */ /* 0x0005e2000c101b06 */
[C---:B------:R-:W-:Y:S02]  /*19ec0*/  IADD3 R7, R217.reuse, 0xb0, RZ ;  /* 0x000000b0d9077810 */ /* 0x040fe40007ffe0ff */
[----:B------:R-:W-:Y:S01]  /*19ed0*/  IADD3 R2, R217, 0xc8, RZ ;  /* 0x000000c8d9027810 */ /* 0x000fe20007ffe0ff */
[----:B------:R3:W-:Y:S01]  /*19ee0*/  @!P4 ST.E.64 [R8.64], R74 ;  /* 0x0000004a0800c985 */ /* 0x0007e2000c101b06 */
[----:B------:R-:W-:-:S02]  /*19ef0*/  ISETP.GE.AND P1, PT, R7, c[0x0][0x3c8], PT ;  /* 0x0000f20007007a0c */ /* 0x000fc40003f26270 */
[----:B-1----:R-:W-:Y:S02]  /*19f00*/  SHF.R.S32.HI R12, RZ, 0x1f, R3 ;  /* 0x0000001fff0c7819 */ /* 0x002fe40000011403 */
[----:B------:R-:W-:Y:S02]  /*19f10*/  SHF.R.S32.HI R13, RZ, 0x1f, R5 ;  /* 0x0000001fff0d7819 */ /* 0x000fe40000011405 */
[----:B------:R-:W-:Y:S02]  /*19f20*/  @!P3 LEA.HI.X R17, R3, R4, R12, 0x2, P0 ;  /* 0x000000040311b211 */ /* 0x000fe400000f140c */
[----:B------:R-:W-:Y:S02]  /*19f30*/  ISETP.GE.AND P0, PT, R6, c[0x0][0x3c8], PT ;  /* 0x0000f20006007a0c */ /* 0x000fe40003f06270 */
[----:B------:R-:W-:Y:S01]  /*19f40*/  IADD3 R3, R217, 0xc0, RZ ;  /* 0x000000c0d9037810 */ /* 0x000fe20007ffe0ff */
[----:B------:R1:W-:Y:S01]  /*19f50*/  @!P3 ST.E.64 [R16.64], R86 ;  /* 0x000000561000b985 */ /* 0x0003e2000c101b06 */
[----:B------:R-:W-:-:S02]  /*19f60*/  @!P2 LEA R14, P5, R5, R0, 0x2 ;  /* 0x00000000050ea211 */ /* 0x000fc400078a10ff */
[----:B------:R-:W-:Y:S02]  /*19f70*/  ISETP.GE.AND P6, PT, R3, c[0x0][0x3c8], PT ;  /* 0x0000f20003007a0c */ /* 0x000fe40003fc6270 */
[----:B------:R-:W-:Y:S02]  /*19f80*/  @!P2 LEA.HI.X R15, R5, R4, R13, 0x2, P5 ;  /* 0x00000004050fa211 */ /* 0x000fe400028f140d */
[----:B------:R-:W-:Y:S02]  /*19f90*/  SHF.R.S32.HI R5, RZ, 0x1f, R7 ;  /* 0x0000001fff057819 */ /* 0x000fe40000011407 */
[CC--:B------:R-:W-:Y:S01]  /*19fa0*/  @!P1 LEA R12, P5, R7.reuse, R0.reuse, 0x2 ;  /* 0x00000000070c9211 */ /* 0x0c0fe200078a10ff */
[----:B------:R4:W-:Y:S01]  /*19fb0*/  @!P2 ST.E.64 [R14.64], R82 ;  /* 0x000000520e00a985 */ /* 0x0009e2000c101b06 */
[----:B--2---:R-:W-:Y:S02]  /*19fc0*/  @!P0 LEA R10, P4, R6, R0, 0x2 ;  /* 0x00000000060a8211 */ /* 0x004fe400078810ff */
[----:B------:R-:W-:-:S02]  /*19fd0*/  @!P1 LEA.HI.X R13, R7, R4, R5, 0x2, P5 ;  /* 0x00000004070d9211 */ /* 0x000fc400028f1405 */
[----:B---3--:R-:W-:Y:S02]  /*19fe0*/  SHF.R.S32.HI R8, RZ, 0x1f, R6 ;  /* 0x0000001fff087819 */ /* 0x008fe40000011406 */
[----:B------:R-:W-:Y:S01]  /*19ff0*/  IADD3 R7, R217, 0xd0, RZ ;  /* 0x000000d0d9077810 */ /* 0x000fe20007ffe0ff */
[----:B------:R2:W-:Y:S01]  /*1a000*/  @!P1 ST.E.64 [R12.64], R154 ;  /* 0x0000009a0c009985 */ /* 0x0005e2000c101b06 */
[----:B------:R-:W-:Y:S02]  /*1a010*/  @!P0 LEA.HI.X R11, R6, R4, R8, 0x2, P4 ;  /* 0x00000004060b8211 */ /* 0x000fe400020f1408 */
[----:B------:R-:W-:Y:S02]  /*1a020*/  ISETP.GE.AND P4, PT, R2, c[0x0][0x3c8], PT ;  /* 0x0000f20002007a0c */ /* 0x000fe40003f86270 */
[----:B------:R-:W-:Y:S01]  /*1a030*/  SHF.R.S32.HI R6, RZ, 0x1f, R3 ;  /* 0x0000001fff067819 */ /* 0x000fe20000011403 */
[----:B------:R3:W-:Y:S01]  /*1a040*/  @!P0 ST.E.64 [R10.64], R90 ;  /* 0x0000005a0a008985 */ /* 0x0007e2000c101b06 */
[----:B------:R-:W-:-:S02]  /*1a050*/  ISETP.GE.AND P5, PT, R7, c[0x0][0x3c8], PT ;  /* 0x0000f20007007a0c */ /* 0x000fc40003fa6270 */
[----:B------:R-:W-:Y:S02]  /*1a060*/  IADD3 R8, R217, 0xd8, RZ ;  /* 0x000000d8d9087810 */ /* 0x000fe40007ffe0ff */
[----:B------:R-:W-:Y:S02]  /*1a070*/  SHF.R.S32.HI R5, RZ, 0x1f, R2 ;  /* 0x0000001fff057819 */ /* 0x000fe40000011402 */
[----:B------:R-:W-:-:S03]  /*1a080*/  SHF.R.S32.HI R9, RZ, 0x1f, R8 ;  /* 0x0000001fff097819 */ /* 0x000fc60000011408 */
[-C--:B-1----:R-:W-:Y:S02]  /*1a090*/  @!P4 LEA R16, P2, R2, R0.reuse, 0x2 ;  /* 0x000000000210c211 */ /* 0x082fe400078410ff */
[----:B------:R-:W-:Y:S02]  /*1a0a0*/  ISETP.GE.AND P4, PT, R8, c[0x0][0x3c8], PT ;  /* 0x0000f20008007a0c */ /* 0x000fe40003f86270 */
[----:B----4-:R-:W-:-:S04]  /*1a0b0*/  @!P6 LEA R14, P3, R3, R0, 0x2 ;  /* 0x00000000030ee211 */ /* 0x010fc800078610ff */
[----:B------:R-:W-:Y:S02]  /*1a0c0*/  @!P6 LEA.HI.X R15, R3, R4, R6, 0x2, P3 ;  /* 0x00000004030fe211 */ /* 0x000fe400018f1406 */
[----:B------:R-:W-:Y:S02]  /*1a0d0*/  ISETP.GE.AND P3, PT, R2, c[0x0][0x3c8], PT ;  /* 0x0000f20002007a0c */ /* 0x000fe40003f66270 */
[----:B------:R-:W-:Y:S01]  /*1a0e0*/  IADD3 R6, R217, 0xe0, RZ ;  /* 0x000000e0d9067810 */ /* 0x000fe20007ffe0ff */
[----:B------:R-:W-:Y:S01]  /*1a0f0*/  @!P6 ST.E.64 [R14.64], R158 ;  /* 0x0000009e0e00e985 */ /* 0x000fe2000c101b06 */
[----:B------:R-:W-:Y:S02]  /*1a100*/  SHF.R.S32.HI R3, RZ, 0x1f, R7 ;  /* 0x0000001fff037819 */ /* 0x000fe40000011407 */
[-C--:B--2---:R-:W-:Y:S02]  /*1a110*/  @!P5 LEA R12, P1, R7, R0.reuse, 0x2 ;  /* 0x00000000070cd211 */ /* 0x084fe400078210ff */
[----:B---3--:R-:W-:-:S02]  /*1a120*/  @!P4 LEA R10, P0, R8, R0, 0x2 ;  /* 0x00000000080ac211 */ /* 0x008fc400078010ff */
[-C--:B------:R-:W-:Y:S02]  /*1a130*/  @!P5 LEA.HI.X R13, R7, R4.reuse, R3, 0x2, P1 ;  /* 0x00000004070dd211 */ /* 0x080fe400008f1403 */
[C---:B------:R-:W-:Y:S02]  /*1a140*/  IADD3 R3, R217.reuse, 0xf0, RZ ;  /* 0x000000f0d9037810 */ /* 0x040fe40007ffe0ff */
[----:B------:R-:W-:Y:S02]  /*1a150*/  @!P3 LEA.HI.X R17, R2, R4, R5, 0x2, P2 ;  /* 0x000000040211b211 */ /* 0x000fe400010f1405 */
[----:B------:R-:W-:Y:S02]  /*1a160*/  ISETP.GE.AND P3, PT, R6, c[0x0][0x3c8], PT ;  /* 0x0000f20006007a0c */ /* 0x000fe40003f66270 */
[----:B------:R-:W-:Y:S02]  /*1a170*/  IADD3 R5, R217, 0xe8, RZ ;  /* 0x000000e8d9057810 */ /* 0x000fe40007ffe0ff */
[----:B------:R-:W-:-:S02]  /*1a180*/  ISETP.GE.AND P1, PT, R3, c[0x0][0x3c8], PT ;  /* 0x0000f20003007a0c */ /* 0x000fc40003f26270 */
[----:B------:R-:W-:Y:S02]  /*1a190*/  ISETP.GE.AND P2, PT, R5, c[0x0][0x3c8], PT ;  /* 0x0000f20005007a0c */ /* 0x000fe40003f46270 */
[----:B------:R-:W-:Y:S02]  /*1a1a0*/  @!P4 LEA.HI.X R11, R8, R4, R9, 0x2, P0 ;  /* 0x00000004080bc211 */ /* 0x000fe400000f1409 */
[----:B------:R-:W-:Y:S02]  /*1a1b0*/  SHF.R.S32.HI R7, RZ, 0x1f, R6 ;  /* 0x0000001fff077819 */ /* 0x000fe40000011406 */
[----:B------:R-:W-:Y:S02]  /*1a1c0*/  ISETP.GE.AND P6, PT, R2, c[0x0][0x3c8], PT ;  /* 0x0000f20002007a0c */ /* 0x000fe40003fc6270 */
[----:B------:R-:W-:-:S04]  /*1a1d0*/  @!P3 LEA R8, P0, R6, R0, 0x2 ;  /* 0x000000000608b211 */ /* 0x000fc800078010ff */
[----:B------:R-:W-:Y:S02]  /*1a1e0*/  @!P3 LEA.HI.X R9, R6, R4, R7, 0x2, P0 ;  /* 0x000000040609b211 */ /* 0x000fe400000f1407 */
[----:B------:R-:W-:Y:S02]  /*1a1f0*/  SHF.R.S32.HI R7, RZ, 0x1f, R5 ;  /* 0x0000001fff077819 */ /* 0x000fe40000011405 */
[----:B------:R-:W-:-:S03]  /*1a200*/  @!P2 LEA R6, P0, R5, R0, 0x2 ;  /* 0x000000000506a211 */ /* 0x000fc600078010ff */
[----:B------:R-:W-:Y:S01]  /*1a210*/  @!P6 ST.E.64 [R16.64], R168 ;  /* 0x000000a81000e985 */ /* 0x000fe2000c101b06 */
[----:B------:R-:W-:Y:S02]  /*1a220*/  @!P2 LEA.HI.X R7, R5, R4, R7, 0x2, P0 ;  /* 0x000000040507a211 */ /* 0x000fe400000f1407 */
[----:B------:R-:W-:Y:S01]  /*1a230*/  SHF.R.S32.HI R5, RZ, 0x1f, R3 ;  /* 0x0000001fff057819 */ /* 0x000fe20000011403 */
[----:B------:R-:W-:Y:S01]  /*1a240*/  @!P5 ST.E.64 [R12.64], R166 ;  /* 0x000000a60c00d985 */ /* 0x000fe2000c101b06 */
[----:B------:R-:W-:-:S03]  /*1a250*/  @!P1 LEA R2, P0, R3, R0, 0x2 ;  /* 0x0000000003029211 */ /* 0x000fc600078010ff */
[----:B------:R-:W-:Y:S01]  /*1a260*/  @!P4 ST.E.64 [R10.64], R114 ;  /* 0x000000720a00c985 */ /* 0x000fe2000c101b06 */
[----:B------:R-:W-:-:S03]  /*1a270*/  @!P1 LEA.HI.X R3, R3, R4, R5, 0x2, P0 ;  /* 0x0000000403039211 */ /* 0x000fc600000f1405 */
[----:B------:R-:W-:Y:S04]  /*1a280*/  @!P3 ST.E.64 [R8.64], R106 ;  /* 0x0000006a0800b985 */ /* 0x000fe8000c101b06 */
[----:B------:R-:W-:Y:S04]  /*1a290*/  @!P2 ST.E.64 [R6.64], R102 ;  /* 0x000000660600a985 */ /* 0x000fe8000c101b06 */
        /* <DEDUP_REMOVED lines=9> */
.L_x_1112:
        /* <DEDUP_REMOVED lines=19> */
.L_x_1133:
[----:B------:R-:W3:Y:S01]  /*1a460*/  S2R R22, SR_TID.X ;  /* 0x0000000000167919 */ /* 0x000ee20000002100 */
[----:B------:R-:W-:Y:S01]  /*1a470*/  BSSY B0, `(.L_x_1134) ;  /* 0x0000035000007945 */ /* 0x000fe20003800000 */
[----:B------:R-:W-:Y:S02]  /*1a480*/  SEL R15, R236, RZ, !P2 ;  /* 0x000000ffec0f7207 */ /* 0x000fe40005000000 */
[----:B------:R-:W-:-:S02]  /*1a490*/  SEL R20, R241, RZ, !P2 ;  /* 0x000000fff1147207 */ /* 0x000fc40005000000 */
[----:B-----5:R-:W-:Y:S02]  /*1a4a0*/  SHF.R.S32.HI R17, RZ, 0x1f, R6 ;  /* 0x0000001fff117819 */ /* 0x020fe40000011406 */
[----:B---3--:R-:W-:-:S13]  /*1a4b0*/  ISETP.GT.AND P0, PT, R22, 0x7f, PT ;  /* 0x0000007f1600780c */ /* 0x008fda0003f04270 */
        /* <DEDUP_REMOVED lines=8> */
[----:B------:R3:W4:Y:S08]  /*1a540*/  LDC.64 R8, c[0x0][R0+0x170] ;  /* 0x00005c0000087b82 */ /* 0x0007300000000a00 */
[----:B--2---:R3:W2:Y:S08]  /*1a550*/  LDC.64 R4, c[0x0][R0+0x168] ;  /* 0x00005a0000047b82 */ /* 0x0046b00000000a00 */
[----:B------:R3:W5:Y:S08]  /*1a560*/  LDC.64 R12, c[0x0][R0+0x178] ;  /* 0x00005e00000c7b82 */ /* 0x0007700000000a00 */
[----:B------:R3:W1:Y:S02]  /*1a570*/  LDC.64 R10, c[0x0][R0+0x160] ;  /* 0x00005800000a7b82 */ /* 0x0006640000000a00 */
[----:B---3--:R-:W-:-:S02]  /*1a580*/  IMAD.MOV.U32 R0, RZ, RZ, c[0x0][0x4e8] ;  /* 0x00013a00ff007624 */ /* 0x008fc400078e00ff */
[-C--:B----4-:R-:W-:Y:S02]  /*1a590*/  IMAD R7, R9, R15.reuse, RZ ;  /* 0x0000000f09077224 */ /* 0x090fe400078e02ff */
[----:B------:R-:W-:Y:S01]  /*1a5a0*/  IMAD.WIDE.U32 R2, R8, R15, RZ ;  /* 0x0000000f08027225 */ /* 0x000fe200078e00ff */
[----:B------:R-:W-:Y:S02]  /*1a5b0*/  ISETP.NE.AND P0, PT, R0, 0x1, PT ;  /* 0x000000010000780c */ /* 0x000fe40003f05270 */
[----:B------:R-:W-:Y:S01]  /*1a5c0*/  MOV R0, R14 ;  /* 0x0000000e00007202 */ /* 0x000fe20000000f00 */
[----:B------:R-:W-:Y:S01]  /*1a5d0*/  IMAD R8, R8, R20, R7 ;  /* 0x0000001408087224 */ /* 0x000fe200078e0207 */
[----:B------:R-:W-:Y:S01]  /*1a5e0*/  SEL R7, R251, RZ, P2 ;  /* 0x000000fffb077207 */ /* 0x000fe20001000000 */
[-C--:B--2---:R-:W-:Y:S02]  /*1a5f0*/  IMAD R9, R5, R239.reuse, RZ ;  /* 0x000000ef05097224 */ /* 0x084fe400078e02ff */
        /* <DEDUP_REMOVED lines=28> */
.L_x_1135:
[----:B------:R-:W-:Y:S05]  /*1a7c0*/  BSYNC B0 ;  /* 0x0000000000007941 */ /* 0x000fea0003800000 */
.L_x_1134:
[----:B------:R-:W-:-:S13]  /*1a7d0*/  ISETP.GT.AND P0, PT, R18, 0x1, PT ;  /* 0x000000011200780c */ /* 0x000fda0003f04270 */
[----:B------:R-:W-:Y:S05]  /*1a7e0*/  @P0 BRA `(.L_x_1127) ;  /* 0x000008b000000947 */ /* 0x000fea0003800000 */
[----:B-12---:R-:W-:Y:S01]  /*1a7f0*/  SHF.R.S32.HI R4, RZ, 0x1f, R22 ;  /* 0x0000001fff047819 */ /* 0x006fe20000011416 */
[----:B------:R-:W-:Y:S01]  /*1a800*/  IMAD R0, R17, c[0x0][0x3a0], RZ ;  /* 0x0000e80011007a24 */ /* 0x000fe200078e02ff */
[----:B------:R-:W-:Y:S01]  /*1a810*/  MOV R5, c[0x0][0x4e8] ;  /* 0x00013a0000057a02 */ /* 0x000fe20000000f00 */
[----:B------:R-:W-:Y:S01]  /*1a820*/  IMAD.WIDE.U32 R2, R6, c[0x0][0x3a0], RZ ;  /* 0x0000e80006027a25 */ /* 0x000fe200078e00ff */
[----:B------:R-:W-:Y:S02]  /*1a830*/  LEA.HI R4, R4, R22, RZ, 0x3 ;  /* 0x0000001604047211 */ /* 0x000fe400078f18ff */
[----:B------:R-:W-:Y:S01]  /*1a840*/  ISETP.NE.AND P0, PT, R5, 0x1, PT ;  /* 0x000000010500780c */ /* 0x000fe20003f05270 */
[----:B------:R-:W-:Y:S01]  /*1a850*/  IMAD R6, R6, c[0x0][0x3a4], R0 ;  /* 0x0000e90006067a24 */ /* 0x000fe200078e0200 */
[----:B------:R-:W-:Y:S01]  /*1a860*/  LOP3.LUT R0, R4, 0xfffffff8, RZ, 0xc0, !PT ;  /* 0xfffffff804007812 */ /* 0x000fe200078ec0ff */
[----:B------:R-:W-:-:S03]  /*1a870*/  IMAD R5, R20, c[0x0][0x3f0], RZ ;  /* 0x0000fc0014057a24 */ /* 0x000fc600078e02ff */
[----:B------:R-:W-:Y:S01]  /*1a880*/  IADD3 R0, -R0, R22, RZ ;  /* 0x0000001600007210 */ /* 0x000fe20007ffe1ff */
[----:B------:R-:W-:Y:S01]  /*1a890*/  IMAD R5, R15, c[0x0][0x3f4], R5 ;  /* 0x0000fd000f057a24 */ /* 0x000fe200078e0205 */
[----:B------:R-:W-:Y:S02]  /*1a8a0*/  IADD3 R3, R3, R6, RZ ;  /* 0x0000000603037210 */ /* 0x000fe40007ffe0ff */
[----:B------:R-:W-:-:S03]  /*1a8b0*/  LEA R0, R0, R211, 0x5 ;  /* 0x000000d300007211 */ /* 0x000fc600078e28ff */
[----:B------:R-:W-:-:S04]  /*1a8c0*/  IMAD.WIDE.U32 R2, R239, c[0x0][0x3e8], R2 ;  /* 0x0000fa00ef027a25 */ /* 0x000fc800078e0002 */
[----:B------:R-:W-:Y:S02]  /*1a8d0*/  IMAD.IADD R4, R233, 0x1, R0 ;  /* 0x00000001e9047824 */ /* 0x000fe400078e0200 */
[----:B------:R-:W-:Y:S02]  /*1a8e0*/  IMAD R3, R239, c[0x0][0x3ec], R3 ;  /* 0x0000fb00ef037a24 */ /* 0x000fe400078e0203 */
[----:B------:R-:W-:Y:S01]  /*1a8f0*/  @P0 IMAD.HI.U32 R6, R4, c[0x0][0x4ec], RZ ;  /* 0x00013b0004060a27 */ /* 0x000fe200078e00ff */
[----:B------:R-:W-:-:S03]  /*1a900*/  MOV R0, R4 ;  /* 0x0000000400007202 */ /* 0x000fc60000000f00 */
[----:B------:R-:W-:Y:S01]  /*1a910*/  IMAD.WIDE.U32 R2, R15, c[0x0][0x3f0], R2 ;  /* 0x0000fc000f027a25 */ /* 0x000fe200078e0002 */
[----:B------:R-:W-:Y:S02]  /*1a920*/  @P0 SHF.R.U32.HI R0, RZ, c[0x0][0x4f0], R6 ;  /* 0x00013c00ff000a19 */ /* 0x000fe40000011606 */
[----:B------:R-:W-:Y:S02]  /*1a930*/  IADD3 R15, R211, R233, RZ ;  /* 0x000000e9d30f7210 */ /* 0x000fe40007ffe0ff */
[--C-:B------:R-:W-:Y:S02]  /*1a940*/  SHF.R.S32.HI R6, RZ, 0x1f, R0.reuse ;  /* 0x0000001fff067819 */ /* 0x100fe40000011400 */
[----:B------:R-:W-:Y:S01]  /*1a950*/  IADD3 R3, R3, R5, RZ ;  /* 0x0000000503037210 */ /* 0x000fe20007ffe0ff */
[----:B------:R-:W-:Y:S02]  /*1a960*/  IMAD.MOV R5, RZ, RZ, -R0 ;  /* 0x000000ffff057224 */ /* 0x000fe400078e0a00 */
[----:B------:R-:W-:-:S02]  /*1a970*/  IMAD R6, R6, c[0x0][0x3e0], RZ ;  /* 0x0000f80006067a24 */ /* 0x000fc400078e02ff */
[----:B------:R-:W-:Y:S02]  /*1a980*/  IMAD R4, R5, c[0x0][0x4e8], R4 ;  /* 0x00013a0005047a24 */ /* 0x000fe400078e0204 */
[----:B------:R-:W-:-:S03]  /*1a990*/  IMAD.WIDE.U32 R2, R0, c[0x0][0x3e0], R2 ;  /* 0x0000f80000027a25 */ /* 0x000fc600078e0002 */
[----:B------:R-:W-:Y:S01]  /*1a9a0*/  SHF.R.S32.HI R5, RZ, 0x1f, R4 ;  /* 0x0000001fff057819 */ /* 0x000fe20000011404 */
[----:B------:R-:W-:-:S04]  /*1a9b0*/  IMAD R0, R0, c[0x0][0x3e4], R6 ;  /* 0x0000f90000007a24 */ /* 0x000fc800078e0206 */
[----:B------:R-:W-:Y:S01]  /*1a9c0*/  IMAD R5, R5, c[0x0][0x3d8], RZ ;  /* 0x0000f60005057a24 */ /* 0x000fe200078e02ff */
[----:B------:R-:W-:-:S05]  /*1a9d0*/  IADD3 R3, R3, R0, RZ ;  /* 0x0000000003037210 */ /* 0x000fca0007ffe0ff */
[----:B------:R-:W-:-:S04]  /*1a9e0*/  IMAD.WIDE.U32 R2, R4, c[0x0][0x3d8], R2 ;  /* 0x0000f60004027a25 */ /* 0x000fc800078e0002 */
[----:B------:R-:W-:Y:S01]  /*1a9f0*/  IMAD R4, R4, c[0x0][0x3dc], R5 ;  /* 0x0000f70004047a24 */ /* 0x000fe200078e0205 */
[----:B------:R-:W-:-:S04]  /*1aa00*/  LEA R16, P0, R2, c[0x0][0x380], 0x1 ;  /* 0x0000e00002107a11 */ /* 0x000fc800078008ff */
[----:B------:R-:W-:-:S04]  /*1aa10*/  IADD3 R4, R3, R4, RZ ;  /* 0x0000000403047210 */ /* 0x000fc80007ffe0ff */
[----:B------:R-:W-:Y:S01]  /*1aa20*/  LEA.HI.X R13, R2, c[0x0][0x384], R4, 0x1, P0 ;  /* 0x0000e100020d7a11 */ /* 0x000fe200000f0c04 */
[----:B------:R-:W-:Y:S05]  /*1aa30*/  BRA.DIV ~URZ, `(.L_x_1136) ;  /* 0x000023727f007947 */ /* 0x000fea000b800000 */
[----:B------:R1:W2:Y:S02]  /*1aa40*/  SHFL.IDX PT, R12, R13, RZ, 0x181f ;  /* 0x00181fff0d0c7589 */ /* 0x0002a400000e0000 */
.L_x_1191:
[----:B------:R-:W-:Y:S05]  /*1aa50*/  BRA.DIV ~URZ, `(.L_x_1137) ;  /* 0x000023c27f007947 */ /* 0x000fea000b800000 */
[----:B------:R3:W4:Y:S02]  /*1aa60*/  SHFL.IDX PT, R0, R16, RZ, 0x181f ;  /* 0x00181fff10007589 */ /* 0x00072400000e0000 */
.L_x_1192:
        /* <DEDUP_REMOVED lines=27> */
.L_x_1139:
[----:B------:R-:W-:Y:S05]  /*1ac20*/  BSYNC B0 ;  /* 0x0000000000007941 */ /* 0x000fea0003800000 */
.L_x_1138:
[----:B------:R-:W-:Y:S05]  /*1ac30*/  BRA.DIV ~URZ, `(.L_x_1140) ;  /* 0x000022427f007947 */ /* 0x000fea000b800000 */
[----:B--2---:R2:W1:Y:S04]  /*1ac40*/  SHFL.IDX PT, R12, R13, 0x1, 0x181f ;  /* 0x00381f000d0c7f89 */ /* 0x00446800000e0000 */
[----:B----4-:R2:W4:Y:S02]  /*1ac50*/  SHFL.IDX PT, R0, R16, 0x1, 0x181f ;  /* 0x00381f0010007f89 */ /* 0x01052400000e0000 */
.L_x_1193:
        /* <DEDUP_REMOVED lines=20> */
.L_x_1142:
[----:B------:R-:W-:Y:S05]  /*1ada0*/  BSYNC B0 ;  /* 0x0000000000007941 */ /* 0x000fea0003800000 */
.L_x_1141:
[----:B------:R-:W-:Y:S05]  /*1adb0*/  BRA.DIV ~URZ, `(.L_x_1143) ;  /* 0x000021827f007947 */ /* 0x000fea000b800000 */
[----:B-1----:R1:W2:Y:S02]  /*1adc0*/  SHFL.IDX PT, R12, R13, 0x2, 0x181f ;  /* 0x00581f000d0c7f89 */ /* 0x0022a400000e0000 */
.L_x_1194:
[----:B------:R-:W-:Y:S05]  /*1add0*/  BRA.DIV ~URZ, `(.L_x_1144) ;  /* 0x000021d27f007947 */ /* 0x000fea000b800000 */
[----:B----4-:R4:W1:Y:S02]  /*1ade0*/  SHFL.IDX PT, R0, R16, 0x2, 0x181f ;  /* 0x00581f0010007f89 */ /* 0x01086400000e0000 */
.L_x_1195:
        /* <DEDUP_REMOVED lines=20> */
.L_x_1146:
[----:B------:R-:W-:Y:S05]  /*1af30*/  BSYNC B0 ;  /* 0x0000000000007941 */ /* 0x000fea0003800000 */
.L_x_1145:
[----:B------:R-:W-:Y:S05]  /*1af40*/  BRA.DIV ~URZ, `(.L_x_1147) ;  /* 0x000020c27f007947 */ /* 0x000fea000b800000 */
[----:B--2---:R2:W3:Y:S04]  /*1af50*/  SHFL.IDX PT, R12, R13, 0x3, 0x181f ;  /* 0x00781f000d0c7f89 */ /* 0x0044e800000e0000 */
[----:B-1----:R2:W1:Y:S02]  /*1af60*/  SHFL.IDX PT, R0, R16, 0x3, 0x181f ;  /* 0x00781f0010007f89 */ /* 0x00246400000e0000 */
.L_x_1196:
        /* <DEDUP_REMOVED lines=19> */
.L_x_1127:
[----:B------:R-:W-:Y:S05]  /*1b0a0*/  BSYNC B1 ;  /* 0x0000000000017941 */ /* 0x000fea0003800000 */
.L_x_1111:
        /* <DEDUP_REMOVED lines=9> */
[----:B----4-:R-:W-:-:S04]  /*1b140*/  LOP3.LUT R14, R0, 0x1f, RZ, 0xc0, !PT ;  /* 0x0000001f000e7812 */ /* 0x010fc800078ec0ff */
[----:B------:R-:W-:Y:S01]  /*1b150*/  ISETP.NE.AND P6, PT, R14, 0x1f, PT ;  /* 0x0000001f0e00780c */ /* 0x000fe20003fc5270 */
[----:B------:R-:W-:Y:S10]  /*1b160*/  BRA.DIV ~URZ, `(.L_x_1149) ;  /* 0x00001f627f007947 */ /* 0x000ff4000b800000 */
[----:B------:R4:W3:Y:S02]  /*1b170*/  SHFL.IDX PT, R9, R21, RZ, 0x1f ;  /* 0x00001fff15097589 */ /* 0x0008e400000e0000 */
.L_x_1197:
[----:B------:R-:W-:Y:S05]  /*1b180*/  BRA.DIV ~URZ, `(.L_x_1150) ;  /* 0x00001fb27f007947 */ /* 0x000fea000b800000 */
[----:B------:R4:W3:Y:S02]  /*1b190*/  SHFL.IDX PT, R8, R21, 0x1, 0x1f ;  /* 0x00201f0015087f89 */ /* 0x0008e400000e0000 */
.L_x_1198:
[----:B-1----:R-:W-:Y:S02]  /*1b1a0*/  IMAD.IADD R0, R235, 0x1, R14 ;  /* 0x00000001eb007824 */ /* 0x002fe400078e020e */
[----:B------:R-:W-:-:S03]  /*1b1b0*/  IMAD.MOV.U32 R6, RZ, RZ, RZ ;  /* 0x000000ffff067224 */ /* 0x000fc600078e00ff */
[----:B------:R-:W-:-:S13]  /*1b1c0*/  ISETP.GE.OR P0, PT, R0, c[0x0][0x53c], !P6 ;  /* 0x00014f0000007a0c */ /* 0x000fda0007706670 */
[----:B--2---:R-:W-:Y:S01]  /*1b1d0*/  @!P0 MOV R2, 0x4 ;  /* 0x0000000400028802 */ /* 0x004fe20000000f00 */
[----:B------:R-:W-:-:S04]  /*1b1e0*/  @!P0 IMAD.MOV.U32 R4, RZ, RZ, 0x4 ;  /* 0x00000004ff048424 */ /* 0x000fc800078e00ff */
[----:B------:R-:W-:-:S04]  /*1b1f0*/  @!P0 IMAD.WIDE R4, R0, R4, c[0x0][0x580] ;  /* 0x0001600000048625 */ /* 0x000fc800078e0204 */
[----:B------:R-:W-:Y:S01]  /*1b200*/  @!P0 IMAD.WIDE R2, R0, R2, c[0x0][0x578] ;  /* 0x00015e0000028625 */ /* 0x000fe200078e0202 */
[----:B------:R-:W2:Y:S04]  /*1b210*/  @!P0 LDG.E R6, [R4.64] ;  /* 0x0000000604068981 */ /* 0x000ea8000c1e1900 */
[----:B------:R-:W2:Y:S01]  /*1b220*/  @!P0 LDG.E R7, [R2.64] ;  /* 0x0000000602078981 */ /* 0x000ea2000c1e1900 */
[C---:B------:R-:W-:Y:S02]  /*1b230*/  ISETP.GE.U32.AND P4, PT, R14.reuse, 0x10, PT ;  /* 0x000000100e00780c */ /* 0x040fe40003f86070 */
[C---:B------:R-:W-:Y:S02]  /*1b240*/  ISETP.GE.U32.AND P3, PT, R14.reuse, 0x8, PT ;  /* 0x000000080e00780c */ /* 0x040fe40003f66070 */
[----:B------:R-:W-:-:S02]  /*1b250*/  ISETP.GE.U32.AND P2, PT, R14, 0x4, PT ;  /* 0x000000040e00780c */ /* 0x000fc40003f46070 */
[C---:B------:R-:W-:Y:S02]  /*1b260*/  ISETP.GE.U32.AND P1, PT, R14.reuse, 0x2, PT ;  /* 0x000000020e00780c */ /* 0x040fe40003f26070 */
[----:B------:R-:W-:Y:S02]  /*1b270*/  ISETP.NE.AND P5, PT, R14, RZ, PT ;  /* 0x000000ff0e00720c */ /* 0x000fe40003fa5270 */
[----:B------:R-:W-:Y:S01]  /*1b280*/  MOV R13, RZ ;  /* 0x000000ff000d7202 */ /* 0x000fe20000000f00 */
[----:B--2---:R-:W-:Y:S01]  /*1b290*/  IMAD R0, R7, R6, RZ ;  /* 0x0000000607007224 */ /* 0x004fe200078e02ff */
[----:B------:R-:W-:Y:S07]  /*1b2a0*/  BRA.DIV ~URZ, `(.L_x_1151) ;  /* 0x00001f027f007947 */ /* 0x000fee000b800000 */
[----:B------:R1:W2:Y:S02]  /*1b2b0*/  SHFL.UP PT, R4, R0, 0x1, RZ ;  /* 0x0420000000047989 */ /* 0x0002a400000e00ff */
.L_x_1199:
        /* <DEDUP_REMOVED lines=16> */
.L_x_1200:
[----:B--2---:R-:W-:Y:S01]  /*1b3c0*/  IMAD R0, R0, c[0x0][0x538], RZ ;  /* 0x00014e0000007a24 */ /* 0x004fe200078e02ff */
[----:B------:R-:W-:Y:S04]  /*1b3d0*/  BSSY B1, `(.L_x_1153) ;  /* 0x00000c7000017945 */ /* 0x000fe80003800000 */
[----:B---3--:R-:W-:-:S04]  /*1b3e0*/  IADD3 R8, R0, R8, RZ ;  /* 0x0000000800087210 */ /* 0x008fc80007ffe0ff */
[----:B------:R-:W-:-:S13]  /*1b3f0*/  ISETP.GT.AND P0, PT, R8, R9, PT ;  /* 0x000000090800720c */ /* 0x000fda0003f04270 */
[----:B------:R-:W-:Y:S05]  /*1b400*/  @P0 BRA `(.L_x_1154) ;  /* 0x0000024000000947 */ /* 0x000fea0003800000 */
.L_x_1158:
        /* <DEDUP_REMOVED lines=16> */
.L_x_1201:
        /* <DEDUP_REMOVED lines=16> */
.L_x_1202:
[----:B--2---:R-:W-:-:S05]  /*1b610*/  IMAD R0, R0, c[0x0][0x538], RZ ;  /* 0x00014e0000007a24 */ /* 0x004fca00078e02ff */
[----:B------:R-:W-:-:S04]  /*1b620*/  IADD3 R8, R0, R8, RZ ;  /* 0x0000000800087210 */ /* 0x000fc80007ffe0ff */
[----:B------:R-:W-:-:S13]  /*1b630*/  ISETP.GT.AND P0, PT, R8, R9, PT ;  /* 0x000000090800720c */ /* 0x000fda0003f04270 */
[----:B-1--4-:R-:W-:Y:S05]  /*1b640*/  @!P0 BRA `(.L_x_1158) ;  /* 0xfffffdc000008947 */ /* 0x012fea000383ffff */
.L_x_1154:
[----:B------:R-:W-:-:S05]  /*1b650*/  IADD3 R12, -R0, R8, RZ ;  /* 0x00000008000c7210 */ /* 0x000fca0007ffe1ff */
[----:B------:R-:W-:-:S05]  /*1b660*/  IMAD R0, R4, c[0x0][0x538], R12 ;  /* 0x00014e0004007a24 */ /* 0x000fca00078e020c */
[----:B------:R-:W-:Y:S01]  /*1b670*/  ISETP.GT.AND P0, PT, R0, R9, PT ;  /* 0x000000090000720c */ /* 0x000fe20003f04270 */
[----:B------:R-:W-:-:S12]  /*1b680*/  BRA.DIV ~URZ, `(.L_x_1159) ;  /* 0x00001ef27f007947 */ /* 0x000fd8000b800000 */
[----:B------:R-:W-:-:S04]  /*1b690*/  VOTE.ANY R10, PT, !P0 ;  /* 0x00000000000a7806 */ /* 0x000fc800040e0100 */
.L_x_1203:
[----:B------:R-:W2:Y:S02]  /*1b6a0*/  POPC R8, R10 ;  /* 0x0000000a00087309 */ /* 0x000ea40000000000 */
[----:B--2---:R-:W-:Y:S01]  /*1b6b0*/  IADD3 R235, R8, R235, RZ ;  /* 0x000000eb08eb7210 */ /* 0x004fe20007ffe0ff */
[----:B------:R-:W-:Y:S05]  /*1b6c0*/  BRA.DIV ~URZ, `(.L_x_1160) ;  /* 0x00001f027f007947 */ /* 0x000fea000b800000 */
[----:B------:R2:W3:Y:S04]  /*1b6d0*/  SHFL.IDX PT, R11, R6, R8, 0x1f ;  /* 0x00001f08060b7589 */ /* 0x0004e800000e0000 */
[----:B------:R2:W1:Y:S02]  /*1b6e0*/  SHFL.IDX PT, R7, R7, R8, 0x1f ;  /* 0x00001f0807077589 */ /* 0x00046400000e0000 */
.L_x_1204:
[----:B------:R-:W-:Y:S01]  /*1b6f0*/  ISETP.NE.AND P0, PT, R10, RZ, PT ;  /* 0x000000ff0a00720c */ /* 0x000fe20003f05270 */
[----:B------:R-:W-:-:S12]  /*1b700*/  BSSY B0, `(.L_x_1161) ;  /* 0x0000005000007945 */ /* 0x000fd80003800000 */
[----:B------:R-:W-:Y:S05]  /*1b710*/  @!P0 BRA `(.L_x_1162) ;  /* 0x0000003000008947 */ /* 0x000fea0003800000 */
[----:B------:R-:W-:Y:S01]  /*1b720*/  IADD3 R3, R8, -0x1, RZ ;  /* 0xffffffff08037810 */ /* 0x000fe20007ffe0ff */
[----:B------:R-:W-:Y:S05]  /*1b730*/  BRA.DIV ~URZ, `(.L_x_1163) ;  /* 0x00001f627f007947 */ /* 0x000fea000b800000 */
[----:B------:R2:W4:Y:S02]  /*1b740*/  SHFL.IDX PT, R13, R4, R3, 0x1f ;  /* 0x00001f03040d7589 */ /* 0x00052400000e0000 */
.L_x_1162:
[----:B------:R-:W-:Y:S05]  /*1b750*/  BSYNC B0 ;  /* 0x0000000000007941 */ /* 0x000fea0003800000 */
.L_x_1161:
[----:B-1----:R-:W-:Y:S01]  /*1b760*/  ISETP.NE.AND P0, PT, R7, 0x1, PT ;  /* 0x000000010700780c */ /* 0x002fe20003f05270 */
[----:B----4-:R-:W-:Y:S01]  /*1b770*/  IMAD R232, R13, c[0x0][0x538], R12 ;  /* 0x00014e000de87a24 */ /* 0x010fe200078e020c */
        /* <DEDUP_REMOVED lines=65> */
.L_x_1165:
        /* <DEDUP_REMOVED lines=67> */
.L_x_1166:
[----:B------:R-:W-:Y:S05]  /*1bfc0*/  BSYNC B0 ;  /* 0x0000000000007941 */ /* 0x000fea0003800000 */
.L_x_1164:
[----:B------:R-:W-:-:S04]  /*1bfd0*/  LOP3.LUT R2, RZ, R2, RZ, 0x33, !PT ;  /* 0x00000002ff027212 */ /* 0x000fc800078e33ff */
[----:B------:R-:W-:Y:S01]  /*1bfe0*/  IADD3 R233, R2, R11, RZ ;  /* 0x0000000b02e97210 */ /* 0x000fe20007ffe0ff */
[----:B------:R-:W-:Y:S05]  /*1bff0*/  BRA `(.L_x_1167) ;  /* 0x0000004000007947 */ /* 0x000fea0003800000 */
.L_x_1155:
[----:B------:R-:W-:Y:S01]  /*1c000*/  IMAD.MOV.U32 R232, RZ, RZ, R9 ;  /* 0x000000ffffe87224 */ /* 0x000fe200078e0009 */
[----:B------:R-:W-:Y:S01]  /*1c010*/  MOV R234, RZ ;  /* 0x000000ff00ea7202 */ /* 0x000fe20000000f00 */
[----:B------:R-:W-:Y:S01]  /*1c020*/  IMAD.MOV.U32 R233, RZ, RZ, RZ ;  /* 0x000000ffffe97224 */ /* 0x000fe200078e00ff */
[----:B------:R-:W-:Y:S02]  /*1c030*/  MOV R235, c[0x0][0x53c] ;  /* 0x00014f0000eb7a02 */ /* 0x000fe40000000f00 */
.L_x_1167:
[----:B------:R-:W-:Y:S05]  /*1c040*/  BSYNC B1 ;  /* 0x0000000000017941 */ /* 0x000fea0003800000 */
.L_x_1153:
[----:B------:R-:W-:Y:S01]  /*1c050*/  WARPSYNC 0xffffffff ;  /* 0xffffffff00007948 */ /* 0x000fe20003800000 */
[----:B------:R-:W-:Y:S01]  /*1c060*/  BAR.SYNC.DEFER_BLOCKING 0x4, 0x100 ;  /* 0x0104000000007b1d */ /* 0x000fe20000010000 */
[----:B------:R-:W-:-:S13]  /*1c070*/  ISETP.NE.AND P0, PT, R14, RZ, PT ;  /* 0x000000ff0e00720c */ /* 0x000fda0003f05270 */
[----:B------:R2:W-:Y:S04]  /*1c080*/  @!P0 STS.128 [0x20080], R232 ;  /* 0x020080e8ff008388 */ /* 0x0005e80000000c00 */
[----:B------:R-:W-:Y:S06]  /*1c090*/  BAR.ARV 0x5, 0x100 ;  /* 0x0144000000007b1d */ /* 0x000fec0000002000 */
.L_x_1148:
[----:B-1----:R-:W-:-:S13]  /*1c0a0*/  ISETP.GE.AND P0, PT, R235, c[0x0][0x53c], PT ;  /* 0x00014f00eb007a0c */ /* 0x002fda0003f06270 */
[----:B--234-:R-:W-:Y:S01]  /*1c0b0*/  @P0 CALL.REL.NOINC `(.L_x_1168) ;  /* 0x0000001000000944 */ /* 0x01cfe20003c00000 */
[----:B------:R-:W-:Y:S05]  /*1c0c0*/  BRA `(.L_x_1169) ;  /* 0xfffe575000007947 */ /* 0x000fea000383ffff */
.L_x_1168:
[----:B------:R-:W-:Y:S05]  /*1c0d0*/  EXIT ;  /* 0x000000000000794d */ /* 0x000fea0003800000 */
.L_x_985:
[----:B------:R-:W-:Y:S01]  /*1c0e0*/  IMAD.MOV.U32 R0, RZ, RZ, R5 ;  /* 0x000000ffff007224 */ /* 0x000fe200078e0005 */
[----:B------:R-:W-:Y:S02]  /*1c0f0*/  MOV R2, 0x1 ;  /* 0x0000000100027802 */ /* 0x000fe40000000f00 */
[----:B------:R-:W-:Y:S02]  /*1c100*/  MOV R3, 0x1c120 ;  /* 0x0001c12000037802 */ /* 0x000fe40000000f00 */
[----:B--2---:R-:W-:Y:S05]  /*1c110*/  CALL.REL.NOINC `($__internal_24_$__cuda_sm70_shflsync_up_p) ;  /* 0x0000168000007944 */ /* 0x004fea0003c00000 */
[----:B------:R-:W-:Y:S01]  /*1c120*/  MOV R0, R4 ;  /* 0x0000000400007202 */ /* 0x000fe20000000f00 */
[----:B------:R-:W-:Y:S05]  /*1c130*/  BRA `(.L_x_1170) ;  /* 0xfffe430000007947 */ /* 0x000fea000383ffff */
.L_x_986:
[----:B------:R-:W-:Y:S01]  /*1c140*/  IMAD.MOV.U32 R0, RZ, RZ, R5 ;  /* 0x000000ffff007224 */ /* 0x000fe200078e0005 */
[----:B------:R-:W-:Y:S02]  /*1c150*/  MOV R2, 0x2 ;  /* 0x0000000200027802 */ /* 0x000fe40000000f00 */
[----:B------:R-:W-:Y:S02]  /*1c160*/  MOV R3, 0x1c180 ;  /* 0x0001c18000037802 */ /* 0x000fe40000000f00 */
[----:B--2---:R-:W-:Y:S05]  /*1c170*/  CALL.REL.NOINC `($__internal_24_$__cuda_sm70_shflsync_up_p) ;  /* 0x0000162000007944 */ /* 0x004fea0003c00000 */
[----:B------:R-:W-:Y:S01]  /*1c180*/  SEL R0, R4, RZ, P4 ;  /* 0x000000ff04007207 */ /* 0x000fe20002000000 */
[----:B------:R-:W-:Y:S01]  /*1c190*/  IMAD.MOV.U32 R2, RZ, RZ, 0x4 ;  /* 0x00000004ff027424 */ /* 0x000fe200078e00ff */
[----:B------:R-:W-:-:S03]  /*1c1a0*/  MOV R3, 0x1c1d0 ;  /* 0x0001c1d000037802 */ /* 0x000fc60000000f00 */
[----:B------:R-:W-:Y:S02]  /*1c1b0*/  IMAD.IADD R0, R5, 0x1, R0 ;  /* 0x0000000105007824 */ /* 0x000fe400078e0200 */
[----:B------:R-:W-:Y:S05]  /*1c1c0*/  CALL.REL.NOINC `($__internal_24_$__cuda_sm70_shflsync_up_p) ;  /* 0x000015d000007944 */ /* 0x000fea0003c00000 */
        /* <DEDUP_REMOVED lines=13> */
[----:B------:R-:W-:Y:S01]  /*1c2a0*/  IMAD.IADD R4, R0, 0x1, R4 ;  /* 0x0000000100047824 */ /* 0x000fe200078e0204 */
[----:B------:R-:W-:-:S03]  /*1c2b0*/  MOV R0, 0x1f ;  /* 0x0000001f00007802 */ /* 0x000fc60000000f00 */
[----:B------:R-:W-:Y:S02]  /*1c2c0*/  IMAD.MOV.U32 R5, RZ, RZ, R4 ;  /* 0x000000ffff057224 */ /* 0x000fe400078e0004 */
[----:B------:R-:W-:Y:S05]  /*1c2d0*/  CALL.REL.NOINC `($__internal_23_$__cuda_sm70_shflsync_idx_p) ;  /* 0x0000147000007944 */ /* 0x000fea0003c00000 */
[----:B------:R-:W-:Y:S05]  /*1c2e0*/  BRA `(.L_x_1171) ;  /* 0xfffe425000007947 */ /* 0x000fea000383ffff */
.L_x_988:
[----:B------:R-:W-:Y:S02]  /*1c2f0*/  SEL R0, RZ, 0x1, P0 ;  /* 0x00000001ff007807 */ /* 0x000fe40000000000 */
[----:B------:R-:W-:Y:S02]  /*1c300*/  MOV R2, 0x1c320 ;  /* 0x0001c32000027802 */ /* 0x000fe40000000f00 */
[----:B--2---:R-:W-:Y:S05]  /*1c310*/  CALL.REL.NOINC `($__internal_25_$__cuda_sm70_votesync_ballot) ;  /* 0x000014f000007944 */ /* 0x004fea0003c00000 */
[----:B------:R-:W-:Y:S01]  /*1c320*/  MOV R10, R0 ;  /* 0x00000000000a7202 */ /* 0x000fe20000000f00 */
[----:B------:R-:W-:Y:S05]  /*1c330*/  BRA `(.L_x_1172) ;  /* 0xfffe429000007947 */ /* 0x000fea000383ffff */
.L_x_989:
[----:B------:R-:W-:Y:S01]  /*1c340*/  IMAD.MOV.U32 R5, RZ, RZ, R9 ;  /* 0x000000ffff057224 */ /* 0x000fe200078e0009 */
[----:B------:R-:W-:Y:S01]  /*1c350*/  MOV R3, R6 ;  /* 0x0000000600037202 */ /* 0x000fe20000000f00 */
[----:B------:R-:W-:Y:S01]  /*1c360*/  IMAD.MOV.U32 R0, RZ, RZ, 0x1f ;  /* 0x0000001fff007424 */ /* 0x000fe200078e00ff */
[----:B------:R-:W-:Y:S02]  /*1c370*/  MOV R2, 0x1c390 ;  /* 0x0001c39000027802 */ /* 0x000fe40000000f00 */
[----:B------:R-:W-:Y:S05]  /*1c380*/  CALL.REL.NOINC `($__internal_23_$__cuda_sm70_shflsync_idx_p) ;  /* 0x000013c000007944 */ /* 0x000fea0003c00000 */
[----:B------:R-:W-:Y:S01]  /*1c390*/  IMAD.MOV.U32 R233, RZ, RZ, R0 ;  /* 0x000000ffffe97224 */ /* 0x000fe200078e0000 */
[----:B------:R-:W-:Y:S01]  /*1c3a0*/  MOV R5, R8 ;  /* 0x0000000800057202 */ /* 0x000fe20000000f00 */
[----:B------:R-:W-:Y:S01]  /*1c3b0*/  IMAD.MOV.U32 R7, RZ, RZ, RZ ;  /* 0x000000ffff077224 */ /* 0x000fe200078e00ff */
[----:B------:R-:W-:Y:S01]  /*1c3c0*/  MOV R3, R6 ;  /* 0x0000000600037202 */ /* 0x000fe20000000f00 */
[----:B------:R-:W-:Y:S01]  /*1c3d0*/  IMAD.MOV.U32 R0, RZ, RZ, 0x1f ;  /* 0x0000001fff007424 */ /* 0x000fe200078e00ff */
[----:B------:R-:W-:-:S02]  /*1c3e0*/  MOV R2, 0x1c400 ;  /* 0x0001c40000027802 */ /* 0x000fc40000000f00 */
[----:B------:R-:W-:Y:S05]  /*1c3f0*/  CALL.REL.NOINC `($__internal_23_$__cuda_sm70_shflsync_idx_p) ;  /* 0x0000135000007944 */ /* 0x000fea0003c00000 */
[----:B------:R-:W-:Y:S01]  /*1c400*/  MOV R9, R0 ;  /* 0x0000000000097202 */ /* 0x000fe20000000f00 */
[----:B------:R-:W-:Y:S05]  /*1c410*/  BRA `(.L_x_1173) ;  /* 0xfffe421000007947 */ /* 0x000fea000383ffff */
.L_x_992:
[----:B------:R-:W-:Y:S01]  /*1c420*/  IMAD.MOV.U32 R5, RZ, RZ, R4 ;  /* 0x000000ffff057224 */ /* 0x000fe200078e0004 */
[----:B------:R-:W-:-:S02]  /*1c430*/  MOV R0, 0x1f ;  /* 0x0000001f00007802 */ /* 0x000fc40000000f00 */
[----:B------:R-:W-:Y:S02]  /*1c440*/  MOV R2, 0x1c460 ;  /* 0x0001c46000027802 */ /* 0x000fe40000000f00 */
[----:B-123--:R-:W-:Y:S05]  /*1c450*/  CALL.REL.NOINC `($__internal_23_$__cuda_sm70_shflsync_idx_p) ;  /* 0x000012f000007944 */ /* 0x00efea0003c00000 */
[----:B------:R-:W-:Y:S01]  /*1c460*/  MOV R7, R0 ;  /* 0x0000000000077202 */ /* 0x000fe20000000f00 */
[----:B------:R-:W-:Y:S05]  /*1c470*/  BRA `(.L_x_991) ;  /* 0xfffe421000007947 */ /* 0x000fea000383ffff */
.L_x_1025:
[----:B------:R-:W-:Y:S01]  /*1c480*/  IMAD.MOV.U32 R5, RZ, RZ, R14 ;  /* 0x000000ffff057224 */ /* 0x000fe200078e000e */
[----:B------:R-:W-:Y:S01]  /*1c490*/  MOV R3, RZ ;  /* 0x000000ff00037202 */ /* 0x000fe20000000f00 */
[----:B------:R-:W-:Y:S01]  /*1c4a0*/  IMAD.MOV.U32 R0, RZ, RZ, 0x181f ;  /* 0x0000181fff007424 */ /* 0x000fe200078e00ff */
[----:B------:R-:W-:Y:S02]  /*1c4b0*/  MOV R2, 0x1c4d0 ;  /* 0x0001c4d000027802 */ /* 0x000fe40000000f00 */
[----:B-----5:R-:W-:Y:S05]  /*1c4c0*/  CALL.REL.NOINC `($__internal_23_$__cuda_sm70_shflsync_idx_p) ;  /* 0x0000128000007944 */ /* 0x020fea0003c00000 */
[----:B------:R-:W-:Y:S01]  /*1c4d0*/  MOV R12, R0 ;  /* 0x00000000000c7202 */ /* 0x000fe20000000f00 */
[----:B------:R-:W-:Y:S05]  /*1c4e0*/  BRA `(.L_x_1174) ;  /* 0xfffea2b000007947 */ /* 0x000fea000383ffff */
.L_x_1026:
[----:B------:R-:W-:Y:S01]  /*1c4f0*/  IMAD.MOV.U32 R5, RZ, RZ, R17 ;  /* 0x000000ffff057224 */ /* 0x000fe200078e0011 */
[----:B------:R-:W-:Y:S01]  /*1c500*/  MOV R3, RZ ;  /* 0x000000ff00037202 */ /* 0x000fe20000000f00 */
[----:B------:R-:W-:Y:S01]  /*1c510*/  IMAD.MOV.U32 R0, RZ, RZ, 0x181f ;  /* 0x0000181fff007424 */ /* 0x000fe200078e00ff */
[----:B------:R-:W-:Y:S02]  /*1c520*/  MOV R2, 0x1c540 ;  /* 0x0001c54000027802 */ /* 0x000fe40000000f00 */
[----:B-12--5:R-:W-:Y:S05]  /*1c530*/  CALL.REL.NOINC `($__internal_23_$__cuda_sm70_shflsync_idx_p) ;  /* 0x0000121000007944 */ /* 0x026fea0003c00000 */
[----:B------:R-:W-:Y:S05]  /*1c540*/  BRA `(.L_x_1175) ;  /* 0xfffea27000007947 */ /* 0x000fea000383ffff */
.L_x_1029:
[----:B------:R-:W-:Y:S01]  /*1c550*/  IMAD.MOV.U32 R5, RZ, RZ, R14 ;  /* 0x000000ffff057224 */ /* 0x000fe200078e000e */
[----:B--2---:R-:W-:Y:S01]  /*1c560*/  MOV R3, 0x1 ;  /* 0x0000000100037802 */ /* 0x004fe20000000f00 */
[----:B----4-:R-:W-:Y:S01]  /*1c570*/  IMAD.MOV.U32 R0, RZ, RZ, 0x181f ;  /* 0x0000181fff007424 */ /* 0x010fe200078e00ff */
[----:B------:R-:W-:-:S02]  /*1c580*/  MOV R2, 0x1c5a0 ;  /* 0x0001c5a000027802 */ /* 0x000fc40000000f00 */
[----:B-1-3-5:R-:W-:Y:S05]  /*1c590*/  CALL.REL.NOINC `($__internal_23_$__cuda_sm70_shflsync_idx_p) ;  /* 0x000011b000007944 */ /* 0x02afea0003c00000 */
[----:B------:R-:W-:Y:S01]  /*1c5a0*/  IMAD.MOV.U32 R12, RZ, RZ, R0 ;  /* 0x000000ffff0c7224 */ /* 0x000fe200078e0000 */
[----:B------:R-:W-:Y:S01]  /*1c5b0*/  MOV R3, 0x1 ;  /* 0x0000000100037802 */ /* 0x000fe20000000f00 */
[----:B------:R-:W-:Y:S01]  /*1c5c0*/  IMAD.MOV.U32 R5, RZ, RZ, R17 ;  /* 0x000000ffff057224 */ /* 0x000fe200078e0011 */
[----:B------:R-:W-:-:S02]  /*1c5d0*/  MOV R0, 0x181f ;  /* 0x0000181f00007802 */ /* 0x000fc40000000f00 */
[----:B------:R-:W-:Y:S02]  /*1c5e0*/  MOV R2, 0x1c600 ;  /* 0x0001c60000027802 */ /* 0x000fe40000000f00 */
[----:B------:R-:W-:Y:S05]  /*1c5f0*/  CALL.REL.NOINC `($__internal_23_$__cuda_sm70_shflsync_idx_p) ;  /* 0x0000115000007944 */ /* 0x000fea0003c00000 */
[----:B------:R-:W-:Y:S05]  /*1c600*/  BRA `(.L_x_1176) ;  /* 0xfffea3b000007947 */ /* 0x000fea000383ffff */
.L_x_1032:
[----:B------:R-:W-:Y:S01]  /*1c610*/  IMAD.MOV.U32 R5, RZ, RZ, R14 ;  /* 0x000000ffff057224 */ /* 0x000fe200078e000e */
[----:B-1----:R-:W-:Y:S01]  /*1c620*/  MOV R3, 0x2 ;  /* 0x0000000200037802 */ /* 0x002fe20000000f00 */
[----:B----4-:R-:W-:Y:S01]  /*1c630*/  IMAD.MOV.U32 R0, RZ, RZ, 0x181f ;  /* 0x0000181fff007424 */ /* 0x010fe200078e00ff */
[----:B------:R-:W-:Y:S02]  /*1c640*/  MOV R2, 0x1c660 ;  /* 0x0001c66000027802 */ /* 0x000fe40000000f00 */
[----:B--23-5:R-:W-:Y:S05]  /*1c650*/  CALL.REL.NOINC `($__internal_23_$__cuda_sm70_shflsync_idx_p) ;  /* 0x000010f000007944 */ /* 0x02cfea0003c00000 */
[----:B------:R-:W-:Y:S01]  /*1c660*/  MOV R12, R0 ;  /* 0x00000000000c7202 */ /* 0x000fe20000000f00 */
[----:B------:R-:W-:Y:S05]  /*1c670*/  BRA `(.L_x_1177) ;  /* 0xfffea4d000007947 */ /* 0x000fea000383ffff */
.L_x_1033:
[----:B------:R-:W-:Y:S01]  /*1c680*/  IMAD.MOV.U32 R5, RZ, RZ, R17 ;  /* 0x000000ffff057224 */ /* 0x000fe200078e0011 */
[----:B------:R-:W-:Y:S01]  /*1c690*/  MOV R3, 0x2 ;  /* 0x0000000200037802 */ /* 0x000fe20000000f00 */
[----:B----4-:R-:W-:Y:S01]  /*1c6a0*/  IMAD.MOV.U32 R0, RZ, RZ, 0x181f ;  /* 0x0000181fff007424 */ /* 0x010fe200078e00ff */
[----:B------:R-:W-:Y:S02]  /*1c6b0*/  MOV R2, 0x1c6d0 ;  /* 0x0001c6d000027802 */ /* 0x000fe40000000f00 */
[----:B-123-5:R-:W-:Y:S05]  /*1c6c0*/  CALL.REL.NOINC `($__internal_23_$__cuda_sm70_shflsync_idx_p) ;  /* 0x0000108000007944 */ /* 0x02efea0003c00000 */
[----:B------:R-:W-:Y:S05]  /*1c6d0*/  BRA `(.L_x_1178) ;  /* 0xfffea49000007947 */ /* 0x000fea000383ffff */
.L_x_1036:
[----:B------:R-:W-:Y:S01]  /*1c6e0*/  IMAD.MOV.U32 R5, RZ, RZ, R14 ;  /* 0x000000ffff057224 */ /* 0x000fe200078e000e */
[----:B-1----:R-:W-:Y:S01]  /*1c6f0*/  MOV R3, 0x3 ;  /* 0x0000000300037802 */ /* 0x002fe20000000f00 */
[----:B------:R-:W-:Y:S01]  /*1c700*/  IMAD.MOV.U32 R0, RZ, RZ, 0x181f ;  /* 0x0000181fff007424 */ /* 0x000fe200078e00ff */
[----:B------:R-:W-:-:S02]  /*1c710*/  MOV R2, 0x1c730 ;  /* 0x0001c73000027802 */ /* 0x000fc40000000f00 */
[----:B--2345:R-:W-:Y:S05]  /*1c720*/  CALL.REL.NOINC `($__internal_23_$__cuda_sm70_shflsync_idx_p) ;  /* 0x0000102000007944 */ /* 0x03cfea0003c00000 */
[----:B------:R-:W-:Y:S01]  /*1c730*/  IMAD.MOV.U32 R12, RZ, RZ, R0 ;  /* 0x000000ffff0c7224 */ /* 0x000fe200078e0000 */
[----:B------:R-:W-:Y:S01]  /*1c740*/  MOV R3, 0x3 ;  /* 0x0000000300037802 */ /* 0x000fe20000000f00 */
[----:B------:R-:W-:Y:S01]  /*1c750*/  IMAD.MOV.U32 R5, RZ, RZ, R17 ;  /* 0x000000ffff057224 */ /* 0x000fe200078e0011 */
[----:B------:R-:W-:-:S02]  /*1c760*/  MOV R0, 0x181f ;  /* 0x0000181f00007802 */ /* 0x000fc40000000f00 */
[----:B------:R-:W-:Y:S02]  /*1c770*/  MOV R2, 0x1c790 ;  /* 0x0001c79000027802 */ /* 0x000fe40000000f00 */
[----:B------:R-:W-:Y:S05]  /*1c780*/  CALL.REL.NOINC `($__internal_23_$__cuda_sm70_shflsync_idx_p) ;  /* 0x00000fc000007944 */ /* 0x000fea0003c00000 */
[----:B------:R-:W-:Y:S05]  /*1c790*/  BRA `(.L_x_1179) ;  /* 0xfffea57000007947 */ /* 0x000fea000383ffff */
.L_x_1107:
[----:B------:R-:W-:Y:S01]  /*1c7a0*/  IMAD.MOV.U32 R2, RZ, RZ, R209 ;  /* 0x000000ffff027224 */ /* 0x000fe200078e00d1 */
[----:B------:R-:W-:Y:S02]  /*1c7b0*/  MOV R5, 0x2 ;  /* 0x0000000200057802 */ /* 0x000fe40000000f00 */
[----:B------:R-:W-:Y:S02]  /*1c7c0*/  MOV R3, 0x1c7e0 ;  /* 0x0001c7e000037802 */ /* 0x000fe40000000f00 */
[----:B------:R-:W-:Y:S05]  /*1c7d0*/  CALL.REL.NOINC `($__internal_22_$__cuda_sm70_shflsync_bfly_p) ;  /* 0x00000f2000007944 */ /* 0x000fea0003c00000 */
[----:B------:R-:W-:Y:S01]  /*1c7e0*/  MOV R0, R5 ;  /* 0x0000000500007202 */ /* 0x000fe20000000f00 */
[----:B------:R-:W-:Y:S05]  /*1c7f0*/  BRA `(.L_x_1180) ;  /* 0xffff9ce000007947 */ /* 0x000fea000383ffff */
.L_x_1108:
[----:B------:R-:W-:Y:S01]  /*1c800*/  IMAD.MOV.U32 R2, RZ, RZ, R0 ;  /* 0x000000ffff027224 */ /* 0x000fe200078e0000 */
[----:B------:R-:W-:Y:S02]  /*1c810*/  MOV R5, 0x1 ;  /* 0x0000000100057802 */ /* 0x000fe40000000f00 */
[----:B------:R-:W-:Y:S02]  /*1c820*/  MOV R3, 0x1c840 ;  /* 0x0001c84000037802 */ /* 0x000fe40000000f00 */
[----:B-1----:R-:W-:Y:S05]  /*1c830*/  CALL.REL.NOINC `($__internal_22_$__cuda_sm70_shflsync_bfly_p) ;  /* 0x00000ec000007944 */ /* 0x002fea0003c00000 */
[----:B------:R-:W-:Y:S01]  /*1c840*/  FADD.FTZ R0, R0, R5 ;  /* 0x0000000500007221 */ /* 0x000fe20000010000 */
[----:B------:R-:W-:Y:S02]  /*1c850*/  MOV R2, R208 ;  /* 0x000000d000027202 */ /* 0x000fe40000000f00 */
[----:B------:R-:W-:-:S02]  /*1c860*/  MOV R5, 0x2 ;  /* 0x0000000200057802 */ /* 0x000fc40000000f00 */
[----:B------:R-:W-:Y:S02]  /*1c870*/  MOV R3, 0x1c890 ;  /* 0x0001c89000037802 */ /* 0x000fe40000000f00 */
[----:B------:R-:W-:Y:S05]  /*1c880*/  CALL.REL.NOINC `($__internal_22_$__cuda_sm70_shflsync_bfly_p) ;  /* 0x00000e7000007944 */ /* 0x000fea0003c00000 */
[----:B------:R-:W-:Y:S01]  /*1c890*/  FADD.FTZ R4, R208, R5 ;  /* 0x00000005d0047221 */ /* 0x000fe20000010000 */
[----:B------:R-:W-:Y:S02]  /*1c8a0*/  MOV R5, 0x1 ;  /* 0x0000000100057802 */ /* 0x000fe40000000f00 */
[----:B------:R-:W-:Y:S02]  /*1c8b0*/  MOV R3, 0x1c8e0 ;  /* 0x0001c8e000037802 */ /* 0x000fe40000000f00 */
[----:B------:R-:W-:Y:S02]  /*1c8c0*/  MOV R2, R4 ;  /* 0x0000000400027202 */ /* 0x000fe40000000f00 */
[----:B------:R-:W-:Y:S05]  /*1c8d0*/  CALL.REL.NOINC `($__internal_22_$__cuda_sm70_shflsync_bfly_p) ;  /* 0x00000e2000007944 */ /* 0x000fea0003c00000 */
[----:B------:R-:W-:Y:S01]  /*1c8e0*/  MOV R3, R5 ;  /* 0x0000000500037202 */ /* 0x000fe20000000f00 */
[----:B------:R-:W-:Y:S05]  /*1c8f0*/  BRA `(.L_x_1181) ;  /* 0xffff9c5000007947 */ /* 0x000fea000383ffff */
.L_x_1115:
[----:B--234-:R-:W-:Y:S01]  /*1c900*/  IMAD.MOV.U32 R5, RZ, RZ, R15 ;  /* 0x000000ffff057224 */ /* 0x01cfe200078e000f */
[----:B------:R-:W-:Y:S01]  /*1c910*/  MOV R3, RZ ;  /* 0x000000ff00037202 */ /* 0x000fe20000000f00 */
[----:B------:R-:W-:Y:S01]  /*1c920*/  IMAD.MOV.U32 R0, RZ, RZ, 0x181f ;  /* 0x0000181fff007424 */ /* 0x000fe200078e00ff */
[----:B------:R-:W-:Y:S02]  /*1c930*/  MOV R2, 0x1c950 ;  /* 0x0001c95000027802 */ /* 0x000fe40000000f00 */
[----:B-1----:R-:W-:Y:S05]  /*1c940*/  CALL.REL.NOINC `($__internal_23_$__cuda_sm70_shflsync_idx_p) ;  /* 0x00000e0000007944 */ /* 0x002fea0003c00000 */
[----:B------:R-:W-:Y:S01]  /*1c950*/  MOV R12, R0 ;  /* 0x00000000000c7202 */ /* 0x000fe20000000f00 */
[----:B------:R-:W-:Y:S05]  /*1c960*/  BRA `(.L_x_1182) ;  /* 0xffffb7d000007947 */ /* 0x000fea000383ffff */
.L_x_1116:
[----:B------:R-:W-:Y:S01]  /*1c970*/  IMAD.MOV.U32 R5, RZ, RZ, R16 ;  /* 0x000000ffff057224 */ /* 0x000fe200078e0010 */
[----:B------:R-:W-:Y:S01]  /*1c980*/  MOV R3, RZ ;  /* 0x000000ff00037202 */ /* 0x000fe20000000f00 */
[----:B------:R-:W-:Y:S01]  /*1c990*/  IMAD.MOV.U32 R0, RZ, RZ, 0x181f ;  /* 0x0000181fff007424 */ /* 0x000fe200078e00ff */
[----:B------:R-:W-:-:S02]  /*1c9a0*/  MOV R2, 0x1c9c0 ;  /* 0x0001c9c000027802 */ /* 0x000fc40000000f00 */
[----:B-123--:R-:W-:Y:S05]  /*1c9b0*/  CALL.REL.NOINC `($__internal_23_$__cuda_sm70_shflsync_idx_p) ;  /* 0x00000d9000007944 */ /* 0x00efea0003c00000 */
[----:B------:R-:W-:Y:S05]  /*1c9c0*/  BRA `(.L_x_1183) ;  /* 0xffffb79000007947 */ /* 0x000fea000383ffff */
.L_x_1119:
[----:B------:R-:W-:Y:S01]  /*1c9d0*/  IMAD.MOV.U32 R5, RZ, RZ, R15 ;  /* 0x000000ffff057224 */ /* 0x000fe200078e000f */
[----:B--2---:R-:W-:Y:S01]  /*1c9e0*/  MOV R3, 0x1 ;  /* 0x0000000100037802 */ /* 0x004fe20000000f00 */
[----:B------:R-:W-:Y:S01]  /*1c9f0*/  IMAD.MOV.U32 R0, RZ, RZ, 0x181f ;  /* 0x0000181fff007424 */ /* 0x000fe200078e00ff */
[----:B------:R-:W-:-:S02]  /*1ca00*/  MOV R2, 0x1ca20 ;  /* 0x0001ca2000027802 */ /* 0x000fc40000000f00 */
[----:B-1-34-:R-:W-:Y:S05]  /*1ca10*/  CALL.REL.NOINC `($__internal_23_$__cuda_sm70_shflsync_idx_p) ;  /* 0x00000d3000007944 */ /* 0x01afea0003c00000 */
[----:B------:R-:W-:Y:S01]  /*1ca20*/  IMAD.MOV.U32 R12, RZ, RZ, R0 ;  /* 0x000000ffff0c7224 */ /* 0x000fe200078e0000 */
[----:B------:R-:W-:Y:S01]  /*1ca30*/  MOV R3, 0x1 ;  /* 0x0000000100037802 */ /* 0x000fe20000000f00 */
[----:B------:R-:W-:Y:S01]  /*1ca40*/  IMAD.MOV.U32 R5, RZ, RZ, R16 ;  /* 0x000000ffff057224 */ /* 0x000fe200078e0010 */
[----:B------:R-:W-:-:S02]  /*1ca50*/  MOV R0, 0x181f ;  /* 0x0000181f00007802 */ /* 0x000fc40000000f00 */
[----:B------:R-:W-:Y:S02]  /*1ca60*/  MOV R2, 0x1ca80 ;  /* 0x0001ca8000027802 */ /* 0x000fe40000000f00 */
[----:B------:R-:W-:Y:S05]  /*1ca70*/  CALL.REL.NOINC `($__internal_23_$__cuda_sm70_shflsync_idx_p) ;  /* 0x00000cd000007944 */ /* 0x000fea0003c00000 */
[----:B------:R-:W-:Y:S05]  /*1ca80*/  BRA `(.L_x_1184) ;  /* 0xffffb8b000007947 */ /* 0x000fea000383ffff */
.L_x_1122:
[----:B------:R-:W-:Y:S01]  /*1ca90*/  IMAD.MOV.U32 R5, RZ, RZ, R15 ;  /* 0x000000ffff057224 */ /* 0x000fe200078e000f */
[----:B--2---:R-:W-:Y:S01]  /*1caa0*/  MOV R3, 0x2 ;  /* 0x0000000200037802 */ /* 0x004fe20000000f00 */
[----:B------:R-:W-:Y:S01]  /*1cab0*/  IMAD.MOV.U32 R0, RZ, RZ, 0x181f ;  /* 0x0000181fff007424 */ /* 0x000fe200078e00ff */
[----:B------:R-:W-:Y:S02]  /*1cac0*/  MOV R2, 0x1cae0 ;  /* 0x0001cae000027802 */ /* 0x000fe40000000f00 */
[----:B-1-34-:R-:W-:Y:S05]  /*1cad0*/  CALL.REL.NOINC `($__internal_23_$__cuda_sm70_shflsync_idx_p) ;  /* 0x00000c7000007944 */ /* 0x01afea0003c00000 */
[----:B------:R-:W-:Y:S01]  /*1cae0*/  MOV R12, R0 ;  /* 0x00000000000c7202 */ /* 0x000fe20000000f00 */
[----:B------:R-:W-:Y:S05]  /*1caf0*/  BRA `(.L_x_1185) ;  /* 0xffffb9b000007947 */ /* 0x000fea000383ffff */
.L_x_1123:
[----:B------:R-:W-:Y:S01]  /*1cb00*/  IMAD.MOV.U32 R5, RZ, RZ, R16 ;  /* 0x000000ffff057224 */ /* 0x000fe200078e0010 */
[----:B--2---:R-:W-:Y:S01]  /*1cb10*/  MOV R3, 0x2 ;  /* 0x0000000200037802 */ /* 0x004fe20000000f00 */
[----:B------:R-:W-:Y:S01]  /*1cb20*/  IMAD.MOV.U32 R0, RZ, RZ, 0x181f ;  /* 0x0000181fff007424 */ /* 0x000fe200078e00ff */
[----:B------:R-:W-:Y:S02]  /*1cb30*/  MOV R2, 0x1cb50 ;  /* 0x0001cb5000027802 */ /* 0x000fe40000000f00 */
[----:B-1-34-:R-:W-:Y:S05]  /*1cb40*/  CALL.REL.NOINC `($__internal_23_$__cuda_sm70_shflsync_idx_p) ;  /* 0x00000c0000007944 */ /* 0x01afea0003c00000 */
[----:B------:R-:W-:Y:S05]  /*1cb50*/  BRA `(.L_x_1186) ;  /* 0xffffb97000007947 */ /* 0x000fea000383ffff */
.L_x_1126:
[----:B------:R-:W-:Y:S01]  /*1cb60*/  IMAD.MOV.U32 R5, RZ, RZ, R15 ;  /* 0x000000ffff057224 */ /* 0x000fe200078e000f */
[----:B---3--:R-:W-:Y:S01]  /*1cb70*/  MOV R3, 0x3 ;  /* 0x0000000300037802 */ /* 0x008fe20000000f00 */
[----:B----4-:R-:W-:Y:S01]  /*1cb80*/  IMAD.MOV.U32 R0, RZ, RZ, 0x181f ;  /* 0x0000181fff007424 */ /* 0x010fe200078e00ff */
[----:B------:R-:W-:-:S02]  /*1cb90*/  MOV R2, 0x1cbb0 ;  /* 0x0001cbb000027802 */ /* 0x000fc40000000f00 */
[----:B-12---:R-:W-:Y:S05]  /*1cba0*/  CALL.REL.NOINC `($__internal_23_$__cuda_sm70_shflsync_idx_p) ;  /* 0x00000ba000007944 */ /* 0x006fea0003c00000 */
[----:B------:R-:W-:Y:S01]  /*1cbb0*/  IMAD.MOV.U32 R10, RZ, RZ, R0 ;  /* 0x000000ffff0a7224 */ /* 0x000fe200078e0000 */
[----:B------:R-:W-:Y:S01]  /*1cbc0*/  MOV R3, 0x3 ;  /* 0x0000000300037802 */ /* 0x000fe20000000f00 */
[----:B------:R-:W-:Y:S01]  /*1cbd0*/  IMAD.MOV.U32 R5, RZ, RZ, R16 ;  /* 0x000000ffff057224 */ /* 0x000fe200078e0010 */
[----:B------:R-:W-:-:S02]  /*1cbe0*/  MOV R0, 0x181f ;  /* 0x0000181f00007802 */ /* 0x000fc40000000f00 */
[----:B------:R-:W-:Y:S02]  /*1cbf0*/  MOV R2, 0x1cc10 ;  /* 0x0001cc1000027802 */ /* 0x000fe40000000f00 */
[----:B------:R-:W-:Y:S05]  /*1cc00*/  CALL.REL.NOINC `($__internal_23_$__cuda_sm70_shflsync_idx_p) ;  /* 0x00000b4000007944 */ /* 0x000fea0003c00000 */
[----:B------:R-:W-:Y:S05]  /*1cc10*/  BRA `(.L_x_1187) ;  /* 0xffffba3000007947 */ /* 0x000fea000383ffff */
.L_x_1128:
[----:B------:R-:W-:Y:S01]  /*1cc20*/  IMAD.MOV.U32 R5, RZ, RZ, R16 ;  /* 0x000000ffff057224 */ /* 0x000fe200078e0010 */
[----:B------:R-:W-:Y:S01]  /*1cc30*/  MOV R3, RZ ;  /* 0x000000ff00037202 */ /* 0x000fe20000000f00 */
[----:B------:R-:W-:Y:S01]  /*1cc40*/  IMAD.MOV.U32 R0, RZ, RZ, 0x1c1f ;  /* 0x00001c1fff007424 */ /* 0x000fe200078e00ff */
[----:B------:R-:W-:Y:S02]  /*1cc50*/  MOV R2, 0x1cc70 ;  /* 0x0001cc7000027802 */ /* 0x000fe40000000f00 */
[----:B------:R-:W-:Y:S05]  /*1cc60*/  CALL.REL.NOINC `($__internal_23_$__cuda_sm70_shflsync_idx_p) ;  /* 0x00000ae000007944 */ /* 0x000fea0003c00000 */
[----:B------:R-:W-:Y:S01]  /*1cc70*/  MOV R4, R0 ;  /* 0x0000000000047202 */ /* 0x000fe20000000f00 */
[----:B------:R-:W-:Y:S05]  /*1cc80*/  BRA `(.L_x_1188) ;  /* 0xffffbd2000007947 */ /* 0x000fea000383ffff */
.L_x_1129:
[----:B------:R-:W-:Y:S01]  /*1cc90*/  IMAD.MOV.U32 R5, RZ, RZ, R17 ;  /* 0x000000ffff057224 */ /* 0x000fe200078e0011 */
[----:B------:R-:W-:Y:S01]  /*1cca0*/  MOV R3, RZ ;  /* 0x000000ff00037202 */ /* 0x000fe20000000f00 */
[----:B------:R-:W-:Y:S01]  /*1ccb0*/  IMAD.MOV.U32 R0, RZ, RZ, 0x1c1f ;  /* 0x00001c1fff007424 */ /* 0x000fe200078e00ff */
[----:B------:R-:W-:Y:S02]  /*1ccc0*/  MOV R2, 0x1cce0 ;  /* 0x0001cce000027802 */ /* 0x000fe40000000f00 */
[----:B-12---:R-:W-:Y:S05]  /*1ccd0*/  CALL.REL.NOINC `($__internal_23_$__cuda_sm70_shflsync_idx_p) ;  /* 0x00000a7000007944 */ /* 0x006fea0003c00000 */
[----:B------:R-:W-:Y:S05]  /*1cce0*/  BRA `(.L_x_1189) ;  /* 0xffffbce000007947 */ /* 0x000fea000383ffff */
.L_x_1132:
[----:B------:R-:W-:Y:S01]  /*1ccf0*/  IMAD.MOV.U32 R5, RZ, RZ, R16 ;  /* 0x000000ffff057224 */ /* 0x000fe200078e0010 */
[----:B------:R-:W-:Y:S01]  /*1cd00*/  MOV R3, 0x1 ;  /* 0x0000000100037802 */ /* 0x000fe20000000f00 */
[----:B----4-:R-:W-:Y:S01]  /*1cd10*/  IMAD.MOV.U32 R0, RZ, RZ, 0x1c1f ;  /* 0x00001c1fff007424 */ /* 0x010fe200078e00ff */
[----:B------:R-:W-:-:S02]  /*1cd20*/  MOV R2, 0x1cd40 ;  /* 0x0001cd4000027802 */ /* 0x000fc40000000f00 */
[----:B-123--:R-:W-:Y:S05]  /*1cd30*/  CALL.REL.NOINC `($__internal_23_$__cuda_sm70_shflsync_idx_p) ;  /* 0x00000a1000007944 */ /* 0x00efea0003c00000 */
[----:B------:R-:W-:Y:S01]  /*1cd40*/  IMAD.MOV.U32 R4, RZ, RZ, R0 ;  /* 0x000000ffff047224 */ /* 0x000fe200078e0000 */
[----:B------:R-:W-:Y:S01]  /*1cd50*/  MOV R3, 0x1 ;  /* 0x0000000100037802 */ /* 0x000fe20000000f00 */
[----:B------:R-:W-:Y:S01]  /*1cd60*/  IMAD.MOV.U32 R5, RZ, RZ, R17 ;  /* 0x000000ffff057224 */ /* 0x000fe200078e0011 */
[----:B------:R-:W-:-:S02]  /*1cd70*/  MOV R0, 0x1c1f ;  /* 0x00001c1f00007802 */ /* 0x000fc40000000f00 */
[----:B------:R-:W-:Y:S02]  /*1cd80*/  MOV R2, 0x1cda0 ;  /* 0x0001cda000027802 */ /* 0x000fe40000000f00 */
[----:B------:R-:W-:Y:S05]  /*1cd90*/  CALL.REL.NOINC `($__internal_23_$__cuda_sm70_shflsync_idx_p) ;  /* 0x000009b000007944 */ /* 0x000fea0003c00000 */
[----:B------:R-:W-:Y:S05]  /*1cda0*/  BRA `(.L_x_1190) ;  /* 0xffffc8c000007947 */ /* 0x000fea000383ffff */
.L_x_1136:
[----:B------:R-:W-:Y:S01]  /*1cdb0*/  IMAD.MOV.U32 R5, RZ, RZ, R13 ;  /* 0x000000ffff057224 */ /* 0x000fe200078e000d */
[----:B------:R-:W-:Y:S01]  /*1cdc0*/  MOV R3, RZ ;  /* 0x000000ff00037202 */ /* 0x000fe20000000f00 */
[----:B------:R-:W-:Y:S01]  /*1cdd0*/  IMAD.MOV.U32 R0, RZ, RZ, 0x181f ;  /* 0x0000181fff007424 */ /* 0x000fe200078e00ff */
[----:B------:R-:W-:Y:S02]  /*1cde0*/  MOV R2, 0x1ce00 ;  /* 0x0001ce0000027802 */ /* 0x000fe40000000f00 */
[----:B------:R-:W-:Y:S05]  /*1cdf0*/  CALL.REL.NOINC `($__internal_23_$__cuda_sm70_shflsync_idx_p) ;  /* 0x0000095000007944 */ /* 0x000fea0003c00000 */
[----:B------:R-:W-:Y:S01]  /*1ce00*/  MOV R12, R0 ;  /* 0x00000000000c7202 */ /* 0x000fe20000000f00 */
[----:B------:R-:W-:Y:S05]  /*1ce10*/  BRA `(.L_x_1191) ;  /* 0xffffdc3000007947 */ /* 0x000fea000383ffff */
.L_x_1137:
[----:B------:R-:W-:Y:S01]  /*1ce20*/  IMAD.MOV.U32 R5, RZ, RZ, R16 ;  /* 0x000000ffff057224 */ /* 0x000fe200078e0010 */
[----:B------:R-:W-:Y:S01]  /*1ce30*/  MOV R3, RZ ;  /* 0x000000ff00037202 */ /* 0x000fe20000000f00 */
[----:B------:R-:W-:Y:S01]  /*1ce40*/  IMAD.MOV.U32 R0, RZ, RZ, 0x181f ;  /* 0x0000181fff007424 */ /* 0x000fe200078e00ff */
[----:B------:R-:W-:Y:S02]  /*1ce50*/  MOV R2, 0x1ce70 ;  /* 0x0001ce7000027802 */ /* 0x000fe40000000f00 */
[----:B-12---:R-:W-:Y:S05]  /*1ce60*/  CALL.REL.NOINC `($__internal_23_$__cuda_sm70_shflsync_idx_p) ;  /* 0x000008e000007944 */ /* 0x006fea0003c00000 */
[----:B------:R-:W-:Y:S05]  /*1ce70*/  BRA `(.L_x_1192) ;  /* 0xffffdbf000007947 */ /* 0x000fea000383ffff */
.L_x_1140:
[----:B------:R-:W-:Y:S01]  /*1ce80*/  IMAD.MOV.U32 R5, RZ, RZ, R13 ;  /* 0x000000ffff057224 */ /* 0x000fe200078e000d */
[----:B--2---:R-:W-:Y:S01]  /*1ce90*/  MOV R3, 0x1 ;  /* 0x0000000100037802 */ /* 0x004fe20000000f00 */
[----:B----4-:R-:W-:Y:S01]  /*1cea0*/  IMAD.MOV.U32 R0, RZ, RZ, 0x181f ;  /* 0x0000181fff007424 */ /* 0x010fe200078e00ff */
[----:B------:R-:W-:-:S02]  /*1ceb0*/  MOV R2, 0x1ced0 ;  /* 0x0001ced000027802 */ /* 0x000fc40000000f00 */
[----:B-1-3--:R-:W-:Y:S05]  /*1cec0*/  CALL.REL.NOINC `($__internal_23_$__cuda_sm70_shflsync_idx_p) ;  /* 0x0000088000007944 */ /* 0x00afea0003c00000 */
[----:B------:R-:W-:Y:S01]  /*1ced0*/  IMAD.MOV.U32 R12, RZ, RZ, R0 ;  /* 0x000000ffff0c7224 */ /* 0x000fe200078e0000 */
[----:B------:R-:W-:Y:S01]  /*1cee0*/  MOV R3, 0x1 ;  /* 0x0000000100037802 */ /* 0x000fe20000000f00 */
[----:B------:R-:W-:Y:S01]  /*1cef0*/  IMAD.MOV.U32 R5, RZ, RZ, R16 ;  /* 0x000000ffff057224 */ /* 0x000fe200078e0010 */
[----:B------:R-:W-:-:S02]  /*1cf00*/  MOV R0, 0x181f ;  /* 0x0000181f00007802 */ /* 0x000fc40000000f00 */
[----:B------:R-:W-:Y:S02]  /*1cf10*/  MOV R2, 0x1cf30 ;  /* 0x0001cf3000027802 */ /* 0x000fe40000000f00 */
[----:B------:R-:W-:Y:S05]  /*1cf20*/  CALL.REL.NOINC `($__internal_23_$__cuda_sm70_shflsync_idx_p) ;  /* 0x0000082000007944 */ /* 0x000fea0003c00000 */
[----:B------:R-:W-:Y:S05]  /*1cf30*/  BRA `(.L_x_1193) ;  /* 0xffffdd2000007947 */ /* 0x000fea000383ffff */
.L_x_1143:
[----:B------:R-:W-:Y:S01]  /*1cf40*/  IMAD.MOV.U32 R5, RZ, RZ, R13 ;  /* 0x000000ffff057224 */ /* 0x000fe200078e000d */
[----:B-1----:R-:W-:Y:S01]  /*1cf50*/  MOV R3, 0x2 ;  /* 0x0000000200037802 */ /* 0x002fe20000000f00 */
[----:B----4-:R-:W-:Y:S01]  /*1cf60*/  IMAD.MOV.U32 R0, RZ, RZ, 0x181f ;  /* 0x0000181fff007424 */ /* 0x010fe200078e00ff */
[----:B------:R-:W-:Y:S02]  /*1cf70*/  MOV R2, 0x1cf90 ;  /* 0x0001cf9000027802 */ /* 0x000fe40000000f00 */
[----:B--23--:R-:W-:Y:S05]  /*1cf80*/  CALL.REL.NOINC `($__internal_23_$__cuda_sm70_shflsync_idx_p) ;  /* 0x000007c000007944 */ /* 0x00cfea0003c00000 */
[----:B------:R-:W-:Y:S01]  /*1cf90*/  MOV R12, R0 ;  /* 0x00000000000c7202 */ /* 0x000fe20000000f00 */
[----:B------:R-:W-:Y:S05]  /*1cfa0*/  BRA `(.L_x_1194) ;  /* 0xffffde2000007947 */ /* 0x000fea000383ffff */
.L_x_1144:
[----:B------:R-:W-:Y:S01]  /*1cfb0*/  IMAD.MOV.U32 R5, RZ, RZ, R16 ;  /* 0x000000ffff057224 */ /* 0x000fe200078e0010 */
[----:B------:R-:W-:Y:S01]  /*1cfc0*/  MOV R3, 0x2 ;  /* 0x0000000200037802 */ /* 0x000fe20000000f00 */
[----:B----4-:R-:W-:Y:S01]  /*1cfd0*/  IMAD.MOV.U32 R0, RZ, RZ, 0x181f ;  /* 0x0000181fff007424 */ /* 0x010fe200078e00ff */
[----:B------:R-:W-:Y:S02]  /*1cfe0*/  MOV R2, 0x1d000 ;  /* 0x0001d00000027802 */ /* 0x000fe40000000f00 */
[----:B-123--:R-:W-:Y:S05]  /*1cff0*/  CALL.REL.NOINC `($__internal_23_$__cuda_sm70_shflsync_idx_p) ;  /* 0x0000075000007944 */ /* 0x00efea0003c00000 */
[----:B------:R-:W-:Y:S05]  /*1d000*/  BRA `(.L_x_1195) ;  /* 0xffffdde000007947 */ /* 0x000fea000383ffff */
.L_x_1147:
[----:B------:R-:W-:Y:S01]  /*1d010*/  IMAD.MOV.U32 R5, RZ, RZ, R13 ;  /* 0x000000ffff057224 */ /* 0x000fe200078e000d */
[----:B-1----:R-:W-:Y:S01]  /*1d020*/  MOV R3, 0x3 ;  /* 0x0000000300037802 */ /* 0x002fe20000000f00 */
[----:B------:R-:W-:Y:S01]  /*1d030*/  IMAD.MOV.U32 R0, RZ, RZ, 0x181f ;  /* 0x0000181fff007424 */ /* 0x000fe200078e00ff */
[----:B------:R-:W-:-:S02]  /*1d040*/  MOV R2, 0x1d060 ;  /* 0x0001d06000027802 */ /* 0x000fc40000000f00 */
[----:B--234-:R-:W-:Y:S05]  /*1d050*/  CALL.REL.NOINC `($__internal_23_$__cuda_sm70_shflsync_idx_p) ;  /* 0x000006f000007944 */ /* 0x01cfea0003c00000 */
[----:B------:R-:W-:Y:S01]  /*1d060*/  IMAD.MOV.U32 R12, RZ, RZ, R0 ;  /* 0x000000ffff0c7224 */ /* 0x000fe200078e0000 */
[----:B------:R-:W-:Y:S01]  /*1d070*/  MOV R3, 0x3 ;  /* 0x0000000300037802 */ /* 0x000fe20000000f00 */
[----:B------:R-:W-:Y:S01]  /*1d080*/  IMAD.MOV.U32 R5, RZ, RZ, R16 ;  /* 0x000000ffff057224 */ /* 0x000fe200078e0010 */
[----:B------:R-:W-:-:S02]  /*1d090*/  MOV R0, 0x181f ;  /* 0x0000181f00007802 */ /* 0x000fc40000000f00 */
[----:B------:R-:W-:Y:S02]  /*1d0a0*/  MOV R2, 0x1d0c0 ;  /* 0x0001d0c000027802 */ /* 0x000fe40000000f00 */
[----:B------:R-:W-:Y:S05]  /*1d0b0*/  CALL.REL.NOINC `($__internal_23_$__cuda_sm70_shflsync_idx_p) ;  /* 0x0000069000007944 */ /* 0x000fea0003c00000 */
[----:B------:R-:W-:Y:S05]  /*1d0c0*/  BRA `(.L_x_1196) ;  /* 0xffffdea000007947 */ /* 0x000fea000383ffff */
.L_x_1149:
[----:B--2---:R-:W-:Y:S01]  /*1d0d0*/  IMAD.MOV.U32 R5, RZ, RZ, R21 ;  /* 0x000000ffff057224 */ /* 0x004fe200078e0015 */
[----:B------:R-:W-:Y:S01]  /*1d0e0*/  MOV R3, RZ ;  /* 0x000000ff00037202 */ /* 0x000fe20000000f00 */
[----:B------:R-:W-:Y:S01]  /*1d0f0*/  IMAD.MOV.U32 R0, RZ, RZ, 0x1f ;  /* 0x0000001fff007424 */ /* 0x000fe200078e00ff */
[----:B------:R-:W-:Y:S02]  /*1d100*/  MOV R2, 0x1d120 ;  /* 0x0001d12000027802 */ /* 0x000fe40000000f00 */
[----:B-1-3--:R-:W-:Y:S05]  /*1d110*/  CALL.REL.NOINC `($__internal_23_$__cuda_sm70_shflsync_idx_p) ;  /* 0x0000063000007944 */ /* 0x00afea0003c00000 */
[----:B------:R-:W-:Y:S01]  /*1d120*/  MOV R9, R0 ;  /* 0x0000000000097202 */ /* 0x000fe20000000f00 */
[----:B------:R-:W-:Y:S05]  /*1d130*/  BRA `(.L_x_1197) ;  /* 0xffffe04000007947 */ /* 0x000fea000383ffff */
.L_x_1150:
[----:B--2---:R-:W-:Y:S01]  /*1d140*/  IMAD.MOV.U32 R5, RZ, RZ, R21 ;  /* 0x000000ffff057224 */ /* 0x004fe200078e0015 */
[----:B------:R-:W-:Y:S01]  /*1d150*/  MOV R3, 0x1 ;  /* 0x0000000100037802 */ /* 0x000fe20000000f00 */
[----:B------:R-:W-:Y:S01]  /*1d160*/  IMAD.MOV.U32 R0, RZ, RZ, 0x1f ;  /* 0x0000001fff007424 */ /* 0x000fe200078e00ff */
[----:B------:R-:W-:Y:S02]  /*1d170*/  MOV R2, 0x1d190 ;  /* 0x0001d19000027802 */ /* 0x000fe40000000f00 */
[----:B-1-34-:R-:W-:Y:S05]  /*1d180*/  CALL.REL.NOINC `($__internal_23_$__cuda_sm70_shflsync_idx_p) ;  /* 0x000005c000007944 */ /* 0x01afea0003c00000 */
[----:B------:R-:W-:Y:S01]  /*1d190*/  MOV R8, R0 ;  /* 0x0000000000087202 */ /* 0x000fe20000000f00 */
[----:B------:R-:W-:Y:S05]  /*1d1a0*/  BRA `(.L_x_1198) ;  /* 0xffffdff000007947 */ /* 0x000fea000383ffff */
.L_x_1151:
[----:B------:R-:W-:Y:S02]  /*1d1b0*/  MOV R2, 0x1 ;  /* 0x0000000100027802 */ /* 0x000fe40000000f00 */
[----:B------:R-:W-:-:S02]  /*1d1c0*/  MOV R3, 0x1d1e0 ;  /* 0x0001d1e000037802 */ /* 0x000fc40000000f00 */
[----:B---34-:R-:W-:Y:S05]  /*1d1d0*/  CALL.REL.NOINC `($__internal_24_$__cuda_sm70_shflsync_up_p) ;  /* 0x000005c000007944 */ /* 0x018fea0003c00000 */
[----:B------:R-:W-:Y:S05]  /*1d1e0*/  BRA `(.L_x_1199) ;  /* 0xffffe0d000007947 */ /* 0x000fea000383ffff */
.L_x_1152:
[----:B------:R-:W-:Y:S02]  /*1d1f0*/  MOV R2, 0x2 ;  /* 0x0000000200027802 */ /* 0x000fe40000000f00 */
[----:B------:R-:W-:-:S02]  /*1d200*/  MOV R3, 0x1d220 ;  /* 0x0001d22000037802 */ /* 0x000fc40000000f00 */
[----:B---34-:R-:W-:Y:S05]  /*1d210*/  CALL.REL.NOINC `($__internal_24_$__cuda_sm70_shflsync_up_p) ;  /* 0x0000058000007944 */ /* 0x018fea0003c00000 */
[----:B------:R-:W-:Y:S01]  /*1d220*/  SEL R3, R4, RZ, P1 ;  /* 0x000000ff04037207 */ /* 0x000fe20000800000 */
[----:B------:R-:W-:-:S04]  /*1d230*/  IMAD.MOV.U32 R2, RZ, RZ, 0x4 ;  /* 0x00000004ff027424 */ /* 0x000fc800078e00ff */
[----:B------:R-:W-:Y:S01]  /*1d240*/  IMAD.IADD R0, R0, 0x1, R3 ;  /* 0x0000000100007824 */ /* 0x000fe200078e0203 */
[----:B------:R-:W-:Y:S02]  /*1d250*/  MOV R3, 0x1d270 ;  /* 0x0001d27000037802 */ /* 0x000fe40000000f00 */
        /* <DEDUP_REMOVED lines=19> */
.L_x_1156:
[----:B------:R-:W-:Y:S02]  /*1d390*/  MOV R2, 0x1 ;  /* 0x0000000100027802 */ /* 0x000fe40000000f00 */
[----:B------:R-:W-:Y:S02]  /*1d3a0*/  MOV R3, 0x1d3c0 ;  /* 0x0001d3c000037802 */ /* 0x000fe40000000f00 */
[----:B----4-:R-:W-:Y:S05]  /*1d3b0*/  CALL.REL.NOINC `($__internal_24_$__cuda_sm70_shflsync_up_p) ;  /* 0x000003e000007944 */ /* 0x010fea0003c00000 */
[----:B------:R-:W-:Y:S01]  /*1d3c0*/  MOV R2, R4 ;  /* 0x0000000400027202 */ /* 0x000fe20000000f00 */
[----:B------:R-:W-:Y:S05]  /*1d3d0*/  BRA `(.L_x_1201) ;  /* 0xffffe13000007947 */ /* 0x000fea000383ffff */
.L_x_1157:
[----:B------:R-:W-:Y:S02]  /*1d3e0*/  MOV R2, 0x2 ;  /* 0x0000000200027802 */ /* 0x000fe40000000f00 */
[----:B------:R-:W-:Y:S02]  /*1d3f0*/  MOV R3, 0x1d410 ;  /* 0x0001d41000037802 */ /* 0x000fe40000000f00 */
[----:B----4-:R-:W-:Y:S05]  /*1d400*/  CALL.REL.NOINC `($__internal_24_$__cuda_sm70_shflsync_up_p) ;  /* 0x0000039000007944 */ /* 0x010fea0003c00000 */
        /* <DEDUP_REMOVED lines=23> */
.L_x_1159:
[----:B------:R-:W-:Y:S02]  /*1d580*/  SEL R0, RZ, 0x1, P0 ;  /* 0x00000001ff007807 */ /* 0x000fe40000000000 */
[----:B------:R-:W-:Y:S02]  /*1d590*/  MOV R2, 0x1d5b0 ;  /* 0x0001d5b000027802 */ /* 0x000fe40000000f00 */
[----:B-1--4-:R-:W-:Y:S05]  /*1d5a0*/  CALL.REL.NOINC `($__internal_25_$__cuda_sm70_votesync_ballot) ;  /* 0x0000026000007944 */ /* 0x012fea0003c00000 */
[----:B------:R-:W-:Y:S01]  /*1d5b0*/  MOV R10, R0 ;  /* 0x00000000000a7202 */ /* 0x000fe20000000f00 */
[----:B------:R-:W-:Y:S05]  /*1d5c0*/  BRA `(.L_x_1203) ;  /* 0xffffe0d000007947 */ /* 0x000fea000383ffff */
.L_x_1160:
[----:B------:R-:W-:Y:S01]  /*1d5d0*/  IMAD.MOV.U32 R5, RZ, RZ, R6 ;  /* 0x000000ffff057224 */ /* 0x000fe200078e0006 */
[----:B------:R-:W-:Y:S01]  /*1d5e0*/  MOV R3, R8 ;  /* 0x0000000800037202 */ /* 0x000fe20000000f00 */
[----:B------:R-:W-:Y:S01]  /*1d5f0*/  IMAD.MOV.U32 R0, RZ, RZ, 0x1f ;  /* 0x0000001fff007424 */ /* 0x000fe200078e00ff */
[----:B------:R-:W-:Y:S02]  /*1d600*/  MOV R2, 0x1d620 ;  /* 0x0001d62000027802 */ /* 0x000fe40000000f00 */
[----:B-1--4-:R-:W-:Y:S05]  /*1d610*/  CALL.REL.NOINC `($__internal_23_$__cuda_sm70_shflsync_idx_p) ;  /* 0x0000013000007944 */ /* 0x012fea0003c00000 */
[----:B------:R-:W-:Y:S01]  /*1d620*/  IMAD.MOV.U32 R11, RZ, RZ, R0 ;  /* 0x000000ffff0b7224 */ /* 0x000fe200078e0000 */
[----:B------:R-:W-:Y:S01]  /*1d630*/  MOV R3, R8 ;  /* 0x0000000800037202 */ /* 0x000fe20000000f00 */
[----:B------:R-:W-:Y:S01]  /*1d640*/  IMAD.MOV.U32 R5, RZ, RZ, R7 ;  /* 0x000000ffff057224 */ /* 0x000fe200078e0007 */
[----:B------:R-:W-:Y:S02]  /*1d650*/  MOV R0, 0x1f ;  /* 0x0000001f00007802 */ /* 0x000fe40000000f00 */
[----:B------:R-:W-:-:S02]  /*1d660*/  MOV R2, 0x1d680 ;  /* 0x0001d68000027802 */ /* 0x000fc40000000f00 */
[----:B------:R-:W-:Y:S05]  /*1d670*/  CALL.REL.NOINC `($__internal_23_$__cuda_sm70_shflsync_idx_p) ;  /* 0x000000d000007944 */ /* 0x000fea0003c00000 */
[----:B------:R-:W-:Y:S01]  /*1d680*/  MOV R7, R0 ;  /* 0x0000000000077202 */ /* 0x000fe20000000f00 */
[----:B------:R-:W-:Y:S05]  /*1d690*/  BRA `(.L_x_1204) ;  /* 0xffffe05000007947 */ /* 0x000fea000383ffff */
.L_x_1163:
[----:B------:R-:W-:Y:S01]  /*1d6a0*/  IMAD.MOV.U32 R5, RZ, RZ, R4 ;  /* 0x000000ffff057224 */ /* 0x000fe200078e0004 */
[----:B------:R-:W-:-:S02]  /*1d6b0*/  MOV R0, 0x1f ;  /* 0x0000001f00007802 */ /* 0x000fc40000000f00 */
[----:B------:R-:W-:Y:S02]  /*1d6c0*/  MOV R2, 0x1d6e0 ;  /* 0x0001d6e000027802 */ /* 0x000fe40000000f00 */
[----:B-1234-:R-:W-:Y:S05]  /*1d6d0*/  CALL.REL.NOINC `($__internal_23_$__cuda_sm70_shflsync_idx_p) ;  /* 0x0000007000007944 */ /* 0x01efea0003c00000 */
[----:B------:R-:W-:Y:S01]  /*1d6e0*/  MOV R13, R0 ;  /* 0x00000000000d7202 */ /* 0x000fe20000000f00 */
[----:B------:R-:W-:Y:S05]  /*1d6f0*/  BRA `(.L_x_1162) ;  /* 0xffffe05000007947 */ /* 0x000fea000383ffff */
        .weak           $__internal_22_$__cuda_sm70_shflsync_bfly_p
        .type           $__internal_22_$__cuda_sm70_shflsync_bfly_p,@function
        .size           $__internal_22_$__cuda_sm70_shflsync_bfly_p,($__internal_23_$__cuda_sm70_shflsync_idx_p - $__internal_22_$__cuda_sm70_shflsync_bfly_p)
$__internal_22_$__cuda_sm70_shflsync_bfly_p:
[----:B------:R-:W-:Y:S04]  /*1d700*/  WARPSYNC R6 ;  /* 0x0000000600007348 */ /* 0x000fe80003800000 */
[----:B------:R1:W2:Y:S02]  /*1d710*/  SHFL.BFLY PT, R5, R2, R5, R7 ;  /* 0x0c00000502057389 */ /* 0x0002a400000e0007 */
[----:B-1----:R-:W-:Y:S02]  /*1d720*/  MOV R2, R3 ;  /* 0x0000000300027202 */ /* 0x002fe40000000f00 */
[----:B------:R-:W-:-:S04]  /*1d730*/  MOV R3, 0x0 ;  /* 0x0000000000037802 */ /* 0x000fc80000000f00 */
[----:B--2---:R-:W-:Y:S05]  /*1d740*/  RET.REL.NODEC R2 `(_ZN7cutlass13device_kernelIN5flash19enable_sm80_to_sm89INS1_16FlashAttnFwdSm80INS1_25CollectiveMainloopFwdSm80ILi8ELi1ELb0EN4cute5tupleIJNS5_1CILi128EEENS7_ILi32EEENS7_ILi256EEEEEELi256ENS_10bfloat16_tEfNS_4arch4Sm80ELb1ELb0ELb1ELb1ELb0ELb1ELb1ELb1EEENS1_21CollectiveEpilogueFwdINS6_IJS8_SA_S9_EEENS6_IJNS7_ILi1EEESI_SI_EEESC_SE_Li256ELb1ELb1ELb1ELb0EEENS1_36VarlenDynamicPersistentTileSchedulerILi128ELi32ELi256ELi256ELb1ELb1ELb0ELb1ELb1ELb1EEEEEEEEEvNT_6ParamsE) ;  /* 0xfffe28b002007950 */ /* 0x004fea0003c3ffff */
        .weak           $__internal_23_$__cuda_sm70_shflsync_idx_p
        .type           $__internal_23_$__cuda_sm70_shflsync_idx_p,@function
        .size           $__internal_23_$__cuda_sm70_shflsync_idx_p,($__internal_24_$__cuda_sm70_shflsync_up_p - $__internal_23_$__cuda_sm70_shflsync_idx_p)
$__internal_23_$__cuda_sm70_shflsync_idx_p:
[----:B------:R-:W-:-:S04]  /*1d750*/  MOV R119, 0xffffffff ;  /* 0xffffffff00777802 */ /* 0x000fc80000000f00 */
[----:B------:R-:W-:Y:S04]  /*1d760*/  WARPSYNC R119 ;  /* 0x0000007700007348 */ /* 0x000fe80003800000 */
[----:B------:R1:W2:Y:S02]  /*1d770*/  SHFL.IDX PT, R0, R5, R3, R0 ;  /* 0x0000000305007389 */ /* 0x0002a400000e0000 */
[----:B-1----:R-:W-:-:S04]  /*1d780*/  MOV R3, 0x0 ;  /* 0x0000000000037802 */ /* 0x002fc80000000f00 */
[----:B--2---:R-:W-:Y:S05]  /*1d790*/  RET.REL.NODEC R2 `(_ZN7cutlass13device_kernelIN5flash19enable_sm80_to_sm89INS1_16FlashAttnFwdSm80INS1_25CollectiveMainloopFwdSm80ILi8ELi1ELb0EN4cute5tupleIJNS5_1CILi128EEENS7_ILi32EEENS7_ILi256EEEEEELi256ENS_10bfloat16_tEfNS_4arch4Sm80ELb1ELb0ELb1ELb1ELb0ELb1ELb1ELb1EEENS1_21CollectiveEpilogueFwdINS6_IJS8_SA_S9_EEENS6_IJNS7_ILi1EEESI_SI_EEESC_SE_Li256ELb1ELb1ELb1ELb0EEENS1_36VarlenDynamicPersistentTileSchedulerILi128ELi32ELi256ELi256ELb1ELb1ELb0ELb1ELb1ELb1EEEEEEEEEvNT_6ParamsE) ;  /* 0xfffe286002007950 */ /* 0x004fea0003c3ffff */
        .weak           $__internal_24_$__cuda_sm70_shflsync_up_p
        .type           $__internal_24_$__cuda_sm70_shflsync_up_p,@function
        .size           $__internal_24_$__cuda_sm70_shflsync_up_p,($__internal_25_$__cuda_sm70_votesync_ballot - $__internal_24_$__cuda_sm70_shflsync_up_p)
$__internal_24_$__cuda_sm70_shflsync_up_p:
[----:B------:R-:W-:Y:S02]  /*1d7a0*/  IMAD.MOV.U32 R4, RZ, RZ, RZ ;  /* 0x000000ffff047224 */ /* 0x000fe400078e00ff */
[----:B------:R-:W-:-:S04]  /*1d7b0*/  IMAD.MOV.U32 R10, RZ, RZ, -0x1 ;  /* 0xffffffffff0a7424 */ /* 0x000fc800078e00ff */
[----:B------:R-:W-:Y:S04]  /*1d7c0*/  WARPSYNC R10 ;  /* 0x0000000a00007348 */ /* 0x000fe80003800000 */
[----:B------:R1:W2:Y:S02]  /*1d7d0*/  SHFL.UP PT, R4, R0, R2, R4 ;  /* 0x0400000200047389 */ /* 0x0002a400000e0004 */
[----:B-1----:R-:W-:Y:S02]  /*1d7e0*/  MOV R2, R3 ;  /* 0x0000000300027202 */ /* 0x002fe40000000f00 */
[----:B------:R-:W-:-:S04]  /*1d7f0*/  MOV R3, 0x0 ;  /* 0x0000000000037802 */ /* 0x000fc80000000f00 */
[----:B--2---:R-:W-:Y:S05]  /*1d800*/  RET.REL.NODEC R2 `(_ZN7cutlass13device_kernelIN5flash19enable_sm80_to_sm89INS1_16FlashAttnFwdSm80INS1_25CollectiveMainloopFwdSm80ILi8ELi1ELb0EN4cute5tupleIJNS5_1CILi128EEENS7_ILi32EEENS7_ILi256EEEEEELi256ENS_10bfloat16_tEfNS_4arch4Sm80ELb1ELb0ELb1ELb1ELb0ELb1ELb1ELb1EEENS1_21CollectiveEpilogueFwdINS6_IJS8_SA_S9_EEENS6_IJNS7_ILi1EEESI_SI_EEESC_SE_Li256ELb1ELb1ELb1ELb0EEENS1_36VarlenDynamicPersistentTileSchedulerILi128ELi32ELi256ELi256ELb1ELb1ELb0ELb1ELb1ELb1EEEEEEEEEvNT_6ParamsE) ;  /* 0xfffe27f002007950 */ /* 0x004fea0003c3ffff */
        .weak           $__internal_25_$__cuda_sm70_votesync_ballot
        .type           $__internal_25_$__cuda_sm70_votesync_ballot,@function
        .size           $__internal_25_$__cuda_sm70_votesync_ballot,(.L_x_5198 - $__internal_25_$__cuda_sm70_votesync_ballot)
$__internal_25_$__cuda_sm70_votesync_ballot:
[----:B------:R-:W-:Y:S01]  /*1d810*/  ISETP.NE.U32.AND P0, PT, R0, 0x1, PT ;  /* 0x000000010000780c */ /* 0x000fe20003f05070 */
[----:B------:R-:W-:-:S04]  /*1d820*/  IMAD.MOV.U32 R3, RZ, RZ, -0x1 ;  /* 0xffffffffff037424 */ /* 0x000fc800078e00ff */
[----:B------:R-:W-:Y:S08]  /*1d830*/  WARPSYNC R3 ;  /* 0x0000000300007348 */ /* 0x000ff00003800000 */
[----:B------:R-:W-:-:S04]  /*1d840*/  VOTE.ANY R0, PT, !P0 ;  /* 0x0000000000007806 */ /* 0x000fc800040e0100 */
[----:B------:R-:W-:Y:S01]  /*1d850*/  LOP3.LUT R0, R0, R3, RZ, 0xc0, !PT ;  /* 0x0000000300007212 */ /* 0x000fe200078ec0ff */
[----:B------:R-:W-:-:S04]  /*1d860*/  IMAD.MOV.U32 R3, RZ, RZ, 0x0 ;  /* 0x00000000ff037424 */ /* 0x000fc800078e00ff */
[----:B------:R-:W-:Y:S05]  /*1d870*/  RET.REL.NODEC R2 `(_ZN7cutlass13device_kernelIN5flash19enable_sm80_to_sm89INS1_16FlashAttnFwdSm80INS1_25CollectiveMainloopFwdSm80ILi8ELi1ELb0EN4cute5tupleIJNS5_1CILi128EEENS7_ILi32EEENS7_ILi256EEEEEELi256ENS_10bfloat16_tEfNS_4arch4Sm80ELb1ELb0ELb1ELb1ELb0ELb1ELb1ELb1EEENS1_21CollectiveEpilogueFwdINS6_IJS8_SA_S9_EEENS6_IJNS7_ILi1EEESI_SI_EEESC_SE_Li256ELb1ELb1ELb1ELb0EEENS1_36VarlenDynamicPersistentTileSchedulerILi128ELi32ELi256ELi256ELb1ELb1ELb0ELb1ELb1ELb1EEEEEEEEEvNT_6ParamsE) ;  /* 0xfffe278002007950 */ /* 0x000fea0003c3ffff */
.L_x_1205:
        /* <DEDUP_REMOVED lines=16> */
.L_x_5198:


//--------------------- .text._ZN7cutlass13device_kernelIN5flash19enable_sm80_to_sm89INS1_16FlashAttnFwdSm80INS1_25CollectiveMainloopFwdSm80ILi8ELi1ELb0EN4cute5tupleIJNS5_1CILi128EEENS7_ILi96EEENS7_ILi256EEEEEELi256ENS_10bfloat16_tEfNS_4arch4Sm80ELb0ELb0ELb1ELb0ELb0ELb0ELb1ELb1EEENS1_21CollectiveEpilogueFwdINS6_IJS8_SA_S9_EEENS6_IJNS7_ILi1EEESI_SI_EEESC_SE_Li256ELb0ELb1ELb1ELb0EEENS1_19SingleTileSchedulerILb0ELb1ELb1ELi128EEEEEEEEEvNT_6ParamsE --------------------------
	.section	.text._ZN7cutlass13device_kernelIN5flash19enable_sm80_to_sm89INS1_16FlashAttnFwdSm80INS1_25CollectiveMainloopFwdSm80ILi8ELi1ELb0EN4cute5tupleIJNS5_1CILi128EEENS7_ILi96EEENS7_ILi256EEEEEELi256ENS_10bfloat16_tEfNS_4arch4Sm80ELb0ELb0ELb1ELb0ELb0ELb0ELb1ELb1EEENS1_21CollectiveEpilogueFwdINS6_IJS8_SA_S9_EEENS6_IJNS7_ILi1EEESI_SI_EEESC_SE_Li256ELb0ELb1ELb1ELb0EEENS1_19SingleTileSchedulerILb0ELb1ELb1ELi128EEEEEEEEEvNT_6ParamsE,"ax",@progbits
	.sectioninfo	@"SHI_REGISTERS=255"
	.align	128
.text._ZN7cutlass13device_kernelIN5flash19enable_sm80_to_sm89INS1_16FlashAttnFwdSm80INS1_25CollectiveMainloopFwdSm80ILi8ELi1ELb0EN4cute5tupleIJNS5_1CILi128EEENS7_ILi96EEENS7_ILi256EEEEEELi256ENS_10bfloat16_tEfNS_4arch4Sm80ELb0ELb0ELb1ELb0ELb0ELb0ELb1ELb1EEENS1_21CollectiveEpilogueFwdINS6_IJS8_SA_S9_EEENS6_IJNS7_ILi1EEESI_SI_EEESC_SE_Li256ELb0ELb1ELb1ELb0EEENS1_19SingleTileSchedulerILb0ELb1ELb1ELi128EEEEEEEEEvNT_6ParamsE:
        .type           _ZN7cutlass13device_kernelIN5flash19enable_sm80_to_sm89INS1_16FlashAttnFwdSm80INS1_25CollectiveMainloopFwdSm80ILi8ELi1ELb0EN4cute5tupleIJNS5_1CILi128EEENS7_ILi96EEENS7_ILi256EEEEEELi256ENS_10bfloat16_tEfNS_4arch4Sm80ELb0ELb0ELb1ELb0ELb0ELb0ELb1ELb1EEENS1_21CollectiveEpilogueFwdINS6_IJS8_SA_S9_EEENS6_IJNS7_ILi1EEESI_SI_EEESC_SE_Li256ELb0ELb1ELb1ELb0EEENS1_19SingleTileSchedulerILb0ELb1ELb1ELi128EEEEEEEEEvNT_6ParamsE,@function
        .size           _ZN7cutlass13device_kernelIN5flash19enable_sm80_to_sm89INS1_16FlashAttnFwdSm80INS1_25CollectiveMainloopFwdSm80ILi8ELi1ELb0EN4cute5tupleIJNS5_1CILi128EEENS7_ILi96EEENS7_ILi256EEEEEELi256ENS_10bfloat16_tEfNS_4arch4Sm80ELb0ELb0ELb1ELb0ELb0ELb0ELb1ELb1EEENS1_21CollectiveEpilogueFwdINS6_IJS8_SA_S9_EEENS6_IJNS7_ILi1EEESI_SI_EEESC_SE_Li256ELb0ELb1ELb1ELb0EEENS1_19SingleTileSchedulerILb0ELb1ELb1ELi128EEEEEEEEEvNT_6ParamsE,(.L_x_5203 - _ZN7cutlass13device_kernelIN5flash19enable_sm80_to_sm89INS1_16FlashAttnFwdSm80INS1_25CollectiveMainloopFwdSm80ILi8ELi1ELb0EN4cute5tupleIJNS5_1CILi128EEENS7_ILi96EEENS7_ILi256EEEEEELi256ENS_10bfloat16_tEfNS_4arch4Sm80ELb0ELb0ELb1ELb0ELb0ELb0ELb1ELb1EEENS1_21CollectiveEpilogueFwdINS6_IJS8_SA_S9_EEENS6_IJNS7_ILi1EEESI_SI_EEESC_SE_Li256ELb0ELb1ELb1ELb0EEENS1_19SingleTileSchedulerILb0ELb1ELb1ELi128EEEEEEEEEvNT_6ParamsE)
        .other          _ZN7cutlass13device_kernelIN5flash19enable_sm80_to_sm89INS1_16FlashAttnFwdSm80INS1_25CollectiveMainloopFwdSm80ILi8ELi1ELb0EN4cute5tupleIJNS5_1CILi128EEENS7_ILi96EEENS7_ILi256EEEEEELi256ENS_10bfloat16_tEfNS_4arch4Sm80ELb0ELb0ELb1ELb0ELb0ELb0ELb1ELb1EEENS1_21CollectiveEpilogueFwdINS6_IJS8_SA_S9_EEENS6_IJNS7_ILi1EEESI_SI_EEESC_SE_Li256ELb0ELb1ELb1ELb0EEENS1_19SingleTileSchedulerILb0ELb1ELb1ELi128EEEEEEEEEvNT_6ParamsE,@"STO_CUDA_ENTRY STV_DEFAULT"
_ZN7cutlass13device_kernelIN5flash19enable_sm80_to_sm89INS1_16FlashAttnFwdSm80INS1_25CollectiveMainloopFwdSm80ILi8ELi1ELb0EN4cute5tupleIJNS5_1CILi128EEENS7_ILi96EEENS7_ILi256EEEEEELi256ENS_10bfloat16_tEfNS_4arch4Sm80ELb0ELb0ELb1ELb0ELb0ELb0ELb1ELb1EEENS1_21CollectiveEpilogueFwdINS6_IJS8_SA_S9_EEENS6_IJNS7_ILi1EEESI_SI_EEESC_SE_Li256ELb0ELb1ELb1ELb0EEENS1_19SingleTileSchedulerILb0ELb1ELb1ELi128EEEEEEEEEvNT_6ParamsE:
        /* <DEDUP_REMOVED lines=18> */
.L_x_1206:
[----:B---3--:R-:W-:Y:S02]  /*0120*/  ULDC.64 UR4, c[0x0][0x550] ;  /* 0x0001540000047ab9 */ /* 0x008fe40000000a00 */
[----:B------:R-:W-:Y:S02]  /*0130*/  UISETP.NE.AND UP0, UPT, UR4, 0x1, UPT ;  /* 0x000000010400788c */ /* 0x000fe4000bf05270 */
[----:B------:R-:W-:-:S02]  /*0140*/  UIMAD.WIDE.U32 UR10, UR6, UR5, URZ ;  /* 0x00000005060a72a5 */ /* 0x000fc4000f8e003f */
[----:B------:R-:W-:Y:S02]  /*0150*/  ULDC UR4, c[0x0][0x558] ;  /* 0x0001560000047ab9 */ /* 0x000fe40000000800 */
[----:B------:R-:W-:-:S05]  /*0160*/  UMOV UR9, UR6 ;  /* 0x0000000600097c82 */ /* 0x000fca0008000000 */
[----:B------:R-:W-:-:S03]  /*0170*/  @UP0 USHF.R.U32.HI UR9, URZ, UR4, UR11 ;  /* 0x000000043f090299 */ /* 0x000fc6000801160b */
.L_x_1207:
        /* <DEDUP_REMOVED lines=10> */
[----:B------:R-:W-:-:S04]  /*0220*/  UIMAD.WIDE UR10, UR10, 0x2aaaaaab, URZ ;  /* 0x2aaaaaab0a0a78a5 */ /* 0x000fc8000f8e023f */
[----:B------:R-:W-:-:S04]  /*0230*/  USHF.R.U32.HI UR6, URZ, 0x1f, UR11 ;  /* 0x0000001f3f067899 */ /* 0x000fc8000801160b */
[----:B------:R-:W-:-:S04]  /*0240*/  ULEA.HI.SX32 UR6, UR11, UR6, 0x1c ;  /* 0x000000060b067291 */ /* 0x000fc8000f8fe23f */
        /* <DEDUP_REMOVED lines=8> */
[-C--:B------:R-:W-:Y:S02]  /*02d0*/  IABS R0, R2.reuse ;  /* 0x0000000200007213 */ /* 0x080fe40000000000 */
[----:B------:R-:W-:Y:S02]  /*02e0*/  IABS R2, R2 ;  /* 0x0000000200027213 */ /* 0x000fe40000000000 */
        /* <DEDUP_REMOVED lines=10> */
[----:B------:R-:W-:-:S04]  /*0390*/  UIMAD UR4, UR4, UR11, URZ ;  /* 0x0000000b040472a4 */ /* 0x000fc8000f8e023f */
[----:B------:R-:W-:Y:S01]  /*03a0*/  IMAD.MOV.U32 R3, RZ, RZ, R0 ;  /* 0x000000ffff037224 */ /* 0x000fe200078e0000 */
[----:B------:R-:W-:Y:S01]  /*03b0*/  UIMAD.WIDE.U32 UR14, UR15, UR4, UR14 ;  /* 0x000000040f0e72a5 */ /* 0x000fe2000f8e000e */
[----:B------:R-:W-:Y:S02]  /*03c0*/  IMAD.MOV R0, RZ, RZ, -R2 ;  /* 0x000000ffff007224 */ /* 0x000fe400078e0a02 */
[----:B------:R-:W1:Y:S08]  /*03d0*/  R2UR UR10, R3 ;  /* 0x00000000030a73c2 */ /* 0x000e7000000e0000 */
        /* <DEDUP_REMOVED lines=12> */
.L_x_1208:
[----:B------:R-:W-:Y:S01]  /*04a0*/  ULOP3.LUT UR8, UR7, 0xffff, URZ, 0xc0, !UPT ;  /* 0x0000ffff07087892 */ /* 0x000fe2000f8ec03f */
[----:B------:R-:W-:Y:S01]  /*04b0*/  PLOP3.LUT P2, PT, PT, PT, PT, 0x80, 0x0 ;  /* 0x000000000000781c */ /* 0x000fe20003f4f070 */
[----:B------:R-:W-:Y:S01]  /*04c0*/  ULDC.64 UR10, c[0x0][0x118] ;  /* 0x00004600000a7ab9 */ /* 0x000fe20000000a00 */
        /* <DEDUP_REMOVED lines=72> */
[----:B------:R-:W2:Y:S01]  /*0950*/  LDL.LU R185, [R1+0x8] ;  /* 0x0000080001b97983 */ /* 0x000ea20000300800 */
[----:B------:R-:W-:Y:S01]  /*0960*/  ISETP.NE.U32.AND P0, PT, RZ, c[0x0][0x340], PT ;  /* 0x0000d000ff007a0c */ /* 0x000fe20003f05070 */
[----:B------:R-:W-:-:S02]  /*0970*/  USHF.R.S32.HI UR12, URZ, 0x1f, UR9 ;  /* 0x0000001f3f0c7899 */ /* 0x000fc40008011409 */
[----:B------:R-:W1:Y:S01]  /*0980*/  S2R R29, SR_CTAID.X ;  /* 0x00000000001d7919 */ /* 0x000e620000002500 */
[----:B------:R-:W-:Y:S01]  /*0990*/  ISETP.NE.AND.EX P2, PT, RZ, c[0x0][0x344], PT, P0 ;  /* 0x0000d100ff007a0c */ /* 0x000fe20003f45300 */
[----:B------:R-:W-:-:S12]  /*09a0*/  ULDC.64 UR4, c[0x0][0x1b8] ;  /* 0x00006e0000047ab9 */ /* 0x000fd80000000a00 */
[----:B------:R-:W-:-:S04]  /*09b0*/  @P2 IMAD.MOV.U32 R2, RZ, RZ, 0x4 ;  /* 0x00000004ff022424 */ /* 0x000fc800078e00ff */
[----:B------:R-:W-:-:S05]  /*09c0*/  @P2 IMAD.WIDE R2, R33, R2, c[0x0][0x340] ;  /* 0x0000d00021022625 */ /* 0x000fca00078e0202 */
[----:B------:R3:W4:Y:S01]  /*09d0*/  @P2 LDG.E R16, [R2.64] ;  /* 0x0000000a02102981 */ /* 0x000722000c1e1900 */
[----:B------:R-:W-:Y:S01]  /*09e0*/  SHF.R.S32.HI R31, RZ, 0x1f, R184 ;  /* 0x0000001fff1f7819 */ /* 0x000fe200000114b8 */
[----:B------:R-:W-:Y:S01]  /*09f0*/  UIMAD UR7, UR12, UR4, URZ ;  /* 0x000000040c0772a4 */ /* 0x000fe2000f8e023f */
[----:B------:R-:W-:Y:S01]  /*0a00*/  SHF.R.S32.HI R32, RZ, 0x1f, R33 ;  /* 0x0000001fff207819 */ /* 0x000fe20000011421 */
[----:B------:R-:W-:Y:S01]  /*0a10*/  UIMAD.WIDE.U32 UR14, UR9, UR4, URZ ;  /* 0x00000004090e72a5 */ /* 0x000fe2000f8e003f */
[CC--:B------:R-:W-:Y:S01]  /*0a20*/  LEA.HI R0, R31.reuse, R184.reuse, RZ, 0x3 ;  /* 0x000000b81f007211 */ /* 0x0c0fe200078f18ff */
[----:B------:R-:W-:Y:S01]  /*0a30*/  UIMAD UR5, UR9, UR5, UR7 ;  /* 0x00000005090572a4 */ /* 0x000fe2000f8e0207 */
[----:B------:R-:W-:Y:S01]  /*0a40*/  LEA.HI R11, R31, R184, RZ, 0x4 ;  /* 0x000000b81f0b7211 */ /* 0x000fe200078f20ff */
[----:B------:R-:W-:Y:S01]  /*0a50*/  ULDC UR4, c[0x0][0x2c4] ;  /* 0x0000b10000047ab9 */ /* 0x000fe20000000800 */
[----:B------:R-:W-:Y:S01]  /*0a60*/  LOP3.LUT R4, R0, 0xfffffff8, RZ, 0xc0, !PT ;  /* 0xfffffff800047812 */ /* 0x000fe200078ec0ff */
[----:B------:R-:W-:Y:S01]  /*0a70*/  UIADD3 UR5, UR15, UR5, URZ ;  /* 0x000000050f057290 */ /* 0x000fe2000fffe03f */
[----:B------:R-:W-:Y:S01]  /*0a80*/  SHF.R.S32.HI R22, RZ, 0x3, R0 ;  /* 0x00000003ff167819 */ /* 0x000fe20000011400 */
[----:B------:R-:W-:Y:S01]  /*0a90*/  ULDC UR7, c[0x0][0x168] ;  /* 0x00005a0000077ab9 */ /* 0x000fe20000000800 */
[----:B------:R-:W-:Y:S01]  /*0aa0*/  SHF.R.S32.HI R8, RZ, 0x4, R11 ;  /* 0x00000004ff087819 */ /* 0x000fe2000001140b */
[----:B------:R-:W-:Y:S01]  /*0ab0*/  IMAD.IADD R25, R184, 0x1, -R4 ;  /* 0x00000001b8197824 */ /* 0x000fe200078e0a04 */
[----:B------:R-:W-:Y:S01]  /*0ac0*/  UIMAD UR7, UR4, UR7, URZ ;  /* 0x00000007040772a4 */ /* 0x000fe2000f8e023f */
[----:B------:R-:W-:Y:S01]  /*0ad0*/  IMAD R4, R32, c[0x0][0x1c0], RZ ;  /* 0x0000700020047a24 */ /* 0x000fe200078e02ff */
[----:B------:R-:W-:Y:S01]  /*0ae0*/  LEA.HI R7, R11, R8, RZ, 0x1 ;  /* 0x000000080b077211 */ /* 0x000fe200078f08ff */
[----:B------:R-:W-:Y:S01]  /*0af0*/  IMAD R6, R25, 0x20, R22 ;  /* 0x0000002019067824 */ /* 0x000fe200078e0216 */
[----:B------:R-:W-:Y:S01]  /*0b00*/  BSSY B0, `(.L_x_1210) ;  /* 0x00000a8000007945 */ /* 0x000fe20003800000 */
[----:B------:R-:W-:Y:S01]  /*0b10*/  IMAD R4, R33, c[0x0][0x1c4], R4 ;  /* 0x0000710021047a24 */ /* 0x000fe200078e0204 */
[----:B------:R-:W-:Y:S01]  /*0b20*/  LOP3.LUT R7, R7, 0xfffffffe, RZ, 0xc0, !PT ;  /* 0xfffffffe07077812 */ /* 0x000fe200078ec0ff */
[----:B-1----:R-:W-:-:S02]  /*0b30*/  IMAD R6, R29, 0x80, R6 ;  /* 0x000000801d067824 */ /* 0x002fc400078e0206 */
[----:B------:R-:W-:Y:S02]  /*0b40*/  IMAD.SHL.U32 R10, R25, 0x8, RZ ;  /* 0x00000008190a7824 */ /* 0x000fe400078e00ff */
[----:B---3--:R-:W-:Y:S02]  /*0b50*/  IMAD.MOV.U32 R2, RZ, RZ, c[0x0][0x2c4] ;  /* 0x0000b100ff027624 */ /* 0x008fe400078e00ff */
[----:B------:R-:W-:Y:S01]  /*0b60*/  IMAD.U32 R3, RZ, RZ, UR15 ;  /* 0x0000000fff037e24 */ /* 0x000fe2000f8e00ff */
[----:B------:R-:W-:Y:S01]  /*0b70*/  IADD3 R18, R10, 0x40, RZ ;  /* 0x000000400a127810 */ /* 0x000fe20007ffe0ff */
[----:B------:R-:W-:Y:S01]  /*0b80*/  IMAD.U32 R3, RZ, RZ, UR5 ;  /* 0x00000005ff037e24 */ /* 0x000fe2000f8e00ff */
[----:B------:R-:W-:Y:S01]  /*0b90*/  ISETP.NE.AND P0, PT, R2, 0x1, PT ;  /* 0x000000010200780c */ /* 0x000fe20003f05270 */
[----:B------:R-:W-:Y:S01]  /*0ba0*/  IMAD.U32 R2, RZ, RZ, UR14 ;  /* 0x0000000eff027e24 */ /* 0x000fe2000f8e00ff */
[----:B------:R-:W-:Y:S01]  /*0bb0*/  ULDC.64 UR4, c[0x0][0x1e8] ;  /* 0x00007a0000047ab9 */ /* 0x000fe20000000a00 */
[----:B------:R-:W-:Y:S01]  /*0bc0*/  IMAD.MOV.U32 R0, RZ, RZ, R6 ;  /* 0x000000ffff007224 */ /* 0x000fe200078e0006 */
[----:B------:R-:W-:Y:S01]  /*0bd0*/  UIMAD UR4, UR12, UR4, URZ ;  /* 0x000000040c0472a4 */ /* 0x000fe2000f8e023f */
[----:B------:R-:W-:Y:S01]  /*0be0*/  IMAD.WIDE.U32 R2, R33, c[0x0][0x1c0], R2 ;  /* 0x0000700021027a25 */ /* 0x000fe200078e0002 */
[----:B------:R-:W-:-:S02]  /*0bf0*/  ISETP.GE.AND P6, PT, R18, c[0x0][0x1d4], PT ;  /* 0x0000750012007a0c */ /* 0x000fc40003fc6270 */
[----:B------:R-:W-:Y:S01]  /*0c00*/  UIMAD UR13, UR9, UR5, UR4 ;  /* 0x00000005090d72a4 */ /* 0x000fe2000f8e0204 */
[----:B------:R-:W-:Y:S02]  /*0c10*/  IMAD.IADD R3, R3, 0x1, R4 ;  /* 0x0000000103037824 */ /* 0x000fe400078e0204 */
[----:B------:R-:W-:Y:S01]  /*0c20*/  IMAD.SHL.U32 R4, R22, 0x40, RZ ;  /* 0x0000004016047824 */ /* 0x000fe200078e00ff */
[----:B------:R-:W-:Y:S01]  /*0c30*/  ULDC.64 UR4, c[0x0][0x210] ;  /* 0x0000840000047ab9 */ /* 0x000fe20000000a00 */
[----:B------:R-:W-:Y:S01]  /*0c40*/  @P0 IMAD.HI.U32 R5, R6, c[0x0][0x2c8], RZ ;  /* 0x0000b20006050a27 */ /* 0x000fe200078e00ff */
[----:B------:R-:W-:Y:S02]  /*0c50*/  UIMAD UR4, UR12, UR4, URZ ;  /* 0x000000040c0472a4 */ /* 0x000fe4000f8e023f */
[----:B------:R-:W-:Y:S01]  /*0c60*/  LOP3.LUT R4, R4, 0x1c0, RZ, 0xc0, !PT ;  /* 0x000001c004047812 */ /* 0x000fe200078ec0ff */
[----:B------:R-:W-:Y:S01]  /*0c70*/  IMAD.IADD R28, R8, 0x1, -R7 ;  /* 0x00000001081c7824 */ /* 0x000fe200078e0a07 */
[----:B------:R-:W-:Y:S01]  /*0c80*/  @P0 SHF.R.U32.HI R0, RZ, c[0x0][0x2cc], R5 ;  /* 0x0000b300ff000a19 */ /* 0x000fe20000011605 */
[----:B------:R-:W-:Y:S01]  /*0c90*/  IMAD R29, R29, 0x80, R22 ;  /* 0x000000801d1d7824 */ /* 0x000fe200078e0216 */
[----:B------:R-:W-:Y:S01]  /*0ca0*/  LOP3.LUT R9, R4, 0x38, R10, 0xf8, !PT ;  /* 0x0000003804097812 */ /* 0x000fe200078ef80a */
[----:B------:R-:W-:Y:S01]  /*0cb0*/  IMAD.SHL.U32 R19, R25, 0x8, RZ ;  /* 0x0000000819137824 */ /* 0x000fe200078e00ff */
[--C-:B------:R-:W-:Y:S01]  /*0cc0*/  SHF.R.S32.HI R5, RZ, 0x1f, R0.reuse ;  /* 0x0000001fff057819 */ /* 0x100fe20000011400 */
[----:B------:R-:W-:Y:S01]  /*0cd0*/  IMAD.MOV R8, RZ, RZ, -R0 ;  /* 0x000000ffff087224 */ /* 0x000fe200078e0a00 */
[----:B------:R-:W-:Y:S01]  /*0ce0*/  SHF.R.U32.HI R7, RZ, 0x3, R4 ;  /* 0x00000003ff077819 */ /* 0x000fe20000011604 */
[----:B------:R-:W-:Y:S01]  /*0cf0*/  IMAD.WIDE.U32 R2, R0, c[0x0][0x1b0], R2 ;  /* 0x00006c0000027a25 */ /* 0x000fe200078e0002 */
[----:B------:R-:W-:Y:S01]  /*0d00*/  ISETP.GE.AND P0, PT, R29, UR7, PT ;  /* 0x000000071d007c0c */ /* 0x000fe2000bf06270 */
[----:B------:R-:W-:Y:S01]  /*0d10*/  UIMAD UR4, UR9, UR5, UR4 ;  /* 0x00000005090472a4 */ /* 0x000fe2000f8e0204 */
[----:B------:R-:W-:Y:S01]  /*0d20*/  LOP3.LUT R7, R9, R7, RZ, 0x3c, !PT ;  /* 0x0000000709077212 */ /* 0x000fe200078e3cff */
[----:B------:R-:W-:Y:S01]  /*0d30*/  IMAD R5, R5, c[0x0][0x1b0], RZ ;  /* 0x00006c0005057a24 */ /* 0x000fe200078e02ff */
[----:B------:R-:W-:-:S02]  /*0d40*/  IADD3 R30, R19, 0x80, RZ ;  /* 0x00000080131e7810 */ /* 0x000fc40007ffe0ff */
[----:B------:R-:W-:Y:S01]  /*0d50*/  IADD3 R14, R19, 0xc0, RZ ;  /* 0x000000c0130e7810 */ /* 0x000fe20007ffe0ff */
[----:B------:R-:W-:Y:S01]  /*0d60*/  IMAD R4, R0, c[0x0][0x1b4], R5 ;  /* 0x00006d0000047a24 */ /* 0x000fe200078e0205 */
[----:B------:R-:W-:Y:S01]  /*0d70*/  IADD3 R5, R10, 0x80, RZ ;  /* 0x000000800a057810 */ /* 0x000fe20007ffe0ff */
[----:B------:R-:W-:Y:S01]  /*0d80*/  IMAD R0, R8, c[0x0][0x2c4], R6 ;  /* 0x0000b10008007a24 */ /* 0x000fe200078e0206 */
[----:B------:R-:W-:Y:S01]  /*0d90*/  LEA.HI R6, R31, R184, RZ, 0x6 ;  /* 0x000000b81f067211 */ /* 0x000fe200078f30ff */
[----:B------:R-:W-:Y:S01]  /*0da0*/  IMAD.IADD R3, R3, 0x1, R4 ;  /* 0x0000000103037824 */ /* 0x000fe200078e0204 */
[----:B------:R-:W-:Y:S02]  /*0db0*/  ISETP.GE.AND P1, PT, R5, c[0x0][0x1d4], PT ;  /* 0x0000750005007a0c */ /* 0x000fe40003f26270 */
[----:B------:R-:W-:Y:S01]  /*0dc0*/  SHF.R.S32.HI R4, RZ, 0x1f, R0 ;  /* 0x0000001fff047819 */ /* 0x000fe20000011400 */
[----:B------:R-:W-:Y:S01]  /*0dd0*/  IMAD.SHL.U32 R5, R6, 0x8, RZ ;  /* 0x0000000806057824 */ /* 0x000fe200078e00ff */
[----:B------:R-:W-:Y:S01]  /*0de0*/  LOP3.LUT R8, R11, 0xfffffff0, RZ, 0xc0, !PT ;  /* 0xfffffff00b087812 */ /* 0x000fe200078ec0ff */
[----:B------:R-:W-:Y:S01]  /*0df0*/  IMAD.WIDE.U32 R2, R0, c[0x0][0x1a8], R2 ;  /* 0x00006a0000027a25 */ /* 0x000fe200078e0002 */
[----:B------:R-:W-:-:S02]  /*0e00*/  SHF.R.S32.HI R11, RZ, 0x1f, R10 ;  /* 0x0000001fff0b7819 */ /* 0x000fc4000001140a */
[----:B------:R-:W-:Y:S01]  /*0e10*/  LOP3.LUT R247, R7, 0xfffffe00, R5, 0xf8, !PT ;  /* 0xfffffe0007f77812 */ /* 0x000fe200078ef805 */
[----:B------:R-:W-:Y:S01]  /*0e20*/  IMAD R4, R4, c[0x0][0x1a8], RZ ;  /* 0x00006a0004047a24 */ /* 0x000fe200078e02ff */
[----:B------:R-:W-:Y:S01]  /*0e30*/  SHF.R.S32.HI R5, RZ, 0x1f, R22 ;  /* 0x0000001fff057819 */ /* 0x000fe20000011416 */
[----:B------:R-:W-:Y:S01]  /*0e40*/  IMAD.IADD R8, R184, 0x1, -R8 ;  /* 0x00000001b8087824 */ /* 0x000fe200078e0a08 */
[----:B------:R-:W-:Y:S01]  /*0e50*/  ISETP.GE.AND P3, PT, R14, c[0x0][0x198], PT ;  /* 0x000066000e007a0c */ /* 0x000fe20003f66270 */
[----:B------:R-:W-:Y:S01]  /*0e60*/  IMAD R4, R0, c[0x0][0x1ac], R4 ;  /* 0x00006b0000047a24 */ /* 0x000fe200078e0204 */
[----:B------:R-:W-:Y:S01]  /*0e70*/  @!P0 SHF.R.S32.HI R0, RZ, 0x1f, R30 ;  /* 0x0000001fff008819 */ /* 0x000fe2000001141e */
[----:B------:R-:W-:Y:S01]  /*0e80*/  IMAD.WIDE.U32 R6, R22, c[0x0][0x208], R10 ;  /* 0x0000820016067a25 */ /* 0x000fe200078e000a */
[----:B------:R-:W-:Y:S02]  /*0e90*/  ISETP.GE.AND P4, PT, R30, c[0x0][0x198], PT ;  /* 0x000066001e007a0c */ /* 0x000fe40003f86270 */
[----:B------:R-:W-:Y:S01]  /*0ea0*/  @!P0 LEA.HI R17, R0, R30, RZ, 0x3 ;  /* 0x0000001e00118211 */ /* 0x000fe200078f18ff */
[----:B------:R-:W-:Y:S01]  /*0eb0*/  IMAD.IADD R4, R3, 0x1, R4 ;  /* 0x0000000103047824 */ /* 0x000fe200078e0204 */
[----:B------:R-:W-:Y:S01]  /*0ec0*/  IADD3 R27, R29, 0x20, RZ ;  /* 0x000000201d1b7810 */ /* 0x000fe20007ffe0ff */
[----:B------:R-:W-:-:S02]  /*0ed0*/  IMAD R3, R5, c[0x0][0x1e0], RZ ;  /* 0x0000780005037a24 */ /* 0x000fc400078e02ff */
[----:B------:R-:W-:Y:S02]  /*0ee0*/  IMAD R0, R5, c[0x0][0x208], RZ ;  /* 0x0000820005007a24 */ /* 0x000fe400078e02ff */
[C---:B------:R-:W-:Y:S02]  /*0ef0*/  IMAD R12, R22.reuse, c[0x0][0x1e4], R3 ;  /* 0x00007900160c7a24 */ /* 0x040fe400078e0203 */
[----:B------:R-:W-:Y:S01]  /*0f00*/  IMAD R13, R22, c[0x0][0x20c], R0 ;  /* 0x00008300160d7a24 */ /* 0x000fe200078e0200 */
[----:B------:R-:W-:-:S04]  /*0f10*/  @!P0 SHF.R.S32.HI R0, RZ, 0x1f, R14 ;  /* 0x0000001fff008819 */ /* 0x000fc8000001140e */
[----:B------:R-:W-:Y:S01]  /*0f20*/  @!P0 LEA.HI R20, R0, R14, RZ, 0x3 ;  /* 0x0000000e00148211 */ /* 0x000fe200078f18ff */
[----:B------:R-:W-:Y:S01]  /*0f30*/  IMAD.U32 R14, RZ, RZ, UR9 ;  /* 0x00000009ff0e7e24 */ /* 0x000fe2000f8e00ff */
[----:B------:R-:W-:Y:S02]  /*0f40*/  @!P0 SHF.R.S32.HI R0, RZ, 0x1f, R18 ;  /* 0x0000001fff008819 */ /* 0x000fe40000011412 */
[----:B------:R-:W-:Y:S02]  /*0f50*/  @!P0 LOP3.LUT R20, R20, 0xfffffff8, RZ, 0xc0, !PT ;  /* 0xfffffff814148812 */ /* 0x000fe400078ec0ff */
[----:B------:R-:W-:Y:S02]  /*0f60*/  @!P0 LEA.HI R0, R0, R18, RZ, 0x3 ;  /* 0x0000001200008211 */ /* 0x000fe400078f18ff */
[----:B--2---:R-:W-:-:S04]  /*0f70*/  LOP3.LUT R185, R185, 0xfffffffe, RZ, 0xc0, !PT ;  /* 0xfffffffeb9b97812 */ /* 0x004fc800078ec0ff */
[----:B------:R-:W-:Y:S02]  /*0f80*/  @P1 LOP3.LUT R185, R185, 0x1, RZ, 0xfc, !PT ;  /* 0x00000001b9b91812 */ /* 0x000fe400078efcff */
[----:B------:R-:W-:-:S03]  /*0f90*/  LEA R26, P1, R2, c[0x0][0x160], 0x1 ;  /* 0x00005800021a7a11 */ /* 0x000fc600078208ff */
[----:B------:R-:W-:Y:S01]  /*0fa0*/  STL [R1+0x8], R185 ;  /* 0x000008b901007387 */ /* 0x000fe20000100800 */
[----:B------:R-:W-:Y:S02]  /*0fb0*/  LEA.HI.X R24, R2, c[0x0][0x164], R4, 0x1, P1 ;  /* 0x0000590002187a11 */ /* 0x000fe400008f0c04 */
[----:B------:R-:W-:Y:S01]  /*0fc0*/  SHF.R.S32.HI R4, RZ, 0x1f, R8 ;  /* 0x0000001fff047819 */ /* 0x000fe20000011408 */
[----:B------:R-:W1:Y:S03]  /*0fd0*/  SHFL.IDX PT, R2, R26, RZ, 0x181f ;  /* 0x00181fff1a027589 */ /* 0x000e6600000e0000 */
[----:B------:R-:W-:Y:S01]  /*0fe0*/  LEA.HI R23, R4, R8, RZ, 0x3 ;  /* 0x0000000804177211 */ /* 0x000fe200078f18ff */
[----:B------:R-:W2:Y:S01]  /*0ff0*/  SHFL.IDX PT, R3, R24, RZ, 0x181f ;  /* 0x00181fff18037589 */ /* 0x000ea200000e0000 */
[----:B------:R-:W-:Y:S02]  /*1000*/  IMAD.WIDE.U32 R4, R22, c[0x0][0x1e0], R10 ;  /* 0x0000780016047a25 */ /* 0x000fe400078e000a */
[----:B------:R-:W-:-:S05]  /*1010*/  LOP3.LUT R9, R23, 0xfffffff8, RZ, 0xc0, !PT ;  /* 0xfffffff817097812 */ /* 0x000fca00078ec0ff */
[----:B------:R-:W-:Y:S02]  /*1020*/  IMAD.IADD R21, R8, 0x1, -R9 ;  /* 0x0000000108157824 */ /* 0x000fe400078e0a09 */
[----:B------:R-:W-:Y:S01]  /*1030*/  IMAD.IADD R9, R5, 0x1, R12 ;  /* 0x0000000105097824 */ /* 0x000fe200078e020c */
[----:B------:R-:W-:Y:S01]  /*1040*/  @!P0 LOP3.LUT R12, R17, 0xfffffff8, RZ, 0xc0, !PT ;  /* 0xfffffff8110c8812 */ /* 0x000fe200078ec0ff */
[----:B------:R-:W-:Y:S02]  /*1050*/  IMAD.MOV.U32 R8, RZ, RZ, R4 ;  /* 0x000000ffff087224 */ /* 0x000fe400078e0004 */
[----:B------:R-:W-:Y:S01]  /*1060*/  IMAD.IADD R5, R7, 0x1, R13 ;  /* 0x0000000107057824 */ /* 0x000fe200078e020d */
[----:B----4-:R-:W-:Y:S01]  /*1070*/  @P2 SHF.R.S32.HI R7, RZ, 0x1f, R16 ;  /* 0x0000001fff072819 */ /* 0x010fe20000011410 */
[----:B------:R-:W-:Y:S01]  /*1080*/  IMAD.WIDE.U32 R14, R14, c[0x0][0x1e8], R8 ;  /* 0x00007a000e0e7a25 */ /* 0x000fe200078e0008 */
[----:B-1----:R-:W-:-:S03]  /*1090*/  @!P0 LEA R8, P1, R19, R2, 0x1 ;  /* 0x0000000213088211 */ /* 0x002fc600078208ff */
[----:B------:R-:W-:Y:S01]  /*10a0*/  IMAD.MOV.U32 R4, RZ, RZ, R6 ;  /* 0x000000ffff047224 */ /* 0x000fe200078e0006 */
[----:B------:R-:W-:Y:S01]  /*10b0*/  IADD3 R15, R15, UR13, RZ ;  /* 0x0000000d0f0f7c10 */ /* 0x000fe2000fffe0ff */
[----:B------:R-:W-:Y:S01]  /*10c0*/  @P2 IMAD.MOV.U32 R6, RZ, RZ, R16 ;  /* 0x000000ffff062224 */ /* 0x000fe200078e0010 */
[C---:B--2---:R-:W-:Y:S01]  /*10d0*/  @!P0 LEA.HI.X R9, R19.reuse, R3, R11, 0x1, P1 ;  /* 0x0000000313098211 */ /* 0x044fe200008f0c0b */
[----:B------:R-:W-:Y:S01]  /*10e0*/  @!P2 IMAD.MOV.U32 R6, RZ, RZ, R33 ;  /* 0x000000ffff06a224 */ /* 0x000fe200078e0021 */
[----:B------:R-:W-:Y:S01]  /*10f0*/  ISETP.GE.AND P1, PT, R18, c[0x0][0x198], PT ;  /* 0x0000660012007a0c */ /* 0x000fe20003f26270 */
[----:B------:R-:W-:Y:S01]  /*1100*/  @!P2 IMAD.MOV.U32 R7, RZ, RZ, R32 ;  /* 0x000000ffff07a224 */ /* 0x000fe200078e0020 */
[----:B------:R-:W-:Y:S01]  /*1110*/  ISETP.GE.AND P2, PT, R19, c[0x0][0x198], PT ;  /* 0x0000660013007a0c */ /* 0x000fe20003f46270 */
[----:B------:R-:W-:Y:S01]  /*1120*/  @!P0 IMAD.WIDE R12, R12, 0x2, R2 ;  /* 0x000000020c0c8825 */ /* 0x000fe200078e0202 */
[----:B------:R-:W-:-:S03]  /*1130*/  @!P0 LOP3.LUT R16, R0, 0xfffffff8, RZ, 0xc0, !PT ;  /* 0xfffffff800108812 */ /* 0x000fc600078ec0ff */
[----:B------:R-:W-:Y:S02]  /*1140*/  @!P0 IMAD.SHL.U32 R0, R247, 0x2, RZ ;  /* 0x00000002f7008824 */ /* 0x000fe400078e00ff */
[----:B------:R-:W-:-:S04]  /*1150*/  @!P0 IMAD.WIDE R16, R16, 0x2, R2 ;  /* 0x0000000210108825 */ /* 0x000fc800078e0202 */
[----:B------:R-:W-:Y:S02]  /*1160*/  @!P0 IMAD.WIDE R2, R20, 0x2, R2 ;  /* 0x0000000214028825 */ /* 0x000fe400078e0202 */
[----:B------:R-:W-:Y:S01]  /*1170*/  @!PT LDS RZ, [RZ] ;  /* 0x00000000fffff984 */ /* 0x000fe20000000800 */
[----:B------:R1:W-:Y:S02]  /*1180*/  @!P0 LDGSTS.E.BYPASS.LTC128B.128 [R0+0x18100], [R8.64], !P2 ;  /* 0x1810000008008fae */ /* 0x0003e4000d101d4a */
[----:B------:R-:W-:Y:S02]  /*1190*/  IMAD.WIDE.U32 R36, R6, c[0x0][0x1f0], R14 ;  /* 0x00007c0006247a25 */ /* 0x000fe400078e000e */
[----:B------:R2:W-:Y:S04]  /*11a0*/  @!P0 LDGSTS.E.BYPASS.LTC128B.128 [R0+0x1c100], [R16.64], !P1 ;  /* 0x1c10000010008fae */ /* 0x0005e8000c901d4a */
[----:B------:R3:W-:Y:S01]  /*11b0*/  @!P0 LDGSTS.E.BYPASS.LTC128B.128 [R0+0x20100], [R12.64], !P4 ;  /* 0x201000000c008fae */ /* 0x0007e2000e101d4a */
[----:B------:R-:W-:-:S03]  /*11c0*/  ISETP.GE.AND P4, PT, R10, c[0x0][0x1d4], PT ;  /* 0x000075000a007a0c */ /* 0x000fc60003f86270 */
[----:B------:R4:W-:Y:S01]  /*11d0*/  @!P0 LDGSTS.E.BYPASS.LTC128B.128 [R0+0x24100], [R2.64], !P3 ;  /* 0x2410000002008fae */ /* 0x0009e2000d901d4a */
[----:B------:R-:W-:-:S03]  /*11e0*/  LOP3.LUT P0, RZ, R21, 0x2, RZ, 0xc0, !PT ;  /* 0x0000000215ff7812 */ /* 0x000fc6000780c0ff */
[----:B------:R3:W-:Y:S01]  /*11f0*/  STL.64 [R1+0x20], R36 ;  /* 0x0000202401007387 */ /* 0x0007e20000100a00 */
[----:B-1----:R-:W-:Y:S02]  /*1200*/  IMAD.MOV.U32 R9, RZ, RZ, 0x10 ;  /* 0x00000010ff097424 */ /* 0x002fe400078e00ff */
[----:B------:R-:W-:Y:S01]  /*1210*/  IMAD.SHL.U32 R8, R28, 0x8, RZ ;  /* 0x000000081c087824 */ /* 0x000fe200078e00ff */
[----:B--2---:R-:W-:Y:S01]  /*1220*/  SEL R17, RZ, 0x1, P4 ;  /* 0x00000001ff117807 */ /* 0x004fe20002000000 */
[----:B----4-:R-:W-:Y:S02]  /*1230*/  IMAD.U32 R2, RZ, RZ, UR9 ;  /* 0x00000009ff027e24 */ /* 0x010fe4000f8e00ff */
[----:B---3--:R-:W-:Y:S02]  /*1240*/  IMAD.SHL.U32 R0, R21, 0x40, RZ ;  /* 0x0000004015007824 */ /* 0x008fe400078e00ff */
[----:B------:R-:W-:Y:S01]  /*1250*/  IMAD.WIDE.U32 R2, R2, c[0x0][0x210], R4 ;  /* 0x0000840002027a25 */ /* 0x000fe200078e0004 */
[----:B------:R-:W-:-:S02]  /*1260*/  SEL R4, R9, 0xfffffff0, !P0 ;  /* 0xfffffff009047807 */ /* 0x000fc40004000000 */
[----:B------:R-:W-:Y:S01]  /*1270*/  LOP3.LUT R0, R0, 0x1c0, RZ, 0xc0, !PT ;  /* 0x000001c000007812 */ /* 0x000fe200078ec0ff */
[----:B------:R-:W-:Y:S01]  /*1280*/  IMAD.MOV.U32 R12, RZ, RZ, R2 ;  /* 0x000000ffff0c7224 */ /* 0x000fe200078e0002 */
[----:B------:R-:W-:Y:S01]  /*1290*/  IADD3 R13, R3, UR4, RZ ;  /* 0x00000004030d7c10 */ /* 0x000fe2000fffe0ff */
[----:B------:R-:W-:Y:S01]  /*12a0*/  IMAD.MOV.U32 R3, RZ, RZ, 0x20 ;  /* 0x00000020ff037424 */ /* 0x000fe200078e00ff */
[----:B------:R-:W-:Y:S01]  /*12b0*/  LOP3.LUT R8, R0, 0x8, R8, 0xf8, !PT ;  /* 0x0000000800087812 */ /* 0x000fe200078ef808 */
[----:B------:R-:W-:Y:S01]  /*12c0*/  IMAD.SHL.U32 R5, R23, 0x40, RZ ;  /* 0x0000004017057824 */ /* 0x000fe200078e00ff */
[----:B------:R-:W-:Y:S01]  /*12d0*/  LOP3.LUT P0, RZ, R21, 0x4, RZ, 0xc0, !PT ;  /* 0x0000000415ff7812 */ /* 0x000fe2000780c0ff */
[----:B------:R-:W-:Y:S01]  /*12e0*/  IMAD.WIDE.U32 R34, R6, c[0x0][0x218], R12 ;  /* 0x0000860006227a25 */ /* 0x000fe200078e000c */
[----:B------:R-:W-:Y:S01]  /*12f0*/  SHF.R.U32.HI R0, RZ, 0x3, R0 ;  /* 0x00000003ff007819 */ /* 0x000fe20000011600 */
[----:B------:R1:W2:Y:S01]  /*1300*/  SHFL.IDX PT, R9, R24, 0x1, 0x181f ;  /* 0x00381f0018097f89 */ /* 0x0002a200000e0000 */
[----:B------:R-:W-:Y:S01]  /*1310*/  SEL R2, R3, 0xffffffe0, !P0 ;  /* 0xffffffe003027807 */ /* 0x000fe20004000000 */
[C---:B------:R-:W-:Y:S01]  /*1320*/  IMAD R3, R7.reuse, c[0x0][0x1f0], RZ ;  /* 0x00007c0007037a24 */ /* 0x040fe200078e02ff */
[----:B------:R-:W-:Y:S01]  /*1330*/  LOP3.LUT R16, R8, R0, RZ, 0x3c, !PT ;  /* 0x0000000008107212 */ /* 0x000fe200078e3cff */
[----:B------:R-:W-:Y:S01]  /*1340*/  IMAD R0, R7, c[0x0][0x218], RZ ;  /* 0x0000860007007a24 */ /* 0x000fe200078e02ff */
[----:B------:R1:W-:Y:S01]  /*1350*/  STL.64 [R1+0x28], R34 ;  /* 0x0000282201007387 */ /* 0x0003e20000100a00 */
[C---:B------:R-:W-:Y:S01]  /*1360*/  IMAD R7, R6.reuse, c[0x0][0x1f4], R3 ;  /* 0x00007d0006077a24 */ /* 0x040fe200078e0203 */
[----:B------:R-:W-:Y:S01]  /*1370*/  ISETP.GE.AND P0, PT, R27, UR7, PT ;  /* 0x000000071b007c0c */ /* 0x000fe2000bf06270 */
[----:B------:R-:W-:Y:S01]  /*1380*/  IMAD R3, R6, c[0x0][0x21c], R0 ;  /* 0x0000870006037a24 */ /* 0x000fe200078e0200 */
[----:B------:R-:W-:Y:S01]  /*1390*/  IADD3 R0, R10, 0xc0, RZ ;  /* 0x000000c00a007810 */ /* 0x000fe20007ffe0ff */
[----:B------:R-:W-:Y:S01]  /*13a0*/  IMAD.IADD R41, R37, 0x1, R7 ;  /* 0x0000000125297824 */ /* 0x000fe200078e0207 */
[----:B------:R1:W3:Y:S01]  /*13b0*/  SHFL.IDX PT, R8, R26, 0x1, 0x181f ;  /* 0x00381f001a087f89 */ /* 0x0002e200000e0000 */
[----:B------:R-:W-:Y:S01]  /*13c0*/  IMAD.IADD R39, R35, 0x1, R3 ;  /* 0x0000000123277824 */ /* 0x000fe200078e0203 */
[----:B------:R-:W-:-:S02]  /*13d0*/  LOP3.LUT R5, R16, 0xfffffe00, R5, 0xf8, !PT ;  /* 0xfffffe0010057812 */ /* 0x000fc400078ef805 */
[----:B------:R1:W-:Y:S01]  /*13e0*/  STL [R1+0x1c], R41 ;  /* 0x00001c2901007387 */ /* 0x0003e20000100800 */
[----:B------:R-:W-:-:S03]  /*13f0*/  ISETP.GE.AND P5, PT, R0, c[0x0][0x1d4], PT ;  /* 0x0000750000007a0c */ /* 0x000fc60003fa6270 */
[----:B------:R1:W-:Y:S01]  /*1400*/  STL [R1+0x14], R39 ;  /* 0x0000142701007387 */ /* 0x0003e20000100800 */
[----:B------:R-:W-:Y:S05]  /*1410*/  @P0 BRA `(.L_x_1211) ;  /* 0x0000016000000947 */ /* 0x000fea0003800000 */
[C---:B------:R-:W-:Y:S02]  /*1420*/  IADD3 R3, R19.reuse, 0x80, RZ ;  /* 0x0000008013037810 */ /* 0x040fe40007ffe0ff */
[C---:B------:R-:W-:Y:S02]  /*1430*/  IADD3 R13, R19.reuse, 0xc0, RZ ;  /* 0x000000c0130d7810 */ /* 0x040fe40007ffe0ff */
[----:B------:R-:W-:Y:S02]  /*1440*/  SHF.R.S32.HI R0, RZ, 0x1f, R18 ;  /* 0x0000001fff007819 */ /* 0x000fe40000011412 */
[----:B---3--:R-:W-:Y:S02]  /*1450*/  LEA R6, P0, R19, R8, 0x1 ;  /* 0x0000000813067211 */ /* 0x008fe400078008ff */
[----:B------:R-:W-:Y:S02]  /*1460*/  SHF.R.S32.HI R14, RZ, 0x1f, R3 ;  /* 0x0000001fff0e7819 */ /* 0x000fe40000011403 */
[----:B------:R-:W-:-:S02]  /*1470*/  SHF.R.S32.HI R15, RZ, 0x1f, R13 ;  /* 0x0000001fff0f7819 */ /* 0x000fc4000001140d */
[----:B------:R-:W-:Y:S02]  /*1480*/  LEA.HI R12, R0, R18, RZ, 0x3 ;  /* 0x00000012000c7211 */ /* 0x000fe400078f18ff */
[----:B--2---:R-:W-:Y:S02]  /*1490*/  LEA.HI.X R7, R19, R9, R11, 0x1, P0 ;  /* 0x0000000913077211 */ /* 0x004fe400000f0c0b */
[----:B------:R-:W-:Y:S02]  /*14a0*/  LEA.HI R3, R14, R3, RZ, 0x3 ;  /* 0x000000030e037211 */ /* 0x000fe400078f18ff */
[----:B------:R-:W-:Y:S02]  /*14b0*/  LEA.HI R0, R15, R13, RZ, 0x3 ;  /* 0x0000000d0f007211 */ /* 0x000fe400078f18ff */
[----:B------:R-:W-:Y:S02]  /*14c0*/  ISETP.GE.AND P0, PT, R30, c[0x0][0x198], PT ;  /* 0x000066001e007a0c */ /* 0x000fe40003f06270 */
[----:B------:R-:W-:-:S02]  /*14d0*/  LOP3.LUT R12, R12, 0xfffffff8, RZ, 0xc0, !PT ;  /* 0xfffffff80c0c7812 */ /* 0x000fc400078ec0ff */
[----:B------:R-:W-:Y:S02]  /*14e0*/  LOP3.LUT R3, R3, 0xfffffff8, RZ, 0xc0, !PT ;  /* 0xfffffff803037812 */ /* 0x000fe400078ec0ff */
[----:B------:R-:W-:Y:S01]  /*14f0*/  LOP3.LUT R16, R0, 0xfffffff8, RZ, 0xc0, !PT ;  /* 0xfffffff800107812 */ /* 0x000fe200078ec0ff */
[----:B------:R-:W-:Y:S02]  /*1500*/  IMAD.SHL.U32 R0, R247, 0x2, RZ ;  /* 0x00000002f7007824 */ /* 0x000fe400078e00ff */
[----:B------:R-:W-:-:S03]  /*1510*/  IMAD.WIDE R14, R12, 0x2, R8 ;  /* 0x000000020c0e7825 */ /* 0x000fc600078e0208 */
[----:B------:R2:W-:Y:S01]  /*1520*/  LDGSTS.E.BYPASS.LTC128B.128 [R0+0x19100], [R6.64], !P2 ;  /* 0x1910000006007fae */ /* 0x0005e2000d101d4a */
[----:B------:R-:W-:-:S03]  /*1530*/  IMAD.WIDE R12, R3, 0x2, R8 ;  /* 0x00000002030c7825 */ /* 0x000fc600078e0208 */
[----:B------:R2:W-:Y:S01]  /*1540*/  LDGSTS.E.BYPASS.LTC128B.128 [R0+0x1d100], [R14.64], !P1 ;  /* 0x1d1000000e007fae */ /* 0x0005e2000c901d4a */
[----:B------:R-:W-:-:S03]  /*1550*/  IMAD.WIDE R8, R16, 0x2, R8 ;  /* 0x0000000210087825 */ /* 0x000fc600078e0208 */
[----:B------:R2:W-:Y:S04]  /*1560*/  LDGSTS.E.BYPASS.LTC128B.128 [R0+0x21100], [R12.64], !P0 ;  /* 0x211000000c007fae */ /* 0x0005e8000c101d4a */
[----:B------:R2:W-:Y:S02]  /*1570*/  LDGSTS.E.BYPASS.LTC128B.128 [R0+0x25100], [R8.64], !P3 ;  /* 0x2510000008007fae */ /* 0x0005e4000d901d4a */
.L_x_1211:
[----:B------:R-:W-:Y:S05]  /*1580*/  BSYNC B0 ;  /* 0x0000000000007941 */ /* 0x000fea0003800000 */
.L_x_1210:
[----:B--2---:R-:W-:Y:S01]  /*1590*/  IADD3 R0, R29, 0x40, RZ ;  /* 0x000000401d007810 */ /* 0x004fe20007ffe0ff */
[----:B------:R2:W4:Y:S01]  /*15a0*/  SHFL.IDX PT, R7, R24, 0x2, 0x181f ;  /* 0x00581f0018077f89 */ /* 0x00052200000e0000 */
[----:B------:R-:W-:Y:S02]  /*15b0*/  BSSY B0, `(.L_x_1212) ;  /* 0x000001b000007945 */ /* 0x000fe40003800000 */
[----:B------:R-:W-:Y:S01]  /*15c0*/  ISETP.GE.AND P0, PT, R0, UR7, PT ;  /* 0x0000000700007c0c */ /* 0x000fe2000bf06270 */
[----:B------:R2:W1:-:S12]  /*15d0*/  SHFL.IDX PT, R6, R26, 0x2, 0x181f ;  /* 0x00581f001a067f89 */ /* 0x00045800000e0000 */
[----:B------:R-:W-:Y:S05]  /*15e0*/  @P0 BRA `(.L_x_1213) ;  /* 0x0000017000000947 */ /* 0x000fea0003800000 */
[C---:B------:R-:W-:Y:S02]  /*15f0*/  IADD3 R3, R19.reuse, 0x80, RZ ;  /* 0x0000008013037810 */ /* 0x040fe40007ffe0ff */
[C---:B------:R-:W-:Y:S02]  /*1600*/  IADD3 R13, R19.reuse, 0xc0, RZ ;  /* 0x000000c0130d7810 */ /* 0x040fe40007ffe0ff */
[----:B------:R-:W-:Y:S02]  /*1610*/  SHF.R.S32.HI R0, RZ, 0x1f, R18 ;  /* 0x0000001fff007819 */ /* 0x000fe40000011412 */
[----:B-1-3--:R-:W-:Y:S02]  /*1620*/  LEA R8, P0, R19, R6, 0x1 ;  /* 0x0000000613087211 */ /* 0x00afe400078008ff */
[----:B------:R-:W-:Y:S02]  /*1630*/  SHF.R.S32.HI R14, RZ, 0x1f, R3 ;  /* 0x0000001fff0e7819 */ /* 0x000fe40000011403 */
[----:B------:R-:W-:-:S02]  /*1640*/  SHF.R.S32.HI R15, RZ, 0x1f, R13 ;  /* 0x0000001fff0f7819 */ /* 0x000fc4000001140d */
[----:B------:R-:W-:Y:S02]  /*1650*/  LEA.HI R12, R0, R18, RZ, 0x3 ;  /* 0x00000012000c7211 */ /* 0x000fe400078f18ff */
[----:B----4-:R-:W-:Y:S02]  /*1660*/  LEA.HI.X R9, R19, R7, R11, 0x1, P0 ;  /* 0x0000000713097211 */ /* 0x010fe400000f0c0b */
        /* <DEDUP_REMOVED lines=8> */
[----:B------:R-:W-:Y:S01]  /*16f0*/  @!PT LDS RZ, [RZ] ;  /* 0x00000000fffff984 */ /* 0x000fe20000000800 */
[----:B------:R1:W-:Y:S01]  /*1700*/  LDGSTS.E.BYPASS.LTC128B.128 [R0+0x1a100], [R8.64], !P2 ;  /* 0x1a10000008007fae */ /* 0x0003e2000d101d4a */
[----:B------:R-:W-:-:S03]  /*1710*/  IMAD.WIDE R12, R3, 0x2, R6 ;  /* 0x00000002030c7825 */ /* 0x000fc600078e0206 */
[----:B------:R1:W-:Y:S01]  /*1720*/  LDGSTS.E.BYPASS.LTC128B.128 [R0+0x1e100], [R14.64], !P1 ;  /* 0x1e1000000e007fae */ /* 0x0003e2000c901d4a */
[----:B------:R-:W-:-:S03]  /*1730*/  IMAD.WIDE R6, R16, 0x2, R6 ;  /* 0x0000000210067825 */ /* 0x000fc600078e0206 */
[----:B------:R1:W-:Y:S04]  /*1740*/  LDGSTS.E.BYPASS.LTC128B.128 [R0+0x22100], [R12.64], !P0 ;  /* 0x221000000c007fae */ /* 0x0003e8000c101d4a */
[----:B------:R1:W-:Y:S02]  /*1750*/  LDGSTS.E.BYPASS.LTC128B.128 [R0+0x26100], [R6.64], !P3 ;  /* 0x2610000006007fae */ /* 0x0003e4000d901d4a */
.L_x_1213:
[----:B------:R-:W-:Y:S05]  /*1760*/  BSYNC B0 ;  /* 0x0000000000007941 */ /* 0x000fea0003800000 */
.L_x_1212:
[----:B-1----:R-:W-:Y:S01]  /*1770*/  IADD3 R0, R29, 0x60, RZ ;  /* 0x000000601d007810 */ /* 0x002fe20007ffe0ff */
[----:B------:R-:W-:Y:S01]  /*1780*/  UMOV UR12, 0x60 ;  /* 0x00000060000c7882 */ /* 0x000fe20000000000 */
[----:B----4-:R1:W4:Y:S01]  /*1790*/  SHFL.IDX PT, R7, R24, 0x3, 0x181f ;  /* 0x00781f0018077f89 */ /* 0x01032200000e0000 */
[----:B------:R-:W-:Y:S01]  /*17a0*/  ULDC.64 UR4, c[0x0][0x1e0] ;  /* 0x0000780000047ab9 */ /* 0x000fe20000000a00 */
[----:B------:R-:W-:Y:S01]  /*17b0*/  ISETP.GE.AND P0, PT, R0, UR7, PT ;  /* 0x0000000700007c0c */ /* 0x000fe2000bf06270 */
[----:B------:R-:W-:Y:S01]  /*17c0*/  UIMAD.WIDE.U32 UR16, UR12, UR4, URZ ;  /* 0x000000040c1072a5 */ /* 0x000fe2000f8e003f */
[----:B------:R1:W2:Y:S01]  /*17d0*/  SHFL.IDX PT, R6, R26, 0x3, 0x181f ;  /* 0x00781f001a067f89 */ /* 0x0002a200000e0000 */
[----:B------:R-:W-:Y:S01]  /*17e0*/  UIMAD UR5, UR12, UR5, URZ ;  /* 0x000000050c0572a4 */ /* 0x000fe2000f8e023f */
[----:B------:R-:W-:Y:S01]  /*17f0*/  BSSY B0, `(.L_x_1214) ;  /* 0x000001b000007945 */ /* 0x000fe20003800000 */
[----:B------:R-:W-:-:S02]  /*1800*/  UIADD3 UR14, UR6, -0x1, URZ ;  /* 0xffffffff060e7890 */ /* 0x000fc4000fffe03f */
[----:B------:R-:W-:-:S06]  /*1810*/  UIADD3 UR15, UR17, UR5, URZ ;  /* 0x00000005110f7290 */ /* 0x000fcc000fffe03f */
[----:B------:R-:W-:Y:S05]  /*1820*/  @P0 BRA `(.L_x_1215) ;  /* 0x0000017000000947 */ /* 0x000fea0003800000 */
[----:B--23--:R-:W-:Y:S01]  /*1830*/  LEA R8, P0, R19, R6, 0x1 ;  /* 0x0000000613087211 */ /* 0x00cfe200078008ff */
[----:B------:R-:W-:Y:S01]  /*1840*/  IMAD.SHL.U32 R12, R247, 0x2, RZ ;  /* 0x00000002f70c7824 */ /* 0x000fe200078e00ff */
[C---:B------:R-:W-:Y:S02]  /*1850*/  IADD3 R3, R19.reuse, 0xc0, RZ ;  /* 0x000000c013037810 */ /* 0x040fe40007ffe0ff */
[----:B----4-:R-:W-:Y:S02]  /*1860*/  LEA.HI.X R9, R19, R7, R11, 0x1, P0 ;  /* 0x0000000713097211 */ /* 0x010fe400000f0c0b */
[----:B------:R-:W-:Y:S02]  /*1870*/  SHF.R.S32.HI R0, RZ, 0x1f, R18 ;  /* 0x0000001fff007819 */ /* 0x000fe40000011412 */
[----:B------:R-:W-:Y:S01]  /*1880*/  SHF.R.S32.HI R10, RZ, 0x1f, R3 ;  /* 0x0000001fff0a7819 */ /* 0x000fe20000011403 */
[----:B------:R-:W-:Y:S01]  /*1890*/  @!PT LDS RZ, [RZ] ;  /* 0x00000000fffff984 */ /* 0x000fe20000000800 */
[----:B------:R2:W-:Y:S01]  /*18a0*/  LDGSTS.E.BYPASS.LTC128B.128 [R12+0x1b100], [R8.64], !P2 ;  /* 0x1b100000080c7fae */ /* 0x0005e2000d101d4a */
[----:B------:R-:W-:-:S02]  /*18b0*/  LEA.HI R0, R0, R18, RZ, 0x3 ;  /* 0x0000001200007211 */ /* 0x000fc400078f18ff */
[----:B------:R-:W-:Y:S02]  /*18c0*/  LEA.HI R3, R10, R3, RZ, 0x3 ;  /* 0x000000030a037211 */ /* 0x000fe400078f18ff */
[----:B------:R-:W-:Y:S02]  /*18d0*/  ISETP.GE.AND P0, PT, R30, c[0x0][0x198], PT ;  /* 0x000066001e007a0c */ /* 0x000fe40003f06270 */
[----:B------:R-:W-:Y:S02]  /*18e0*/  LOP3.LUT R0, R0, 0xfffffff8, RZ, 0xc0, !PT ;  /* 0xfffffff800007812 */ /* 0x000fe400078ec0ff */
[----:B------:R-:W-:-:S03]  /*18f0*/  LOP3.LUT R3, R3, 0xfffffff8, RZ, 0xc0, !PT ;  /* 0xfffffff803037812 */ /* 0x000fc600078ec0ff */
[----:B------:R-:W-:-:S05]  /*1900*/  IMAD.WIDE R10, R0, 0x2, R6 ;  /* 0x00000002000a7825 */ /* 0x000fca00078e0206 */
[----:B------:R3:W-:Y:S01]  /*1910*/  LDGSTS.E.BYPASS.LTC128B.128 [R12+0x1f100], [R10.64], !P1 ;  /* 0x1f1000000a0c7fae */ /* 0x0007e2000c901d4a */
[----:B--2---:R-:W-:-:S04]  /*1920*/  IADD3 R8, R19, 0x80, RZ ;  /* 0x0000008013087810 */ /* 0x004fc80007ffe0ff */
[----:B------:R-:W-:-:S04]  /*1930*/  SHF.R.S32.HI R9, RZ, 0x1f, R8 ;  /* 0x0000001fff097819 */ /* 0x000fc80000011408 */
[----:B------:R-:W-:-:S04]  /*1940*/  LEA.HI R8, R9, R8, RZ, 0x3 ;  /* 0x0000000809087211 */ /* 0x000fc800078f18ff */
[----:B------:R-:W-:-:S05]  /*1950*/  LOP3.LUT R8, R8, 0xfffffff8, RZ, 0xc0, !PT ;  /* 0xfffffff808087812 */ /* 0x000fca00078ec0ff */
[----:B------:R-:W-:-:S04]  /*1960*/  IMAD.WIDE R8, R8, 0x2, R6 ;  /* 0x0000000208087825 */ /* 0x000fc800078e0206 */
[----:B------:R-:W-:Y:S01]  /*1970*/  IMAD.WIDE R6, R3, 0x2, R6 ;  /* 0x0000000203067825 */ /* 0x000fe200078e0206 */
[----:B------:R3:W-:Y:S04]  /*1980*/  LDGSTS.E.BYPASS.LTC128B.128 [R12+0x23100], [R8.64], !P0 ;  /* 0x23100000080c7fae */ /* 0x0007e8000c101d4a */
[----:B------:R3:W-:Y:S02]  /*1990*/  LDGSTS.E.BYPASS.LTC128B.128 [R12+0x27100], [R6.64], !P3 ;  /* 0x27100000060c7fae */ /* 0x0007e4000d901d4a */
.L_x_1215:
[----:B------:R-:W-:Y:S05]  /*19a0*/  BSYNC B0 ;  /* 0x0000000000007941 */ /* 0x000fea0003800000 */
.L_x_1214:
[----:B------:R-:W-:Y:S01]  /*19b0*/  UIMAD UR7, UR6, -0x60, UR12 ;  /* 0xffffffa0060778a4 */ /* 0x000fe2000f8e020c */
[----:B--23--:R-:W-:Y:S01]  /*19c0*/  IMAD.U32 R6, RZ, RZ, UR16 ;  /* 0x00000010ff067e24 */ /* 0x00cfe2000f8e00ff */
[----:B------:R-:W-:Y:S01]  /*19d0*/  USHF.R.S32.HI UR12, URZ, 0x1f, UR14 ;  /* 0x0000001f3f0c7899 */ /* 0x000fe2000801140e */
[----:B------:R-:W-:Y:S01]  /*19e0*/  IMAD.MOV.U32 R144, RZ, RZ, R40 ;  /* 0x000000ffff907224 */ /* 0x000fe200078e0028 */
[----:B------:R-:W-:Y:S01]  /*19f0*/  UIMAD UR4, UR15, UR14, URZ ;  /* 0x0000000e0f0472a4 */ /* 0x000fe2000f8e023f */
[----:B------:R-:W-:Y:S01]  /*1a00*/  IMAD.MOV.U32 R145, RZ, RZ, R41 ;  /* 0x000000ffff917224 */ /* 0x000fe200078e0029 */
[----:B------:R-:W0:Y:S01]  /*1a10*/  LDGDEPBAR ;  /* 0x00000000000079af */ /* 0x000e220000000000 */
[----:B------:R-:W-:Y:S01]  /*1a20*/  IMAD.U32 R3, RZ, RZ, UR7 ;  /* 0x00000007ff037e24 */ /* 0x000fe2000f8e00ff */
[----:B------:R-:W-:Y:S01]  /*1a30*/  UIMAD UR4, UR12, UR16, UR4 ;  /* 0x000000100c0472a4 */ /* 0x000fe2000f8e0204 */
[----:B------:R-:W-:Y:S01]  /*1a40*/  IMAD.MOV.U32 R140, RZ, RZ, R6 ;  /* 0x000000ffff8c7224 */ /* 0x000fe200078e0006 */
[----:B------:R-:W-:Y:S01]  /*1a50*/  UMOV UR13, 0x6 ;  /* 0x00000006000d7882 */ /* 0x000fe20000000000 */
[----:B------:R-:W-:Y:S01]  /*1a60*/  IMAD.MOV.U32 R144, RZ, RZ, R36 ;  /* 0x000000ffff907224 */ /* 0x000fe200078e0024 */
[----:B------:R-:W-:Y:S01]  /*1a70*/  IADD3 R3, R3, c[0x0][0x1d0], -R22 ;  /* 0x0000740003037a10 */ /* 0x000fe20007ffe816 */
[----:B------:R-:W-:Y:S01]  /*1a80*/  IMAD.MOV.U32 R142, RZ, RZ, c[0x0][0x1e0] ;  /* 0x00007800ff8e7624 */ /* 0x000fe200078e00ff */
[----:B------:R-:W-:Y:S01]  /*1a90*/  LEA.HI R141, R31, R184, RZ, 0x5 ;  /* 0x000000b81f8d7211 */ /* 0x000fe200078f28ff */
[----:B------:R-:W-:Y:S01]  /*1aa0*/  IMAD.WIDE.U32 R8, R140, UR14, R144 ;  /* 0x0000000e8c087c25 */ /* 0x000fe2000f8e0090 */
[C---:B------:R-:W-:Y:S01]  /*1ab0*/  ISETP.GE.AND P2, PT, R3.reuse, 0x1, PT ;  /* 0x000000010300780c */ /* 0x040fe20003f46270 */
[----:B------:R-:W-:Y:S01]  /*1ac0*/  STL.64 [R1+0x18], R144 ;  /* 0x0000189001007387 */ /* 0x000fe20000100a00 */
[----:B------:R-:W-:Y:S01]  /*1ad0*/  ISETP.GE.AND P0, PT, R3, 0x41, PT ;  /* 0x000000410300780c */ /* 0x000fe20003f06270 */
[----:B------:R-:W-:Y:S01]  /*1ae0*/  IMAD.MOV.U32 R143, RZ, RZ, c[0x0][0x1e4] ;  /* 0x00007900ff8f7624 */ /* 0x000fe200078e00ff */
[----:B------:R-:W-:Y:S01]  /*1af0*/  IADD3 R0, R9, UR4, RZ ;  /* 0x0000000409007c10 */ /* 0x000fe2000fffe0ff */
[----:B------:R-:W-:Y:S01]  /*1b00*/  IMAD.WIDE.U32 R10, R142, 0x40, RZ ;  /* 0x000000408e0a7825 */ /* 0x000fe200078e00ff */
[----:B------:R-:W-:Y:S01]  /*1b10*/  SEL R9, RZ, 0x2, P6 ;  /* 0x00000002ff097807 */ /* 0x000fe20003000000 */
[----:B------:R-:W-:-:S02]  /*1b20*/  ULDC.64 UR4, c[0x0][0x208] ;  /* 0x0000820000047ab9 */ /* 0x000fc40000000a00 */
[----:B----4-:R-:W-:Y:S01]  /*1b30*/  IMAD.U32 R7, RZ, RZ, UR17 ;  /* 0x00000011ff077e24 */ /* 0x010fe2000f8e00ff */
[----:B------:R-:W-:Y:S01]  /*1b40*/  UIMAD UR12, UR12, UR4, URZ ;  /* 0x000000040c0c72a4 */ /* 0x000fe2000f8e023f */
[----:B------:R-:W-:Y:S01]  /*1b50*/  IMAD.SHL.U32 R16, R143, 0x40, RZ ;  /* 0x000000408f107824 */ /* 0x000fe200078e00ff */
[----:B------:R-:W-:Y:S01]  /*1b60*/  UIMAD.WIDE.U32 UR18, UR14, UR4, URZ ;  /* 0x000000040e1272a5 */ /* 0x000fe2000f8e003f */
[C---:B------:R-:W-:Y:S01]  /*1b70*/  @P2 LEA R6, P1, R8.reuse, c[0x0][0x1c8], 0x1 ;  /* 0x0000720008062a11 */ /* 0x040fe200078208ff */
[----:B------:R-:W-:Y:S01]  /*1b80*/  IMAD.SHL.U32 R247, R247, 0x2, RZ ;  /* 0x00000002f7f77824 */ /* 0x000fe200078e00ff */
[----:B------:R-:W-:Y:S01]  /*1b90*/  UIMAD UR12, UR14, UR5, UR12 ;  /* 0x000000050e0c72a4 */ /* 0x000fe2000f8e020c */
[----:B------:R-:W-:Y:S01]  /*1ba0*/  IMAD.MOV.U32 R18, RZ, RZ, R38 ;  /* 0x000000ffff127224 */ /* 0x000fe200078e0026 */
[C---:B------:R-:W-:Y:S01]  /*1bb0*/  @P2 LEA.HI.X R7, R8.reuse, c[0x0][0x1cc], R0, 0x1, P1 ;  /* 0x0000730008072a11 */ /* 0x040fe200008f0c00 */
[----:B------:R-:W-:Y:S01]  /*1bc0*/  BAR.SYNC.DEFER_BLOCKING 0x0 ;  /* 0x0000000000007b1d */ /* 0x000fe20000010000 */
[----:B------:R-:W-:Y:S01]  /*1bd0*/  @P0 IADD3 R14, P1, R8, R10, RZ ;  /* 0x0000000a080e0210 */ /* 0x000fe20007f3e0ff */
[----:B------:R-:W-:Y:S01]  /*1be0*/  UIADD3 UR12, UR19, UR12, URZ ;  /* 0x0000000c130c7290 */ /* 0x000fe2000fffe03f */
[----:B------:R-:W-:Y:S01]  /*1bf0*/  IMAD.MOV.U32 R19, RZ, RZ, R39 ;  /* 0x000000ffff137224 */ /* 0x000fe200078e0027 */
[----:B------:R-:W-:Y:S01]  /*1c00*/  USHF.L.U64.HI UR13, UR4, UR13, UR5 ;  /* 0x0000000d040d7299 */ /* 0x000fe20008010205 */
[----:B------:R-:W-:Y:S01]  /*1c10*/  @P0 IADD3.X R16, R0, R11, R16, P1, !PT ;  /* 0x0000000b00100210 */ /* 0x000fe20000ffe410 */
[----:B------:R-:W-:Y:S01]  /*1c20*/  IMAD.U32 R12, RZ, RZ, UR18 ;  /* 0x00000012ff0c7e24 */ /* 0x000fe2000f8e00ff */
[----:B------:R-:W-:Y:S01]  /*1c30*/  ISETP.GE.AND P1, PT, R3, 0x21, PT ;  /* 0x000000210300780c */ /* 0x000fe20003f26270 */
[----:B------:R-:W-:Y:S01]  /*1c40*/  IMAD.MOV.U32 R18, RZ, RZ, R34 ;  /* 0x000000ffff127224 */ /* 0x000fe200078e0022 */
[----:B------:R-:W-:Y:S01]  /*1c50*/  UIMAD UR12, UR12, 0x60, URZ ;  /* 0x000000600c0c78a4 */ /* 0x000fe2000f8e023f */
[----:B------:R-:W-:Y:S01]  /*1c60*/  IMAD.U32 R13, RZ, RZ, UR19 ;  /* 0x00000013ff0d7e24 */ /* 0x000fe2000f8e00ff */
[----:B------:R-:W-:Y:S01]  /*1c70*/  UISETP.GT.AND UP0, UPT, UR14, UR8, UPT ;  /* 0x000000080e00728c */ /* 0x000fe2000bf04270 */
[----:B------:R-:W-:Y:S01]  /*1c80*/  IMAD.WIDE.U32 R12, R12, 0x60, R18 ;  /* 0x000000600c0c7825 */ /* 0x000fe200078e0012 */
[----:B------:R2:W-:Y:S04]  /*1c90*/  STL.64 [R1+0x10], R18 ;  /* 0x0000101201007387 */ /* 0x0005e80000100a00 */
[----:B------:R-:W-:Y:S01]  /*1ca0*/  IADD3 R13, R13, UR12, RZ ;  /* 0x0000000c0d0d7c10 */ /* 0x000fe2000fffe0ff */
[----:B------:R-:W-:-:S02]  /*1cb0*/  USHF.L.U32 UR12, UR4, 0x6, URZ ;  /* 0x00000006040c7899 */ /* 0x000fc4000800063f */
[----:B------:R-:W-:-:S04]  /*1cc0*/  @P1 LEA R8, P3, R142, R8, 0x5 ;  /* 0x000000088e081211 */ /* 0x000fc800078628ff */
[----:B------:R-:W-:Y:S01]  /*1cd0*/  @P1 LEA.HI.X R0, R142, R0, R143, 0x5, P3 ;  /* 0x000000008e001211 */ /* 0x000fe200018f2c8f */
[----:B------:R-:W-:Y:S01]  /*1ce0*/  @!PT LDS RZ, [RZ] ;  /* 0x00000000fffff984 */ /* 0x000fe20000000800 */
[----:B------:R-:W-:Y:S01]  /*1cf0*/  @!PT LDS RZ, [RZ] ;  /* 0x00000000fffff984 */ /* 0x000fe20000000800 */
[----:B------:R-:W-:Y:S01]  /*1d00*/  @!PT LDS RZ, [RZ] ;  /* 0x00000000fffff984 */ /* 0x000fe20000000800 */
[----:B------:R3:W-:Y:S01]  /*1d10*/  @P2 LDGSTS.E.BYPASS.LTC128B.128 [R247+0xc100], [R6.64], !P4 ;  /* 0x0c10000006f72fae */ /* 0x0007e2000e101d4a */
[----:B------:R-:W-:Y:S01]  /*1d20*/  LOP3.LUT P3, RZ, R185, 0x1, RZ, 0xc0, !PT ;  /* 0x00000001b9ff7812 */ /* 0x000fe2000786c0ff */
[----:B------:R-:W-:Y:S02]  /*1d30*/  IMAD.U32 R20, RZ, RZ, UR12 ;  /* 0x0000000cff147e24 */ /* 0x000fe4000f8e00ff */
[----:B------:R3:W-:Y:S10]  /*1d40*/  @P2 LDGSTS.E.BYPASS.LTC128B.128 [R247+0xf100], [R6.64+0x80], !P6 ;  /* 0x0f10008006f72fae */ /* 0x0007f4000f101d4a */
[----:B------:R3:W-:Y:S01]  /*1d50*/  @P2 LDGSTS.E.BYPASS.LTC128B.128 [R247+0x12100], [R6.64+0x100], !P3 ;  /* 0x1210010006f72fae */ /* 0x0007e2000d901d4a */
[----:B--2---:R-:W-:-:S03]  /*1d60*/  IMAD.U32 R18, RZ, RZ, UR12 ;  /* 0x0000000cff127e24 */ /* 0x004fc6000f8e00ff */
[----:B------:R3:W-:Y:S01]  /*1d70*/  @P2 LDGSTS.E.BYPASS.LTC128B.128 [R247+0x15100], [R6.64+0x180], !P5 ;  /* 0x1510018006f72fae */ /* 0x0007e2000e901d4a */
[----:B------:R-:W-:-:S04]  /*1d80*/  @P1 LEA R10, P2, R8, c[0x0][0x1c8], 0x1 ;  /* 0x00007200080a1a11 */ /* 0x000fc800078408ff */
[----:B------:R-:W-:Y:S01]  /*1d90*/  @P1 LEA.HI.X R11, R8, c[0x0][0x1cc], R0, 0x1, P2 ;  /* 0x00007300080b1a11 */ /* 0x000fe200010f0c00 */
[----:B------:R-:W-:Y:S02]  /*1da0*/  IMAD.SHL.U32 R8, R22, 0x8, RZ ;  /* 0x0000000816087824 */ /* 0x000fe400078e00ff */
[----:B------:R-:W-:Y:S02]  /*1db0*/  IMAD.U32 R22, RZ, RZ, UR12 ;  /* 0x0000000cff167e24 */ /* 0x000fe4000f8e00ff */
[----:B------:R2:W-:Y:S04]  /*1dc0*/  @P1 LDGSTS.E.BYPASS.LTC128B.128 [R247+0xd100], [R10.64], !P4 ;  /* 0x0d1000000af71fae */ /* 0x0005e8000e101d4a */
[----:B------:R2:W-:Y:S04]  /*1dd0*/  @P1 LDGSTS.E.BYPASS.LTC128B.128 [R247+0x10100], [R10.64+0x80], !P6 ;  /* 0x101000800af71fae */ /* 0x0005e8000f101d4a */
[----:B------:R2:W-:Y:S04]  /*1de0*/  @P1 LDGSTS.E.BYPASS.LTC128B.128 [R247+0x13100], [R10.64+0x100], !P3 ;  /* 0x131001000af71fae */ /* 0x0005e8000d901d4a */
[----:B------:R2:W-:Y:S01]  /*1df0*/  @P1 LDGSTS.E.BYPASS.LTC128B.128 [R247+0x16100], [R10.64+0x180], !P5 ;  /* 0x161001800af71fae */ /* 0x0005e2000e901d4a */
[----:B---3--:R-:W-:Y:S01]  /*1e00*/  IMAD.SHL.U32 R6, R25, 0x40, RZ ;  /* 0x0000004019067824 */ /* 0x008fe200078e00ff */
[----:B------:R-:W-:-:S04]  /*1e10*/  SEL R7, RZ, 0x4, P3 ;  /* 0x00000004ff077807 */ /* 0x000fc80001800000 */
[----:B------:R-:W-:Y:S02]  /*1e20*/  LOP3.LUT R0, R6, 0x1c0, RZ, 0xc0, !PT ;  /* 0x000001c006007812 */ /* 0x000fe400078ec0ff */
[----:B------:R-:W-:Y:S02]  /*1e30*/  IADD3 R15, R7, R9, R17 ;  /* 0x00000009070f7210 */ /* 0x000fe40007ffe011 */
[----:B------:R-:W-:Y:S02]  /*1e40*/  LOP3.LUT R6, R0, 0x8, R8, 0xf8, !PT ;  /* 0x0000000800067812 */ /* 0x000fe400078ef808 */
[C---:B------:R-:W-:Y:S02]  /*1e50*/  @P0 LEA R8, P2, R14.reuse, c[0x0][0x1c8], 0x1 ;  /* 0x000072000e080a11 */ /* 0x040fe400078408ff */
[----:B------:R-:W-:Y:S02]  /*1e60*/  SHF.R.U32.HI R0, RZ, 0x3, R0 ;  /* 0x00000003ff007819 */ /* 0x000fe40000011600 */
[----:B------:R-:W-:-:S02]  /*1e70*/  @P0 LEA.HI.X R9, R14, c[0x0][0x1cc], R16, 0x1, P2 ;  /* 0x000073000e090a11 */ /* 0x000fc400010f0c10 */
[----:B------:R-:W-:Y:S02]  /*1e80*/  SEL R7, RZ, 0x8, P5 ;  /* 0x00000008ff077807 */ /* 0x000fe40002800000 */
[----:B------:R-:W-:Y:S01]  /*1e90*/  LOP3.LUT R0, R6, R0, RZ, 0x3c, !PT ;  /* 0x0000000006007212 */ /* 0x000fe200078e3cff */
[----:B------:R3:W-:Y:S01]  /*1ea0*/  @P0 LDGSTS.E.BYPASS.LTC128B.128 [R247+0xe100], [R8.64], !P4 ;  /* 0x0e10000008f70fae */ /* 0x0007e2000e101d4a */
[C---:B------:R-:W-:Y:S01]  /*1eb0*/  LEA R6, P2, R12.reuse, c[0x0][0x1f8], 0x1 ;  /* 0x00007e000c067a11 */ /* 0x040fe200078408ff */
[----:B-1----:R-:W-:Y:S02]  /*1ec0*/  IMAD.IADD R24, R15, 0x1, R7 ;  /* 0x000000010f187824 */ /* 0x002fe400078e0207 */
[----:B------:R3:W-:Y:S01]  /*1ed0*/  @P0 LDGSTS.E.BYPASS.LTC128B.128 [R247+0x11100], [R8.64+0x80], !P6 ;  /* 0x1110008008f70fae */ /* 0x0007e2000f101d4a */
[----:B------:R-:W-:Y:S01]  /*1ee0*/  LEA.HI.X R7, R12, c[0x0][0x1fc], R13, 0x1, P2 ;  /* 0x00007f000c077a11 */ /* 0x000fe200010f0c0d */
[----:B------:R-:W-:Y:S01]  /*1ef0*/  IMAD R0, R28, 0x200, R0 ;  /* 0x000002001c007824 */ /* 0x000fe200078e0200 */
[----:B------:R-:W-:Y:S01]  /*1f00*/  LOP3.LUT P2, RZ, R25, 0x2, RZ, 0xc0, !PT ;  /* 0x0000000219ff7812 */ /* 0x000fe2000784c0ff */
[----:B------:R3:W-:Y:S01]  /*1f10*/  @P0 LDGSTS.E.BYPASS.LTC128B.128 [R247+0x14100], [R8.64+0x100], !P3 ;  /* 0x1410010008f70fae */ /* 0x0007e2000d901d4a */
[----:B------:R-:W-:Y:S01]  /*1f20*/  LOP3.LUT P3, RZ, R24, 0x2, RZ, 0xc0, !PT ;  /* 0x0000000218ff7812 */ /* 0x000fe2000786c0ff */
[----:B------:R-:W-:-:S02]  /*1f30*/  IMAD.SHL.U32 R212, R0, 0x2, RZ ;  /* 0x0000000200d47824 */ /* 0x000fc400078e00ff */
[----:B------:R3:W-:Y:S01]  /*1f40*/  @P0 LDGSTS.E.BYPASS.LTC128B.128 [R247+0x17100], [R8.64+0x180], !P5 ;  /* 0x1710018008f70fae */ /* 0x0007e2000e901d4a */
[--C-:B------:R-:W-:Y:S02]  /*1f50*/  IADD3 R22, P1, P0, R22, 0x80, R6.reuse ;  /* 0x0000008016167810 */ /* 0x100fe4000783e006 */
[----:B------:R-:W-:Y:S01]  /*1f60*/  IADD3 R223, R212, 0xc120, RZ ;  /* 0x0000c120d4df7810 */ /* 0x000fe20007ffe0ff */
[----:B------:R-:W0:Y:S01]  /*1f70*/  LDGDEPBAR ;  /* 0x00000000000079af */ /* 0x000e220000000000 */
[----:B------:R-:W-:Y:S02]  /*1f80*/  IADD3.X R23, RZ, UR13, R7, P1, P0 ;  /* 0x0000000dff177c10 */ /* 0x000fe40008fe0407 */
[----:B------:R-:W-:-:S04]  /*1f90*/  IADD3 R20, P1, P0, R20, 0x100, R6 ;  /* 0x0000010014147810 */ /* 0x000fc8000783e006 */
[----:B------:R-:W-:Y:S02]  /*1fa0*/  IADD3.X R21, RZ, UR13, R7, P1, P0 ;  /* 0x0000000dff157c10 */ /* 0x000fe40008fe0407 */
[----:B------:R-:W-:-:S04]  /*1fb0*/  IADD3 R18, P1, P0, R18, 0x180, R6 ;  /* 0x0000018012127810 */ /* 0x000fc8000783e006 */
[----:B------:R-:W-:Y:S02]  /*1fc0*/  IADD3.X R19, RZ, UR13, R7, P1, P0 ;  /* 0x0000000dff137c10 */ /* 0x000fe40008fe0407 */
[C---:B------:R-:W-:Y:S02]  /*1fd0*/  ISETP.LT.OR P1, PT, R3.reuse, 0x1, P4 ;  /* 0x000000010300780c */ /* 0x040fe40002721670 */
[----:B------:R-:W-:Y:S01]  /*1fe0*/  ISETP.LT.OR P0, PT, R3, 0x1, !P3 ;  /* 0x000000010300780c */ /* 0x000fe20005f01670 */
[----:B---3--:R-:W-:Y:S01]  /*1ff0*/  IMAD.SHL.U32 R8, R141, 0x20, RZ ;  /* 0x000000208d087824 */ /* 0x008fe200078e00ff */
[----:B------:R-:W-:-:S04]  /*2000*/  DEPBAR.LE SB0, 0x1 ;  /* 0x000080400000791a */ /* 0x000fc80000000000 */
[----:B------:R-:W-:-:S04]  /*2010*/  DEPBAR.LE SB0, 0x0 ;  /* 0x000080000000791a */ /* 0x000fc80000000000 */
[----:B------:R-:W-:Y:S01]  /*2020*/  BAR.SYNC.DEFER_BLOCKING 0x0 ;  /* 0x0000000000007b1d */ /* 0x000fe20000010000 */
[----:B------:R-:W-:Y:S02]  /*2030*/  LOP3.LUT R0, R8, 0x7ffffc00, RZ, 0xc0, !PT ;  /* 0x7ffffc0008007812 */ /* 0x000fe400078ec0ff */
[----:B------:R-:W-:-:S03]  /*2040*/  IADD3 R9, R212, 0xc100, RZ ;  /* 0x0000c100d4097810 */ /* 0x000fc60007ffe0ff */
[----:B------:R-:W-:Y:S01]  /*2050*/  IMAD.IADD R0, R5, 0x1, R0 ;  /* 0x0000000105007824 */ /* 0x000fe200078e0200 */
[----:B------:R-:W-:Y:S02]  /*2060*/  @P2 IADD3 R223, R9, -0x20, RZ ;  /* 0xffffffe009df2810 */ /* 0x000fe40007ffe0ff */
[----:B------:R-:W-:Y:S01]  /*2070*/  IADD3 R16, P2, R6, UR12, RZ ;  /* 0x0000000c06107c10 */ /* 0x000fe2000ff5e0ff */
[----:B------:R-:W-:Y:S01]  /*2080*/  IMAD.SHL.U32 R219, R0, 0x2, RZ ;  /* 0x0000000200db7824 */ /* 0x000fe200078e00ff */
[----:B------:R-:W-:Y:S01]  /*2090*/  IADD3 R246, R223, 0x800, RZ ;  /* 0x00000800dff67810 */ /* 0x000fe20007ffe0ff */
[----:B------:R-:W-:Y:S01]  /*20a0*/  IMAD.MOV.U32 R0, RZ, RZ, 0x40 ;  /* 0x00000040ff007424 */ /* 0x000fe200078e00ff */
[----:B------:R-:W-:Y:S01]  /*20b0*/  IADD3.X R17, R7, UR13, RZ, P2, !PT ;  /* 0x0000000d07117c10 */ /* 0x000fe200097fe4ff */
[--C-:B------:R-:W-:Y:S01]  /*20c0*/  IMAD R220, R4, 0x2, R219.reuse ;  /* 0x0000000204dc7824 */ /* 0x100fe200078e02db */
[----:B------:R-:W-:Y:S01]  /*20d0*/  LOP3.LUT P2, RZ, R24, 0x8, RZ, 0xc0, !PT ;  /* 0x0000000818ff7812 */ /* 0x000fe2000784c0ff */
[C---:B------:R-:W-:Y:S01]  /*20e0*/  IMAD R222, R2.reuse, 0x2, R219 ;  /* 0x0000000202de7824 */ /* 0x040fe200078e02db */
[C---:B------:R-:W-:Y:S01]  /*20f0*/  IADD3 R245, R223.reuse, 0x1000, RZ ;  /* 0x00001000dff57810 */ /* 0x040fe20007ffe0ff */
[----:B------:R-:W-:Y:S01]  /*2100*/  IMAD R221, R2, 0x2, R220 ;  /* 0x0000000202dd7824 */ /* 0x000fe200078e02dc */
[----:B------:R-:W-:-:S02]  /*2110*/  IADD3 R244, R223, 0x1800, RZ ;  /* 0x00001800dff47810 */ /* 0x000fc40007ffe0ff */
[C---:B------:R-:W-:Y:S02]  /*2120*/  IADD3 R243, R223.reuse, 0x2000, RZ ;  /* 0x00002000dff37810 */ /* 0x040fe40007ffe0ff */
[C---:B------:R-:W-:Y:S01]  /*2130*/  IADD3 R242, R223.reuse, 0x2800, RZ ;  /* 0x00002800dff27810 */ /* 0x040fe20007ffe0ff */
[----:B------:R-:W-:Y:S01]  /*2140*/  LDSM.16.M88.4 R12, [R219+0x18100] ;  /* 0x01810000db0c783b */ /* 0x000fe20000000200 */
[C---:B------:R-:W-:Y:S02]  /*2150*/  IADD3 R241, R223.reuse, 0x3000, RZ ;  /* 0x00003000dff17810 */ /* 0x040fe40007ffe0ff */
[C---:B------:R-:W-:Y:S01]  /*2160*/  IADD3 R240, R223.reuse, 0x3800, RZ ;  /* 0x00003800dff07810 */ /* 0x040fe20007ffe0ff */
[----:B--2---:R-:W-:Y:S01]  /*2170*/  LDSM.16.M88.4 R8, [R220+0x18100] ;  /* 0x01810000dc08783b */ /* 0x004fe20000000200 */
[C---:B------:R-:W-:Y:S02]  /*2180*/  IADD3 R239, R223.reuse, 0x4000, RZ ;  /* 0x00004000dfef7810 */ /* 0x040fe40007ffe0ff */
[C---:B------:R-:W-:Y:S01]  /*2190*/  IADD3 R238, R223.reuse, 0x4800, RZ ;  /* 0x00004800dfee7810 */ /* 0x040fe20007ffe0ff */
[----:B------:R-:W1:Y:S01]  /*21a0*/  LDSM.16.M88.4 R32, [R212+0xc100] ;  /* 0x00c10000d420783b */ /* 0x000e620000000200 */
[----:B------:R-:W-:-:S02]  /*21b0*/  IADD3 R237, R223, 0x5000, RZ ;  /* 0x00005000dfed7810 */ /* 0x000fc40007ffe0ff */
[C---:B------:R-:W-:Y:S01]  /*21c0*/  IADD3 R236, R223.reuse, 0x5800, RZ ;  /* 0x00005800dfec7810 */ /* 0x040fe20007ffe0ff */
[----:B------:R-:W2:Y:S01]  /*21d0*/  LDSM.16.M88.4 R28, [R212+0xc900] ;  /* 0x00c90000d41c783b */ /* 0x000ea20000000200 */
[C---:B------:R-:W-:Y:S02]  /*21e0*/  IADD3 R235, R223.reuse, 0x6000, RZ ;  /* 0x00006000dfeb7810 */ /* 0x040fe40007ffe0ff */
[C---:B------:R-:W-:Y:S01]  /*21f0*/  IADD3 R234, R223.reuse, 0x6800, RZ ;  /* 0x00006800dfea7810 */ /* 0x040fe20007ffe0ff */
[----:B------:R-:W3:Y:S01]  /*2200*/  LDSM.16.M88.4 R44, [R212+0xd100] ;  /* 0x00d10000d42c783b */ /* 0x000ee20000000200 */
[C---:B------:R-:W-:Y:S02]  /*2210*/  IADD3 R233, R223.reuse, 0x7000, RZ ;  /* 0x00007000dfe97810 */ /* 0x040fe40007ffe0ff */
[C---:B------:R-:W-:Y:S01]  /*2220*/  IADD3 R232, R223.reuse, 0x7800, RZ ;  /* 0x00007800dfe87810 */ /* 0x040fe20007ffe0ff */
[----:B------:R-:W-:Y:S01]  /*2230*/  LDSM.16.M88.4 R52, [R212+0xd900] ;  /* 0x00d90000d434783b */ /* 0x000fe20000000200 */
[----:B------:R-:W-:-:S02]  /*2240*/  IADD3 R231, R223, 0x8000, RZ ;  /* 0x00008000dfe77810 */ /* 0x000fc40007ffe0ff */
[C---:B------:R-:W-:Y:S01]  /*2250*/  IADD3 R230, R223.reuse, 0x8800, RZ ;  /* 0x00008800dfe67810 */ /* 0x040fe20007ffe0ff */
[----:B------:R-:W4:Y:S01]  /*2260*/  LDSM.16.M88.4 R56, [R212+0xe100] ;  /* 0x00e10000d438783b */ /* 0x000f220000000200 */
[C---:B------:R-:W-:Y:S02]  /*2270*/  IADD3 R229, R223.reuse, 0x9000, RZ ;  /* 0x00009000dfe57810 */ /* 0x040fe40007ffe0ff */
[C---:B------:R-:W-:Y:S01]  /*2280*/  IADD3 R228, R223.reuse, 0x9800, RZ ;  /* 0x00009800dfe47810 */ /* 0x040fe20007ffe0ff */
[----:B------:R-:W5:Y:S01]  /*2290*/  LDSM.16.M88.4 R60, [R212+0xe900] ;  /* 0x00e90000d43c783b */ /* 0x000f620000000200 */
[C---:B------:R-:W-:Y:S02]  /*22a0*/  IADD3 R227, R223.reuse, 0xa000, RZ ;  /* 0x0000a000dfe37810 */ /* 0x040fe40007ffe0ff */
[C---:B------:R-:W-:Y:S01]  /*22b0*/  IADD3 R226, R223.reuse, 0xa800, RZ ;  /* 0x0000a800dfe27810 */ /* 0x040fe20007ffe0ff */
[----:B------:R-:W-:Y:S01]  /*22c0*/  LDSM.16.M88.4 R64, [R223] ;  /* 0x00000000df40783b */ /* 0x000fe20000000200 */
[----:B------:R-:W-:-:S02]  /*22d0*/  IADD3 R225, R223, 0xb000, RZ ;  /* 0x0000b000dfe17810 */ /* 0x000fc40007ffe0ff */
[----:B------:R-:W-:Y:S01]  /*22e0*/  IADD3 R224, R223, 0xb800, RZ ;  /* 0x0000b800dfe07810 */ /* 0x000fe20007ffe0ff */
[----:B------:R-:W3:Y:S04]  /*22f0*/  LDSM.16.M88.4 R72, [R223+0x800] ;  /* 0x00080000df48783b */ /* 0x000ee80000000200 */
[----:B------:R-:W3:Y:S04]  /*2300*/  LDSM.16.M88.4 R92, [R223+0x1000] ;  /* 0x00100000df5c783b */ /* 0x000ee80000000200 */
[----:B------:R-:W-:Y:S04]  /*2310*/  LDSM.16.M88.4 R96, [R223+0x1800] ;  /* 0x00180000df60783b */ /* 0x000fe80000000200 */
[----:B------:R-:W-:Y:S01]  /*2320*/  LDSM.16.M88.4 R108, [R223+0x2000] ;  /* 0x00200000df6c783b */ /* 0x000fe20000000200 */
[C---:B-1----:R-:W-:Y:S03]  /*2330*/  HMMA.16816.F32.BF16 R40, R12.reuse, R34, RZ ;  /* 0x000000220c28723c */ /* 0x042fe600000418ff */
[----:B------:R-:W1:Y:S04]  /*2340*/  LDSM.16.M88.4 R104, [R223+0x2800] ;  /* 0x00280000df68783b */ /* 0x000e680000000200 */
[----:B------:R-:W-:Y:S01]  /*2350*/  @!PT LDS RZ, [RZ] ;  /* 0x00000000fffff984 */ /* 0x000fe20000000800 */
[----:B------:R-:W-:Y:S01]  /*2360*/  @!PT LDS RZ, [RZ] ;  /* 0x00000000fffff984 */ /* 0x000fe20000000800 */
[----:B------:R-:W-:Y:S01]  /*2370*/  @!PT LDS RZ, [RZ] ;  /* 0x00000000fffff984 */ /* 0x000fe20000000800 */
[----:B------:R1:W-:Y:S01]  /*2380*/  LDGSTS.E.BYPASS.LTC128B.128 [R247+0x100], [R6.64], !P1 ;  /* 0x0010000006f77fae */ /* 0x0003e2000c901d4a */
[----:B------:R-:W-:Y:S01]  /*2390*/  LOP3.LUT P1, RZ, R24, 0x4, RZ, 0xc0, !PT ;  /* 0x0000000418ff7812 */ /* 0x000fe2000782c0ff */
[----:B--2---:R-:W-:Y:S02]  /*23a0*/  HMMA.16816.F32.BF16 R36, R12, R28, RZ ;  /* 0x0000001c0c24723c */ /* 0x004fe400000418ff */
[----:B------:R1:W-:Y:S01]  /*23b0*/  LDGSTS.E.BYPASS.LTC128B.128 [R247+0x3100], [R6.64+0x80], !P0 ;  /* 0x0310008006f77fae */ /* 0x0003e2000c101d4a */
[----:B------:R-:W-:-:S05]  /*23c0*/  ISETP.LT.OR P0, PT, R3, 0x1, !P1 ;  /* 0x000000010300780c */ /* 0x000fca0004f01670 */
[C---:B------:R-:W-:Y:S08]  /*23d0*/  HMMA.16816.F32.BF16 R48, R12.reuse, R32, RZ ;  /* 0x000000200c30723c */ /* 0x040ff000000418ff */
[----:B------:R1:W-:Y:S01]  /*23e0*/  LDGSTS.E.BYPASS.LTC128B.128 [R247+0x6100], [R6.64+0x100], !P0 ;  /* 0x0610010006f77fae */ /* 0x0003e2000c101d4a */
[C---:B------:R-:W-:Y:S01]  /*23f0*/  ISETP.LT.OR P0, PT, R3.reuse, 0x1, !P2 ;  /* 0x000000010300780c */ /* 0x040fe20005701670 */
[C---:B------:R-:W-:Y:S08]  /*2400*/  HMMA.16816.F32.BF16 R32, R12.reuse, R30, RZ ;  /* 0x0000001e0c20723c */ /* 0x040ff000000418ff */
[----:B---3--:R-:W-:Y:S04]  /*2410*/  HMMA.16816.F32.BF16 R28, R12, R44, RZ ;  /* 0x0000002c0c1c723c */ /* 0x008fe800000418ff */
[----:B------:R1:W-:Y:S01]  /*2420*/  LDGSTS.E.BYPASS.LTC128B.128 [R247+0x9100], [R6.64+0x180], !P0 ;  /* 0x0910018006f77fae */ /* 0x0003e2000c101d4a */
[----:B------:R-:W-:-:S03]  /*2430*/  ISETP.LT.OR P0, PT, R3, 0x21, P4 ;  /* 0x000000210300780c */ /* 0x000fc60002701670 */
[C---:B----4-:R-:W-:Y:S08]  /*2440*/  HMMA.16816.F32.BF16 R84, R12.reuse, R56, RZ ;  /* 0x000000380c54723c */ /* 0x050ff000000418ff */
[----:B------:R-:W-:Y:S02]  /*2450*/  HMMA.16816.F32.BF16 R80, R12, R54, RZ ;  /* 0x000000360c50723c */ /* 0x000fe400000418ff */
[----:B------:R2:W-:Y:S01]  /*2460*/  LDGSTS.E.BYPASS.LTC128B.128 [R247+0x1100], [R16.64], !P0 ;  /* 0x0110000010f77fae */ /* 0x0005e2000c101d4a */
[----:B------:R-:W-:-:S02]  /*2470*/  ISETP.LT.OR P0, PT, R3, 0x21, !P3 ;  /* 0x000000210300780c */ /* 0x000fc40005f01670 */
[----:B------:R-:W-:-:S03]  /*2480*/  ISETP.LT.OR P3, PT, R3, 0x41, !P3 ;  /* 0x000000410300780c */ /* 0x000fc60005f61670 */
[C---:B------:R-:W-:Y:S08]  /*2490*/  HMMA.16816.F32.BF16 R88, R12.reuse, R58, RZ ;  /* 0x0000003a0c58723c */ /* 0x040ff000000418ff */
[----:B------:R3:W-:Y:S01]  /*24a0*/  LDGSTS.E.BYPASS.LTC128B.128 [R247+0x4100], [R22.64], !P0 ;  /* 0x0410000016f77fae */ /* 0x0007e2000c101d4a */
[----:B------:R-:W-:Y:S01]  /*24b0*/  LOP3.LUT P0, RZ, R25, 0x4, RZ, 0xc0, !PT ;  /* 0x0000000419ff7812 */ /* 0x000fe2000780c0ff */
[----:B-----5:R-:W-:Y:S03]  /*24c0*/  HMMA.16816.F32.BF16 R76, R12, R60, RZ ;  /* 0x0000003c0c4c723c */ /* 0x020fe600000418ff */
[----:B------:R-:W-:-:S02]  /*24d0*/  SEL R0, R0, 0xffffffc0, !P0 ;  /* 0xffffffc000007807 */ /* 0x000fc40004000000 */
[C---:B------:R-:W-:Y:S02]  /*24e0*/  ISETP.LT.OR P0, PT, R3.reuse, 0x21, !P1 ;  /* 0x000000210300780c */ /* 0x040fe40004f01670 */
[----:B------:R-:W-:Y:S01]  /*24f0*/  ISETP.LT.OR P1, PT, R3, 0x41, !P1 ;  /* 0x000000410300780c */ /* 0x000fe20004f21670 */
[----:B------:R-:W-:Y:S01]  /*2500*/  IMAD.IADD R218, R212, 0x1, R0 ;  /* 0x00000001d4da7824 */ /* 0x000fe200078e0200 */
[----:B------:R-:W-:Y:S01]  /*2510*/  HMMA.16816.F32.BF16 R24, R12, R46, RZ ;  /* 0x0000002e0c18723c */ /* 0x000fe200000418ff */
[----:B------:R-:W-:-:S07]  /*2520*/  IMAD.IADD R217, R0, 0x1, R223 ;  /* 0x0000000100d97824 */ /* 0x000fce00078e02df */
[----:B------:R-:W-:Y:S01]  /*2530*/  HMMA.16816.F32.BF16 R68, R12, R62, RZ ;  /* 0x0000003e0c44723c */ /* 0x000fe200000418ff */
[----:B------:R3:W-:Y:S01]  /*2540*/  LDGSTS.E.BYPASS.LTC128B.128 [R247+0x7100], [R20.64], !P0 ;  /* 0x0710000014f77fae */ /* 0x0007e2000c101d4a */
[----:B-1----:R-:W-:-:S04]  /*2550*/  IADD3 R6, P0, R16, UR12, RZ ;  /* 0x0000000c10067c10 */ /* 0x002fc8000ff1e0ff */
[----:B------:R-:W-:Y:S02]  /*2560*/  IADD3.X R7, R17, UR13, RZ, P0, !PT ;  /* 0x0000000d11077c10 */ /* 0x000fe400087fe4ff */
[C---:B------:R-:W-:Y:S01]  /*2570*/  ISETP.LT.OR P0, PT, R3.reuse, 0x21, !P2 ;  /* 0x000000210300780c */ /* 0x040fe20005701670 */
[C---:B------:R-:W-:Y:S08]  /*2580*/  HMMA.16816.F32.BF16 R60, R8.reuse, R72, R36 ;  /* 0x00000048083c723c */ /* 0x040ff00000041824 */
[----:B------:R-:W-:Y:S04]  /*2590*/  HMMA.16816.F32.BF16 R56, R8, R64, R48 ;  /* 0x000000400838723c */ /* 0x000fe80000041830 */
[----:B------:R2:W-:Y:S01]  /*25a0*/  LDGSTS.E.BYPASS.LTC128B.128 [R247+0xa100], [R18.64], !P0 ;  /* 0x0a10000012f77fae */ /* 0x0005e2000c101d4a */
[----:B------:R-:W-:-:S03]  /*25b0*/  ISETP.LT.OR P0, PT, R3, 0x41, P4 ;  /* 0x000000410300780c */ /* 0x000fc60002701670 */
[C---:B------:R-:W-:Y:S08]  /*25c0*/  HMMA.16816.F32.BF16 R44, R8.reuse, R92, R28 ;  /* 0x0000005c082c723c */ /* 0x040ff0000004181c */
[----:B------:R-:W-:Y:S02]  /*25d0*/  HMMA.16816.F32.BF16 R76, R8, R104, R76 ;  /* 0x00000068084c723c */ /* 0x000fe4000004184c */
[----:B------:R1:W-:Y:S01]  /*25e0*/  LDGSTS.E.BYPASS.LTC128B.128 [R247+0x2100], [R6.64], !P0 ;  /* 0x0210000006f77fae */ /* 0x0003e2000c101d4a */
[----:B------:R-:W-:-:S03]  /*25f0*/  ISETP.LT.OR P0, PT, R3, 0x41, !P2 ;  /* 0x000000410300780c */ /* 0x000fc60005701670 */
[----:B------:R1:W-:Y:S04]  /*2600*/  LDGSTS.E.BYPASS.LTC128B.128 [R247+0x5100], [R6.64+0x80], !P3 ;  /* 0x0510008006f77fae */ /* 0x0003e8000d901d4a */
[----:B------:R1:W-:Y:S01]  /*2610*/  LDGSTS.E.BYPASS.LTC128B.128 [R247+0x8100], [R6.64+0x100], !P1 ;  /* 0x0810010006f77fae */ /* 0x0003e2000c901d4a */
[----:B--2---:R-:W-:Y:S05]  /*2620*/  HMMA.16816.F32.BF16 R16, R12, R52, RZ ;  /* 0x000000340c10723c */ /* 0x004fea00000418ff */
[----:B------:R1:W-:Y:S01]  /*2630*/  LDGSTS.E.BYPASS.LTC128B.128 [R247+0xb100], [R6.64+0x180], !P0 ;  /* 0x0b10018006f77fae */ /* 0x0003e2000c101d4a */
[----:B------:R-:W-:-:S03]  /*2640*/  PLOP3.LUT P0, PT, PT, PT, UP0, 0x80, 0x0 ;  /* 0x000000000000781c */ /* 0x000fc60003f0f008 */
[----:B---3--:R-:W-:Y:S01]  /*2650*/  LDSM.16.M88.4 R20, [R222+0x18100] ;  /* 0x01810000de14783b */ /* 0x008fe20000000200 */
[C---:B------:R-:W-:Y:S03]  /*2660*/  HMMA.16816.F32.BF16 R12, R8.reuse, R66, R40 ;  /* 0x00000042080c723c */ /* 0x040fe60000041828 */
[----:B------:R-:W2:Y:S04]  /*2670*/  LDSM.16.M88.4 R100, [R218+0xc100] ;  /* 0x00c10000da64783b */ /* 0x000ea80000000200 */
[----:B------:R-:W3:Y:S01]  /*2680*/  LDSM.16.M88.4 R36, [R218+0xd100] ;  /* 0x00d10000da24783b */ /* 0x000ee20000000200 */
[C---:B------:R-:W-:Y:S03]  /*2690*/  HMMA.16816.F32.BF16 R52, R8.reuse, R74, R32 ;  /* 0x0000004a0834723c */ /* 0x040fe60000041820 */
[----:B------:R-:W4:Y:S04]  /*26a0*/  LDSM.16.M88.4 R48, [R218+0xc900] ;  /* 0x00c90000da30783b */ /* 0x000f280000000200 */
[----:B------:R-:W5:Y:S01]  /*26b0*/  LDSM.16.M88.4 R32, [R218+0xd900] ;  /* 0x00d90000da20783b */ /* 0x000f620000000200 */
[C---:B------:R-:W-:Y:S03]  /*26c0*/  HMMA.16816.F32.BF16 R40, R8.reuse, R94, R24 ;  /* 0x0000005e0828723c */ /* 0x040fe60000041818 */
[----:B------:R-:W1:Y:S04]  /*26d0*/  LDSM.16.M88.4 R112, [R218+0xe100] ;  /* 0x00e10000da70783b */ /* 0x000e680000000200 */
[----:B------:R-:W-:Y:S01]  /*26e0*/  LDSM.16.M88.4 R120, [R217+0x1000] ;  /* 0x00100000d978783b */ /* 0x000fe20000000200 */
[C---:B------:R-:W-:Y:S03]  /*26f0*/  HMMA.16816.F32.BF16 R28, R8.reuse, R96, R16 ;  /* 0x00000060081c723c */ /* 0x040fe60000041810 */
[----:B------:R-:W-:Y:S04]  /*2700*/  LDSM.16.M88.4 R128, [R217+0x1800] ;  /* 0x00180000d980783b */ /* 0x000fe80000000200 */
[----:B------:R-:W-:Y:S01]  /*2710*/  LDSM.16.M88.4 R132, [R217+0x2000] ;  /* 0x00200000d984783b */ /* 0x000fe20000000200 */
[C---:B------:R-:W-:Y:S03]  /*2720*/  HMMA.16816.F32.BF16 R16, R8.reuse, R108, R84 ;  /* 0x0000006c0810723c */ /* 0x040fe60000041854 */
[----:B------:R-:W-:Y:S04]  /*2730*/  LDSM.16.M88.4 R84, [R217] ;  /* 0x00000000d954783b */ /* 0x000fe80000000200 */
[----:B------:R-:W-:Y:S01]  /*2740*/  LDSM.16.M88.4 R124, [R212+0xf900] ;  /* 0x00f90000d47c783b */ /* 0x000fe20000000200 */
[C---:B------:R-:W-:Y:S03]  /*2750*/  HMMA.16816.F32.BF16 R108, R8.reuse, R110, R88 ;  /* 0x0000006e086c723c */ /* 0x040fe60000041858 */
[----:B------:R-:W-:Y:S04]  /*2760*/  LDSM.16.M88.4 R116, [R212+0xf100] ;  /* 0x00f10000d474783b */ /* 0x000fe80000000200 */
[----:B------:R-:W-:Y:S01]  /*2770*/  LDSM.16.M88.4 R136, [R212+0x10100] ;  /* 0x01010000d488783b */ /* 0x000fe20000000200 */
[----:B------:R-:W-:Y:S03]  /*2780*/  HMMA.16816.F32.BF16 R24, R8, R98, R80 ;  /* 0x000000620818723c */ /* 0x000fe60000041850 */
[----:B------:R-:W0:Y:S05]  /*2790*/  LDGDEPBAR ;  /* 0x00000000000079af */ /* 0x000e2a0000000000 */
[----:B--2---:R-:W-:Y:S01]  /*27a0*/  HMMA.16816.F32.BF16 R88, R20, R102, R12 ;  /* 0x000000661458723c */ /* 0x004fe2000004180c */
[----:B------:R-:W2:Y:S07]  /*27b0*/  LDSM.16.M88.4 R12, [R218+0xe900] ;  /* 0x00e90000da0c783b */ /* 0x000eae0000000200 */
[----:B------:R-:W-:Y:S01]  /*27c0*/  HMMA.16816.F32.BF16 R96, R8, R106, R68 ;  /* 0x0000006a0860723c */ /* 0x000fe20000041844 */
[----:B------:R-:W1:Y:S04]  /*27d0*/  LDSM.16.M88.4 R8, [R221+0x18100] ;  /* 0x01810000dd08783b */ /* 0x000e680000000200 */
[----:B------:R-:W1:Y:S03]  /*27e0*/  LDSM.16.M88.4 R104, [R217+0x800] ;  /* 0x00080000d968783b */ /* 0x000e660000000200 */
[C---:B---3--:R-:W-:Y:S08]  /*27f0*/  HMMA.16816.F32.BF16 R64, R20.reuse, R38, R40 ;  /* 0x000000261440723c */ /* 0x048ff00000041828 */
[C---:B----4-:R-:W-:Y:S08]  /*2800*/  HMMA.16816.F32.BF16 R80, R20.reuse, R48, R60 ;  /* 0x000000301450723c */ /* 0x050ff0000004183c */
[C---:B------:R-:W-:Y:S08]  /*2810*/  HMMA.16816.F32.BF16 R72, R20.reuse, R50, R52 ;  /* 0x000000321448723c */ /* 0x040ff00000041834 */
[C---:B-----5:R-:W-:Y:S08]  /*2820*/  HMMA.16816.F32.BF16 R60, R20.reuse, R32, R28 ;  /* 0x00000020143c723c */ /* 0x060ff0000004181c */
[C---:B------:R-:W-:Y:S01]  /*2830*/  HMMA.16816.F32.BF16 R92, R20.reuse, R100, R56 ;  /* 0x00000064145c723c */ /* 0x040fe20000041838 */
[----:B------:R-:W3:Y:S07]  /*2840*/  LDSM.16.M88.4 R100, [R217+0x2800] ;  /* 0x00280000d964783b */ /* 0x000eee0000000200 */
[C---:B------:R-:W-:Y:S08]  /*2850*/  HMMA.16816.F32.BF16 R68, R20.reuse, R36, R44 ;  /* 0x000000241444723c */ /* 0x040ff0000004182c */
[C---:B------:R-:W-:Y:S08]  /*2860*/  HMMA.16816.F32.BF16 R56, R20.reuse, R34, R24 ;  /* 0x000000221438723c */ /* 0x040ff00000041818 */
[C---:B-1----:R-:W-:Y:S01]  /*2870*/  HMMA.16816.F32.BF16 R52, R20.reuse, R112, R16 ;  /* 0x000000701434723c */ /* 0x042fe20000041810 */
[----:B------:R-:W1:Y:S07]  /*2880*/  LDSM.16.M88.4 R16, [R219+0x1c100] ;  /* 0x01c10000db10783b */ /* 0x000e6e0000000200 */
[C---:B------:R-:W-:Y:S01]  /*2890*/  HMMA.16816.F32.BF16 R48, R20.reuse, R114, R108 ;  /* 0x000000721430723c */ /* 0x040fe2000004186c */
[----:B------:R-:W4:Y:S04]  /*28a0*/  LDSM.16.M88.4 R108, [R212+0x10900] ;  /* 0x01090000d46c783b */ /* 0x000f280000000200 */
[----:B------:R-:W-:Y:S03]  /*28b0*/  LDSM.16.M88.4 R112, [R218+0x11100] ;  /* 0x01110000da70783b */ /* 0x000fe60000000200 */
[C---:B--2---:R-:W-:Y:S08]  /*28c0*/  HMMA.16816.F32.BF16 R76, R20.reuse, R12, R76 ;  /* 0x0000000c144c723c */ /* 0x044ff0000004184c */
[----:B------:R-:W-:Y:S01]  /*28d0*/  HMMA.16816.F32.BF16 R44, R20, R14, R96 ;  /* 0x0000000e142c723c */ /* 0x000fe20000041860 */
[----:B------:R-:W-:Y:S07]  /*28e0*/  LDSM.16.M88.4 R96, [R218+0xf900] ;  /* 0x00f90000da60783b */ /* 0x000fee0000000200 */
[C---:B------:R-:W-:Y:S01]  /*28f0*/  HMMA.16816.F32.BF16 R20, R8.reuse, R122, R64 ;  /* 0x0000007a0814723c */ /* 0x040fe20000041840 */
[----:B------:R-:W2:Y:S07]  /*2900*/  LDSM.16.M88.4 R64, [R212+0x11100] ;  /* 0x01110000d440783b */ /* 0x000eae0000000200 */
[C---:B------:R-:W-:Y:S08]  /*2910*/  HMMA.16816.F32.BF16 R28, R8.reuse, R106, R72 ;  /* 0x0000006a081c723c */ /* 0x040ff00000041848 */
[C---:B------:R-:W-:Y:S08]  /*2920*/  HMMA.16816.F32.BF16 R12, R8.reuse, R128, R60 ;  /* 0x00000080080c723c */ /* 0x040ff0000004183c */
[C---:B------:R-:W-:Y:S01]  /*2930*/  HMMA.16816.F32.BF16 R40, R8.reuse, R84, R92 ;  /* 0x000000540828723c */ /* 0x040fe2000004185c */
[----:B------:R-:W5:Y:S07]  /*2940*/  LDSM.16.M88.4 R92, [R212+0x11900] ;  /* 0x01190000d45c783b */ /* 0x000f6e0000000200 */
[C---:B------:R-:W-:Y:S01]  /*2950*/  HMMA.16816.F32.BF16 R24, R8.reuse, R120, R68 ;  /* 0x000000780818723c */ /* 0x040fe20000041844 */
[----:B------:R-:W-:Y:S07]  /*2960*/  LDSM.16.M88.4 R120, [R223+0x6000] ;  /* 0x00600000df78783b */ /* 0x000fee0000000200 */
[C---:B------:R-:W-:Y:S01]  /*2970*/  HMMA.16816.F32.BF16 R56, R8.reuse, R130, R56 ;  /* 0x000000820838723c */ /* 0x040fe20000041838 */
[----:B------:R-:W-:Y:S07]  /*2980*/  LDSM.16.M88.4 R128, [R223+0x6800] ;  /* 0x00680000df80783b */ /* 0x000fee0000000200 */
[C---:B------:R-:W-:Y:S08]  /*2990*/  HMMA.16816.F32.BF16 R60, R8.reuse, R132, R52 ;  /* 0x00000084083c723c */ /* 0x040ff00000041834 */
[C---:B------:R-:W-:Y:S01]  /*29a0*/  HMMA.16816.F32.BF16 R32, R8.reuse, R104, R80 ;  /* 0x000000680820723c */ /* 0x040fe20000041850 */
[----:B------:R-:W-:Y:S07]  /*29b0*/  LDSM.16.M88.4 R104, [R218+0x10900] ;  /* 0x01090000da68783b */ /* 0x000fee0000000200 */
[C---:B------:R-:W-:Y:S08]  /*29c0*/  HMMA.16816.F32.BF16 R52, R8.reuse, R134, R48 ;  /* 0x000000860834723c */ /* 0x040ff00000041830 */
[C---:B------:R-:W-:Y:S08]  /*29d0*/  HMMA.16816.F32.BF16 R36, R8.reuse, R86, R88 ;  /* 0x000000560824723c */ /* 0x040ff00000041858 */
[----:B---3--:R-:W-:Y:S08]  /*29e0*/  HMMA.16816.F32.BF16 R80, R8, R100, R76 ;  /* 0x000000640850723c */ /* 0x008ff0000004184c */
[----:B-1----:R-:W-:Y:S08]  /*29f0*/  HMMA.16816.F32.BF16 R72, R16, R126, R28 ;  /* 0x0000007e1048723c */ /* 0x002ff0000004181c */
[----:B------:R-:W-:Y:S01]  /*2a00*/  HMMA.16816.F32.BF16 R8, R8, R102, R44 ;  /* 0x000000660808723c */ /* 0x000fe2000004182c */
[----:B------:R-:W-:Y:S04]  /*2a10*/  LDSM.16.M88.4 R44, [R223+0x3000] ;  /* 0x00300000df2c783b */ /* 0x000fe80000000200 */
[----:B------:R-:W-:Y:S03]  /*2a20*/  LDSM.16.M88.4 R100, [R218+0x10100] ;  /* 0x01010000da64783b */ /* 0x000fe60000000200 */
[C---:B----4-:R-:W-:Y:S01]  /*2a30*/  HMMA.16816.F32.BF16 R28, R16.reuse, R108, R12 ;  /* 0x0000006c101c723c */ /* 0x050fe2000004180c */
[----:B------:R-:W1:Y:S07]  /*2a40*/  LDSM.16.M88.4 R12, [R220+0x1c100] ;  /* 0x01c10000dc0c783b */ /* 0x000e6e0000000200 */
[C---:B------:R-:W-:Y:S01]  /*2a50*/  HMMA.16816.F32.BF16 R88, R16.reuse, R116, R40 ;  /* 0x000000741058723c */ /* 0x040fe20000041828 */
[----:B------:R-:W3:Y:S07]  /*2a60*/  LDSM.16.M88.4 R40, [R223+0x3800] ;  /* 0x00380000df28783b */ /* 0x000eee0000000200 */
[C---:B------:R-:W-:Y:S08]  /*2a70*/  HMMA.16816.F32.BF16 R68, R16.reuse, R136, R24 ;  /* 0x000000881044723c */ /* 0x040ff00000041818 */
[C---:B------:R-:W-:Y:S01]  /*2a80*/  HMMA.16816.F32.BF16 R24, R16.reuse, R110, R56 ;  /* 0x0000006e1018723c */ /* 0x040fe20000041838 */
[----:B------:R-:W-:Y:S07]  /*2a90*/  LDSM.16.M88.4 R108, [R217+0x3800] ;  /* 0x00380000d96c783b */ /* 0x000fee0000000200 */
[C---:B------:R-:W-:Y:S01]  /*2aa0*/  HMMA.16816.F32.BF16 R76, R16.reuse, R124, R32 ;  /* 0x0000007c104c723c */ /* 0x040fe20000041820 */
[----:B------:R-:W4:Y:S04]  /*2ab0*/  LDSM.16.M88.4 R32, [R223+0x4800] ;  /* 0x00480000df20783b */ /* 0x000f280000000200 */
[----:B------:R-:W-:Y:S03]  /*2ac0*/  LDSM.16.M88.4 R124, [R218+0x12100] ;  /* 0x01210000da7c783b */ /* 0x000fe60000000200 */
[C---:B--2---:R-:W-:Y:S01]  /*2ad0*/  HMMA.16816.F32.BF16 R56, R16.reuse, R66, R52 ;  /* 0x000000421038723c */ /* 0x044fe20000041834 */
[----:B------:R-:W2:Y:S07]  /*2ae0*/  LDSM.16.M88.4 R52, [R223+0x5000] ;  /* 0x00500000df34783b */ /* 0x000eae0000000200 */
[C---:B------:R-:W-:Y:S01]  /*2af0*/  HMMA.16816.F32.BF16 R84, R16.reuse, R118, R36 ;  /* 0x000000761054723c */ /* 0x040fe20000041824 */
[----:B------:R-:W2:Y:S04]  /*2b00*/  LDSM.16.M88.4 R36, [R223+0x4000] ;  /* 0x00400000df24783b */ /* 0x000ea80000000200 */
[----:B------:R-:W-:Y:S03]  /*2b10*/  LDSM.16.M88.4 R116, [R218+0x11900] ;  /* 0x01190000da74783b */ /* 0x000fe60000000200 */
[C---:B------:R-:W-:Y:S08]  /*2b20*/  HMMA.16816.F32.BF16 R48, R16.reuse, R138, R20 ;  /* 0x0000008a1030723c */ /* 0x040ff00000041814 */
[C---:B------:R-:W-:Y:S01]  /*2b30*/  HMMA.16816.F32.BF16 R20, R16.reuse, R64, R60 ;  /* 0x000000401014723c */ /* 0x040fe2000004183c */
[----:B------:R-:W2:Y:S07]  /*2b40*/  LDSM.16.M88.4 R64, [R223+0x5800] ;  /* 0x00580000df40783b */ /* 0x000eae0000000200 */
[C---:B-----5:R-:W-:Y:S08]  /*2b50*/  HMMA.16816.F32.BF16 R60, R16.reuse, R92, R80 ;  /* 0x0000005c103c723c */ /* 0x060ff00000041850 */
[----:B------:R-:W-:Y:S01]  /*2b60*/  HMMA.16816.F32.BF16 R16, R16, R94, R8 ;  /* 0x0000005e1010723c */ /* 0x000fe20000041808 */
[----:B------:R-:W-:Y:S04]  /*2b70*/  LDSM.16.M88.4 R8, [R222+0x1c100] ;  /* 0x01c10000de08783b */ /* 0x000fe80000000200 */
[----:B------:R-:W5:Y:S03]  /*2b80*/  LDSM.16.M88.4 R92, [R218+0xf100] ;  /* 0x00f10000da5c783b */ /* 0x000f660000000200 */
[C---:B-1----:R-:W-:Y:S08]  /*2b90*/  HMMA.16816.F32.BF16 R88, R12.reuse, R44, R88 ;  /* 0x0000002c0c58723c */ /* 0x042ff00000041858 */
[C---:B---3--:R-:W-:Y:S08]  /*2ba0*/  HMMA.16816.F32.BF16 R80, R12.reuse, R40, R76 ;  /* 0x000000280c50723c */ /* 0x048ff0000004184c */
[C---:B------:R-:W-:Y:S08]  /*2bb0*/  HMMA.16816.F32.BF16 R84, R12.reuse, R46, R84 ;  /* 0x0000002e0c54723c */ /* 0x040ff00000041854 */
[C---:B------:R-:W-:Y:S08]  /*2bc0*/  HMMA.16816.F32.BF16 R76, R12.reuse, R42, R72 ;  /* 0x0000002a0c4c723c */ /* 0x040ff00000041848 */
[C---:B----4-:R-:W-:Y:S01]  /*2bd0*/  HMMA.16816.F32.BF16 R44, R12.reuse, R34, R24 ;  /* 0x000000220c2c723c */ /* 0x050fe20000041818 */
[----:B------:R-:W-:Y:S07]  /*2be0*/  LDSM.16.M88.4 R24, [R217+0x3000] ;  /* 0x00300000d918783b */ /* 0x000fee0000000200 */
[C---:B--2---:R-:W-:Y:S01]  /*2bf0*/  HMMA.16816.F32.BF16 R40, R12.reuse, R52, R20 ;  /* 0x000000340c28723c */ /* 0x044fe20000041814 */
[----:B------:R-:W1:Y:S07]  /*2c00*/  LDSM.16.M88.4 R20, [R221+0x1c100] ;  /* 0x01c10000dd14783b */ /* 0x000e6e0000000200 */
[C---:B------:R-:W-:Y:S08]  /*2c10*/  HMMA.16816.F32.BF16 R72, R12.reuse, R36, R68 ;  /* 0x000000240c48723c */ /* 0x040ff00000041844 */
[C---:B------:R-:W-:Y:S08]  /*2c20*/  HMMA.16816.F32.BF16 R68, R12.reuse, R38, R48 ;  /* 0x000000260c44723c */ /* 0x040ff00000041830 */
[C---:B------:R-:W-:Y:S08]  /*2c30*/  HMMA.16816.F32.BF16 R48, R12.reuse, R32, R28 ;  /* 0x000000200c30723c */ /* 0x040ff0000004181c */
[----:B------:R-:W-:Y:S08]  /*2c40*/  HMMA.16816.F32.BF16 R28, R12, R66, R16 ;  /* 0x000000420c1c723c */ /* 0x000ff00000041810 */
[----:B-----5:R-:W-:Y:S08]  /*2c50*/  HMMA.16816.F32.BF16 R16, R8, R92, R88 ;  /* 0x0000005c0810723c */ /* 0x020ff00000041858 */
[C---:B------:R-:W-:Y:S01]  /*2c60*/  HMMA.16816.F32.BF16 R36, R12.reuse, R54, R56 ;  /* 0x000000360c24723c */ /* 0x040fe20000041838 */
[----:B------:R-:W2:Y:S07]  /*2c70*/  LDSM.16.M88.4 R52, [R217+0x4000] ;  /* 0x00400000d934783b */ /* 0x000eae0000000200 */
[----:B------:R-:W-:Y:S01]  /*2c80*/  HMMA.16816.F32.BF16 R32, R12, R64, R60 ;  /* 0x000000400c20723c */ /* 0x000fe2000004183c */
[----:B------:R-:W-:Y:S07]  /*2c90*/  LDSM.16.M88.4 R60, [R217+0x5000] ;  /* 0x00500000d93c783b */ /* 0x000fee0000000200 */
[C---:B------:R-:W-:Y:S08]  /*2ca0*/  HMMA.16816.F32.BF16 R12, R8.reuse, R94, R84 ;  /* 0x0000005e080c723c */ /* 0x040ff00000041854 */
[C---:B------:R-:W-:Y:S08]  /*2cb0*/  HMMA.16816.F32.BF16 R64, R8.reuse, R96, R80 ;  /* 0x000000600840723c */ /* 0x040ff00000041850 */
[C---:B------:R-:W-:Y:S01]  /*2cc0*/  HMMA.16816.F32.BF16 R88, R8.reuse, R102, R68 ;  /* 0x000000660858723c */ /* 0x040fe20000041844 */
[----:B------:R-:W3:Y:S07]  /*2cd0*/  LDSM.16.M88.4 R68, [R217+0x4800] ;  /* 0x00480000d944783b */ /* 0x000eee0000000200 */
[C---:B------:R-:W-:Y:S08]  /*2ce0*/  HMMA.16816.F32.BF16 R96, R8.reuse, R98, R76 ;  /* 0x000000620860723c */ /* 0x040ff0000004184c */
[C---:B------:R-:W-:Y:S01]  /*2cf0*/  HMMA.16816.F32.BF16 R80, R8.reuse, R106, R44 ;  /* 0x0000006a0850723c */ /* 0x040fe2000004182c */
[----:B------:R-:W4:Y:S07]  /*2d00*/  LDSM.16.M88.4 R44, [R217+0x5800] ;  /* 0x00580000d92c783b */ /* 0x000f2e0000000200 */
[C---:B------:R-:W-:Y:S08]  /*2d10*/  HMMA.16816.F32.BF16 R92, R8.reuse, R100, R72 ;  /* 0x00000064085c723c */ /* 0x040ff00000041848 */
[C---:B------:R-:W-:Y:S01]  /*2d20*/  HMMA.16816.F32.BF16 R84, R8.reuse, R104, R48 ;  /* 0x000000680854723c */ /* 0x040fe20000041830 */
[----:B------:R-:W-:Y:S07]  /*2d30*/  LDSM.16.M88.4 R104, [R212+0x13100] ;  /* 0x01310000d468783b */ /* 0x000fee0000000200 */
[----:B------:R-:W-:Y:S01]  /*2d40*/  HMMA.16816.F32.BF16 R100, R8, R112, R40 ;  /* 0x000000700864723c */ /* 0x000fe20000041828 */
[----:B------:R-:W-:Y:S07]  /*2d50*/  LDSM.16.M88.4 R40, [R212+0x12100] ;  /* 0x01210000d428783b */ /* 0x000fee0000000200 */
[----:B-1----:R-:W-:Y:S01]  /*2d60*/  HMMA.16816.F32.BF16 R48, R20, R24, R16 ;  /* 0x000000181430723c */ /* 0x002fe20000041810 */
[----:B------:R-:W1:Y:S07]  /*2d70*/  LDSM.16.M88.4 R16, [R219+0x20100] ;  /* 0x02010000db10783b */ /* 0x000e6e0000000200 */
[C---:B------:R-:W-:Y:S01]  /*2d80*/  HMMA.16816.F32.BF16 R76, R8.reuse, R114, R36 ;  /* 0x00000072084c723c */ /* 0x040fe20000041824 */
[----:B------:R-:W5:Y:S04]  /*2d90*/  LDSM.16.M88.4 R36, [R212+0x12900] ;  /* 0x01290000d424783b */ /* 0x000f680000000200 */
[----:B------:R-:W-:Y:S03]  /*2da0*/  LDSM.16.M88.4 R112, [R212+0x14900] ;  /* 0x01490000d470783b */ /* 0x000fe60000000200 */
[C---:B------:R-:W-:Y:S08]  /*2db0*/  HMMA.16816.F32.BF16 R72, R8.reuse, R116, R32 ;  /* 0x000000740848723c */ /* 0x040ff00000041820 */
[----:B------:R-:W-:Y:S01]  /*2dc0*/  HMMA.16816.F32.BF16 R56, R8, R118, R28 ;  /* 0x000000760838723c */ /* 0x000fe2000004181c */
[----:B------:R-:W-:Y:S07]  /*2dd0*/  LDSM.16.M88.4 R116, [R212+0x13900] ;  /* 0x01390000d474783b */ /* 0x000fee0000000200 */
[C---:B------:R-:W-:Y:S01]  /*2de0*/  HMMA.16816.F32.BF16 R32, R20.reuse, R26, R12 ;  /* 0x0000001a1420723c */ /* 0x040fe2000004180c */
[----:B------:R-:W-:Y:S07]  /*2df0*/  LDSM.16.M88.4 R12, [R220+0x20100] ;  /* 0x02010000dc0c783b */ /* 0x000fee0000000200 */
[C---:B------:R-:W-:Y:S08]  /*2e00*/  HMMA.16816.F32.BF16 R28, R20.reuse, R108, R64 ;  /* 0x0000006c141c723c */ /* 0x040ff00000041840 */
[C---:B------:R-:W-:Y:S01]  /*2e10*/  HMMA.16816.F32.BF16 R24, R20.reuse, R110, R96 ;  /* 0x0000006e1418723c */ /* 0x040fe20000041860 */
[----:B------:R-:W1:Y:S07]  /*2e20*/  LDSM.16.M88.4 R108, [R212+0x14100] ;  /* 0x01410000d46c783b */ /* 0x000e6e0000000200 */
[C---:B--2---:R-:W-:Y:S01]  /*2e30*/  HMMA.16816.F32.BF16 R8, R20.reuse, R52, R92 ;  /* 0x000000341408723c */ /* 0x044fe2000004185c */
[----:B------:R-:W-:Y:S07]  /*2e40*/  LDSM.16.M88.4 R92, [R223+0x8000] ;  /* 0x00800000df5c783b */ /* 0x000fee0000000200 */
[C---:B------:R-:W-:Y:S08]  /*2e50*/  HMMA.16816.F32.BF16 R52, R20.reuse, R54, R88 ;  /* 0x000000361434723c */ /* 0x040ff00000041858 */
[C---:B---3--:R-:W-:Y:S08]  /*2e60*/  HMMA.16816.F32.BF16 R88, R20.reuse, R70, R80 ;  /* 0x000000461458723c */ /* 0x048ff00000041850 */
[C---:B------:R-:W-:Y:S01]  /*2e70*/  HMMA.16816.F32.BF16 R96, R20.reuse, R60, R100 ;  /* 0x0000003c1460723c */ /* 0x040fe20000041864 */
[----:B------:R-:W-:Y:S07]  /*2e80*/  LDSM.16.M88.4 R100, [R223+0x8800] ;  /* 0x00880000df64783b */ /* 0x000fee0000000200 */
[C---:B------:R-:W-:Y:S08]  /*2e90*/  HMMA.16816.F32.BF16 R80, R20.reuse, R62, R76 ;  /* 0x0000003e1450723c */ /* 0x040ff0000004184c */
[C---:B------:R-:W-:Y:S08]  /*2ea0*/  HMMA.16816.F32.BF16 R84, R20.reuse, R68, R84 ;  /* 0x000000441454723c */ /* 0x040ff00000041854 */
[C---:B----4-:R-:W-:Y:S08]  /*2eb0*/  HMMA.16816.F32.BF16 R76, R20.reuse, R44, R72 ;  /* 0x0000002c144c723c */ /* 0x050ff00000041848 */
[----:B------:R-:W-:Y:S01]  /*2ec0*/  HMMA.16816.F32.BF16 R72, R20, R46, R56 ;  /* 0x0000002e1448723c */ /* 0x000fe20000041838 */
[----:B------:R-:W2:Y:S07]  /*2ed0*/  LDSM.16.M88.4 R44, [R223+0x7000] ;  /* 0x00700000df2c783b */ /* 0x000eae0000000200 */
[C---:B-1----:R-:W-:Y:S08]  /*2ee0*/  HMMA.16816.F32.BF16 R64, R16.reuse, R40, R48 ;  /* 0x000000281040723c */ /* 0x042ff00000041830 */
[C---:B------:R-:W-:Y:S01]  /*2ef0*/  HMMA.16816.F32.BF16 R68, R16.reuse, R42, R32 ;  /* 0x0000002a1044723c */ /* 0x040fe20000041820 */
[----:B------:R-:W1:Y:S07]  /*2f00*/  LDSM.16.M88.4 R40, [R223+0x7800] ;  /* 0x00780000df28783b */ /* 0x000e6e0000000200 */
[C---:B-----5:R-:W-:Y:S08]  /*2f10*/  HMMA.16816.F32.BF16 R60, R16.reuse, R36, R28 ;  /* 0x00000024103c723c */ /* 0x060ff0000004181c */
[C---:B------:R-:W-:Y:S08]  /*2f20*/  HMMA.16816.F32.BF16 R48, R16.reuse, R38, R24 ;  /* 0x000000261030723c */ /* 0x040ff00000041818 */
[C---:B------:R-:W-:Y:S08]  /*2f30*/  HMMA.16816.F32.BF16 R32, R16.reuse, R106, R52 ;  /* 0x0000006a1020723c */ /* 0x040ff00000041834 */
[C---:B------:R-:W-:Y:S01]  /*2f40*/  HMMA.16816.F32.BF16 R36, R16.reuse, R104, R8 ;  /* 0x000000681024723c */ /* 0x040fe20000041808 */
[----:B------:R-:W3:Y:S04]  /*2f50*/  LDSM.16.M88.4 R8, [R222+0x20100] ;  /* 0x02010000de08783b */ /* 0x000ee80000000200 */
[----:B------:R-:W-:Y:S03]  /*2f60*/  LDSM.16.M88.4 R104, [R218+0x13900] ;  /* 0x01390000da68783b */ /* 0x000fe60000000200 */
[C---:B------:R-:W-:Y:S01]  /*2f70*/  HMMA.16816.F32.BF16 R20, R16.reuse, R108, R96 ;  /* 0x0000006c1014723c */ /* 0x040fe20000041860 */
[----:B------:R-:W4:Y:S07]  /*2f80*/  LDSM.16.M88.4 R96, [R218+0x13100] ;  /* 0x01310000da60783b */ /* 0x000f2e0000000200 */
[C---:B------:R-:W-:Y:S08]  /*2f90*/  HMMA.16816.F32.BF16 R28, R16.reuse, R116, R84 ;  /* 0x00000074101c723c */ /* 0x040ff00000041854 */
[C---:B------:R-:W-:Y:S01]  /*2fa0*/  HMMA.16816.F32.BF16 R24, R16.reuse, R118, R88 ;  /* 0x000000761018723c */ /* 0x040fe20000041858 */
[----:B------:R-:W-:Y:S07]  /*2fb0*/  LDSM.16.M88.4 R88, [R218+0x12900] ;  /* 0x01290000da58783b */ /* 0x000fee0000000200 */
[C---:B------:R-:W-:Y:S08]  /*2fc0*/  HMMA.16816.F32.BF16 R56, R16.reuse, R112, R76 ;  /* 0x000000701038723c */ /* 0x040ff0000004184c */
[C---:B------:R-:W-:Y:S01]  /*2fd0*/  HMMA.16816.F32.BF16 R52, R16.reuse, R110, R80 ;  /* 0x0000006e1034723c */ /* 0x040fe20000041850 */
[----:B------:R-:W-:Y:S07]  /*2fe0*/  LDSM.16.M88.4 R108, [R218+0x14100] ;  /* 0x01410000da6c783b */ /* 0x000fee0000000200 */
[----:B------:R-:W-:Y:S01]  /*2ff0*/  HMMA.16816.F32.BF16 R16, R16, R114, R72 ;  /* 0x000000721010723c */ /* 0x000fe20000041848 */
[----:B------:R-:W5:Y:S07]  /*3000*/  LDSM.16.M88.4 R112, [R218+0x14900] ;  /* 0x01490000da70783b */ /* 0x000f6e0000000200 */
[C---:B------:R-:W-:Y:S08]  /*3010*/  HMMA.16816.F32.BF16 R64, R12.reuse, R120, R64 ;  /* 0x000000780c40723c */ /* 0x040ff00000041840 */
[C---:B------:R-:W-:Y:S08]  /*3020*/  HMMA.16816.F32.BF16 R72, R12.reuse, R122, R68 ;  /* 0x0000007a0c48723c */ /* 0x040ff00000041844 */
[C---:B--2---:R-:W-:Y:S08]  /*3030*/  HMMA.16816.F32.BF16 R68, R12.reuse, R46, R32 ;  /* 0x0000002e0c44723c */ /* 0x044ff00000041820 */
[C---:B------:R-:W-:Y:S08]  /*3040*/  HMMA.16816.F32.BF16 R84, R12.reuse, R128, R60 ;  /* 0x000000800c54723c */ /* 0x040ff0000004183c */
[C---:B------:R-:W-:Y:S01]  /*3050*/  HMMA.16816.F32.BF16 R76, R12.reuse, R44, R36 ;  /* 0x0000002c0c4c723c */ /* 0x040fe20000041824 */
[----:B------:R-:W-:Y:S07]  /*3060*/  LDSM.16.M88.4 R36, [R217+0x6000] ;  /* 0x00600000d924783b */ /* 0x000fee0000000200 */
[C---:B------:R-:W-:Y:S08]  /*3070*/  HMMA.16816.F32.BF16 R32, R12.reuse, R92, R20 ;  /* 0x0000005c0c20723c */ /* 0x040ff00000041814 */
[C---:B-1----:R-:W-:Y:S08]  /*3080*/  HMMA.16816.F32.BF16 R60, R12.reuse, R40, R28 ;  /* 0x000000280c3c723c */ /* 0x042ff0000004181c */
[C---:B------:R-:W-:Y:S01]  /*3090*/  HMMA.16816.F32.BF16 R44, R12.reuse, R42, R24 ;  /* 0x0000002a0c2c723c */ /* 0x040fe20000041818 */
[----:B------:R-:W1:Y:S07]  /*30a0*/  LDSM.16.M88.4 R24, [R221+0x20100] ;  /* 0x02010000dd18783b */ /* 0x000e6e0000000200 */
[C---:B------:R-:W-:Y:S08]  /*30b0*/  HMMA.16816.F32.BF16 R20, R12.reuse, R100, R56 ;  /* 0x000000640c14723c */ /* 0x040ff00000041838 */
[C---:B------:R-:W-:Y:S08]  /*30c0*/  HMMA.16816.F32.BF16 R80, R12.reuse, R130, R48 ;  /* 0x000000820c50723c */ /* 0x040ff00000041830 */
[C---:B------:R-:W-:Y:S01]  /*30d0*/  HMMA.16816.F32.BF16 R28, R12.reuse, R94, R52 ;  /* 0x0000005e0c1c723c */ /* 0x040fe20000041834 */
[----:B------:R-:W2:Y:S07]  /*30e0*/  LDSM.16.M88.4 R52, [R217+0x6800] ;  /* 0x00680000d934783b */ /* 0x000eae0000000200 */
[----:B------:R-:W-:Y:S08]  /*30f0*/  HMMA.16816.F32.BF16 R16, R12, R102, R16 ;  /* 0x000000660c10723c */ /* 0x000ff00000041810 */
[C---:B---3--:R-:W-:Y:S08]  /*3100*/  HMMA.16816.F32.BF16 R12, R8.reuse, R124, R64 ;  /* 0x0000007c080c723c */ /* 0x048ff00000041840 */
[C---:B------:R-:W-:Y:S08]  /*3110*/  HMMA.16816.F32.BF16 R40, R8.reuse, R126, R72 ;  /* 0x0000007e0828723c */ /* 0x040ff00000041848 */
[C---:B----4-:R-:W-:Y:S08]  /*3120*/  HMMA.16816.F32.BF16 R64, R8.reuse, R96, R76 ;  /* 0x000000600840723c */ /* 0x050ff0000004184c */
[C---:B------:R-:W-:Y:S08]  /*3130*/  HMMA.16816.F32.BF16 R68, R8.reuse, R98, R68 ;  /* 0x000000620844723c */ /* 0x040ff00000041844 */
[C---:B------:R-:W-:Y:S01]  /*3140*/  HMMA.16816.F32.BF16 R72, R8.reuse, R104, R60 ;  /* 0x000000680848723c */ /* 0x040fe2000004183c */
[----:B------:R-:W-:Y:S07]  /*3150*/  LDSM.16.M88.4 R60, [R212+0x15100] ;  /* 0x01510000d43c783b */ /* 0x000fee0000000200 */
[C---:B-----5:R-:W-:Y:S01]  /*3160*/  HMMA.16816.F32.BF16 R96, R8.reuse, R112, R20 ;  /* 0x000000700860723c */ /* 0x060fe20000041814 */
[----:B------:R-:W3:Y:S07]  /*3170*/  LDSM.16.M88.4 R20, [R219+0x24100] ;  /* 0x02410000db14783b */ /* 0x000eee0000000200 */
[C---:B------:R-:W-:Y:S08]  /*3180*/  HMMA.16816.F32.BF16 R48, R8.reuse, R88, R84 ;  /* 0x000000580830723c */ /* 0x040ff00000041854 */
[C---:B------:R-:W-:Y:S01]  /*3190*/  HMMA.16816.F32.BF16 R56, R8.reuse, R90, R80 ;  /* 0x0000005a0838723c */ /* 0x040fe20000041850 */
[----:B------:R-:W-:Y:S07]  /*31a0*/  LDSM.16.M88.4 R80, [R217+0x9000] ;  /* 0x00900000d950783b */ /* 0x000fee0000000200 */
[C---:B------:R-:W-:Y:S08]  /*31b0*/  HMMA.16816.F32.BF16 R88, R8.reuse, R106, R44 ;  /* 0x0000006a0858723c */ /* 0x040ff0000004182c */
[C---:B------:R-:W-:Y:S01]  /*31c0*/  HMMA.16816.F32.BF16 R104, R8.reuse, R108, R32 ;  /* 0x0000006c0868723c */ /* 0x040fe20000041820 */
[----:B------:R-:W4:Y:S07]  /*31d0*/  LDSM.16.M88.4 R32, [R217+0x7000] ;  /* 0x00700000d920783b */ /* 0x000f2e0000000200 */
[C---:B------:R-:W-:Y:S08]  /*31e0*/  HMMA.16816.F32.BF16 R108, R8.reuse, R110, R28 ;  /* 0x0000006e086c723c */ /* 0x040ff0000004181c */
[----:B------:R-:W-:Y:S01]  /*31f0*/  HMMA.16816.F32.BF16 R112, R8, R114, R16 ;  /* 0x000000720870723c */ /* 0x000fe20000041810 */
[----:B------:R-:W-:Y:S07]  /*3200*/  LDSM.16.M88.4 R16, [R220+0x24100] ;  /* 0x02410000dc10783b */ /* 0x000fee0000000200 */
[C---:B-1----:R-:W-:Y:S01]  /*3210*/  HMMA.16816.F32.BF16 R8, R24.reuse, R36, R12 ;  /* 0x000000241808723c */ /* 0x042fe2000004180c */
[----:B------:R-:W-:Y:S07]  /*3220*/  LDSM.16.M88.4 R12, [R222+0x24100] ;  /* 0x02410000de0c783b */ /* 0x000fee0000000200 */
[C---:B------:R-:W-:Y:S01]  /*3230*/  HMMA.16816.F32.BF16 R28, R24.reuse, R38, R40 ;  /* 0x00000026181c723c */ /* 0x040fe20000041828 */
[----:B------:R-:W1:Y:S04]  /*3240*/  LDSM.16.M88.4 R40, [R223+0x9000] ;  /* 0x00900000df28783b */ /* 0x000e680000000200 */
[----:B------:R-:W5:Y:S03]  /*3250*/  LDSM.16.M88.4 R36, [R217+0x7800] ;  /* 0x00780000d924783b */ /* 0x000f660000000200 */
[----:B--2---:R-:W-:Y:S01]  /*3260*/  HMMA.16816.F32.BF16 R44, R24, R52, R48 ;  /* 0x00000034182c723c */ /* 0x004fe20000041830 */
[----:B------:R-:W2:Y:S07]  /*3270*/  LDSM.16.M88.4 R48, [R212+0x15900] ;  /* 0x01590000d430783b */ /* 0x000eae0000000200 */
[----:B---3--:R-:W-:Y:S08]  /*3280*/  HMMA.16816.F32.BF16 R8, R20, R60, R8 ;  /* 0x0000003c1408723c */ /* 0x008ff00000041808 */
[C---:B----4-:R-:W-:Y:S01]  /*3290*/  HMMA.16816.F32.BF16 R84, R24.reuse, R32, R64 ;  /* 0x000000201854723c */ /* 0x050fe20000041840 */
[----:B------:R-:W3:Y:S07]  /*32a0*/  LDSM.16.M88.4 R64, [R218+0x15100] ;  /* 0x01510000da40783b */ /* 0x000eee0000000200 */
[----:B------:R-:W-:Y:S01]  /*32b0*/  HMMA.16816.F32.BF16 R92, R24, R34, R68 ;  /* 0x00000022185c723c */ /* 0x000fe20000041844 */
[----:B------:R-:W-:Y:S07]  /*32c0*/  LDSM.16.M88.4 R68, [R218+0x15900] ;  /* 0x01590000da44783b */ /* 0x000fee0000000200 */
[----:B------:R-:W-:Y:S01]  /*32d0*/  HMMA.16816.F32.BF16 R32, R20, R62, R28 ;  /* 0x0000003e1420723c */ /* 0x000fe2000004181c */
[----:B------:R-:W4:Y:S07]  /*32e0*/  LDSM.16.M88.4 R60, [R223+0x9800] ;  /* 0x00980000df3c783b */ /* 0x000f2e0000000200 */
[----:B-1----:R-:W-:Y:S01]  /*32f0*/  HMMA.16816.F32.BF16 R28, R16, R40, R8 ;  /* 0x00000028101c723c */ /* 0x002fe20000041808 */
[----:B------:R-:W-:Y:S07]  /*3300*/  LDSM.16.M88.4 R8, [R221+0x24100] ;  /* 0x02410000dd08783b */ /* 0x000fee0000000200 */
[C---:B------:R-:W-:Y:S01]  /*3310*/  HMMA.16816.F32.BF16 R76, R24.reuse, R54, R56 ;  /* 0x00000036184c723c */ /* 0x040fe20000041838 */
[----:B------:R-:W1:Y:S04]  /*3320*/  LDSM.16.M88.4 R56, [R217+0x8000] ;  /* 0x00800000d938783b */ /* 0x000e680000000200 */
[----:B------:R-:W1:Y:S03]  /*3330*/  LDSM.16.M88.4 R52, [R217+0x8800] ;  /* 0x00880000d934783b */ /* 0x000e660000000200 */
[----:B-----5:R-:W-:Y:S01]  /*3340*/  HMMA.16816.F32.BF16 R100, R24, R36, R72 ;  /* 0x000000241864723c */ /* 0x020fe20000041848 */
[----:B------:R-:W5:Y:S07]  /*3350*/  LDSM.16.M88.4 R72, [R212+0x16100] ;  /* 0x01610000d448783b */ /* 0x000f6e0000000200 */
[----:B------:R-:W-:Y:S08]  /*3360*/  HMMA.16816.F32.BF16 R32, R16, R42, R32 ;  /* 0x0000002a1020723c */ /* 0x000ff00000041820 */
[----:B------:R-:W-:Y:S08]  /*3370*/  HMMA.16816.F32.BF16 R88, R24, R38, R88 ;  /* 0x000000261858723c */ /* 0x000ff00000041858 */
[----:B--2---:R-:W-:Y:S08]  /*3380*/  HMMA.16816.F32.BF16 R36, R20, R48, R44 ;  /* 0x000000301424723c */ /* 0x004ff0000004182c */
[----:B---3--:R-:W-:Y:S08]  /*3390*/  HMMA.16816.F32.BF16 R28, R12, R64, R28 ;  /* 0x000000400c1c723c */ /* 0x008ff0000004181c */
[----:B------:R-:W-:Y:S01]  /*33a0*/  HMMA.16816.F32.BF16 R44, R20, R50, R76 ;  /* 0x00000032142c723c */ /* 0x000fe2000004184c */
[----:B------:R-:W-:Y:S07]  /*33b0*/  LDSM.16.M88.4 R76, [R212+0x17100] ;  /* 0x01710000d44c783b */ /* 0x000fee0000000200 */
[----:B------:R-:W-:Y:S01]  /*33c0*/  HMMA.16816.F32.BF16 R32, R12, R66, R32 ;  /* 0x000000420c20723c */ /* 0x000fe20000041820 */
[----:B------:R-:W2:Y:S07]  /*33d0*/  LDSM.16.M88.4 R64, [R223+0xa000] ;  /* 0x00a00000df40783b */ /* 0x000eae0000000200 */
[----:B----4-:R-:W-:Y:S08]  /*33e0*/  HMMA.16816.F32.BF16 R36, R16, R60, R36 ;  /* 0x0000003c1024723c */ /* 0x010ff00000041824 */
[C---:B-1----:R-:W-:Y:S08]  /*33f0*/  HMMA.16816.F32.BF16 R104, R24.reuse, R56, R104 ;  /* 0x000000381868723c */ /* 0x042ff00000041868 */
[C---:B------:R-:W-:Y:S01]  /*3400*/  HMMA.16816.F32.BF16 R108, R24.reuse, R58, R108 ;  /* 0x0000003a186c723c */ /* 0x040fe2000004186c */
[----:B------:R-:W1:Y:S07]  /*3410*/  LDSM.16.M88.4 R56, [R217+0x9800] ;  /* 0x00980000d938783b */ /* 0x000e6e0000000200 */
[----:B------:R-:W-:Y:S08]  /*3420*/  HMMA.16816.F32.BF16 R96, R24, R52, R96 ;  /* 0x000000341860723c */ /* 0x000ff00000041860 */
[----:B------:R-:W-:Y:S08]  /*3430*/  HMMA.16816.F32.BF16 R48, R8, R80, R28 ;  /* 0x000000500830723c */ /* 0x000ff0000004181c */
[----:B------:R-:W-:Y:S08]  /*3440*/  HMMA.16816.F32.BF16 R112, R24, R54, R112 ;  /* 0x000000361870723c */ /* 0x000ff00000041870 */
[----:B-----5:R-:W-:Y:S01]  /*3450*/  HMMA.16816.F32.BF16 R24, R20, R72, R84 ;  /* 0x000000481418723c */ /* 0x020fe20000041854 */
[----:B------:R-:W3:Y:S07]  /*3460*/  LDSM.16.M88.4 R84, [R212+0x16900] ;  /* 0x01690000d454783b */ /* 0x000eee0000000200 */
[----:B------:R-:W-:Y:S01]  /*3470*/  HMMA.16816.F32.BF16 R44, R16, R62, R44 ;  /* 0x0000003e102c723c */ /* 0x000fe2000004182c */
[----:B------:R-:W4:Y:S01]  /*3480*/  LDSM.16.M88.4 R60, [R218+0x16100] ;  /* 0x01610000da3c783b */ /* 0x000f220000000200 */
[----:B------:R-:W-:-:S04]  /*3490*/  FMUL.FTZ R0, R48, c[0x0][0x320] ;  /* 0x0000c80030007a20 */ /* 0x000fc80000410000 */
[----:B------:R5:W1:Y:S02]  /*34a0*/  MUFU.TANH R120, R0 ;  /* 0x0000000000787308 */ /* 0x000a640000002400 */
[----:B------:R-:W-:Y:S08]  /*34b0*/  HMMA.16816.F32.BF16 R40, R12, R68, R36 ;  /* 0x000000440c28723c */ /* 0x000ff00000041824 */
[----:B------:R-:W-:Y:S01]  /*34c0*/  HMMA.16816.F32.BF16 R32, R8, R82, R32 ;  /* 0x000000520820723c */ /* 0x000fe20000041820 */
[----:B------:R-:W-:Y:S01]  /*34d0*/  LDSM.16.M88.4 R80, [R217+0xa000] ;  /* 0x00a00000d950783b */ /* 0x000fe20000000200 */
[----:B-----5:R-:W-:-:S06]  /*34e0*/  FMUL.FTZ R0, R49, c[0x0][0x320] ;  /* 0x0000c80031007a20 */ /* 0x020fcc0000410000 */
[----:B------:R-:W-:Y:S01]  /*34f0*/  HMMA.16816.F32.BF16 R36, R20, R74, R92 ;  /* 0x0000004a1424723c */ /* 0x000fe2000004185c */
[----:B------:R-:W-:Y:S01]  /*3500*/  LDSM.16.M88.4 R72, [R217+0xa800] ;  /* 0x00a80000d948783b */ /* 0x000fe20000000200 */
[----:B------:R5:W1:Y:S06]  /*3510*/  MUFU.TANH R119, R0 ;  /* 0x0000000000777308 */ /* 0x000a6c0000002400 */
[----:B--2---:R-:W-:Y:S08]  /*3520*/  HMMA.16816.F32.BF16 R28, R16, R64, R24 ;  /* 0x00000040101c723c */ /* 0x004ff00000041818 */
[----:B------:R-:W-:Y:S01]  /*3530*/  HMMA.16816.F32.BF16 R24, R12, R70, R44 ;  /* 0x000000460c18723c */ /* 0x000fe2000004182c */
[----:B------:R-:W2:Y:S01]  /*3540*/  LDSM.16.M88.4 R68, [R223+0xa800] ;  /* 0x00a80000df44783b */ /* 0x000ea20000000200 */
[----:B-----5:R-:W-:-:S04]  /*3550*/  FMUL.FTZ R0, R50, c[0x0][0x320] ;  /* 0x0000c80032007a20 */ /* 0x020fc80000410000 */
[----:B------:R5:W2:Y:S02]  /*3560*/  MUFU.TANH R118, R0 ;  /* 0x0000000000767308 */ /* 0x000aa40000002400 */
[----:B-1----:R-:W-:Y:S08]  /*3570*/  HMMA.16816.F32.BF16 R52, R8, R56, R40 ;  /* 0x000000380834723c */ /* 0x002ff00000041828 */
[----:B------:R-:W-:Y:S01]  /*3580*/  HMMA.16816.F32.BF16 R44, R16, R66, R36 ;  /* 0x00000042102c723c */ /* 0x000fe20000041824 */
[----:B------:R-:W-:Y:S01]  /*3590*/  LDSM.16.M88.4 R64, [R212+0x17900] ;  /* 0x01790000d440783b */ /* 0x000fe20000000200 */
[----:B-----5:R-:W-:-:S06]  /*35a0*/  FMUL.FTZ R0, R51, c[0x0][0x320] ;  /* 0x0000c80033007a20 */ /* 0x020fcc0000410000 */
[----:B---3--:R-:W-:Y:S01]  /*35b0*/  HMMA.16816.F32.BF16 R48, R20, R84, R100 ;  /* 0x000000541430723c */ /* 0x008fe20000041864 */
[----:B------:R1:W3:Y:S07]  /*35c0*/  MUFU.TANH R117, R0 ;  /* 0x0000000000757308 */ /* 0x0002ee0000002400 */
[----:B----4-:R-:W-:Y:S08]  /*35d0*/  HMMA.16816.F32.BF16 R40, R12, R60, R28 ;  /* 0x0000003c0c28723c */ /* 0x010ff0000004181c */
[----:B------:R-:W-:Y:S01]  /*35e0*/  HMMA.16816.F32.BF16 R24, R8, R58, R24 ;  /* 0x0000003a0818723c */ /* 0x000fe20000041818 */
[----:B------:R-:W4:Y:S01]  /*35f0*/  LDSM.16.M88.4 R56, [R218+0x16900] ;  /* 0x01690000da38783b */ /* 0x000f220000000200 */
[----:B-1----:R-:W-:-:S04]  /*3600*/  FMUL.FTZ R0, R32, c[0x0][0x320] ;  /* 0x0000c80020007a20 */ /* 0x002fc80000410000 */
[----:B------:R1:W1:Y:S02]  /*3610*/  MUFU.TANH R116, R0 ;  /* 0x0000000000747308 */ /* 0x0002640000002400 */
[----:B------:R-:W-:Y:S08]  /*3620*/  HMMA.16816.F32.BF16 R36, R20, R86, R88 ;  /* 0x000000561424723c */ /* 0x000ff00000041858 */
[----:B------:R-:W-:Y:S01]  /*3630*/  HMMA.16816.F32.BF16 R28, R12, R62, R44 ;  /* 0x0000003e0c1c723c */ /* 0x000fe2000004182c */
[----:B------:R-:W5:Y:S01]  /*3640*/  LDSM.16.M88.4 R60, [R223+0xb000] ;  /* 0x00b00000df3c783b */ /* 0x000f620000000200 */
[----:B-1----:R-:W-:-:S06]  /*3650*/  FMUL.FTZ R0, R33, c[0x0][0x320] ;  /* 0x0000c80021007a20 */ /* 0x002fcc0000410000 */
[----:B------:R-:W-:Y:S01]  /*3660*/  HMMA.16816.F32.BF16 R44, R20, R76, R104 ;  /* 0x0000004c142c723c */ /* 0x000fe20000041868 */
[----:B------:R1:W1:Y:S02]  /*3670*/  MUFU.TANH R95, R0 ;  /* 0x00000000005f7308 */ /* 0x0002640000002400 */
[----:B-1----:R-:W-:-:S06]  /*3680*/  FMUL.FTZ R0, R34, c[0x0][0x320] ;  /* 0x0000c80022007a20 */ /* 0x002fcc0000410000 */
[----:B------:R1:W1:Y:S02]  /*3690*/  MUFU.TANH R94, R0 ;  /* 0x00000000005e7308 */ /* 0x0002640000002400 */
[----:B-1----:R-:W-:Y:S02]  /*36a0*/  FMUL.FTZ R0, R35, c[0x0][0x320] ;  /* 0x0000c80023007a20 */ /* 0x002fe40000410000 */
[----:B--2---:R-:W-:Y:S04]  /*36b0*/  HMMA.16816.F32.BF16 R32, R16, R68, R48 ;  /* 0x000000441020723c */ /* 0x004fe80000041830 */
[----:B------:R1:W2:Y:S04]  /*36c0*/  MUFU.TANH R93, R0 ;  /* 0x00000000005d7308 */ /* 0x0002a80000002400 */
[----:B------:R-:W-:Y:S08]  /*36d0*/  HMMA.16816.F32.BF16 R48, R8, R80, R40 ;  /* 0x000000500830723c */ /* 0x000ff00000041828 */
[----:B------:R-:W-:Y:S01]  /*36e0*/  HMMA.16816.F32.BF16 R40, R16, R70, R36 ;  /* 0x000000461028723c */ /* 0x000fe20000041824 */
[----:B------:R-:W-:Y:S01]  /*36f0*/  LDSM.16.M88.4 R68, [R217+0xb000] ;  /* 0x00b00000d944783b */ /* 0x000fe20000000200 */
[----:B-1----:R-:W-:-:S04]  /*3700*/  FMUL.FTZ R0, R52, c[0x0][0x320] ;  /* 0x0000c80034007a20 */ /* 0x002fc80000410000 */
[----:B------:R1:W1:Y:S02]  /*3710*/  MUFU.TANH R92, R0 ;  /* 0x00000000005c7308 */ /* 0x0002640000002400 */
[----:B----4-:R-:W-:Y:S08]  /*3720*/  HMMA.16816.F32.BF16 R36, R12, R56, R32 ;  /* 0x000000380c24723c */ /* 0x010ff00000041820 */
[----:B------:R-:W-:Y:S01]  /*3730*/  HMMA.16816.F32.BF16 R32, R20, R78, R108 ;  /* 0x0000004e1420723c */ /* 0x000fe2000004186c */
[----:B-1----:R-:W-:-:S07]  /*3740*/  FMUL.FTZ R0, R53, c[0x0][0x320] ;  /* 0x0000c80035007a20 */ /* 0x002fce0000410000 */
[----:B------:R-:W-:Y:S01]  /*3750*/  HMMA.16816.F32.BF16 R40, R12, R58, R40 ;  /* 0x0000003a0c28723c */ /* 0x000fe20000041828 */
[----:B------:R-:W-:Y:S01]  /*3760*/  LDSM.16.M88.4 R56, [R223+0xb800] ;  /* 0x00b80000df38783b */ /* 0x000fe20000000200 */
[----:B------:R1:W4:Y:S11]  /*3770*/  MUFU.TANH R89, R0 ;  /* 0x0000000000597308 */ /* 0x0003360000002400 */
[----:B------:R-:W-:Y:S03]  /*3780*/  @!UPT UIADD3 URZ, URZ, URZ, URZ ;  /* 0x0000003f3f3ff290 */ /* 0x000fe6000fffe03f */
[----:B-----5:R-:W-:Y:S01]  /*3790*/  HMMA.16816.F32.BF16 R32, R16, R62, R32 ;  /* 0x0000003e1020723c */ /* 0x020fe20000041820 */
[----:B-1----:R-:W-:-:S04]  /*37a0*/  FMUL.FTZ R0, R54, c[0x0][0x320] ;  /* 0x0000c80036007a20 */ /* 0x002fc80000410000 */
[----:B------:R1:W1:Y:S03]  /*37b0*/  MUFU.TANH R88, R0 ;  /* 0x0000000000587308 */ /* 0x0002660000002400 */
[----:B------:R-:W-:Y:S01]  /*37c0*/  HMMA.16816.F32.BF16 R40, R8, R74, R40 ;  /* 0x0000004a0828723c */ /* 0x000fe20000041828 */
[----:B-1----:R-:W-:Y:S02]  /*37d0*/  FMUL.FTZ R0, R55, c[0x0][0x320] ;  /* 0x0000c80037007a20 */ /* 0x002fe40000410000 */
[----:B------:R-:W1:Y:S02]  /*37e0*/  LDSM.16.M88.4 R52, [R218+0x17100] ;  /* 0x01710000da34783b */ /* 0x000e640000000200 */
[----:B------:R5:W1:Y:S11]  /*37f0*/  MUFU.TANH R87, R0 ;  /* 0x0000000000577308 */ /* 0x000a760000002400 */
[----:B------:R-:W-:Y:S08]  /*3800*/  @!UPT UIADD3 URZ, URZ, URZ, URZ ;  /* 0x0000003f3f3ff290 */ /* 0x000ff0000fffe03f */
[----:B------:R-:W-:Y:S02]  /*3810*/  FMUL.FTZ R43, R43, c[0x0][0x320] ;  /* 0x0000c8002b2b7a20 */ /* 0x000fe40000410000 */
[----:B------:R-:W-:Y:S02]  /*3820*/  FMUL.FTZ R41, R41, c[0x0][0x320] ;  /* 0x0000c80029297a20 */ /* 0x000fe40000410000 */
[----:B------:R-:W-:Y:S02]  /*3830*/  FMUL.FTZ R40, R40, c[0x0][0x320] ;  /* 0x0000c80028287a20 */ /* 0x000fe40000410000 */
[----:B-----5:R-:W-:-:S04]  /*3840*/  FMUL.FTZ R0, R24, c[0x0][0x320] ;  /* 0x0000c80018007a20 */ /* 0x020fc80000410000 */
[----:B------:R5:W1:Y:S02]  /*3850*/  MUFU.TANH R86, R0 ;  /* 0x0000000000567308 */ /* 0x000a640000002400 */
[----:B-----5:R-:W-:Y:S01]  /*3860*/  FMUL.FTZ R0, R25, c[0x0][0x320] ;  /* 0x0000c80019007a20 */ /* 0x020fe20000410000 */
[----:B-1----:R-:W-:Y:S05]  /*3870*/  HMMA.16816.F32.BF16 R32, R12, R54, R32 ;  /* 0x000000360c20723c */ /* 0x002fea0000041820 */
[----:B------:R1:W1:Y:S02]  /*3880*/  MUFU.TANH R85, R0 ;  /* 0x0000000000557308 */ /* 0x0002640000002400 */
[----:B-1----:R-:W-:-:S06]  /*3890*/  FMUL.FTZ R0, R26, c[0x0][0x320] ;  /* 0x0000c8001a007a20 */ /* 0x002fcc0000410000 */
[----:B------:R1:W1:Y:S02]  /*38a0*/  MUFU.TANH R84, R0 ;  /* 0x0000000000547308 */ /* 0x0002640000002400 */
[----:B-1----:R-:W-:Y:S02]  /*38b0*/  FMUL.FTZ R0, R27, c[0x0][0x320] ;  /* 0x0000c8001b007a20 */ /* 0x002fe40000410000 */
[----:B------:R-:W-:Y:S04]  /*38c0*/  HMMA.16816.F32.BF16 R24, R8, R82, R28 ;  /* 0x000000520818723c */ /* 0x000fe8000004181c */
[----:B------:R1:W1:Y:S04]  /*38d0*/  MUFU.TANH R81, R0 ;  /* 0x0000000000517308 */ /* 0x0002680000002400 */
[----:B------:R-:W-:Y:S08]  /*38e0*/  HMMA.16816.F32.BF16 R28, R16, R60, R44 ;  /* 0x0000003c101c723c */ /* 0x000ff0000004182c */
[----:B------:R-:W-:Y:S01]  /*38f0*/  HMMA.16816.F32.BF16 R44, R8, R72, R36 ;  /* 0x00000048082c723c */ /* 0x000fe20000041824 */
[----:B-1----:R-:W-:-:S04]  /*3900*/  FMUL.FTZ R0, R48, c[0x0][0x320] ;  /* 0x0000c80030007a20 */ /* 0x002fc80000410000 */
[----:B------:R1:W1:Y:S03]  /*3910*/  MUFU.TANH R80, R0 ;  /* 0x0000000000507308 */ /* 0x0002660000002400 */
[C---:B------:R-:W-:Y:S08]  /*3920*/  HMMA.16816.F32.BF16 R36, R20.reuse, R64, R96 ;  /* 0x000000401424723c */ /* 0x040ff00000041860 */
[----:B------:R-:W-:Y:S01]  /*3930*/  HMMA.16816.F32.BF16 R20, R20, R66, R112 ;  /* 0x000000421414723c */ /* 0x000fe20000041870 */
[----:B-1----:R-:W-:-:S07]  /*3940*/  FMUL.FTZ R0, R49, c[0x0][0x320] ;  /* 0x0000c80031007a20 */ /* 0x002fce0000410000 */
[----:B------:R-:W-:Y:S01]  /*3950*/  HMMA.16816.F32.BF16 R28, R12, R52, R28 ;  /* 0x000000340c1c723c */ /* 0x000fe2000004181c */
[----:B------:R1:W1:Y:S02]  /*3960*/  MUFU.TANH R78, R0 ;  /* 0x00000000004e7308 */ /* 0x0002640000002400 */
[----:B-1----:R-:W-:-:S06]  /*3970*/  FMUL.FTZ R0, R50, c[0x0][0x320] ;  /* 0x0000c80032007a20 */ /* 0x002fcc0000410000 */
[----:B------:R1:W1:Y:S11]  /*3980*/  MUFU.TANH R77, R0 ;  /* 0x00000000004d7308 */ /* 0x0002760000002400 */
[----:B------:R-:W-:Y:S04]  /*3990*/  @!UPT UIADD3 URZ, URZ, URZ, URZ ;  /* 0x0000003f3f3ff290 */ /* 0x000fe8000fffe03f */
[----:B------:R-:W-:Y:S01]  /*39a0*/  HMMA.16816.F32.BF16 R28, R8, R68, R28 ;  /* 0x00000044081c723c */ /* 0x000fe2000004181c */
[----:B-1----:R-:W-:Y:S02]  /*39b0*/  FMUL.FTZ R0, R51, c[0x0][0x320] ;  /* 0x0000c80033007a20 */ /* 0x002fe40000410000 */
[----:B------:R-:W1:Y:S02]  /*39c0*/  LDSM.16.M88.4 R48, [R218+0x17900] ;  /* 0x01790000da30783b */ /* 0x000e640000000200 */
[----:B------:R5:W1:Y:S02]  /*39d0*/  MUFU.TANH R76, R0 ;  /* 0x00000000004c7308 */ /* 0x000a640000002400 */
[----:B-----5:R-:W-:-:S06]  /*39e0*/  FMUL.FTZ R0, R24, c[0x0][0x320] ;  /* 0x0000c80018007a20 */ /* 0x020fcc0000410000 */
[----:B------:R5:W1:Y:S02]  /*39f0*/  MUFU.TANH R72, R0 ;  /* 0x0000000000487308 */ /* 0x000a640000002400 */
[----:B-----5:R-:W-:-:S06]  /*3a00*/  FMUL.FTZ R0, R25, c[0x0][0x320] ;  /* 0x0000c80019007a20 */ /* 0x020fcc0000410000 */
[----:B------:R5:W1:Y:S02]  /*3a10*/  MUFU.TANH R64, R0 ;  /* 0x0000000000407308 */ /* 0x000a640000002400 */
[----:B-----5:R-:W-:-:S06]  /*3a20*/  FMUL.FTZ R0, R26, c[0x0][0x320] ;  /* 0x0000c8001a007a20 */ /* 0x020fcc0000410000 */
[----:B------:R5:W1:Y:S02]  /*3a30*/  MUFU.TANH R63, R0 ;  /* 0x00000000003f7308 */ /* 0x000a640000002400 */
[----:B-----5:R-:W-:Y:S02]  /*3a40*/  FMUL.FTZ R0, R27, c[0x0][0x320] ;  /* 0x0000c8001b007a20 */ /* 0x020fe40000410000 */
[----:B------:R-:W-:Y:S01]  /*3a50*/  HMMA.16816.F32.BF16 R24, R16, R56, R36 ;  /* 0x000000381018723c */ /* 0x000fe20000041824 */
[----:B------:R-:W5:Y:S03]  /*3a60*/  LDSM.16.M88.4 R36, [R217+0xb800] ;  /* 0x00b80000d924783b */ /* 0x000f660000000200 */
[----:B------:R1:W1:Y:S01]  /*3a70*/  MUFU.TANH R62, R0 ;  /* 0x00000000003e7308 */ /* 0x0002620000002400 */
[----:B------:R-:W-:-:S04]  /*3a80*/  DEPBAR.LE SB0, 0x0 ;  /* 0x000080000000791a */ /* 0x000fc80000000000 */
[----:B------:R-:W-:Y:S01]  /*3a90*/  HMMA.16816.F32.BF16 R16, R16, R58, R20 ;  /* 0x0000003a1010723c */ /* 0x000fe20000041814 */
[----:B-1----:R-:W-:Y:S02]  /*3aa0*/  FMUL.FTZ R0, R44, c[0x0][0x320] ;  /* 0x0000c8002c007a20 */ /* 0x002fe40000410000 */
[----:B------:R-:W1:Y:S11]  /*3ab0*/  MUFU.TANH R44, R43 ;  /* 0x0000002b002c7308 */ /* 0x000e760000002400 */
[----:B------:R-:W-:Y:S01]  /*3ac0*/  @!UPT UIADD3 URZ, URZ, URZ, URZ ;  /* 0x0000003f3f3ff290 */ /* 0x000fe2000fffe03f */
[C---:B------:R-:W-:Y:S01]  /*3ad0*/  HMMA.16816.F32.BF16 R20, R12.reuse, R48, R24 ;  /* 0x000000300c14723c */ /* 0x040fe20000041818 */
[----:B------:R1:W1:Y:S08]  /*3ae0*/  MUFU.TANH R61, R0 ;  /* 0x00000000003d7308 */ /* 0x0002700000002400 */
[----:B------:R-:W-:Y:S08]  /*3af0*/  HMMA.16816.F32.BF16 R12, R12, R50, R16 ;  /* 0x000000320c0c723c */ /* 0x000ff00000041810 */
[----:B------:R-:W-:Y:S01]  /*3b00*/  HMMA.16816.F32.BF16 R24, R8, R70, R32 ;  /* 0x000000460818723c */ /* 0x000fe20000041820 */
[----:B-1----:R-:W-:-:S04]  /*3b10*/  FMUL.FTZ R0, R45, c[0x0][0x320] ;  /* 0x0000c8002d007a20 */ /* 0x002fc80000410000 */
[----:B------:R1:W1:Y:S03]  /*3b20*/  MUFU.TANH R60, R0 ;  /* 0x00000000003c7308 */ /* 0x0002660000002400 */
[C---:B-----5:R-:W-:Y:S08]  /*3b30*/  HMMA.16816.F32.BF16 R16, R8.reuse, R36, R20 ;  /* 0x000000240810723c */ /* 0x060ff00000041814 */
[----:B------:R-:W-:Y:S01]  /*3b40*/  HMMA.16816.F32.BF16 R8, R8, R38, R12 ;  /* 0x000000260808723c */ /* 0x000fe2000004180c */
[----:B-1----:R-:W-:-:S02]  /*3b50*/  FMUL.FTZ R0, R46, c[0x0][0x320] ;  /* 0x0000c8002e007a20 */ /* 0x002fc40000410000 */
[----:B------:R-:W1:Y:S05]  /*3b60*/  MUFU.TANH R46, R41 ;  /* 0x00000029002e7308 */ /* 0x000e6a0000002400 */
[----:B------:R-:W-:Y:S02]  /*3b70*/  FMUL.FTZ R27, R27, c[0x0][0x320] ;  /* 0x0000c8001b1b7a20 */ /* 0x000fe40000410000 */
[----:B------:R-:W-:Y:S02]  /*3b80*/  FMUL.FTZ R24, R24, c[0x0][0x320] ;  /* 0x0000c80018187a20 */ /* 0x000fe40000410000 */
[----:B------:R-:W-:Y:S02]  /*3b90*/  FMUL.FTZ R25, R25, c[0x0][0x320] ;  /* 0x0000c80019197a20 */ /* 0x000fe40000410000 */
[----:B------:R-:W-:Y:S01]  /*3ba0*/  FMUL.FTZ R26, R26, c[0x0][0x320] ;  /* 0x0000c8001a1a7a20 */ /* 0x000fe20000410000 */
[----:B------:R5:W1:Y:S01]  /*3bb0*/  MUFU.TANH R53, R0 ;  /* 0x0000000000357308 */ /* 0x000a620000002400 */
[----:B------:R-:W-:-:S02]  /*3bc0*/  FMUL.FTZ R16, R16, c[0x0][0x320] ;  /* 0x0000c80010107a20 */ /* 0x000fc40000410000 */
[----:B------:R-:W-:Y:S02]  /*3bd0*/  FMUL.FTZ R17, R17, c[0x0][0x320] ;  /* 0x0000c80011117a20 */ /* 0x000fe40000410000 */
[----:B------:R-:W-:Y:S02]  /*3be0*/  FMUL.FTZ R18, R18, c[0x0][0x320] ;  /* 0x0000c80012127a20 */ /* 0x000fe40000410000 */
[----:B------:R-:W-:Y:S01]  /*3bf0*/  FMUL.FTZ R19, R19, c[0x0][0x320] ;  /* 0x0000c80013137a20 */ /* 0x000fe20000410000 */
[----:B------:R-:W1:Y:S01]  /*3c00*/  MUFU.TANH R32, R27 ;  /* 0x0000001b00207308 */ /* 0x000e620000002400 */
[----:B------:R-:W-:Y:S02]  /*3c10*/  FMUL.FTZ R8, R8, c[0x0][0x320] ;  /* 0x0000c80008087a20 */ /* 0x000fe40000410000 */
[----:B------:R-:W-:Y:S02]  /*3c20*/  FMUL.FTZ R9, R9, c[0x0][0x320] ;  /* 0x0000c80009097a20 */ /* 0x000fe40000410000 */
[----:B------:R-:W-:-:S02]  /*3c30*/  FMUL.FTZ R10, R10, c[0x0][0x320] ;  /* 0x0000c8000a0a7a20 */ /* 0x000fc40000410000 */
[----:B------:R-:W-:Y:S01]  /*3c40*/  FMUL.FTZ R11, R11, c[0x0][0x320] ;  /* 0x0000c8000b0b7a20 */ /* 0x000fe20000410000 */
[----:B------:R-:W1:Y:S01]  /*3c50*/  MUFU.TANH R35, R24 ;  /* 0x0000001800237308 */ /* 0x000e620000002400 */
[----:B-----5:R-:W-:-:S07]  /*3c60*/  FMUL.FTZ R0, R47, c[0x0][0x320] ;  /* 0x0000c8002f007a20 */ /* 0x020fce0000410000 */
[----:B------:R5:W1:Y:S08]  /*3c70*/  MUFU.TANH R52, R0 ;  /* 0x0000000000347308 */ /* 0x000a700000002400 */
[----:B------:R-:W1:Y:S01]  /*3c80*/  MUFU.TANH R47, R40 ;  /* 0x00000028002f7308 */ /* 0x000e620000002400 */
[----:B-----5:R-:W-:-:S07]  /*3c90*/  FMUL.FTZ R0, R42, c[0x0][0x320] ;  /* 0x0000c8002a007a20 */ /* 0x020fce0000410000 */
[----:B------:R-:W1:Y:S08]  /*3ca0*/  MUFU.TANH R34, R25 ;  /* 0x0000001900227308 */ /* 0x000e700000002400 */
        /* <DEDUP_REMOVED lines=13> */
[----:B------:R1:W1:Y:S01]  /*3d80*/  MUFU.TANH R29, R10 ;  /* 0x0000000a001d7308 */ /* 0x0002620000002400 */
[----:B-----5:R-:W-:-:S07]  /*3d90*/  FMUL.FTZ R0, R31, c[0x0][0x320] ;  /* 0x0000c8001f007a20 */ /* 0x020fce0000410000 */
[----:B------:R1:W1:Y:S08]  /*3da0*/  MUFU.TANH R30, R11 ;  /* 0x0000000b001e7308 */ /* 0x0002700000002400 */
[----:B------:R1:W1:Y:S08]  /*3db0*/  MUFU.TANH R40, R0 ;  /* 0x0000000000287308 */ /* 0x0002700000002400 */
[----:B------:R1:W1:Y:S01]  /*3dc0*/  MUFU.TANH R31, R26 ;  /* 0x0000001a001f7308 */ /* 0x0002620000002400 */
[----:B------:R-:W-:Y:S06]  /*3dd0*/  BAR.SYNC.DEFER_BLOCKING 0x0 ;  /* 0x0000000000007b1d */ /* 0x000fec0000010000 */
[----:B------:R-:W-:Y:S05]  /*3de0*/  @!P0 BRA `(.L_x_1216) ;  /* 0x0000024000008947 */ /* 0x000fea0003800000 */
[----:B--234-:R-:W-:Y:S01]  /*3df0*/  UIADD3 UR5, UR6, -0x2, URZ ;  /* 0xfffffffe06057890 */ /* 0x01cfe2000fffe03f */
[C---:B------:R-:W-:Y:S01]  /*3e00*/  IMAD.SHL.U32 R13, R142.reuse, 0x40, RZ ;  /* 0x000000408e0d7824 */ /* 0x040fe200078e00ff */
[----:B------:R-:W-:-:S02]  /*3e10*/  SHF.L.U64.HI R3, R142, 0x6, R143 ;  /* 0x000000068e037819 */ /* 0x000fc4000001028f */
[----:B------:R-:W-:Y:S02]  /*3e20*/  USHF.R.S32.HI UR4, URZ, 0x1f, UR5 ;  /* 0x0000001f3f047899 */ /* 0x000fe40008011405 */
[----:B------:R-:W-:Y:S01]  /*3e30*/  UIMAD UR15, UR15, UR5, URZ ;  /* 0x000000050f0f72a4 */ /* 0x000fe2000f8e023f */
[----:B------:R-:W-:-:S03]  /*3e40*/  IMAD.WIDE.U32 R8, R140, UR5, R144 ;  /* 0x000000058c087c25 */ /* 0x000fc6000f8e0090 */
[----:B------:R-:W-:Y:S02]  /*3e50*/  UIMAD UR4, UR4, UR16, UR15 ;  /* 0x00000010040472a4 */ /* 0x000fe4000f8e020f */
[----:B------:R-:W-:-:S04]  /*3e60*/  LEA R6, P2, R8, c[0x0][0x1c8], 0x1 ;  /* 0x0000720008067a11 */ /* 0x000fc800078408ff */
[----:B-1----:R-:W-:Y:S02]  /*3e70*/  IADD3 R0, R9, UR4, RZ ;  /* 0x0000000409007c10 */ /* 0x002fe4000fffe0ff */
[C---:B------:R-:W-:Y:S02]  /*3e80*/  IADD3 R10, P3, R13.reuse, R6, RZ ;  /* 0x000000060d0a7210 */ /* 0x040fe40007f7e0ff */
[----:B------:R-:W-:Y:S02]  /*3e90*/  LEA.HI.X R7, R8, c[0x0][0x1cc], R0, 0x1, P2 ;  /* 0x0000730008077a11 */ /* 0x000fe400010f0c00 */
[----:B------:R-:W-:-:S03]  /*3ea0*/  IADD3 R16, P1, P0, R13, 0x80, R6 ;  /* 0x000000800d107810 */ /* 0x000fc6000783e006 */
[--C-:B------:R-:W-:Y:S01]  /*3eb0*/  IMAD.X R11, R3, 0x1, R7.reuse, P3 ;  /* 0x00000001030b7824 */ /* 0x100fe200018e0607 */
[----:B------:R-:W-:Y:S01]  /*3ec0*/  LOP3.LUT P3, RZ, R185, 0x1, RZ, 0xc0, !PT ;  /* 0x00000001b9ff7812 */ /* 0x000fe2000786c0ff */
[----:B------:R-:W-:Y:S01]  /*3ed0*/  @!PT LDS RZ, [RZ] ;  /* 0x00000000fffff984 */ /* 0x000fe20000000800 */
[----:B------:R-:W-:Y:S01]  /*3ee0*/  @!PT LDS RZ, [RZ] ;  /* 0x00000000fffff984 */ /* 0x000fe20000000800 */
[----:B------:R-:W-:Y:S01]  /*3ef0*/  @!PT LDS RZ, [RZ] ;  /* 0x00000000fffff984 */ /* 0x000fe20000000800 */
[----:B------:R1:W-:Y:S01]  /*3f00*/  LDGSTS.E.BYPASS.LTC128B.128 [R247+0xc100], [R6.64], !P4 ;  /* 0x0c10000006f77fae */ /* 0x0003e2000e101d4a */
[--C-:B------:R-:W-:Y:S02]  /*3f10*/  IADD3.X R17, R3, RZ, R7.reuse, P1, P0 ;  /* 0x000000ff03117210 */ /* 0x100fe40000fe0407 */
[--C-:B------:R-:W-:Y:S01]  /*3f20*/  IADD3 R14, P1, P0, R13, 0x100, R6.reuse ;  /* 0x000001000d0e7810 */ /* 0x100fe2000783e006 */
[----:B------:R1:W-:Y:S03]  /*3f30*/  LDGSTS.E.BYPASS.LTC128B.128 [R247+0xf100], [R6.64+0x80], !P6 ;  /* 0x0f10008006f77fae */ /* 0x0003e6000f101d4a */
[----:B------:R-:W-:Y:S02]  /*3f40*/  IADD3.X R15, R3, RZ, R7, P1, P0 ;  /* 0x000000ff030f7210 */ /* 0x000fe40000fe0407 */
[----:B------:R-:W-:-:S02]  /*3f50*/  IADD3 R12, P2, P1, R13, 0x180, R6 ;  /* 0x000001800d0c7810 */ /* 0x000fc4000795e006 */
[----:B------:R-:W-:Y:S01]  /*3f60*/  IADD3 R8, P0, R10, R13, RZ ;  /* 0x0000000d0a087210 */ /* 0x000fe20007f1e0ff */
[----:B------:R1:W-:Y:S01]  /*3f70*/  LDGSTS.E.BYPASS.LTC128B.128 [R247+0x12100], [R6.64+0x100], !P3 ;  /* 0x1210010006f77fae */ /* 0x0003e2000d901d4a */
[----:B------:R-:W-:-:S03]  /*3f80*/  IADD3.X R13, R3, RZ, R7, P2, P1 ;  /* 0x000000ff030d7210 */ /* 0x000fc600017e2407 */
[----:B------:R1:W-:Y:S01]  /*3f90*/  LDGSTS.E.BYPASS.LTC128B.128 [R247+0x15100], [R6.64+0x180], !P5 ;  /* 0x1510018006f77fae */ /* 0x0003e2000e901d4a */
[----:B------:R-:W-:-:S03]  /*3fa0*/  IMAD.X R9, R11, 0x1, R3, P0 ;  /* 0x000000010b097824 */ /* 0x000fc600000e0603 */
[----:B------:R1:W-:Y:S04]  /*3fb0*/  LDGSTS.E.BYPASS.LTC128B.128 [R247+0xd100], [R10.64], !P4 ;  /* 0x0d1000000af77fae */ /* 0x0003e8000e101d4a */
[----:B------:R1:W-:Y:S04]  /*3fc0*/  LDGSTS.E.BYPASS.LTC128B.128 [R247+0x10100], [R16.64], !P6 ;  /* 0x1010000010f77fae */ /* 0x0003e8000f101d4a */
[----:B------:R1:W-:Y:S04]  /*3fd0*/  LDGSTS.E.BYPASS.LTC128B.128 [R247+0x13100], [R14.64], !P3 ;  /* 0x131000000ef77fae */ /* 0x0003e8000d901d4a */
[----:B------:R1:W-:Y:S04]  /*3fe0*/  LDGSTS.E.BYPASS.LTC128B.128 [R247+0x16100], [R12.64], !P5 ;  /* 0x161000000cf77fae */ /* 0x0003e8000e901d4a */
[----:B------:R1:W-:Y:S04]  /*3ff0*/  LDGSTS.E.BYPASS.LTC128B.128 [R247+0xe100], [R8.64], !P4 ;  /* 0x0e10000008f77fae */ /* 0x0003e8000e101d4a */
[----:B------:R1:W-:Y:S04]  /*4000*/  LDGSTS.E.BYPASS.LTC128B.128 [R247+0x11100], [R8.64+0x80], !P6 ;  /* 0x1110008008f77fae */ /* 0x0003e8000f101d4a */
[----:B------:R1:W-:Y:S04]  /*4010*/  LDGSTS.E.BYPASS.LTC128B.128 [R247+0x14100], [R8.64+0x100], !P3 ;  /* 0x1410010008f77fae */ /* 0x0003e8000d901d4a */
[----:B------:R1:W-:Y:S02]  /*4020*/  LDGSTS.E.BYPASS.LTC128B.128 [R247+0x17100], [R8.64+0x180], !P5 ;  /* 0x1710018008f77fae */ /* 0x0003e4000e901d4a */
.L_x_1216:
[----:B-1234-:R-:W-:Y:S01]  /*4030*/  LOP3.LUT R0, R141, 0xffffffe0, RZ, 0xc0, !PT ;  /* 0xffffffe08d007812 */ /* 0x01efe200078ec0ff */
[----:B------:R-:W-:Y:S01]  /*4040*/  ULDC UR4, c[0x0][0x1d0] ;  /* 0x0000740000047ab9 */ /* 0x000fe20000000800 */
[----:B------:R-:W-:Y:S01]  /*4050*/  STL [R1+0x3c], R219 ;  /* 0x00003cdb01007387 */ /* 0x000fe20000100800 */
[----:B------:R-:W-:Y:S01]  /*4060*/  UIADD3 UR4, UR7, UR4, URZ ;  /* 0x0000000407047290 */ /* 0x000fe2000fffe03f */
[----:B------:R-:W-:-:S02]  /*4070*/  IMAD.SHL.U32 R213, R5, 0x2, RZ ;  /* 0x0000000205d57824 */ /* 0x000fc400078e00ff */
[----:B------:R-:W-:Y:S01]  /*4080*/  IMAD.IADD R0, R184, 0x1, -R0 ;  /* 0x00000001b8007824 */ /* 0x000fe200078e0a00 */
[----:B------:R1:W-:Y:S01]  /*4090*/  STL [R1+0x38], R218 ;  /* 0x000038da01007387 */ /* 0x0003e20000100800 */
[----:B------:R-:W-:Y:S01]  /*40a0*/  IMAD R216, R2, 0x2, R213 ;  /* 0x0000000202d87824 */ /* 0x000fe200078e02d5 */
[----:B------:R-:W-:Y:S01]  /*40b0*/  LEA R214, R4, R213, 0x1 ;  /* 0x000000d504d67211 */ /* 0x000fe200078e08ff */
[----:B------:R-:W-:Y:S01]  /*40c0*/  IMAD.U32 R6, RZ, RZ, UR4 ;  /* 0x00000004ff067e24 */ /* 0x000fe2000f8e00ff */
[----:B------:R-:W-:Y:S01]  /*40d0*/  SHF.R.S32.HI R3, RZ, 0x1f, R0 ;  /* 0x0000001fff037819 */ /* 0x000fe20000011400 */
[----:B------:R-:W-:Y:S02]  /*40e0*/  STL [R1+0x34], R217 ;  /* 0x000034d901007387 */ /* 0x000fe40000100800 */
[----:B------:R-:W-:Y:S01]  /*40f0*/  IMAD R215, R2, 0x2, R214 ;  /* 0x0000000202d77824 */ /* 0x000fe200078e02d6 */
[----:B------:R-:W-:Y:S01]  /*4100*/  LEA.HI R3, R3, R0, RZ, 0x2 ;  /* 0x0000000003037211 */ /* 0x000fe200078f10ff */
[----:B------:R2:W-:Y:S03]  /*4110*/  STL [R1+0x30], R212 ;  /* 0x000030d401007387 */ /* 0x0005e60000100800 */
[----:B------:R-:W-:Y:S01]  /*4120*/  LOP3.LUT R3, R3, 0x7ffffffc, RZ, 0xc0, !PT ;  /* 0x7ffffffc03037812 */ /* 0x000fe200078ec0ff */
[----:B------:R-:W-:Y:S03]  /*4130*/  LDSM.16.MT88.4 R48, [R214+0x900] ;  /* 0x00090000d630783b */ /* 0x000fe60000004200 */
[----:B------:R-:W-:Y:S01]  /*4140*/  IADD3 R0, R0, -R3, RZ ;  /* 0x8000000300007210 */ /* 0x000fe20007ffe0ff */
[----:B------:R-:W-:Y:S04]  /*4150*/  LDSM.16.MT88.4 R56, [R215+0x900] ;  /* 0x00090000d738783b */ /* 0x000fe80000004200 */
[----:B------:R-:W-:Y:S01]  /*4160*/  IMAD R0, R0, -0x2, R6 ;  /* 0xfffffffe00007824 */ /* 0x000fe200078e0206 */
[----:B------:R-:W-:Y:S04]  /*4170*/  LDSM.16.MT88.4 R68, [R214+0x9100] ;  /* 0x00910000d644783b */ /* 0x000fe80000004200 */
[C---:B------:R-:W-:Y:S01]  /*4180*/  ISETP.GT.AND P0, PT, R0.reuse, RZ, PT ;  /* 0x000000ff0000720c */ /* 0x040fe20003f04270 */
[----:B------:R-:W-:Y:S01]  /*4190*/  LDSM.16.MT88.4 R108, [R214+0x3900] ;  /* 0x00390000d66c783b */ /* 0x000fe20000004200 */
[----:B------:R-:W-:-:S02]  /*41a0*/  ISETP.GT.AND P1, PT, R0, 0x1, PT ;  /* 0x000000010000780c */ /* 0x000fc40003f24270 */
[----:B------:R-:W-:Y:S01]  /*41b0*/  ISETP.GT.AND P2, PT, R0, 0x8, PT ;  /* 0x000000080000780c */ /* 0x000fe20003f44270 */
[----:B------:R-:W-:Y:S01]  /*41c0*/  LDSM.16.MT88.4 R104, [R216+0x3900] ;  /* 0x00390000d868783b */ /* 0x000fe20000004200 */
[----:B------:R-:W-:Y:S02]  /*41d0*/  FSEL R7, R120, -INF , P0 ;  /* 0xff80000078077808 */ /* 0x000fe40000000000 */
[----:B------:R-:W-:Y:S01]  /*41e0*/  FSEL R8, R119, -INF , P1 ;  /* 0xff80000077087808 */ /* 0x000fe20000800000 */
[----:B------:R-:W-:Y:S01]  /*41f0*/  LDSM.16.MT88.4 R120, [R216+0x9100] ;  /* 0x00910000d878783b */ /* 0x000fe20000004200 */
[----:B------:R-:W-:Y:S02]  /*4200*/  FSEL R16, R118, -INF , P0 ;  /* 0xff80000076107808 */ /* 0x000fe40000000000 */
[----:B------:R-:W-:Y:S01]  /*4210*/  ISETP.GT.AND P0, PT, R0, 0x9, PT ;  /* 0x000000090000780c */ /* 0x000fe20003f04270 */
[----:B------:R-:W-:Y:S01]  /*4220*/  LDSM.16.MT88.4 R96, [R213+0x6900] ;  /* 0x00690000d560783b */ /* 0x000fe20000004200 */
[----:B------:R-:W-:-:S02]  /*4230*/  FSEL R9, R116, -INF , P2 ;  /* 0xff80000074097808 */ /* 0x000fc40001000000 */
[----:B------:R-:W-:Y:S01]  /*4240*/  FMNMX.FTZ R132, R7, R8, !PT ;  /* 0x0000000807847209 */ /* 0x000fe20007810000 */
[----:B------:R-:W-:Y:S01]  /*4250*/  LDSM.16.MT88.4 R100, [R215+0x3900] ;  /* 0x00390000d764783b */ /* 0x000fe20000004200 */
[----:B------:R-:W-:Y:S02]  /*4260*/  FSEL R17, R117, -INF , P1 ;  /* 0xff80000075117808 */ /* 0x000fe40000800000 */
[----:B------:R-:W-:Y:S01]  /*4270*/  ISETP.GT.AND P1, PT, R0, 0x10, PT ;  /* 0x000000100000780c */ /* 0x000fe20003f24270 */
[----:B------:R-:W-:Y:S01]  /*4280*/  LDSM.16.MT88.4 R116, [R215+0x9100] ;  /* 0x00910000d774783b */ /* 0x000fe20000004200 */
[----:B------:R-:W-:Y:S02]  /*4290*/  FSEL R10, R95, -INF , P0 ;  /* 0xff8000005f0a7808 */ /* 0x000fe40000000000 */
[----:B------:R-:W-:Y:S01]  /*42a0*/  FMNMX.FTZ R132, R9, R132, !PT ;  /* 0x0000008409847209 */ /* 0x000fe20007810000 */
[----:B------:R-:W-:Y:S01]  /*42b0*/  LDSM.16.MT88.4 R112, [R214+0x6900] ;  /* 0x00690000d670783b */ /* 0x000fe20000004200 */
[----:B------:R-:W-:-:S02]  /*42c0*/  FSEL R18, R94, -INF , P2 ;  /* 0xff8000005e127808 */ /* 0x000fc40001000000 */
[----:B------:R-:W-:Y:S01]  /*42d0*/  ISETP.GT.AND P2, PT, R0, 0x11, PT ;  /* 0x000000110000780c */ /* 0x000fe20003f44270 */
[----:B------:R-:W0:Y:S01]  /*42e0*/  LDGDEPBAR ;  /* 0x00000000000079af */ /* 0x000e220000000000 */
[----:B------:R-:W-:Y:S02]  /*42f0*/  FSEL R11, R92, -INF , P1 ;  /* 0xff8000005c0b7808 */ /* 0x000fe40000800000 */
[----:B------:R-:W-:Y:S02]  /*4300*/  FMNMX.FTZ R132, R10, R132, !PT ;  /* 0x000000840a847209 */ /* 0x000fe40007810000 */
[----:B------:R-:W-:Y:S02]  /*4310*/  FSEL R19, R93, -INF , P0 ;  /* 0xff8000005d137808 */ /* 0x000fe40000000000 */
[----:B------:R-:W-:Y:S02]  /*4320*/  ISETP.GT.AND P0, PT, R0, 0x18, PT ;  /* 0x000000180000780c */ /* 0x000fe40003f04270 */
[----:B------:R-:W-:-:S02]  /*4330*/  FSEL R13, R89, -INF , P2 ;  /* 0xff800000590d7808 */ /* 0x000fc40001000000 */
[----:B------:R-:W-:Y:S02]  /*4340*/  FMNMX.FTZ R132, R11, R132, !PT ;  /* 0x000000840b847209 */ /* 0x000fe40007810000 */
[----:B------:R-:W-:Y:S02]  /*4350*/  FSEL R24, R88, -INF , P1 ;  /* 0xff80000058187808 */ /* 0x000fe40000800000 */
[----:B------:R-:W-:Y:S02]  /*4360*/  ISETP.GT.AND P1, PT, R0, 0x19, PT ;  /* 0x000000190000780c */ /* 0x000fe40003f24270 */
[----:B------:R-:W-:Y:S02]  /*4370*/  FSEL R14, R86, -INF , P0 ;  /* 0xff800000560e7808 */ /* 0x000fe40000000000 */
[----:B------:R-:W-:Y:S02]  /*4380*/  FMNMX.FTZ R132, R13, R132, !PT ;  /* 0x000000840d847209 */ /* 0x000fe40007810000 */
[----:B------:R-:W-:-:S02]  /*4390*/  FSEL R25, R87, -INF , P2 ;  /* 0xff80000057197808 */ /* 0x000fc40001000000 */
[----:B------:R-:W-:Y:S02]  /*43a0*/  ISETP.GT.AND P2, PT, R0, 0x20, PT ;  /* 0x000000200000780c */ /* 0x000fe40003f44270 */
[----:B------:R-:W-:Y:S02]  /*43b0*/  FSEL R15, R85, -INF , P1 ;  /* 0xff800000550f7808 */ /* 0x000fe40000800000 */
[----:B------:R-:W-:Y:S02]  /*43c0*/  FMNMX.FTZ R132, R14, R132, !PT ;  /* 0x000000840e847209 */ /* 0x000fe40007810000 */
[----:B------:R-:W-:Y:S02]  /*43d0*/  FSEL R26, R84, -INF , P0 ;  /* 0xff800000541a7808 */ /* 0x000fe40000000000 */
[----:B------:R-:W-:Y:S01]  /*43e0*/  ISETP.GT.AND P0, PT, R0, 0x21, PT ;  /* 0x000000210000780c */ /* 0x000fe20003f04270 */
[----:B------:R-:W-:Y:S01]  /*43f0*/  LDSM.16.MT88.4 R84, [R213+0x3900] ;  /* 0x00390000d554783b */ /* 0x000fe20000004200 */
[----:B------:R-:W-:-:S02]  /*4400*/  FSEL R133, R80, -INF , P2 ;  /* 0xff80000050857808 */ /* 0x000fc40001000000 */
[----:B------:R-:W-:Y:S02]  /*4410*/  FMNMX.FTZ R132, R15, R132, !PT ;  /* 0x000000840f847209 */ /* 0x000fe40007810000 */
[----:B------:R-:W-:Y:S02]  /*4420*/  FSEL R28, R81, -INF , P1 ;  /* 0xff800000511c7808 */ /* 0x000fe40000800000 */
[----:B------:R-:W-:Y:S02]  /*4430*/  ISETP.GT.AND P1, PT, R0, 0x28, PT ;  /* 0x000000280000780c */ /* 0x000fe40003f24270 */
[----:B------:R-:W-:Y:S02]  /*4440*/  FSEL R136, R78, -INF , P0 ;  /* 0xff8000004e887808 */ /* 0x000fe40000000000 */
[----:B------:R-:W-:Y:S02]  /*4450*/  FMNMX.FTZ R132, R133, R132, !PT ;  /* 0x0000008485847209 */ /* 0x000fe40007810000 */
[----:B------:R-:W-:-:S02]  /*4460*/  ISETP.GT.AND P3, PT, R0, 0x29, PT ;  /* 0x000000290000780c */ /* 0x000fc40003f64270 */
[----:B------:R-:W-:Y:S02]  /*4470*/  FSEL R135, R72, -INF , P1 ;  /* 0xff80000048877808 */ /* 0x000fe40000800000 */
[----:B------:R-:W-:Y:S02]  /*4480*/  FMNMX.FTZ R132, R136, R132, !PT ;  /* 0x0000008488847209 */ /* 0x000fe40007810000 */
[----:B------:R-:W-:Y:S02]  /*4490*/  FSEL R144, R76, -INF , P0 ;  /* 0xff8000004c907808 */ /* 0x000fe40000000000 */
[----:B------:R-:W-:Y:S02]  /*44a0*/  ISETP.GT.AND P0, PT, R0, 0x30, PT ;  /* 0x000000300000780c */ /* 0x000fe40003f04270 */
[----:B------:R-:W-:Y:S02]  /*44b0*/  FSEL R134, R64, -INF , P3 ;  /* 0xff80000040867808 */ /* 0x000fe40001800000 */
[----:B------:R-:W-:Y:S01]  /*44c0*/  FMNMX.FTZ R132, R135, R132, !PT ;  /* 0x0000008487847209 */ /* 0x000fe20007810000 */
[----:B------:R-:W-:Y:S01]  /*44d0*/  LDSM.16.MT88.4 R64, [R213+0x9100] ;  /* 0x00910000d540783b */ /* 0x000fe20000004200 */
[----:B------:R-:W-:-:S02]  /*44e0*/  FSEL R137, R77, -INF , P2 ;  /* 0xff8000004d897808 */ /* 0x000fc40001000000 */
[----:B------:R-:W-:Y:S02]  /*44f0*/  ISETP.GT.AND P2, PT, R0, 0x31, PT ;  /* 0x000000310000780c */ /* 0x000fe40003f44270 */
[----:B------:R-:W-:Y:S02]  /*4500*/  FSEL R207, R61, -INF , P0 ;  /* 0xff8000003dcf7808 */ /* 0x000fe40000000000 */
[----:B------:R-:W-:Y:S02]  /*4510*/  FMNMX.FTZ R3, R16, R17, !PT ;  /* 0x0000001110037209 */ /* 0x000fe40007810000 */
[----:B------:R-:W-:Y:S02]  /*4520*/  FMNMX.FTZ R132, R134, R132, !PT ;  /* 0x0000008486847209 */ /* 0x000fe40007810000 */
[----:B------:R-:W-:Y:S02]  /*4530*/  FSEL R138, R62, -INF , P3 ;  /* 0xff8000003e8a7808 */ /* 0x000fe40001800000 */
[----:B------:R-:W-:-:S02]  /*4540*/  ISETP.GT.AND P3, PT, R0, 0x38, PT ;  /* 0x000000380000780c */ /* 0x000fc40003f64270 */
[----:B------:R-:W-:Y:S02]  /*4550*/  FSEL R206, R60, -INF , P2 ;  /* 0xff8000003cce7808 */ /* 0x000fe40001000000 */
[----:B------:R-:W-:Y:S02]  /*4560*/  FMNMX.FTZ R3, R18, R3, !PT ;  /* 0x0000000312037209 */ /* 0x000fe40007810000 */
[----:B------:R-:W-:Y:S02]  /*4570*/  FMNMX.FTZ R132, R207, R132, !PT ;  /* 0x00000084cf847209 */ /* 0x000fe40007810000 */
[----:B------:R-:W-:Y:S02]  /*4580*/  FSEL R139, R63, -INF , P1 ;  /* 0xff8000003f8b7808 */ /* 0x000fe40000800000 */
[----:B------:R-:W-:Y:S01]  /*4590*/  ISETP.GT.AND P1, PT, R0, 0x39, PT ;  /* 0x000000390000780c */ /* 0x000fe20003f24270 */
[----:B------:R-:W-:Y:S01]  /*45a0*/  LDSM.16.MT88.4 R60, [R215+0x6100] ;  /* 0x00610000d73c783b */ /* 0x000fe20000004200 */
[----:B------:R-:W-:-:S02]  /*45b0*/  FSEL R204, R47, -INF , P3 ;  /* 0xff8000002fcc7808 */ /* 0x000fc40001800000 */
[----:B------:R-:W-:Y:S02]  /*45c0*/  FMNMX.FTZ R3, R19, R3, !PT ;  /* 0x0000000313037209 */ /* 0x000fe40007810000 */
[----:B------:R-:W-:Y:S02]  /*45d0*/  FMNMX.FTZ R132, R206, R132, !PT ;  /* 0x00000084ce847209 */ /* 0x000fe40007810000 */
[----:B------:R-:W-:Y:S02]  /*45e0*/  FSEL R208, R53, -INF , P0 ;  /* 0xff80000035d07808 */ /* 0x000fe40000000000 */
[----:B------:R-:W-:Y:S02]  /*45f0*/  ISETP.GT.AND P0, PT, R0, 0x40, PT ;  /* 0x000000400000780c */ /* 0x000fe40003f04270 */
[----:B------:R-:W-:Y:S02]  /*4600*/  FSEL R205, R46, -INF , P1 ;  /* 0xff8000002ecd7808 */ /* 0x000fe40000800000 */
[----:B------:R-:W-:-:S02]  /*4610*/  FMNMX.FTZ R3, R24, R3, !PT ;  /* 0x0000000318037209 */ /* 0x000fc40007810000 */
[----:B------:R-:W-:Y:S02]  /*4620*/  FMNMX.FTZ R132, R204, R132, !PT ;  /* 0x00000084cc847209 */ /* 0x000fe40007810000 */
[----:B------:R-:W-:Y:S02]  /*4630*/  FSEL R210, R45, -INF , P3 ;  /* 0xff8000002dd27808 */ /* 0x000fe40001800000 */
[----:B------:R-:W-:Y:S02]  /*4640*/  ISETP.GT.AND P3, PT, R0, 0x41, PT ;  /* 0x000000410000780c */ /* 0x000fe40003f64270 */
[----:B------:R-:W-:Y:S02]  /*4650*/  FSEL R148, R43, -INF , P0 ;  /* 0xff8000002b947808 */ /* 0x000fe40000000000 */
[----:B------:R-:W-:Y:S02]  /*4660*/  FMNMX.FTZ R3, R25, R3, !PT ;  /* 0x0000000319037209 */ /* 0x000fe40007810000 */
[----:B------:R-:W-:-:S02]  /*4670*/  FMNMX.FTZ R132, R205, R132, !PT ;  /* 0x00000084cd847209 */ /* 0x000fc40007810000 */
[----:B------:R-:W-:Y:S02]  /*4680*/  FSEL R209, R52, -INF , P2 ;  /* 0xff80000034d17808 */ /* 0x000fe40001000000 */
[----:B------:R-:W-:Y:S01]  /*4690*/  ISETP.GT.AND P2, PT, R0, 0x48, PT ;  /* 0x000000480000780c */ /* 0x000fe20003f44270 */
[----:B------:R-:W-:Y:S01]  /*46a0*/  LDSM.16.MT88.4 R52, [R213+0x3100] ;  /* 0x00310000d534783b */ /* 0x000fe20000004200 */
[----:B------:R-:W-:Y:S02]  /*46b0*/  FSEL R159, R42, -INF , P3 ;  /* 0xff8000002a9f7808 */ /* 0x000fe40001800000 */
[----:B------:R-:W-:Y:S02]  /*46c0*/  FMNMX.FTZ R3, R26, R3, !PT ;  /* 0x000000031a037209 */ /* 0x000fe40007810000 */
[----:B------:R-:W-:Y:S02]  /*46d0*/  FMNMX.FTZ R132, R148, R132, !PT ;  /* 0x0000008494847209 */ /* 0x000fe40007810000 */
[----:B------:R-:W-:-:S02]  /*46e0*/  FSEL R211, R44, -INF , P1 ;  /* 0xff8000002cd37808 */ /* 0x000fc40000800000 */
[----:B------:R-:W-:Y:S01]  /*46f0*/  ISETP.GT.AND P1, PT, R0, 0x49, PT ;  /* 0x000000490000780c */ /* 0x000fe20003f24270 */
[----:B------:R-:W-:Y:S01]  /*4700*/  LDSM.16.MT88.4 R44, [R216+0x900] ;  /* 0x00090000d82c783b */ /* 0x000fe20000004200 */
        /* <DEDUP_REMOVED lines=9> */
[----:B------:R-:W-:Y:S02]  /*47a0*/  ISETP.GT.AND P2, PT, R0, 0x51, PT ;  /* 0x000000510000780c */ /* 0x000fe40003f44270 */
        /* <DEDUP_REMOVED lines=14> */
[----:B------:R-:W-:Y:S01]  /*4890*/  FMNMX.FTZ R0, R208, R0, !PT ;  /* 0x00000000d0007209 */ /* 0x000fe20007810000 */
[----:B------:R-:W-:Y:S01]  /*48a0*/  LDSM.16.MT88.4 R20, [R213+0x100] ;  /* 0x00010000d514783b */ /* 0x000fe20000004200 */
[----:B------:R-:W-:Y:S02]  /*48b0*/  FMNMX.FTZ R132, R151, R132, !PT ;  /* 0x0000008497847209 */ /* 0x000fe40007810000 */
[----:B------:R-:W-:Y:S02]  /*48c0*/  FMNMX.FTZ R0, R209, R0, !PT ;  /* 0x00000000d1007209 */ /* 0x000fe40007810000 */
[----:B------:R-:W-:Y:S02]  /*48d0*/  FMNMX.FTZ R132, R150, R132, !PT ;  /* 0x0000008496847209 */ /* 0x000fe40007810000 */
[----:B------:R-:W-:-:S02]  /*48e0*/  FMNMX.FTZ R0, R210, R0, !PT ;  /* 0x00000000d2007209 */ /* 0x000fc40007810000 */
[----:B------:R-:W-:Y:S01]  /*48f0*/  FSEL R143, R40, -INF , P3 ;  /* 0xff800000288f7808 */ /* 0x000fe20001800000 */
[----:B------:R-:W3:Y:S01]  /*4900*/  SHFL.BFLY PT, R3, R132, 0x2, 0x1f ;  /* 0x0c401f0084037f89 */ /* 0x000ee200000e0000 */
[----:B------:R-:W-:Y:S02]  /*4910*/  FMNMX.FTZ R0, R211, R0, !PT ;  /* 0x00000000d3007209 */ /* 0x000fe40007810000 */
[----:B-1----:R-:W-:Y:S01]  /*4920*/  FSEL R218, R33, -INF , P2 ;  /* 0xff80000021da7808 */ /* 0x002fe20001000000 */
[----:B------:R-:W-:Y:S01]  /*4930*/  LDSM.16.MT88.4 R40, [R216+0x100] ;  /* 0x00010000d828783b */ /* 0x000fe20000004200 */
[----:B------:R-:W-:Y:S02]  /*4940*/  FMNMX.FTZ R0, R156, R0, !PT ;  /* 0x000000009c007209 */ /* 0x000fe40007810000 */
[----:B--2---:R-:W-:Y:S01]  /*4950*/  FSEL R212, R29, -INF , P1 ;  /* 0xff8000001dd47808 */ /* 0x004fe20000800000 */
[----:B------:R-:W-:Y:S01]  /*4960*/  LDSM.16.MT88.4 R32, [R213+0x900] ;  /* 0x00090000d520783b */ /* 0x000fe20000004200 */
[----:B------:R-:W-:-:S02]  /*4970*/  FMNMX.FTZ R0, R143, R0, !PT ;  /* 0x000000008f007209 */ /* 0x000fc40007810000 */
[----:B------:R-:W-:Y:S02]  /*4980*/  FSEL R149, R30, -INF , P0 ;  /* 0xff8000001e957808 */ /* 0x000fe40000000000 */
[----:B------:R-:W-:-:S04]  /*4990*/  FMNMX.FTZ R0, R146, R0, !PT ;  /* 0x0000000092007209 */ /* 0x000fc80007810000 */
[----:B------:R-:W-:-:S04]  /*49a0*/  FMNMX.FTZ R0, R250, R0, !PT ;  /* 0x00000000fa007209 */ /* 0x000fc80007810000 */
[----:B------:R-:W-:Y:S02]  /*49b0*/  FMNMX.FTZ R0, R147, R0, !PT ;  /* 0x0000000093007209 */ /* 0x000fe40007810000 */
[----:B---3--:R-:W-:Y:S02]  /*49c0*/  FMNMX.FTZ R132, R132, R3, !PT ;  /* 0x0000000384847209 */ /* 0x008fe40007810000 */
[----:B------:R-:W-:-:S03]  /*49d0*/  FMNMX.FTZ R3, R218, R0, !PT ;  /* 0x00000000da037209 */ /* 0x000fc60007810000 */
[----:B------:R-:W1:Y:S01]  /*49e0*/  SHFL.BFLY PT, R0, R132, 0x1, 0x1f ;  /* 0x0c201f0084007f89 */ /* 0x000e6200000e0000 */
[----:B------:R-:W-:-:S04]  /*49f0*/  FMNMX.FTZ R3, R212, R3, !PT ;  /* 0x00000003d4037209 */ /* 0x000fc80007810000 */
[----:B------:R-:W-:-:S05]  /*4a00*/  FMNMX.FTZ R3, R149, R3, !PT ;  /* 0x0000000395037209 */ /* 0x000fca0007810000 */
[----:B------:R-:W2:Y:S01]  /*4a10*/  SHFL.BFLY PT, R6, R3, 0x2, 0x1f ;  /* 0x0c401f0003067f89 */ /* 0x000ea200000e0000 */
[----:B-1----:R-:W-:-:S04]  /*4a20*/  FMNMX.FTZ R132, R132, R0, !PT ;  /* 0x0000000084847209 */ /* 0x002fc80007810000 */
        /* <DEDUP_REMOVED lines=19> */
[----:B------:R1:W2:Y:S02]  /*4b60*/  MUFU.EX2 R142, R0 ;  /* 0x00000000008e7308 */ /* 0x0002a40000000800 */
[----:B-1----:R-:W-:Y:S01]  /*4b70*/  FFMA.FTZ R0, R11, c[0x0][0x2d0], -R12 ;  /* 0x0000b4000b007a23 */ /* 0x002fe2000001080c */
[----:B--2---:R-:W-:-:S05]  /*4b80*/  F2FP.BF16.PACK_AB R10, R142, R219 ;  /* 0x000000db8e0a723e */ /* 0x004fca00000010ff */
[----:B------:R1:W2:Y:S02]  /*4b90*/  MUFU.EX2 R36, R0 ;  /* 0x0000000000247308 */ /* 0x0002a40000000800 */
[----:B-1----:R-:W-:Y:S02]  /*4ba0*/  FFMA.FTZ R0, R13, c[0x0][0x2d0], -R12 ;  /* 0x0000b4000d007a23 */ /* 0x002fe4000001080c */
[----:B--2---:R-:W-:-:S04]  /*4bb0*/  IMAD.MOV.U32 R13, RZ, RZ, R36 ;  /* 0x000000ffff0d7224 */ /* 0x004fc800078e0024 */
[----:B------:R1:W-:Y:S01]  /*4bc0*/  MUFU.EX2 R145, R0 ;  /* 0x0000000000917308 */ /* 0x0003e20000000800 */
[----:B------:R-:W-:Y:S01]  /*4bd0*/  LDSM.16.MT88.4 R36, [R215+0x100] ;  /* 0x00010000d724783b */ /* 0x000fe20000004200 */
[----:B-1----:R-:W-:-:S05]  /*4be0*/  FMUL.FTZ R0, R3, c[0x0][0x2d0] ;  /* 0x0000b40003007a20 */ /* 0x002fca0000410000 */
[----:B------:R-:W-:-:S05]  /*4bf0*/  FSEL R0, R0, RZ, P0 ;  /* 0x000000ff00007208 */ /* 0x000fca0000000000 */
[--C-:B------:R-:W-:Y:S02]  /*4c00*/  FFMA.FTZ R5, R17, c[0x0][0x2d0], -R0.reuse ;  /* 0x0000b40011057a23 */ /* 0x100fe40000010800 */
[--C-:B------:R-:W-:Y:S02]  /*4c10*/  FFMA.FTZ R6, R16, c[0x0][0x2d0], -R0.reuse ;  /* 0x0000b40010067a23 */ /* 0x100fe40000010800 */
[----:B------:R1:W2:Y:S01]  /*4c20*/  MUFU.EX2 R29, R5 ;  /* 0x00000005001d7308 */ /* 0x0002a20000000800 */
[----:B------:R-:W-:-:S07]  /*4c30*/  FFMA.FTZ R4, R26, c[0x0][0x2d0], -R0 ;  /* 0x0000b4001a047a23 */ /* 0x000fce0000010800 */
[----:B------:R-:W3:Y:S01]  /*4c40*/  MUFU.EX2 R141, R6 ;  /* 0x00000006008d7308 */ /* 0x000ee20000000800 */
[----:B-1----:R-:W-:-:S07]  /*4c50*/  FFMA.FTZ R5, R18, c[0x0][0x2d0], -R0 ;  /* 0x0000b40012057a23 */ /* 0x002fce0000010800 */
[----:B------:R1:W-:Y:S01]  /*4c60*/  MUFU.EX2 R251, R4 ;  /* 0x0000000400fb7308 */ /* 0x0003e20000000800 */
[----:B--2---:R-:W-:Y:S02]  /*4c70*/  MOV R2, R29 ;  /* 0x0000001d00027202 */ /* 0x004fe40000000f00 */
[----:B---3--:R-:W-:-:S05]  /*4c80*/  F2FP.BF16.PACK_AB R9, R29, R141 ;  /* 0x0000008d1d09723e */ /* 0x008fca00000010ff */
[----:B------:R2:W-:Y:S01]  /*4c90*/  MUFU.EX2 R15, R5 ;  /* 0x00000005000f7308 */ /* 0x0005e20000000800 */
[----:B------:R-:W-:Y:S01]  /*4ca0*/  F2FP.BF16.PACK_AB R6, R72, R164 ;  /* 0x000000a44806723e */ /* 0x000fe200000010ff */
[----:B-1----:R-:W-:-:S06]  /*4cb0*/  FFMA.FTZ R4, R28, c[0x0][0x2d0], -R0 ;  /* 0x0000b4001c047a23 */ /* 0x002fcc0000010800 */
[----:B------:R1:W3:Y:S01]  /*4cc0*/  MUFU.EX2 R140, R4 ;  /* 0x00000004008c7308 */ /* 0x0002e20000000800 */
[----:B--2---:R-:W-:-:S07]  /*4cd0*/  FFMA.FTZ R5, R19, c[0x0][0x2d0], -R0 ;  /* 0x0000b40013057a23 */ /* 0x004fce0000010800 */
[----:B------:R2:W4:Y:S01]  /*4ce0*/  MUFU.EX2 R14, R5 ;  /* 0x00000005000e7308 */ /* 0x0005220000000800 */
[----:B-1----:R-:W-:Y:S02]  /*4cf0*/  F2FP.BF16.PACK_AB R4, R145, R13 ;  /* 0x0000000d9104723e */ /* 0x002fe400000010ff */
[----:B---3--:R-:W-:Y:S01]  /*4d00*/  F2FP.BF16.PACK_AB R7, R140, R251 ;  /* 0x000000fb8c07723e */ /* 0x008fe200000010ff */
[----:B--2---:R-:W-:Y:S01]  /*4d10*/  FFMA.FTZ R5, R24, c[0x0][0x2d0], -R0 ;  /* 0x0000b40018057a23 */ /* 0x004fe20000010800 */
[----:B----4-:R-:W-:-:S03]  /*4d20*/  F2FP.BF16.PACK_AB R11, R14, R15 ;  /* 0x0000000f0e0b723e */ /* 0x010fc600000010ff */
[----:B------:R1:W-:Y:S04]  /*4d30*/  MUFU.EX2 R157, R5 ;  /* 0x00000005009d7308 */ /* 0x0003e80000000800 */
[C---:B------:R-:W-:Y:S08]  /*4d40*/  HMMA.16816.F32.BF16 R16, R8.reuse, R20, RZ ;  /* 0x000000140810723c */ /* 0x040ff000000418ff */
[----:B------:R-:W-:Y:S01]  /*4d50*/  HMMA.16816.F32.BF16 R92, R8, R54, RZ ;  /* 0x00000036085c723c */ /* 0x000fe200000418ff */
[----:B-1----:R-:W-:-:S02]  /*4d60*/  FFMA.FTZ R5, R25, c[0x0][0x2d0], -R0 ;  /* 0x0000b40019057a23 */ /* 0x002fc40000010800 */
[----:B------:R-:W1:Y:S02]  /*4d70*/  LDSM.16.MT88.4 R24, [R214+0x100] ;  /* 0x00010000d618783b */ /* 0x000e640000004200 */
[----:B------:R-:W2:Y:S03]  /*4d80*/  MUFU.EX2 R217, R5 ;  /* 0x0000000500d97308 */ /* 0x000ea60000000800 */
[C---:B------:R-:W-:Y:S08]  /*4d90*/  HMMA.16816.F32.BF16 R124, R8.reuse, R120, RZ ;  /* 0x00000078087c723c */ /* 0x040ff000000418ff */
[----:B------:R-:W-:Y:S01]  /*4da0*/  HMMA.16816.F32.BF16 R128, R8, R116, RZ ;  /* 0x000000740880723c */ /* 0x000fe200000418ff */
[----:B--2---:R-:W-:-:S07]  /*4db0*/  F2FP.BF16.PACK_AB R5, R217, R157 ;  /* 0x0000009dd905723e */ /* 0x004fce00000010ff */
[----:B------:R-:W-:Y:S08]  /*4dc0*/  HMMA.16816.F32.BF16 R120, R8, R122, RZ ;  /* 0x0000007a0878723c */ /* 0x000ff000000418ff */
[----:B------:R-:W-:Y:S08]  /*4dd0*/  HMMA.16816.F32.BF16 R200, R4, R32, R16 ;  /* 0x0000002004c8723c */ /* 0x000ff00000041810 */
[C---:B------:R-:W-:Y:S08]  /*4de0*/  HMMA.16816.F32.BF16 R16, R8.reuse, R22, RZ ;  /* 0x000000160810723c */ /* 0x040ff000000418ff */
[C---:B-1----:R-:W-:Y:S08]  /*4df0*/  HMMA.16816.F32.BF16 R28, R8.reuse, R24, RZ ;  /* 0x00000018081c723c */ /* 0x042ff000000418ff */
[----:B------:R-:W-:Y:S08]  /*4e00*/  HMMA.16816.F32.BF16 R24, R8, R26, RZ ;  /* 0x0000001a0818723c */ /* 0x000ff000000418ff */
[----:B------:R-:W-:Y:S01]  /*4e10*/  HMMA.16816.F32.BF16 R196, R4, R34, R16 ;  /* 0x0000002204c4723c */ /* 0x000fe20000041810 */
[----:B------:R-:W-:Y:S07]  /*4e20*/  LDSM.16.MT88.4 R32, [R215+0x3100] ;  /* 0x00310000d720783b */ /* 0x000fee0000004200 */
[C---:B------:R-:W-:Y:S08]  /*4e30*/  HMMA.16816.F32.BF16 R20, R8.reuse, R40, RZ ;  /* 0x000000280814723c */ /* 0x040ff000000418ff */
[C---:B------:R-:W-:Y:S08]  /*4e40*/  HMMA.16816.F32.BF16 R16, R8.reuse, R42, RZ ;  /* 0x0000002a0810723c */ /* 0x040ff000000418ff */
[----:B------:R-:W-:Y:S08]  /*4e50*/  HMMA.16816.F32.BF16 R40, R8, R36, RZ ;  /* 0x000000240828723c */ /* 0x000ff000000418ff */
[C---:B------:R-:W-:Y:S01]  /*4e60*/  HMMA.16816.F32.BF16 R152, R4.reuse, R50, R24 ;  /* 0x000000320498723c */ /* 0x040fe20000041818 */
[----:B------:R-:W1:Y:S07]  /*4e70*/  LDSM.16.MT88.4 R24, [R214+0x3100] ;  /* 0x00310000d618783b */ /* 0x000e6e0000004200 */
[C---:B------:R-:W-:Y:S01]  /*4e80*/  HMMA.16816.F32.BF16 R188, R4.reuse, R44, R20 ;  /* 0x0000002c04bc723c */ /* 0x040fe20000041814 */
[----:B------:R-:W2:Y:S07]  /*4e90*/  LDSM.16.MT88.4 R20, [R216+0x3100] ;  /* 0x00310000d814783b */ /* 0x000eae0000004200 */
[C---:B------:R-:W-:Y:S01]  /*4ea0*/  HMMA.16816.F32.BF16 R160, R4.reuse, R56, R40 ;  /* 0x0000003804a0723c */ /* 0x040fe20000041828 */
[----:B------:R-:W3:Y:S07]  /*4eb0*/  LDSM.16.MT88.4 R40, [R213+0x6100] ;  /* 0x00610000d528783b */ /* 0x000eee0000004200 */
[C---:B------:R-:W-:Y:S01]  /*4ec0*/  HMMA.16816.F32.BF16 R184, R4.reuse, R46, R16 ;  /* 0x0000002e04b8723c */ /* 0x040fe20000041810 */
[----:B------:R-:W-:Y:S07]  /*4ed0*/  LDSM.16.MT88.4 R44, [R214+0x6100] ;  /* 0x00610000d62c783b */ /* 0x000fee0000004200 */
[----:B------:R-:W-:Y:S01]  /*4ee0*/  HMMA.16816.F32.BF16 R192, R4, R48, R28 ;  /* 0x0000003004c0723c */ /* 0x000fe2000004181c */
[----:B------:R-:W4:Y:S07]  /*4ef0*/  LDSM.16.MT88.4 R48, [R216+0x6100] ;  /* 0x00610000d830783b */ /* 0x000f2e0000004200 */
[C---:B------:R-:W-:Y:S08]  /*4f00*/  HMMA.16816.F32.BF16 R16, R8.reuse, R52, RZ ;  /* 0x000000340810723c */ /* 0x040ff000000418ff */
[C---:B------:R-:W-:Y:S08]  /*4f10*/  HMMA.16816.F32.BF16 R28, R8.reuse, R38, RZ ;  /* 0x00000026081c723c */ /* 0x040ff000000418ff */
[----:B-1----:R-:W-:Y:S08]  /*4f20*/  HMMA.16816.F32.BF16 R80, R8, R26, RZ ;  /* 0x0000001a0850723c */ /* 0x002ff000000418ff */
[----:B------:R-:W-:Y:S07]  /*4f30*/  HMMA.16816.F32.BF16 R168, R4, R84, R16 ;  /* 0x0000005404a8723c */ /* 0x000fee0000041810 */
[----:B------:R-:W-:Y:S01]  /*4f40*/  IMAD.MOV.U32 R85, RZ, RZ, R73 ;  /* 0x000000ffff557224 */ /* 0x000fe200078e0049 */
[----:B------:R-:W-:Y:S01]  /*4f50*/  HMMA.16816.F32.BF16 R88, R8, R24, RZ ;  /* 0x000000180858723c */ /* 0x000fe200000418ff */
[----:B------:R-:W-:-:S07]  /*4f60*/  IMAD.MOV.U32 R84, RZ, RZ, R72 ;  /* 0x000000ffff547224 */ /* 0x000fce00078e0048 */
[C---:B--2---:R-:W-:Y:S08]  /*4f70*/  HMMA.16816.F32.BF16 R76, R8.reuse, R20, RZ ;  /* 0x00000014084c723c */ /* 0x044ff000000418ff */
[----:B---3--:R-:W-:Y:S08]  /*4f80*/  HMMA.16816.F32.BF16 R16, R8, R42, RZ ;  /* 0x0000002a0810723c */ /* 0x008ff000000418ff */
[----:B------:R-:W-:Y:S08]  /*4f90*/  HMMA.16816.F32.BF16 R180, R4, R58, R28 ;  /* 0x0000003a04b4723c */ /* 0x000ff0000004181c */
[C---:B------:R-:W-:Y:S08]  /*4fa0*/  HMMA.16816.F32.BF16 R28, R8.reuse, R32, RZ ;  /* 0x00000020081c723c */ /* 0x040ff000000418ff */
[C---:B------:R-:W-:Y:S08]  /*4fb0*/  HMMA.16816.F32.BF16 R36, R8.reuse, R22, RZ ;  /* 0x000000160824723c */ /* 0x040ff000000418ff */
[C---:B------:R-:W-:Y:S08]  /*4fc0*/  HMMA.16816.F32.BF16 R24, R8.reuse, R34, RZ ;  /* 0x000000220818723c */ /* 0x040ff000000418ff */
[C---:B------:R-:W-:Y:S08]  /*4fd0*/  HMMA.16816.F32.BF16 R20, R8.reuse, R40, RZ ;  /* 0x000000280814723c */ /* 0x040ff000000418ff */
[C---:B----4-:R-:W-:Y:S08]  /*4fe0*/  HMMA.16816.F32.BF16 R72, R8.reuse, R48, RZ ;  /* 0x000000300848723c */ /* 0x050ff000000418ff */
[C---:B------:R-:W-:Y:S08]  /*4ff0*/  HMMA.16816.F32.BF16 R56, R8.reuse, R50, RZ ;  /* 0x000000320838723c */ /* 0x040ff000000418ff */
[C---:B------:R-:W-:Y:S08]  /*5000*/  HMMA.16816.F32.BF16 R32, R8.reuse, R44, RZ ;  /* 0x0000002c0820723c */ /* 0x040ff000000418ff */
[C---:B------:R-:W-:Y:S08]  /*5010*/  HMMA.16816.F32.BF16 R40, R8.reuse, R46, RZ ;  /* 0x0000002e0828723c */ /* 0x040ff000000418ff */
[C---:B------:R-:W-:Y:S08]  /*5020*/  HMMA.16816.F32.BF16 R52, R8.reuse, R60, RZ ;  /* 0x0000003c0834723c */ /* 0x040ff000000418ff */
[C---:B------:R-:W-:Y:S08]  /*5030*/  HMMA.16816.F32.BF16 R48, R8.reuse, R62, RZ ;  /* 0x0000003e0830723c */ /* 0x040ff000000418ff */
[C---:B------:R-:W-:Y:S08]  /*5040*/  HMMA.16816.F32.BF16 R44, R8.reuse, R64, RZ ;  /* 0x00000040082c723c */ /* 0x040ff000000418ff */
[----:B------:R-:W-:Y:S08]  /*5050*/  HMMA.16816.F32.BF16 R60, R8, R68, RZ ;  /* 0x00000044083c723c */ /* 0x000ff000000418ff */
[----:B------:R-:W-:Y:S07]  /*5060*/  HMMA.16816.F32.BF16 R172, R4, R86, R92 ;  /* 0x0000005604ac723c */ /* 0x000fee000004185c */
[----:B------:R-:W-:Y:S01]  /*5070*/  IMAD.MOV.U32 R95, RZ, RZ, R157 ;  /* 0x000000ffff5f7224 */ /* 0x000fe200078e009d */
[----:B------:R-:W-:Y:S01]  /*5080*/  HMMA.16816.F32.BF16 R64, R8, R66, RZ ;  /* 0x000000420840723c */ /* 0x000fe200000418ff */
[----:B------:R-:W-:Y:S01]  /*5090*/  IMAD.MOV.U32 R87, RZ, RZ, R84 ;  /* 0x000000ffff577224 */ /* 0x000fe200078e0054 */
[----:B------:R-:W-:Y:S01]  /*50a0*/  MOV R84, R85 ;  /* 0x0000005500547202 */ /* 0x000fe20000000f00 */
[----:B------:R-:W-:-:S02]  /*50b0*/  IMAD.MOV.U32 R85, RZ, RZ, R2 ;  /* 0x000000ffff557224 */ /* 0x000fc400078e0002 */
[----:B------:R-:W-:Y:S02]  /*50c0*/  IMAD.MOV.U32 R2, RZ, RZ, R15 ;  /* 0x000000ffff027224 */ /* 0x000fe400078e000f */
[----:B------:R-:W-:Y:S01]  /*50d0*/  IMAD.MOV.U32 R15, RZ, RZ, R149 ;  /* 0x000000ffff0f7224 */ /* 0x000fe200078e0095 */
[----:B------:R-:W-:Y:S01]  /*50e0*/  HMMA.16816.F32.BF16 R68, R8, R70, RZ ;  /* 0x000000460844723c */ /* 0x000fe200000418ff */
[----:B------:R-:W-:-:S07]  /*50f0*/  IMAD.MOV.U32 R93, RZ, RZ, R143 ;  /* 0x000000ffff5d7224 */ /* 0x000fce00078e008f */
[----:B------:R-:W-:Y:S07]  /*5100*/  HMMA.16816.F32.BF16 R116, R8, R118, RZ ;  /* 0x000000760874723c */ /* 0x000fee00000418ff */
[----:B------:R-:W-:Y:S01]  /*5110*/  MOV R8, R165 ;  /* 0x000000a500087202 */ /* 0x000fe20000000f00 */
[----:B------:R-:W-:Y:S01]  /*5120*/  IMAD.MOV.U32 R9, RZ, RZ, R164 ;  /* 0x000000ffff097224 */ /* 0x000fe200078e00a4 */
[----:B------:R-:W-:Y:S01]  /*5130*/  MOV R11, R158 ;  /* 0x0000009e000b7202 */ /* 0x000fe20000000f00 */
[----:B------:R-:W-:Y:S01]  /*5140*/  IMAD.MOV.U32 R10, RZ, RZ, R159 ;  /* 0x000000ffff0a7224 */ /* 0x000fe200078e009f */
[----:B------:R-:W-:Y:S01]  /*5150*/  HMMA.16816.F32.BF16 R164, R4, R110, R80 ;  /* 0x0000006e04a4723c */ /* 0x000fe20000041850 */
[----:B------:R-:W-:-:S02]  /*5160*/  IMAD.MOV.U32 R94, RZ, RZ, R9 ;  /* 0x000000ffff5e7224 */ /* 0x000fc400078e0009 */
[----:B------:R-:W-:Y:S01]  /*5170*/  IMAD.MOV.U32 R86, RZ, RZ, R11 ;  /* 0x000000ffff567224 */ /* 0x000fe200078e000b */
[----:B------:R-:W-:-:S03]  /*5180*/  MOV R92, R10 ;  /* 0x0000000a005c7202 */ /* 0x000fc60000000f00 */
[----:B------:R-:W-:Y:S01]  /*5190*/  IMAD.MOV.U32 R80, RZ, RZ, R156 ;  /* 0x000000ffff507224 */ /* 0x000fe200078e009c */
[----:B------:R-:W-:Y:S01]  /*51a0*/  HMMA.16816.F32.BF16 R176, R4, R108, R88 ;  /* 0x0000006c04b0723c */ /* 0x000fe20000041858 */
[----:B------:R-:W-:Y:S01]  /*51b0*/  MOV R83, R151 ;  /* 0x0000009700537202 */ /* 0x000fe20000000f00 */
[----:B------:R-:W-:Y:S01]  /*51c0*/  IMAD.MOV.U32 R82, RZ, RZ, R150 ;  /* 0x000000ffff527224 */ /* 0x000fe200078e0096 */
[----:B------:R-:W-:-:S05]  /*51d0*/  MOV R81, R141 ;  /* 0x0000008d00517202 */ /* 0x000fca0000000f00 */
[C---:B------:R-:W-:Y:S07]  /*51e0*/  HMMA.16816.F32.BF16 R156, R4.reuse, R104, R76 ;  /* 0x00000068049c723c */ /* 0x040fee000004184c */
[----:B------:R-:W-:Y:S01]  /*51f0*/  MOV R105, R95 ;  /* 0x0000005f00697202 */ /* 0x000fe20000000f00 */
[----:B------:R-:W-:Y:S01]  /*5200*/  HMMA.16816.F32.BF16 R108, R4, R98, R16 ;  /* 0x00000062046c723c */ /* 0x000fe20000041810 */
[----:B------:R-:W-:Y:S01]  /*5210*/  IMAD.MOV.U32 R95, RZ, RZ, R8 ;  /* 0x000000ffff5f7224 */ /* 0x000fe200078e0008 */
[----:B------:R-:W1:Y:S01]  /*5220*/  LDSM.16.MT88.4 R16, [R216+0x6900] ;  /* 0x00690000d810783b */ /* 0x000e620000004200 */
[----:B------:R-:W-:-:S03]  /*5230*/  IMAD.MOV.U32 R104, RZ, RZ, R148 ;  /* 0x000000ffff687224 */ /* 0x000fc600078e0094 */
[----:B------:R-:W2:Y:S02]  /*5240*/  LDSM.16.MT88.4 R8, [R215+0x6900] ;  /* 0x00690000d708783b */ /* 0x000ea40000004200 */
[C---:B------:R-:W-:Y:S08]  /*5250*/  HMMA.16816.F32.BF16 R28, R4.reuse, R100, R28 ;  /* 0x00000064041c723c */ /* 0x040ff0000004181c */
[C---:B------:R-:W-:Y:S01]  /*5260*/  HMMA.16816.F32.BF16 R100, R4.reuse, R102, R24 ;  /* 0x000000660464723c */ /* 0x040fe20000041818 */
[----:B------:R-:W3:Y:S07]  /*5270*/  LDSM.16.MT88.4 R24, [R214+0x9900] ;  /* 0x00990000d618783b */ /* 0x000eee0000004200 */
[C---:B------:R-:W-:Y:S07]  /*5280*/  HMMA.16816.F32.BF16 R148, R4.reuse, R106, R36 ;  /* 0x0000006a0494723c */ /* 0x040fee0000041824 */
[----:B------:R-:W-:Y:S01]  /*5290*/  MOV R38, R142 ;  /* 0x0000008e00267202 */ /* 0x000fe20000000f00 */
[----:B------:R-:W-:Y:S01]  /*52a0*/  IMAD.MOV.U32 R39, RZ, RZ, R140 ;  /* 0x000000ffff277224 */ /* 0x000fe200078e008c */
[----:B------:R-:W-:Y:S01]  /*52b0*/  MOV R107, R94 ;  /* 0x0000005e006b7202 */ /* 0x000fe20000000f00 */
[----:B------:R-:W-:Y:S01]  /*52c0*/  HMMA.16816.F32.BF16 R140, R4, R96, R20 ;  /* 0x00000060048c723c */ /* 0x000fe20000041814 */
[----:B------:R-:W4:Y:S01]  /*52d0*/  LDSM.16.MT88.4 R20, [R213+0x9900] ;  /* 0x00990000d514783b */ /* 0x000f220000004200 */
[----:B------:R-:W-:-:S02]  /*52e0*/  IMAD.MOV.U32 R106, RZ, RZ, R92 ;  /* 0x000000ffff6a7224 */ /* 0x000fc400078e005c */
[----:B------:R-:W-:Y:S02]  /*52f0*/  IMAD.MOV.U32 R92, RZ, RZ, R146 ;  /* 0x000000ffff5c7224 */ /* 0x000fe400078e0092 */
[----:B------:R-:W-:Y:S02]  /*5300*/  IMAD.MOV.U32 R94, RZ, RZ, R145 ;  /* 0x000000ffff5e7224 */ /* 0x000fe400078e0091 */
[C---:B-1----:R-:W-:Y:S08]  /*5310*/  HMMA.16816.F32.BF16 R88, R4.reuse, R16, R72 ;  /* 0x000000100458723c */ /* 0x042ff00000041848 */
[C---:B------:R-:W-:Y:S01]  /*5320*/  HMMA.16816.F32.BF16 R76, R4.reuse, R18, R56 ;  /* 0x00000012044c723c */ /* 0x040fe20000041838 */
[----:B------:R-:W-:Y:S07]  /*5330*/  LDSM.16.MT88.4 R16, [R213+0x1100] ;  /* 0x00110000d510783b */ /* 0x000fee0000004200 */
[C---:B--2---:R-:W-:Y:S08]  /*5340*/  HMMA.16816.F32.BF16 R72, R4.reuse, R8, R52 ;  /* 0x000000080448723c */ /* 0x044ff00000041834 */
[C---:B------:R-:W-:Y:S01]  /*5350*/  HMMA.16816.F32.BF16 R56, R4.reuse, R10, R48 ;  /* 0x0000000a0438723c */ /* 0x040fe20000041830 */
[----:B------:R-:W1:Y:S07]  /*5360*/  LDSM.16.MT88.4 R8, [R216+0x9900] ;  /* 0x00990000d808783b */ /* 0x000e6e0000004200 */
[C---:B---3--:R-:W-:Y:S07]  /*5370*/  HMMA.16816.F32.BF16 R60, R4.reuse, R24, R60 ;  /* 0x00000018043c723c */ /* 0x048fee000004183c */
[----:B------:R-:W-:Y:S01]  /*5380*/  MOV R24, R87 ;  /* 0x0000005700187202 */ /* 0x000fe20000000f00 */
[----:B------:R-:W-:Y:S01]  /*5390*/  IMAD.MOV.U32 R87, RZ, RZ, R84 ;  /* 0x000000ffff577224 */ /* 0x000fe200078e0054 */
[----:B------:R-:W-:Y:S01]  /*53a0*/  HMMA.16816.F32.BF16 R68, R4, R26, R68 ;  /* 0x0000001a0444723c */ /* 0x000fe20000041844 */
[----:B------:R-:W-:Y:S01]  /*53b0*/  IMAD.MOV.U32 R84, RZ, RZ, R85 ;  /* 0x000000ffff547224 */ /* 0x000fe200078e0055 */
[----:B------:R-:W-:Y:S01]  /*53c0*/  MOV R85, R2 ;  /* 0x0000000200557202 */ /* 0x000fe20000000f00 */
[----:B------:R-:W-:-:S02]  /*53d0*/  FFMA.FTZ R2, R133, c[0x0][0x2d0], -R12 ;  /* 0x0000b40085027a23 */ /* 0x000fc4000001080c */
[----:B------:R-:W-:Y:S02]  /*53e0*/  IMAD.MOV.U32 R25, RZ, RZ, R38 ;  /* 0x000000ffff197224 */ /* 0x000fe400078e0026 */
[----:B------:R2:W-:Y:S01]  /*53f0*/  MUFU.EX2 R133, R2 ;  /* 0x0000000200857308 */ /* 0x0005e20000000800 */
[----:B------:R-:W-:Y:S01]  /*5400*/  IMAD.MOV.U32 R26, RZ, RZ, R15 ;  /* 0x000000ffff1a7224 */ /* 0x000fe200078e000f */
[----:B----4-:R-:W-:Y:S01]  /*5410*/  HMMA.16816.F32.BF16 R52, R4, R20, R44 ;  /* 0x000000140434723c */ /* 0x010fe2000004182c */
[----:B------:R-:W-:-:S07]  /*5420*/  IMAD.MOV.U32 R27, RZ, RZ, R39 ;  /* 0x000000ffff1b7224 */ /* 0x000fce00078e0027 */
[----:B------:R-:W-:Y:S01]  /*5430*/  HMMA.16816.F32.BF16 R64, R4, R22, R64 ;  /* 0x000000160440723c */ /* 0x000fe20000041840 */
[----:B------:R-:W3:Y:S01]  /*5440*/  LDSM.16.MT88.4 R20, [R215+0x9900] ;  /* 0x00990000d714783b */ /* 0x000ee20000004200 */
[----:B--2---:R-:W-:-:S06]  /*5450*/  FFMA.FTZ R2, R136, c[0x0][0x2d0], -R12 ;  /* 0x0000b40088027a23 */ /* 0x004fcc000001080c */
[C---:B-1----:R-:W-:Y:S01]  /*5460*/  HMMA.16816.F32.BF16 R48, R4.reuse, R8, R124 ;  /* 0x000000080430723c */ /* 0x042fe2000004187c */
[----:B------:R1:W2:Y:S06]  /*5470*/  MUFU.EX2 R15, R2 ;  /* 0x00000002000f7308 */ /* 0x0002ac0000000800 */
[----:B------:R-:W-:Y:S01]  /*5480*/  IMAD.MOV.U32 R124, RZ, RZ, R13 ;  /* 0x000000ffff7c7224 */ /* 0x000fe200078e000d */
[----:B------:R-:W-:Y:S01]  /*5490*/  HMMA.16816.F32.BF16 R44, R4, R10, R120 ;  /* 0x0000000a042c723c */ /* 0x000fe20000041878 */
[----:B------:R-:W4:Y:S01]  /*54a0*/  LDSM.16.MT88.4 R8, [R214+0x1100] ;  /* 0x00110000d608783b */ /* 0x000f220000004200 */
[----:B------:R-:W-:Y:S01]  /*54b0*/  IMAD.MOV.U32 R126, RZ, RZ, R105 ;  /* 0x000000ffff7e7224 */ /* 0x000fe200078e0069 */
[----:B------:R-:W-:Y:S01]  /*54c0*/  MOV R125, R80 ;  /* 0x00000050007d7202 */ /* 0x000fe20000000f00 */
[----:B------:R-:W-:-:S02]  /*54d0*/  IMAD.MOV.U32 R127, RZ, RZ, R104 ;  /* 0x000000ffff7f7224 */ /* 0x000fc400078e0068 */
[----:B------:R-:W-:Y:S01]  /*54e0*/  IMAD.MOV.U32 R104, RZ, RZ, R95 ;  /* 0x000000ffff687224 */ /* 0x000fe200078e005f */
[----:B------:R-:W-:Y:S01]  /*54f0*/  MOV R121, R126 ;  /* 0x0000007e00797202 */ /* 0x000fe20000000f00 */
[----:B------:R-:W-:Y:S01]  /*5500*/  IMAD.MOV.U32 R123, RZ, RZ, R87 ;  /* 0x000000ffff7b7224 */ /* 0x000fe200078e0057 */
[----:B------:R-:W-:Y:S01]  /*5510*/  MOV R87, R84 ;  /* 0x0000005400577202 */ /* 0x000fe20000000f00 */
[----:B-1----:R-:W-:Y:S01]  /*5520*/  FFMA.FTZ R2, R135, c[0x0][0x2d0], -R12 ;  /* 0x0000b40087027a23 */ /* 0x002fe2000001080c */
[----:B------:R-:W-:Y:S01]  /*5530*/  MOV R135, R93 ;  /* 0x0000005d00877202 */ /* 0x000fe20000000f00 */
[----:B------:R-:W-:Y:S01]  /*5540*/  HMMA.16816.F32.BF16 R96, R4, R112, R32 ;  /* 0x000000700460723c */ /* 0x000fe20000041820 */
[----:B------:R-:W-:Y:S01]  /*5550*/  IMAD.MOV.U32 R95, RZ, RZ, R14 ;  /* 0x000000ffff5f7224 */ /* 0x000fe200078e000e */
[----:B------:R1:W-:Y:S01]  /*5560*/  MUFU.EX2 R93, R2 ;  /* 0x00000002005d7308 */ /* 0x0003e20000000800 */
[----:B------:R-:W-:Y:S01]  /*5570*/  MOV R14, R147 ;  /* 0x00000093000e7202 */ /* 0x000fe20000000f00 */
[----:B------:R-:W-:-:S02]  /*5580*/  IMAD.MOV.U32 R120, RZ, RZ, R127 ;  /* 0x000000ffff787224 */ /* 0x000fc400078e007f */
[----:B------:R-:W-:Y:S01]  /*5590*/  IMAD.MOV.U32 R127, RZ, RZ, R106 ;  /* 0x000000ffff7f7224 */ /* 0x000fe200078e006a */
[----:B------:R-:W-:Y:S01]  /*55a0*/  MOV R34, R83 ;  /* 0x0000005300227202 */ /* 0x000fe20000000f00 */
[----:B------:R-:W-:Y:S01]  /*55b0*/  HMMA.16816.F32.BF16 R112, R4, R114, R40 ;  /* 0x000000720470723c */ /* 0x000fe20000041828 */
[----:B------:R-:W-:Y:S02]  /*55c0*/  IMAD.MOV.U32 R33, RZ, RZ, R82 ;  /* 0x000000ffff217224 */ /* 0x000fe400078e0052 */
[----:B------:R-:W-:Y:S02]  /*55d0*/  IMAD.MOV.U32 R35, RZ, RZ, R86 ;  /* 0x000000ffff237224 */ /* 0x000fe400078e0056 */
[----:B------:R-:W-:-:S03]  /*55e0*/  IMAD.MOV.U32 R122, RZ, RZ, R125 ;  /* 0x000000ffff7a7224 */ /* 0x000fc600078e007d */
[----:B---3--:R-:W-:Y:S01]  /*55f0*/  HMMA.16816.F32.BF16 R40, R4, R20, R128 ;  /* 0x000000140428723c */ /* 0x008fe20000041880 */
[----:B-1----:R-:W-:-:S04]  /*5600*/  FFMA.FTZ R2, R134, c[0x0][0x2d0], -R12 ;  /* 0x0000b40086027a23 */ /* 0x002fc8000001080c */
[----:B------:R1:W3:Y:S02]  /*5610*/  MUFU.EX2 R134, R2 ;  /* 0x0000000200867308 */ /* 0x0002e40000000800 */
[----:B------:R-:W-:Y:S01]  /*5620*/  IMAD.MOV.U32 R131, RZ, RZ, R135 ;  /* 0x000000ffff837224 */ /* 0x000fe200078e0087 */
[----:B------:R-:W-:Y:S01]  /*5630*/  HMMA.16816.F32.BF16 R36, R4, R22, R116 ;  /* 0x000000160424723c */ /* 0x000fe20000041874 */
[----:B------:R-:W4:Y:S01]  /*5640*/  LDSM.16.MT88.4 R20, [R216+0x1100] ;  /* 0x00110000d814783b */ /* 0x000f220000004200 */
[----:B------:R-:W-:Y:S01]  /*5650*/  MOV R135, R92 ;  /* 0x0000005c00877202 */ /* 0x000fe20000000f00 */
[----:B------:R-:W-:Y:S01]  /*5660*/  IMAD.MOV.U32 R129, RZ, RZ, R27 ;  /* 0x000000ffff817224 */ /* 0x000fe200078e001b */
[----:B------:R-:W-:Y:S01]  /*5670*/  MOV R130, R26 ;  /* 0x0000001a00827202 */ /* 0x000fe20000000f00 */
[----:B------:R-:W-:Y:S02]  /*5680*/  IMAD.MOV.U32 R128, RZ, RZ, R24 ;  /* 0x000000ffff807224 */ /* 0x000fe400078e0018 */
[----:B--2---:R-:W-:Y:S01]  /*5690*/  F2FP.BF16.PACK_AB R4, R15, R133 ;  /* 0x000000850f04723e */ /* 0x004fe200000010ff */
[----:B-1----:R-:W-:Y:S01]  /*56a0*/  FFMA.FTZ R2, R137, c[0x0][0x2d0], -R0 ;  /* 0x0000b40089027a23 */ /* 0x002fe20000010800 */
[----:B---3--:R-:W-:-:S03]  /*56b0*/  F2FP.BF16.PACK_AB R6, R134, R93 ;  /* 0x0000005d8606723e */ /* 0x008fc600000010ff */
[----:B------:R1:W-:Y:S02]  /*56c0*/  MUFU.EX2 R13, R2 ;  /* 0x00000002000d7308 */ /* 0x0003e40000000800 */
[----:B-1----:R-:W-:-:S06]  /*56d0*/  FFMA.FTZ R2, R144, c[0x0][0x2d0], -R0 ;  /* 0x0000b40090027a23 */ /* 0x002fcc0000010800 */
[----:B------:R1:W2:Y:S02]  /*56e0*/  MUFU.EX2 R84, R2 ;  /* 0x0000000200547308 */ /* 0x0002a40000000800 */
[----:B-1----:R-:W-:Y:S01]  /*56f0*/  FFMA.FTZ R2, R139, c[0x0][0x2d0], -R0 ;  /* 0x0000b4008b027a23 */ /* 0x002fe20000010800 */
[----:B--2---:R-:W-:-:S05]  /*5700*/  F2FP.BF16.PACK_AB R5, R84, R13 ;  /* 0x0000000d5405723e */ /* 0x004fca00000010ff */
[----:B------:R1:W-:Y:S02]  /*5710*/  MUFU.EX2 R32, R2 ;  /* 0x0000000200207308 */ /* 0x0003e40000000800 */
[----:B-1----:R-:W-:-:S06]  /*5720*/  FFMA.FTZ R2, R138, c[0x0][0x2d0], -R0 ;  /* 0x0000b4008a027a23 */ /* 0x002fcc0000010800 */
[----:B------:R-:W1:Y:S02]  /*5730*/  MUFU.EX2 R105, R2 ;  /* 0x0000000200697308 */ /* 0x000e640000000800 */
[----:B-1----:R-:W-:Y:S02]  /*5740*/  F2FP.BF16.PACK_AB R7, R105, R32 ;  /* 0x000000206907723e */ /* 0x002fe400000010ff */
[----:B------:R-:W-:Y:S02]  /*5750*/  MOV R2, R25 ;  /* 0x0000001900027202 */ /* 0x000fe40000000f00 */
[----:B------:R-:W-:Y:S03]  /*5760*/  LDSM.16.MT88.4 R24, [R214+0x7100] ;  /* 0x00710000d618783b */ /* 0x000fe60000004200 */
[C---:B------:R-:W-:Y:S07]  /*5770*/  HMMA.16816.F32.BF16 R136, R4.reuse, R16, R200 ;  /* 0x000000100488723c */ /* 0x040fee00000418c8 */
[----:B------:R-:W-:Y:S01]  /*5780*/  IMAD.MOV.U32 R201, RZ, RZ, R81 ;  /* 0x000000ffffc97224 */ /* 0x000fe200078e0051 */
[----:B----4-:R-:W-:Y:S01]  /*5790*/  HMMA.16816.F32.BF16 R144, R4, R8, R192 ;  /* 0x000000080490723c */ /* 0x010fe200000418c0 */
[----:B------:R-:W-:Y:S01]  /*57a0*/  IMAD.MOV.U32 R203, RZ, RZ, R32 ;  /* 0x000000ffffcb7224 */ /* 0x000fe200078e0020 */
[----:B------:R-:W-:Y:S01]  /*57b0*/  MOV R200, R34 ;  /* 0x0000002200c87202 */ /* 0x000fe20000000f00 */
[----:B------:R-:W-:-:S04]  /*57c0*/  IMAD.MOV.U32 R202, RZ, RZ, R33 ;  /* 0x000000ffffca7224 */ /* 0x000fc800078e0021 */
[----:B------:R-:W-:Y:S01]  /*57d0*/  MOV R194, R87 ;  /* 0x0000005700c27202 */ /* 0x000fe20000000f00 */
[C---:B------:R-:W-:Y:S01]  /*57e0*/  HMMA.16816.F32.BF16 R80, R4.reuse, R18, R196 ;  /* 0x000000120450723c */ /* 0x040fe200000418c4 */
[----:B------:R-:W-:Y:S01]  /*57f0*/  IMAD.MOV.U32 R193, RZ, RZ, R85 ;  /* 0x000000ffffc17224 */ /* 0x000fe200078e0055 */
[----:B------:R-:W1:Y:S01]  /*5800*/  LDSM.16.MT88.4 R16, [R215+0x1100] ;  /* 0x00110000d710783b */ /* 0x000e620000004200 */
[----:B------:R-:W-:Y:S02]  /*5810*/  IMAD.MOV.U32 R192, RZ, RZ, R84 ;  /* 0x000000ffffc07224 */ /* 0x000fe400078e0054 */
[----:B------:R-:W-:Y:S02]  /*5820*/  IMAD.MOV.U32 R195, RZ, RZ, R93 ;  /* 0x000000ffffc37224 */ /* 0x000fe400078e005d */
[----:B------:R-:W-:Y:S01]  /*5830*/  IMAD.MOV.U32 R196, RZ, RZ, R94 ;  /* 0x000000ffffc47224 */ /* 0x000fe200078e005e */
[C---:B------:R-:W-:Y:S01]  /*5840*/  HMMA.16816.F32.BF16 R84, R4.reuse, R10, R152 ;  /* 0x0000000a0454723c */ /* 0x040fe20000041898 */
[----:B------:R-:W2:Y:S01]  /*5850*/  LDSM.16.MT88.4 R8, [R213+0x4100] ;  /* 0x00410000d508783b */ /* 0x000ea20000004200 */
[----:B------:R-:W-:Y:S01]  /*5860*/  MOV R197, R95 ;  /* 0x0000005f00c57202 */ /* 0x000fe20000000f00 */
[----:B------:R-:W-:Y:S01]  /*5870*/  IMAD.MOV.U32 R199, RZ, RZ, R35 ;  /* 0x000000ffffc77224 */ /* 0x000fe200078e0023 */
[----:B------:R-:W-:Y:S01]  /*5880*/  MOV R198, R107 ;  /* 0x0000006b00c67202 */ /* 0x000fe20000000f00 */
[----:B------:R-:W-:Y:S03]  /*5890*/  LDSM.16.MT88.4 R32, [R213+0x7100] ;  /* 0x00710000d520783b */ /* 0x000fe60000004200 */
[C---:B------:R-:W-:Y:S07]  /*58a0*/  HMMA.16816.F32.BF16 R152, R4.reuse, R20, R188 ;  /* 0x000000140498723c */ /* 0x040fee00000418bc */
[----:B------:R-:W-:Y:S01]  /*58b0*/  IMAD.MOV.U32 R189, RZ, RZ, R104 ;  /* 0x000000ffffbd7224 */ /* 0x000fe200078e0068 */
[----:B------:R-:W-:Y:S01]  /*58c0*/  HMMA.16816.F32.BF16 R92, R4, R22, R184 ;  /* 0x00000016045c723c */ /* 0x000fe200000418b8 */
[----:B------:R-:W-:Y:S01]  /*58d0*/  IMAD.MOV.U32 R190, RZ, RZ, R105 ;  /* 0x000000ffffbe7224 */ /* 0x000fe200078e0069 */
[----:B------:R-:W3:Y:S01]  /*58e0*/  LDSM.16.MT88.4 R20, [R214+0x4100] ;  /* 0x00410000d614783b */ /* 0x000ee20000004200 */
[----:B------:R-:W-:Y:S01]  /*58f0*/  MOV R191, R123 ;  /* 0x0000007b00bf7202 */ /* 0x000fe20000000f00 */
[----:B------:R-:W-:-:S04]  /*5900*/  IMAD.MOV.U32 R123, RZ, RZ, R124 ;  /* 0x000000ffff7b7224 */ /* 0x000fc800078e007c */
[----:B------:R-:W-:Y:S01]  /*5910*/  IMAD.MOV.U32 R188, RZ, RZ, R123 ;  /* 0x000000ffffbc7224 */ /* 0x000fe200078e007b */
        /* <DEDUP_REMOVED lines=12> */
[C---:B--2---:R-:W-:Y:S01]  /*59e0*/  HMMA.16816.F32.BF16 R156, R4.reuse, R8, R28 ;  /* 0x00000008049c723c */ /* 0x044fe2000004181c */
[----:B------:R-:W-:Y:S07]  /*59f0*/  LDSM.16.MT88.4 R28, [R214+0xa100] ;  /* 0x00a10000d61c783b */ /* 0x000fee0000004200 */
[C---:B------:R-:W-:Y:S01]  /*5a00*/  HMMA.16816.F32.BF16 R116, R4.reuse, R10, R100 ;  /* 0x0000000a0474723c */ /* 0x040fe20000041864 */
[----:B------:R-:W2:Y:S07]  /*5a10*/  LDSM.16.MT88.4 R8, [R213+0xa100] ;  /* 0x00a10000d508783b */ /* 0x000eae0000004200 */
[C---:B------:R-:W-:Y:S07]  /*5a20*/  HMMA.16816.F32.BF16 R148, R4.reuse, R32, R140 ;  /* 0x000000200494723c */ /* 0x040fee000004188c */
[----:B------:R-:W-:Y:S01]  /*5a30*/  IMAD.MOV.U32 R33, RZ, RZ, R122 ;  /* 0x000000ffff217224 */ /* 0x000fe200078e007a */
[----:B------:R-:W-:Y:S01]  /*5a40*/  HMMA.16816.F32.BF16 R140, R4, R34, R108 ;  /* 0x00000022048c723c */ /* 0x000fe2000004186c */
[----:B------:R-:W-:-:S06]  /*5a50*/  IMAD.MOV.U32 R32, RZ, RZ, R131 ;  /* 0x000000ffff207224 */ /* 0x000fcc00078e0083 */
[----:B------:R-:W-:Y:S01]  /*5a60*/  MOV R108, R190 ;  /* 0x000000be006c7202 */ /* 0x000fe20000000f00 */
[----:B------:R-:W-:Y:S01]  /*5a70*/  IMAD.MOV.U32 R190, RZ, RZ, R198 ;  /* 0x000000ffffbe7224 */ /* 0x000fe200078e00c6 */
[----:B------:R-:W-:Y:S01]  /*5a80*/  MOV R198, R200 ;  /* 0x000000c800c67202 */ /* 0x000fe20000000f00 */
[----:B------:R-:W-:Y:S01]  /*5a90*/  IMAD.MOV.U32 R34, RZ, RZ, R127 ;  /* 0x000000ffff227224 */ /* 0x000fe200078e007f */
[----:B------:R-:W-:Y:S01]  /*5aa0*/  MOV R200, R121 ;  /* 0x0000007900c87202 */ /* 0x000fe20000000f00 */
[----:B------:R-:W-:Y:S01]  /*5ab0*/  IMAD.MOV.U32 R111, RZ, RZ, R120 ;  /* 0x000000ffff6f7224 */ /* 0x000fe200078e0078 */
[----:B------:R-:W-:Y:S01]  /*5ac0*/  HMMA.16816.F32.BF16 R124, R4, R24, R96 ;  /* 0x00000018047c723c */ /* 0x000fe20000041860 */
[----:B------:R-:W-:Y:S01]  /*5ad0*/  MOV R110, R197 ;  /* 0x000000c5006e7202 */ /* 0x000fe20000000f00 */
[----:B------:R-:W-:Y:S01]  /*5ae0*/  IMAD.MOV.U32 R35, RZ, RZ, R203 ;  /* 0x000000ffff237224 */ /* 0x000fe200078e00cb */
[----:B------:R-:W-:Y:S01]  /*5af0*/  MOV R203, R2 ;  /* 0x0000000200cb7202 */ /* 0x000fe20000000f00 */
[----:B------:R-:W-:-:S02]  /*5b00*/  IMAD.MOV.U32 R197, RZ, RZ, R199 ;  /* 0x000000ffffc57224 */ /* 0x000fc400078e00c7 */
[----:B------:R-:W-:Y:S02]  /*5b10*/  IMAD.MOV.U32 R109, RZ, RZ, R196 ;  /* 0x000000ffff6d7224 */ /* 0x000fe400078e00c4 */
[C---:B---3--:R-:W-:Y:S01]  /*5b20*/  HMMA.16816.F32.BF16 R120, R4.reuse, R20, R88 ;  /* 0x000000140478723c */ /* 0x048fe20000041858 */
[----:B------:R-:W-:Y:S02]  /*5b30*/  IMAD.MOV.U32 R24, RZ, RZ, R195 ;  /* 0x000000ffff187224 */ /* 0x000fe400078e00c3 */
[----:B------:R-:W-:Y:S01]  /*5b40*/  IMAD.MOV.U32 R199, RZ, RZ, R202 ;  /* 0x000000ffffc77224 */ /* 0x000fe200078e00ca */
[----:B------:R-:W-:Y:S01]  /*5b50*/  MOV R202, R130 ;  /* 0x0000008200ca7202 */ /* 0x000fe20000000f00 */
[----:B------:R-:W-:Y:S02]  /*5b60*/  FFMA.FTZ R2, R207, c[0x0][0x2d0], -R12 ;  /* 0x0000b400cf027a23 */ /* 0x000fe4000001080c */
[----:B------:R-:W-:Y:S01]  /*5b70*/  IMAD.MOV.U32 R196, RZ, RZ, R128 ;  /* 0x000000ffffc47224 */ /* 0x000fe200078e0080 */
[----:B-1----:R-:W-:Y:S01]  /*5b80*/  HMMA.16816.F32.BF16 R96, R4, R16, R72 ;  /* 0x000000100460723c */ /* 0x002fe20000041848 */
[----:B------:R-:W-:-:S02]  /*5b90*/  IMAD.MOV.U32 R195, RZ, RZ, R129 ;  /* 0x000000ffffc37224 */ /* 0x000fc400078e0081 */
[----:B------:R-:W-:Y:S01]  /*5ba0*/  IMAD.MOV.U32 R25, RZ, RZ, R189 ;  /* 0x000000ffff197224 */ /* 0x000fe200078e00bd */
[----:B------:R-:W-:-:S04]  /*5bb0*/  MOV R189, R251 ;  /* 0x000000fb00bd7202 */ /* 0x000fc80000000f00 */
[C---:B------:R-:W-:Y:S01]  /*5bc0*/  HMMA.16816.F32.BF16 R88, R4.reuse, R18, R56 ;  /* 0x000000120458723c */ /* 0x040fe20000041838 */
[----:B------:R-:W1:Y:S07]  /*5bd0*/  LDSM.16.MT88.4 R16, [R215+0xa100] ;  /* 0x00a10000d710783b */ /* 0x000e6e0000004200 */
[C---:B--2---:R-:W-:Y:S08]  /*5be0*/  HMMA.16816.F32.BF16 R72, R4.reuse, R8, R52 ;  /* 0x000000080448723c */ /* 0x044ff00000041834 */
[C---:B------:R-:W-:Y:S01]  /*5bf0*/  HMMA.16816.F32.BF16 R64, R4.reuse, R10, R64 ;  /* 0x0000000a0440723c */ /* 0x040fe20000041840 */
[----:B------:R-:W2:Y:S07]  /*5c00*/  LDSM.16.MT88.4 R8, [R216+0xa100] ;  /* 0x00a10000d808783b */ /* 0x000eae0000004200 */
[C---:B------:R-:W-:Y:S07]  /*5c10*/  HMMA.16816.F32.BF16 R128, R4.reuse, R26, R112 ;  /* 0x0000001a0480723c */ /* 0x040fee0000041870 */
[----:B------:R-:W-:Y:S01]  /*5c20*/  IMAD.MOV.U32 R115, RZ, RZ, R248 ;  /* 0x000000ffff737224 */ /* 0x000fe200078e00f8 */
[----:B------:R-:W-:Y:S01]  /*5c30*/  MOV R113, R250 ;  /* 0x000000fa00717202 */ /* 0x000fe20000000f00 */
[----:B------:R3:W-:Y:S01]  /*5c40*/  MUFU.EX2 R248, R2 ;  /* 0x0000000200f87308 */ /* 0x0007e20000000800 */
[----:B------:R-:W-:Y:S01]  /*5c50*/  HMMA.16816.F32.BF16 R100, R4, R22, R76 ;  /* 0x000000160464723c */ /* 0x000fe2000004184c */
[----:B------:R-:W-:Y:S01]  /*5c60*/  LDSM.16.MT88.4 R20, [R214+0x1900] ;  /* 0x00190000d614783b */ /* 0x000fe20000004200 */
[----:B------:R-:W-:-:S02]  /*5c70*/  IMAD.MOV.U32 R112, RZ, RZ, R249 ;  /* 0x000000ffff707224 */ /* 0x000fc400078e00f9 */
[----:B------:R-:W-:-:S03]  /*5c80*/  IMAD.MOV.U32 R114, RZ, RZ, R34 ;  /* 0x000000ffff727224 */ /* 0x000fc600078e0022 */
[----:B------:R-:W-:Y:S01]  /*5c90*/  MOV R79, R24 ;  /* 0x00000018004f7202 */ /* 0x000fe20000000f00 */
[----:B-1----:R-:W-:Y:S01]  /*5ca0*/  HMMA.16816.F32.BF16 R40, R4, R16, R40 ;  /* 0x000000100428723c */ /* 0x002fe20000041828 */
[----:B---3--:R-:W-:-:S07]  /*5cb0*/  FFMA.FTZ R2, R206, c[0x0][0x2d0], -R12 ;  /* 0x0000b400ce027a23 */ /* 0x008fce000001080c */
[C---:B------:R-:W-:Y:S01]  /*5cc0*/  HMMA.16816.F32.BF16 R36, R4.reuse, R18, R36 ;  /* 0x000000120424723c */ /* 0x040fe20000041824 */
[----:B------:R-:W-:Y:S01]  /*5cd0*/  LDSM.16.MT88.4 R16, [R216+0x1900] ;  /* 0x00190000d810783b */ /* 0x000fe20000004200 */
[----:B------:R1:W-:Y:S06]  /*5ce0*/  MUFU.EX2 R251, R2 ;  /* 0x0000000200fb7308 */ /* 0x0003ec0000000800 */
[C---:B--2---:R-:W-:Y:S08]  /*5cf0*/  HMMA.16816.F32.BF16 R48, R4.reuse, R8, R48 ;  /* 0x000000080430723c */ /* 0x044ff00000041830 */
[----:B------:R-:W-:Y:S01]  /*5d00*/  HMMA.16816.F32.BF16 R44, R4, R10, R44 ;  /* 0x0000000a042c723c */ /* 0x000fe2000004182c */
[----:B------:R-:W-:Y:S01]  /*5d10*/  LDSM.16.MT88.4 R8, [R215+0x1900] ;  /* 0x00190000d708783b */ /* 0x000fe20000004200 */
[----:B-1----:R-:W-:-:S02]  /*5d20*/  FFMA.FTZ R2, R204, c[0x0][0x2d0], -R12 ;  /* 0x0000b400cc027a23 */ /* 0x002fc4000001080c */
[----:B------:R-:W-:Y:S02]  /*5d30*/  IMAD.MOV.U32 R204, RZ, RZ, R115 ;  /* 0x000000ffffcc7224 */ /* 0x000fe400078e0073 */
[----:B------:R1:W-:Y:S01]  /*5d40*/  MUFU.EX2 R250, R2 ;  /* 0x0000000200fa7308 */ /* 0x0003e20000000800 */
[----:B------:R-:W-:Y:S01]  /*5d50*/  IMAD.MOV.U32 R115, RZ, RZ, R25 ;  /* 0x000000ffff737224 */ /* 0x000fe200078e0019 */
[C---:B------:R-:W-:Y:S01]  /*5d60*/  HMMA.16816.F32.BF16 R60, R4.reuse, R28, R60 ;  /* 0x0000001c043c723c */ /* 0x040fe2000004183c */
[----:B------:R-:W2:Y:S07]  /*5d70*/  LDSM.16.MT88.4 R24, [R213+0x1900] ;  /* 0x00190000d518783b */ /* 0x000eae0000004200 */
[----:B------:R-:W-:Y:S01]  /*5d80*/  HMMA.16816.F32.BF16 R68, R4, R30, R68 ;  /* 0x0000001e0444723c */ /* 0x000fe20000041844 */
[----:B------:R-:W-:Y:S01]  /*5d90*/  LDSM.16.MT88.4 R28, [R214+0x7900] ;  /* 0x00790000d61c783b */ /* 0x000fe20000004200 */
[----:B-1----:R-:W-:-:S05]  /*5da0*/  FFMA.FTZ R2, R205, c[0x0][0x2d0], -R12 ;  /* 0x0000b400cd027a23 */ /* 0x002fca000001080c */
[--C-:B------:R-:W-:Y:S01]  /*5db0*/  FFMA.FTZ R4, R210, c[0x0][0x2d0], -R0.reuse ;  /* 0x0000b400d2047a23 */ /* 0x100fe20000010800 */
[----:B------:R-:W-:Y:S01]  /*5dc0*/  MOV R210, R32 ;  /* 0x0000002000d27202 */ /* 0x000fe20000000f00 */
[----:B------:R1:W3:Y:S08]  /*5dd0*/  MUFU.EX2 R249, R2 ;  /* 0x0000000200f97308 */ /* 0x0002f00000000800 */
[----:B------:R4:W-:Y:S01]  /*5de0*/  MUFU.EX2 R205, R4 ;  /* 0x0000000400cd7308 */ /* 0x0009e20000000800 */
[----:B-1----:R-:W-:Y:S01]  /*5df0*/  FFMA.FTZ R2, R208, c[0x0][0x2d0], -R0 ;  /* 0x0000b400d0027a23 */ /* 0x002fe20000010800 */
[----:B---3--:R-:W-:-:S06]  /*5e00*/  F2FP.BF16.PACK_AB R6, R249, R250 ;  /* 0x000000faf906723e */ /* 0x008fcc00000010ff */
[----:B------:R1:W-:Y:S01]  /*5e10*/  MUFU.EX2 R208, R2 ;  /* 0x0000000200d07308 */ /* 0x0003e20000000800 */
[----:B----4-:R-:W-:Y:S01]  /*5e20*/  F2FP.BF16.PACK_AB R4, R251, R248 ;  /* 0x000000f8fb04723e */ /* 0x010fe200000010ff */
[----:B-1----:R-:W-:Y:S02]  /*5e30*/  FFMA.FTZ R2, R209, c[0x0][0x2d0], -R0 ;  /* 0x0000b400d1027a23 */ /* 0x002fe40000010800 */
[----:B------:R-:W-:-:S04]  /*5e40*/  IMAD.MOV.U32 R209, RZ, RZ, R35 ;  /* 0x000000ffffd17224 */ /* 0x000fc800078e0023 */
[----:B------:R1:W3:Y:S02]  /*5e50*/  MUFU.EX2 R207, R2 ;  /* 0x0000000200cf7308 */ /* 0x0002e40000000800 */
[----:B-1----:R-:W-:Y:S01]  /*5e60*/  FFMA.FTZ R2, R211, c[0x0][0x2d0], -R0 ;  /* 0x0000b400d3027a23 */ /* 0x002fe20000010800 */
[----:B---3--:R-:W-:Y:S01]  /*5e70*/  F2FP.BF16.PACK_AB R5, R207, R208 ;  /* 0x000000d0cf05723e */ /* 0x008fe200000010ff */
[----:B------:R-:W-:-:S04]  /*5e80*/  IMAD.MOV.U32 R211, RZ, RZ, R33 ;  /* 0x000000ffffd37224 */ /* 0x000fc800078e0021 */
[----:B------:R-:W1:Y:S01]  /*5e90*/  MUFU.EX2 R206, R2 ;  /* 0x0000000200ce7308 */ /* 0x000e620000000800 */
[----:B------:R-:W3:Y:S01]  /*5ea0*/  LDSM.16.MT88.4 R32, [R213+0x4900] ;  /* 0x00490000d520783b */ /* 0x000ee20000004200 */
[----:B-1----:R-:W-:Y:S01]  /*5eb0*/  F2FP.BF16.PACK_AB R7, R206, R205 ;  /* 0x000000cdce07723e */ /* 0x002fe200000010ff */
[----:B------:R-:W-:-:S06]  /*5ec0*/  IMAD.MOV.U32 R2, RZ, RZ, R79 ;  /* 0x000000ffff027224 */ /* 0x000fcc00078e004f */
[C---:B--2---:R-:W-:Y:S08]  /*5ed0*/  HMMA.16816.F32.BF16 R136, R4.reuse, R24, R136 ;  /* 0x000000180488723c */ /* 0x044ff00000041888 */
[C---:B------:R-:W-:Y:S01]  /*5ee0*/  HMMA.16816.F32.BF16 R52, R4.reuse, R26, R80 ;  /* 0x0000001a0434723c */ /* 0x040fe20000041850 */
[----:B------:R-:W1:Y:S07]  /*5ef0*/  LDSM.16.MT88.4 R24, [R214+0x4900] ;  /* 0x00490000d618783b */ /* 0x000e6e0000004200 */
[C---:B------:R-:W-:Y:S08]  /*5f00*/  HMMA.16816.F32.BF16 R144, R4.reuse, R20, R144 ;  /* 0x000000140490723c */ /* 0x040ff00000041890 */
[C---:B------:R-:W-:Y:S01]  /*5f10*/  HMMA.16816.F32.BF16 R56, R4.reuse, R22, R84 ;  /* 0x000000160438723c */ /* 0x040fe20000041854 */
[----:B------:R-:W2:Y:S07]  /*5f20*/  LDSM.16.MT88.4 R20, [R216+0x4900] ;  /* 0x00490000d814783b */ /* 0x000eae0000004200 */
[C---:B------:R-:W-:Y:S08]  /*5f30*/  HMMA.16816.F32.BF16 R152, R4.reuse, R16, R152 ;  /* 0x000000100498723c */ /* 0x040ff00000041898 */
[C---:B------:R-:W-:Y:S01]  /*5f40*/  HMMA.16816.F32.BF16 R76, R4.reuse, R18, R92 ;  /* 0x00000012044c723c */ /* 0x040fe2000004185c */
[----:B------:R-:W4:Y:S06]  /*5f50*/  LDSM.16.MT88.4 R16, [R215+0x4900] ;  /* 0x00490000d710783b */ /* 0x000f2c0000004200 */
[----:B------:R-:W-:Y:S01]  /*5f60*/  MOV R94, R114 ;  /* 0x00000072005e7202 */ /* 0x000fe20000000f00 */
[----:B------:R-:W-:Y:S01]  /*5f70*/  HMMA.16816.F32.BF16 R160, R4, R8, R160 ;  /* 0x0000000804a0723c */ /* 0x000fe200000418a0 */
[----:B------:R-:W-:-:S02]  /*5f80*/  IMAD.MOV.U32 R95, RZ, RZ, R115 ;  /* 0x000000ffff5f7224 */ /* 0x000fc400078e0073 */
[----:B------:R-:W-:Y:S01]  /*5f90*/  IMAD.MOV.U32 R92, RZ, RZ, R211 ;  /* 0x000000ffff5c7224 */ /* 0x000fe200078e00d3 */
[----:B------:R-:W-:Y:S01]  /*5fa0*/  MOV R211, R209 ;  /* 0x000000d100d37202 */ /* 0x000fe20000000f00 */
[----:B------:R-:W-:Y:S02]  /*5fb0*/  IMAD.MOV.U32 R93, RZ, RZ, R210 ;  /* 0x000000ffff5d7224 */ /* 0x000fe400078e00d2 */
[----:B------:R-:W-:Y:S01]  /*5fc0*/  IMAD.MOV.U32 R209, RZ, RZ, R108 ;  /* 0x000000ffffd17224 */ /* 0x000fe200078e006c */
[----:B------:R-:W-:Y:S01]  /*5fd0*/  HMMA.16816.F32.BF16 R80, R4, R10, R104 ;  /* 0x0000000a0450723c */ /* 0x000fe20000041868 */
[----:B------:R-:W4:Y:S01]  /*5fe0*/  LDSM.16.MT88.4 R8, [R213+0x7900] ;  /* 0x00790000d508783b */ /* 0x000f220000004200 */
[----:B------:R-:W-:-:S06]  /*5ff0*/  IMAD.MOV.U32 R210, RZ, RZ, R110 ;  /* 0x000000ffffd27224 */ /* 0x000fcc00078e006e */
[C---:B---3--:R-:W-:Y:S08]  /*6000*/  HMMA.16816.F32.BF16 R168, R4.reuse, R32, R168 ;  /* 0x0000002004a8723c */ /* 0x048ff000000418a8 */
[C---:B------:R-:W-:Y:S07]  /*6010*/  HMMA.16816.F32.BF16 R32, R4.reuse, R34, R184 ;  /* 0x000000220420723c */ /* 0x040fee00000418b8 */
[----:B------:R-:W-:Y:S01]  /*6020*/  IMAD.MOV.U32 R185, RZ, RZ, R112 ;  /* 0x000000ffffb97224 */ /* 0x000fe200078e0070 */
[----:B-1----:R-:W-:Y:S01]  /*6030*/  HMMA.16816.F32.BF16 R84, R4, R26, R180 ;  /* 0x0000001a0454723c */ /* 0x002fe200000418b4 */
[----:B------:R-:W-:Y:S01]  /*6040*/  IMAD.MOV.U32 R184, RZ, RZ, R113 ;  /* 0x000000ffffb87224 */ /* 0x000fe200078e0071 */
[----:B------:R-:W-:Y:S01]  /*6050*/  MOV R187, R2 ;  /* 0x0000000200bb7202 */ /* 0x000fe20000000f00 */
[----:B------:R-:W-:Y:S01]  /*6060*/  IMAD.MOV.U32 R2, RZ, RZ, R111 ;  /* 0x000000ffff027224 */ /* 0x000fe200078e006f */
[----:B------:R-:W-:-:S03]  /*6070*/  MOV R186, R109 ;  /* 0x0000006d00ba7202 */ /* 0x000fc60000000f00 */
[----:B------:R-:W-:Y:S01]  /*6080*/  FFMA.FTZ R2, R2, c[0x0][0x2d0], -R12 ;  /* 0x0000b40002027a23 */ /* 0x000fe2000001080c */
[C---:B--2---:R-:W-:Y:S08]  /*6090*/  HMMA.16816.F32.BF16 R104, R4.reuse, R20, R172 ;  /* 0x000000140468723c */ /* 0x044ff000000418ac */
[C---:B----4-:R-:W-:Y:S08]  /*60a0*/  HMMA.16816.F32.BF16 R112, R4.reuse, R16, R156 ;  /* 0x000000100470723c */ /* 0x050ff0000004189c */
[C---:B------:R-:W-:Y:S01]  /*60b0*/  HMMA.16816.F32.BF16 R116, R4.reuse, R18, R116 ;  /* 0x000000120474723c */ /* 0x040fe20000041874 */
[----:B------:R-:W1:Y:S07]  /*60c0*/  LDSM.16.MT88.4 R16, [R216+0x7900] ;  /* 0x00790000d810783b */ /* 0x000e6e0000004200 */
[C---:B------:R-:W-:Y:S08]  /*60d0*/  HMMA.16816.F32.BF16 R172, R4.reuse, R8, R148 ;  /* 0x0000000804ac723c */ /* 0x040ff00000041894 */
[C---:B------:R-:W-:Y:S01]  /*60e0*/  HMMA.16816.F32.BF16 R180, R4.reuse, R10, R140 ;  /* 0x0000000a04b4723c */ /* 0x040fe2000004188c */
[----:B------:R-:W2:Y:S07]  /*60f0*/  LDSM.16.MT88.4 R8, [R215+0x7900] ;  /* 0x00790000d708783b */ /* 0x000eae0000004200 */
[C---:B------:R-:W-:Y:S01]  /*6100*/  HMMA.16816.F32.BF16 R108, R4.reuse, R22, R164 ;  /* 0x00000016046c723c */ /* 0x040fe200000418a4 */
[----:B------:R-:W3:Y:S07]  /*6110*/  LDSM.16.MT88.4 R20, [R213+0xa900] ;  /* 0x00a90000d514783b */ /* 0x000eee0000004200 */
[C---:B------:R-:W-:Y:S07]  /*6120*/  HMMA.16816.F32.BF16 R156, R4.reuse, R30, R128 ;  /* 0x0000001e049c723c */ /* 0x040fee0000041880 */
[----:B------:R-:W-:Y:S01]  /*6130*/  IMAD.MOV.U32 R30, RZ, RZ, R94 ;  /* 0x000000ffff1e7224 */ /* 0x000fe200078e005e */
[----:B------:R-:W-:Y:S01]  /*6140*/  HMMA.16816.F32.BF16 R164, R4, R28, R124 ;  /* 0x0000001c04a4723c */ /* 0x000fe2000004187c */
[----:B------:R-:W-:-:S06]  /*6150*/  MOV R31, R95 ;  /* 0x0000005f001f7202 */ /* 0x000fcc0000000f00 */
[----:B------:R-:W-:Y:S01]  /*6160*/  MOV R28, R92 ;  /* 0x0000005c001c7202 */ /* 0x000fe20000000f00 */
[C---:B------:R-:W-:Y:S01]  /*6170*/  HMMA.16816.F32.BF16 R176, R4.reuse, R24, R176 ;  /* 0x0000001804b0723c */ /* 0x040fe200000418b0 */
[----:B------:R-:W-:Y:S01]  /*6180*/  IMAD.MOV.U32 R29, RZ, RZ, R93 ;  /* 0x000000ffff1d7224 */ /* 0x000fe200078e005d */
[----:B------:R-:W4:Y:S06]  /*6190*/  LDSM.16.MT88.4 R24, [R214+0xa900] ;  /* 0x00a90000d618783b */ /* 0x000f2c0000004200 */
[C---:B-1----:R-:W-:Y:S07]  /*61a0*/  HMMA.16816.F32.BF16 R148, R4.reuse, R16, R120 ;  /* 0x000000100494723c */ /* 0x042fee0000041878 */
[----:B------:R-:W-:Y:S01]  /*61b0*/  IMAD.MOV.U32 R16, RZ, RZ, R30 ;  /* 0x000000ffff107224 */ /* 0x000fe200078e001e */
[----:B--2---:R-:W-:Y:S01]  /*61c0*/  HMMA.16816.F32.BF16 R128, R4, R8, R96 ;  /* 0x000000080480723c */ /* 0x004fe20000041860 */
[----:B------:R-:W-:Y:S01]  /*61d0*/  MOV R30, R28 ;  /* 0x0000001c001e7202 */ /* 0x000fe20000000f00 */
[----:B------:R-:W-:-:S02]  /*61e0*/  IMAD.MOV.U32 R17, RZ, RZ, R31 ;  /* 0x000000ffff117224 */ /* 0x000fc400078e001f */
[----:B------:R-:W-:Y:S02]  /*61f0*/  IMAD.MOV.U32 R28, RZ, RZ, R184 ;  /* 0x000000ffff1c7224 */ /* 0x000fe400078e00b8 */
[----:B------:R-:W-:Y:S01]  /*6200*/  IMAD.MOV.U32 R31, RZ, RZ, R29 ;  /* 0x000000ffff1f7224 */ /* 0x000fe200078e001d */
[----:B------:R-:W-:Y:S01]  /*6210*/  MOV R29, R185 ;  /* 0x000000b9001d7202 */ /* 0x000fe20000000f00 */
[----:B------:R-:W-:Y:S01]  /*6220*/  HMMA.16816.F32.BF16 R124, R4, R10, R88 ;  /* 0x0000000a047c723c */ /* 0x000fe20000041858 */
[----:B------:R-:W1:Y:S01]  /*6230*/  LDSM.16.MT88.4 R8, [R216+0xa900] ;  /* 0x00a90000d808783b */ /* 0x000e620000004200 */
[----:B------:R-:W-:Y:S01]  /*6240*/  IMAD.MOV.U32 R184, RZ, RZ, R187 ;  /* 0x000000ffffb87224 */ /* 0x000fe200078e00bb */
[----:B------:R-:W-:Y:S01]  /*6250*/  MOV R187, R191 ;  /* 0x000000bf00bb7202 */ /* 0x000fe20000000f00 */
[----:B------:R-:W-:Y:S02]  /*6260*/  IMAD.MOV.U32 R185, RZ, RZ, R204 ;  /* 0x000000ffffb97224 */ /* 0x000fe400078e00cc */
[----:B------:R-:W-:-:S02]  /*6270*/  IMAD.MOV.U32 R191, RZ, RZ, R193 ;  /* 0x000000ffffbf7224 */ /* 0x000fc400078e00c1 */
[C---:B------:R-:W-:Y:S01]  /*6280*/  HMMA.16816.F32.BF16 R140, R4.reuse, R18, R100 ;  /* 0x00000012048c723c */ /* 0x040fe20000041864 */
[----:B------:R-:W-:Y:S01]  /*6290*/  IMAD.MOV.U32 R204, RZ, RZ, R192 ;  /* 0x000000ffffcc7224 */ /* 0x000fe200078e00c0 */
[----:B------:R-:W-:Y:S01]  /*62a0*/  MOV R192, R194 ;  /* 0x000000c200c07202 */ /* 0x000fe20000000f00 */
[----:B------:R-:W-:Y:S02]  /*62b0*/  IMAD.MOV.U32 R193, RZ, RZ, R201 ;  /* 0x000000ffffc17224 */ /* 0x000fe400078e00c9 */
[----:B------:R2:W-:Y:S01]  /*62c0*/  MUFU.EX2 R201, R2 ;  /* 0x0000000200c97308 */ /* 0x0005e20000000800 */
[----:B------:R-:W-:Y:S01]  /*62d0*/  IMAD.MOV.U32 R194, RZ, RZ, R219 ;  /* 0x000000ffffc27224 */ /* 0x000fe200078e00db */
[----:B------:R-:W-:Y:S01]  /*62e0*/  MOV R103, R17 ;  /* 0x0000001100677202 */ /* 0x000fe20000000f00 */
[----:B------:R-:W-:Y:S01]  /*62f0*/  IMAD.MOV.U32 R17, RZ, RZ, R31 ;  /* 0x000000ffff117224 */ /* 0x000fe200078e001f */
[----:B---3--:R-:W-:Y:S01]  /*6300*/  HMMA.16816.F32.BF16 R120, R4, R20, R72 ;  /* 0x000000140478723c */ /* 0x008fe20000041848 */
[----:B------:R-:W-:Y:S01]  /*6310*/  IMAD.MOV.U32 R31, RZ, RZ, R29 ;  /* 0x000000ffff1f7224 */ /* 0x000fe200078e001d */
[----:B------:R-:W-:Y:S01]  /*6320*/  MOV R29, R185 ;  /* 0x000000b9001d7202 */ /* 0x000fe20000000f00 */
[----:B------:R-:W-:Y:S01]  /*6330*/  IMAD.MOV.U32 R185, RZ, RZ, R204 ;  /* 0x000000ffffb97224 */ /* 0x000fe200078e00cc */
[----:B------:R3:W5:Y:S01]  /*6340*/  LDL.LU R219, [R1+0x3c] ;  /* 0x00003c0001db7983 */ /* 0x0007620000300800 */
[----:B------:R-:W-:Y:S01]  /*6350*/  IMAD.MOV.U32 R204, RZ, RZ, R192 ;  /* 0x000000ffffcc7224 */ /* 0x000fe200078e00c0 */
[----:B------:R-:W-:-:S02]  /*6360*/  MOV R192, R194 ;  /* 0x000000c200c07202 */ /* 0x000fc40000000f00 */
[----:B------:R-:W-:Y:S01]  /*6370*/  HMMA.16816.F32.BF16 R92, R4, R22, R64 ;  /* 0x00000016045c723c */ /* 0x000fe20000041840 */
[----:B--2---:R-:W-:Y:S01]  /*6380*/  FFMA.FTZ R2, R16, c[0x0][0x2d0], -R12 ;  /* 0x0000b40010027a23 */ /* 0x004fe2000001080c */
[----:B------:R-:W2:Y:S01]  /*6390*/  LDSM.16.MT88.4 R20, [R215+0xa900] ;  /* 0x00a90000d714783b */ /* 0x000ea20000004200 */
[----:B------:R-:W-:Y:S01]  /*63a0*/  IMAD.MOV.U32 R16, RZ, RZ, R30 ;  /* 0x000000ffff107224 */ /* 0x000fe200078e001e */
[----:B------:R-:W-:Y:S01]  /*63b0*/  MOV R30, R28 ;  /* 0x0000001c001e7202 */ /* 0x000fe20000000f00 */
[----:B------:R-:W-:-:S03]  /*63c0*/  IMAD.MOV.U32 R28, RZ, RZ, R184 ;  /* 0x000000ffff1c7224 */ /* 0x000fc600078e00b8 */
[----:B----4-:R-:W-:Y:S01]  /*63d0*/  HMMA.16816.F32.BF16 R72, R4, R24, R60 ;  /* 0x000000180448723c */ /* 0x010fe2000004183c */
[----:B------:R-:W-:Y:S01]  /*63e0*/  IMAD.MOV.U32 R184, RZ, RZ, R187 ;  /* 0x000000ffffb87224 */ /* 0x000fe200078e00bb */
[----:B------:R-:W-:Y:S01]  /*63f0*/  MOV R187, R191 ;  /* 0x000000bf00bb7202 */ /* 0x000fe20000000f00 */
[----:B------:R-:W-:Y:S02]  /*6400*/  IMAD.MOV.U32 R194, RZ, RZ, R202 ;  /* 0x000000ffffc27224 */ /* 0x000fe400078e00ca */
[----:B------:R4:W1:Y:S01]  /*6410*/  MUFU.EX2 R202, R2 ;  /* 0x0000000200ca7308 */ /* 0x0008620000000800 */
[----:B------:R-:W-:Y:S01]  /*6420*/  IMAD.MOV.U32 R191, RZ, RZ, R193 ;  /* 0x000000ffffbf7224 */ /* 0x000fe200078e00c1 */
[----:B------:R-:W-:Y:S01]  /*6430*/  MOV R101, R16 ;  /* 0x0000001000657202 */ /* 0x000fe20000000f00 */
[----:B------:R-:W-:Y:S01]  /*6440*/  IMAD.MOV.U32 R102, RZ, RZ, R17 ;  /* 0x000000ffff667224 */ /* 0x000fe200078e0011 */
[----:B------:R-:W-:Y:S01]  /*6450*/  MOV R16, R31 ;  /* 0x0000001f00107202 */ /* 0x000fe20000000f00 */
[----:B------:R-:W-:Y:S01]  /*6460*/  IMAD.MOV.U32 R17, RZ, RZ, R28 ;  /* 0x000000ffff117224 */ /* 0x000fe200078e001c */
[----:B------:R-:W-:Y:S01]  /*6470*/  MOV R31, R185 ;  /* 0x000000b9001f7202 */ /* 0x000fe20000000f00 */
[----:B------:R-:W-:Y:S01]  /*6480*/  IMAD.MOV.U32 R28, RZ, RZ, R184 ;  /* 0x000000ffff1c7224 */ /* 0x000fe200078e00b8 */
[----:B------:R-:W-:Y:S01]  /*6490*/  MOV R184, R204 ;  /* 0x000000cc00b87202 */ /* 0x000fe20000000f00 */
[----:B------:R-:W-:-:S02]  /*64a0*/  IMAD.MOV.U32 R185, RZ, RZ, R191 ;  /* 0x000000ffffb97224 */ /* 0x000fc400078e00bf */
[----:B----4-:R-:W-:Y:S02]  /*64b0*/  FFMA.FTZ R2, R103, c[0x0][0x2d0], -R12 ;  /* 0x0000b40067027a23 */ /* 0x010fe4000001080c */
[----:B------:R-:W-:Y:S02]  /*64c0*/  IMAD.MOV.U32 R103, RZ, RZ, R30 ;  /* 0x000000ffff677224 */ /* 0x000fe400078e001e */
[----:B------:R-:W-:Y:S01]  /*64d0*/  IMAD.MOV.U32 R30, RZ, RZ, R187 ;  /* 0x000000ffff1e7224 */ /* 0x000fe200078e00bb */
[----:B------:R-:W-:Y:S01]  /*64e0*/  MOV R187, R192 ;  /* 0x000000c000bb7202 */ /* 0x000fe20000000f00 */
[----:B------:R-:W-:Y:S02]  /*64f0*/  IMAD.MOV.U32 R192, RZ, RZ, R203 ;  /* 0x000000ffffc07224 */ /* 0x000fe400078e00cb */
[----:B------:R4:W-:Y:S01]  /*6500*/  MUFU.EX2 R203, R2 ;  /* 0x0000000200cb7308 */ /* 0x0009e20000000800 */
[----:B------:R-:W-:Y:S01]  /*6510*/  MOV R100, R103 ;  /* 0x0000006700647202 */ /* 0x000fe20000000f00 */
[----:B------:R-:W-:Y:S01]  /*6520*/  IMAD.MOV.U32 R103, RZ, RZ, R184 ;  /* 0x000000ffff677224 */ /* 0x000fe200078e00b8 */
[----:B------:R-:W-:Y:S01]  /*6530*/  MOV R184, R185 ;  /* 0x000000b900b87202 */ /* 0x000fe20000000f00 */
[----:B------:R-:W-:Y:S01]  /*6540*/  IMAD.MOV.U32 R99, RZ, RZ, R102 ;  /* 0x000000ffff637224 */ /* 0x000fe200078e0066 */
[----:B------:R-:W-:Y:S01]  /*6550*/  MOV R102, R17 ;  /* 0x0000001100667202 */ /* 0x000fe20000000f00 */
[----:B------:R-:W-:Y:S01]  /*6560*/  IMAD.MOV.U32 R185, RZ, RZ, R187 ;  /* 0x000000ffffb97224 */ /* 0x000fe200078e00bb */
[----:B------:R-:W-:Y:S01]  /*6570*/  MOV R187, R200 ;  /* 0x000000c800bb7202 */ /* 0x000fe20000000f00 */
[----:B----4-:R-:W-:-:S04]  /*6580*/  FFMA.FTZ R2, R252, c[0x0][0x2d0], -R12 ;  /* 0x0000b400fc027a23 */ /* 0x010fc8000001080c */
[----:B------:R4:W2:Y:S01]  /*6590*/  MUFU.EX2 R204, R2 ;  /* 0x0000000200cc7308 */ /* 0x0008a20000000800 */
[----:B-1----:R-:W-:Y:S01]  /*65a0*/  HMMA.16816.F32.BF16 R60, R4, R8, R48 ;  /* 0x00000008043c723c */ /* 0x002fe20000041830 */
[----:B----4-:R-:W-:Y:S02]  /*65b0*/  FFMA.FTZ R2, R101, c[0x0][0x2d0], -R0 ;  /* 0x0000b40065027a23 */ /* 0x010fe40000010800 */
[----:B------:R-:W-:-:S04]  /*65c0*/  IMAD.MOV.U32 R101, RZ, RZ, R16 ;  /* 0x000000ffff657224 */ /* 0x000fc800078e0010 */
[----:B------:R1:W-:Y:S01]  /*65d0*/  MUFU.EX2 R200, R2 ;  /* 0x0000000200c87308 */ /* 0x0003e20000000800 */
[----:B------:R-:W4:Y:S01]  /*65e0*/  LDSM.16.MT88.4 R16, [R213+0x2100] ;  /* 0x00210000d510783b */ /* 0x000f220000004200 */
[----:B------:R-:W-:Y:S03]  /*65f0*/  HMMA.16816.F32.BF16 R44, R4, R10, R44 ;  /* 0x0000000a042c723c */ /* 0x000fe6000004182c */
[----:B------:R-:W2:Y:S01]  /*6600*/  LDSM.16.MT88.4 R8, [R214+0x2100] ;  /* 0x00210000d608783b */ /* 0x000ea20000004200 */
[----:B-1----:R-:W-:Y:S02]  /*6610*/  FFMA.FTZ R2, R99, c[0x0][0x2d0], -R0 ;  /* 0x0000b40063027a23 */ /* 0x002fe40000010800 */
[----:B------:R-:W-:Y:S01]  /*6620*/  IMAD.MOV.U32 R99, RZ, RZ, R100 ;  /* 0x000000ffff637224 */ /* 0x000fe200078e0064 */
[----:B------:R-:W-:Y:S01]  /*6630*/  MOV R100, R101 ;  /* 0x0000006500647202 */ /* 0x000fe20000000f00 */
[----:B------:R-:W-:Y:S01]  /*6640*/  IMAD.MOV.U32 R101, RZ, RZ, R102 ;  /* 0x000000ffff657224 */ /* 0x000fe200078e0066 */
[----:B------:R-:W-:Y:S01]  /*6650*/  MOV R102, R103 ;  /* 0x0000006700667202 */ /* 0x000fe20000000f00 */
[----:B------:R-:W-:Y:S01]  /*6660*/  IMAD.MOV.U32 R103, RZ, RZ, R184 ;  /* 0x000000ffff677224 */ /* 0x000fe200078e00b8 */
[----:B------:R-:W-:Y:S01]  /*6670*/  MOV R184, R185 ;  /* 0x000000b900b87202 */ /* 0x000fe20000000f00 */
[----:B------:R-:W-:Y:S01]  /*6680*/  IMAD.MOV.U32 R185, RZ, RZ, R210 ;  /* 0x000000ffffb97224 */ /* 0x000fe200078e00d2 */
[----:B------:R-:W-:-:S02]  /*6690*/  MOV R210, R134 ;  /* 0x0000008600d27202 */ /* 0x000fc40000000f00 */
[----:B------:R1:W1:Y:S02]  /*66a0*/  MUFU.EX2 R134, R2 ;  /* 0x0000000200867308 */ /* 0x0002640000000800 */
[----:B-1----:R-:W-:-:S06]  /*66b0*/  FFMA.FTZ R2, R135, c[0x0][0x2d0], -R0 ;  /* 0x0000b40087027a23 */ /* 0x002fcc0000010800 */
[----:B------:R1:W-:Y:S02]  /*66c0*/  MUFU.EX2 R135, R2 ;  /* 0x0000000200877308 */ /* 0x0003e40000000800 */
[----:B-1----:R-:W-:Y:S02]  /*66d0*/  FFMA.FTZ R2, R99, c[0x0][0x2d0], -R0 ;  /* 0x0000b40063027a23 */ /* 0x002fe40000010800 */
[----:B------:R-:W-:Y:S01]  /*66e0*/  IMAD.MOV.U32 R99, RZ, RZ, R100 ;  /* 0x000000ffff637224 */ /* 0x000fe200078e0064 */
[----:B------:R-:W-:Y:S01]  /*66f0*/  MOV R100, R101 ;  /* 0x0000006500647202 */ /* 0x000fe20000000f00 */
[----:B------:R-:W-:Y:S01]  /*6700*/  IMAD.MOV.U32 R101, RZ, RZ, R102 ;  /* 0x000000ffff657224 */ /* 0x000fe200078e0066 */
[----:B------:R-:W-:Y:S01]  /*6710*/  MOV R102, R103 ;  /* 0x0000006700667202 */ /* 0x000fe20000000f00 */
[----:B------:R-:W-:Y:S01]  /*6720*/  IMAD.MOV.U32 R103, RZ, RZ, R184 ;  /* 0x000000ffff677224 */ /* 0x000fe200078e00b8 */
[----:B------:R-:W-:Y:S02]  /*6730*/  MOV R184, R133 ;  /* 0x0000008500b87202 */ /* 0x000fe40000000f00 */
[----:B------:R-:W1:Y:S01]  /*6740*/  MUFU.EX2 R133, R2 ;  /* 0x0000000200857308 */ /* 0x000e620000000800 */
[C---:B------:R-:W-:Y:S01]  /*6750*/  HMMA.16816.F32.BF16 R68, R4.reuse, R26, R68 ;  /* 0x0000001a0444723c */ /* 0x040fe20000041844 */
[----:B------:R-:W-:Y:S07]  /*6760*/  LDSM.16.MT88.4 R24, [R214+0x8100] ;  /* 0x00810000d618783b */ /* 0x000fee0000004200 */
[C---:B--2---:R-:W-:Y:S08]  /*6770*/  HMMA.16816.F32.BF16 R40, R4.reuse, R20, R40 ;  /* 0x000000140428723c */ /* 0x044ff00000041828 */
[----:B------:R-:W-:Y:S01]  /*6780*/  HMMA.16816.F32.BF16 R36, R4, R22, R36 ;  /* 0x000000160424723c */ /* 0x000fe20000041824 */
[----:B------:R-:W2:Y:S06]  /*6790*/  LDSM.16.MT88.4 R20, [R216+0x2100] ;  /* 0x00210000d814783b */ /* 0x000eac0000004200 */
[----:B------:R-:W-:-:S02]  /*67a0*/  F2FP.BF16.PACK_AB R4, R202, R201 ;  /* 0x000000c9ca04723e */ /* 0x000fc400000010ff */
[----:B------:R-:W-:Y:S02]  /*67b0*/  F2FP.BF16.PACK_AB R6, R204, R203 ;  /* 0x000000cbcc06723e */ /* 0x000fe400000010ff */
[----:B------:R-:W-:Y:S02]  /*67c0*/  F2FP.BF16.PACK_AB R5, R134, R200 ;  /* 0x000000c88605723e */ /* 0x000fe400000010ff */
[----:B-1----:R-:W-:-:S07]  /*67d0*/  F2FP.BF16.PACK_AB R7, R133, R135 ;  /* 0x000000878507723e */ /* 0x002fce00000010ff */
[C---:B----4-:R-:W-:Y:S08]  /*67e0*/  HMMA.16816.F32.BF16 R136, R4.reuse, R16, R136 ;  /* 0x000000100488723c */ /* 0x050ff00000041888 */
[C---:B------:R-:W-:Y:S01]  /*67f0*/  HMMA.16816.F32.BF16 R48, R4.reuse, R18, R52 ;  /* 0x000000120430723c */ /* 0x040fe20000041834 */
[----:B------:R-:W1:Y:S07]  /*6800*/  LDSM.16.MT88.4 R16, [R215+0x2100] ;  /* 0x00210000d710783b */ /* 0x000e6e0000004200 */
[C---:B------:R-:W-:Y:S08]  /*6810*/  HMMA.16816.F32.BF16 R144, R4.reuse, R8, R144 ;  /* 0x000000080490723c */ /* 0x040ff00000041890 */
[C---:B------:R-:W-:Y:S01]  /*6820*/  HMMA.16816.F32.BF16 R52, R4.reuse, R10, R56 ;  /* 0x0000000a0434723c */ /* 0x040fe20000041838 */
[----:B------:R-:W4:Y:S07]  /*6830*/  LDSM.16.MT88.4 R8, [R213+0x5100] ;  /* 0x00510000d508783b */ /* 0x000f2e0000004200 */
[C---:B--2---:R-:W-:Y:S08]  /*6840*/  HMMA.16816.F32.BF16 R152, R4.reuse, R20, R152 ;  /* 0x000000140498723c */ /* 0x044ff00000041898 */
[C---:B------:R-:W-:Y:S01]  /*6850*/  HMMA.16816.F32.BF16 R56, R4.reuse, R22, R76 ;  /* 0x000000160438723c */ /* 0x040fe2000004184c */
[----:B------:R-:W2:Y:S07]  /*6860*/  LDSM.16.MT88.4 R20, [R214+0x5100] ;  /* 0x00510000d614783b */ /* 0x000eae0000004200 */
[C---:B-1----:R-:W-:Y:S08]  /*6870*/  HMMA.16816.F32.BF16 R160, R4.reuse, R16, R160 ;  /* 0x0000001004a0723c */ /* 0x042ff000000418a0 */
[C---:B------:R-:W-:Y:S01]  /*6880*/  HMMA.16816.F32.BF16 R64, R4.reuse, R18, R80 ;  /* 0x000000120440723c */ /* 0x040fe20000041850 */
[----:B------:R-:W1:Y:S07]  /*6890*/  LDSM.16.MT88.4 R16, [R216+0x5100] ;  /* 0x00510000d810783b */ /* 0x000e6e0000004200 */
[C---:B----4-:R-:W-:Y:S08]  /*68a0*/  HMMA.16816.F32.BF16 R168, R4.reuse, R8, R168 ;  /* 0x0000000804a8723c */ /* 0x050ff000000418a8 */
[C---:B------:R-:W-:Y:S01]  /*68b0*/  HMMA.16816.F32.BF16 R76, R4.reuse, R10, R32 ;  /* 0x0000000a044c723c */ /* 0x040fe20000041820 */
[----:B------:R-:W4:Y:S04]  /*68c0*/  LDSM.16.MT88.4 R8, [R215+0x5100] ;  /* 0x00510000d708783b */ /* 0x000f280000004200 */
[----:B------:R-:W3:Y:S03]  /*68d0*/  LDSM.16.MT88.4 R32, [R213+0x8100] ;  /* 0x00810000d520783b */ /* 0x000ee60000004200 */
[----:B--2---:R-:W-:Y:S01]  /*68e0*/  HMMA.16816.F32.BF16 R80, R4, R22, R84 ;  /* 0x000000160450723c */ /* 0x004fe20000041854 */
[----:B------:R-:W-:Y:S01]  /*68f0*/  IMAD.MOV.U32 R2, RZ, RZ, R99 ;  /* 0x000000ffff027224 */ /* 0x000fe200078e0063 */
[----:B------:R-:W-:-:S06]  /*6900*/  MOV R252, R100 ;  /* 0x0000006400fc7202 */ /* 0x000fcc0000000f00 */
[C---:B------:R-:W-:Y:S01]  /*6910*/  HMMA.16816.F32.BF16 R176, R4.reuse, R20, R176 ;  /* 0x0000001404b0723c */ /* 0x040fe200000418b0 */
[----:B------:R-:W-:Y:S07]  /*6920*/  LDSM.16.MT88.4 R20, [R216+0x8100] ;  /* 0x00810000d814783b */ /* 0x000fee0000004200 */
[C---:B-1----:R-:W-:Y:S08]  /*6930*/  HMMA.16816.F32.BF16 R84, R4.reuse, R16, R104 ;  /* 0x000000100454723c */ /* 0x042ff00000041868 */
[C---:B------:R-:W-:Y:S01]  /*6940*/  HMMA.16816.F32.BF16 R88, R4.reuse, R18, R108 ;  /* 0x000000120458723c */ /* 0x040fe2000004186c */
[----:B------:R-:W1:Y:S07]  /*6950*/  LDSM.16.MT88.4 R16, [R215+0x8100] ;  /* 0x00810000d710783b */ /* 0x000e6e0000004200 */
[----:B----4-:R-:W-:Y:S07]  /*6960*/  HMMA.16816.F32.BF16 R96, R4, R8, R112 ;  /* 0x000000080460723c */ /* 0x010fee0000041870 */
[----:B------:R-:W-:Y:S01]  /*6970*/  IMAD.MOV.U32 R112, RZ, RZ, R101 ;  /* 0x000000ffff707224 */ /* 0x000fe200078e0065 */
[----:B------:R-:W-:Y:S01]  /*6980*/  MOV R113, R102 ;  /* 0x0000006600717202 */ /* 0x000fe20000000f00 */
[----:B------:R-:W-:-:S02]  /*6990*/  IMAD.MOV.U32 R114, RZ, RZ, R103 ;  /* 0x000000ffff727224 */ /* 0x000fc400078e0067 */
[----:B------:R-:W-:Y:S01]  /*69a0*/  HMMA.16816.F32.BF16 R100, R4, R10, R116 ;  /* 0x0000000a0464723c */ /* 0x000fe20000041874 */
[----:B------:R-:W2:Y:S01]  /*69b0*/  LDSM.16.MT88.4 R8, [R213+0xb100] ;  /* 0x00b10000d508783b */ /* 0x000ea20000004200 */
[----:B------:R-:W-:-:S05]  /*69c0*/  MOV R115, R30 ;  /* 0x0000001e00737202 */ /* 0x000fca0000000f00 */
[----:B------:R-:W-:Y:S01]  /*69d0*/  IMAD.MOV.U32 R117, RZ, RZ, R31 ;  /* 0x000000ffff757224 */ /* 0x000fe200078e001f */
[----:B------:R-:W-:Y:S01]  /*69e0*/  MOV R118, R28 ;  /* 0x0000001c00767202 */ /* 0x000fe20000000f00 */
[----:B------:R-:W-:Y:S01]  /*69f0*/  IMAD.MOV.U32 R119, RZ, RZ, R29 ;  /* 0x000000ffff777224 */ /* 0x000fe200078e001d */
[C---:B---3--:R-:W-:Y:S01]  /*6a00*/  HMMA.16816.F32.BF16 R104, R4.reuse, R32, R172 ;  /* 0x000000200468723c */ /* 0x048fe200000418ac */
[----:B------:R-:W-:Y:S01]  /*6a10*/  IMAD.MOV.U32 R193, RZ, RZ, R218 ;  /* 0x000000ffffc17224 */ /* 0x000fe200078e00da */
[----:B------:R-:W-:Y:S01]  /*6a20*/  MOV R191, R217 ;  /* 0x000000d900bf7202 */ /* 0x000fe20000000f00 */
[----:B------:R-:W-:Y:S01]  /*6a30*/  FFMA.FTZ R2, R2, c[0x0][0x2d0], -R12 ;  /* 0x0000b40002027a23 */ /* 0x000fe2000001080c */
[----:B------:R-:W-:Y:S03]  /*6a40*/  LDSM.16.MT88.4 R28, [R214+0xb100] ;  /* 0x00b10000d61c783b */ /* 0x000fe60000004200 */
[----:B------:R-:W-:Y:S01]  /*6a50*/  IMAD.MOV.U32 R175, RZ, RZ, R118 ;  /* 0x000000ffffaf7224 */ /* 0x000fe200078e0076 */
[C---:B------:R-:W-:Y:S01]  /*6a60*/  HMMA.16816.F32.BF16 R108, R4.reuse, R24, R164 ;  /* 0x00000018046c723c */ /* 0x040fe200000418a4 */
[----:B------:R-:W-:Y:S01]  /*6a70*/  MOV R174, R119 ;  /* 0x0000007700ae7202 */ /* 0x000fe20000000f00 */
[----:B------:R-:W-:Y:S01]  /*6a80*/  IMAD.MOV.U32 R173, RZ, RZ, R112 ;  /* 0x000000ffffad7224 */ /* 0x000fe200078e0070 */
[----:B------:R-:W-:Y:S01]  /*6a90*/  MOV R172, R113 ;  /* 0x0000007100ac7202 */ /* 0x000fe20000000f00 */
[----:B------:R-:W-:Y:S01]  /*6aa0*/  UIADD3 UR15, UR6, -0x2, URZ ;  /* 0xfffffffe060f7890 */ /* 0x000fe2000fffe03f */
[----:B------:R3:W5:Y:S02]  /*6ab0*/  LDL.LU R218, [R1+0x38] ;  /* 0x0000380001da7983 */ /* 0x0007640000300800 */
[----:B------:R-:W-:Y:S01]  /*6ac0*/  MOV R166, R117 ;  /* 0x0000007500a67202 */ /* 0x000fe20000000f00 */
[----:B------:R-:W-:Y:S01]  /*6ad0*/  HMMA.16816.F32.BF16 R32, R4, R34, R180 ;  /* 0x000000220420723c */ /* 0x000fe200000418b4 */
[----:B------:R-:W-:Y:S01]  /*6ae0*/  IMAD.MOV.U32 R167, RZ, RZ, R184 ;  /* 0x000000ffffa77224 */ /* 0x000fe200078e00b8 */
[----:B------:R-:W-:-:S06]  /*6af0*/  MOV R164, R185 ;  /* 0x000000b900a47202 */ /* 0x000fcc0000000f00 */
[C---:B-1----:R-:W-:Y:S01]  /*6b00*/  HMMA.16816.F32.BF16 R124, R4.reuse, R18, R124 ;  /* 0x00000012047c723c */ /* 0x042fe2000004187c */
[----:B------:R-:W-:Y:S01]  /*6b10*/  IMAD.MOV.U32 R183, RZ, RZ, R114 ;  /* 0x000000ffffb77224 */ /* 0x000fe200078e0072 */
[----:B------:R-:W-:Y:S01]  /*6b20*/  MOV R182, R115 ;  /* 0x0000007300b67202 */ /* 0x000fe20000000f00 */
[----:B------:R-:W-:Y:S01]  /*6b30*/  IMAD.MOV.U32 R165, RZ, RZ, R186 ;  /* 0x000000ffffa57224 */ /* 0x000fe200078e00ba */
[----:B------:R3:W5:Y:S04]  /*6b40*/  LDL.LU R217, [R1+0x34] ;  /* 0x0000340001d97983 */ /* 0x0007680000300800 */
[----:B------:R-:W-:Y:S01]  /*6b50*/  HMMA.16816.F32.BF16 R116, R4, R16, R128 ;  /* 0x000000100474723c */ /* 0x000fe20000041880 */
[----:B------:R-:W1:Y:S01]  /*6b60*/  LDSM.16.MT88.4 R16, [R215+0xb100] ;  /* 0x00b10000d710783b */ /* 0x000e620000004200 */
[----:B------:R-:W-:Y:S01]  /*6b70*/  MOV R180, R187 ;  /* 0x000000bb00b47202 */ /* 0x000fe20000000f00 */
[----:B------:R-:W-:-:S05]  /*6b80*/  IMAD.MOV.U32 R181, RZ, RZ, R188 ;  /* 0x000000ffffb57224 */ /* 0x000fca00078e00bc */
[C---:B------:R-:W-:Y:S08]  /*6b90*/  HMMA.16816.F32.BF16 R112, R4.reuse, R20, R148 ;  /* 0x000000140470723c */ /* 0x040ff00000041894 */
[----:B------:R-:W-:Y:S01]  /*6ba0*/  HMMA.16816.F32.BF16 R20, R4, R22, R140 ;  /* 0x000000160414723c */ /* 0x000fe2000004188c */
[----:B------:R-:W-:Y:S02]  /*6bb0*/  MOV R148, R193 ;  /* 0x000000c100947202 */ /* 0x000fe40000000f00 */
[----:B------:R-:W-:-:S04]  /*6bc0*/  MOV R150, R195 ;  /* 0x000000c300967202 */ /* 0x000fc80000000f00 */
[----:B------:R-:W-:Y:S01]  /*6bd0*/  IMAD.MOV.U32 R142, RZ, RZ, R198 ;  /* 0x000000ffff8e7224 */ /* 0x000fe200078e00c6 */
[----:B------:R-:W-:Y:S01]  /*6be0*/  HMMA.16816.F32.BF16 R24, R4, R26, R156 ;  /* 0x0000001a0418723c */ /* 0x000fe2000004189c */
[----:B------:R-:W-:-:S03]  /*6bf0*/  MOV R141, R197 ;  /* 0x000000c5008d7202 */ /* 0x000fc60000000f00 */
[----:B------:R-:W-:-:S03]  /*6c00*/  MOV R140, R142 ;  /* 0x0000008e008c7202 */ /* 0x000fc60000000f00 */
[----:B------:R-:W-:Y:S01]  /*6c10*/  MOV R156, R189 ;  /* 0x000000bd009c7202 */ /* 0x000fe20000000f00 */
[----:B------:R-:W-:Y:S01]  /*6c20*/  IMAD.MOV.U32 R157, RZ, RZ, R190 ;  /* 0x000000ffff9d7224 */ /* 0x000fe200078e00be */
[----:B------:R-:W-:Y:S01]  /*6c30*/  MOV R158, R191 ;  /* 0x000000bf009e7202 */ /* 0x000fe20000000f00 */
[----:B--2---:R-:W-:Y:S01]  /*6c40*/  HMMA.16816.F32.BF16 R184, R4, R8, R120 ;  /* 0x0000000804b8723c */ /* 0x004fe20000041878 */
[----:B------:R-:W-:Y:S02]  /*6c50*/  MOV R142, R148 ;  /* 0x00000094008e7202 */ /* 0x000fe40000000f00 */
[----:B------:R-:W-:-:S05]  /*6c60*/  MOV R143, R199 ;  /* 0x000000c7008f7202 */ /* 0x000fca0000000f00 */
[----:B------:R-:W-:Y:S01]  /*6c70*/  HMMA.16816.F32.BF16 R188, R4, R10, R92 ;  /* 0x0000000a04bc723c */ /* 0x000fe2000004185c */
[----:B------:R-:W2:Y:S01]  /*6c80*/  LDSM.16.MT88.4 R8, [R216+0xb100] ;  /* 0x00b10000d808783b */ /* 0x000ea20000004200 */
[----:B------:R-:W-:Y:S02]  /*6c90*/  MOV R148, R150 ;  /* 0x0000009600947202 */ /* 0x000fe40000000f00 */
[----:B------:R-:W-:Y:S01]  /*6ca0*/  MOV R150, R156 ;  /* 0x0000009c00967202 */ /* 0x000fe20000000f00 */
        /* <DEDUP_REMOVED lines=9> */
[----:B------:R4:W-:Y:S01]  /*6d40*/  MUFU.EX2 R13, R2 ;  /* 0x00000002000d7308 */ /* 0x0009e20000000800 */
[----:B------:R-:W-:-:S02]  /*6d50*/  IMAD.MOV.U32 R159, RZ, RZ, R192 ;  /* 0x000000ffff9f7224 */ /* 0x000fc400078e00c0 */
[----:B------:R-:W-:Y:S02]  /*6d60*/  IMAD.MOV.U32 R149, RZ, RZ, R151 ;  /* 0x000000ffff957224 */ /* 0x000fe400078e0097 */
[----:B------:R-:W-:Y:S02]  /*6d70*/  IMAD.MOV.U32 R151, RZ, RZ, R157 ;  /* 0x000000ffff977224 */ /* 0x000fe400078e009d */
[----:B------:R-:W-:Y:S02]  /*6d80*/  IMAD.MOV.U32 R157, RZ, RZ, R159 ;  /* 0x000000ffff9d7224 */ /* 0x000fe400078e009f */
[----:B------:R-:W-:Y:S02]  /*6d90*/  IMAD.MOV.U32 R159, RZ, RZ, R165 ;  /* 0x000000ffff9f7224 */ /* 0x000fe400078e00a5 */
[----:B----4-:R-:W-:Y:S01]  /*6da0*/  FFMA.FTZ R2, R131, c[0x0][0x2d0], -R12 ;  /* 0x0000b40083027a23 */ /* 0x010fe2000001080c */
        /* <DEDUP_REMOVED lines=8> */
[----:B------:R-:W-:Y:S02]  /*6e30*/  IMAD.MOV.U32 R15, RZ, RZ, R212 ;  /* 0x000000ffff0f7224 */ /* 0x000fe400078e00d4 */
[----:B------:R-:W-:Y:S01]  /*6e40*/  IMAD.MOV.U32 R150, RZ, RZ, R151 ;  /* 0x000000ffff967224 */ /* 0x000fe200078e0097 */
[----:B------:R-:W-:Y:S01]  /*6e50*/  MOV R151, R156 ;  /* 0x0000009c00977202 */ /* 0x000fe20000000f00 */
[----:B------:R-:W-:Y:S01]  /*6e60*/  IMAD.MOV.U32 R156, RZ, RZ, R157 ;  /* 0x000000ffff9c7224 */ /* 0x000fe200078e009d */
[----:B------:R-:W-:Y:S01]  /*6e70*/  MOV R157, R158 ;  /* 0x0000009e009d7202 */ /* 0x000fe20000000f00 */
[----:B------:R-:W-:Y:S01]  /*6e80*/  IMAD.MOV.U32 R158, RZ, RZ, R159 ;  /* 0x000000ffff9e7224 */ /* 0x000fe200078e009f */
[----:B------:R-:W-:Y:S01]  /*6e90*/  MOV R159, R15 ;  /* 0x0000000f009f7202 */ /* 0x000fe20000000f00 */
[----:B------:R-:W-:Y:S01]  /*6ea0*/  IMAD.MOV.U32 R15, RZ, RZ, R14 ;  /* 0x000000ffff0f7224 */ /* 0x000fe200078e000e */
[C---:B-1----:R-:W-:Y:S01]  /*6eb0*/  HMMA.16816.F32.BF16 R40, R4.reuse, R16, R40 ;  /* 0x000000100428723c */ /* 0x042fe20000041828 */
[----:B------:R1:W4:Y:S07]  /*6ec0*/  MUFU.EX2 R14, R2 ;  /* 0x00000002000e7308 */ /* 0x00032e0000000800 */
[----:B------:R-:W-:Y:S01]  /*6ed0*/  HMMA.16816.F32.BF16 R36, R4, R18, R36 ;  /* 0x000000120424723c */ /* 0x000fe20000041824 */
[----:B------:R-:W-:Y:S01]  /*6ee0*/  IMAD.MOV.U32 R17, RZ, RZ, R164 ;  /* 0x000000ffff117224 */ /* 0x000fe200078e00a4 */
[----:B------:R-:W-:-:S06]  /*6ef0*/  MOV R95, R142 ;  /* 0x0000008e005f7202 */ /* 0x000fcc0000000f00 */
[----:B--2---:R-:W-:Y:S01]  /*6f00*/  HMMA.16816.F32.BF16 R44, R4, R10, R44 ;  /* 0x0000000a042c723c */ /* 0x004fe2000004182c */
[----:B-1----:R-:W-:Y:S01]  /*6f10*/  FFMA.FTZ R2, R131, c[0x0][0x2d0], -R12 ;  /* 0x0000b40083027a23 */ /* 0x002fe2000001080c */
[----:B------:R-:W-:Y:S01]  /*6f20*/  MOV R131, R140 ;  /* 0x0000008c00837202 */ /* 0x000fe20000000f00 */
[----:B------:R-:W-:-:S05]  /*6f30*/  IMAD.MOV.U32 R140, RZ, RZ, R15 ;  /* 0x000000ffff8c7224 */ /* 0x000fca00078e000f */
[----:B------:R-:W-:Y:S01]  /*6f40*/  HMMA.16816.F32.BF16 R192, R4, R28, R72 ;  /* 0x0000001c04c0723c */ /* 0x000fe20000041848 */
[----:B------:R1:W-:Y:S01]  /*6f50*/  MUFU.EX2 R15, R2 ;  /* 0x00000002000f7308 */ /* 0x0003e20000000800 */
[----:B------:R-:W-:Y:S01]  /*6f60*/  MOV R16, R165 ;  /* 0x000000a500107202 */ /* 0x000fe20000000f00 */
[----:B------:R-:W-:Y:S01]  /*6f70*/  IMAD.MOV.U32 R19, RZ, RZ, R166 ;  /* 0x000000ffff137224 */ /* 0x000fe200078e00a6 */
[----:B------:R-:W-:-:S04]  /*6f80*/  MOV R18, R167 ;  /* 0x000000a700127202 */ /* 0x000fc80000000f00 */
[----:B------:R-:W-:Y:S01]  /*6f90*/  HMMA.16816.F32.BF16 R196, R4, R30, R68 ;  /* 0x0000001e04c4723c */ /* 0x000fe20000041844 */
[----:B------:R-:W2:Y:S01]  /*6fa0*/  LDSM.16.MT88.4 R164, [R215+0x2900] ;  /* 0x00290000d7a4783b */ /* 0x000ea20000004200 */
[----:B------:R-:W-:Y:S01]  /*6fb0*/  MOV R129, R156 ;  /* 0x0000009c00817202 */ /* 0x000fe20000000f00 */
[----:B------:R-:W-:Y:S01]  /*6fc0*/  IMAD.MOV.U32 R130, RZ, RZ, R157 ;  /* 0x000000ffff827224 */ /* 0x000fe200078e009d */
[----:B------:R-:W-:Y:S01]  /*6fd0*/  MOV R121, R148 ;  /* 0x0000009400797202 */ /* 0x000fe20000000f00 */
[----:B------:R-:W-:Y:S01]  /*6fe0*/  IMAD.MOV.U32 R120, RZ, RZ, R143 ;  /* 0x000000ffff787224 */ /* 0x000fe200078e008f */
[----:B------:R-:W-:Y:S01]  /*6ff0*/  MOV R123, R150 ;  /* 0x00000096007b7202 */ /* 0x000fe20000000f00 */
[----:B------:R-:W-:Y:S01]  /*7000*/  IMAD.MOV.U32 R122, RZ, RZ, R149 ;  /* 0x000000ffff7a7224 */ /* 0x000fe200078e0095 */
[----:B------:R-:W-:Y:S01]  /*7010*/  LDSM.16.MT88.4 R72, [R213+0x8900] ;  /* 0x00890000d548783b */ /* 0x000fe20000004200 */
[----:B-1----:R-:W-:Y:S01]  /*7020*/  FFMA.FTZ R2, R131, c[0x0][0x2d0], -R12 ;  /* 0x0000b40083027a23 */ /* 0x002fe2000001080c */
[----:B------:R-:W-:-:S02]  /*7030*/  UISETP.GE.AND UP0, UPT, UR15, UR8, UPT ;  /* 0x000000080f00728c */ /* 0x000fc4000bf06270 */
[----:B------:R3:W5:Y:S01]  /*7040*/  LDL.LU R212, [R1+0x30] ;  /* 0x0000300001d47983 */ /* 0x0007620000300800 */
[----:B------:R1:W1:Y:S01]  /*7050*/  MUFU.EX2 R12, R2 ;  /* 0x00000002000c7308 */ /* 0x0002620000000800 */
[----:B------:R-:W-:Y:S01]  /*7060*/  HMMA.16816.F32.BF16 R28, R4, R8, R60 ;  /* 0x00000008041c723c */ /* 0x000fe2000004183c */
[----:B-1----:R-:W-:-:S06]  /*7070*/  FFMA.FTZ R2, R140, c[0x0][0x2d0], -R0 ;  /* 0x0000b4008c027a23 */ /* 0x002fcc0000010800 */
[----:B------:R1:W-:Y:S02]  /*7080*/  MUFU.EX2 R11, R2 ;  /* 0x00000002000b7308 */ /* 0x0003e40000000800 */
[----:B-1----:R-:W-:Y:S01]  /*7090*/  FFMA.FTZ R2, R141, c[0x0][0x2d0], -R0 ;  /* 0x0000b4008d027a23 */ /* 0x002fe20000010800 */
[----:B------:R-:W-:Y:S01]  /*70a0*/  MOV R131, R158 ;  /* 0x0000009e00837202 */ /* 0x000fe20000000f00 */
[----:B------:R-:W-:Y:S01]  /*70b0*/  IMAD.MOV.U32 R128, RZ, RZ, R151 ;  /* 0x000000ffff807224 */ /* 0x000fe200078e0097 */
[----:B------:R-:W-:-:S03]  /*70c0*/  MOV R93, R121 ;  /* 0x00000079005d7202 */ /* 0x000fc60000000f00 */
[----:B------:R1:W1:Y:S01]  /*70d0*/  MUFU.EX2 R10, R2 ;  /* 0x00000002000a7308 */ /* 0x0002620000000800 */
[----:B------:R-:W-:Y:S01]  /*70e0*/  IMAD.MOV.U32 R92, RZ, RZ, R120 ;  /* 0x000000ffff5c7224 */ /* 0x000fe200078e0078 */
[----:B------:R-:W-:Y:S01]  /*70f0*/  LDSM.16.MT88.4 R140, [R213+0x2900] ;  /* 0x00290000d58c783b */ /* 0x000fe20000004200 */
[----:B------:R-:W-:-:S03]  /*7100*/  IMAD.MOV.U32 R94, RZ, RZ, R122 ;  /* 0x000000ffff5e7224 */ /* 0x000fc600078e007a */
[----:B------:R-:W-:Y:S01]  /*7110*/  LDSM.16.MT88.4 R148, [R214+0x2900] ;  /* 0x00290000d694783b */ /* 0x000fe20000004200 */
[--C-:B-1----:R-:W-:Y:S02]  /*7120*/  FFMA.FTZ R2, R159, c[0x0][0x2d0], -R0.reuse ;  /* 0x0000b4009f027a23 */ /* 0x102fe40000010800 */
[----:B------:R-:W-:Y:S01]  /*7130*/  FFMA.FTZ R0, R95, c[0x0][0x2d0], -R0 ;  /* 0x0000b4005f007a23 */ /* 0x000fe20000010800 */
[----:B------:R-:W1:Y:S01]  /*7140*/  LDSM.16.MT88.4 R156, [R216+0x2900] ;  /* 0x00290000d89c783b */ /* 0x000e620000004200 */
[----:B------:R-:W-:Y:S08]  /*7150*/  MUFU.EX2 R8, R2 ;  /* 0x0000000200087308 */ /* 0x000ff00000000800 */
[----:B------:R-:W2:Y:S01]  /*7160*/  MUFU.EX2 R9, R0 ;  /* 0x0000000000097308 */ /* 0x000ea20000000800 */
[----:B------:R-:W-:Y:S01]  /*7170*/  MOV R95, R123 ;  /* 0x0000007b005f7202 */ /* 0x000fe20000000f00 */
[----:B------:R-:W-:Y:S01]  /*7180*/  IMAD.MOV.U32 R120, RZ, RZ, R128 ;  /* 0x000000ffff787224 */ /* 0x000fe200078e0080 */
[----:B------:R-:W-:Y:S01]  /*7190*/  MOV R121, R129 ;  /* 0x0000008100797202 */ /* 0x000fe20000000f00 */
[----:B------:R-:W-:Y:S01]  /*71a0*/  IMAD.MOV.U32 R122, RZ, RZ, R130 ;  /* 0x000000ffff7a7224 */ /* 0x000fe200078e0082 */
[----:B------:R-:W-:-:S02]  /*71b0*/  MOV R123, R131 ;  /* 0x00000083007b7202 */ /* 0x000fc40000000f00 */
[----:B----4-:R-:W-:Y:S02]  /*71c0*/  F2FP.BF16.PACK_AB R128, R14, R13 ;  /* 0x0000000d0e80723e */ /* 0x010fe400000010ff */
[----:B------:R-:W-:Y:S02]  /*71d0*/  F2FP.BF16.PACK_AB R130, R12, R15 ;  /* 0x0000000f0c82723e */ /* 0x000fe400000010ff */
[----:B------:R-:W-:Y:S02]  /*71e0*/  F2FP.BF16.PACK_AB R129, R10, R11 ;  /* 0x0000000b0a81723e */ /* 0x000fe400000010ff */
[----:B--2---:R-:W-:-:S07]  /*71f0*/  F2FP.BF16.PACK_AB R131, R9, R8 ;  /* 0x000000080983723e */ /* 0x004fce00000010ff */
[C---:B------:R-:W-:Y:S08]  /*7200*/  HMMA.16816.F32.BF16 R160, R128.reuse, R164, R160 ;  /* 0x000000a480a0723c */ /* 0x040ff000000418a0 */
[C---:B------:R-:W-:Y:S01]  /*7210*/  HMMA.16816.F32.BF16 R164, R128.reuse, R166, R64 ;  /* 0x000000a680a4723c */ /* 0x040fe20000041840 */
[----:B------:R-:W2:Y:S07]  /*7220*/  LDSM.16.MT88.4 R64, [R215+0x5900] ;  /* 0x00590000d740783b */ /* 0x000eae0000004200 */
[C---:B-1----:R-:W-:Y:S08]  /*7230*/  HMMA.16816.F32.BF16 R152, R128.reuse, R156, R152 ;  /* 0x0000009c8098723c */ /* 0x042ff00000041898 */
[C---:B------:R-:W-:Y:S01]  /*7240*/  HMMA.16816.F32.BF16 R156, R128.reuse, R158, R56 ;  /* 0x0000009e809c723c */ /* 0x040fe20000041838 */
[----:B------:R-:W1:Y:S01]  /*7250*/  LDSM.16.MT88.4 R56, [R216+0x5900] ;  /* 0x00590000d838783b */ /* 0x000e620000004200 */
        /* <DEDUP_REMOVED lines=10> */
[----:B------:R-:W-:Y:S01]  /*7300*/  FADD.FTZ R2, R2, R0 ;  /* 0x0000000002027221 */ /* 0x000fe20000010000 */
[----:B------:R-:W-:Y:S01]  /*7310*/  MOV R4, R123 ;  /* 0x0000007b00047202 */ /* 0x000fe20000000f00 */
[----:B------:R-:W-:Y:S01]  /*7320*/  IMAD.MOV.U32 R123, RZ, RZ, R182 ;  /* 0x000000ffff7b7224 */ /* 0x000fe200078e00b6 */
[----:B------:R-:W-:Y:S01]  /*7330*/  HMMA.16816.F32.BF16 R136, R128, R140, R136 ;  /* 0x0000008c8088723c */ /* 0x000fe20000041888 */
[----:B------:R-:W-:Y:S01]  /*7340*/  FADD.FTZ R0, R121, R120 ;  /* 0x0000007879007221 */ /* 0x000fe20000010000 */
[----:B------:R-:W-:Y:S01]  /*7350*/  LDSM.16.MT88.4 R172, [R213+0x5900] ;  /* 0x00590000d5ac783b */ /* 0x000fe20000004200 */
[----:B------:R-:W-:-:S02]  /*7360*/  FADD.FTZ R2, R122, R2 ;  /* 0x000000027a027221 */ /* 0x000fc40000010000 */
[----:B------:R-:W-:Y:S02]  /*7370*/  FADD.FTZ R0, R123, R0 ;  /* 0x000000007b007221 */ /* 0x000fe40000010000 */
[----:B------:R-:W-:Y:S01]  /*7380*/  LDSM.16.MT88.4 R120, [R216+0xb900] ;  /* 0x00b90000d878783b */ /* 0x000fe20000004200 */
[C---:B--2---:R-:W-:Y:S03]  /*7390*/  HMMA.16816.F32.BF16 R60, R128.reuse, R64, R96 ;  /* 0x00000040803c723c */ /* 0x044fe60000041860 */
[----:B------:R-:W2:Y:S05]  /*73a0*/  LDSM.16.MT88.4 R96, [R215+0x8900] ;  /* 0x00890000d760783b */ /* 0x000eaa0000004200 */
[C---:B------:R-:W-:Y:S07]  /*73b0*/  HMMA.16816.F32.BF16 R64, R128.reuse, R66, R100 ;  /* 0x000000428040723c */ /* 0x040fee0000041864 */
[----:B------:R-:W-:Y:S01]  /*73c0*/  IMAD.MOV.U32 R102, RZ, RZ, R94 ;  /* 0x000000ffff667224 */ /* 0x000fe200078e005e */
[----:B------:R-:W-:Y:S01]  /*73d0*/  MOV R103, R95 ;  /* 0x0000005f00677202 */ /* 0x000fe20000000f00 */
[----:B------:R-:W-:Y:S02]  /*73e0*/  HMMA.16816.F32.BF16 R140, R128, R142, R48 ;  /* 0x0000008e808c723c */ /* 0x000fe40000041830 */
[----:B------:R-:W-:-:S02]  /*73f0*/  FADD.FTZ R2, R102, R2 ;  /* 0x0000000266027221 */ /* 0x000fc40000010000 */
[----:B------:R-:W-:-:S03]  /*7400*/  FADD.FTZ R0, R103, R0 ;  /* 0x0000000067007221 */ /* 0x000fc60000010000 */
[----:B------:R-:W-:Y:S01]  /*7410*/  MOV R48, R181 ;  /* 0x000000b500307202 */ /* 0x000fe20000000f00 */
[----:B------:R-:W-:Y:S01]  /*7420*/  IMAD.MOV.U32 R49, RZ, RZ, R180 ;  /* 0x000000ffff317224 */ /* 0x000fe200078e00b4 */
[----:B------:R-:W-:Y:S01]  /*7430*/  MOV R50, R93 ;  /* 0x0000005d00327202 */ /* 0x000fe20000000f00 */
[----:B------:R-:W-:Y:S01]  /*7440*/  IMAD.MOV.U32 R51, RZ, RZ, R92 ;  /* 0x000000ffff337224 */ /* 0x000fe200078e005c */
[----:B------:R-:W-:Y:S01]  /*7450*/  HMMA.16816.F32.BF16 R144, R128, R148, R144 ;  /* 0x000000948090723c */ /* 0x000fe20000041890 */
[----:B------:R-:W-:Y:S01]  /*7460*/  FADD.FTZ R2, R48, R2 ;  /* 0x0000000230027221 */ /* 0x000fe20000010000 */
[----:B------:R-:W4:Y:S01]  /*7470*/  LDSM.16.MT88.4 R180, [R214+0x5900] ;  /* 0x00590000d6b4783b */ /* 0x000f220000004200 */
[----:B------:R-:W-:Y:S02]  /*7480*/  FADD.FTZ R0, R49, R0 ;  /* 0x0000000031007221 */ /* 0x000fe40000010000 */
[----:B------:R-:W-:Y:S02]  /*7490*/  FADD.FTZ R2, R4, R2 ;  /* 0x0000000204027221 */ /* 0x000fe40000010000 */
[----:B------:R-:W-:-:S02]  /*74a0*/  FADD.FTZ R0, R5, R0 ;  /* 0x0000000005007221 */ /* 0x000fc40000010000 */
[----:B------:R-:W-:Y:S02]  /*74b0*/  FADD.FTZ R2, R6, R2 ;  /* 0x0000000206027221 */ /* 0x000fe40000010000 */
[----:B------:R-:W-:Y:S02]  /*74c0*/  FADD.FTZ R0, R7, R0 ;  /* 0x0000000007007221 */ /* 0x000fe40000010000 */
[----:B------:R-:W-:Y:S01]  /*74d0*/  FADD.FTZ R2, R50, R2 ;  /* 0x0000000232027221 */ /* 0x000fe20000010000 */
[----:B------:R-:W-:Y:S01]  /*74e0*/  HMMA.16816.F32.BF16 R148, R128, R150, R52 ;  /* 0x000000968094723c */ /* 0x000fe20000041834 */
[----:B------:R-:W-:Y:S01]  /*74f0*/  FADD.FTZ R0, R51, R0 ;  /* 0x0000000033007221 */ /* 0x000fe20000010000 */
[----:B------:R-:W2:Y:S01]  /*7500*/  LDSM.16.MT88.4 R4, [R215+0xb900] ;  /* 0x00b90000d704783b */ /* 0x000ea20000004200 */
[----:B------:R-:W-:Y:S02]  /*7510*/  FADD.FTZ R2, R18, R2 ;  /* 0x0000000212027221 */ /* 0x000fe40000010000 */
[----:B------:R-:W-:-:S03]  /*7520*/  FADD.FTZ R0, R19, R0 ;  /* 0x0000000013007221 */ /* 0x000fc60000010000 */
[----:B-1----:R-:W-:Y:S01]  /*7530*/  HMMA.16816.F32.BF16 R52, R128, R56, R84 ;  /* 0x000000388034723c */ /* 0x002fe20000041854 */
[----:B------:R-:W-:Y:S02]  /*7540*/  FADD.FTZ R2, R16, R2 ;  /* 0x0000000210027221 */ /* 0x000fe40000010000 */
[----:B------:R-:W-:-:S05]  /*7550*/  FADD.FTZ R0, R17, R0 ;  /* 0x0000000011007221 */ /* 0x000fca0000010000 */
[----:B------:R-:W-:Y:S01]  /*7560*/  HMMA.16816.F32.BF16 R56, R128, R58, R88 ;  /* 0x0000003a8038723c */ /* 0x000fe20000041858 */
[----:B------:R-:W1:Y:S01]  /*7570*/  LDSM.16.MT88.4 R88, [R216+0x8900] ;  /* 0x00890000d858783b */ /* 0x000e620000004200 */
[----:B------:R-:W-:Y:S02]  /*7580*/  FADD.FTZ R2, R252, R2 ;  /* 0x00000002fc027221 */ /* 0x000fe40000010000 */
[----:B------:R-:W-:Y:S02]  /*7590*/  FADD.FTZ R0, R211, R0 ;  /* 0x00000000d3007221 */ /* 0x000fe40000010000 */
[----:B------:R-:W-:Y:S02]  /*75a0*/  FADD.FTZ R2, R210, R2 ;  /* 0x00000002d2027221 */ /* 0x000fe40000010000 */
[----:B------:R-:W-:Y:S02]  /*75b0*/  FADD.FTZ R0, R209, R0 ;  /* 0x00000000d1007221 */ /* 0x000fe40000010000 */
[----:B------:R-:W-:-:S02]  /*75c0*/  FADD.FTZ R2, R248, R2 ;  /* 0x00000002f8027221 */ /* 0x000fc40000010000 */
[----:B------:R-:W-:Y:S02]  /*75d0*/  FADD.FTZ R0, R208, R0 ;  /* 0x00000000d0007221 */ /* 0x000fe40000010000 */
[----:B------:R-:W-:Y:S02]  /*75e0*/  FADD.FTZ R2, R251, R2 ;  /* 0x00000002fb027221 */ /* 0x000fe40000010000 */
[----:B------:R-:W-:Y:S02]  /*75f0*/  FADD.FTZ R0, R207, R0 ;  /* 0x00000000cf007221 */ /* 0x000fe40000010000 */
[----:B------:R-:W-:Y:S02]  /*7600*/  FADD.FTZ R2, R250, R2 ;  /* 0x00000002fa027221 */ /* 0x000fe40000010000 */
[----:B------:R-:W-:Y:S02]  /*7610*/  FADD.FTZ R0, R205, R0 ;  /* 0x00000000cd007221 */ /* 0x000fe40000010000 */
[----:B------:R-:W-:-:S02]  /*7620*/  FADD.FTZ R2, R249, R2 ;  /* 0x00000002f9027221 */ /* 0x000fc40000010000 */
[----:B------:R-:W-:Y:S02]  /*7630*/  FADD.FTZ R0, R206, R0 ;  /* 0x00000000ce007221 */ /* 0x000fe40000010000 */
[----:B------:R-:W-:Y:S02]  /*7640*/  FADD.FTZ R2, R201, R2 ;  /* 0x00000002c9027221 */ /* 0x000fe40000010000 */
[----:B------:R-:W-:Y:S01]  /*7650*/  FADD.FTZ R0, R200, R0 ;  /* 0x00000000c8007221 */ /* 0x000fe20000010000 */
[----:B--2---:R-:W-:Y:S01]  /*7660*/  HMMA.16816.F32.BF16 R92, R128, R96, R116 ;  /* 0x00000060805c723c */ /* 0x004fe20000041874 */
[----:B------:R-:W-:Y:S02]  /*7670*/  FADD.FTZ R2, R202, R2 ;  /* 0x00000002ca027221 */ /* 0x000fe40000010000 */
[----:B------:R-:W-:-:S05]  /*7680*/  FADD.FTZ R0, R134, R0 ;  /* 0x0000000086007221 */ /* 0x000fca0000010000 */
[C---:B------:R-:W-:Y:S08]  /*7690*/  HMMA.16816.F32.BF16 R96, R128.reuse, R98, R124 ;  /* 0x000000628060723c */ /* 0x040ff0000004187c */
[C---:B----4-:R-:W-:Y:S08]  /*76a0*/  HMMA.16816.F32.BF16 R176, R128.reuse, R180, R176 ;  /* 0x000000b480b0723c */ /* 0x050ff000000418b0 */
[C---:B------:R-:W-:Y:S07]  /*76b0*/  HMMA.16816.F32.BF16 R124, R128.reuse, R4, R40 ;  /* 0x00000004807c723c */ /* 0x040fee0000041828 */
[----:B------:R-:W-:Y:S01]  /*76c0*/  FADD.FTZ R4, R203, R2 ;  /* 0x00000002cb047221 */ /* 0x000fe20000010000 */
[----:B------:R-:W-:Y:S01]  /*76d0*/  HMMA.16816.F32.BF16 R180, R128, R182, R80 ;  /* 0x000000b680b4723c */ /* 0x000fe20000041850 */
[----:B------:R-:W2:Y:S01]  /*76e0*/  LDSM.16.MT88.4 R80, [R214+0x8900] ;  /* 0x00890000d650783b */ /* 0x000ea20000004200 */
[----:B------:R-:W-:-:S02]  /*76f0*/  FADD.FTZ R2, R135, R0 ;  /* 0x0000000087027221 */ /* 0x000fc40000010000 */
[----:B------:R-:W-:-:S04]  /*7700*/  FADD.FTZ R0, R204, R4 ;  /* 0x00000004cc007221 */ /* 0x000fc80000010000 */
[----:B------:R-:W-:Y:S01]  /*7710*/  HMMA.16816.F32.BF16 R68, R128, R72, R104 ;  /* 0x000000488044723c */ /* 0x000fe20000041868 */
[----:B------:R-:W4:Y:S01]  /*7720*/  LDSM.16.MT88.4 R104, [R213+0xb900] ;  /* 0x00b90000d568783b */ /* 0x000f220000004200 */
[----:B------:R-:W-:-:S06]  /*7730*/  FADD.FTZ R2, R133, R2 ;  /* 0x0000000285027221 */ /* 0x000fcc0000010000 */
[----:B-1----:R-:W-:Y:S01]  /*7740*/  HMMA.16816.F32.BF16 R84, R128, R88, R112 ;  /* 0x000000588054723c */ /* 0x002fe20000041870 */
        /* <DEDUP_REMOVED lines=8> */
[----:B------:R-:W-:-:S05]  /*77d0*/  FADD.FTZ R0, R9, R2 ;  /* 0x0000000209007221 */ /* 0x000fca0000010000 */
[----:B------:R3:W-:Y:S04]  /*77e0*/  STL [R1+0x4], R0 ;  /* 0x0000040001007387 */ /* 0x0007e80000100800 */
[----:B------:R3:W-:Y:S01]  /*77f0*/  STL [R1], R4 ;  /* 0x0000000401007387 */ /* 0x0007e20000100800 */
[----:B------:R-:W-:Y:S01]  /*7800*/  PLOP3.LUT P0, PT, PT, PT, UP0, 0x80, 0x0 ;  /* 0x000000000000781c */ /* 0x000fe20003f0f008 */
[C---:B------:R-:W-:Y:S08]  /*7810*/  HMMA.16816.F32.BF16 R168, R128.reuse, R172, R168 ;  /* 0x000000ac80a8723c */ /* 0x040ff000000418a8 */
[C---:B------:R-:W-:Y:S08]  /*7820*/  HMMA.16816.F32.BF16 R172, R128.reuse, R174, R76 ;  /* 0x000000ae80ac723c */ /* 0x040ff0000004184c */
[C---:B--2---:R-:W-:Y:S08]  /*7830*/  HMMA.16816.F32.BF16 R76, R128.reuse, R80, R108 ;  /* 0x00000050804c723c */ /* 0x044ff0000004186c */
[C---:B----4-:R-:W-:Y:S08]  /*7840*/  HMMA.16816.F32.BF16 R100, R128.reuse, R104, R184 ;  /* 0x000000688064723c */ /* 0x050ff000000418b8 */
[C---:B-1----:R-:W-:Y:S08]  /*7850*/  HMMA.16816.F32.BF16 R108, R128.reuse, R112, R192 ;  /* 0x00000070806c723c */ /* 0x042ff000000418c0 */
        /* <DEDUP_REMOVED lines=8> */
[----:B------:R-:W-:Y:S08]  /*78e0*/  @!P0 BRA `(.L_x_1217) ;  /* 0x00004e7000008947 */ /* 0x000ff00003800000 */
[----:B---3--:R-:W2:Y:S01]  /*78f0*/  LDL.LU.64 R16, [R1+0x10] ;  /* 0x0000100001107983 */ /* 0x008ea20000300a00 */
[----:B------:R-:W-:Y:S01]  /*7900*/  IMAD.MOV.U32 R134, RZ, RZ, R3 ;  /* 0x000000ffff867224 */ /* 0x000fe200078e0003 */
[----:B------:R-:W-:Y:S01]  /*7910*/  ULDC.64 UR6, c[0x0][0x208] ;  /* 0x0000820000067ab9 */ /* 0x000fe20000000a00 */
[----:B------:R-:W-:Y:S01]  /*7920*/  IMAD.MOV.U32 R133, RZ, RZ, R132 ;  /* 0x000000ffff857224 */ /* 0x000fe200078e0084 */
[----:B------:R-:W3:Y:S01]  /*7930*/  LDL.LU.64 R210, [R1+0x28] ;  /* 0x0000280001d27983 */ /* 0x000ee20000300a00 */
[----:B------:R-:W-:Y:S01]  /*7940*/  ULDC.64 UR4, c[0x0][0x1e0] ;  /* 0x0000780000047ab9 */ /* 0x000fe20000000a00 */
[----:B--2---:R-:W-:-:S02]  /*7950*/  MOV R3, R17 ;  /* 0x0000001100037202 */ /* 0x004fc40000000f00 */
[----:B---3--:R-:W-:-:S05]  /*7960*/  MOV R2, R210 ;  /* 0x000000d200027202 */ /* 0x008fca0000000f00 */
[----:B------:R1:W-:Y:S02]  /*7970*/  STL.64 [R1+0x10], R2 ;  /* 0x0000100201007387 */ /* 0x0003e40000100a00 */
.L_x_1218:
[----:B------:R-:W2:Y:S01]  /*7980*/  LDL.64 R204, [R1+0x10] ;  /* 0x0000100001cc7983 */ /* 0x000ea20000100a00 */
[----:B------:R-:W-:Y:S04]  /*7990*/  DEPBAR.LE SB0, 0x0 ;  /* 0x000080000000791a */ /* 0x000fe80000000000 */
[----:B------:R-:W-:Y:S01]  /*79a0*/  USHF.R.S32.HI UR14, URZ, 0x1f, UR15 ;  /* 0x0000001f3f0e7899 */ /* 0x000fe2000801140f */
[----:B------:R-:W3:Y:S01]  /*79b0*/  LDL R135, [R1+0x8] ;  /* 0x0000080001877983 */ /* 0x000ee20000100800 */
[----:B------:R-:W-:Y:S02]  /*79c0*/  UIMAD.WIDE.U32 UR16, UR15, UR6, URZ ;  /* 0x000000060f1072a5 */ /* 0x000fe4000f8e003f */
[----:B------:R-:W-:Y:S01]  /*79d0*/  UIMAD UR14, UR14, UR6, URZ ;  /* 0x000000060e0e72a4 */ /* 0x000fe2000f8e023f */
[----:B------:R-:W-:Y:S01]  /*79e0*/  BAR.SYNC.DEFER_BLOCKING 0x0 ;  /* 0x0000000000007b1d */ /* 0x000fe20000010000 */
[----:B------:R-:W-:Y:S02]  /*79f0*/  UISETP.GT.AND UP0, UPT, UR15, UR8, UPT ;  /* 0x000000080f00728c */ /* 0x000fe4000bf04270 */
[----:B------:R-:W-:Y:S01]  /*7a00*/  UIMAD UR14, UR15, UR7, UR14 ;  /* 0x000000070f0e72a4 */ /* 0x000fe2000f8e020e */
[----:B-1----:R-:W-:Y:S01]  /*7a10*/  MOV R2, UR16 ;  /* 0x0000001000027c02 */ /* 0x002fe20008000f00 */
[----:B------:R-:W-:Y:S02]  /*7a20*/  UIADD3 UR15, UR15, -0x1, URZ ;  /* 0xffffffff0f0f7890 */ /* 0x000fe4000fffe03f */
[----:B------:R-:W-:Y:S04]  /*7a30*/  UIADD3 UR14, UR17, UR14, URZ ;  /* 0x0000000e110e7290 */ /* 0x000fe8000fffe03f */
[----:B------:R-:W-:Y:S02]  /*7a40*/  UIMAD UR14, UR14, 0x60, URZ ;  /* 0x000000600e0e78a4 */ /* 0x000fe4000f8e023f */
[----:B------:R-:W-:Y:S01]  /*7a50*/  @UP0 UIMAD.WIDE.U32 UR16, UR15, UR4, URZ ;  /* 0x000000040f1002a5 */ /* 0x000fe2000f8e003f */
[----:B-----5:R-:W-:Y:S08]  /*7a60*/  LDSM.16.M88.4 R48, [R219+0x18100] ;  /* 0x01810000db30783b */ /* 0x020ff00000000200 */
[----:B------:R-:W1:Y:S08]  /*7a70*/  LDSM.16.M88.4 R8, [R212+0xc100] ;  /* 0x00c10000d408783b */ /* 0x000e700000000200 */
[----:B------:R-:W4:Y:S08]  /*7a80*/  LDSM.16.M88.4 R16, [R212+0xc900] ;  /* 0x00c90000d410783b */ /* 0x000f300000000200 */
[----:B------:R-:W4:Y:S08]  /*7a90*/  LDSM.16.M88.4 R24, [R212+0xd100] ;  /* 0x00d10000d418783b */ /* 0x000f300000000200 */
[----:B------:R-:W4:Y:S08]  /*7aa0*/  LDSM.16.M88.4 R32, [R212+0xd900] ;  /* 0x00d90000d420783b */ /* 0x000f300000000200 */
[----:B------:R-:W4:Y:S01]  /*7ab0*/  LDSM.16.M88.4 R40, [R212+0xe100] ;  /* 0x00e10000d428783b */ /* 0x000f220000000200 */
[C---:B-1----:R-:W-:Y:S07]  /*7ac0*/  HMMA.16816.F32.BF16 R4, R48.reuse, R8, RZ ;  /* 0x000000083004723c */ /* 0x042fee00000418ff */
[----:B------:R-:W1:Y:S01]  /*7ad0*/  LDSM.16.M88.4 R184, [R212+0xe900] ;  /* 0x00e90000d4b8783b */ /* 0x000e620000000200 */
[C---:B------:R-:W-:Y:S07]  /*7ae0*/  HMMA.16816.F32.BF16 R8, R48.reuse, R10, RZ ;  /* 0x0000000a3008723c */ /* 0x040fee00000418ff */
[----:B------:R-:W-:Y:S01]  /*7af0*/  LDSM.16.M88.4 R188, [R220+0x18100] ;  /* 0x01810000dcbc783b */ /* 0x000fe20000000200 */
[C---:B----4-:R-:W-:Y:S07]  /*7b00*/  HMMA.16816.F32.BF16 R12, R48.reuse, R16, RZ ;  /* 0x00000010300c723c */ /* 0x050fee00000418ff */
[----:B------:R-:W4:Y:S01]  /*7b10*/  LDSM.16.M88.4 R192, [R223] ;  /* 0x00000000dfc0783b */ /* 0x000f220000000200 */
[C---:B------:R-:W-:Y:S07]  /*7b20*/  HMMA.16816.F32.BF16 R16, R48.reuse, R18, RZ ;  /* 0x000000123010723c */ /* 0x040fee00000418ff */
[----:B------:R-:W1:Y:S01]  /*7b30*/  LDSM.16.M88.4 R196, [R246] ;  /* 0x00000000f6c4783b */ /* 0x000e620000000200 */
[C---:B------:R-:W-:Y:S07]  /*7b40*/  HMMA.16816.F32.BF16 R20, R48.reuse, R24, RZ ;  /* 0x000000183014723c */ /* 0x040fee00000418ff */
[----:B------:R-:W1:Y:S01]  /*7b50*/  LDSM.16.M88.4 R200, [R245] ;  /* 0x00000000f5c8783b */ /* 0x000e620000000200 */
[C---:B------:R-:W-:Y:S08]  /*7b60*/  HMMA.16816.F32.BF16 R24, R48.reuse, R26, RZ ;  /* 0x0000001a3018723c */ /* 0x040ff000000418ff */
[C---:B------:R-:W-:Y:S08]  /*7b70*/  HMMA.16816.F32.BF16 R28, R48.reuse, R32, RZ ;  /* 0x00000020301c723c */ /* 0x040ff000000418ff */
[C---:B------:R-:W-:Y:S08]  /*7b80*/  HMMA.16816.F32.BF16 R32, R48.reuse, R34, RZ ;  /* 0x000000223020723c */ /* 0x040ff000000418ff */
[C---:B------:R-:W-:Y:S08]  /*7b90*/  HMMA.16816.F32.BF16 R36, R48.reuse, R40, RZ ;  /* 0x000000283024723c */ /* 0x040ff000000418ff */
[C---:B------:R-:W-:Y:S08]  /*7ba0*/  HMMA.16816.F32.BF16 R40, R48.reuse, R42, RZ ;  /* 0x0000002a3028723c */ /* 0x040ff000000418ff */
[C---:B-1----:R-:W-:Y:S08]  /*7bb0*/  HMMA.16816.F32.BF16 R44, R48.reuse, R184, RZ ;  /* 0x000000b8302c723c */ /* 0x042ff000000418ff */
[----:B------:R-:W-:Y:S01]  /*7bc0*/  HMMA.16816.F32.BF16 R48, R48, R186, RZ ;  /* 0x000000ba3030723c */ /* 0x000fe200000418ff */
[----:B------:R-:W1:Y:S07]  /*7bd0*/  LDSM.16.M88.4 R184, [R244] ;  /* 0x00000000f4b8783b */ /* 0x000e6e0000000200 */
[C---:B----4-:R-:W-:Y:S08]  /*7be0*/  HMMA.16816.F32.BF16 R4, R188.reuse, R192, R4 ;  /* 0x000000c0bc04723c */ /* 0x050ff00000041804 */
[C---:B------:R-:W-:Y:S01]  /*7bf0*/  HMMA.16816.F32.BF16 R8, R188.reuse, R194, R8 ;  /* 0x000000c2bc08723c */ /* 0x040fe20000041808 */
[----:B------:R-:W4:Y:S07]  /*7c00*/  LDSM.16.M88.4 R192, [R243] ;  /* 0x00000000f3c0783b */ /* 0x000f2e0000000200 */
[C---:B------:R-:W-:Y:S08]  /*7c10*/  HMMA.16816.F32.BF16 R12, R188.reuse, R196, R12 ;  /* 0x000000c4bc0c723c */ /* 0x040ff0000004180c */
[C---:B------:R-:W-:Y:S01]  /*7c20*/  HMMA.16816.F32.BF16 R16, R188.reuse, R198, R16 ;  /* 0x000000c6bc10723c */ /* 0x040fe20000041810 */
[----:B------:R-:W4:Y:S07]  /*7c30*/  LDSM.16.M88.4 R196, [R242] ;  /* 0x00000000f2c4783b */ /* 0x000f2e0000000200 */
[C---:B------:R-:W-:Y:S08]  /*7c40*/  HMMA.16816.F32.BF16 R20, R188.reuse, R200, R20 ;  /* 0x000000c8bc14723c */ /* 0x040ff00000041814 */
[C---:B------:R-:W-:Y:S08]  /*7c50*/  HMMA.16816.F32.BF16 R24, R188.reuse, R202, R24 ;  /* 0x000000cabc18723c */ /* 0x040ff00000041818 */
[C---:B-1----:R-:W-:Y:S08]  /*7c60*/  HMMA.16816.F32.BF16 R28, R188.reuse, R184, R28 ;  /* 0x000000b8bc1c723c */ /* 0x042ff0000004181c */
[C---:B------:R-:W-:Y:S08]  /*7c70*/  HMMA.16816.F32.BF16 R32, R188.reuse, R186, R32 ;  /* 0x000000babc20723c */ /* 0x040ff00000041820 */
[C---:B----4-:R-:W-:Y:S08]  /*7c80*/  HMMA.16816.F32.BF16 R36, R188.reuse, R192, R36 ;  /* 0x000000c0bc24723c */ /* 0x050ff00000041824 */
[C---:B------:R-:W-:Y:S08]  /*7c90*/  HMMA.16816.F32.BF16 R40, R188.reuse, R194, R40 ;  /* 0x000000c2bc28723c */ /* 0x040ff00000041828 */
[C---:B------:R-:W-:Y:S08]  /*7ca0*/  HMMA.16816.F32.BF16 R44, R188.reuse, R196, R44 ;  /* 0x000000c4bc2c723c */ /* 0x040ff0000004182c */
[----:B------:R-:W-:Y:S04]  /*7cb0*/  HMMA.16816.F32.BF16 R48, R188, R198, R48 ;  /* 0x000000c6bc30723c */ /* 0x000fe80000041830 */
[----:B--2---:R-:W-:Y:S05]  /*7cc0*/  IMAD.WIDE.U32 R2, R2, 0x60, R204 ;  /* 0x0000006002027825 */ /* 0x004fea00078e00cc */
[----:B------:R-:W-:Y:S03]  /*7cd0*/  SHF.L.U32 R0, R2, 0x1, RZ ;  /* 0x0000000102007819 */ /* 0x000fe600000006ff */
[----:B------:R-:W-:Y:S01]  /*7ce0*/  IADD3 R132, R3, UR14, RZ ;  /* 0x0000000e03847c10 */ /* 0x000fe2000fffe0ff */
[----:B------:R-:W-:Y:S01]  /*7cf0*/  @UP0 USHF.R.S32.HI UR14, URZ, 0x1f, UR15 ;  /* 0x0000001f3f0e0899 */ /* 0x000fe2000801140f */
[----:B------:R-:W-:Y:S02]  /*7d00*/  IADD3 R3, P3, R0, 0x80, RZ ;  /* 0x0000008000037810 */ /* 0x000fe40007f7e0ff */
[----:B------:R-:W-:Y:S01]  /*7d10*/  SHF.L.U64.HI R132, R2, 0x1, R132 ;  /* 0x0000000102847819 */ /* 0x000fe20000010284 */
[----:B------:R-:W-:Y:S01]  /*7d20*/  @UP0 UIMAD UR14, UR14, UR4, URZ ;  /* 0x000000040e0e02a4 */ /* 0x000fe2000f8e023f */
[----:B------:R-:W-:Y:S02]  /*7d30*/  IADD3 R2, P0, R0, c[0x0][0x1f8], RZ ;  /* 0x00007e0000027a10 */ /* 0x000fe40007f1e0ff */
[----:B------:R-:W-:Y:S01]  /*7d40*/  IADD3 R184, P2, R3, c[0x0][0x1f8], RZ ;  /* 0x00007e0003b87a10 */ /* 0x000fe20007f5e0ff */
[----:B------:R-:W-:Y:S01]  /*7d50*/  @UP0 UIMAD UR14, UR15, UR5, UR14 ;  /* 0x000000050f0e02a4 */ /* 0x000fe2000f8e020e */
[----:B------:R-:W-:Y:S02]  /*7d60*/  IADD3.X R3, R132, c[0x0][0x1fc], RZ, P0, !PT ;  /* 0x00007f0084037a10 */ /* 0x000fe400007fe4ff */
[--C-:B------:R-:W-:Y:S01]  /*7d70*/  IADD3.X R185, RZ, c[0x0][0x1fc], R132.reuse, P2, P3 ;  /* 0x00007f00ffb97a10 */ /* 0x100fe200017e6484 */
[----:B------:R-:W-:Y:S01]  /*7d80*/  @UP0 UIADD3 UR14, UR17, UR14, URZ ;  /* 0x0000000e110e0290 */ /* 0x000fe2000fffe03f */
[----:B---3--:R-:W-:Y:S01]  /*7d90*/  LOP3.LUT P3, RZ, R135, 0x1, RZ, 0xc0, !PT ;  /* 0x0000000187ff7812 */ /* 0x008fe2000786c0ff */
[----:B------:R-:W-:Y:S01]  /*7da0*/  @!PT LDS RZ, [RZ] ;  /* 0x00000000fffff984 */ /* 0x000fe20000000800 */
[----:B------:R-:W-:Y:S01]  /*7db0*/  @!PT LDS RZ, [RZ] ;  /* 0x00000000fffff984 */ /* 0x000fe20000000800 */
[----:B------:R-:W-:Y:S01]  /*7dc0*/  @!PT LDS RZ, [RZ] ;  /* 0x00000000fffff984 */ /* 0x000fe20000000800 */
[----:B------:R1:W-:Y:S01]  /*7dd0*/  LDGSTS.E.BYPASS.LTC128B.128 [R247+0x100], [R2.64], !P4 ;  /* 0x0010000002f77fae */ /* 0x0003e2000e101d4a */
[C---:B------:R-:W-:Y:S01]  /*7de0*/  IADD3 R200, P1, R0.reuse, 0x100, RZ ;  /* 0x0000010000c87810 */ /* 0x040fe20007f3e0ff */
[----:B------:R-:W-:Y:S01]  /*7df0*/  @UP0 UIMAD UR14, UR14, 0x60, URZ ;  /* 0x000000600e0e08a4 */ /* 0x000fe2000f8e023f */
[----:B------:R-:W-:Y:S02]  /*7e00*/  IADD3 R0, P2, R0, 0x180, RZ ;  /* 0x0000018000007810 */ /* 0x000fe40007f5e0ff */
[----:B------:R-:W-:Y:S03]  /*7e10*/  IADD3 R200, P0, R200, c[0x0][0x1f8], RZ ;  /* 0x00007e00c8c87a10 */ /* 0x000fe60007f1e0ff */
[----:B------:R2:W-:Y:S01]  /*7e20*/  LDGSTS.E.BYPASS.LTC128B.128 [R247+0x3100], [R184.64], !P6 ;  /* 0x03100000b8f77fae */ /* 0x0005e2000f101d4a */
[--C-:B------:R-:W-:Y:S02]  /*7e30*/  IADD3.X R201, RZ, c[0x0][0x1fc], R132.reuse, P0, P1 ;  /* 0x00007f00ffc97a10 */ /* 0x100fe400007e2484 */
[----:B------:R-:W-:Y:S04]  /*7e40*/  IADD3 R186, P1, R0, c[0x0][0x1f8], RZ ;  /* 0x00007e0000ba7a10 */ /* 0x000fe80007f3e0ff */
[----:B------:R-:W-:Y:S01]  /*7e50*/  IADD3.X R187, RZ, c[0x0][0x1fc], R132, P1, P2 ;  /* 0x00007f00ffbb7a10 */ /* 0x000fe20000fe4484 */
[----:B------:R3:W-:Y:S08]  /*7e60*/  LDGSTS.E.BYPASS.LTC128B.128 [R247+0x6100], [R200.64], !P3 ;  /* 0x06100000c8f77fae */ /* 0x0007f0000d901d4a */
[----:B------:R4:W-:Y:S01]  /*7e70*/  LDGSTS.E.BYPASS.LTC128B.128 [R247+0x9100], [R186.64], !P5 ;  /* 0x09100000baf77fae */ /* 0x0009e2000e901d4a */
[----:B-1----:R-:W-:Y:S04]  /*7e80*/  IADD3 R2, P0, R2, UR12, RZ ;  /* 0x0000000c02027c10 */ /* 0x002fe8000ff1e0ff */
[----:B------:R-:W-:Y:S02]  /*7e90*/  IADD3.X R3, R3, UR13, RZ, P0, !PT ;  /* 0x0000000d03037c10 */ /* 0x000fe400087fe4ff */
[----:B--2---:R-:W-:Y:S03]  /*7ea0*/  IADD3 R184, P0, R2, UR12, RZ ;  /* 0x0000000c02b87c10 */ /* 0x004fe6000ff1e0ff */
[----:B------:R1:W-:Y:S01]  /*7eb0*/  LDGSTS.E.BYPASS.LTC128B.128 [R247+0x1100], [R2.64], !P4 ;  /* 0x0110000002f77fae */ /* 0x0003e2000e101d4a */
[----:B------:R-:W-:Y:S02]  /*7ec0*/  IADD3.X R185, R3, UR13, RZ, P0, !PT ;  /* 0x0000000d03b97c10 */ /* 0x000fe400087fe4ff */
[----:B------:R-:W-:Y:S05]  /*7ed0*/  PLOP3.LUT P0, PT, PT, PT, UP0, 0x80, 0x0 ;  /* 0x000000000000781c */ /* 0x000fea0003f0f008 */
[----:B------:R1:W-:Y:S08]  /*7ee0*/  LDGSTS.E.BYPASS.LTC128B.128 [R247+0x4100], [R2.64+0x80], !P6 ;  /* 0x0410008002f77fae */ /* 0x0003f0000f101d4a */
[----:B------:R1:W-:Y:S08]  /*7ef0*/  LDGSTS.E.BYPASS.LTC128B.128 [R247+0x7100], [R2.64+0x100], !P3 ;  /* 0x0710010002f77fae */ /* 0x0003f0000d901d4a */
[----:B------:R1:W-:Y:S08]  /*7f00*/  LDGSTS.E.BYPASS.LTC128B.128 [R247+0xa100], [R2.64+0x180], !P5 ;  /* 0x0a10018002f77fae */ /* 0x0003f0000e901d4a */
[----:B------:R4:W-:Y:S08]  /*7f10*/  LDGSTS.E.BYPASS.LTC128B.128 [R247+0x2100], [R184.64], !P4 ;  /* 0x02100000b8f77fae */ /* 0x0009f0000e101d4a */
[----:B------:R4:W-:Y:S08]  /*7f20*/  LDGSTS.E.BYPASS.LTC128B.128 [R247+0x5100], [R184.64+0x80], !P6 ;  /* 0x05100080b8f77fae */ /* 0x0009f0000f101d4a */
[----:B------:R4:W-:Y:S08]  /*7f30*/  LDGSTS.E.BYPASS.LTC128B.128 [R247+0x8100], [R184.64+0x100], !P3 ;  /* 0x08100100b8f77fae */ /* 0x0009f0000d901d4a */
[----:B------:R4:W-:Y:S08]  /*7f40*/  LDGSTS.E.BYPASS.LTC128B.128 [R247+0xb100], [R184.64+0x180], !P5 ;  /* 0x0b100180b8f77fae */ /* 0x0009f0000e901d4a */
[----:B------:R-:W-:Y:S08]  /*7f50*/  LDSM.16.M88.4 R192, [R218+0xc100] ;  /* 0x00c10000dac0783b */ /* 0x000ff00000000200 */
[----:B---3--:R-:W-:Y:S08]  /*7f60*/  LDSM.16.M88.4 R200, [R218+0xc900] ;  /* 0x00c90000dac8783b */ /* 0x008ff00000000200 */
[----:B------:R-:W-:Y:S08]  /*7f70*/  LDSM.16.M88.4 R204, [R218+0xd100] ;  /* 0x00d10000dacc783b */ /* 0x000ff00000000200 */
[----:B----4-:R-:W2:Y:S08]  /*7f80*/  LDSM.16.M88.4 R184, [R222+0x18100] ;  /* 0x01810000deb8783b */ /* 0x010eb00000000200 */
[----:B------:R-:W0:Y:S08]  /*7f90*/  LDGDEPBAR ;  /* 0x00000000000079af */ /* 0x000e300000000000 */
[----:B------:R-:W3:Y:S08]  /*7fa0*/  LDSM.16.M88.4 R208, [R218+0xd900] ;  /* 0x00d90000dad0783b */ /* 0x000ef00000000200 */
[----:B------:R-:W4:Y:S08]  /*7fb0*/  LDSM.16.M88.4 R188, [R218+0xe100] ;  /* 0x00e10000dabc783b */ /* 0x000f300000000200 */
[----:B------:R-:W1:Y:S01]  /*7fc0*/  LDSM.16.M88.4 R196, [R218+0xe900] ;  /* 0x00e90000dac4783b */ /* 0x000e620000000200 */
[C---:B--2---:R-:W-:Y:S08]  /*7fd0*/  HMMA.16816.F32.BF16 R4, R184.reuse, R192, R4 ;  /* 0x000000c0b804723c */ /* 0x044ff00000041804 */
[C---:B------:R-:W-:Y:S01]  /*7fe0*/  HMMA.16816.F32.BF16 R8, R184.reuse, R194, R8 ;  /* 0x000000c2b808723c */ /* 0x040fe20000041808 */
[----:B------:R-:W-:Y:S07]  /*7ff0*/  LDSM.16.M88.4 R192, [R217] ;  /* 0x00000000d9c0783b */ /* 0x000fee0000000200 */
[C---:B------:R-:W-:Y:S08]  /*8000*/  HMMA.16816.F32.BF16 R12, R184.reuse, R200, R12 ;  /* 0x000000c8b80c723c */ /* 0x040ff0000004180c */
[C---:B------:R-:W-:Y:S01]  /*8010*/  HMMA.16816.F32.BF16 R16, R184.reuse, R202, R16 ;  /* 0x000000cab810723c */ /* 0x040fe20000041810 */
[----:B------:R-:W-:Y:S07]  /*8020*/  LDSM.16.M88.4 R200, [R217+0x800] ;  /* 0x00080000d9c8783b */ /* 0x000fee0000000200 */
[C---:B------:R-:W-:Y:S08]  /*8030*/  HMMA.16816.F32.BF16 R20, R184.reuse, R204, R20 ;  /* 0x000000ccb814723c */ /* 0x040ff00000041814 */
[C---:B------:R-:W-:Y:S01]  /*8040*/  HMMA.16816.F32.BF16 R24, R184.reuse, R206, R24 ;  /* 0x000000ceb818723c */ /* 0x040fe20000041818 */
[----:B------:R-:W-:Y:S07]  /*8050*/  LDSM.16.M88.4 R204, [R217+0x1000] ;  /* 0x00100000d9cc783b */ /* 0x000fee0000000200 */
[C---:B---3--:R-:W-:Y:S08]  /*8060*/  HMMA.16816.F32.BF16 R28, R184.reuse, R208, R28 ;  /* 0x000000d0b81c723c */ /* 0x048ff0000004181c */
[C---:B------:R-:W-:Y:S01]  /*8070*/  HMMA.16816.F32.BF16 R32, R184.reuse, R210, R32 ;  /* 0x000000d2b820723c */ /* 0x040fe20000041820 */
[----:B------:R-:W-:Y:S07]  /*8080*/  LDSM.16.M88.4 R208, [R217+0x1800] ;  /* 0x00180000d9d0783b */ /* 0x000fee0000000200 */
[C---:B----4-:R-:W-:Y:S08]  /*8090*/  HMMA.16816.F32.BF16 R36, R184.reuse, R188, R36 ;  /* 0x000000bcb824723c */ /* 0x050ff00000041824 */
[C---:B------:R-:W-:Y:S01]  /*80a0*/  HMMA.16816.F32.BF16 R40, R184.reuse, R190, R40 ;  /* 0x000000beb828723c */ /* 0x040fe20000041828 */
[----:B------:R-:W2:Y:S07]  /*80b0*/  LDSM.16.M88.4 R188, [R221+0x18100] ;  /* 0x01810000ddbc783b */ /* 0x000eae0000000200 */
[C---:B-1----:R-:W-:Y:S08]  /*80c0*/  HMMA.16816.F32.BF16 R44, R184.reuse, R196, R44 ;  /* 0x000000c4b82c723c */ /* 0x042ff0000004182c */
[----:B------:R-:W-:Y:S01]  /*80d0*/  HMMA.16816.F32.BF16 R48, R184, R198, R48 ;  /* 0x000000c6b830723c */ /* 0x000fe20000041830 */
[----:B------:R-:W1:Y:S08]  /*80e0*/  LDSM.16.M88.4 R184, [R217+0x2000] ;  /* 0x00200000d9b8783b */ /* 0x000e700000000200 */
[----:B------:R-:W3:Y:S01]  /*80f0*/  LDSM.16.M88.4 R196, [R217+0x2800] ;  /* 0x00280000d9c4783b */ /* 0x000ee20000000200 */
[C---:B--2---:R-:W-:Y:S08]  /*8100*/  HMMA.16816.F32.BF16 R4, R188.reuse, R192, R4 ;  /* 0x000000c0bc04723c */ /* 0x044ff00000041804 */
[C---:B------:R-:W-:Y:S01]  /*8110*/  HMMA.16816.F32.BF16 R8, R188.reuse, R194, R8 ;  /* 0x000000c2bc08723c */ /* 0x040fe20000041808 */
[----:B------:R-:W-:Y:S07]  /*8120*/  LDSM.16.M88.4 R192, [R212+0xf100] ;  /* 0x00f10000d4c0783b */ /* 0x000fee0000000200 */
[C---:B------:R-:W-:Y:S08]  /*8130*/  HMMA.16816.F32.BF16 R12, R188.reuse, R200, R12 ;  /* 0x000000c8bc0c723c */ /* 0x040ff0000004180c */
        /* <DEDUP_REMOVED lines=8> */
[C---:B-1----:R-:W-:Y:S08]  /*81c0*/  HMMA.16816.F32.BF16 R36, R188.reuse, R184, R36 ;  /* 0x000000b8bc24723c */ /* 0x042ff00000041824 */
[C---:B------:R-:W-:Y:S01]  /*81d0*/  HMMA.16816.F32.BF16 R40, R188.reuse, R186, R40 ;  /* 0x000000babc28723c */ /* 0x040fe20000041828 */
[----:B------:R-:W1:Y:S07]  /*81e0*/  LDSM.16.M88.4 R184, [R219+0x1c100] ;  /* 0x01c10000dbb8783b */ /* 0x000e6e0000000200 */
[C---:B---3--:R-:W-:Y:S08]  /*81f0*/  HMMA.16816.F32.BF16 R44, R188.reuse, R196, R44 ;  /* 0x000000c4bc2c723c */ /* 0x048ff0000004182c */
[----:B------:R-:W-:Y:S01]  /*8200*/  HMMA.16816.F32.BF16 R48, R188, R198, R48 ;  /* 0x000000c6bc30723c */ /* 0x000fe20000041830 */
[----:B------:R-:W2:Y:S08]  /*8210*/  LDSM.16.M88.4 R188, [R212+0x11100] ;  /* 0x01110000d4bc783b */ /* 0x000eb00000000200 */
[----:B------:R-:W3:Y:S01]  /*8220*/  LDSM.16.M88.4 R196, [R212+0x11900] ;  /* 0x01190000d4c4783b */ /* 0x000ee20000000200 */
[C---:B-1----:R-:W-:Y:S08]  /*8230*/  HMMA.16816.F32.BF16 R4, R184.reuse, R192, R4 ;  /* 0x000000c0b804723c */ /* 0x042ff00000041804 */
[C---:B------:R-:W-:Y:S01]  /*8240*/  HMMA.16816.F32.BF16 R8, R184.reuse, R194, R8 ;  /* 0x000000c2b808723c */ /* 0x040fe20000041808 */
[----:B------:R-:W-:Y:S07]  /*8250*/  LDSM.16.M88.4 R192, [R241] ;  /* 0x00000000f1c0783b */ /* 0x000fee0000000200 */
[C---:B------:R-:W-:Y:S08]  /*8260*/  HMMA.16816.F32.BF16 R12, R184.reuse, R200, R12 ;  /* 0x000000c8b80c723c */ /* 0x040ff0000004180c */
        /* <DEDUP_REMOVED lines=8> */
[C---:B--2---:R-:W-:Y:S08]  /*82f0*/  HMMA.16816.F32.BF16 R36, R184.reuse, R188, R36 ;  /* 0x000000bcb824723c */ /* 0x044ff00000041824 */
[C---:B------:R-:W-:Y:S01]  /*8300*/  HMMA.16816.F32.BF16 R40, R184.reuse, R190, R40 ;  /* 0x000000beb828723c */ /* 0x040fe20000041828 */
[----:B------:R-:W1:Y:S07]  /*8310*/  LDSM.16.M88.4 R188, [R220+0x1c100] ;  /* 0x01c10000dcbc783b */ /* 0x000e6e0000000200 */
[C---:B---3--:R-:W-:Y:S08]  /*8320*/  HMMA.16816.F32.BF16 R44, R184.reuse, R196, R44 ;  /* 0x000000c4b82c723c */ /* 0x048ff0000004182c */
[----:B------:R-:W-:Y:S01]  /*8330*/  HMMA.16816.F32.BF16 R48, R184, R198, R48 ;  /* 0x000000c6b830723c */ /* 0x000fe20000041830 */
[----:B------:R-:W2:Y:S08]  /*8340*/  LDSM.16.M88.4 R184, [R237] ;  /* 0x00000000edb8783b */ /* 0x000eb00000000200 */
[----:B------:R-:W3:Y:S01]  /*8350*/  LDSM.16.M88.4 R196, [R236] ;  /* 0x00000000ecc4783b */ /* 0x000ee20000000200 */
[C---:B-1----:R-:W-:Y:S08]  /*8360*/  HMMA.16816.F32.BF16 R4, R188.reuse, R192, R4 ;  /* 0x000000c0bc04723c */ /* 0x042ff00000041804 */
        /* <DEDUP_REMOVED lines=11> */
[C---:B--2---:R-:W-:Y:S08]  /*8420*/  HMMA.16816.F32.BF16 R36, R188.reuse, R184, R36 ;  /* 0x000000b8bc24723c */ /* 0x044ff00000041824 */
        /* <DEDUP_REMOVED lines=100> */
[----:B------:R-:W-:Y:S01]  /*8a70*/  LDSM.16.M88.4 R196, [R219+0x24100] ;  /* 0x02410000dbc4783b */ /* 0x000fe20000000200 */
[C---:B-1----:R-:W-:Y:S08]  /*8a80*/  HMMA.16816.F32.BF16 R4, R188.reuse, R192, R4 ;  /* 0x000000c0bc04723c */ /* 0x042ff00000041804 */
[C---:B------:R-:W-:Y:S01]  /*8a90*/  HMMA.16816.F32.BF16 R8, R188.reuse, R194, R8 ;  /* 0x000000c2bc08723c */ /* 0x040fe20000041808 */
[----:B------:R-:W1:Y:S07]  /*8aa0*/  LDSM.16.M88.4 R192, [R217+0x8800] ;  /* 0x00880000d9c0783b */ /* 0x000e6e0000000200 */
        /* <DEDUP_REMOVED lines=8> */
[----:B------:R-:W4:Y:S07]  /*8b30*/  LDSM.16.M88.4 R208, [R212+0x16100] ;  /* 0x01610000d4d0783b */ /* 0x000f2e0000000200 */
[C---:B--2---:R-:W-:Y:S08]  /*8b40*/  HMMA.16816.F32.BF16 R36, R188.reuse, R184, R36 ;  /* 0x000000b8bc24723c */ /* 0x044ff00000041824 */
[C---:B------:R-:W-:Y:S01]  /*8b50*/  HMMA.16816.F32.BF16 R40, R188.reuse, R186, R40 ;  /* 0x000000babc28723c */ /* 0x040fe20000041828 */
[----:B------:R-:W2:Y:S07]  /*8b60*/  LDSM.16.M88.4 R184, [R212+0x16900] ;  /* 0x01690000d4b8783b */ /* 0x000eae0000000200 */
[C---:B-1----:R-:W-:Y:S08]  /*8b70*/  HMMA.16816.F32.BF16 R44, R188.reuse, R192, R44 ;  /* 0x000000c0bc2c723c */ /* 0x042ff0000004182c */
[----:B------:R-:W-:Y:S01]  /*8b80*/  HMMA.16816.F32.BF16 R48, R188, R194, R48 ;  /* 0x000000c2bc30723c */ /* 0x000fe20000041830 */
[----:B------:R-:W1:Y:S07]  /*8b90*/  LDSM.16.M88.4 R188, [R212+0x17100] ;  /* 0x01710000d4bc783b */ /* 0x000e6e0000000200 */
[C---:B---3--:R-:W-:Y:S01]  /*8ba0*/  HMMA.16816.F32.BF16 R4, R196.reuse, R200, R4 ;  /* 0x000000c8c404723c */ /* 0x048fe20000041804 */
[----:B------:R-:W3:Y:S07]  /*8bb0*/  LDSM.16.M88.4 R192, [R212+0x17900] ;  /* 0x01790000d4c0783b */ /* 0x000eee0000000200 */
[C---:B------:R-:W-:Y:S01]  /*8bc0*/  HMMA.16816.F32.BF16 R8, R196.reuse, R202, R8 ;  /* 0x000000cac408723c */ /* 0x040fe20000041808 */
[----:B------:R-:W-:Y:S07]  /*8bd0*/  LDSM.16.M88.4 R200, [R220+0x24100] ;  /* 0x02410000dcc8783b */ /* 0x000fee0000000200 */
[C---:B----4-:R-:W-:Y:S08]  /*8be0*/  HMMA.16816.F32.BF16 R12, R196.reuse, R204, R12 ;  /* 0x000000ccc40c723c */ /* 0x050ff0000004180c */
[C---:B------:R-:W-:Y:S01]  /*8bf0*/  HMMA.16816.F32.BF16 R16, R196.reuse, R206, R16 ;  /* 0x000000cec410723c */ /* 0x040fe20000041810 */
[----:B------:R-:W4:Y:S07]  /*8c00*/  LDSM.16.M88.4 R204, [R229] ;  /* 0x00000000e5cc783b */ /* 0x000f2e0000000200 */
[C---:B------:R-:W-:Y:S08]  /*8c10*/  HMMA.16816.F32.BF16 R20, R196.reuse, R208, R20 ;  /* 0x000000d0c414723c */ /* 0x040ff00000041814 */
[C---:B------:R-:W-:Y:S01]  /*8c20*/  HMMA.16816.F32.BF16 R24, R196.reuse, R210, R24 ;  /* 0x000000d2c418723c */ /* 0x040fe20000041818 */
[----:B------:R-:W4:Y:S07]  /*8c30*/  LDSM.16.M88.4 R208, [R228] ;  /* 0x00000000e4d0783b */ /* 0x000f2e0000000200 */
[C---:B--2---:R-:W-:Y:S08]  /*8c40*/  HMMA.16816.F32.BF16 R28, R196.reuse, R184, R28 ;  /* 0x000000b8c41c723c */ /* 0x044ff0000004181c */
[C---:B------:R-:W-:Y:S01]  /*8c50*/  HMMA.16816.F32.BF16 R32, R196.reuse, R186, R32 ;  /* 0x000000bac420723c */ /* 0x040fe20000041820 */
[----:B------:R-:W2:Y:S07]  /*8c60*/  LDSM.16.M88.4 R184, [R227] ;  /* 0x00000000e3b8783b */ /* 0x000eae0000000200 */
[C---:B-1----:R-:W-:Y:S08]  /*8c70*/  HMMA.16816.F32.BF16 R36, R196.reuse, R188, R36 ;  /* 0x000000bcc424723c */ /* 0x042ff00000041824 */
[C---:B------:R-:W-:Y:S01]  /*8c80*/  HMMA.16816.F32.BF16 R40, R196.reuse, R190, R40 ;  /* 0x000000bec428723c */ /* 0x040fe20000041828 */
[----:B------:R-:W1:Y:S07]  /*8c90*/  LDSM.16.M88.4 R188, [R226] ;  /* 0x00000000e2bc783b */ /* 0x000e6e0000000200 */
[C---:B---3--:R-:W-:Y:S08]  /*8ca0*/  HMMA.16816.F32.BF16 R44, R196.reuse, R192, R44 ;  /* 0x000000c0c42c723c */ /* 0x048ff0000004182c */
[----:B------:R-:W-:Y:S01]  /*8cb0*/  HMMA.16816.F32.BF16 R48, R196, R194, R48 ;  /* 0x000000c2c430723c */ /* 0x000fe20000041830 */
[----:B------:R-:W3:Y:S07]  /*8cc0*/  LDSM.16.M88.4 R192, [R225] ;  /* 0x00000000e1c0783b */ /* 0x000eee0000000200 */
[C---:B----4-:R-:W-:Y:S01]  /*8cd0*/  HMMA.16816.F32.BF16 R4, R200.reuse, R204, R4 ;  /* 0x000000ccc804723c */ /* 0x050fe20000041804 */
[----:B------:R-:W4:Y:S07]  /*8ce0*/  LDSM.16.M88.4 R196, [R224] ;  /* 0x00000000e0c4783b */ /* 0x000f2e0000000200 */
[C---:B------:R-:W-:Y:S01]  /*8cf0*/  HMMA.16816.F32.BF16 R8, R200.reuse, R206, R8 ;  /* 0x000000cec808723c */ /* 0x040fe20000041808 */
[----:B------:R-:W-:Y:S07]  /*8d00*/  LDSM.16.M88.4 R204, [R222+0x24100] ;  /* 0x02410000decc783b */ /* 0x000fee0000000200 */
[C---:B------:R-:W-:Y:S08]  /*8d10*/  HMMA.16816.F32.BF16 R12, R200.reuse, R208, R12 ;  /* 0x000000d0c80c723c */ /* 0x040ff0000004180c */
[C---:B------:R-:W-:Y:S01]  /*8d20*/  HMMA.16816.F32.BF16 R16, R200.reuse, R210, R16 ;  /* 0x000000d2c810723c */ /* 0x040fe20000041810 */
[----:B------:R-:W4:Y:S07]  /*8d30*/  LDSM.16.M88.4 R208, [R218+0x15100] ;  /* 0x01510000dad0783b */ /* 0x000f2e0000000200 */
        /* <DEDUP_REMOVED lines=9> */
[C---:B----4-:R-:W-:Y:S08]  /*8dd0*/  HMMA.16816.F32.BF16 R44, R200.reuse, R196, R44 ;  /* 0x000000c4c82c723c */ /* 0x050ff0000004182c */
[----:B------:R-:W-:Y:S01]  /*8de0*/  HMMA.16816.F32.BF16 R48, R200, R198, R48 ;  /* 0x000000c6c830723c */ /* 0x000fe20000041830 */
[----:B------:R-:W4:Y:S07]  /*8df0*/  LDSM.16.M88.4 R196, [R218+0x17100] ;  /* 0x01710000dac4783b */ /* 0x000f2e0000000200 */
[C---:B------:R-:W-:Y:S01]  /*8e00*/  HMMA.16816.F32.BF16 R4, R204.reuse, R208, R4 ;  /* 0x000000d0cc04723c */ /* 0x040fe20000041804 */
[----:B------:R-:W-:Y:S07]  /*8e10*/  LDSM.16.M88.4 R200, [R221+0x24100] ;  /* 0x02410000ddc8783b */ /* 0x000fee0000000200 */
[C---:B------:R-:W-:Y:S01]  /*8e20*/  HMMA.16816.F32.BF16 R8, R204.reuse, R210, R8 ;  /* 0x000000d2cc08723c */ /* 0x040fe20000041808 */
[----:B------:R-:W-:Y:S07]  /*8e30*/  LDSM.16.M88.4 R208, [R217+0x9000] ;  /* 0x00900000d9d0783b */ /* 0x000fee0000000200 */
[C---:B--2---:R-:W-:Y:S08]  /*8e40*/  HMMA.16816.F32.BF16 R12, R204.reuse, R184, R12 ;  /* 0x000000b8cc0c723c */ /* 0x044ff0000004180c */
[C---:B------:R-:W-:Y:S01]  /*8e50*/  HMMA.16816.F32.BF16 R16, R204.reuse, R186, R16 ;  /* 0x000000bacc10723c */ /* 0x040fe20000041810 */
[----:B------:R-:W2:Y:S07]  /*8e60*/  LDSM.16.M88.4 R184, [R218+0x17900] ;  /* 0x01790000dab8783b */ /* 0x000eae0000000200 */
[C---:B-1----:R-:W-:Y:S08]  /*8e70*/  HMMA.16816.F32.BF16 R20, R204.reuse, R188, R20 ;  /* 0x000000bccc14723c */ /* 0x042ff00000041814 */
[C---:B------:R-:W-:Y:S08]  /*8e80*/  HMMA.16816.F32.BF16 R24, R204.reuse, R190, R24 ;  /* 0x000000becc18723c */ /* 0x040ff00000041818 */
[C---:B---3--:R-:W-:Y:S08]  /*8e90*/  HMMA.16816.F32.BF16 R28, R204.reuse, R192, R28 ;  /* 0x000000c0cc1c723c */ /* 0x048ff0000004181c */
[C---:B------:R-:W-:Y:S08]  /*8ea0*/  HMMA.16816.F32.BF16 R32, R204.reuse, R194, R32 ;  /* 0x000000c2cc20723c */ /* 0x040ff00000041820 */
[C---:B----4-:R-:W-:Y:S08]  /*8eb0*/  HMMA.16816.F32.BF16 R36, R204.reuse, R196, R36 ;  /* 0x000000c4cc24723c */ /* 0x050ff00000041824 */
[C---:B------:R-:W-:Y:S08]  /*8ec0*/  HMMA.16816.F32.BF16 R40, R204.reuse, R198, R40 ;  /* 0x000000c6cc28723c */ /* 0x040ff00000041828 */
[C---:B--2---:R-:W-:Y:S08]  /*8ed0*/  HMMA.16816.F32.BF16 R44, R204.reuse, R184, R44 ;  /* 0x000000b8cc2c723c */ /* 0x044ff0000004182c */
[----:B------:R-:W-:Y:S01]  /*8ee0*/  HMMA.16816.F32.BF16 R48, R204, R186, R48 ;  /* 0x000000bacc30723c */ /* 0x000fe20000041830 */
[----:B------:R-:W1:Y:S07]  /*8ef0*/  LDSM.16.M88.4 R184, [R217+0x9800] ;  /* 0x00980000d9b8783b */ /* 0x000e6e0000000200 */
[C---:B------:R-:W-:Y:S08]  /*8f00*/  HMMA.16816.F32.BF16 R4, R200.reuse, R208, R4 ;  /* 0x000000d0c804723c */ /* 0x040ff00000041804 */
[C---:B------:R-:W-:Y:S11]  /*8f10*/  HMMA.16816.F32.BF16 R8, R200.reuse, R210, R8 ;  /* 0x000000d2c808723c */ /* 0x040ff60000041808 */
[----:B------:R-:W-:Y:S05]  /*8f20*/  @!UPT UIADD3 URZ, URZ, URZ, URZ ;  /* 0x0000003f3f3ff290 */ /* 0x000fea000fffe03f */
[----:B------:R-:W-:Y:S02]  /*8f30*/  FMUL.FTZ R4, R4, c[0x0][0x320] ;  /* 0x0000c80004047a20 */ /* 0x000fe40000410000 */
[----:B------:R-:W-:Y:S02]  /*8f40*/  FMUL.FTZ R5, R5, c[0x0][0x320] ;  /* 0x0000c80005057a20 */ /* 0x000fe40000410000 */
[----:B------:R-:W-:Y:S01]  /*8f50*/  FMUL.FTZ R6, R6, c[0x0][0x320] ;  /* 0x0000c80006067a20 */ /* 0x000fe20000410000 */
[----:B------:R-:W2:Y:S01]  /*8f60*/  MUFU.TANH R188, R4 ;  /* 0x0000000400bc7308 */ /* 0x000ea20000002400 */
[----:B------:R-:W-:Y:S02]  /*8f70*/  FMUL.FTZ R7, R7, c[0x0][0x320] ;  /* 0x0000c80007077a20 */ /* 0x000fe40000410000 */
[----:B------:R-:W-:Y:S01]  /*8f80*/  FMUL.FTZ R8, R8, c[0x0][0x320] ;  /* 0x0000c80008087a20 */ /* 0x000fe20000410000 */
[C---:B-1----:R-:W-:Y:S03]  /*8f90*/  HMMA.16816.F32.BF16 R12, R200.reuse, R184, R12 ;  /* 0x000000b8c80c723c */ /* 0x042fe6000004180c */
[----:B------:R-:W-:Y:S02]  /*8fa0*/  FMUL.FTZ R9, R9, c[0x0][0x320] ;  /* 0x0000c80009097a20 */ /* 0x000fe40000410000 */
[----:B------:R-:W-:Y:S01]  /*8fb0*/  FMUL.FTZ R10, R10, c[0x0][0x320] ;  /* 0x0000c8000a0a7a20 */ /* 0x000fe20000410000 */
[----:B------:R-:W1:Y:S01]  /*8fc0*/  MUFU.TANH R190, R5 ;  /* 0x0000000500be7308 */ /* 0x000e620000002400 */
[----:B------:R-:W-:Y:S01]  /*8fd0*/  FMUL.FTZ R11, R11, c[0x0][0x320] ;  /* 0x0000c8000b0b7a20 */ /* 0x000fe20000410000 */
[C---:B------:R-:W-:Y:S08]  /*8fe0*/  HMMA.16816.F32.BF16 R16, R200.reuse, R186, R16 ;  /* 0x000000bac810723c */ /* 0x040ff00000041810 */
[----:B------:R-:W3:Y:S01]  /*8ff0*/  MUFU.TANH R193, R6 ;  /* 0x0000000600c17308 */ /* 0x000ee20000002400 */
[----:B--2---:R-:W-:Y:S07]  /*9000*/  FMNMX.FTZ R0, R188, R133, !PT ;  /* 0x00000085bc007209 */ /* 0x004fee0007810000 */
[----:B------:R-:W-:Y:S02]  /*9010*/  FMUL.FTZ R12, R12, c[0x0][0x320] ;  /* 0x0000c8000c0c7a20 */ /* 0x000fe40000410000 */
[----:B------:R2:W4:Y:S01]  /*9020*/  MUFU.TANH R194, R7 ;  /* 0x0000000700c27308 */ /* 0x0005220000002400 */
[----:B------:R-:W-:Y:S02]  /*9030*/  FMUL.FTZ R13, R13, c[0x0][0x320] ;  /* 0x0000c8000d0d7a20 */ /* 0x000fe40000410000 */
[----:B------:R-:W-:Y:S01]  /*9040*/  FMUL.FTZ R14, R14, c[0x0][0x320] ;  /* 0x0000c8000e0e7a20 */ /* 0x000fe20000410000 */
[----:B-1----:R-:W-:Y:S01]  /*9050*/  FMNMX.FTZ R0, R190, R0, !PT ;  /* 0x00000000be007209 */ /* 0x002fe20007810000 */
[----:B------:R-:W-:Y:S02]  /*9060*/  FMUL.FTZ R15, R15, c[0x0][0x320] ;  /* 0x0000c8000f0f7a20 */ /* 0x000fe40000410000 */
[----:B------:R-:W-:Y:S02]  /*9070*/  FMUL.FTZ R16, R16, c[0x0][0x320] ;  /* 0x0000c80010107a20 */ /* 0x000fe40000410000 */
[----:B------:R-:W-:Y:S01]  /*9080*/  FMUL.FTZ R17, R17, c[0x0][0x320] ;  /* 0x0000c80011117a20 */ /* 0x000fe20000410000 */
[----:B------:R-:W1:Y:S01]  /*9090*/  MUFU.TANH R189, R8 ;  /* 0x0000000800bd7308 */ /* 0x000e620000002400 */
[----:B------:R-:W-:Y:S02]  /*90a0*/  FMUL.FTZ R18, R18, c[0x0][0x320] ;  /* 0x0000c80012127a20 */ /* 0x000fe40000410000 */
[----:B------:R-:W-:Y:S01]  /*90b0*/  FMUL.FTZ R19, R19, c[0x0][0x320] ;  /* 0x0000c80013137a20 */ /* 0x000fe20000410000 */
[----:B---3--:R-:W-:Y:S06]  /*90c0*/  FMNMX.FTZ R2, R193, R134, !PT ;  /* 0x00000086c1027209 */ /* 0x008fec0007810000 */
[----:B------:R-:W3:Y:S01]  /*90d0*/  MUFU.TANH R185, R9 ;  /* 0x0000000900b97308 */ /* 0x000ee20000002400 */
[----:B--2---:R-:W2:Y:S01]  /*90e0*/  LDSM.16.M88.4 R4, [R217+0xa000] ;  /* 0x00a00000d904783b */ /* 0x004ea20000000200 */
[----:B----4-:R-:W-:Y:S08]  /*90f0*/  FMNMX.FTZ R2, R194, R2, !PT ;  /* 0x00000002c2027209 */ /* 0x010ff00007810000 */
[----:B------:R-:W4:Y:S01]  /*9100*/  MUFU.TANH R191, R10 ;  /* 0x0000000a00bf7308 */ /* 0x000f220000002400 */
[----:B-1----:R-:W-:Y:S09]  /*9110*/  FMNMX.FTZ R0, R189, R0, !PT ;  /* 0x00000000bd007209 */ /* 0x002ff20007810000 */
[----:B------:R1:W1:Y:S01]  /*9120*/  MUFU.TANH R192, R11 ;  /* 0x0000000b00c07308 */ /* 0x0002620000002400 */
[----:B---3--:R-:W-:Y:S09]  /*9130*/  FMNMX.FTZ R0, R185, R0, !PT ;  /* 0x00000000b9007209 */ /* 0x008ff20007810000 */
[----:B------:R-:W3:Y:S01]  /*9140*/  MUFU.TANH R187, R12 ;  /* 0x0000000c00bb7308 */ /* 0x000ee20000002400 */
[----:B----4-:R-:W-:Y:S09]  /*9150*/  FMNMX.FTZ R2, R191, R2, !PT ;  /* 0x00000002bf027209 */ /* 0x010ff20007810000 */
[----:B------:R-:W4:Y:S01]  /*9160*/  MUFU.TANH R196, R14 ;  /* 0x0000000e00c47308 */ /* 0x000f220000002400 */
[C---:B--2---:R-:W-:Y:S01]  /*9170*/  HMMA.16816.F32.BF16 R20, R200.reuse, R4, R20 ;  /* 0x00000004c814723c */ /* 0x044fe20000041814 */
[----:B-1----:R-:W1:Y:S02]  /*9180*/  LDSM.16.M88.4 R8, [R217+0xa800] ;  /* 0x00a80000d908783b */ /* 0x002e640000000200 */
[----:B------:R-:W-:Y:S06]  /*9190*/  FMNMX.FTZ R2, R192, R2, !PT ;  /* 0x00000002c0027209 */ /* 0x000fec0007810000 */
[----:B------:R-:W-:Y:S01]  /*91a0*/  MUFU.TANH R198, R16 ;  /* 0x0000001000c67308 */ /* 0x000fe20000002400 */
[C---:B------:R-:W-:Y:S01]  /*91b0*/  HMMA.16816.F32.BF16 R24, R200.reuse, R6, R24 ;  /* 0x00000006c818723c */ /* 0x040fe20000041818 */
[----:B------:R-:W2:Y:S02]  /*91c0*/  LDSM.16.M88.4 R4, [R217+0xb000] ;  /* 0x00b00000d904783b */ /* 0x000ea40000000200 */
[----:B---3--:R-:W-:Y:S06]  /*91d0*/  FMNMX.FTZ R0, R187, R0, !PT ;  /* 0x00000000bb007209 */ /* 0x008fec0007810000 */
[----:B------:R-:W3:Y:S03]  /*91e0*/  MUFU.TANH R197, R15 ;  /* 0x0000000f00c57308 */ /* 0x000ee60000002400 */
[----:B----4-:R-:W-:Y:S02]  /*91f0*/  FMNMX.FTZ R2, R196, R2, !PT ;  /* 0x00000002c4027209 */ /* 0x010fe40007810000 */
[----:B------:R-:W-:Y:S02]  /*9200*/  FMUL.FTZ R22, R22, c[0x0][0x320] ;  /* 0x0000c80016167a20 */ /* 0x000fe40000410000 */
[----:B------:R-:W-:Y:S03]  /*9210*/  FMUL.FTZ R23, R23, c[0x0][0x320] ;  /* 0x0000c80017177a20 */ /* 0x000fe60000410000 */
[----:B------:R-:W-:Y:S01]  /*9220*/  MUFU.TANH R199, R17 ;  /* 0x0000001100c77308 */ /* 0x000fe20000002400 */
[----:B------:R-:W-:Y:S02]  /*9230*/  FMUL.FTZ R20, R20, c[0x0][0x320] ;  /* 0x0000c80014147a20 */ /* 0x000fe40000410000 */
[----:B------:R-:W-:Y:S02]  /*9240*/  FMUL.FTZ R21, R21, c[0x0][0x320] ;  /* 0x0000c80015157a20 */ /* 0x000fe40000410000 */
[----:B------:R-:W-:Y:S02]  /*9250*/  FMUL.FTZ R26, R26, c[0x0][0x320] ;  /* 0x0000c8001a1a7a20 */ /* 0x000fe40000410000 */
[----:B------:R-:W-:Y:S02]  /*9260*/  FMUL.FTZ R24, R24, c[0x0][0x320] ;  /* 0x0000c80018187a20 */ /* 0x000fe40000410000 */
[----:B------:R-:W-:Y:S01]  /*9270*/  FMUL.FTZ R27, R27, c[0x0][0x320] ;  /* 0x0000c8001b1b7a20 */ /* 0x000fe20000410000 */
[----:B------:R-:W-:Y:S01]  /*9280*/  MUFU.TANH R208, R22 ;  /* 0x0000001600d07308 */ /* 0x000fe20000002400 */
[----:B------:R-:W-:Y:S01]  /*9290*/  FMUL.FTZ R25, R25, c[0x0][0x320] ;  /* 0x0000c80019197a20 */ /* 0x000fe20000410000 */
[----:B---3--:R-:W-:Y:S01]  /*92a0*/  FMNMX.FTZ R2, R197, R2, !PT ;  /* 0x00000002c5027209 */ /* 0x008fe20007810000 */
[C---:B-1----:R-:W-:Y:S07]  /*92b0*/  HMMA.16816.F32.BF16 R28, R200.reuse, R8, R28 ;  /* 0x00000008c81c723c */ /* 0x042fee000004181c */
[----:B------:R-:W-:Y:S01]  /*92c0*/  MUFU.TANH R249, R23 ;  /* 0x0000001700f97308 */ /* 0x000fe20000002400 */
[C---:B------:R-:W-:Y:S01]  /*92d0*/  HMMA.16816.F32.BF16 R32, R200.reuse, R10, R32 ;  /* 0x0000000ac820723c */ /* 0x040fe20000041820 */
[----:B------:R-:W1:Y:S01]  /*92e0*/  LDSM.16.M88.4 R8, [R217+0xb800] ;  /* 0x00b80000d908783b */ /* 0x000e620000000200 */
[----:B------:R-:W-:Y:S06]  /*92f0*/  DEPBAR.LE SB0, 0x0 ;  /* 0x000080000000791a */ /* 0x000fec0000000000 */
[C---:B--2---:R-:W-:Y:S01]  /*9300*/  HMMA.16816.F32.BF16 R36, R200.reuse, R4, R36 ;  /* 0x00000004c824723c */ /* 0x044fe20000041824 */
[----:B------:R-:W-:Y:S07]  /*9310*/  BAR.SYNC.DEFER_BLOCKING 0x0 ;  /* 0x0000000000007b1d */ /* 0x000fee0000010000 */
[C---:B------:R-:W-:Y:S04]  /*9320*/  HMMA.16816.F32.BF16 R40, R200.reuse, R6, R40 ;  /* 0x00000006c828723c */ /* 0x040fe80000041828 */
[----:B------:R-:W-:Y:S02]  /*9330*/  FMUL.FTZ R28, R28, c[0x0][0x320] ;  /* 0x0000c8001c1c7a20 */ /* 0x000fe40000410000 */
[----:B------:R-:W-:Y:S01]  /*9340*/  FMUL.FTZ R29, R29, c[0x0][0x320] ;  /* 0x0000c8001d1d7a20 */ /* 0x000fe20000410000 */
[----:B------:R-:W-:Y:S01]  /*9350*/  MOV R6, UR16 ;  /* 0x0000001000067c02 */ /* 0x000fe20008000f00 */
[----:B------:R-:W-:Y:S01]  /*9360*/  FMUL.FTZ R30, R30, c[0x0][0x320] ;  /* 0x0000c8001e1e7a20 */ /* 0x000fe20000410000 */
[----:B------:R-:W-:Y:S03]  /*9370*/  @UP0 USHF.L.U64.HI UR16, UR4, 0x6, UR5 ;  /* 0x0000000604100899 */ /* 0x000fe60008010205 */
[----:B------:R-:W-:Y:S01]  /*9380*/  FMUL.FTZ R31, R31, c[0x0][0x320] ;  /* 0x0000c8001f1f7a20 */ /* 0x000fe20000410000 */
[----:B------:R-:W-:Y:S01]  /*9390*/  MOV R7, UR17 ;  /* 0x0000001100077c02 */ /* 0x000fe20008000f00 */
[----:B------:R-:W-:Y:S02]  /*93a0*/  FMUL.FTZ R35, R35, c[0x0][0x320] ;  /* 0x0000c80023237a20 */ /* 0x000fe40000410000 */
[----:B------:R-:W-:Y:S01]  /*93b0*/  FMUL.FTZ R36, R36, c[0x0][0x320] ;  /* 0x0000c80024247a20 */ /* 0x000fe20000410000 */
[----:B------:R-:W2:Y:S01]  /*93c0*/  MUFU.TANH R16, R28 ;  /* 0x0000001c00107308 */ /* 0x000ea20000002400 */
[----:B------:R-:W-:Y:S02]  /*93d0*/  FMUL.FTZ R37, R37, c[0x0][0x320] ;  /* 0x0000c80025257a20 */ /* 0x000fe40000410000 */
[----:B------:R-:W-:Y:S02]  /*93e0*/  FMUL.FTZ R38, R38, c[0x0][0x320] ;  /* 0x0000c80026267a20 */ /* 0x000fe40000410000 */
[----:B------:R-:W-:Y:S02]  /*93f0*/  FMUL.FTZ R39, R39, c[0x0][0x320] ;  /* 0x0000c80027277a20 */ /* 0x000fe40000410000 */
[----:B------:R-:W-:Y:S01]  /*9400*/  FMUL.FTZ R40, R40, c[0x0][0x320] ;  /* 0x0000c80028287a20 */ /* 0x000fe20000410000 */
[C---:B-1----:R-:W-:Y:S01]  /*9410*/  HMMA.16816.F32.BF16 R44, R200.reuse, R8, R44 ;  /* 0x00000008c82c723c */ /* 0x042fe2000004182c */
[----:B------:R-:W3:Y:S01]  /*9420*/  LDL.64 R8, [R1+0x20] ;  /* 0x0000200001087983 */ /* 0x000ee20000100a00 */
[----:B------:R-:W-:Y:S01]  /*9430*/  MUFU.TANH R135, R36 ;  /* 0x0000002400877308 */ /* 0x000fe20000002400 */
[----:B------:R-:W-:Y:S02]  /*9440*/  FMUL.FTZ R32, R32, c[0x0][0x320] ;  /* 0x0000c80020207a20 */ /* 0x000fe40000410000 */
[----:B------:R-:W-:Y:S02]  /*9450*/  FMUL.FTZ R33, R33, c[0x0][0x320] ;  /* 0x0000c80021217a20 */ /* 0x000fe40000410000 */
[----:B------:R-:W-:Y:S01]  /*9460*/  FMUL.FTZ R41, R41, c[0x0][0x320] ;  /* 0x0000c80029297a20 */ /* 0x000fe20000410000 */
[----:B------:R-:W-:Y:S01]  /*9470*/  HMMA.16816.F32.BF16 R48, R200, R10, R48 ;  /* 0x0000000ac830723c */ /* 0x000fe20000041830 */
[----:B------:R-:W4:Y:S03]  /*9480*/  LDL.64 R10, [R1+0x18] ;  /* 0x00001800010a7983 */ /* 0x000f260000100a00 */
[----:B------:R-:W1:Y:S01]  /*9490*/  MUFU.TANH R195, R13 ;  /* 0x0000000d00c37308 */ /* 0x000e620000002400 */
[----:B------:R-:W-:Y:S02]  /*94a0*/  FMUL.FTZ R34, R34, c[0x0][0x320] ;  /* 0x0000c80022227a20 */ /* 0x000fe40000410000 */
[----:B------:R-:W-:Y:S01]  /*94b0*/  FMUL.FTZ R42, R42, c[0x0][0x320] ;  /* 0x0000c8002a2a7a20 */ /* 0x000fe20000410000 */
[----:B--2---:R-:W-:Y:S01]  /*94c0*/  MOV R201, R16 ;  /* 0x0000001000c97202 */ /* 0x004fe20000000f00 */
[----:B------:R-:W-:Y:S05]  /*94d0*/  FMUL.FTZ R43, R43, c[0x0][0x320] ;  /* 0x0000c8002b2b7a20 */ /* 0x000fea0000410000 */
[----:B------:R-:W2:Y:S02]  /*94e0*/  MUFU.TANH R206, R20 ;  /* 0x0000001400ce7308 */ /* 0x000ea40000002400 */
[----:B------:R-:W-:Y:S02]  /*94f0*/  FMUL.FTZ R44, R44, c[0x0][0x320] ;  /* 0x0000c8002c2c7a20 */ /* 0x000fe40000410000 */
[----:B------:R-:W-:Y:S02]  /*9500*/  FMUL.FTZ R45, R45, c[0x0][0x320] ;  /* 0x0000c8002d2d7a20 */ /* 0x000fe40000410000 */
[----:B------:R-:W-:Y:S02]  /*9510*/  FMUL.FTZ R46, R46, c[0x0][0x320] ;  /* 0x0000c8002e2e7a20 */ /* 0x000fe40000410000 */
[----:B------:R-:W-:Y:S02]  /*9520*/  FMUL.FTZ R47, R47, c[0x0][0x320] ;  /* 0x0000c8002f2f7a20 */ /* 0x000fe40000410000 */
[----:B------:R-:W2:Y:S01]  /*9530*/  MUFU.TANH R204, R18 ;  /* 0x0000001200cc7308 */ /* 0x000ea20000002400 */
[----:B------:R-:W-:Y:S02]  /*9540*/  FMUL.FTZ R49, R49, c[0x0][0x320] ;  /* 0x0000c80031317a20 */ /* 0x000fe40000410000 */
[----:B------:R-:W-:Y:S01]  /*9550*/  FMUL.FTZ R48, R48, c[0x0][0x320] ;  /* 0x0000c80030307a20 */ /* 0x000fe20000410000 */
[----:B-1----:R-:W-:Y:S01]  /*9560*/  FMNMX.FTZ R0, R195, R0, !PT ;  /* 0x00000000c3007209 */ /* 0x002fe20007810000 */
[----:B------:R-:W-:Y:S03]  /*9570*/  FMUL.FTZ R50, R50, c[0x0][0x320] ;  /* 0x0000c80032327a20 */ /* 0x000fe60000410000 */
[----:B------:R-:W-:Y:S02]  /*9580*/  FMNMX.FTZ R0, R198, R0, !PT ;  /* 0x00000000c6007209 */ /* 0x000fe40007810000 */
[----:B------:R-:W1:Y:S02]  /*9590*/  MUFU.TANH R207, R21 ;  /* 0x0000001500cf7308 */ /* 0x000e640000002400 */
[----:B------:R-:W-:Y:S04]  /*95a0*/  FMNMX.FTZ R0, R199, R0, !PT ;  /* 0x00000000c7007209 */ /* 0x000fe80007810000 */
[----:B--2---:R-:W-:Y:S04]  /*95b0*/  FMNMX.FTZ R0, R206, R0, !PT ;  /* 0x00000000ce007209 */ /* 0x004fe80007810000 */
[----:B------:R-:W2:Y:S01]  /*95c0*/  MUFU.TANH R205, R19 ;  /* 0x0000001300cd7308 */ /* 0x000ea20000002400 */
[----:B------:R-:W-:Y:S09]  /*95d0*/  FMNMX.FTZ R2, R204, R2, !PT ;  /* 0x00000002cc027209 */ /* 0x000ff20007810000 */
[----:B------:R-:W2:Y:S01]  /*95e0*/  MUFU.TANH R186, R33 ;  /* 0x0000002100ba7308 */ /* 0x000ea20000002400 */
[----:B-1----:R-:W-:Y:S09]  /*95f0*/  FMNMX.FTZ R0, R207, R0, !PT ;  /* 0x00000000cf007209 */ /* 0x002ff20007810000 */
[----:B------:R1:W-:Y:S01]  /*9600*/  MUFU.TANH R33, R49 ;  /* 0x0000003100217308 */ /* 0x0003e20000002400 */
[----:B--2---:R-:W-:Y:S04]  /*9610*/  FMNMX.FTZ R2, R205, R2, !PT ;  /* 0x00000002cd027209 */ /* 0x004fe80007810000 */
[----:B------:R-:W-:Y:S05]  /*9620*/  FMNMX.FTZ R2, R208, R2, !PT ;  /* 0x00000002d0027209 */ /* 0x000fea0007810000 */
[----:B------:R-:W2:Y:S01]  /*9630*/  MUFU.TANH R250, R24 ;  /* 0x0000001800fa7308 */ /* 0x000ea20000002400 */
[----:B------:R-:W-:Y:S02]  /*9640*/  FMNMX.FTZ R2, R249, R2, !PT ;  /* 0x00000002f9027209 */ /* 0x000fe40007810000 */
[----:B------:R-:W-:Y:S07]  /*9650*/  MOV R200, R186 ;  /* 0x000000ba00c87202 */ /* 0x000fee0000000f00 */
[----:B------:R-:W2:Y:S01]  /*9660*/  MUFU.TANH R251, R25 ;  /* 0x0000001900fb7308 */ /* 0x000ea20000002400 */
[----:B-1----:R-:W-:Y:S09]  /*9670*/  MOV R49, R135 ;  /* 0x0000008700317202 */ /* 0x002ff20000000f00 */
[----:B------:R-:W1:Y:S01]  /*9680*/  MUFU.TANH R12, R29 ;  /* 0x0000001d000c7308 */ /* 0x000e620000002400 */
[----:B--2---:R-:W-:Y:S09]  /*9690*/  FMNMX.FTZ R0, R250, R0, !PT ;  /* 0x00000000fa007209 */ /* 0x004ff20007810000 */
[----:B------:R-:W2:Y:S01]  /*96a0*/  MUFU.TANH R252, R26 ;  /* 0x0000001a00fc7308 */ /* 0x000ea20000002400 */
[----:B------:R-:W-:Y:S04]  /*96b0*/  FMNMX.FTZ R0, R251, R0, !PT ;  /* 0x00000000fb007209 */ /* 0x000fe80007810000 */
[----:B------:R-:W-:Y:S05]  /*96c0*/  FMNMX.FTZ R0, R201, R0, !PT ;  /* 0x00000000c9007209 */ /* 0x000fea0007810000 */
[----:B------:R-:W2:Y:S01]  /*96d0*/  MUFU.TANH R209, R27 ;  /* 0x0000001b00d17308 */ /* 0x000ea20000002400 */
[----:B-1----:R-:W-:Y:S04]  /*96e0*/  MOV R202, R12 ;  /* 0x0000000c00ca7202 */ /* 0x002fe80000000f00 */
[----:B------:R-:W-:Y:S05]  /*96f0*/  FMNMX.FTZ R0, R202, R0, !PT ;  /* 0x00000000ca007209 */ /* 0x000fea0007810000 */
[----:B------:R-:W1:Y:S01]  /*9700*/  MUFU.TANH R211, R30 ;  /* 0x0000001e00d37308 */ /* 0x000e620000002400 */
[----:B--2---:R-:W-:Y:S09]  /*9710*/  FMNMX.FTZ R2, R252, R2, !PT ;  /* 0x00000002fc027209 */ /* 0x004ff20007810000 */
[----:B------:R-:W-:Y:S01]  /*9720*/  MUFU.TANH R184, R31 ;  /* 0x0000001f00b87308 */ /* 0x000fe20000002400 */
[----:B------:R-:W-:Y:S09]  /*9730*/  FMNMX.FTZ R2, R209, R2, !PT ;  /* 0x00000002d1027209 */ /* 0x000ff20007810000 */
[----:B------:R-:W-:Y:S01]  /*9740*/  MUFU.TANH R248, R34 ;  /* 0x0000002200f87308 */ /* 0x000fe20000002400 */
[----:B-1----:R-:W-:Y:S09]  /*9750*/  FMNMX.FTZ R2, R211, R2, !PT ;  /* 0x00000002d3027209 */ /* 0x002ff20007810000 */
[----:B------:R-:W1:Y:S10]  /*9760*/  MUFU.TANH R210, R32 ;  /* 0x0000002000d27308 */ /* 0x000e740000002400 */
[----:B------:R2:W-:Y:S10]  /*9770*/  MUFU.TANH R34, R48 ;  /* 0x0000003000227308 */ /* 0x0005f40000002400 */
[----:B------:R-:W2:Y:S01]  /*9780*/  MUFU.TANH R3, R37 ;  /* 0x0000002500037308 */ /* 0x000ea20000002400 */
[----:B-1----:R-:W-:Y:S04]  /*9790*/  FMNMX.FTZ R0, R210, R0, !PT ;  /* 0x00000000d2007209 */ /* 0x002fe80007810000 */
[----:B------:R-:W-:Y:S05]  /*97a0*/  FMNMX.FTZ R0, R200, R0, !PT ;  /* 0x00000000c8007209 */ /* 0x000fea0007810000 */
[----:B------:R1:W-:Y:S01]  /*97b0*/  MUFU.TANH R135, R50 ;  /* 0x0000003200877308 */ /* 0x0003e20000002400 */
[----:B------:R-:W-:Y:S02]  /*97c0*/  FMNMX.FTZ R0, R49, R0, !PT ;  /* 0x0000000031007209 */ /* 0x000fe40007810000 */
[----:B--2---:R-:W-:Y:S04]  /*97d0*/  MOV R48, R184 ;  /* 0x000000b800307202 */ /* 0x004fe80000000f00 */
[----:B------:R-:W-:Y:S03]  /*97e0*/  FMNMX.FTZ R2, R48, R2, !PT ;  /* 0x0000000230027209 */ /* 0x000fe60007810000 */
[----:B------:R-:W2:Y:S01]  /*97f0*/  MUFU.TANH R15, R35 ;  /* 0x00000023000f7308 */ /* 0x000ea20000002400 */
[----:B------:R-:W-:Y:S09]  /*9800*/  FMNMX.FTZ R2, R248, R2, !PT ;  /* 0x00000002f8027209 */ /* 0x000ff20007810000 */
[----:B------:R-:W2:Y:S01]  /*9810*/  MUFU.TANH R14, R40 ;  /* 0x00000028000e7308 */ /* 0x000ea20000002400 */
[----:B-1----:R-:W-:Y:S09]  /*9820*/  MOV R50, R3 ;  /* 0x0000000300327202 */ /* 0x002ff20000000f00 */
[----:B------:R-:W1:Y:S01]  /*9830*/  MUFU.TANH R13, R41 ;  /* 0x00000029000d7308 */ /* 0x000e620000002400 */
[----:B--2---:R-:W-:Y:S02]  /*9840*/  FMNMX.FTZ R3, R15, R2, !PT ;  /* 0x000000020f037209 */ /* 0x004fe40007810000 */
[----:B------:R-:W-:Y:S01]  /*9850*/  FMNMX.FTZ R2, R50, R0, !PT ;  /* 0x0000000032027209 */ /* 0x000fe20007810000 */
[----:B------:R-:W-:Y:S06]  /*9860*/  FMUL.FTZ R0, R51, c[0x0][0x320] ;  /* 0x0000c80033007a20 */ /* 0x000fec0000410000 */
[----:B------:R-:W2:Y:S01]  /*9870*/  MUFU.TANH R20, R44 ;  /* 0x0000002c00147308 */ /* 0x000ea20000002400 */
[----:B------:R-:W-:Y:S09]  /*9880*/  FMNMX.FTZ R2, R14, R2, !PT ;  /* 0x000000020e027209 */ /* 0x000ff20007810000 */
[----:B------:R2:W-:Y:S01]  /*9890*/  MUFU.TANH R184, R0 ;  /* 0x0000000000b87308 */ /* 0x0005e20000002400 */
[----:B-1----:R-:W-:Y:S09]  /*98a0*/  MOV R203, R13 ;  /* 0x0000000d00cb7202 */ /* 0x002ff20000000f00 */
[----:B------:R-:W1:Y:S10]  /*98b0*/  MUFU.TANH R16, R45 ;  /* 0x0000002d00107308 */ /* 0x000e740000002400 */
[----:B------:R-:W1:Y:S01]  /*98c0*/  MUFU.TANH R26, R38 ;  /* 0x00000026001a7308 */ /* 0x000e620000002400 */
[----:B--2---:R-:W-:Y:S04]  /*98d0*/  FMNMX.FTZ R0, R203, R2, !PT ;  /* 0x00000002cb007209 */ /* 0x004fe80007810000 */
[----:B------:R-:W-:Y:S05]  /*98e0*/  FMNMX.FTZ R0, R20, R0, !PT ;  /* 0x0000000014007209 */ /* 0x000fea0007810000 */
[----:B------:R-:W2:Y:S01]  /*98f0*/  MUFU.TANH R132, R42 ;  /* 0x0000002a00847308 */ /* 0x000ea20000002400 */
[----:B-1----:R-:W-:Y:S09]  /*9900*/  FMNMX.FTZ R0, R16, R0, !PT ;  /* 0x0000000010007209 */ /* 0x002ff20007810000 */
[----:B------:R-:W1:Y:S01]  /*9910*/  MUFU.TANH R21, R39 ;  /* 0x0000002700157308 */ /* 0x000e620000002400 */
[----:B------:R-:W-:Y:S09]  /*9920*/  FMNMX.FTZ R3, R26, R3, !PT ;  /* 0x000000031a037209 */ /* 0x000ff20007810000 */
[----:B------:R-:W3:Y:S01]  /*9930*/  MUFU.TANH R25, R43 ;  /* 0x0000002b00197308 */ /* 0x000ee20000002400 */
[----:B--2---:R-:W-:Y:S02]  /*9940*/  MOV R51, R132 ;  /* 0x0000008400337202 */ /* 0x004fe40000000f00 */
[----:B------:R-:W-:Y:S04]  /*9950*/  FMNMX.FTZ R132, R34, R0, !PT ;  /* 0x0000000022847209 */ /* 0x000fe80007810000 */
[----:B------:R-:W-:Y:S03]  /*9960*/  FMNMX.FTZ R132, R33, R132, !PT ;  /* 0x0000008421847209 */ /* 0x000fe60007810000 */
[----:B------:R-:W2:Y:S01]  /*9970*/  MUFU.TANH R17, R46 ;  /* 0x0000002e00117308 */ /* 0x000ea20000002400 */
[----:B-1----:R-:W-:Y:S02]  /*9980*/  FMNMX.FTZ R3, R21, R3, !PT ;  /* 0x0000000315037209 */ /* 0x002fe40007810000 */
[----:B----4-:R-:W-:Y:S02]  /*9990*/  @P0 MOV R5, R11 ;  /* 0x0000000b00050202 */ /* 0x010fe40000000f00 */
[----:B------:R-:W-:Y:S02]  /*99a0*/  FMNMX.FTZ R2, R51, R3, !PT ;  /* 0x0000000333027209 */ /* 0x000fe40007810000 */
[----:B------:R-:W1:Y:S03]  /*99b0*/  SHFL.BFLY PT, R3, R132, 0x2, 0x1f ;  /* 0x0c401f0084037f89 */ /* 0x000e6600000e0000 */
[----:B------:R-:W4:Y:S01]  /*99c0*/  MUFU.TANH R35, R47 ;  /* 0x0000002f00237308 */ /* 0x000f220000002400 */
[----:B---3--:R-:W-:Y:S04]  /*99d0*/  FMNMX.FTZ R2, R25, R2, !PT ;  /* 0x0000000219027209 */ /* 0x008fe80007810000 */
[----:B--2---:R-:W-:Y:S02]  /*99e0*/  FMNMX.FTZ R2, R17, R2, !PT ;  /* 0x0000000211027209 */ /* 0x004fe40007810000 */
[----:B-1----:R-:W-:Y:S02]  /*99f0*/  FMNMX.FTZ R132, R132, R3, !PT ;  /* 0x0000000384847209 */ /* 0x002fe40007810000 */
[----:B----4-:R-:W-:Y:S03]  /*9a00*/  FMNMX.FTZ R0, R35, R2, !PT ;  /* 0x0000000223007209 */ /* 0x010fe60007810000 */
[----:B------:R-:W1:Y:S01]  /*9a10*/  SHFL.BFLY PT, R4, R132, 0x1, 0x1f ;  /* 0x0c201f0084047f89 */ /* 0x000e6200000e0000 */
[----:B------:R-:W-:Y:S04]  /*9a20*/  FMNMX.FTZ R0, R135, R0, !PT ;  /* 0x0000000087007209 */ /* 0x000fe80007810000 */
[----:B------:R-:W-:Y:S05]  /*9a30*/  FMNMX.FTZ R0, R184, R0, !PT ;  /* 0x00000000b8007209 */ /* 0x000fea0007810000 */
[----:B------:R-:W2:Y:S01]  /*9a40*/  SHFL.BFLY PT, R2, R0, 0x2, 0x1f ;  /* 0x0c401f0000027f89 */ /* 0x000ea200000e0000 */
[----:B-1----:R-:W-:Y:S02]  /*9a50*/  FMNMX.FTZ R132, R132, R4, !PT ;  /* 0x0000000484847209 */ /* 0x002fe40007810000 */
[----:B------:R-:W-:Y:S03]  /*9a60*/  @P0 MOV R4, R8 ;  /* 0x0000000800040202 */ /* 0x000fe60000000f00 */
[----:B------:R-:W-:Y:S02]  /*9a70*/  FMUL.FTZ R186, R132, c[0x0][0x2d0] ;  /* 0x0000b40084ba7a20 */ /* 0x000fe40000410000 */
[----:B------:R-:W-:Y:S01]  /*9a80*/  @P0 IMAD.WIDE.U32 R4, R6, 0x60, R4 ;  /* 0x0000006006040825 */ /* 0x000fe200078e0004 */
[----:B--2---:R-:W-:Y:S03]  /*9a90*/  FMNMX.FTZ R0, R0, R2, !PT ;  /* 0x0000000200007209 */ /* 0x004fe60007810000 */
[--C-:B------:R-:W-:Y:S01]  /*9aa0*/  FFMA.FTZ R10, R189, c[0x0][0x2d0], -R186.reuse ;  /* 0x0000b400bd0a7a23 */ /* 0x100fe200000108ba */
[----:B------:R-:W-:Y:S01]  /*9ab0*/  @P0 IADD3 R6, R5, UR14, RZ ;  /* 0x0000000e05060c10 */ /* 0x000fe2000fffe0ff */
[----:B------:R-:W-:Y:S01]  /*9ac0*/  FFMA.FTZ R5, R188, c[0x0][0x2d0], -R186 ;  /* 0x0000b400bc057a23 */ /* 0x000fe200000108ba */
[C---:B------:R-:W-:Y:S01]  /*9ad0*/  @P0 SHF.L.U32 R7, R4.reuse, 0x1, RZ ;  /* 0x0000000104070819 */ /* 0x040fe200000006ff */
[----:B------:R1:W-:Y:S01]  /*9ae0*/  MUFU.EX2 R24, R10 ;  /* 0x0000000a00187308 */ /* 0x0003e20000000800 */
[----:B------:R-:W-:Y:S01]  /*9af0*/  @P0 SHF.L.U64.HI R6, R4, 0x1, R6 ;  /* 0x0000000104060819 */ /* 0x000fe20000010206 */
[----:B------:R-:W2:Y:S01]  /*9b00*/  SHFL.BFLY PT, R3, R0, 0x1, 0x1f ;  /* 0x0c201f0000037f89 */ /* 0x000ea200000e0000 */
[C---:B------:R-:W-:Y:S01]  /*9b10*/  @P0 IADD3 R8, P2, R7.reuse, 0x80, RZ ;  /* 0x0000008007080810 */ /* 0x040fe20007f5e0ff */
[----:B------:R-:W-:Y:S01]  /*9b20*/  @UP0 USHF.L.U32 UR14, UR4, 0x6, URZ ;  /* 0x00000006040e0899 */ /* 0x000fe2000800063f */
[----:B------:R-:W-:Y:S01]  /*9b30*/  FADD.FTZ R2, -R132, R133 ;  /* 0x0000008584027221 */ /* 0x000fe20000010100 */
[----:B------:R-:W-:Y:S02]  /*9b40*/  MOV R188, R35 ;  /* 0x0000002300bc7202 */ /* 0x000fe40000000f00 */
[----:B------:R-:W-:Y:S02]  /*9b50*/  @P0 IADD3 R8, P1, R8, c[0x0][0x1c8], RZ ;  /* 0x0000720008080a10 */ /* 0x000fe40007f3e0ff */
[----:B------:R3:W4:Y:S02]  /*9b60*/  MUFU.EX2 R11, R5 ;  /* 0x00000005000b7308 */ /* 0x0007240000000800 */
[----:B------:R-:W-:Y:S02]  /*9b70*/  @P0 IADD3.X R9, RZ, c[0x0][0x1cc], R6, P1, P2 ;  /* 0x00007300ff090a10 */ /* 0x000fe40000fe4406 */
[C---:B------:R-:W-:Y:S02]  /*9b80*/  @P0 IADD3 R4, P1, R7.reuse, c[0x0][0x1c8], RZ ;  /* 0x0000720007040a10 */ /* 0x040fe40007f3e0ff */
[----:B------:R-:W-:Y:S01]  /*9b90*/  @P0 IADD3 R12, P2, R7, 0x100, RZ ;  /* 0x00000100070c0810 */ /* 0x000fe20007f5e0ff */
[--C-:B-1----:R-:W-:Y:S01]  /*9ba0*/  FFMA.FTZ R10, R185, c[0x0][0x2d0], -R186.reuse ;  /* 0x0000b400b90a7a23 */ /* 0x102fe200000108ba */
[----:B--2---:R-:W-:Y:S01]  /*9bb0*/  FMNMX.FTZ R3, R0, R3, !PT ;  /* 0x0000000300037209 */ /* 0x004fe20007810000 */
[----:B------:R-:W-:Y:S02]  /*9bc0*/  FMUL.FTZ R0, R2, c[0x0][0x2d0] ;  /* 0x0000b40002007a20 */ /* 0x000fe40000410000 */
[----:B------:R-:W-:Y:S02]  /*9bd0*/  MUFU.EX2 R32, R10 ;  /* 0x0000000a00207308 */ /* 0x000fe40000000800 */
[----:B------:R-:W-:Y:S02]  /*9be0*/  FMUL.FTZ R133, R3, c[0x0][0x2d0] ;  /* 0x0000b40003857a20 */ /* 0x000fe40000410000 */
[----:B---3--:R-:W-:Y:S01]  /*9bf0*/  FFMA.FTZ R5, R190, c[0x0][0x2d0], -R186 ;  /* 0x0000b400be057a23 */ /* 0x008fe200000108ba */
[----:B----4-:R-:W-:Y:S01]  /*9c00*/  MOV R189, R11 ;  /* 0x0000000b00bd7202 */ /* 0x010fe20000000f00 */
[--C-:B------:R-:W-:Y:S01]  /*9c10*/  FFMA.FTZ R135, R135, c[0x0][0x2d0], -R133.reuse ;  /* 0x0000b40087877a23 */ /* 0x100fe20000010885 */
[----:B------:R-:W-:Y:S03]  /*9c20*/  MOV R190, R20 ;  /* 0x0000001400be7202 */ /* 0x000fe60000000f00 */
[----:B------:R1:W-:Y:S10]  /*9c30*/  MUFU.EX2 R18, R5 ;  /* 0x0000000500127308 */ /* 0x0003f40000000800 */
[----:B------:R2:W3:Y:S10]  /*9c40*/  MUFU.EX2 R2, R0 ;  /* 0x0000000000027308 */ /* 0x0004f40000000800 */
[----:B------:R-:W-:Y:S01]  /*9c50*/  MUFU.EX2 R135, R135 ;  /* 0x0000008700877308 */ /* 0x000fe20000000800 */
[----:B-1----:R-:W-:Y:S02]  /*9c60*/  @P0 IADD3.X R5, R6, c[0x0][0x1cc], RZ, P1, !PT ;  /* 0x0000730006050a10 */ /* 0x002fe40000ffe4ff */
[----:B------:R-:W-:Y:S03]  /*9c70*/  @P0 IADD3 R12, P1, R12, c[0x0][0x1c8], RZ ;  /* 0x000072000c0c0a10 */ /* 0x000fe60007f3e0ff */
[----:B------:R1:W-:Y:S01]  /*9c80*/  @P0 LDGSTS.E.BYPASS.LTC128B.128 [R247+0xc100], [R4.64], !P4 ;  /* 0x0c10000004f70fae */ /* 0x0003e2000e101d4a */
[----:B------:R-:W-:Y:S02]  /*9c90*/  @P0 IADD3.X R13, RZ, c[0x0][0x1cc], R6, P1, P2 ;  /* 0x00007300ff0d0a10 */ /* 0x000fe40000fe4406 */
[----:B------:R-:W-:Y:S01]  /*9ca0*/  @P0 IADD3 R7, P2, R7, 0x180, RZ ;  /* 0x0000018007070810 */ /* 0x000fe20007f5e0ff */
[----:B--2---:R-:W-:Y:S01]  /*9cb0*/  FADD.FTZ R0, -R3, R134 ;  /* 0x0000008603007221 */ /* 0x004fe20000010100 */
[----:B------:R-:W-:Y:S01]  /*9cc0*/  MOV R134, R15 ;  /* 0x0000000f00867202 */ /* 0x000fe20000000f00 */
[----:B---3--:R-:W-:Y:S02]  /*9cd0*/  FMUL.FTZ R41, R2, R173 ;  /* 0x000000ad02297220 */ /* 0x008fe40000410000 */
[----:B------:R2:W-:Y:S01]  /*9ce0*/  @P0 LDGSTS.E.BYPASS.LTC128B.128 [R247+0xf100], [R8.64], !P6 ;  /* 0x0f10000008f70fae */ /* 0x0005e2000f101d4a */
[----:B------:R-:W-:Y:S01]  /*9cf0*/  @P0 IADD3 R10, P1, R7, c[0x0][0x1c8], RZ ;  /* 0x00007200070a0a10 */ /* 0x000fe20007f3e0ff */
[--C-:B------:R-:W-:Y:S01]  /*9d00*/  FFMA.FTZ R7, R193, c[0x0][0x2d0], -R133.reuse ;  /* 0x0000b400c1077a23 */ /* 0x100fe20000010885 */
[----:B------:R-:W-:Y:S01]  /*9d10*/  MOV R193, R16 ;  /* 0x0000001000c17202 */ /* 0x000fe20000000f00 */
[----:B------:R-:W-:Y:S01]  /*9d20*/  FMUL.FTZ R0, R0, c[0x0][0x2d0] ;  /* 0x0000b40000007a20 */ /* 0x000fe20000410000 */
[----:B------:R-:W-:Y:S01]  /*9d30*/  @P0 IADD3.X R11, RZ, c[0x0][0x1cc], R6, P1, P2 ;  /* 0x00007300ff0b0a10 */ /* 0x000fe20000fe4406 */
[----:B------:R3:W-:Y:S01]  /*9d40*/  MUFU.EX2 R185, R7 ;  /* 0x0000000700b97308 */ /* 0x0007e20000000800 */
[C---:B------:R-:W-:Y:S01]  /*9d50*/  FMUL.FTZ R16, R2.reuse, R148 ;  /* 0x0000009402107220 */ /* 0x040fe20000410000 */
[----:B------:R4:W-:Y:S01]  /*9d60*/  @P0 LDGSTS.E.BYPASS.LTC128B.128 [R247+0x12100], [R12.64], !P3 ;  /* 0x121000000cf70fae */ /* 0x0009e2000d901d4a */
[----:B------:R-:W-:Y:S01]  /*9d70*/  MOV R148, R17 ;  /* 0x0000001100947202 */ /* 0x000fe20000000f00 */
[C---:B------:R-:W-:Y:S01]  /*9d80*/  FMUL.FTZ R17, R2.reuse, R149 ;  /* 0x0000009502117220 */ /* 0x040fe20000410000 */
[----:B------:R-:W-:Y:S01]  /*9d90*/  MOV R149, R18 ;  /* 0x0000001200957202 */ /* 0x000fe20000000f00 */
[C---:B------:R-:W-:Y:S02]  /*9da0*/  FMUL.FTZ R52, R2.reuse, R52 ;  /* 0x0000003402347220 */ /* 0x040fe40000410000 */
[C---:B------:R-:W-:Y:S02]  /*9db0*/  FMUL.FTZ R53, R2.reuse, R53 ;  /* 0x0000003502357220 */ /* 0x040fe40000410000 */
[----:B------:R4:W-:Y:S01]  /*9dc0*/  @P0 LDGSTS.E.BYPASS.LTC128B.128 [R247+0x15100], [R10.64], !P5 ;  /* 0x151000000af70fae */ /* 0x0009e2000e901d4a */
[----:B------:R-:W4:Y:S01]  /*9dd0*/  MUFU.EX2 R0, R0 ;  /* 0x0000000000007308 */ /* 0x000f220000000800 */
[----:B------:R-:W-:Y:S01]  /*9de0*/  FMUL.FTZ R56, R2, R56 ;  /* 0x0000003802387220 */ /* 0x000fe20000410000 */
[----:B-1----:R-:W-:Y:S01]  /*9df0*/  @P0 IADD3 R4, P1, R4, UR14, RZ ;  /* 0x0000000e04040c10 */ /* 0x002fe2000ff3e0ff */
[C---:B------:R-:W-:Y:S02]  /*9e00*/  FMUL.FTZ R57, R2.reuse, R57 ;  /* 0x0000003902397220 */ /* 0x040fe40000410000 */
[C---:B------:R-:W-:Y:S01]  /*9e10*/  FMUL.FTZ R60, R2.reuse, R60 ;  /* 0x0000003c023c7220 */ /* 0x040fe20000410000 */
[----:B------:R-:W-:Y:S01]  /*9e20*/  @P0 IADD3.X R5, R5, UR16, RZ, P1, !PT ;  /* 0x0000001005050c10 */ /* 0x000fe20008ffe4ff */
[----:B------:R-:W-:Y:S01]  /*9e30*/  FMUL.FTZ R61, R2, R61 ;  /* 0x0000003d023d7220 */ /* 0x000fe20000410000 */
[----:B------:R-:W-:Y:S01]  /*9e40*/  @P0 IADD3 R6, P1, R4, UR14, RZ ;  /* 0x0000000e04060c10 */ /* 0x000fe2000ff3e0ff */
[----:B------:R-:W-:Y:S02]  /*9e50*/  FMUL.FTZ R64, R2, R64 ;  /* 0x0000004002407220 */ /* 0x000fe40000410000 */
[----:B------:R1:W-:Y:S01]  /*9e60*/  @P0 LDGSTS.E.BYPASS.LTC128B.128 [R247+0xd100], [R4.64], !P4 ;  /* 0x0d10000004f70fae */ /* 0x0003e2000e101d4a */
[--C-:B--2---:R-:W-:Y:S01]  /*9e70*/  FFMA.FTZ R8, R194, c[0x0][0x2d0], -R133.reuse ;  /* 0x0000b400c2087a23 */ /* 0x104fe20000010885 */
[----:B---3--:R-:W-:Y:S01]  /*9e80*/  @P0 IADD3.X R7, R5, UR16, RZ, P1, !PT ;  /* 0x0000001005070c10 */ /* 0x008fe20008ffe4ff */
[C---:B------:R-:W-:Y:S01]  /*9e90*/  FMUL.FTZ R9, R2.reuse, R141 ;  /* 0x0000008d02097220 */ /* 0x040fe20000410000 */
[----:B------:R-:W-:Y:S01]  /*9ea0*/  MOV R194, R34 ;  /* 0x0000002200c27202 */ /* 0x000fe20000000f00 */
[----:B------:R2:W3:Y:S01]  /*9eb0*/  MUFU.EX2 R19, R8 ;  /* 0x0000000800137308 */ /* 0x0004e20000000800 */
[C---:B------:R-:W-:Y:S02]  /*9ec0*/  FMUL.FTZ R65, R2.reuse, R65 ;  /* 0x0000004102417220 */ /* 0x040fe40000410000 */
[----:B------:R1:W-:Y:S01]  /*9ed0*/  @P0 LDGSTS.E.BYPASS.LTC128B.128 [R247+0x10100], [R4.64+0x80], !P6 ;  /* 0x1010008004f70fae */ /* 0x0003e2000f101d4a */
[C---:B------:R-:W-:Y:S02]  /*9ee0*/  FMUL.FTZ R68, R2.reuse, R68 ;  /* 0x0000004402447220 */ /* 0x040fe40000410000 */
[----:B------:R-:W-:Y:S02]  /*9ef0*/  FMUL.FTZ R69, R2, R69 ;  /* 0x0000004502457220 */ /* 0x000fe40000410000 */
[C---:B----4-:R-:W-:Y:S02]  /*9f00*/  FMUL.FTZ R34, R0.reuse, R166 ;  /* 0x000000a600227220 */ /* 0x050fe40000410000 */
[C---:B------:R-:W-:Y:S01]  /*9f10*/  FMUL.FTZ R10, R0.reuse, R142 ;  /* 0x0000008e000a7220 */ /* 0x040fe20000410000 */
[----:B------:R1:W-:Y:S01]  /*9f20*/  @P0 LDGSTS.E.BYPASS.LTC128B.128 [R247+0x13100], [R4.64+0x100], !P3 ;  /* 0x1310010004f70fae */ /* 0x0003e2000d901d4a */
[C---:B------:R-:W-:Y:S02]  /*9f30*/  FMUL.FTZ R11, R0.reuse, R143 ;  /* 0x0000008f000b7220 */ /* 0x040fe40000410000 */
[C---:B------:R-:W-:Y:S02]  /*9f40*/  FMUL.FTZ R35, R0.reuse, R167 ;  /* 0x000000a700237220 */ /* 0x040fe40000410000 */
[C---:B------:R-:W-:Y:S02]  /*9f50*/  FMUL.FTZ R42, R0.reuse, R174 ;  /* 0x000000ae002a7220 */ /* 0x040fe40000410000 */
[C---:B------:R-:W-:Y:S01]  /*9f60*/  FMUL.FTZ R43, R0.reuse, R175 ;  /* 0x000000af002b7220 */ /* 0x040fe20000410000 */
[----:B------:R1:W-:Y:S01]  /*9f70*/  @P0 LDGSTS.E.BYPASS.LTC128B.128 [R247+0x16100], [R4.64+0x180], !P5 ;  /* 0x1610018004f70fae */ /* 0x0003e2000e901d4a */
[C---:B------:R-:W-:Y:S02]  /*9f80*/  FMUL.FTZ R54, R0.reuse, R54 ;  /* 0x0000003600367220 */ /* 0x040fe40000410000 */
[----:B------:R-:W-:Y:S02]  /*9f90*/  FMUL.FTZ R55, R0, R55 ;  /* 0x0000003700377220 */ /* 0x000fe40000410000 */
[----:B--2---:R-:W-:Y:S02]  /*9fa0*/  FMUL.FTZ R8, R2, R140 ;  /* 0x0000008c02087220 */ /* 0x004fe40000410000 */
[C---:B------:R-:W-:Y:S01]  /*9fb0*/  FMUL.FTZ R58, R0.reuse, R58 ;  /* 0x0000003a003a7220 */ /* 0x040fe20000410000 */
[----:B------:R2:W-:Y:S01]  /*9fc0*/  @P0 LDGSTS.E.BYPASS.LTC128B.128 [R247+0xe100], [R6.64], !P4 ;  /* 0x0e10000006f70fae */ /* 0x0005e2000e101d4a */
[C---:B------:R-:W-:Y:S02]  /*9fd0*/  FMUL.FTZ R59, R0.reuse, R59 ;  /* 0x0000003b003b7220 */ /* 0x040fe40000410000 */
[C---:B------:R-:W-:Y:S02]  /*9fe0*/  FMUL.FTZ R62, R0.reuse, R62 ;  /* 0x0000003e003e7220 */ /* 0x040fe40000410000 */
[C---:B------:R-:W-:Y:S02]  /*9ff0*/  FMUL.FTZ R63, R0.reuse, R63 ;  /* 0x0000003f003f7220 */ /* 0x040fe40000410000 */
[C---:B------:R-:W-:Y:S01]  /*a000*/  FMUL.FTZ R66, R0.reuse, R66 ;  /* 0x0000004200427220 */ /* 0x040fe20000410000 */
[----:B------:R2:W-:Y:S01]  /*a010*/  @P0 LDGSTS.E.BYPASS.LTC128B.128 [R247+0x11100], [R6.64+0x80], !P6 ;  /* 0x1110008006f70fae */ /* 0x0005e2000f101d4a */
[C---:B------:R-:W-:Y:S02]  /*a020*/  FMUL.FTZ R67, R0.reuse, R67 ;  /* 0x0000004300437220 */ /* 0x040fe40000410000 */
[C---:B------:R-:W-:Y:S02]  /*a030*/  FMUL.FTZ R70, R0.reuse, R70 ;  /* 0x0000004600467220 */ /* 0x040fe40000410000 */
[----:B------:R-:W-:Y:S02]  /*a040*/  FMUL.FTZ R71, R0, R71 ;  /* 0x0000004700477220 */ /* 0x000fe40000410000 */
[C---:B------:R-:W-:Y:S01]  /*a050*/  FMUL.FTZ R72, R2.reuse, R72 ;  /* 0x0000004802487220 */ /* 0x040fe20000410000 */
[----:B------:R2:W-:Y:S01]  /*a060*/  @P0 LDGSTS.E.BYPASS.LTC128B.128 [R247+0x14100], [R6.64+0x100], !P3 ;  /* 0x1410010006f70fae */ /* 0x0005e2000d901d4a */
[C---:B------:R-:W-:Y:S02]  /*a070*/  FMUL.FTZ R73, R2.reuse, R73 ;  /* 0x0000004902497220 */ /* 0x040fe40000410000 */
[--C-:B-1----:R-:W-:Y:S01]  /*a080*/  FFMA.FTZ R4, R191, c[0x0][0x2d0], -R133.reuse ;  /* 0x0000b400bf047a23 */ /* 0x102fe20000010885 */
[----:B------:R-:W-:Y:S01]  /*a090*/  MOV R191, R14 ;  /* 0x0000000e00bf7202 */ /* 0x000fe20000000f00 */
[----:B------:R-:W-:Y:S01]  /*a0a0*/  FMUL.FTZ R5, R2, R137 ;  /* 0x0000008902057220 */ /* 0x000fe20000410000 */
[----:B---3--:R-:W-:Y:S01]  /*a0b0*/  F2FP.BF16.PACK_AB R137, R19, R185 ;  /* 0x000000b91389723e */ /* 0x008fe200000010ff */
[----:B------:R1:W-:Y:S01]  /*a0c0*/  MUFU.EX2 R27, R4 ;  /* 0x00000004001b7308 */ /* 0x0003e20000000800 */
[----:B------:R2:W-:Y:S01]  /*a0d0*/  @P0 LDGSTS.E.BYPASS.LTC128B.128 [R247+0x17100], [R6.64+0x180], !P5 ;  /* 0x1710018006f70fae */ /* 0x0005e2000e901d4a */
[C---:B------:R-:W-:Y:S02]  /*a0e0*/  FMUL.FTZ R74, R0.reuse, R74 ;  /* 0x0000004a004a7220 */ /* 0x040fe40000410000 */
[----:B------:R-:W-:Y:S02]  /*a0f0*/  FMUL.FTZ R75, R0, R75 ;  /* 0x0000004b004b7220 */ /* 0x000fe40000410000 */
[C---:B------:R-:W-:Y:S02]  /*a100*/  FMUL.FTZ R76, R2.reuse, R76 ;  /* 0x0000004c024c7220 */ /* 0x040fe40000410000 */
[----:B------:R-:W-:Y:S01]  /*a110*/  FMUL.FTZ R77, R2, R77 ;  /* 0x0000004d024d7220 */ /* 0x000fe20000410000 */
[----:B------:R-:W3:Y:S01]  /*a120*/  LDSM.16.MT88.4 R12, [R213+0x100] ;  /* 0x00010000d50c783b */ /* 0x000ee20000004200 */
[C---:B------:R-:W-:Y:S02]  /*a130*/  FMUL.FTZ R78, R0.reuse, R78 ;  /* 0x0000004e004e7220 */ /* 0x040fe40000410000 */
[----:B------:R-:W-:Y:S02]  /*a140*/  FMUL.FTZ R79, R0, R79 ;  /* 0x0000004f004f7220 */ /* 0x000fe40000410000 */
[C---:B------:R-:W-:Y:S02]  /*a150*/  FMUL.FTZ R80, R2.reuse, R80 ;  /* 0x0000005002507220 */ /* 0x040fe40000410000 */
[----:B------:R-:W-:Y:S01]  /*a160*/  FMUL.FTZ R81, R2, R81 ;  /* 0x0000005102517220 */ /* 0x000fe20000410000 */
[----:B------:R-:W-:Y:S01]  /*a170*/  LDSM.16.MT88.4 R28, [R216+0x100] ;  /* 0x00010000d81c783b */ /* 0x000fe20000004200 */
[C---:B------:R-:W-:Y:S02]  /*a180*/  FMUL.FTZ R82, R0.reuse, R82 ;  /* 0x0000005200527220 */ /* 0x040fe40000410000 */
[----:B------:R-:W-:Y:S02]  /*a190*/  FMUL.FTZ R83, R0, R83 ;  /* 0x0000005300537220 */ /* 0x000fe40000410000 */
[----:B------:R-:W-:Y:S02]  /*a1a0*/  FMUL.FTZ R84, R2, R84 ;  /* 0x0000005402547220 */ /* 0x000fe40000410000 */
[--C-:B-1----:R-:W-:Y:S01]  /*a1b0*/  FFMA.FTZ R4, R192, c[0x0][0x2d0], -R133.reuse ;  /* 0x0000b400c0047a23 */ /* 0x102fe20000010885 */
[----:B------:R-:W-:Y:S01]  /*a1c0*/  MOV R192, R21 ;  /* 0x0000001500c07202 */ /* 0x000fe20000000f00 */
[----:B------:R-:W-:Y:S01]  /*a1d0*/  LDSM.16.MT88.4 R36, [R215+0x100] ;  /* 0x00010000d724783b */ /* 0x000fe20000004200 */
[----:B------:R-:W-:Y:S01]  /*a1e0*/  FMUL.FTZ R85, R2, R85 ;  /* 0x0000005502557220 */ /* 0x000fe20000410000 */
[----:B------:R-:W1:Y:S01]  /*a1f0*/  MUFU.EX2 R40, R4 ;  /* 0x0000000400287308 */ /* 0x000e620000000800 */
[----:B--2---:R-:W-:Y:S01]  /*a200*/  FMUL.FTZ R6, R0, R138 ;  /* 0x0000008a00067220 */ /* 0x004fe20000410000 */
[----:B------:R-:W-:Y:S01]  /*a210*/  F2FP.BF16.PACK_AB R138, R32, R24 ;  /* 0x00000018208a723e */ /* 0x000fe200000010ff */
[C---:B------:R-:W-:Y:S02]  /*a220*/  FMUL.FTZ R7, R0.reuse, R139 ;  /* 0x0000008b00077220 */ /* 0x040fe40000410000 */
[C---:B------:R-:W-:Y:S01]  /*a230*/  FMUL.FTZ R86, R0.reuse, R86 ;  /* 0x0000005600567220 */ /* 0x040fe20000410000 */
[----:B------:R-:W2:Y:S01]  /*a240*/  LDSM.16.MT88.4 R20, [R214+0x100] ;  /* 0x00010000d614783b */ /* 0x000ea20000004200 */
[----:B------:R-:W-:Y:S02]  /*a250*/  FMUL.FTZ R87, R0, R87 ;  /* 0x0000005700577220 */ /* 0x000fe40000410000 */
[C---:B------:R-:W-:Y:S02]  /*a260*/  FMUL.FTZ R88, R2.reuse, R88 ;  /* 0x0000005802587220 */ /* 0x040fe40000410000 */
[----:B------:R-:W-:Y:S02]  /*a270*/  FMUL.FTZ R89, R2, R89 ;  /* 0x0000005902597220 */ /* 0x000fe40000410000 */
[C---:B------:R-:W-:Y:S01]  /*a280*/  FMUL.FTZ R90, R0.reuse, R90 ;  /* 0x0000005a005a7220 */ /* 0x040fe20000410000 */
[----:B------:R-:W4:Y:S01]  /*a290*/  LDSM.16.MT88.4 R44, [R213+0x3100] ;  /* 0x00310000d52c783b */ /* 0x000f220000004200 */
[----:B------:R-:W-:Y:S02]  /*a2a0*/  FMUL.FTZ R91, R0, R91 ;  /* 0x0000005b005b7220 */ /* 0x000fe40000410000 */
[C---:B------:R-:W-:Y:S02]  /*a2b0*/  FMUL.FTZ R92, R2.reuse, R92 ;  /* 0x0000005c025c7220 */ /* 0x040fe40000410000 */
[----:B------:R-:W-:Y:S02]  /*a2c0*/  FMUL.FTZ R93, R2, R93 ;  /* 0x0000005d025d7220 */ /* 0x000fe40000410000 */
[C---:B------:R-:W-:Y:S01]  /*a2d0*/  FMUL.FTZ R94, R0.reuse, R94 ;  /* 0x0000005e005e7220 */ /* 0x040fe20000410000 */
[----:B------:R-:W4:Y:S01]  /*a2e0*/  LDSM.16.MT88.4 R140, [R214+0x3100] ;  /* 0x00310000d68c783b */ /* 0x000f220000004200 */
[----:B------:R-:W-:Y:S01]  /*a2f0*/  FMUL.FTZ R95, R0, R95 ;  /* 0x0000005f005f7220 */ /* 0x000fe20000410000 */
[----:B-1----:R-:W-:Y:S01]  /*a300*/  F2FP.BF16.PACK_AB R139, R40, R27 ;  /* 0x0000001b288b723e */ /* 0x002fe200000010ff */
[----:B------:R-:W-:Y:S01]  /*a310*/  FMUL.FTZ R4, R2, R136 ;  /* 0x0000008802047220 */ /* 0x000fe20000410000 */
[----:B------:R-:W-:Y:S01]  /*a320*/  F2FP.BF16.PACK_AB R136, R18, R189 ;  /* 0x000000bd1288723e */ /* 0x000fe200000010ff */
[C---:B------:R-:W-:Y:S01]  /*a330*/  FMUL.FTZ R18, R0.reuse, R150 ;  /* 0x0000009600127220 */ /* 0x040fe20000410000 */
[----:B------:R-:W-:Y:S01]  /*a340*/  MOV R150, R19 ;  /* 0x0000001300967202 */ /* 0x000fe20000000f00 */
[----:B------:R-:W-:Y:S01]  /*a350*/  FMUL.FTZ R19, R0, R151 ;  /* 0x0000009700137220 */ /* 0x000fe20000410000 */
[----:B------:R-:W0:Y:S01]  /*a360*/  LDGDEPBAR ;  /* 0x00000000000079af */ /* 0x000e220000000000 */
[----:B------:R-:W-:Y:S01]  /*a370*/  MOV R151, R40 ;  /* 0x0000002800977202 */ /* 0x000fe20000000f00 */
[C---:B------:R-:W-:Y:S01]  /*a380*/  FMUL.FTZ R40, R2.reuse, R172 ;  /* 0x000000ac02287220 */ /* 0x040fe20000410000 */
[C---:B---3--:R-:W-:Y:S05]  /*a390*/  HMMA.16816.F32.BF16 R4, R136.reuse, R12, R4 ;  /* 0x0000000c8804723c */ /* 0x048fea0000041804 */
[C---:B------:R-:W-:Y:S02]  /*a3a0*/  FMUL.FTZ R96, R2.reuse, R96 ;  /* 0x0000006002607220 */ /* 0x040fe40000410000 */
[C---:B------:R-:W-:Y:S01]  /*a3b0*/  FMUL.FTZ R12, R2.reuse, R144 ;  /* 0x00000090020c7220 */ /* 0x040fe20000410000 */
[C---:B------:R-:W-:Y:S04]  /*a3c0*/  HMMA.16816.F32.BF16 R8, R136.reuse, R14, R8 ;  /* 0x0000000e8808723c */ /* 0x040fe80000041808 */
[C---:B------:R-:W-:Y:S02]  /*a3d0*/  FMUL.FTZ R13, R2.reuse, R145 ;  /* 0x00000091020d7220 */ /* 0x040fe40000410000 */
[----:B------:R-:W-:Y:S02]  /*a3e0*/  FMUL.FTZ R97, R2, R97 ;  /* 0x0000006102617220 */ /* 0x000fe40000410000 */
[C---:B------:R-:W-:Y:S04]  /*a3f0*/  FMUL.FTZ R14, R0.reuse, R146 ;  /* 0x00000092000e7220 */ /* 0x040fe80000410000 */
[C---:B------:R-:W-:Y:S02]  /*a400*/  FMUL.FTZ R15, R0.reuse, R147 ;  /* 0x00000093000f7220 */ /* 0x040fe40000410000 */
[----:B------:R-:W1:Y:S01]  /*a410*/  LDSM.16.MT88.4 R144, [R216+0x3100] ;  /* 0x00310000d890783b */ /* 0x000e620000004200 */
[C---:B------:R-:W-:Y:S02]  /*a420*/  FMUL.FTZ R98, R0.reuse, R98 ;  /* 0x0000006200627220 */ /* 0x040fe40000410000 */
[----:B------:R-:W-:Y:S02]  /*a430*/  FMUL.FTZ R99, R0, R99 ;  /* 0x0000006300637220 */ /* 0x000fe40000410000 */
[C---:B--2---:R-:W-:Y:S03]  /*a440*/  HMMA.16816.F32.BF16 R12, R136.reuse, R20, R12 ;  /* 0x00000014880c723c */ /* 0x044fe6000004180c */
[C---:B------:R-:W-:Y:S02]  /*a450*/  FMUL.FTZ R100, R2.reuse, R100 ;  /* 0x0000006402647220 */ /* 0x040fe40000410000 */
        /* <DEDUP_REMOVED lines=11> */
[C---:B------:R-:W-:Y:S01]  /*a510*/  FMUL.FTZ R32, R2.reuse, R164 ;  /* 0x000000a402207220 */ /* 0x040fe20000410000 */
[----:B------:R-:W-:Y:S01]  /*a520*/  MOV R166, R154 ;  /* 0x0000009a00a67202 */ /* 0x000fe20000000f00 */
[C---:B------:R-:W-:Y:S01]  /*a530*/  FMUL.FTZ R33, R2.reuse, R165 ;  /* 0x000000a502217220 */ /* 0x040fe20000410000 */
[----:B------:R-:W-:Y:S01]  /*a540*/  MOV R155, R24 ;  /* 0x00000018009b7202 */ /* 0x000fe20000000f00 */
[C---:B------:R-:W-:Y:S01]  /*a550*/  FMUL.FTZ R24, R2.reuse, R156 ;  /* 0x0000009c02187220 */ /* 0x040fe20000410000 */
[C---:B------:R-:W-:Y:S03]  /*a560*/  HMMA.16816.F32.BF16 R20, R136.reuse, R28, R20 ;  /* 0x0000001c8814723c */ /* 0x040fe60000041814 */
[----:B------:R-:W-:Y:S01]  /*a570*/  MOV R156, R25 ;  /* 0x00000019009c7202 */ /* 0x000fe20000000f00 */
[----:B------:R-:W-:Y:S01]  /*a580*/  FMUL.FTZ R25, R2, R157 ;  /* 0x0000009d02197220 */ /* 0x000fe20000410000 */
[----:B------:R-:W-:Y:S01]  /*a590*/  MOV R157, R26 ;  /* 0x0000001a009d7202 */ /* 0x000fe20000000f00 */
[----:B------:R-:W-:Y:S01]  /*a5a0*/  FMUL.FTZ R26, R0, R158 ;  /* 0x0000009e001a7220 */ /* 0x000fe20000410000 */
[----:B------:R-:W-:Y:S01]  /*a5b0*/  MOV R158, R148 ;  /* 0x00000094009e7202 */ /* 0x000fe20000000f00 */
[C---:B------:R-:W-:Y:S01]  /*a5c0*/  FMUL.FTZ R28, R2.reuse, R160 ;  /* 0x000000a0021c7220 */ /* 0x040fe20000410000 */
[----:B------:R-:W-:Y:S03]  /*a5d0*/  MOV R160, R134 ;  /* 0x0000008600a07202 */ /* 0x000fe60000000f00 */
[----:B------:R-:W-:Y:S01]  /*a5e0*/  MOV R175, R158 ;  /* 0x0000009e00af7202 */ /* 0x000fe20000000f00 */
[C---:B------:R-:W-:Y:S03]  /*a5f0*/  HMMA.16816.F32.BF16 R24, R136.reuse, R30, R24 ;  /* 0x0000001e8818723c */ /* 0x040fe60000041818 */
[----:B------:R-:W-:Y:S01]  /*a600*/  FMUL.FTZ R29, R2, R161 ;  /* 0x000000a1021d7220 */ /* 0x000fe20000410000 */
[----:B------:R-:W-:Y:S01]  /*a610*/  MOV R161, R50 ;  /* 0x0000003200a17202 */ /* 0x000fe20000000f00 */
[--C-:B------:R-:W-:Y:S01]  /*a620*/  FFMA.FTZ R134, R187, c[0x0][0x2d0], -R186.reuse ;  /* 0x0000b400bb867a23 */ /* 0x100fe200000108ba */
[----:B------:R-:W-:Y:S01]  /*a630*/  MOV R164, R48 ;  /* 0x0000003000a47202 */ /* 0x000fe20000000f00 */
[C---:B------:R-:W-:Y:S01]  /*a640*/  FMUL.FTZ R30, R0.reuse, R162 ;  /* 0x000000a2001e7220 */ /* 0x040fe20000410000 */
[----:B------:R-:W-:Y:S01]  /*a650*/  MOV R162, R155 ;  /* 0x0000009b00a27202 */ /* 0x000fe20000000f00 */
[----:B------:R-:W-:Y:S03]  /*a660*/  FMUL.FTZ R31, R0, R163 ;  /* 0x000000a3001f7220 */ /* 0x000fe60000410000 */
[----:B------:R-:W-:Y:S01]  /*a670*/  MOV R155, R151 ;  /* 0x00000097009b7202 */ /* 0x000fe20000000f00 */
[----:B------:R-:W-:Y:S01]  /*a680*/  FMUL.FTZ R48, R2, R180 ;  /* 0x000000b402307220 */ /* 0x000fe20000410000 */
[----:B------:R-:W-:Y:S01]  /*a690*/  MOV R187, R210 ;  /* 0x000000d200bb7202 */ /* 0x000fe20000000f00 */
[C---:B------:R-:W-:Y:S01]  /*a6a0*/  FMUL.FTZ R50, R0.reuse, R182 ;  /* 0x000000b600327220 */ /* 0x040fe20000410000 */
[C---:B------:R-:W-:Y:S03]  /*a6b0*/  HMMA.16816.F32.BF16 R28, R136.reuse, R36, R28 ;  /* 0x00000024881c723c */ /* 0x040fe6000004181c */
[----:B------:R-:W-:Y:S01]  /*a6c0*/  MOV R182, R248 ;  /* 0x000000f800b67202 */ /* 0x000fe20000000f00 */
[C---:B------:R-:W-:Y:S01]  /*a6d0*/  FMUL.FTZ R102, R0.reuse, R102 ;  /* 0x0000006600667220 */ /* 0x040fe20000410000 */
[----:B------:R-:W-:Y:S01]  /*a6e0*/  MOV R167, R155 ;  /* 0x0000009b00a77202 */ /* 0x000fe20000000f00 */
[----:B------:R-:W-:Y:S01]  /*a6f0*/  FMUL.FTZ R103, R0, R103 ;  /* 0x0000006700677220 */ /* 0x000fe20000410000 */
[----:B------:R-:W-:Y:S01]  /*a700*/  MOV R191, R51 ;  /* 0x0000003300bf7202 */ /* 0x000fe20000000f00 */
[C---:B------:R-:W-:Y:S04]  /*a710*/  HMMA.16816.F32.BF16 R32, R136.reuse, R38, R32 ;  /* 0x000000268820723c */ /* 0x040fe80000041820 */
[C---:B------:R-:W-:Y:S01]  /*a720*/  FMUL.FTZ R36, R2.reuse, R168 ;  /* 0x000000a802247220 */ /* 0x040fe20000410000 */
[----:B------:R-:W-:Y:S01]  /*a730*/  MOV R163, R49 ;  /* 0x0000003100a37202 */ /* 0x000fe20000000f00 */
[----:B------:R2:W-:Y:S01]  /*a740*/  MUFU.EX2 R168, R134 ;  /* 0x0000008600a87308 */ /* 0x0005e20000000800 */
[----:B------:R-:W-:Y:S02]  /*a750*/  FMUL.FTZ R37, R2, R169 ;  /* 0x000000a902257220 */ /* 0x000fe40000410000 */
[C---:B------:R-:W-:Y:S03]  /*a760*/  FMUL.FTZ R38, R0.reuse, R170 ;  /* 0x000000aa00267220 */ /* 0x040fe60000410000 */
[----:B------:R-:W-:Y:S01]  /*a770*/  FMUL.FTZ R39, R0, R171 ;  /* 0x000000ab00277220 */ /* 0x000fe20000410000 */
[----:B------:R-:W-:Y:S01]  /*a780*/  MOV R180, R163 ;  /* 0x000000a300b47202 */ /* 0x000fe20000000f00 */
[----:B------:R-:W-:Y:S01]  /*a790*/  FMUL.FTZ R49, R2, R181 ;  /* 0x000000b502317220 */ /* 0x000fe20000410000 */
[----:B------:R-:W-:Y:S01]  /*a7a0*/  MOV R181, R160 ;  /* 0x000000a000b57202 */ /* 0x000fe20000000f00 */
[----:B------:R-:W-:Y:S01]  /*a7b0*/  FMUL.FTZ R51, R0, R183 ;  /* 0x000000b700337220 */ /* 0x000fe20000410000 */
[----:B------:R-:W-:Y:S01]  /*a7c0*/  MOV R160, R153 ;  /* 0x0000009900a07202 */ /* 0x000fe20000000f00 */
[C---:B------:R-:W-:Y:S01]  /*a7d0*/  FMUL.FTZ R104, R2.reuse, R104 ;  /* 0x0000006802687220 */ /* 0x040fe20000410000 */
[C---:B----4-:R-:W-:Y:S03]  /*a7e0*/  HMMA.16816.F32.BF16 R36, R136.reuse, R44, R36 ;  /* 0x0000002c8824723c */ /* 0x050fe60000041824 */
[----:B------:R-:W-:Y:S01]  /*a7f0*/  MOV R183, R211 ;  /* 0x000000d300b77202 */ /* 0x000fe20000000f00 */
[----:B------:R-:W-:Y:S02]  /*a800*/  FMUL.FTZ R105, R2, R105 ;  /* 0x0000006902697220 */ /* 0x000fe40000410000 */
[----:B------:R-:W-:Y:S02]  /*a810*/  FMUL.FTZ R106, R0, R106 ;  /* 0x0000006a006a7220 */ /* 0x000fe40000410000 */
[C---:B------:R-:W-:Y:S04]  /*a820*/  HMMA.16816.F32.BF16 R40, R136.reuse, R46, R40 ;  /* 0x0000002e8828723c */ /* 0x040fe80000041828 */
[--C-:B--2---:R-:W-:Y:S01]  /*a830*/  FFMA.FTZ R134, R195, c[0x0][0x2d0], -R186.reuse ;  /* 0x0000b400c3867a23 */ /* 0x104fe200000108ba */
[----:B------:R-:W-:Y:S01]  /*a840*/  MOV R195, R164 ;  /* 0x000000a400c37202 */ /* 0x000fe20000000f00 */
[C---:B------:R-:W-:Y:S01]  /*a850*/  FMUL.FTZ R44, R2.reuse, R176 ;  /* 0x000000b0022c7220 */ /* 0x040fe20000410000 */
[----:B------:R-:W-:Y:S01]  /*a860*/  MOV R176, R156 ;  /* 0x0000009c00b07202 */ /* 0x000fe20000000f00 */
[----:B------:R-:W-:Y:S01]  /*a870*/  FMUL.FTZ R45, R2, R177 ;  /* 0x000000b1022d7220 */ /* 0x000fe20000410000 */
[----:B------:R-:W-:Y:S01]  /*a880*/  MOV R156, R150 ;  /* 0x00000096009c7202 */ /* 0x000fe20000000f00 */
[----:B------:R2:W3:Y:S02]  /*a890*/  MUFU.EX2 R169, R134 ;  /* 0x0000008600a97308 */ /* 0x0004e40000000800 */
[----:B------:R-:W-:Y:S01]  /*a8a0*/  MOV R177, R157 ;  /* 0x0000009d00b17202 */ /* 0x000fe20000000f00 */
[C---:B------:R-:W-:Y:S01]  /*a8b0*/  FMUL.FTZ R46, R0.reuse, R178 ;  /* 0x000000b2002e7220 */ /* 0x040fe20000410000 */
[----:B------:R-:W-:Y:S01]  /*a8c0*/  MOV R157, R149 ;  /* 0x00000095009d7202 */ /* 0x000fe20000000f00 */
[C---:B------:R-:W-:Y:S01]  /*a8d0*/  FMUL.FTZ R47, R0.reuse, R179 ;  /* 0x000000b3002f7220 */ /* 0x040fe20000410000 */
[----:B------:R-:W4:Y:S01]  /*a8e0*/  LDSM.16.MT88.4 R148, [R215+0x3100] ;  /* 0x00310000d794783b */ /* 0x000f220000004200 */
[----:B------:R-:W-:Y:S01]  /*a8f0*/  MOV R179, R161 ;  /* 0x000000a100b37202 */ /* 0x000fe20000000f00 */
[----:B------:R-:W-:Y:S01]  /*a900*/  FMUL.FTZ R107, R0, R107 ;  /* 0x0000006b006b7220 */ /* 0x000fe20000410000 */
[----:B------:R-:W-:Y:S01]  /*a910*/  MOV R161, R152 ;  /* 0x0000009800a17202 */ /* 0x000fe20000000f00 */
[C---:B------:R-:W-:Y:S01]  /*a920*/  FMUL.FTZ R108, R2.reuse, R108 ;  /* 0x0000006c026c7220 */ /* 0x040fe20000410000 */
[----:B------:R-:W-:Y:S01]  /*a930*/  MOV R178, R159 ;  /* 0x0000009f00b27202 */ /* 0x000fe20000000f00 */
[C---:B------:R-:W-:Y:S02]  /*a940*/  HMMA.16816.F32.BF16 R44, R136.reuse, R140, R44 ;  /* 0x0000008c882c723c */ /* 0x040fe4000004182c */
[----:B------:R-:W-:Y:S01]  /*a950*/  LDSM.16.MT88.4 R152, [R216+0x900] ;  /* 0x00090000d898783b */ /* 0x000fe20000004200 */
[----:B------:R-:W-:Y:S01]  /*a960*/  MOV R174, R157 ;  /* 0x0000009d00ae7202 */ /* 0x000fe20000000f00 */
[----:B------:R-:W-:Y:S01]  /*a970*/  FMUL.FTZ R109, R2, R109 ;  /* 0x0000006d026d7220 */ /* 0x000fe20000410000 */
[----:B------:R-:W-:Y:S01]  /*a980*/  MOV R173, R156 ;  /* 0x0000009c00ad7202 */ /* 0x000fe20000000f00 */
[C---:B------:R-:W-:Y:S02]  /*a990*/  FMUL.FTZ R110, R0.reuse, R110 ;  /* 0x0000006e006e7220 */ /* 0x040fe40000410000 */
[C---:B------:R-:W-:Y:S02]  /*a9a0*/  HMMA.16816.F32.BF16 R48, R136.reuse, R142, R48 ;  /* 0x0000008e8830723c */ /* 0x040fe40000041830 */
[----:B------:R-:W3:Y:S02]  /*a9b0*/  LDSM.16.MT88.4 R140, [R213+0x6100] ;  /* 0x00610000d58c783b */ /* 0x000ee40000004200 */
[----:B------:R-:W-:Y:S02]  /*a9c0*/  FMUL.FTZ R111, R0, R111 ;  /* 0x0000006f006f7220 */ /* 0x000fe40000410000 */
[----:B------:R-:W-:Y:S02]  /*a9d0*/  FMUL.FTZ R112, R2, R112 ;  /* 0x0000007002707220 */ /* 0x000fe40000410000 */
[C---:B-1----:R-:W-:Y:S02]  /*a9e0*/  HMMA.16816.F32.BF16 R52, R136.reuse, R144, R52 ;  /* 0x000000908834723c */ /* 0x042fe40000041834 */
[----:B------:R-:W-:Y:S02]  /*a9f0*/  LDSM.16.MT88.4 R156, [R215+0x900] ;  /* 0x00090000d79c783b */ /* 0x000fe40000004200 */
[--C-:B--2---:R-:W-:Y:S01]  /*aa00*/  FFMA.FTZ R134, R196, c[0x0][0x2d0], -R133.reuse ;  /* 0x0000b400c4867a23 */ /* 0x104fe20000010885 */
[----:B------:R-:W-:Y:S01]  /*aa10*/  MOV R196, R202 ;  /* 0x000000ca00c47202 */ /* 0x000fe20000000f00 */
[----:B------:R-:W-:Y:S02]  /*aa20*/  FMUL.FTZ R113, R2, R113 ;  /* 0x0000007102717220 */ /* 0x000fe40000410000 */
[C---:B------:R-:W-:Y:S01]  /*aa30*/  HMMA.16816.F32.BF16 R56, R136.reuse, R146, R56 ;  /* 0x000000928838723c */ /* 0x040fe20000041838 */
[----:B------:R1:W-:Y:S01]  /*aa40*/  MUFU.EX2 R248, R134 ;  /* 0x0000008600f87308 */ /* 0x0003e20000000800 */
[----:B------:R-:W2:Y:S02]  /*aa50*/  LDSM.16.MT88.4 R144, [R214+0x6100] ;  /* 0x00610000d690783b */ /* 0x000ea40000004200 */
[C---:B------:R-:W-:Y:S02]  /*aa60*/  FMUL.FTZ R114, R0.reuse, R114 ;  /* 0x0000007200727220 */ /* 0x040fe40000410000 */
[----:B------:R-:W-:Y:S02]  /*aa70*/  FMUL.FTZ R115, R0, R115 ;  /* 0x0000007300737220 */ /* 0x000fe40000410000 */
[C---:B------:R-:W-:Y:S01]  /*aa80*/  FMUL.FTZ R116, R2.reuse, R116 ;  /* 0x0000007402747220 */ /* 0x040fe20000410000 */
[C---:B----4-:R-:W-:Y:S03]  /*aa90*/  HMMA.16816.F32.BF16 R60, R136.reuse, R148, R60 ;  /* 0x00000094883c723c */ /* 0x050fe6000004183c */
[----:B------:R-:W-:Y:S02]  /*aaa0*/  FMUL.FTZ R117, R2, R117 ;  /* 0x0000007502757220 */ /* 0x000fe40000410000 */
[C---:B------:R-:W-:Y:S02]  /*aab0*/  FMUL.FTZ R118, R0.reuse, R118 ;  /* 0x0000007600767220 */ /* 0x040fe40000410000 */
[----:B------:R-:W-:Y:S01]  /*aac0*/  FMUL.FTZ R119, R0, R119 ;  /* 0x0000007700777220 */ /* 0x000fe20000410000 */
[C---:B------:R-:W-:Y:S01]  /*aad0*/  HMMA.16816.F32.BF16 R64, R136.reuse, R150, R64 ;  /* 0x000000968840723c */ /* 0x040fe20000041840 */
[----:B------:R-:W4:Y:S03]  /*aae0*/  LDSM.16.MT88.4 R148, [R216+0x6100] ;  /* 0x00610000d894783b */ /* 0x000f260000004200 */
[C---:B------:R-:W-:Y:S02]  /*aaf0*/  FMUL.FTZ R120, R2.reuse, R120 ;  /* 0x0000007802787220 */ /* 0x040fe40000410000 */
[----:B------:R-:W-:Y:S02]  /*ab00*/  FMUL.FTZ R121, R2, R121 ;  /* 0x0000007902797220 */ /* 0x000fe40000410000 */
[C---:B---3--:R-:W-:Y:S04]  /*ab10*/  HMMA.16816.F32.BF16 R68, R136.reuse, R140, R68 ;  /* 0x0000008c8844723c */ /* 0x048fe80000041844 */
[--C-:B-1----:R-:W-:Y:S01]  /*ab20*/  FFMA.FTZ R134, R197, c[0x0][0x2d0], -R133.reuse ;  /* 0x0000b400c5867a23 */ /* 0x102fe20000010885 */
[----:B------:R-:W-:Y:S01]  /*ab30*/  MOV R197, R209 ;  /* 0x000000d100c57202 */ /* 0x000fe20000000f00 */
[C---:B------:R-:W-:Y:S02]  /*ab40*/  FMUL.FTZ R122, R0.reuse, R122 ;  /* 0x0000007a007a7220 */ /* 0x040fe40000410000 */
[C---:B------:R-:W-:Y:S01]  /*ab50*/  HMMA.16816.F32.BF16 R72, R136.reuse, R142, R72 ;  /* 0x0000008e8848723c */ /* 0x040fe20000041848 */
[----:B------:R1:W3:Y:S01]  /*ab60*/  MUFU.EX2 R211, R134 ;  /* 0x0000008600d37308 */ /* 0x0002e20000000800 */
[----:B------:R-:W3:Y:S02]  /*ab70*/  LDSM.16.MT88.4 R140, [R215+0x6100] ;  /* 0x00610000d78c783b */ /* 0x000ee40000004200 */
        /* <DEDUP_REMOVED lines=9> */
[----:B------:R-:W-:Y:S01]  /*ac10*/  FMUL.FTZ R129, R2, R129 ;  /* 0x0000008102817220 */ /* 0x000fe20000410000 */
[C---:B----4-:R-:W-:Y:S03]  /*ac20*/  HMMA.16816.F32.BF16 R84, R136.reuse, R148, R84 ;  /* 0x000000948854723c */ /* 0x050fe60000041854 */
[--C-:B-1----:R-:W-:Y:S02]  /*ac30*/  FFMA.FTZ R134, R198, c[0x0][0x2d0], -R186.reuse ;  /* 0x0000b400c6867a23 */ /* 0x102fe400000108ba */
[C---:B------:R-:W-:Y:S02]  /*ac40*/  FMUL.FTZ R130, R0.reuse, R130 ;  /* 0x0000008200827220 */ /* 0x040fe40000410000 */
[----:B------:R1:W-:Y:S01]  /*ac50*/  MUFU.EX2 R170, R134 ;  /* 0x0000008600aa7308 */ /* 0x0003e20000000800 */
[C---:B------:R-:W-:Y:S01]  /*ac60*/  HMMA.16816.F32.BF16 R88, R136.reuse, R150, R88 ;  /* 0x000000968858723c */ /* 0x040fe20000041858 */
[----:B------:R-:W4:Y:S03]  /*ac70*/  LDSM.16.MT88.4 R148, [R214+0x9100] ;  /* 0x00910000d694783b */ /* 0x000f260000004200 */
[----:B------:R-:W-:Y:S04]  /*ac80*/  FMUL.FTZ R131, R0, R131 ;  /* 0x0000008300837220 */ /* 0x000fe80000410000 */
[C---:B---3--:R-:W-:Y:S08]  /*ac90*/  HMMA.16816.F32.BF16 R92, R136.reuse, R140, R92 ;  /* 0x0000008c885c723c */ /* 0x048ff0000004185c */
[C---:B------:R-:W-:Y:S01]  /*aca0*/  HMMA.16816.F32.BF16 R96, R136.reuse, R142, R96 ;  /* 0x0000008e8860723c */ /* 0x040fe20000041860 */
[----:B------:R-:W3:Y:S03]  /*acb0*/  LDSM.16.MT88.4 R140, [R216+0x9100] ;  /* 0x00910000d88c783b */ /* 0x000ee60000004200 */
[--C-:B-1----:R-:W-:Y:S04]  /*acc0*/  FFMA.FTZ R134, R199, c[0x0][0x2d0], -R186.reuse ;  /* 0x0000b400c7867a23 */ /* 0x102fe800000108ba */
[C---:B--2---:R-:W-:Y:S01]  /*acd0*/  HMMA.16816.F32.BF16 R100, R136.reuse, R144, R100 ;  /* 0x000000908864723c */ /* 0x044fe20000041864 */
[----:B------:R1:W2:Y:S07]  /*ace0*/  MUFU.EX2 R171, R134 ;  /* 0x0000008600ab7308 */ /* 0x0002ae0000000800 */
[C---:B------:R-:W-:Y:S01]  /*acf0*/  HMMA.16816.F32.BF16 R104, R136.reuse, R146, R104 ;  /* 0x000000928868723c */ /* 0x040fe20000041868 */
[----:B------:R-:W2:Y:S07]  /*ad00*/  LDSM.16.MT88.4 R144, [R215+0x9100] ;  /* 0x00910000d790783b */ /* 0x000eae0000004200 */
[C---:B----4-:R-:W-:Y:S08]  /*ad10*/  HMMA.16816.F32.BF16 R108, R136.reuse, R148, R108 ;  /* 0x00000094886c723c */ /* 0x050ff0000004186c */
[C---:B------:R-:W-:Y:S01]  /*ad20*/  HMMA.16816.F32.BF16 R112, R136.reuse, R150, R112 ;  /* 0x000000968870723c */ /* 0x040fe20000041870 */
[----:B------:R-:W-:Y:S03]  /*ad30*/  LDSM.16.MT88.4 R148, [R214+0x900] ;  /* 0x00090000d694783b */ /* 0x000fe60000004200 */
[--C-:B-1----:R-:W-:Y:S04]  /*ad40*/  FFMA.FTZ R134, R204, c[0x0][0x2d0], -R133.reuse ;  /* 0x0000b400cc867a23 */ /* 0x102fe80000010885 */
[----:B------:R1:W-:Y:S01]  /*ad50*/  MUFU.EX2 R210, R134 ;  /* 0x0000008600d27308 */ /* 0x0003e20000000800 */
[C---:B---3--:R-:W-:Y:S08]  /*ad60*/  HMMA.16816.F32.BF16 R116, R136.reuse, R140, R116 ;  /* 0x0000008c8874723c */ /* 0x048ff00000041874 */
[C---:B------:R-:W-:Y:S01]  /*ad70*/  HMMA.16816.F32.BF16 R120, R136.reuse, R142, R120 ;  /* 0x0000008e8878723c */ /* 0x040fe20000041878 */
[----:B------:R-:W3:Y:S07]  /*ad80*/  LDSM.16.MT88.4 R140, [R213+0x900] ;  /* 0x00090000d58c783b */ /* 0x000eee0000004200 */
[C---:B--2---:R-:W-:Y:S04]  /*ad90*/  HMMA.16816.F32.BF16 R124, R136.reuse, R144, R124 ;  /* 0x00000090887c723c */ /* 0x044fe8000004187c */
[--C-:B-1----:R-:W-:Y:S04]  /*ada0*/  FFMA.FTZ R134, R205, c[0x0][0x2d0], -R133.reuse ;  /* 0x0000b400cd867a23 */ /* 0x102fe80000010885 */
[----:B------:R-:W-:Y:S01]  /*adb0*/  HMMA.16816.F32.BF16 R128, R136, R146, R128 ;  /* 0x000000928880723c */ /* 0x000fe20000041880 */
[----:B------:R-:W1:Y:S01]  /*adc0*/  LDSM.16.MT88.4 R144, [R213+0x3900] ;  /* 0x00390000d590783b */ /* 0x000e620000004200 */
[----:B------:R-:W2:Y:S05]  /*add0*/  MUFU.EX2 R209, R134 ;  /* 0x0000008600d17308 */ /* 0x000eaa0000000800 */
[----:B------:R-:W-:Y:S02]  /*ade0*/  F2FP.BF16.PACK_AB R136, R169, R168 ;  /* 0x000000a8a988723e */ /* 0x000fe400000010ff */
[----:B------:R-:W-:Y:S03]  /*adf0*/  F2FP.BF16.PACK_AB R137, R211, R248 ;  /* 0x000000f8d389723e */ /* 0x000fe600000010ff */
[----:B------:R-:W-:Y:S02]  /*ae00*/  F2FP.BF16.PACK_AB R138, R171, R170 ;  /* 0x000000aaab8a723e */ /* 0x000fe400000010ff */
[----:B--2---:R-:W-:Y:S01]  /*ae10*/  F2FP.BF16.PACK_AB R139, R209, R210 ;  /* 0x000000d2d18b723e */ /* 0x004fe200000010ff */
[--C-:B------:R-:W-:Y:S04]  /*ae20*/  FFMA.FTZ R134, R206, c[0x0][0x2d0], -R186.reuse ;  /* 0x0000b400ce867a23 */ /* 0x100fe800000108ba */
[----:B------:R2:W-:Y:S02]  /*ae30*/  MUFU.EX2 R163, R134 ;  /* 0x0000008600a37308 */ /* 0x0005e40000000800 */
[C---:B---3--:R-:W-:Y:S08]  /*ae40*/  HMMA.16816.F32.BF16 R4, R136.reuse, R140, R4 ;  /* 0x0000008c8804723c */ /* 0x048ff00000041804 */
[C---:B------:R-:W-:Y:S01]  /*ae50*/  HMMA.16816.F32.BF16 R8, R136.reuse, R142, R8 ;  /* 0x0000008e8808723c */ /* 0x040fe20000041808 */
[----:B------:R-:W3:Y:S07]  /*ae60*/  LDSM.16.MT88.4 R140, [R214+0x3900] ;  /* 0x00390000d68c783b */ /* 0x000eee0000004200 */
[C---:B------:R-:W-:Y:S04]  /*ae70*/  HMMA.16816.F32.BF16 R12, R136.reuse, R148, R12 ;  /* 0x00000094880c723c */ /* 0x040fe8000004180c */
[--C-:B--2---:R-:W-:Y:S04]  /*ae80*/  FFMA.FTZ R134, R207, c[0x0][0x2d0], -R186.reuse ;  /* 0x0000b400cf867a23 */ /* 0x104fe800000108ba */
[C---:B------:R-:W-:Y:S01]  /*ae90*/  HMMA.16816.F32.BF16 R16, R136.reuse, R150, R16 ;  /* 0x000000968810723c */ /* 0x040fe20000041810 */
[----:B------:R-:W2:Y:S01]  /*aea0*/  LDSM.16.MT88.4 R148, [R216+0x3900] ;  /* 0x00390000d894783b */ /* 0x000ea20000004200 */
[----:B------:R4:W1:Y:S06]  /*aeb0*/  MUFU.EX2 R164, R134 ;  /* 0x0000008600a47308 */ /* 0x00086c0000000800 */
[C---:B------:R-:W-:Y:S08]  /*aec0*/  HMMA.16816.F32.BF16 R20, R136.reuse, R152, R20 ;  /* 0x000000988814723c */ /* 0x040ff00000041814 */
[C---:B------:R-:W-:Y:S01]  /*aed0*/  HMMA.16816.F32.BF16 R24, R136.reuse, R154, R24 ;  /* 0x0000009a8818723c */ /* 0x040fe20000041818 */
[----:B------:R-:W2:Y:S07]  /*aee0*/  LDSM.16.MT88.4 R152, [R215+0x3900] ;  /* 0x00390000d798783b */ /* 0x000eae0000004200 */
[C---:B------:R-:W-:Y:S04]  /*aef0*/  HMMA.16816.F32.BF16 R28, R136.reuse, R156, R28 ;  /* 0x0000009c881c723c */ /* 0x040fe8000004181c */
[--C-:B----4-:R-:W-:Y:S04]  /*af00*/  FFMA.FTZ R134, R208, c[0x0][0x2d0], -R133.reuse ;  /* 0x0000b400d0867a23 */ /* 0x110fe80000010885 */
[C---:B------:R-:W-:Y:S01]  /*af10*/  HMMA.16816.F32.BF16 R32, R136.reuse, R158, R32 ;  /* 0x0000009e8820723c */ /* 0x040fe20000041820 */
[----:B------:R-:W4:Y:S01]  /*af20*/  LDSM.16.MT88.4 R156, [R213+0x6900] ;  /* 0x00690000d59c783b */ /* 0x000f220000004200 */
[----:B------:R2:W-:Y:S06]  /*af30*/  MUFU.EX2 R206, R134 ;  /* 0x0000008600ce7308 */ /* 0x0005ec0000000800 */
[C---:B-1----:R-:W-:Y:S08]  /*af40*/  HMMA.16816.F32.BF16 R36, R136.reuse, R144, R36 ;  /* 0x000000908824723c */ /* 0x042ff00000041824 */
[C---:B------:R-:W-:Y:S01]  /*af50*/  HMMA.16816.F32.BF16 R40, R136.reuse, R146, R40 ;  /* 0x000000928828723c */ /* 0x040fe20000041828 */
[----:B------:R-:W1:Y:S07]  /*af60*/  LDSM.16.MT88.4 R144, [R214+0x6900] ;  /* 0x00690000d690783b */ /* 0x000e6e0000004200 */
[C---:B---3--:R-:W-:Y:S04]  /*af70*/  HMMA.16816.F32.BF16 R44, R136.reuse, R140, R44 ;  /* 0x0000008c882c723c */ /* 0x048fe8000004182c */
[--C-:B--2---:R-:W-:Y:S04]  /*af80*/  FFMA.FTZ R134, R249, c[0x0][0x2d0], -R133.reuse ;  /* 0x0000b400f9867a23 */ /* 0x104fe80000010885 */
[C---:B------:R-:W-:Y:S01]  /*af90*/  HMMA.16816.F32.BF16 R48, R136.reuse, R142, R48 ;  /* 0x0000008e8830723c */ /* 0x040fe20000041830 */
[----:B------:R-:W2:Y:S01]  /*afa0*/  LDSM.16.MT88.4 R140, [R216+0x6900] ;  /* 0x00690000d88c783b */ /* 0x000ea20000004200 */
[----:B------:R3:W-:Y:S06]  /*afb0*/  MUFU.EX2 R205, R134 ;  /* 0x0000008600cd7308 */ /* 0x0007ec0000000800 */
[C---:B------:R-:W-:Y:S08]  /*afc0*/  HMMA.16816.F32.BF16 R52, R136.reuse, R148, R52 ;  /* 0x000000948834723c */ /* 0x040ff00000041834 */
[C---:B------:R-:W-:Y:S01]  /*afd0*/  HMMA.16816.F32.BF16 R56, R136.reuse, R150, R56 ;  /* 0x000000968838723c */ /* 0x040fe20000041838 */
[----:B------:R-:W2:Y:S07]  /*afe0*/  LDSM.16.MT88.4 R148, [R215+0x6900] ;  /* 0x00690000d794783b */ /* 0x000eae0000004200 */
[C---:B------:R-:W-:Y:S04]  /*aff0*/  HMMA.16816.F32.BF16 R60, R136.reuse, R152, R60 ;  /* 0x00000098883c723c */ /* 0x040fe8000004183c */
[--C-:B---3--:R-:W-:Y:S04]  /*b000*/  FFMA.FTZ R134, R250, c[0x0][0x2d0], -R186.reuse ;  /* 0x0000b400fa867a23 */ /* 0x108fe800000108ba */
[C---:B------:R-:W-:Y:S01]  /*b010*/  HMMA.16816.F32.BF16 R64, R136.reuse, R154, R64 ;  /* 0x0000009a8840723c */ /* 0x040fe20000041840 */
[----:B------:R-:W3:Y:S01]  /*b020*/  LDSM.16.MT88.4 R152, [R213+0x9900] ;  /* 0x00990000d598783b */ /* 0x000ee20000004200 */
[----:B------:R2:W-:Y:S06]  /*b030*/  MUFU.EX2 R165, R134 ;  /* 0x0000008600a57308 */ /* 0x0005ec0000000800 */
[C---:B----4-:R-:W-:Y:S08]  /*b040*/  HMMA.16816.F32.BF16 R68, R136.reuse, R156, R68 ;  /* 0x0000009c8844723c */ /* 0x050ff00000041844 */
[C---:B------:R-:W-:Y:S01]  /*b050*/  HMMA.16816.F32.BF16 R72, R136.reuse, R158, R72 ;  /* 0x0000009e8848723c */ /* 0x040fe20000041848 */
[----:B------:R-:W-:Y:S07]  /*b060*/  LDSM.16.MT88.4 R156, [R216+0x1100] ;  /* 0x00110000d89c783b */ /* 0x000fee0000004200 */
[C---:B-1----:R-:W-:Y:S04]  /*b070*/  HMMA.16816.F32.BF16 R76, R136.reuse, R144, R76 ;  /* 0x00000090884c723c */ /* 0x042fe8000004184c */
[--C-:B--2---:R-:W-:Y:S04]  /*b080*/  FFMA.FTZ R134, R251, c[0x0][0x2d0], -R186.reuse ;  /* 0x0000b400fb867a23 */ /* 0x104fe800000108ba */
[C---:B------:R-:W-:Y:S01]  /*b090*/  HMMA.16816.F32.BF16 R80, R136.reuse, R146, R80 ;  /* 0x000000928850723c */ /* 0x040fe20000041850 */
[----:B------:R-:W1:Y:S01]  /*b0a0*/  LDSM.16.MT88.4 R144, [R214+0x9900] ;  /* 0x00990000d690783b */ /* 0x000e620000004200 */
[----:B------:R2:W4:Y:S06]  /*b0b0*/  MUFU.EX2 R172, R134 ;  /* 0x0000008600ac7308 */ /* 0x00052c0000000800 */
[C---:B------:R-:W-:Y:S08]  /*b0c0*/  HMMA.16816.F32.BF16 R84, R136.reuse, R140, R84 ;  /* 0x0000008c8854723c */ /* 0x040ff00000041854 */
[C---:B------:R-:W-:Y:S01]  /*b0d0*/  HMMA.16816.F32.BF16 R88, R136.reuse, R142, R88 ;  /* 0x0000008e8858723c */ /* 0x040fe20000041858 */
[----:B------:R-:W4:Y:S07]  /*b0e0*/  LDSM.16.MT88.4 R140, [R216+0x9900] ;  /* 0x00990000d88c783b */ /* 0x000f2e0000004200 */
[C---:B------:R-:W-:Y:S04]  /*b0f0*/  HMMA.16816.F32.BF16 R92, R136.reuse, R148, R92 ;  /* 0x00000094885c723c */ /* 0x040fe8000004185c */
[--C-:B--2---:R-:W-:Y:S04]  /*b100*/  FFMA.FTZ R134, R252, c[0x0][0x2d0], -R133.reuse ;  /* 0x0000b400fc867a23 */ /* 0x104fe80000010885 */
[C---:B------:R-:W-:Y:S01]  /*b110*/  HMMA.16816.F32.BF16 R96, R136.reuse, R150, R96 ;  /* 0x000000968860723c */ /* 0x040fe20000041860 */
[----:B------:R-:W2:Y:S01]  /*b120*/  LDSM.16.MT88.4 R148, [R215+0x9900] ;  /* 0x00990000d794783b */ /* 0x000ea20000004200 */
[----:B------:R4:W-:Y:S06]  /*b130*/  MUFU.EX2 R202, R134 ;  /* 0x0000008600ca7308 */ /* 0x0009ec0000000800 */
[C---:B---3--:R-:W-:Y:S08]  /*b140*/  HMMA.16816.F32.BF16 R100, R136.reuse, R152, R100 ;  /* 0x000000988864723c */ /* 0x048ff00000041864 */
[C---:B------:R-:W-:Y:S01]  /*b150*/  HMMA.16816.F32.BF16 R104, R136.reuse, R154, R104 ;  /* 0x0000009a8868723c */ /* 0x040fe20000041868 */
[----:B------:R-:W3:Y:S07]  /*b160*/  LDSM.16.MT88.4 R152, [R213+0x1100] ;  /* 0x00110000d598783b */ /* 0x000eee0000004200 */
[C---:B-1----:R-:W-:Y:S04]  /*b170*/  HMMA.16816.F32.BF16 R108, R136.reuse, R144, R108 ;  /* 0x00000090886c723c */ /* 0x042fe8000004186c */
[--C-:B----4-:R-:W-:Y:S01]  /*b180*/  FFMA.FTZ R134, R197, c[0x0][0x2d0], -R133.reuse ;  /* 0x0000b400c5867a23 */ /* 0x110fe20000010885 */
[----:B------:R-:W-:Y:S03]  /*b190*/  MOV R197, R201 ;  /* 0x000000c900c57202 */ /* 0x000fe60000000f00 */
[C---:B------:R-:W-:Y:S01]  /*b1a0*/  HMMA.16816.F32.BF16 R112, R136.reuse, R146, R112 ;  /* 0x000000928870723c */ /* 0x040fe20000041870 */
[----:B------:R-:W1:Y:S01]  /*b1b0*/  LDSM.16.MT88.4 R144, [R214+0x1100] ;  /* 0x00110000d690783b */ /* 0x000e620000004200 */
[----:B------:R4:W1:Y:S06]  /*b1c0*/  MUFU.EX2 R201, R134 ;  /* 0x0000008600c97308 */ /* 0x00086c0000000800 */
[C---:B------:R-:W-:Y:S08]  /*b1d0*/  HMMA.16816.F32.BF16 R116, R136.reuse, R140, R116 ;  /* 0x0000008c8874723c */ /* 0x040ff00000041874 */
[C---:B------:R-:W-:Y:S01]  /*b1e0*/  HMMA.16816.F32.BF16 R120, R136.reuse, R142, R120 ;  /* 0x0000008e8878723c */ /* 0x040fe20000041878 */
[----:B------:R-:W3:Y:S07]  /*b1f0*/  LDSM.16.MT88.4 R140, [R215+0x1100] ;  /* 0x00110000d78c783b */ /* 0x000eee0000004200 */
[C---:B--2---:R-:W-:Y:S04]  /*b200*/  HMMA.16816.F32.BF16 R124, R136.reuse, R148, R124 ;  /* 0x00000094887c723c */ /* 0x044fe8000004187c */
[--C-:B----4-:R-:W-:Y:S04]  /*b210*/  FFMA.FTZ R134, R197, c[0x0][0x2d0], -R186.reuse ;  /* 0x0000b400c5867a23 */ /* 0x110fe800000108ba */
[----:B------:R-:W-:Y:S01]  /*b220*/  HMMA.16816.F32.BF16 R128, R136, R150, R128 ;  /* 0x000000968880723c */ /* 0x000fe20000041880 */
[----:B------:R-:W2:Y:S01]  /*b230*/  LDSM.16.MT88.4 R148, [R213+0x4100] ;  /* 0x00410000d594783b */ /* 0x000ea20000004200 */
[----:B------:R4:W-:Y:S05]  /*b240*/  MUFU.EX2 R252, R134 ;  /* 0x0000008600fc7308 */ /* 0x0009ea0000000800 */
[----:B------:R-:W-:Y:S02]  /*b250*/  F2FP.BF16.PACK_AB R136, R164, R163 ;  /* 0x000000a3a488723e */ /* 0x000fe400000010ff */
[----:B------:R-:W-:Y:S03]  /*b260*/  F2FP.BF16.PACK_AB R138, R172, R165 ;  /* 0x000000a5ac8a723e */ /* 0x000fe600000010ff */
[----:B------:R-:W-:Y:S02]  /*b270*/  F2FP.BF16.PACK_AB R137, R205, R206 ;  /* 0x000000cecd89723e */ /* 0x000fe400000010ff */
[----:B-1----:R-:W-:Y:S07]  /*b280*/  F2FP.BF16.PACK_AB R139, R201, R202 ;  /* 0x000000cac98b723e */ /* 0x002fee00000010ff */
[C---:B---3--:R-:W-:Y:S03]  /*b290*/  HMMA.16816.F32.BF16 R4, R136.reuse, R152, R4 ;  /* 0x000000988804723c */ /* 0x048fe60000041804 */
[--C-:B----4-:R-:W-:Y:S05]  /*b2a0*/  FFMA.FTZ R134, R196, c[0x0][0x2d0], -R186.reuse ;  /* 0x0000b400c4867a23 */ /* 0x110fea00000108ba */
[C---:B------:R-:W-:Y:S01]  /*b2b0*/  HMMA.16816.F32.BF16 R8, R136.reuse, R154, R8 ;  /* 0x0000009a8808723c */ /* 0x040fe20000041808 */
[----:B------:R-:W1:Y:S01]  /*b2c0*/  LDSM.16.MT88.4 R152, [R214+0x4100] ;  /* 0x00410000d698783b */ /* 0x000e620000004200 */
[----:B------:R3:W4:Y:S06]  /*b2d0*/  MUFU.EX2 R251, R134 ;  /* 0x0000008600fb7308 */ /* 0x00072c0000000800 */
[C---:B------:R-:W-:Y:S08]  /*b2e0*/  HMMA.16816.F32.BF16 R12, R136.reuse, R144, R12 ;  /* 0x00000090880c723c */ /* 0x040ff0000004180c */
[C---:B------:R-:W-:Y:S01]  /*b2f0*/  HMMA.16816.F32.BF16 R16, R136.reuse, R146, R16 ;  /* 0x000000928810723c */ /* 0x040fe20000041810 */
[----:B------:R-:W1:Y:S07]  /*b300*/  LDSM.16.MT88.4 R144, [R216+0x4100] ;  /* 0x00410000d890783b */ /* 0x000e6e0000004200 */
[C---:B------:R-:W-:Y:S04]  /*b310*/  HMMA.16816.F32.BF16 R20, R136.reuse, R156, R20 ;  /* 0x0000009c8814723c */ /* 0x040fe80000041814 */
[--C-:B---3--:R-:W-:Y:S01]  /*b320*/  FFMA.FTZ R134, R183, c[0x0][0x2d0], -R133.reuse ;  /* 0x0000b400b7867a23 */ /* 0x108fe20000010885 */
[----:B------:R-:W-:Y:S03]  /*b330*/  MOV R183, R200 ;  /* 0x000000c800b77202 */ /* 0x000fe60000000f00 */
[C---:B------:R-:W-:Y:S01]  /*b340*/  HMMA.16816.F32.BF16 R24, R136.reuse, R158, R24 ;  /* 0x0000009e8818723c */ /* 0x040fe20000041818 */
[----:B------:R-:W-:Y:S01]  /*b350*/  LDSM.16.MT88.4 R156, [R213+0x7100] ;  /* 0x00710000d59c783b */ /* 0x000fe20000004200 */
[----:B------:R3:W-:Y:S06]  /*b360*/  MUFU.EX2 R200, R134 ;  /* 0x0000008600c87308 */ /* 0x0007ec0000000800 */
[C---:B------:R-:W-:Y:S08]  /*b370*/  HMMA.16816.F32.BF16 R28, R136.reuse, R140, R28 ;  /* 0x0000008c881c723c */ /* 0x040ff0000004181c */
[C---:B------:R-:W-:Y:S01]  /*b380*/  HMMA.16816.F32.BF16 R32, R136.reuse, R142, R32 ;  /* 0x0000008e8820723c */ /* 0x040fe20000041820 */
[----:B------:R-:W4:Y:S07]  /*b390*/  LDSM.16.MT88.4 R140, [R215+0x4100] ;  /* 0x00410000d78c783b */ /* 0x000f2e0000004200 */
[C---:B--2---:R-:W-:Y:S04]  /*b3a0*/  HMMA.16816.F32.BF16 R36, R136.reuse, R148, R36 ;  /* 0x000000948824723c */ /* 0x044fe80000041824 */
[--C-:B---3--:R-:W-:Y:S04]  /*b3b0*/  FFMA.FTZ R134, R195, c[0x0][0x2d0], -R133.reuse ;  /* 0x0000b400c3867a23 */ /* 0x108fe80000010885 */
[C---:B------:R-:W-:Y:S01]  /*b3c0*/  HMMA.16816.F32.BF16 R40, R136.reuse, R150, R40 ;  /* 0x000000968828723c */ /* 0x040fe20000041828 */
[----:B------:R-:W2:Y:S01]  /*b3d0*/  LDSM.16.MT88.4 R148, [R214+0x7100] ;  /* 0x00710000d694783b */ /* 0x000ea20000004200 */
[----:B------:R3:W2:Y:S06]  /*b3e0*/  MUFU.EX2 R199, R134 ;  /* 0x0000008600c77308 */ /* 0x0006ac0000000800 */
[C---:B-1----:R-:W-:Y:S08]  /*b3f0*/  HMMA.16816.F32.BF16 R44, R136.reuse, R152, R44 ;  /* 0x00000098882c723c */ /* 0x042ff0000004182c */
[C---:B------:R-:W-:Y:S01]  /*b400*/  HMMA.16816.F32.BF16 R48, R136.reuse, R154, R48 ;  /* 0x0000009a8830723c */ /* 0x040fe20000041830 */
[----:B------:R-:W1:Y:S07]  /*b410*/  LDSM.16.MT88.4 R152, [R216+0x7100] ;  /* 0x00710000d898783b */ /* 0x000e6e0000004200 */
[C---:B------:R-:W-:Y:S04]  /*b420*/  HMMA.16816.F32.BF16 R52, R136.reuse, R144, R52 ;  /* 0x000000908834723c */ /* 0x040fe80000041834 */
[--C-:B---3--:R-:W-:Y:S04]  /*b430*/  FFMA.FTZ R134, R183, c[0x0][0x2d0], -R186.reuse ;  /* 0x0000b400b7867a23 */ /* 0x108fe800000108ba */
[C---:B------:R-:W-:Y:S01]  /*b440*/  HMMA.16816.F32.BF16 R56, R136.reuse, R146, R56 ;  /* 0x000000928838723c */ /* 0x040fe20000041838 */
[----:B------:R-:W3:Y:S01]  /*b450*/  LDSM.16.MT88.4 R144, [R215+0x7100] ;  /* 0x00710000d790783b */ /* 0x000ee20000004200 */
[----:B------:R1:W-:Y:S06]  /*b460*/  MUFU.EX2 R249, R134 ;  /* 0x0000008600f97308 */ /* 0x0003ec0000000800 */
[C---:B----4-:R-:W-:Y:S08]  /*b470*/  HMMA.16816.F32.BF16 R60, R136.reuse, R140, R60 ;  /* 0x0000008c883c723c */ /* 0x050ff0000004183c */
[C---:B------:R-:W-:Y:S01]  /*b480*/  HMMA.16816.F32.BF16 R64, R136.reuse, R142, R64 ;  /* 0x0000008e8840723c */ /* 0x040fe20000041840 */
[----:B------:R-:W4:Y:S07]  /*b490*/  LDSM.16.MT88.4 R140, [R213+0xa100] ;  /* 0x00a10000d58c783b */ /* 0x000f2e0000004200 */
[C---:B------:R-:W-:Y:S04]  /*b4a0*/  HMMA.16816.F32.BF16 R68, R136.reuse, R156, R68 ;  /* 0x0000009c8844723c */ /* 0x040fe80000041844 */
[--C-:B-1----:R-:W-:Y:S03]  /*b4b0*/  FFMA.FTZ R134, R182, c[0x0][0x2d0], -R133.reuse ;  /* 0x0000b400b6867a23 */ /* 0x102fe60000010885 */
[--C-:B------:R-:W-:Y:S01]  /*b4c0*/  FFMA.FTZ R156, R187, c[0x0][0x2d0], -R186.reuse ;  /* 0x0000b400bb9c7a23 */ /* 0x100fe200000108ba */
[C---:B------:R-:W-:Y:S01]  /*b4d0*/  HMMA.16816.F32.BF16 R72, R136.reuse, R158, R72 ;  /* 0x0000009e8848723c */ /* 0x040fe20000041848 */
[----:B------:R1:W-:Y:S07]  /*b4e0*/  MUFU.EX2 R198, R134 ;  /* 0x0000008600c67308 */ /* 0x0003ee0000000800 */
[C---:B--2---:R-:W-:Y:S03]  /*b4f0*/  HMMA.16816.F32.BF16 R76, R136.reuse, R148, R76 ;  /* 0x00000094884c723c */ /* 0x044fe6000004184c */
[----:B------:R2:W2:Y:S05]  /*b500*/  MUFU.EX2 R250, R156 ;  /* 0x0000009c00fa7308 */ /* 0x0004aa0000000800 */
[C---:B------:R-:W-:Y:S01]  /*b510*/  HMMA.16816.F32.BF16 R80, R136.reuse, R150, R80 ;  /* 0x000000968850723c */ /* 0x040fe20000041850 */
[----:B------:R-:W4:Y:S07]  /*b520*/  LDSM.16.MT88.4 R148, [R214+0xa100] ;  /* 0x00a10000d694783b */ /* 0x000f2e0000004200 */
[C---:B------:R-:W-:Y:S04]  /*b530*/  HMMA.16816.F32.BF16 R84, R136.reuse, R152, R84 ;  /* 0x000000988854723c */ /* 0x040fe80000041854 */
[--C-:B-1----:R-:W-:Y:S04]  /*b540*/  FFMA.FTZ R134, R181, c[0x0][0x2d0], -R133.reuse ;  /* 0x0000b400b5867a23 */ /* 0x102fe80000010885 */
[C---:B------:R-:W-:Y:S01]  /*b550*/  HMMA.16816.F32.BF16 R88, R136.reuse, R154, R88 ;  /* 0x0000009a8858723c */ /* 0x040fe20000041858 */
[----:B------:R-:W1:Y:S01]  /*b560*/  LDSM.16.MT88.4 R152, [R216+0xa100] ;  /* 0x00a10000d898783b */ /* 0x000e620000004200 */
[----:B------:R4:W1:Y:S06]  /*b570*/  MUFU.EX2 R197, R134 ;  /* 0x0000008600c57308 */ /* 0x00086c0000000800 */
[C---:B---3--:R-:W-:Y:S01]  /*b580*/  HMMA.16816.F32.BF16 R92, R136.reuse, R144, R92 ;  /* 0x00000090885c723c */ /* 0x048fe2000004185c */
[----:B--2---:R-:W-:Y:S07]  /*b590*/  LDSM.16.MT88.4 R156, [R215+0x1900] ;  /* 0x00190000d79c783b */ /* 0x004fee0000004200 */
[C---:B------:R-:W-:Y:S01]  /*b5a0*/  HMMA.16816.F32.BF16 R96, R136.reuse, R146, R96 ;  /* 0x000000928860723c */ /* 0x040fe20000041860 */
[----:B------:R-:W2:Y:S07]  /*b5b0*/  LDSM.16.MT88.4 R144, [R215+0xa100] ;  /* 0x00a10000d790783b */ /* 0x000eae0000004200 */
[C---:B----4-:R-:W-:Y:S04]  /*b5c0*/  HMMA.16816.F32.BF16 R100, R136.reuse, R140, R100 ;  /* 0x0000008c8864723c */ /* 0x050fe80000041864 */
[--C-:B------:R-:W-:Y:S01]  /*b5d0*/  FFMA.FTZ R134, R180, c[0x0][0x2d0], -R186.reuse ;  /* 0x0000b400b4867a23 */ /* 0x100fe200000108ba */
[----:B------:R-:W-:Y:S03]  /*b5e0*/  MOV R180, R189 ;  /* 0x000000bd00b47202 */ /* 0x000fe60000000f00 */
[C---:B------:R-:W-:Y:S01]  /*b5f0*/  HMMA.16816.F32.BF16 R104, R136.reuse, R142, R104 ;  /* 0x0000008e8868723c */ /* 0x040fe20000041868 */
[----:B------:R-:W3:Y:S01]  /*b600*/  LDSM.16.MT88.4 R140, [R213+0x1900] ;  /* 0x00190000d58c783b */ /* 0x000ee20000004200 */
[----:B------:R4:W-:Y:S06]  /*b610*/  MUFU.EX2 R208, R134 ;  /* 0x0000008600d07308 */ /* 0x0009ec0000000800 */
[C---:B------:R-:W-:Y:S08]  /*b620*/  HMMA.16816.F32.BF16 R108, R136.reuse, R148, R108 ;  /* 0x00000094886c723c */ /* 0x040ff0000004186c */
[C---:B------:R-:W-:Y:S01]  /*b630*/  HMMA.16816.F32.BF16 R112, R136.reuse, R150, R112 ;  /* 0x000000968870723c */ /* 0x040fe20000041870 */
[----:B------:R-:W3:Y:S07]  /*b640*/  LDSM.16.MT88.4 R148, [R214+0x1900] ;  /* 0x00190000d694783b */ /* 0x000eee0000004200 */
[C---:B-1----:R-:W-:Y:S04]  /*b650*/  HMMA.16816.F32.BF16 R116, R136.reuse, R152, R116 ;  /* 0x000000988874723c */ /* 0x042fe80000041874 */
[--C-:B----4-:R-:W-:Y:S02]  /*b660*/  FFMA.FTZ R134, R179, c[0x0][0x2d0], -R186.reuse ;  /* 0x0000b400b3867a23 */ /* 0x110fe400000108ba */
[----:B------:R-:W4:Y:S02]  /*b670*/  LDL.LU R179, [R1] ;  /* 0x0000000001b37983 */ /* 0x000f240000300800 */
[C---:B------:R-:W-:Y:S01]  /*b680*/  HMMA.16816.F32.BF16 R120, R136.reuse, R154, R120 ;  /* 0x0000009a8878723c */ /* 0x040fe20000041878 */
[----:B------:R1:W1:Y:S01]  /*b690*/  MUFU.EX2 R207, R134 ;  /* 0x0000008600cf7308 */ /* 0x0002620000000800 */
[----:B------:R-:W3:Y:S06]  /*b6a0*/  LDSM.16.MT88.4 R152, [R216+0x1900] ;  /* 0x00190000d898783b */ /* 0x000eec0000004200 */
[C---:B--2---:R-:W-:Y:S08]  /*b6b0*/  HMMA.16816.F32.BF16 R124, R136.reuse, R144, R124 ;  /* 0x00000090887c723c */ /* 0x044ff0000004187c */
[----:B------:R-:W-:Y:S01]  /*b6c0*/  HMMA.16816.F32.BF16 R128, R136, R146, R128 ;  /* 0x000000928880723c */ /* 0x000fe20000041880 */
[----:B------:R-:W2:Y:S06]  /*b6d0*/  LDSM.16.MT88.4 R144, [R213+0x4900] ;  /* 0x00490000d590783b */ /* 0x000eac0000004200 */
[----:B------:R-:W-:Y:S02]  /*b6e0*/  F2FP.BF16.PACK_AB R136, R251, R252 ;  /* 0x000000fcfb88723e */ /* 0x000fe400000010ff */
[----:B------:R-:W-:Y:S03]  /*b6f0*/  F2FP.BF16.PACK_AB R137, R199, R200 ;  /* 0x000000c8c789723e */ /* 0x000fe600000010ff */
[----:B------:R-:W-:Y:S01]  /*b700*/  F2FP.BF16.PACK_AB R138, R249, R250 ;  /* 0x000000faf98a723e */ /* 0x000fe200000010ff */
[--C-:B-1----:R-:W-:Y:S01]  /*b710*/  FFMA.FTZ R134, R177, c[0x0][0x2d0], -R133.reuse ;  /* 0x0000b400b1867a23 */ /* 0x102fe20000010885 */
[----:B------:R-:W-:Y:S02]  /*b720*/  F2FP.BF16.PACK_AB R139, R197, R198 ;  /* 0x000000c6c58b723e */ /* 0x000fe400000010ff */
[----:B------:R-:W-:Y:S02]  /*b730*/  MOV R177, R176 ;  /* 0x000000b000b17202 */ /* 0x000fe40000000f00 */
[----:B------:R-:W-:Y:S02]  /*b740*/  MOV R176, R193 ;  /* 0x000000c100b07202 */ /* 0x000fe40000000f00 */
[----:B------:R1:W-:Y:S01]  /*b750*/  MUFU.EX2 R193, R134 ;  /* 0x0000008600c17308 */ /* 0x0003e20000000800 */
[C---:B---3--:R-:W-:Y:S08]  /*b760*/  HMMA.16816.F32.BF16 R4, R136.reuse, R140, R4 ;  /* 0x0000008c8804723c */ /* 0x048ff00000041804 */
[C---:B------:R-:W-:Y:S01]  /*b770*/  HMMA.16816.F32.BF16 R8, R136.reuse, R142, R8 ;  /* 0x0000008e8808723c */ /* 0x040fe20000041808 */
[----:B------:R-:W3:Y:S07]  /*b780*/  LDSM.16.MT88.4 R140, [R214+0x4900] ;  /* 0x00490000d68c783b */ /* 0x000eee0000004200 */
[C---:B------:R-:W-:Y:S04]  /*b790*/  HMMA.16816.F32.BF16 R12, R136.reuse, R148, R12 ;  /* 0x00000094880c723c */ /* 0x040fe8000004180c */
[--C-:B-1----:R-:W-:Y:S04]  /*b7a0*/  FFMA.FTZ R134, R192, c[0x0][0x2d0], -R133.reuse ;  /* 0x0000b400c0867a23 */ /* 0x102fe80000010885 */
[C---:B------:R-:W-:Y:S01]  /*b7b0*/  HMMA.16816.F32.BF16 R16, R136.reuse, R150, R16 ;  /* 0x000000968810723c */ /* 0x040fe20000041810 */
[----:B------:R-:W1:Y:S01]  /*b7c0*/  LDSM.16.MT88.4 R148, [R216+0x4900] ;  /* 0x00490000d894783b */ /* 0x000e620000004200 */
[----:B------:R2:W1:Y:S06]  /*b7d0*/  MUFU.EX2 R192, R134 ;  /* 0x0000008600c07308 */ /* 0x00046c0000000800 */
[C---:B------:R-:W-:Y:S08]  /*b7e0*/  HMMA.16816.F32.BF16 R20, R136.reuse, R152, R20 ;  /* 0x000000988814723c */ /* 0x040ff00000041814 */
[C---:B------:R-:W-:Y:S01]  /*b7f0*/  HMMA.16816.F32.BF16 R24, R136.reuse, R154, R24 ;  /* 0x0000009a8818723c */ /* 0x040fe20000041818 */
[----:B------:R-:W1:Y:S07]  /*b800*/  LDSM.16.MT88.4 R152, [R215+0x4900] ;  /* 0x00490000d798783b */ /* 0x000e6e0000004200 */
[C---:B------:R-:W-:Y:S04]  /*b810*/  HMMA.16816.F32.BF16 R28, R136.reuse, R156, R28 ;  /* 0x0000009c881c723c */ /* 0x040fe8000004181c */
[--C-:B--2---:R-:W-:Y:S01]  /*b820*/  FFMA.FTZ R134, R178, c[0x0][0x2d0], -R186.reuse ;  /* 0x0000b400b2867a23 */ /* 0x104fe200000108ba */
[----:B------:R-:W-:Y:S03]  /*b830*/  MOV R178, R167 ;  /* 0x000000a700b27202 */ /* 0x000fe60000000f00 */
[C---:B------:R-:W-:Y:S01]  /*b840*/  HMMA.16816.F32.BF16 R32, R136.reuse, R158, R32 ;  /* 0x0000009e8820723c */ /* 0x040fe20000041820 */
[----:B------:R-:W2:Y:S01]  /*b850*/  LDSM.16.MT88.4 R156, [R213+0x7900] ;  /* 0x00790000d59c783b */ /* 0x000ea20000004200 */
[----:B------:R1:W-:Y:S06]  /*b860*/  MUFU.EX2 R204, R134 ;  /* 0x0000008600cc7308 */ /* 0x0003ec0000000800 */
[C---:B------:R-:W-:Y:S08]  /*b870*/  HMMA.16816.F32.BF16 R36, R136.reuse, R144, R36 ;  /* 0x000000908824723c */ /* 0x040ff00000041824 */
[C---:B------:R-:W-:Y:S01]  /*b880*/  HMMA.16816.F32.BF16 R40, R136.reuse, R146, R40 ;  /* 0x000000928828723c */ /* 0x040fe20000041828 */
[----:B------:R-:W2:Y:S07]  /*b890*/  LDSM.16.MT88.4 R144, [R214+0x7900] ;  /* 0x00790000d690783b */ /* 0x000eae0000004200 */
[C---:B---3--:R-:W-:Y:S04]  /*b8a0*/  HMMA.16816.F32.BF16 R44, R136.reuse, R140, R44 ;  /* 0x0000008c882c723c */ /* 0x048fe8000004182c */
        /* <DEDUP_REMOVED lines=8> */
[--C-:B---3--:R-:W-:Y:S04]  /*b930*/  FFMA.FTZ R134, R191, c[0x0][0x2d0], -R133.reuse ;  /* 0x0000b400bf867a23 */ /* 0x108fe80000010885 */
[C---:B------:R-:W-:Y:S01]  /*b940*/  HMMA.16816.F32.BF16 R64, R136.reuse, R154, R64 ;  /* 0x0000009a8840723c */ /* 0x040fe20000041840 */
[----:B------:R-:W3:Y:S01]  /*b950*/  LDSM.16.MT88.4 R152, [R213+0xa900] ;  /* 0x00a90000d598783b */ /* 0x000ee20000004200 */
[----:B------:R1:W-:Y:S06]  /*b960*/  MUFU.EX2 R191, R134 ;  /* 0x0000008600bf7308 */ /* 0x0003ec0000000800 */
[C---:B--2---:R-:W-:Y:S08]  /*b970*/  HMMA.16816.F32.BF16 R68, R136.reuse, R156, R68 ;  /* 0x0000009c8844723c */ /* 0x044ff00000041844 */
[C---:B------:R-:W-:Y:S01]  /*b980*/  HMMA.16816.F32.BF16 R72, R136.reuse, R158, R72 ;  /* 0x0000009e8848723c */ /* 0x040fe20000041848 */
[----:B------:R-:W-:Y:S07]  /*b990*/  LDSM.16.MT88.4 R156, [R213+0x5100] ;  /* 0x00510000d59c783b */ /* 0x000fee0000004200 */
[C---:B------:R-:W-:Y:S04]  /*b9a0*/  HMMA.16816.F32.BF16 R76, R136.reuse, R144, R76 ;  /* 0x00000090884c723c */ /* 0x040fe8000004184c */
[--C-:B-1----:R-:W-:Y:S01]  /*b9b0*/  FFMA.FTZ R134, R177, c[0x0][0x2d0], -R133.reuse ;  /* 0x0000b400b1867a23 */ /* 0x102fe20000010885 */
[----:B------:R-:W-:Y:S03]  /*b9c0*/  MOV R177, R190 ;  /* 0x000000be00b17202 */ /* 0x000fe60000000f00 */
        /* <DEDUP_REMOVED lines=12> */
[C---:B---3--:R-:W-:Y:S08]  /*ba90*/  HMMA.16816.F32.BF16 R100, R136.reuse, R152, R100 ;  /* 0x000000988864723c */ /* 0x048ff00000041864 */
[C---:B------:R-:W-:Y:S01]  /*baa0*/  HMMA.16816.F32.BF16 R104, R136.reuse, R154, R104 ;  /* 0x0000009a8868723c */ /* 0x040fe20000041868 */
[----:B------:R-:W-:Y:S07]  /*bab0*/  LDSM.16.MT88.4 R152, [R215+0x2100] ;  /* 0x00210000d798783b */ /* 0x000fee0000004200 */
[C---:B-1----:R-:W-:Y:S04]  /*bac0*/  HMMA.16816.F32.BF16 R108, R136.reuse, R144, R108 ;  /* 0x00000090886c723c */ /* 0x042fe8000004186c */
[----:B------:R-:W-:Y:S01]  /*bad0*/  FFMA.FTZ R134, R176, c[0x0][0x2d0], -R186 ;  /* 0x0000b400b0867a23 */ /* 0x000fe200000108ba */
[----:B------:R-:W-:Y:S03]  /*bae0*/  MOV R176, R173 ;  /* 0x000000ad00b07202 */ /* 0x000fe60000000f00 */
[C---:B------:R-:W-:Y:S01]  /*baf0*/  HMMA.16816.F32.BF16 R112, R136.reuse, R146, R112 ;  /* 0x000000928870723c */ /* 0x040fe20000041870 */
[----:B------:R-:W1:Y:S01]  /*bb00*/  LDSM.16.MT88.4 R144, [R213+0x2100] ;  /* 0x00210000d590783b */ /* 0x000e620000004200 */
[----:B------:R3:W1:Y:S06]  /*bb10*/  MUFU.EX2 R195, R134 ;  /* 0x0000008600c37308 */ /* 0x00066c0000000800 */
[C---:B------:R-:W-:Y:S08]  /*bb20*/  HMMA.16816.F32.BF16 R116, R136.reuse, R140, R116 ;  /* 0x0000008c8874723c */ /* 0x040ff00000041874 */
[C---:B------:R-:W-:Y:S01]  /*bb30*/  HMMA.16816.F32.BF16 R120, R136.reuse, R142, R120 ;  /* 0x0000008e8878723c */ /* 0x040fe20000041878 */
[----:B------:R-:W1:Y:S07]  /*bb40*/  LDSM.16.MT88.4 R140, [R214+0x2100] ;  /* 0x00210000d68c783b */ /* 0x000e6e0000004200 */
[C---:B--2---:R-:W-:Y:S04]  /*bb50*/  HMMA.16816.F32.BF16 R124, R136.reuse, R148, R124 ;  /* 0x00000094887c723c */ /* 0x044fe8000004187c */
[--C-:B---3--:R-:W-:Y:S04]  /*bb60*/  FFMA.FTZ R134, R175, c[0x0][0x2d0], -R133.reuse ;  /* 0x0000b400af867a23 */ /* 0x108fe80000010885 */
[----:B------:R-:W-:Y:S01]  /*bb70*/  HMMA.16816.F32.BF16 R128, R136, R150, R128 ;  /* 0x000000968880723c */ /* 0x000fe20000041880 */
[----:B------:R-:W2:Y:S01]  /*bb80*/  LDSM.16.MT88.4 R148, [R216+0x2100] ;  /* 0x00210000d894783b */ /* 0x000ea20000004200 */
[----:B------:R3:W-:Y:S05]  /*bb90*/  MUFU.EX2 R189, R134 ;  /* 0x0000008600bd7308 */ /* 0x0007ea0000000800 */
[----:B------:R-:W-:Y:S02]  /*bba0*/  F2FP.BF16.PACK_AB R136, R207, R208 ;  /* 0x000000d0cf88723e */ /* 0x000fe400000010ff */
[----:B------:R-:W-:Y:S03]  /*bbb0*/  F2FP.BF16.PACK_AB R137, R192, R193 ;  /* 0x000000c1c089723e */ /* 0x000fe600000010ff */
[----:B------:R-:W-:Y:S01]  /*bbc0*/  F2FP.BF16.PACK_AB R138, R203, R204 ;  /* 0x000000cccb8a723e */ /* 0x000fe200000010ff */
[----:B----4-:R-:W-:Y:S01]  /*bbd0*/  FFMA.FTZ R2, R2, R179, R180 ;  /* 0x000000b302027223 */ /* 0x010fe200000100b4 */
[----:B------:R-:W-:Y:S01]  /*bbe0*/  F2FP.BF16.PACK_AB R139, R190, R191 ;  /* 0x000000bfbe8b723e */ /* 0x000fe200000010ff */
[----:B------:R-:W-:Y:S01]  /*bbf0*/  LDSM.16.MT88.4 R180, [R214+0x5900] ;  /* 0x00590000d6b4783b */ /* 0x000fe20000004200 */
[----:B------:R-:W-:Y:S02]  /*bc00*/  MOV R179, R178 ;  /* 0x000000b200b37202 */ /* 0x000fe40000000f00 */
[----:B------:R-:W-:Y:S03]  /*bc10*/  MOV R178, R185 ;  /* 0x000000b900b27202 */ /* 0x000fe60000000f00 */
[C---:B-1----:R-:W-:Y:S03]  /*bc20*/  HMMA.16816.F32.BF16 R4, R136.reuse, R144, R4 ;  /* 0x000000908804723c */ /* 0x042fe60000041804 */
[--C-:B---3--:R-:W-:Y:S02]  /*bc30*/  FFMA.FTZ R134, R188, c[0x0][0x2d0], -R133.reuse ;  /* 0x0000b400bc867a23 */ /* 0x108fe40000010885 */
[----:B------:R-:W-:Y:S03]  /*bc40*/  FFMA.FTZ R133, R184, c[0x0][0x2d0], -R133 ;  /* 0x0000b400b8857a23 */ /* 0x000fe60000010885 */
[C---:B------:R-:W-:Y:S01]  /*bc50*/  HMMA.16816.F32.BF16 R8, R136.reuse, R146, R8 ;  /* 0x000000928808723c */ /* 0x040fe20000041808 */
[----:B------:R-:W1:Y:S01]  /*bc60*/  LDSM.16.MT88.4 R144, [R214+0x5100] ;  /* 0x00510000d690783b */ /* 0x000e620000004200 */
[----:B------:R3:W4:Y:S02]  /*bc70*/  MUFU.EX2 R188, R134 ;  /* 0x0000008600bc7308 */ /* 0x0007240000000800 */
[----:B------:R-:W-:Y:S04]  /*bc80*/  F2FP.BF16.PACK_AB R184, R195, R196 ;  /* 0x000000c4c3b8723e */ /* 0x000fe800000010ff */
[C---:B------:R-:W-:Y:S04]  /*bc90*/  HMMA.16816.F32.BF16 R12, R136.reuse, R140, R12 ;  /* 0x0000008c880c723c */ /* 0x040fe8000004180c */
[----:B------:R-:W1:Y:S04]  /*bca0*/  MUFU.EX2 R133, R133 ;  /* 0x0000008500857308 */ /* 0x000e680000000800 */
[C---:B------:R-:W-:Y:S01]  /*bcb0*/  HMMA.16816.F32.BF16 R16, R136.reuse, R142, R16 ;  /* 0x0000008e8810723c */ /* 0x040fe20000041810 */
[----:B------:R-:W1:Y:S07]  /*bcc0*/  LDSM.16.MT88.4 R140, [R216+0x5100] ;  /* 0x00510000d88c783b */ /* 0x000e6e0000004200 */
[C---:B--2---:R-:W-:Y:S04]  /*bcd0*/  HMMA.16816.F32.BF16 R20, R136.reuse, R148, R20 ;  /* 0x000000948814723c */ /* 0x044fe80000041814 */
[--C-:B---3--:R-:W-:Y:S01]  /*bce0*/  FFMA.FTZ R134, R194, c[0x0][0x2d0], -R186.reuse ;  /* 0x0000b400c2867a23 */ /* 0x108fe200000108ba */
[----:B----4-:R-:W-:Y:S03]  /*bcf0*/  F2FP.BF16.PACK_AB R185, R188, R189 ;  /* 0x000000bdbcb9723e */ /* 0x010fe600000010ff */
[C---:B------:R-:W-:Y:S01]  /*bd00*/  HMMA.16816.F32.BF16 R24, R136.reuse, R150, R24 ;  /* 0x000000968818723c */ /* 0x040fe20000041818 */
[----:B------:R-:W2:Y:S01]  /*bd10*/  LDSM.16.MT88.4 R148, [R215+0x5100] ;  /* 0x00510000d794783b */ /* 0x000ea20000004200 */
[----:B------:R3:W-:Y:S02]  /*bd20*/  MUFU.EX2 R194, R134 ;  /* 0x0000008600c27308 */ /* 0x0007e40000000800 */
[----:B-1----:R-:W-:Y:S04]  /*bd30*/  F2FP.BF16.PACK_AB R187, R133, R135 ;  /* 0x0000008785bb723e */ /* 0x002fe800000010ff */
[C---:B------:R-:W-:Y:S08]  /*bd40*/  HMMA.16816.F32.BF16 R28, R136.reuse, R152, R28 ;  /* 0x00000098881c723c */ /* 0x040ff0000004181c */
[C---:B------:R-:W-:Y:S01]  /*bd50*/  HMMA.16816.F32.BF16 R32, R136.reuse, R154, R32 ;  /* 0x0000009a8820723c */ /* 0x040fe20000041820 */
[----:B------:R-:W1:Y:S07]  /*bd60*/  LDSM.16.MT88.4 R152, [R213+0x8100] ;  /* 0x00810000d598783b */ /* 0x000e6e0000004200 */
[C---:B------:R-:W-:Y:S04]  /*bd70*/  HMMA.16816.F32.BF16 R36, R136.reuse, R156, R36 ;  /* 0x0000009c8824723c */ /* 0x040fe80000041824 */
[----:B---3--:R-:W-:Y:S04]  /*bd80*/  FFMA.FTZ R134, R166, c[0x0][0x2d0], -R186 ;  /* 0x0000b400a6867a23 */ /* 0x008fe800000108ba */
[C---:B------:R-:W-:Y:S01]  /*bd90*/  HMMA.16816.F32.BF16 R40, R136.reuse, R158, R40 ;  /* 0x0000009e8828723c */ /* 0x040fe20000041828 */
[----:B------:R-:W3:Y:S01]  /*bda0*/  LDSM.16.MT88.4 R156, [R214+0x8100] ;  /* 0x00810000d69c783b */ /* 0x000ee20000004200 */
[----:B------:R-:W4:Y:S06]  /*bdb0*/  MUFU.EX2 R134, R134 ;  /* 0x0000008600867308 */ /* 0x000f2c0000000800 */
[C---:B------:R-:W-:Y:S08]  /*bdc0*/  HMMA.16816.F32.BF16 R44, R136.reuse, R144, R44 ;  /* 0x00000090882c723c */ /* 0x040ff0000004182c */
[C---:B------:R-:W-:Y:S01]  /*bdd0*/  HMMA.16816.F32.BF16 R48, R136.reuse, R146, R48 ;  /* 0x000000928830723c */ /* 0x040fe20000041830 */
[----:B------:R-:W3:Y:S07]  /*bde0*/  LDSM.16.MT88.4 R144, [R216+0x8100] ;  /* 0x00810000d890783b */ /* 0x000eee0000004200 */
[C---:B------:R-:W-:Y:S04]  /*bdf0*/  HMMA.16816.F32.BF16 R52, R136.reuse, R140, R52 ;  /* 0x0000008c8834723c */ /* 0x040fe80000041834 */
[----:B----4-:R-:W-:Y:S04]  /*be00*/  F2FP.BF16.PACK_AB R186, R134, R194 ;  /* 0x000000c286ba723e */ /* 0x010fe800000010ff */
        /* <DEDUP_REMOVED lines=10> */
[----:B------:R-:W-:Y:S07]  /*beb0*/  LDSM.16.MT88.4 R156, [R216+0x2900] ;  /* 0x00290000d89c783b */ /* 0x000fee0000004200 */
[C---:B------:R-:W-:Y:S08]  /*bec0*/  HMMA.16816.F32.BF16 R84, R136.reuse, R144, R84 ;  /* 0x000000908854723c */ /* 0x040ff00000041854 */
        /* <DEDUP_REMOVED lines=11> */
[C---:B---3--:R-:W-:Y:S07]  /*bf80*/  HMMA.16816.F32.BF16 R116, R136.reuse, R144, R116 ;  /* 0x000000908874723c */ /* 0x048fee0000041874 */
[----:B------:R-:W-:Y:S01]  /*bf90*/  MOV R144, R165 ;  /* 0x000000a500907202 */ /* 0x000fe20000000f00 */
[C---:B------:R-:W-:Y:S04]  /*bfa0*/  HMMA.16816.F32.BF16 R120, R136.reuse, R146, R120 ;  /* 0x000000928878723c */ /* 0x040fe80000041878 */
[----:B------:R-:W-:Y:S02]  /*bfb0*/  MOV R145, R164 ;  /* 0x000000a400917202 */ /* 0x000fe40000000f00 */
[----:B------:R-:W3:Y:S01]  /*bfc0*/  LDSM.16.MT88.4 R164, [R215+0x2900] ;  /* 0x00290000d7a4783b */ /* 0x000ee20000004200 */
[----:B------:R-:W-:Y:S01]  /*bfd0*/  MOV R147, R172 ;  /* 0x000000ac00937202 */ /* 0x000fe20000000f00 */
[C---:B----4-:R-:W-:Y:S06]  /*bfe0*/  HMMA.16816.F32.BF16 R124, R136.reuse, R140, R124 ;  /* 0x0000008c887c723c */ /* 0x050fec000004187c */
[----:B------:R-:W4:Y:S02]  /*bff0*/  LDSM.16.MT88.4 R172, [R213+0x5900] ;  /* 0x00590000d5ac783b */ /* 0x000f240000004200 */
[----:B------:R-:W-:Y:S08]  /*c000*/  HMMA.16816.F32.BF16 R128, R136, R142, R128 ;  /* 0x0000008e8880723c */ /* 0x000ff00000041880 */
[C---:B--2---:R-:W-:Y:S07]  /*c010*/  HMMA.16816.F32.BF16 R136, R184.reuse, R148, R4 ;  /* 0x00000094b888723c */ /* 0x044fee0000041804 */
[----:B------:R-:W-:Y:S01]  /*c020*/  MOV R4, R147 ;  /* 0x0000009300047202 */ /* 0x000fe20000000f00 */
[C---:B------:R-:W-:Y:S04]  /*c030*/  HMMA.16816.F32.BF16 R140, R184.reuse, R150, R8 ;  /* 0x00000096b88c723c */ /* 0x040fe80000041808 */
[----:B------:R-:W-:Y:S02]  /*c040*/  MOV R5, R144 ;  /* 0x0000009000057202 */ /* 0x000fe40000000f00 */
[----:B------:R-:W-:Y:S02]  /*c050*/  MOV R6, R145 ;  /* 0x0000009100067202 */ /* 0x000fe40000000f00 */
[C---:B-1----:R-:W-:Y:S01]  /*c060*/  HMMA.16816.F32.BF16 R144, R184.reuse, R152, R12 ;  /* 0x00000098b890723c */ /* 0x042fe2000004180c */
[----:B------:R-:W-:Y:S03]  /*c070*/  LDSM.16.MT88.4 R12, [R213+0x8900] ;  /* 0x00890000d50c783b */ /* 0x000fe60000004200 */
[----:B------:R-:W-:Y:S02]  /*c080*/  MOV R7, R163 ;  /* 0x000000a300077202 */ /* 0x000fe40000000f00 */
[----:B------:R-:W-:Y:S02]  /*c090*/  MOV R9, R162 ;  /* 0x000000a200097202 */ /* 0x000fe40000000f00 */
[C---:B------:R-:W-:Y:S01]  /*c0a0*/  HMMA.16816.F32.BF16 R148, R184.reuse, R154, R16 ;  /* 0x0000009ab894723c */ /* 0x040fe20000041810 */
[----:B------:R-:W-:Y:S03]  /*c0b0*/  LDSM.16.MT88.4 R16, [R214+0x8900] ;  /* 0x00890000d610783b */ /* 0x000fe60000004200 */
[----:B------:R-:W-:Y:S02]  /*c0c0*/  MOV R10, R161 ;  /* 0x000000a1000a7202 */ /* 0x000fe40000000f00 */
[----:B------:R-:W-:Y:S02]  /*c0d0*/  MOV R11, R160 ;  /* 0x000000a0000b7202 */ /* 0x000fe40000000f00 */
[C---:B------:R-:W-:Y:S01]  /*c0e0*/  HMMA.16816.F32.BF16 R152, R184.reuse, R156, R20 ;  /* 0x0000009cb898723c */ /* 0x040fe20000041814 */
[----:B------:R-:W-:Y:S07]  /*c0f0*/  LDSM.16.MT88.4 R20, [R216+0x8900] ;  /* 0x00890000d814783b */ /* 0x000fee0000004200 */
[C---:B------:R-:W-:Y:S01]  /*c100*/  HMMA.16816.F32.BF16 R156, R184.reuse, R158, R24 ;  /* 0x0000009eb89c723c */ /* 0x040fe20000041818 */
[----:B------:R-:W-:Y:S07]  /*c110*/  LDSM.16.MT88.4 R24, [R215+0x8900] ;  /* 0x00890000d718783b */ /* 0x000fee0000004200 */
[C---:B---3--:R-:W-:Y:S07]  /*c120*/  HMMA.16816.F32.BF16 R160, R184.reuse, R164, R28 ;  /* 0x000000a4b8a0723c */ /* 0x048fee000004181c */
        /* <DEDUP_REMOVED lines=8> */
[C---:B----4-:R-:W-:Y:S03]  /*c1b0*/  HMMA.16816.F32.BF16 R168, R184.reuse, R172, R36 ;  /* 0x000000acb8a8723c */ /* 0x050fe60000041824 */
[----:B------:R-:W-:Y:S02]  /*c1c0*/  MOV R28, R7 ;  /* 0x00000007001c7202 */ /* 0x000fe40000000f00 */
[----:B------:R-:W1:Y:S02]  /*c1d0*/  LDSM.16.MT88.4 R4, [R216+0x5900] ;  /* 0x00590000d804783b */ /* 0x000e640000004200 */
[----:B------:R-:W-:Y:S01]  /*c1e0*/  MOV R36, R9 ;  /* 0x0000000900247202 */ /* 0x000fe20000000f00 */
[C---:B------:R-:W-:Y:S04]  /*c1f0*/  HMMA.16816.F32.BF16 R172, R184.reuse, R174, R40 ;  /* 0x000000aeb8ac723c */ /* 0x040fe80000041828 */
[----:B------:R-:W-:Y:S01]  /*c200*/  MOV R37, R10 ;  /* 0x0000000a00257202 */ /* 0x000fe20000000f00 */
[----:B------:R-:W2:Y:S01]  /*c210*/  LDL.LU R40, [R1+0x4] ;  /* 0x0000040001287983 */ /* 0x000ea20000300800 */
[----:B------:R-:W-:Y:S02]  /*c220*/  MOV R38, R11 ;  /* 0x0000000b00267202 */ /* 0x000fe40000000f00 */
[----:B------:R-:W-:Y:S01]  /*c230*/  MOV R39, R179 ;  /* 0x000000b300277202 */ /* 0x000fe20000000f00 */
[----:B------:R-:W3:Y:S03]  /*c240*/  LDSM.16.MT88.4 R8, [R215+0x5900] ;  /* 0x00590000d708783b */ /* 0x000ee60000004200 */
[----:B------:R-:W-:Y:S02]  /*c250*/  MOV R41, R178 ;  /* 0x000000b200297202 */ /* 0x000fe40000000f00 */
[----:B------:R-:W-:Y:S02]  /*c260*/  MOV R42, R177 ;  /* 0x000000b1002a7202 */ /* 0x000fe40000000f00 */
[----:B------:R-:W-:Y:S02]  /*c270*/  MOV R43, R176 ;  /* 0x000000b0002b7202 */ /* 0x000fe40000000f00 */
[C---:B------:R-:W-:Y:S03]  /*c280*/  HMMA.16816.F32.BF16 R176, R184.reuse, R180, R44 ;  /* 0x000000b4b8b0723c */ /* 0x040fe6000004182c */
[----:B------:R-:W-:Y:S04]  /*c290*/  FADD.FTZ R2, R42, R2 ;  /* 0x000000022a027221 */ /* 0x000fe80000010000 */
[----:B------:R-:W-:Y:S01]  /*c2a0*/  FADD.FTZ R2, R36, R2 ;  /* 0x0000000224027221 */ /* 0x000fe20000010000 */
[C---:B------:R-:W-:Y:S04]  /*c2b0*/  HMMA.16816.F32.BF16 R180, R184.reuse, R182, R48 ;  /* 0x000000b6b8b4723c */ /* 0x040fe80000041830 */
[----:B------:R-:W-:Y:S04]  /*c2c0*/  FADD.FTZ R2, R38, R2 ;  /* 0x0000000226027221 */ /* 0x000fe80000010000 */
[----:B------:R-:W-:Y:S01]  /*c2d0*/  FADD.FTZ R2, R32, R2 ;  /* 0x0000000220027221 */ /* 0x000fe20000010000 */
[C---:B-1----:R-:W-:Y:S03]  /*c2e0*/  HMMA.16816.F32.BF16 R52, R184.reuse, R4, R52 ;  /* 0x00000004b834723c */ /* 0x042fe60000041834 */
[----:B------:R-:W-:Y:S04]  /*c2f0*/  FADD.FTZ R2, R33, R2 ;  /* 0x0000000221027221 */ /* 0x000fe80000010000 */
[----:B------:R-:W-:Y:S01]  /*c300*/  FADD.FTZ R2, R34, R2 ;  /* 0x0000000222027221 */ /* 0x000fe20000010000 */
[C---:B------:R-:W-:Y:S01]  /*c310*/  HMMA.16816.F32.BF16 R56, R184.reuse, R6, R56 ;  /* 0x00000006b838723c */ /* 0x040fe20000041838 */
[----:B------:R-:W1:Y:S03]  /*c320*/  LDSM.16.MT88.4 R4, [R213+0xb900] ;  /* 0x00b90000d504783b */ /* 0x000e660000004200 */
[----:B------:R-:W-:Y:S04]  /*c330*/  FADD.FTZ R2, R35, R2 ;  /* 0x0000000223027221 */ /* 0x000fe80000010000 */
[C---:B---3--:R-:W-:Y:S04]  /*c340*/  HMMA.16816.F32.BF16 R60, R184.reuse, R8, R60 ;  /* 0x00000008b83c723c */ /* 0x048fe8000004183c */
[----:B------:R-:W-:Y:S04]  /*c350*/  FADD.FTZ R2, R28, R2 ;  /* 0x000000021c027221 */ /* 0x000fe80000010000 */
[C---:B------:R-:W-:Y:S01]  /*c360*/  HMMA.16816.F32.BF16 R64, R184.reuse, R10, R64 ;  /* 0x0000000ab840723c */ /* 0x040fe20000041840 */
[----:B------:R-:W3:Y:S03]  /*c370*/  LDSM.16.MT88.4 R8, [R214+0xb900] ;  /* 0x00b90000d608783b */ /* 0x000ee60000004200 */
[----:B------:R-:W-:Y:S04]  /*c380*/  FADD.FTZ R2, R29, R2 ;  /* 0x000000021d027221 */ /* 0x000fe80000010000 */
[C---:B------:R-:W-:Y:S04]  /*c390*/  HMMA.16816.F32.BF16 R68, R184.reuse, R12, R68 ;  /* 0x0000000cb844723c */ /* 0x040fe80000041844 */
[----:B------:R-:W-:Y:S04]  /*c3a0*/  FADD.FTZ R2, R30, R2 ;  /* 0x000000021e027221 */ /* 0x000fe80000010000 */
[C---:B------:R-:W-:Y:S01]  /*c3b0*/  HMMA.16816.F32.BF16 R72, R184.reuse, R14, R72 ;  /* 0x0000000eb848723c */ /* 0x040fe20000041848 */
[----:B------:R-:W4:Y:S03]  /*c3c0*/  LDSM.16.MT88.4 R12, [R216+0xb900] ;  /* 0x00b90000d80c783b */ /* 0x000f260000004200 */
[----:B------:R-:W-:Y:S04]  /*c3d0*/  FADD.FTZ R2, R31, R2 ;  /* 0x000000021f027221 */ /* 0x000fe80000010000 */
[C---:B------:R-:W-:Y:S04]  /*c3e0*/  HMMA.16816.F32.BF16 R76, R184.reuse, R16, R76 ;  /* 0x00000010b84c723c */ /* 0x040fe8000004184c */
        /* <DEDUP_REMOVED lines=11> */
[C---:B-1----:R-:W-:Y:S04]  /*c4a0*/  HMMA.16816.F32.BF16 R100, R184.reuse, R4, R100 ;  /* 0x00000004b864723c */ /* 0x042fe80000041864 */
[----:B------:R-:W-:Y:S04]  /*c4b0*/  FADD.FTZ R2, R204, R2 ;  /* 0x00000002cc027221 */ /* 0x000fe80000010000 */
[----:B------:R-:W-:Y:S01]  /*c4c0*/  FADD.FTZ R2, R203, R2 ;  /* 0x00000002cb027221 */ /* 0x000fe20000010000 */
[C---:B------:R-:W-:Y:S01]  /*c4d0*/  HMMA.16816.F32.BF16 R104, R184.reuse, R6, R104 ;  /* 0x00000006b868723c */ /* 0x040fe20000041868 */
[----:B------:R-:W1:Y:S07]  /*c4e0*/  LDSM.16.MT88.4 R4, [R215+0xb900] ;  /* 0x00b90000d704783b */ /* 0x000e6e0000004200 */
[C---:B---3--:R-:W-:Y:S08]  /*c4f0*/  HMMA.16816.F32.BF16 R108, R184.reuse, R8, R108 ;  /* 0x00000008b86c723c */ /* 0x048ff0000004186c */
[C---:B------:R-:W-:Y:S08]  /*c500*/  HMMA.16816.F32.BF16 R112, R184.reuse, R10, R112 ;  /* 0x0000000ab870723c */ /* 0x040ff00000041870 */
[C---:B----4-:R-:W-:Y:S08]  /*c510*/  HMMA.16816.F32.BF16 R116, R184.reuse, R12, R116 ;  /* 0x0000000cb874723c */ /* 0x050ff00000041874 */
[C---:B------:R-:W-:Y:S08]  /*c520*/  HMMA.16816.F32.BF16 R120, R184.reuse, R14, R120 ;  /* 0x0000000eb878723c */ /* 0x040ff00000041878 */
[C---:B-1----:R-:W-:Y:S08]  /*c530*/  HMMA.16816.F32.BF16 R124, R184.reuse, R4, R124 ;  /* 0x00000004b87c723c */ /* 0x042ff0000004187c */
[----:B------:R-:W-:Y:S04]  /*c540*/  HMMA.16816.F32.BF16 R128, R184, R6, R128 ;  /* 0x00000006b880723c */ /* 0x000fe80000041880 */
[----:B--2---:R-:W-:Y:S04]  /*c550*/  FFMA.FTZ R0, R0, R40, R41 ;  /* 0x0000002800007223 */ /* 0x004fe80000010029 */
[----:B------:R-:W-:Y:S04]  /*c560*/  FADD.FTZ R0, R43, R0 ;  /* 0x000000002b007221 */ /* 0x000fe80000010000 */
        /* <DEDUP_REMOVED lines=17> */
[----:B------:R-:W-:Y:S02]  /*c680*/  FADD.FTZ R4, R190, R0 ;  /* 0x00000000be047221 */ /* 0x000fe40000010000 */
[----:B------:R-:W-:Y:S02]  /*c690*/  FADD.FTZ R0, R196, R2 ;  /* 0x00000002c4007221 */ /* 0x000fe40000010000 */
[----:B------:R-:W-:Y:S02]  /*c6a0*/  FADD.FTZ R4, R189, R4 ;  /* 0x00000004bd047221 */ /* 0x000fe40000010000 */
[----:B------:R-:W-:Y:S02]  /*c6b0*/  FADD.FTZ R0, R195, R0 ;  /* 0x00000000c3007221 */ /* 0x000fe40000010000 */
[----:B------:R-:W-:Y:S02]  /*c6c0*/  FADD.FTZ R4, R188, R4 ;  /* 0x00000004bc047221 */ /* 0x000fe40000010000 */
[----:B------:R-:W-:Y:S02]  /*c6d0*/  FADD.FTZ R2, R194, R0 ;  /* 0x00000000c2027221 */ /* 0x000fe40000010000 */
[----:B------:R-:W-:Y:S02]  /*c6e0*/  FADD.FTZ R0, R135, R4 ;  /* 0x0000000487007221 */ /* 0x000fe40000010000 */
[----:B------:R-:W-:Y:S01]  /*c6f0*/  FADD.FTZ R2, R134, R2 ;  /* 0x0000000286027221 */ /* 0x000fe20000010000 */
[----:B------:R-:W-:Y:S01]  /*c700*/  MOV R134, R3 ;  /* 0x0000000300867202 */ /* 0x000fe20000000f00 */
[----:B------:R-:W-:Y:S01]  /*c710*/  FADD.FTZ R0, R133, R0 ;  /* 0x0000000085007221 */ /* 0x000fe20000010000 */
[----:B------:R-:W-:Y:S02]  /*c720*/  MOV R133, R132 ;  /* 0x0000008400857202 */ /* 0x000fe40000000f00 */
[----:B------:R1:W-:Y:S04]  /*c730*/  STL [R1], R2 ;  /* 0x0000000201007387 */ /* 0x0003e80000100800 */
[----:B------:R1:W-:Y:S01]  /*c740*/  STL [R1+0x4], R0 ;  /* 0x0000040001007387 */ /* 0x0003e20000100800 */
[----:B------:R-:W-:-:S05]  /*c750*/  @P0 BRA `(.L_x_1218) ;  /* 0xffffb22000000947 */ /* 0x000fca000383ffff */
.L_x_1217:
[----:B-1-3--:R-:W2:Y:S04]  /*c760*/  LDL.LU R0, [R1] ;  /* 0x0000000001007983 */ /* 0x00aea80000300800 */
        /* <DEDUP_REMOVED lines=8> */
[----:B------:R-:W1:Y:S01]  /*c7f0*/  SHFL.BFLY PT, R0, R6, 0x1, 0x1f ;  /* 0x0c201f0006007f89 */ /* 0x000e6200000e0000 */
[----:B------:R-:W-:-:S03]  /*c800*/  MOV R2, RZ ;  /* 0x000000ff00027202 */ /* 0x000fc60000000f00 */
[----:B------:R-:W2:Y:S01]  /*c810*/  SHFL.BFLY PT, R4, R7, 0x1, 0x1f ;  /* 0x0c201f0007047f89 */ /* 0x000ea200000e0000 */
[----:B-1----:R-:W-:Y:S01]  /*c820*/  FADD.FTZ R6, R6, R0 ;  /* 0x0000000006067221 */ /* 0x002fe20000010000 */
[----:B------:R-:W-:Y:S01]  /*c830*/  MOV R0, RZ ;  /* 0x000000ff00007202 */ /* 0x000fe20000000f00 */
[----:B--2---:R-:W-:-:S03]  /*c840*/  FADD.FTZ R7, R4, R7 ;  /* 0x0000000704077221 */ /* 0x004fc60000010000 */
[----:B------:R-:W-:Y:S02]  /*c850*/  FSETP.NE.FTZ.AND P1, PT, R6, RZ, PT ;  /* 0x000000ff0600720b */ /* 0x000fe40003f35000 */
[----:B------:R-:W-:-:S11]  /*c860*/  FSETP.NE.FTZ.AND P0, PT, R7, RZ, PT ;  /* 0x000000ff0700720b */ /* 0x000fd60003f15000 */
        /* <DEDUP_REMOVED lines=140> */
.L_x_1209:
        /* <DEDUP_REMOVED lines=311> */
.L_x_1221:
[----:B------:R-:W-:Y:S05]  /*e4a0*/  BSYNC B0 ;  /* 0x0000000000007941 */ /* 0x000fea0003800000 */
.L_x_1220:
        /* <DEDUP_REMOVED lines=195> */
.L_x_1219:
        /* <DEDUP_REMOVED lines=50> */
.L_x_1222:
        /* <DEDUP_REMOVED lines=16> */
.L_x_5203:


//--------------------- .text._ZN7cutlass13device_kernelIN5flash19enable_sm80_to_sm89INS1_16FlashAttnFwdSm80INS1_25CollectiveMainloopFwdSm80ILi8ELi1ELb0EN4cute5tupleIJNS5_1CILi128EEENS7_ILi64EEENS7_ILi256EEEEEELi256ENS_10bfloat16_tEfNS_4arch4Sm80ELb0ELb0ELb1ELb1ELb0ELb0ELb1ELb1EEENS1_21CollectiveEpilogueFwdINS6_IJS8_SA_S9_EEENS6_IJNS7_ILi1EEESI_SI_EEESC_SE_Li256ELb1ELb1ELb1ELb0EEENS1_36VarlenDynamicPersistentTileSchedulerILi128ELi64ELi256ELi256ELb1ELb1ELb0ELb0ELb1ELb1EEEEEEEEEvNT_6ParamsE --------------------------
	.section	.text._ZN7cutlass13device_kernelIN5flash19enable_sm80_to_sm89INS1_16FlashAttnFwdSm80INS1_25CollectiveMainloopFwdSm80ILi8ELi1ELb0EN4cute5tupleIJNS5_1CILi128EEENS7_ILi64EEENS7_ILi256EEEEEELi256ENS_10bfloat16_tEfNS_4arch4Sm80ELb0ELb0ELb1ELb1ELb0ELb0ELb1ELb1EEENS1_21CollectiveEpilogueFwdINS6_IJS8_SA_S9_EEENS6_IJNS7_ILi1EEESI_SI_EEESC_SE_Li256ELb1ELb1ELb1ELb0EEENS1_36VarlenDynamicPersistentTileSchedulerILi128ELi64ELi256ELi256ELb1ELb1ELb0ELb0ELb1ELb1EEEEEEEEEvNT_6ParamsE,"ax",@progbits
	.sectioninfo	@"SHI_REGISTERS=255"
	.align	128
.text._ZN7cutlass13device_kernelIN5flash19enable_sm80_to_sm89INS1_16FlashAttnFwdSm80INS1_25CollectiveMainloopFwdSm80ILi8ELi1ELb0EN4cute5tupleIJNS5_1CILi128EEENS7_ILi64EEENS7_ILi256EEEEEELi256ENS_10bfloat16_tEfNS_4arch4Sm80ELb0ELb0ELb1ELb1ELb0ELb0ELb1ELb1EEENS1_21CollectiveEpilogueFwdINS6_IJS8_SA_S9_EEENS6_IJNS7_ILi1EEESI_SI_EEESC_SE_Li256ELb1ELb1ELb1ELb0EEENS1_36VarlenDynamicPersistentTileSchedulerILi128ELi64ELi256ELi256ELb1ELb1ELb0ELb0ELb1ELb1EEEEEEEEEvNT_6ParamsE:
        .type           _ZN7cutlass13device_kernelIN5flash19enable_sm80_to_sm89INS1_16FlashAttnFwdSm80INS1_25CollectiveMainloopFwdSm80ILi8ELi1ELb0EN4cute5tupleIJNS5_1CILi128EEENS7_ILi64EEENS7_ILi256EEEEEELi256ENS_10bfloat16_tEfNS_4arch4Sm80ELb0ELb0ELb1ELb1ELb0ELb0ELb1ELb1EEENS1_21CollectiveEpilogueFwdINS6_IJS8_SA_S9_EEENS6_IJNS7_ILi1EEESI_SI_EEESC_SE_Li256ELb1ELb1ELb1ELb0EEENS1_36VarlenDynamicPersistentTileSchedulerILi128ELi64ELi256ELi256ELb1ELb1ELb0ELb0ELb1ELb1EEEEEEEEEvNT_6ParamsE,@function
        .size           _ZN7cutlass13device_kernelIN5flash19enable_sm80_to_sm89INS1_16FlashAttnFwdSm80INS1_25CollectiveMainloopFwdSm80ILi8ELi1ELb0EN4cute5tupleIJNS5_1CILi128EEENS7_ILi64EEENS7_ILi256EEEEEELi256ENS_10bfloat16_tEfNS_4arch4Sm80ELb0ELb0ELb1ELb1ELb0ELb0ELb1ELb1EEENS1_21CollectiveEpilogueFwdINS6_IJS8_SA_S9_EEENS6_IJNS7_ILi1EEESI_SI_EEESC_SE_Li256ELb1ELb1ELb1ELb0EEENS1_36VarlenDynamicPersistentTileSchedulerILi128ELi64ELi256ELi256ELb1ELb1ELb0ELb0ELb1ELb1EEEEEEEEEvNT_6ParamsE,(.L_x_5204 - _ZN7cutlass13device_kernelIN5flash19enable_sm80_to_sm89INS1_16FlashAttnFwdSm80INS1_25CollectiveMainloopFwdSm80ILi8ELi1ELb0EN4cute5tupleIJNS5_1CILi128EEENS7_ILi64EEENS7_ILi256EEEEEELi256ENS_10bfloat16_tEfNS_4arch4Sm80ELb0ELb0ELb1ELb1ELb0ELb0ELb1ELb1EEENS1_21CollectiveEpilogueFwdINS6_IJS8_SA_S9_EEENS6_IJNS7_ILi1EEESI_SI_EEESC_SE_Li256ELb1ELb1ELb1ELb0EEENS1_36VarlenDynamicPersistentTileSchedulerILi128ELi64ELi256ELi256ELb1ELb1ELb0ELb0ELb1ELb1EEEEEEEEEvNT_6ParamsE)
        .other          _ZN7cutlass13device_kernelIN5flash19enable_sm80_to_sm89INS1_16FlashAttnFwdSm80INS1_25CollectiveMainloopFwdSm80ILi8ELi1ELb0EN4cute5tupleIJNS5_1CILi128EEENS7_ILi64EEENS7_ILi256EEEEEELi256ENS_10bfloat16_tEfNS_4arch4Sm80ELb0ELb0ELb1ELb1ELb0ELb0ELb1ELb1EEENS1_21CollectiveEpilogueFwdINS6_IJS8_SA_S9_EEENS6_IJNS7_ILi1EEESI_SI_EEESC_SE_Li256ELb1ELb1ELb1ELb0EEENS1_36VarlenDynamicPersistentTileSchedulerILi128ELi64ELi256ELi256ELb1ELb1ELb0ELb0ELb1ELb1EEEEEEEEEvNT_6ParamsE,@"STO_CUDA_ENTRY STV_DEFAULT"
_ZN7cutlass13device_kernelIN5flash19enable_sm80_to_sm89INS1_16FlashAttnFwdSm80INS1_25CollectiveMainloopFwdSm80ILi8ELi1ELb0EN4cute5tupleIJNS5_1CILi128EEENS7_ILi64EEENS7_ILi256EEEEEELi256ENS_10bfloat16_tEfNS_4arch4Sm80ELb0ELb0ELb1ELb1ELb0ELb0ELb1ELb1EEENS1_21CollectiveEpilogueFwdINS6_IJS8_SA_S9_EEENS6_IJNS7_ILi1EEESI_SI_EEESC_SE_Li256ELb1ELb1ELb1ELb0EEENS1_36VarlenDynamicPersistentTileSchedulerILi128ELi64ELi256ELi256ELb1ELb1ELb0ELb0ELb1ELb1EEEEEEEEEvNT_6ParamsE:
        /* <DEDUP_REMOVED lines=54> */
.L_x_1228:
        /* <DEDUP_REMOVED lines=17> */
.L_x_1316:
        /* <DEDUP_REMOVED lines=16> */
.L_x_1317:
[----:B--2---:R-:W-:-:S05]  /*0570*/  IMAD R0, R0, c[0x0][0x538], RZ ;  /* 0x00014e0000007a24 */ /* 0x004fca00078e02ff */
[----:B------:R-:W-:-:S04]  /*0580*/  IADD3 R6, R0, R6, RZ ;  /* 0x0000000600067210 */ /* 0x000fc80007ffe0ff */
[----:B------:R-:W-:-:S13]  /*0590*/  ISETP.GT.AND P0, PT, R6, UR4, PT ;  /* 0x0000000406007c0c */ /* 0x000fda000bf04270 */
[----:B-1----:R-:W-:Y:S05]  /*05a0*/  @!P0 BRA `(.L_x_1228) ;  /* 0xfffffdb000008947 */ /* 0x002fea000383ffff */
.L_x_1224:
[----:B------:R-:W-:-:S05]  /*05b0*/  IADD3 R12, -R0, R6, RZ ;  /* 0x00000006000c7210 */ /* 0x000fca0007ffe1ff */
[----:B------:R-:W-:-:S05]  /*05c0*/  IMAD R0, R4, c[0x0][0x538], R12 ;  /* 0x00014e0004007a24 */ /* 0x000fca00078e020c */
[----:B------:R-:W-:Y:S01]  /*05d0*/  ISETP.GT.AND P0, PT, R0, UR4, PT ;  /* 0x0000000400007c0c */ /* 0x000fe2000bf04270 */
[----:B------:R-:W-:-:S12]  /*05e0*/  BRA.DIV ~URZ, `(.L_x_1229) ;  /* 0x0000f5927f007947 */ /* 0x000fd8000b800000 */
[----:B------:R-:W-:-:S04]  /*05f0*/  VOTE.ANY R6, PT, !P0 ;  /* 0x0000000000067806 */ /* 0x000fc800040e0100 */
.L_x_1318:
[----:B------:R1:W2:Y:S01]  /*0600*/  POPC R13, R6 ;  /* 0x00000006000d7309 */ /* 0x0002a20000000000 */
[----:B------:R-:W-:Y:S05]  /*0610*/  BRA.DIV ~URZ, `(.L_x_1230) ;  /* 0x0000f5b27f007947 */ /* 0x000fea000b800000 */
[----:B--2---:R-:W2:Y:S04]  /*0620*/  SHFL.IDX PT, R11, R8, R13, 0x1f ;  /* 0x00001f0d080b7589 */ /* 0x004ea800000e0000 */
[----:B------:R3:W4:Y:S02]  /*0630*/  SHFL.IDX PT, R10, R7, R13, 0x1f ;  /* 0x00001f0d070a7589 */ /* 0x00072400000e0000 */
[----:B---3--:R-:W-:Y:S02]  /*0640*/  MOV R7, RZ ;  /* 0x000000ff00077202 */ /* 0x008fe40000000f00 */
.L_x_1319:
[----:B--2-4-:R-:W-:Y:S01]  /*0650*/  ISETP.NE.AND P0, PT, R6, RZ, PT ;  /* 0x000000ff0600720c */ /* 0x014fe20003f05270 */
[----:B------:R-:W-:-:S12]  /*0660*/  BSSY B0, `(.L_x_1231) ;  /* 0x0000005000007945 */ /* 0x000fd80003800000 */
[----:B------:R-:W-:Y:S05]  /*0670*/  @!P0 BRA `(.L_x_1232) ;  /* 0x0000003000008947 */ /* 0x000fea0003800000 */
[----:B------:R-:W-:Y:S01]  /*0680*/  IADD3 R3, R13, -0x1, RZ ;  /* 0xffffffff0d037810 */ /* 0x000fe20007ffe0ff */
[----:B------:R-:W-:Y:S05]  /*0690*/  BRA.DIV ~URZ, `(.L_x_1233) ;  /* 0x0000f6127f007947 */ /* 0x000fea000b800000 */
[----:B------:R2:W3:Y:S02]  /*06a0*/  SHFL.IDX PT, R7, R4, R3, 0x1f ;  /* 0x00001f0304077589 */ /* 0x0004e400000e0000 */
.L_x_1232:
[----:B------:R-:W-:Y:S05]  /*06b0*/  BSYNC B0 ;  /* 0x0000000000007941 */ /* 0x000fea0003800000 */
.L_x_1231:
        /* <DEDUP_REMOVED lines=69> */
.L_x_1225:
[----:B------:R-:W-:Y:S01]  /*0b10*/  MOV R0, UR4 ;  /* 0x0000000400007c02 */ /* 0x000fe20008000f00 */
[----:B------:R-:W-:Y:S04]  /*0b20*/  STL [R1+0x24], RZ ;  /* 0x000024ff01007387 */ /* 0x000fe80000100800 */
[----:B------:R-:W-:Y:S04]  /*0b30*/  STL [R1+0x28], RZ ;  /* 0x000028ff01007387 */ /* 0x000fe80000100800 */
[----:B------:R1:W-:Y:S02]  /*0b40*/  STL [R1+0x20], R0 ;  /* 0x0000200001007387 */ /* 0x0003e40000100800 */
[----:B-1----:R-:W-:-:S05]  /*0b50*/  MOV R0, c[0x0][0x53c] ;  /* 0x00014f0000007a02 */ /* 0x002fca0000000f00 */
[----:B------:R1:W-:Y:S02]  /*0b60*/  STL [R1+0x2c], R0 ;  /* 0x00002c0001007387 */ /* 0x0003e40000100800 */
.L_x_1234:
        /* <DEDUP_REMOVED lines=8> */
.L_x_1223:
[----:B------:R-:W2:Y:S02]  /*0bf0*/  LDL R0, [R1+0x2c] ;  /* 0x00002c0001007983 */ /* 0x000ea40000100800 */
[----:B--2---:R-:W-:-:S13]  /*0c00*/  ISETP.GE.AND P0, PT, R0, c[0x0][0x53c], PT ;  /* 0x00014f0000007a0c */ /* 0x004fda0003f06270 */
[----:B------:R-:W-:Y:S05]  /*0c10*/  @P0 EXIT ;  /* 0x000000000000094d */ /* 0x000fea0003800000 */
[----:B------:R-:W2:Y:S02]  /*0c20*/  S2R R15, SR_TID.X ;  /* 0x00000000000f7919 */ /* 0x000ea40000002100 */
[----:B--2---:R-:W-:-:S04]  /*0c30*/  SHF.R.S32.HI R10, RZ, 0x1f, R15 ;  /* 0x0000001fff0a7819 */ /* 0x004fc8000001140f */
[CC--:B------:R-:W-:Y:S02]  /*0c40*/  LEA.HI R2, R10.reuse, R15.reuse, RZ, 0x4 ;  /* 0x0000000f0a027211 */ /* 0x0c0fe400078f20ff */
[----:B-1----:R-:W-:Y:S02]  /*0c50*/  LEA.HI R7, R10, R15, RZ, 0x3 ;  /* 0x0000000f0a077211 */ /* 0x002fe400078f18ff */
[----:B------:R-:W-:Y:S02]  /*0c60*/  SHF.R.S32.HI R3, RZ, 0x4, R2 ;  /* 0x00000004ff037819 */ /* 0x000fe40000011402 */
[----:B------:R-:W-:Y:S02]  /*0c70*/  LOP3.LUT R9, R7, 0xfffffff8, RZ, 0xc0, !PT ;  /* 0xfffffff807097812 */ /* 0x000fe400078ec0ff */
[----:B------:R-:W-:Y:S02]  /*0c80*/  LEA.HI R0, R2, R3, RZ, 0x1 ;  /* 0x0000000302007211 */ /* 0x000fe400078f08ff */
[----:B------:R-:W-:Y:S01]  /*0c90*/  SHF.R.S32.HI R17, RZ, 0x3, R7 ;  /* 0x00000003ff117819 */ /* 0x000fe20000011407 */
[----:B------:R-:W-:Y:S01]  /*0ca0*/  IMAD.IADD R9, R15, 0x1, -R9 ;  /* 0x000000010f097824 */ /* 0x000fe200078e0a09 */
[----:B------:R-:W-:-:S02]  /*0cb0*/  LOP3.LUT R0, R0, 0xfffffffe, RZ, 0xc0, !PT ;  /* 0xfffffffe00007812 */ /* 0x000fc400078ec0ff */
[----:B------:R-:W-:Y:S01]  /*0cc0*/  LEA.HI R11, R10, R15, RZ, 0x2 ;  /* 0x0000000f0a0b7211 */ /* 0x000fe200078f10ff */
[----:B------:R-:W-:Y:S02]  /*0cd0*/  IMAD.SHL.U32 R4, R17, 0x40, RZ ;  /* 0x0000004011047824 */ /* 0x000fe400078e00ff */
[----:B------:R-:W-:Y:S01]  /*0ce0*/  IMAD.IADD R13, R3, 0x1, -R0 ;  /* 0x00000001030d7824 */ /* 0x000fe200078e0a00 */
[----:B------:R-:W-:Y:S01]  /*0cf0*/  LOP3.LUT R0, R2, 0xfffffff0, RZ, 0xc0, !PT ;  /* 0xfffffff002007812 */ /* 0x000fe200078ec0ff */
[C---:B------:R-:W-:Y:S01]  /*0d00*/  IMAD.SHL.U32 R18, R9.reuse, 0x8, RZ ;  /* 0x0000000809127824 */ /* 0x040fe200078e00ff */
[--C-:B------:R-:W-:Y:S01]  /*0d10*/  SHF.R.S32.HI R8, RZ, 0x2, R11.reuse ;  /* 0x00000002ff087819 */ /* 0x100fe2000001140b */
[----:B------:R-:W-:Y:S01]  /*0d20*/  IMAD.SHL.U32 R6, R9, 0x40, RZ ;  /* 0x0000004009067824 */ /* 0x000fe200078e00ff */
[----:B------:R-:W-:Y:S01]  /*0d30*/  SHF.R.S32.HI R3, RZ, 0x1f, R11 ;  /* 0x0000001fff037819 */ /* 0x000fe2000001140b */
[----:B------:R-:W-:Y:S01]  /*0d40*/  IMAD.IADD R2, R15, 0x1, -R0 ;  /* 0x000000010f027824 */ /* 0x000fe200078e0a00 */
[----:B------:R-:W-:-:S02]  /*0d50*/  LOP3.LUT R0, R4, 0x1c0, RZ, 0xc0, !PT ;  /* 0x000001c004007812 */ /* 0x000fc400078ec0ff */
[----:B------:R-:W-:Y:S02]  /*0d60*/  LEA.HI R3, R3, R8, RZ, 0x3 ;  /* 0x0000000803037211 */ /* 0x000fe400078f18ff */
[----:B------:R-:W-:Y:S02]  /*0d70*/  SHF.R.S32.HI R12, RZ, 0x1f, R2 ;  /* 0x0000001fff0c7819 */ /* 0x000fe40000011402 */
[----:B------:R-:W-:Y:S02]  /*0d80*/  LOP3.LUT R4, R3, 0xfffffff8, RZ, 0xc0, !PT ;  /* 0xfffffff803047812 */ /* 0x000fe400078ec0ff */
[----:B------:R-:W-:Y:S02]  /*0d90*/  LOP3.LUT R5, R0, 0x38, R18, 0xf8, !PT ;  /* 0x0000003800057812 */ /* 0x000fe400078ef812 */
[----:B------:R-:W-:Y:S01]  /*0da0*/  SHF.R.U32.HI R3, RZ, 0x3, R0 ;  /* 0x00000003ff037819 */ /* 0x000fe20000011600 */
[----:B------:R-:W-:Y:S01]  /*0db0*/  IMAD.IADD R8, R8, 0x1, -R4 ;  /* 0x0000000108087824 */ /* 0x000fe200078e0a04 */
[----:B------:R-:W-:-:S02]  /*0dc0*/  LOP3.LUT R0, R6, 0x1c0, RZ, 0xc0, !PT ;  /* 0x000001c006007812 */ /* 0x000fc400078ec0ff */
[----:B------:R-:W-:Y:S02]  /*0dd0*/  LEA.HI R12, R12, R2, RZ, 0x3 ;  /* 0x000000020c0c7211 */ /* 0x000fe400078f18ff */
[----:B------:R-:W-:Y:S02]  /*0de0*/  LOP3.LUT R5, R5, R3, RZ, 0x3c, !PT ;  /* 0x0000000305057212 */ /* 0x000fe400078e3cff */
[----:B------:R-:W-:Y:S02]  /*0df0*/  LOP3.LUT R3, R0, 0x8, R7, 0xf8, !PT ;  /* 0x0000000800037812 */ /* 0x000fe400078ef807 */
[----:B------:R-:W-:Y:S02]  /*0e00*/  SHF.R.U32.HI R0, RZ, 0x3, R0 ;  /* 0x00000003ff007819 */ /* 0x000fe40000011600 */
[----:B------:R-:W-:Y:S02]  /*0e10*/  LEA.HI R7, R10, R15, RZ, 0x5 ;  /* 0x0000000f0a077211 */ /* 0x000fe400078f28ff */
[----:B------:R-:W-:-:S02]  /*0e20*/  LOP3.LUT R4, R12, 0xfffffff8, RZ, 0xc0, !PT ;  /* 0xfffffff80c047812 */ /* 0x000fc400078ec0ff */
[----:B------:R-:W-:Y:S02]  /*0e30*/  LEA.HI R6, R10, R15, RZ, 0x6 ;  /* 0x0000000f0a067211 */ /* 0x000fe400078f30ff */
[----:B------:R-:W-:Y:S01]  /*0e40*/  LOP3.LUT R14, R3, R0, RZ, 0x3c, !PT ;  /* 0x00000000030e7212 */ /* 0x000fe200078e3cff */
[----:B------:R-:W-:Y:S01]  /*0e50*/  IMAD.IADD R10, R2, 0x1, -R4 ;  /* 0x00000001020a7824 */ /* 0x000fe200078e0a04 */
[----:B------:R-:W-:Y:S01]  /*0e60*/  LOP3.LUT R0, R7, 0xffffffe0, RZ, 0xc0, !PT ;  /* 0xffffffe007007812 */ /* 0x000fe200078ec0ff */
[----:B------:R-:W-:Y:S01]  /*0e70*/  IMAD.SHL.U32 R4, R6, 0x8, RZ ;  /* 0x0000000806047824 */ /* 0x000fe200078e00ff */
[--C-:B------:R-:W-:Y:S02]  /*0e80*/  SHF.R.S32.HI R6, RZ, 0x5, R7.reuse ;  /* 0x00000005ff067819 */ /* 0x100fe40000011407 */
[----:B------:R-:W-:Y:S01]  /*0e90*/  SHF.R.S32.HI R2, RZ, 0x1f, R7 ;  /* 0x0000001fff027819 */ /* 0x000fe20000011407 */
[----:B------:R-:W-:Y:S01]  /*0ea0*/  IMAD.IADD R16, R15, 0x1, -R0 ;  /* 0x000000010f107824 */ /* 0x000fe200078e0a00 */
[----:B------:R-:W-:Y:S01]  /*0eb0*/  LOP3.LUT R3, R11, 0xfffffffc, RZ, 0xc0, !PT ;  /* 0xfffffffc0b037812 */ /* 0x000fe200078ec0ff */
[----:B------:R-:W-:Y:S01]  /*0ec0*/  IMAD.SHL.U32 R7, R13, 0x8, RZ ;  /* 0x000000080d077824 */ /* 0x000fe200078e00ff */
[----:B------:R-:W-:Y:S01]  /*0ed0*/  LEA.HI R0, R2, R6, RZ, 0x3 ;  /* 0x0000000602007211 */ /* 0x000fe200078f18ff */
[----:B------:R-:W-:Y:S01]  /*0ee0*/  IMAD.SHL.U32 R2, R10, 0x40, RZ ;  /* 0x000000400a027824 */ /* 0x000fe200078e00ff */
[----:B------:R-:W-:-:S02]  /*0ef0*/  SHF.R.S32.HI R11, RZ, 0x1f, R16 ;  /* 0x0000001fff0b7819 */ /* 0x000fc40000011410 */
[----:B------:R-:W-:Y:S02]  /*0f00*/  LOP3.LUT R0, R0, 0xffffff8, RZ, 0xc0, !PT ;  /* 0x0ffffff800007812 */ /* 0x000fe400078ec0ff */
[----:B------:R-:W-:Y:S02]  /*0f10*/  LEA.HI R11, R11, R16, RZ, 0x2 ;  /* 0x000000100b0b7211 */ /* 0x000fe400078f10ff */
[----:B------:R-:W-:Y:S02]  /*0f20*/  LOP3.LUT R2, R2, 0x1c0, RZ, 0xc0, !PT ;  /* 0x000001c002027812 */ /* 0x000fe400078ec0ff */
[----:B------:R-:W-:Y:S01]  /*0f30*/  LOP3.LUT R219, R5, 0x7ffffe00, R4, 0xf8, !PT ;  /* 0x7ffffe0005db7812 */ /* 0x000fe200078ef804 */
[----:B------:R-:W-:Y:S01]  /*0f40*/  IMAD.IADD R5, R15, 0x1, -R3 ;  /* 0x000000010f057824 */ /* 0x000fe200078e0a03 */
[----:B------:R-:W-:Y:S01]  /*0f50*/  LOP3.LUT R7, R2, 0x8, R7, 0xf8, !PT ;  /* 0x0000000802077812 */ /* 0x000fe200078ef807 */
[----:B------:R-:W-:Y:S01]  /*0f60*/  IMAD.IADD R3, R6, 0x1, -R0 ;  /* 0x0000000106037824 */ /* 0x000fe200078e0a00 */
[----:B------:R-:W-:Y:S01]  /*0f70*/  SHF.R.S32.HI R0, RZ, 0x2, R11 ;  /* 0x00000002ff007819 */ /* 0x000fe2000001140b */
[----:B------:R-:W-:Y:S01]  /*0f80*/  IMAD.SHL.U32 R219, R219, 0x2, RZ ;  /* 0x00000002dbdb7824 */ /* 0x000fe200078e00ff */
[----:B------:R-:W-:-:S02]  /*0f90*/  SHF.R.U32.HI R2, RZ, 0x3, R2 ;  /* 0x00000003ff027819 */ /* 0x000fc40000011602 */
[C---:B------:R-:W-:Y:S01]  /*0fa0*/  LOP3.LUT R4, R8.reuse, 0x1, RZ, 0xc0, !PT ;  /* 0x0000000108047812 */ /* 0x040fe200078ec0ff */
[----:B------:R-:W-:Y:S01]  /*0fb0*/  IMAD R15, R3, 0x10, R0 ;  /* 0x00000010030f7824 */ /* 0x000fe200078e0200 */
[----:B------:R-:W-:Y:S01]  /*0fc0*/  LOP3.LUT R7, R7, R2, RZ, 0x3c, !PT ;  /* 0x0000000207077212 */ /* 0x000fe200078e3cff */
[----:B------:R-:W-:Y:S01]  /*0fd0*/  IMAD.SHL.U32 R2, R8, 0x40, RZ ;  /* 0x0000004008027824 */ /* 0x000fe200078e00ff */
[----:B------:R-:W-:Y:S01]  /*0fe0*/  LEA.HI R0, R5, R5, RZ, 0x1 ;  /* 0x0000000505007211 */ /* 0x000fe200078f08ff */
[----:B------:R-:W-:Y:S01]  /*0ff0*/  IMAD.SHL.U32 R3, R12, 0x40, RZ ;  /* 0x000000400c037824 */ /* 0x000fe200078e00ff */
[----:B------:R-:W-:Y:S01]  /*1000*/  ISETP.NE.U32.AND P0, PT, R4, 0x1, PT ;  /* 0x000000010400780c */ /* 0x000fe20003f05070 */
[----:B------:R-:W-:Y:S01]  /*1010*/  IMAD.SHL.U32 R4, R6, 0x400, RZ ;  /* 0x0000040006047824 */ /* 0x000fe200078e00ff */
[----:B------:R-:W-:Y:S01]  /*1020*/  LOP3.LUT R0, R0, 0x1ffffffe, RZ, 0xc0, !PT ;  /* 0x1ffffffe00007812 */ /* 0x000fe200078ec0ff */
[----:B------:R-:W-:Y:S01]  /*1030*/  STL [R1+0xe4], R15 ;  /* 0x0000e40f01007387 */ /* 0x000fe20000100800 */
[----:B------:R-:W-:-:S02]  /*1040*/  LOP3.LUT R2, R2, 0x1c0, RZ, 0xc0, !PT ;  /* 0x000001c002027812 */ /* 0x000fc400078ec0ff */
[----:B------:R-:W-:Y:S01]  /*1050*/  LOP3.LUT R3, R3, 0xfffffe00, RZ, 0xc0, !PT ;  /* 0xfffffe0003037812 */ /* 0x000fe200078ec0ff */
[C---:B------:R-:W-:Y:S01]  /*1060*/  IMAD.IADD R12, R5.reuse, 0x1, -R0 ;  /* 0x00000001050c7824 */ /* 0x040fe200078e0a00 */
[----:B------:R-:W-:Y:S01]  /*1070*/  LEA.HI R2, R2, R2, RZ, 0x1d ;  /* 0x0000000202027211 */ /* 0x000fe200078fe8ff */
[----:B------:R-:W-:Y:S01]  /*1080*/  IMAD R5, R5, 0x2, R4 ;  /* 0x0000000205057824 */ /* 0x000fe200078e0204 */
[----:B------:R-:W-:Y:S01]  /*1090*/  R2P PR, R8, 0x6 ;  /* 0x0000000608007804 */ /* 0x000fe20000000000 */
[----:B------:R-:W-:Y:S01]  /*10a0*/  IMAD R0, R13, 0x200, R14 ;  /* 0x000002000d007824 */ /* 0x000fe200078e020e */
[-C--:B------:R-:W-:Y:S01]  /*10b0*/  IADD3 R4, R7, R3.reuse, R4 ;  /* 0x0000000307047210 */ /* 0x080fe20007ffe004 */
[----:B------:R-:W-:Y:S01]  /*10c0*/  IMAD.IADD R8, R5, 0x1, R2 ;  /* 0x0000000105087824 */ /* 0x000fe200078e0202 */
[----:B------:R-:W-:Y:S01]  /*10d0*/  LOP3.LUT R5, R7, R3, RZ, 0xfc, !PT ;  /* 0x0000000307057212 */ /* 0x000fe200078efcff */
[----:B------:R-:W-:Y:S01]  /*10e0*/  IMAD R3, R9, 0x20, R17 ;  /* 0x0000002009037824 */ /* 0x000fe200078e0211 */
[----:B------:R-:W-:Y:S01]  /*10f0*/  SHF.R.S32.HI R19, RZ, 0x1f, R18 ;  /* 0x0000001fff137819 */ /* 0x000fe20000011412 */
[----:B------:R-:W-:Y:S01]  /*1100*/  IMAD.MOV.U32 R13, RZ, RZ, 0x20 ;  /* 0x00000020ff0d7424 */ /* 0x000fe200078e00ff */
[----:B------:R-:W-:-:S02]  /*1110*/  IADD3 R7, R18, 0x40, RZ ;  /* 0x0000004012077810 */ /* 0x000fc40007ffe0ff */
[----:B------:R1:W-:Y:S01]  /*1120*/  STL [R1+0xa4], R3 ;  /* 0x0000a40301007387 */ /* 0x0003e20000100800 */
[C---:B------:R-:W-:Y:S02]  /*1130*/  IADD3 R6, R18.reuse, 0xc0, RZ ;  /* 0x000000c012067810 */ /* 0x040fe40007ffe0ff */
[C---:B------:R-:W-:Y:S01]  /*1140*/  LOP3.LUT P3, RZ, R9.reuse, 0x4, RZ, 0xc0, !PT ;  /* 0x0000000409ff7812 */ /* 0x040fe2000786c0ff */
[----:B------:R-:W-:Y:S01]  /*1150*/  STL.64 [R1], R18 ;  /* 0x0000001201007387 */ /* 0x000fe20000100a00 */
[----:B------:R-:W-:Y:S02]  /*1160*/  LOP3.LUT P4, RZ, R9, 0x2, RZ, 0xc0, !PT ;  /* 0x0000000209ff7812 */ /* 0x000fe4000788c0ff */
[----:B------:R-:W-:Y:S01]  /*1170*/  IADD3 R252, R18, 0x80, RZ ;  /* 0x0000008012fc7810 */ /* 0x000fe20007ffe0ff */
[----:B------:R2:W-:Y:S01]  /*1180*/  STL [R1+0x8], R7 ;  /* 0x0000080701007387 */ /* 0x0005e20000100800 */
[----:B------:R-:W-:Y:S02]  /*1190*/  SHF.R.S32.HI R9, RZ, 0x1f, R7 ;  /* 0x0000001fff097819 */ /* 0x000fe40000011407 */
[C---:B------:R-:W-:Y:S01]  /*11a0*/  LOP3.LUT P6, RZ, R10.reuse, 0x2, RZ, 0xc0, !PT ;  /* 0x000000020aff7812 */ /* 0x040fe200078cc0ff */
[----:B------:R3:W-:Y:S01]  /*11b0*/  STL [R1+0xc], R6 ;  /* 0x00000c0601007387 */ /* 0x0007e20000100800 */
[----:B------:R-:W-:Y:S01]  /*11c0*/  LOP3.LUT P5, RZ, R10, 0x4, RZ, 0xc0, !PT ;  /* 0x000000040aff7812 */ /* 0x000fe200078ac0ff */
[----:B------:R-:W-:Y:S01]  /*11d0*/  IMAD.MOV.U32 R10, RZ, RZ, 0x40 ;  /* 0x00000040ff0a7424 */ /* 0x000fe200078e00ff */
[----:B------:R-:W-:Y:S01]  /*11e0*/  LEA R192, R0, 0x8100, 0x1 ;  /* 0x0000810000c07811 */ /* 0x000fe200078e08ff */
[----:B------:R4:W-:Y:S01]  /*11f0*/  STL [R1+0x3c], R9 ;  /* 0x00003c0901007387 */ /* 0x0009e20000100800 */
[----:B------:R-:W-:-:S02]  /*1200*/  LEA R199, R4, 0x10100, 0x1 ;  /* 0x0001010004c77811 */ /* 0x000fc400078e08ff */
[C---:B------:R-:W-:Y:S02]  /*1210*/  SEL R2, R10.reuse, 0xffffffc0, !P3 ;  /* 0xffffffc00a027807 */ /* 0x040fe40005800000 */
[----:B------:R-:W-:Y:S02]  /*1220*/  SEL R0, R10, 0xffffffc0, !P5 ;  /* 0xffffffc00a007807 */ /* 0x000fe40006800000 */
[C---:B------:R-:W-:Y:S01]  /*1230*/  IADD3 R203, R192.reuse, 0x20, RZ ;  /* 0x00000020c0cb7810 */ /* 0x040fe20007ffe0ff */
[----:B------:R-:W-:Y:S01]  /*1240*/  IMAD.IADD R198, R192, 0x1, R2 ;  /* 0x00000001c0c67824 */ /* 0x000fe200078e0202 */
[----:B-1----:R-:W-:Y:S01]  /*1250*/  LOP3.LUT R3, R11, 0x7ffffffc, RZ, 0xc0, !PT ;  /* 0x7ffffffc0b037812 */ /* 0x002fe200078ec0ff */
[----:B------:R-:W-:Y:S01]  /*1260*/  IMAD R11, R12, 0x8, R15 ;  /* 0x000000080c0b7824 */ /* 0x000fe200078e020f */
[----:B------:R-:W-:Y:S01]  /*1270*/  @P4 IADD3 R203, R192, -0x20, RZ ;  /* 0xffffffe0c0cb4810 */ /* 0x000fe20007ffe0ff */
[----:B------:R-:W-:Y:S01]  /*1280*/  IMAD.IADD R202, R199, 0x1, R0 ;  /* 0x00000001c7ca7824 */ /* 0x000fe200078e0200 */
[----:B------:R-:W-:Y:S01]  /*1290*/  LEA R193, R5, 0x100, 0x1 ;  /* 0x0000010005c17811 */ /* 0x000fe200078e08ff */
[----:B------:R-:W-:Y:S01]  /*12a0*/  IMAD.IADD R3, R16, 0x1, -R3 ;  /* 0x0000000110037824 */ /* 0x000fe200078e0a03 */
[C---:B------:R-:W-:Y:S01]  /*12b0*/  IADD3 R218, R203.reuse, 0x800, RZ ;  /* 0x00000800cbda7810 */ /* 0x040fe20007ffe0ff */
[----:B------:R-:W-:Y:S01]  /*12c0*/  IMAD.IADD R195, R2, 0x1, R203 ;  /* 0x0000000102c37824 */ /* 0x000fe200078e02cb */
[----:B--2---:R-:W-:Y:S01]  /*12d0*/  SHF.R.S32.HI R7, RZ, 0x1f, R252 ;  /* 0x0000001fff077819 */ /* 0x004fe200000114fc */
[----:B------:R-:W-:Y:S01]  /*12e0*/  IMAD.IADD R197, R0, 0x1, R193 ;  /* 0x0000000100c57824 */ /* 0x000fe200078e02c1 */
[----:B------:R-:W-:-:S02]  /*12f0*/  IADD3 R217, R203, 0x1000, RZ ;  /* 0x00001000cbd97810 */ /* 0x000fc40007ffe0ff */
[----:B---3--:R-:W-:Y:S01]  /*1300*/  SHF.R.S32.HI R6, RZ, 0x1f, R6 ;  /* 0x0000001fff067819 */ /* 0x008fe20000011406 */
[----:B------:R1:W-:Y:S01]  /*1310*/  STL [R1+0x38], R7 ;  /* 0x0000380701007387 */ /* 0x0003e20000100800 */
[----:B------:R-:W-:Y:S01]  /*1320*/  IADD3 R216, R203, 0x1800, RZ ;  /* 0x00001800cbd87810 */ /* 0x000fe20007ffe0ff */
[----:B----4-:R-:W-:Y:S02]  /*1330*/  IMAD.SHL.U32 R9, R3, 0x2, RZ ;  /* 0x0000000203097824 */ /* 0x010fe400078e00ff */
[----:B------:R2:W-:Y:S01]  /*1340*/  STL [R1+0x34], R6 ;  /* 0x0000340601007387 */ /* 0x0005e20000100800 */
[----:B------:R-:W-:Y:S02]  /*1350*/  SEL R3, R13, 0xffffffe0, !P6 ;  /* 0xffffffe00d037807 */ /* 0x000fe40007000000 */
[----:B------:R-:W-:Y:S01]  /*1360*/  IADD3 R215, R203, 0x2000, RZ ;  /* 0x00002000cbd77810 */ /* 0x000fe20007ffe0ff */
[----:B------:R3:W-:Y:S01]  /*1370*/  STL [R1+0xe8], R11 ;  /* 0x0000e80b01007387 */ /* 0x0007e20000100800 */
[----:B------:R-:W-:Y:S01]  /*1380*/  IADD3 R23, R9, 0x90, RZ ;  /* 0x0000009009177810 */ /* 0x000fe20007ffe0ff */
[----:B------:R-:W-:Y:S01]  /*1390*/  IMAD.IADD R200, R199, 0x1, R3 ;  /* 0x00000001c7c87824 */ /* 0x000fe200078e0203 */
[C---:B------:R-:W-:Y:S01]  /*13a0*/  IADD3 R22, R9.reuse, 0x98, RZ ;  /* 0x0000009809167810 */ /* 0x040fe20007ffe0ff */
[----:B------:R-:W-:Y:S01]  /*13b0*/  STL [R1+0x10], R9 ;  /* 0x0000100901007387 */ /* 0x000fe20000100800 */
[----:B------:R-:W-:Y:S01]  /*13c0*/  IADD3 R21, R9, 0xa0, RZ ;  /* 0x000000a009157810 */ /* 0x000fe20007ffe0ff */
[----:B------:R-:W-:Y:S01]  /*13d0*/  IMAD.IADD R194, R3, 0x1, R193 ;  /* 0x0000000103c27824 */ /* 0x000fe200078e02c1 */
[C---:B------:R-:W-:Y:S01]  /*13e0*/  IADD3 R20, R9.reuse, 0xa8, RZ ;  /* 0x000000a809147810 */ /* 0x040fe20007ffe0ff */
[----:B------:R-:W-:Y:S01]  /*13f0*/  IMAD.IADD R201, R200, 0x1, R0 ;  /* 0x00000001c8c97824 */ /* 0x000fe200078e0200 */
[C---:B------:R-:W-:Y:S01]  /*1400*/  IADD3 R19, R9.reuse, 0xb0, RZ ;  /* 0x000000b009137810 */ /* 0x040fe20007ffe0ff */
[----:B------:R-:W-:Y:S01]  /*1410*/  IMAD.IADD R196, R0, 0x1, R194 ;  /* 0x0000000100c47824 */ /* 0x000fe200078e02c2 */
[----:B------:R-:W-:-:S02]  /*1420*/  IADD3 R18, R9, 0xb8, RZ ;  /* 0x000000b809127810 */ /* 0x000fc40007ffe0ff */
[C---:B------:R-:W-:Y:S02]  /*1430*/  IADD3 R17, R9.reuse, 0xc0, RZ ;  /* 0x000000c009117810 */ /* 0x040fe40007ffe0ff */
[C---:B------:R-:W-:Y:S02]  /*1440*/  IADD3 R16, R9.reuse, 0xc8, RZ ;  /* 0x000000c809107810 */ /* 0x040fe40007ffe0ff */
[----:B------:R-:W-:Y:S02]  /*1450*/  IADD3 R15, R9, 0xd0, RZ ;  /* 0x000000d0090f7810 */ /* 0x000fe40007ffe0ff */
[----:B-1----:R-:W-:Y:S02]  /*1460*/  SEL R7, R13, 0xffffffe0, !P1 ;  /* 0xffffffe00d077807 */ /* 0x002fe40004800000 */
[----:B--2---:R-:W-:Y:S02]  /*1470*/  SEL R6, R10, 0xffffffc0, !P2 ;  /* 0xffffffc00a067807 */ /* 0x004fe40005000000 */
[----:B------:R-:W-:-:S02]  /*1480*/  IADD3 R10, R9, 0x10, RZ ;  /* 0x00000010090a7810 */ /* 0x000fc40007ffe0ff */
[C---:B---3--:R-:W-:Y:S02]  /*1490*/  IADD3 R11, R9.reuse, 0x8, RZ ;  /* 0x00000008090b7810 */ /* 0x048fe40007ffe0ff */
[C---:B------:R-:W-:Y:S02]  /*14a0*/  IADD3 R14, R9.reuse, 0xd8, RZ ;  /* 0x000000d8090e7810 */ /* 0x040fe40007ffe0ff */
[C---:B------:R-:W-:Y:S01]  /*14b0*/  IADD3 R13, R9.reuse, 0xe0, RZ ;  /* 0x000000e0090d7810 */ /* 0x040fe20007ffe0ff */
[----:B------:R1:W-:Y:S01]  /*14c0*/  STL [R1+0x64], R11 ;  /* 0x0000640b01007387 */ /* 0x0003e20000100800 */
[----:B------:R-:W-:Y:S02]  /*14d0*/  IADD3 R12, R9, 0xe8, RZ ;  /* 0x000000e8090c7810 */ /* 0x000fe40007ffe0ff */
[C---:B------:R-:W-:Y:S01]  /*14e0*/  IADD3 R214, R203.reuse, 0x2800, RZ ;  /* 0x00002800cbd67810 */ /* 0x040fe20007ffe0ff */
[----:B------:R2:W-:Y:S01]  /*14f0*/  STL [R1+0x60], R10 ;  /* 0x0000600a01007387 */ /* 0x0005e20000100800 */
[----:B------:R-:W-:-:S02]  /*1500*/  IADD3 R213, R203, 0x3000, RZ ;  /* 0x00003000cbd57810 */ /* 0x000fc40007ffe0ff */
[C---:B------:R-:W-:Y:S01]  /*1510*/  IADD3 R212, R203.reuse, 0x3800, RZ ;  /* 0x00003800cbd47810 */ /* 0x040fe20007ffe0ff */
[----:B------:R-:W-:Y:S01]  /*1520*/  STL [R1+0xa0], R23 ;  /* 0x0000a01701007387 */ /* 0x000fe20000100800 */
[C---:B------:R-:W-:Y:S02]  /*1530*/  IADD3 R211, R203.reuse, 0x4000, RZ ;  /* 0x00004000cbd37810 */ /* 0x040fe40007ffe0ff */
[C---:B------:R-:W-:Y:S01]  /*1540*/  IADD3 R210, R203.reuse, 0x4800, RZ ;  /* 0x00004800cbd27810 */ /* 0x040fe20007ffe0ff */
[----:B------:R3:W-:Y:S01]  /*1550*/  STL [R1+0x9c], R22 ;  /* 0x00009c1601007387 */ /* 0x0007e20000100800 */
[C---:B------:R-:W-:Y:S02]  /*1560*/  IADD3 R209, R203.reuse, 0x5000, RZ ;  /* 0x00005000cbd17810 */ /* 0x040fe40007ffe0ff */
[C---:B------:R-:W-:Y:S01]  /*1570*/  IADD3 R208, R203.reuse, 0x5800, RZ ;  /* 0x00005800cbd07810 */ /* 0x040fe20007ffe0ff */
[----:B------:R4:W-:Y:S01]  /*1580*/  STL [R1+0x98], R21 ;  /* 0x0000981501007387 */ /* 0x0009e20000100800 */
[----:B------:R-:W-:-:S02]  /*1590*/  IADD3 R207, R203, 0x6000, RZ ;  /* 0x00006000cbcf7810 */ /* 0x000fc40007ffe0ff */
[C---:B------:R-:W-:Y:S01]  /*15a0*/  IADD3 R206, R203.reuse, 0x6800, RZ ;  /* 0x00006800cbce7810 */ /* 0x040fe20007ffe0ff */
[----:B------:R-:W-:Y:S01]  /*15b0*/  STL [R1+0x94], R20 ;  /* 0x0000941401007387 */ /* 0x000fe20000100800 */
[C---:B------:R-:W-:Y:S02]  /*15c0*/  IADD3 R205, R203.reuse, 0x7000, RZ ;  /* 0x00007000cbcd7810 */ /* 0x040fe40007ffe0ff */
[----:B------:R-:W-:Y:S01]  /*15d0*/  IADD3 R204, R203, 0x7800, RZ ;  /* 0x00007800cbcc7810 */ /* 0x000fe20007ffe0ff */
[----:B------:R5:W-:Y:S01]  /*15e0*/  STL [R1+0x90], R19 ;  /* 0x0000901301007387 */ /* 0x000be20000100800 */
[C---:B-1----:R-:W-:Y:S02]  /*15f0*/  IADD3 R11, R9.reuse, 0xf0, RZ ;  /* 0x000000f0090b7810 */ /* 0x042fe40007ffe0ff */
[----:B------:R-:W-:Y:S01]  /*1600*/  IADD3 R9, R9, 0xf8, RZ ;  /* 0x000000f809097810 */ /* 0x000fe20007ffe0ff */
[----:B------:R1:W-:Y:S01]  /*1610*/  STL [R1+0x8c], R18 ;  /* 0x00008c1201007387 */ /* 0x0003e20000100800 */
[----:B--2---:R-:W-:-:S02]  /*1620*/  LEA R10, R8, 0x80, 0x1 ;  /* 0x00000080080a7811 */ /* 0x004fc400078e08ff */
[----:B------:R-:W-:Y:S01]  /*1630*/  SHF.R.S32.HI R8, RZ, 0x1f, R23 ;  /* 0x0000001fff087819 */ /* 0x000fe20000011417 */
[----:B------:R-:W-:Y:S04]  /*1640*/  STL [R1+0x88], R17 ;  /* 0x0000881101007387 */ /* 0x000fe80000100800 */
[----:B------:R2:W-:Y:S01]  /*1650*/  STL [R1+0x84], R16 ;  /* 0x0000841001007387 */ /* 0x0005e20000100800 */
[----:B---3--:R-:W-:-:S03]  /*1660*/  SHF.R.S32.HI R22, RZ, 0x1f, R22 ;  /* 0x0000001fff167819 */ /* 0x008fc60000011416 */
[----:B------:R3:W-:Y:S01]  /*1670*/  STL [R1+0x80], R15 ;  /* 0x0000800f01007387 */ /* 0x0007e20000100800 */
[----:B----4-:R-:W-:-:S03]  /*1680*/  SHF.R.S32.HI R21, RZ, 0x1f, R21 ;  /* 0x0000001fff157819 */ /* 0x010fc60000011415 */
[----:B------:R-:W-:Y:S04]  /*1690*/  STL [R1+0x7c], R14 ;  /* 0x00007c0e01007387 */ /* 0x000fe80000100800 */
[----:B------:R4:W-:Y:S01]  /*16a0*/  STL [R1+0x78], R13 ;  /* 0x0000780d01007387 */ /* 0x0009e20000100800 */
[----:B-----5:R-:W-:-:S03]  /*16b0*/  SHF.R.S32.HI R19, RZ, 0x1f, R19 ;  /* 0x0000001fff137819 */ /* 0x020fc60000011413 */
[----:B------:R5:W-:Y:S01]  /*16c0*/  STL [R1+0x74], R12 ;  /* 0x0000740c01007387 */ /* 0x000be20000100800 */
[----:B-1----:R-:W-:-:S03]  /*16d0*/  SHF.R.S32.HI R18, RZ, 0x1f, R18 ;  /* 0x0000001fff127819 */ /* 0x002fc60000011412 */
[----:B------:R-:W-:Y:S04]  /*16e0*/  STL [R1+0x70], R11 ;  /* 0x0000700b01007387 */ /* 0x000fe80000100800 */
[----:B------:R1:W-:Y:S01]  /*16f0*/  STL [R1+0x6c], R9 ;  /* 0x00006c0901007387 */ /* 0x0003e20000100800 */
[----:B--2---:R-:W-:-:S03]  /*1700*/  SHF.R.S32.HI R16, RZ, 0x1f, R16 ;  /* 0x0000001fff107819 */ /* 0x004fc60000011410 */
[----:B------:R-:W-:Y:S01]  /*1710*/  STL [R1+0x40], R10 ;  /* 0x0000400a01007387 */ /* 0x000fe20000100800 */
[----:B---3--:R-:W-:-:S03]  /*1720*/  SHF.R.S32.HI R15, RZ, 0x1f, R15 ;  /* 0x0000001fff0f7819 */ /* 0x008fc6000001140f */
[----:B------:R2:W-:Y:S04]  /*1730*/  STL [R1+0xdc], R8 ;  /* 0x0000dc0801007387 */ /* 0x0005e80000100800 */
[----:B------:R-:W-:Y:S01]  /*1740*/  STL [R1+0xd8], R22 ;  /* 0x0000d81601007387 */ /* 0x000fe20000100800 */
[----:B----4-:R-:W-:-:S03]  /*1750*/  SHF.R.S32.HI R13, RZ, 0x1f, R13 ;  /* 0x0000001fff0d7819 */ /* 0x010fc6000001140d */
[----:B------:R-:W-:Y:S01]  /*1760*/  STL [R1+0xd4], R21 ;  /* 0x0000d41501007387 */ /* 0x000fe20000100800 */
[----:B-----5:R-:W-:Y:S02]  /*1770*/  SHF.R.S32.HI R12, RZ, 0x1f, R12 ;  /* 0x0000001fff0c7819 */ /* 0x020fe4000001140c */
[----:B-1----:R-:W-:Y:S02]  /*1780*/  SHF.R.S32.HI R9, RZ, 0x1f, R9 ;  /* 0x0000001fff097819 */ /* 0x002fe40000011409 */
[----:B--2---:R-:W-:-:S05]  /*1790*/  SHF.R.S32.HI R8, RZ, 0x1f, R20 ;  /* 0x0000001fff087819 */ /* 0x004fca0000011414 */
[----:B------:R1:W-:Y:S04]  /*17a0*/  STL [R1+0xd0], R8 ;  /* 0x0000d00801007387 */ /* 0x0003e80000100800 */
[----:B------:R-:W-:Y:S04]  /*17b0*/  STL [R1+0xcc], R19 ;  /* 0x0000cc1301007387 */ /* 0x000fe80000100800 */
[----:B------:R-:W-:Y:S01]  /*17c0*/  STL [R1+0xc8], R18 ;  /* 0x0000c81201007387 */ /* 0x000fe20000100800 */
[----:B-1----:R-:W-:-:S05]  /*17d0*/  SHF.R.S32.HI R8, RZ, 0x1f, R17 ;  /* 0x0000001fff087819 */ /* 0x002fca0000011411 */
[----:B------:R1:W-:Y:S04]  /*17e0*/  STL [R1+0xc4], R8 ;  /* 0x0000c40801007387 */ /* 0x0003e80000100800 */
[----:B------:R-:W-:Y:S04]  /*17f0*/  STL [R1+0xc0], R16 ;  /* 0x0000c01001007387 */ /* 0x000fe80000100800 */
[----:B------:R-:W-:Y:S01]  /*1800*/  STL [R1+0xbc], R15 ;  /* 0x0000bc0f01007387 */ /* 0x000fe20000100800 */
[----:B-1----:R-:W-:-:S05]  /*1810*/  SHF.R.S32.HI R8, RZ, 0x1f, R14 ;  /* 0x0000001fff087819 */ /* 0x002fca000001140e */
[----:B------:R1:W-:Y:S04]  /*1820*/  STL [R1+0xb8], R8 ;  /* 0x0000b80801007387 */ /* 0x0003e80000100800 */
[----:B------:R-:W-:Y:S04]  /*1830*/  STL [R1+0xb4], R13 ;  /* 0x0000b40d01007387 */ /* 0x000fe80000100800 */
[----:B------:R-:W-:Y:S01]  /*1840*/  STL [R1+0xb0], R12 ;  /* 0x0000b00c01007387 */ /* 0x000fe20000100800 */
[----:B-1----:R-:W-:Y:S01]  /*1850*/  SHF.R.S32.HI R8, RZ, 0x1f, R11 ;  /* 0x0000001fff087819 */ /* 0x002fe2000001140b */
[----:B------:R-:W-:-:S04]  /*1860*/  IMAD.IADD R11, R10, 0x1, R6 ;  /* 0x000000010a0b7824 */ /* 0x000fc800078e0206 */
[----:B------:R1:W-:Y:S04]  /*1870*/  STL [R1+0xac], R8 ;  /* 0x0000ac0801007387 */ /* 0x0003e80000100800 */
[----:B------:R2:W-:Y:S04]  /*1880*/  STL [R1+0xa8], R9 ;  /* 0x0000a80901007387 */ /* 0x0005e80000100800 */
[----:B------:R-:W-:Y:S01]  /*1890*/  STL [R1+0x5c], R11 ;  /* 0x00005c0b01007387 */ /* 0x000fe20000100800 */
[C---:B-1----:R-:W-:Y:S02]  /*18a0*/  IADD3 R8, R10.reuse, -0x10, RZ ;  /* 0xfffffff00a087810 */ /* 0x042fe40007ffe0ff */
[C---:B------:R-:W-:Y:S01]  /*18b0*/  @P0 IADD3 R8, R10.reuse, 0x10, RZ ;  /* 0x000000100a080810 */ /* 0x040fe20007ffe0ff */
[----:B--2---:R-:W-:-:S04]  /*18c0*/  IMAD.IADD R9, R10, 0x1, R7 ;  /* 0x000000010a097824 */ /* 0x004fc800078e0207 */
[----:B------:R-:W-:Y:S02]  /*18d0*/  IMAD.IADD R4, R6, 0x1, R8 ;  /* 0x0000000106047824 */ /* 0x000fe400078e0208 */
[----:B------:R-:W-:Y:S01]  /*18e0*/  IMAD.IADD R2, R9, 0x1, R6 ;  /* 0x0000000109027824 */ /* 0x000fe200078e0206 */
[----:B------:R-:W-:Y:S04]  /*18f0*/  STL [R1+0x4c], R9 ;  /* 0x00004c0901007387 */ /* 0x000fe80000100800 */
[----:B------:R1:W-:Y:S04]  /*1900*/  STL [R1+0x58], R2 ;  /* 0x0000580201007387 */ /* 0x0003e80000100800 */
[----:B------:R-:W-:Y:S04]  /*1910*/  STL [R1+0x44], R8 ;  /* 0x0000440801007387 */ /* 0x000fe80000100800 */
[----:B------:R-:W-:Y:S01]  /*1920*/  STL [R1+0x54], R4 ;  /* 0x0000540401007387 */ /* 0x000fe20000100800 */
[----:B-1----:R-:W-:-:S05]  /*1930*/  IMAD.IADD R2, R7, 0x1, R8 ;  /* 0x0000000107027824 */ /* 0x002fca00078e0208 */
[----:B------:R1:W-:Y:S02]  /*1940*/  STL [R1+0x48], R2 ;  /* 0x0000480201007387 */ /* 0x0003e40000100800 */
[----:B-1----:R-:W-:-:S05]  /*1950*/  IMAD.IADD R2, R2, 0x1, R6 ;  /* 0x0000000102027824 */ /* 0x002fca00078e0206 */
[----:B------:R1:W-:Y:S02]  /*1960*/  STL [R1+0x50], R2 ;  /* 0x0000500201007387 */ /* 0x0003e40000100800 */
.L_x_1315:
[----:B------:R-:W2:Y:S01]  /*1970*/  LDL R0, [R1+0x2c] ;  /* 0x00002c0001007983 */ /* 0x000ea20000100800 */
[----:B------:R-:W-:Y:S01]  /*1980*/  IMAD.MOV.U32 R13, RZ, RZ, 0x4 ;  /* 0x00000004ff0d7424 */ /* 0x000fe200078e00ff */
[----:B------:R-:W-:Y:S02]  /*1990*/  ISETP.NE.U32.AND P0, PT, RZ, c[0x0][0x370], PT ;  /* 0x0000dc00ff007a0c */ /* 0x000fe40003f05070 */
[----:B------:R-:W3:Y:S02]  /*19a0*/  LDL R11, [R1+0x28] ;  /* 0x00002800010b7983 */ /* 0x000ee40000100800 */
[----:B------:R-:W-:Y:S01]  /*19b0*/  ISETP.NE.AND.EX P0, PT, RZ, c[0x0][0x374], PT, P0 ;  /* 0x0000dd00ff007a0c */ /* 0x000fe20003f05300 */
[----:B-12---:R-:W-:-:S05]  /*19c0*/  IMAD.WIDE R2, R0, R13, c[0x0][0x588] ;  /* 0x0001620000027625 */ /* 0x006fca00078e020d */
[----:B------:R-:W2:Y:S01]  /*19d0*/  LDG.E R114, [R2.64] ;  /* 0x0000000602727981 */ /* 0x000ea2000c1e1900 */
[----:B------:R-:W-:Y:S01]  /*19e0*/  ISETP.NE.U32.AND P5, PT, RZ, c[0x0][0x360], PT ;  /* 0x0000d800ff007a0c */ /* 0x000fe20003fa5070 */
[----:B------:R-:W-:Y:S01]  /*19f0*/  CS2R R6, SRZ ;  /* 0x0000000000067805 */ /* 0x000fe2000001ff00 */
        /* <DEDUP_REMOVED lines=9> */
[----:B------:R-:W-:Y:S02]  /*1a90*/  @P0 LEA.HI.X R3, R114, c[0x0][0x374], R115, 0x2, P1 ;  /* 0x0000dd0072030a11 */ /* 0x000fe400008f1473 */
[----:B------:R-:W-:-:S03]  /*1aa0*/  ISETP.NE.U32.AND P1, PT, RZ, c[0x0][0x350], PT ;  /* 0x0000d400ff007a0c */ /* 0x000fc60003f25070 */
[----:B------:R2:W5:Y:S01]  /*1ab0*/  @P0 LDG.E R7, [R2.64] ;  /* 0x0000000602070981 */ /* 0x000562000c1e1900 */
[----:B------:R-:W-:Y:S02]  /*1ac0*/  ISETP.NE.AND.EX P1, PT, RZ, c[0x0][0x354], PT, P1 ;  /* 0x0000d500ff007a0c */ /* 0x000fe40003f25310 */
[C---:B------:R-:W-:Y:S02]  /*1ad0*/  @P5 LEA R8, P0, R114.reuse, c[0x0][0x360], 0x2 ;  /* 0x0000d80072085a11 */ /* 0x040fe400078010ff */
[C-C-:B------:R-:W-:Y:S02]  /*1ae0*/  LEA.HI.X R5, R114.reuse, c[0x0][0x34c], R115.reuse, 0x2, P4 ;  /* 0x0000d30072057a11 */ /* 0x140fe400020f1473 */
[----:B------:R-:W-:-:S03]  /*1af0*/  @P5 LEA.HI.X R9, R114, c[0x0][0x364], R115, 0x2, P0 ;  /* 0x0000d90072095a11 */ /* 0x000fc600000f1473 */
[----:B------:R1:W5:Y:S04]  /*1b00*/  @P2 LDG.E R6, [R4.64] ;  /* 0x0000000604062981 */ /* 0x000368000c1e1900 */
[----:B------:R1:W5:Y:S01]  /*1b10*/  @P5 LDG.E R18, [R8.64] ;  /* 0x0000000608125981 */ /* 0x000362000c1e1900 */
[----:B--2---:R-:W-:-:S04]  /*1b20*/  LEA R2, P3, R114, c[0x0][0x350], 0x2 ;  /* 0x0000d40072027a11 */ /* 0x004fc800078610ff */
[----:B------:R-:W-:-:S05]  /*1b30*/  LEA.HI.X R3, R114, c[0x0][0x354], R115, 0x2, P3 ;  /* 0x0000d50072037a11 */ /* 0x000fca00018f1473 */
[----:B------:R1:W5:Y:S01]  /*1b40*/  @P1 LDG.E R10, [R2.64] ;  /* 0x00000006020a1981 */ /* 0x000362000c1e1900 */
[----:B---3--:R-:W-:-:S05]  /*1b50*/  LOP3.LUT R107, R11, 0xffff, RZ, 0xc0, !PT ;  /* 0x0000ffff0b6b7812 */ /* 0x008fca00078ec0ff */
[----:B------:R1:W-:Y:S01]  /*1b60*/  STL [R1+0x1c], R107 ;  /* 0x00001c6b01007387 */ /* 0x0003e20000100800 */
[----:B------:R-:W-:Y:S01]  /*1b70*/  YIELD ;  /* 0x0000000000007946 */ /* 0x000fe20003800000 */
[----:B------:R-:W-:Y:S05]  /*1b80*/  @P5 BRA `(.L_x_1235) ;  /* 0x0000005000005947 */ /* 0x000fea0003800000 */
[----:B-----5:R-:W-:Y:S01]  /*1b90*/  MOV R18, c[0x0][0x168] ;  /* 0x00005a0000127a02 */ /* 0x020fe20000000f00 */
[----:B------:R-:W-:Y:S05]  /*1ba0*/  @!P2 BRA `(.L_x_1235) ;  /* 0x000000300000a947 */ /* 0x000fea0003800000 */
[----:B-1----:R-:W2:Y:S04]  /*1bb0*/  LDG.E R8, [R4.64] ;  /* 0x0000000604087981 */ /* 0x002ea8000c1e1900 */
[----:B------:R-:W2:Y:S02]  /*1bc0*/  LDG.E R0, [R4.64+0x4] ;  /* 0x0000040604007981 */ /* 0x000ea4000c1e1900 */
[----:B--2---:R-:W-:Y:S02]  /*1bd0*/  IADD3 R18, -R8, R0, RZ ;  /* 0x0000000008127210 */ /* 0x004fe40007ffe1ff */
.L_x_1235:
[----:B------:R-:W-:-:S04]  /*1be0*/  ISETP.NE.U32.AND P0, PT, RZ, c[0x0][0x368], PT ;  /* 0x0000da00ff007a0c */ /* 0x000fc80003f05070 */
[----:B------:R-:W-:-:S13]  /*1bf0*/  ISETP.NE.AND.EX P0, PT, RZ, c[0x0][0x36c], PT, P0 ;  /* 0x0000db00ff007a0c */ /* 0x000fda0003f05300 */
[----:B------:R-:W-:Y:S05]  /*1c00*/  @!P0 BRA `(.L_x_1236) ;  /* 0x0000004000008947 */ /* 0x000fea0003800000 */
[----:B-1----:R-:W-:-:S04]  /*1c10*/  LEA R2, P0, R114, c[0x0][0x368], 0x2 ;  /* 0x0000da0072027a11 */ /* 0x002fc800078010ff */
[----:B------:R-:W-:-:S05]  /*1c20*/  LEA.HI.X R3, R114, c[0x0][0x36c], R115, 0x2, P0 ;  /* 0x0000db0072037a11 */ /* 0x000fca00000f1473 */
[----:B------:R1:W5:Y:S01]  /*1c30*/  LDG.E R0, [R2.64] ;  /* 0x0000000602007981 */ /* 0x000362000c1e1900 */
[----:B------:R-:W-:Y:S05]  /*1c40*/  BRA `(.L_x_1237) ;  /* 0x0000005000007947 */ /* 0x000fea0003800000 */
.L_x_1236:
[----:B------:R-:W-:Y:S01]  /*1c50*/  MOV R0, c[0x0][0x1d0] ;  /* 0x0000740000007a02 */ /* 0x000fe20000000f00 */
[----:B------:R-:W-:Y:S05]  /*1c60*/  @!P1 BRA `(.L_x_1237) ;  /* 0x0000003000009947 */ /* 0x000fea0003800000 */
[----:B-1----:R-:W2:Y:S04]  /*1c70*/  LDG.E R4, [R2.64] ;  /* 0x0000000602047981 */ /* 0x002ea8000c1e1900 */
[----:B------:R-:W2:Y:S02]  /*1c80*/  LDG.E R0, [R2.64+0x4] ;  /* 0x0000040602007981 */ /* 0x000ea4000c1e1900 */
[----:B--2---:R-:W-:-:S04]  /*1c90*/  IADD3 R0, -R4, R0, RZ ;  /* 0x0000000004007210 */ /* 0x004fc80007ffe1ff */
.L_x_1237:
[C---:B-1----:R-:W-:Y:S01]  /*1ca0*/  LOP3.LUT R2, R11.reuse, 0xff000000, RZ, 0xc0, !PT ;  /* 0xff0000000b027812 */ /* 0x042fe200078ec0ff */
[--C-:B-----5:R-:W-:Y:S01]  /*1cb0*/  IMAD.IADD R19, R0, 0x1, -R7.reuse ;  /* 0x0000000100137824 */ /* 0x120fe200078e0a07 */
[----:B------:R-:W-:Y:S01]  /*1cc0*/  LOP3.LUT R3, R11, 0xff0000, RZ, 0xc0, !PT ;  /* 0x00ff00000b037812 */ /* 0x000fe200078ec0ff */
[----:B------:R-:W-:Y:S01]  /*1cd0*/  BSSY B0, `(.L_x_1238) ;  /* 0x000002d000007945 */ /* 0x000fe20003800000 */
[----:B------:R-:W-:Y:S01]  /*1ce0*/  SHF.R.U32.HI R4, RZ, 0x8, R2 ;  /* 0x00000008ff047819 */ /* 0x000fe20000011602 */
[----:B------:R-:W-:Y:S01]  /*1cf0*/  IMAD.IADD R12, R10, 0x1, R7 ;  /* 0x000000010a0c7824 */ /* 0x000fe200078e0207 */
[----:B------:R-:W-:-:S02]  /*1d00*/  ISETP.GE.AND P0, PT, R19, 0x1, PT ;  /* 0x000000011300780c */ /* 0x000fc40003f06270 */
[----:B------:R-:W-:Y:S02]  /*1d10*/  LEA.HI R3, R3, R4, RZ, 0x10 ;  /* 0x0000000403037211 */ /* 0x000fe400078f80ff */
[----:B------:R-:W-:Y:S02]  /*1d20*/  IADD3 R0, R19, 0x3f, RZ ;  /* 0x0000003f13007810 */ /* 0x000fe40007ffe0ff */
[----:B------:R-:W-:Y:S02]  /*1d30*/  LOP3.LUT R14, R3, 0xff, RZ, 0xc0, !PT ;  /* 0x000000ff030e7812 */ /* 0x000fe400078ec0ff */
[----:B------:R-:W-:Y:S02]  /*1d40*/  SHF.R.U32.HI R5, RZ, 0x10, R3 ;  /* 0x00000010ff057819 */ /* 0x000fe40000011603 */
[----:B------:R-:W-:Y:S01]  /*1d50*/  SHF.R.S32.HI R2, RZ, 0x1f, R0 ;  /* 0x0000001fff027819 */ /* 0x000fe20000011400 */
[----:B------:R1:W-:Y:S03]  /*1d60*/  STL [R1+0x68], R14 ;  /* 0x0000680e01007387 */ /* 0x0003e60000100800 */
[----:B------:R-:W-:Y:S01]  /*1d70*/  LEA.HI R0, R2, R0, RZ, 0x6 ;  /* 0x0000000002007211 */ /* 0x000fe200078f30ff */
[----:B------:R1:W-:Y:S01]  /*1d80*/  STL [R1+0x28], R5 ;  /* 0x0000280501007387 */ /* 0x0003e20000100800 */
[----:B------:R-:W-:-:S02]  /*1d90*/  IMAD.MOV.U32 R2, RZ, RZ, RZ ;  /* 0x000000ffff027224 */ /* 0x000fc400078e00ff */
[----:B------:R-:W-:Y:S01]  /*1da0*/  SHF.R.S32.HI R8, RZ, 0x6, R0 ;  /* 0x00000006ff087819 */ /* 0x000fe20000011400 */
        /* <DEDUP_REMOVED lines=31> */
.L_x_1239:
[----:B------:R-:W-:Y:S05]  /*1fa0*/  BSYNC B0 ;  /* 0x0000000000007941 */ /* 0x000fea0003800000 */
.L_x_1238:
        /* <DEDUP_REMOVED lines=73> */
[----:B------:R-:W2:Y:S01]  /*2440*/  LDL R102, [R1+0x24] ;  /* 0x0000240001667983 */ /* 0x000ea20000100800 */
[----:B------:R-:W-:-:S03]  /*2450*/  ISETP.NE.U32.AND P0, PT, RZ, c[0x0][0x340], PT ;  /* 0x0000d000ff007a0c */ /* 0x000fc60003f05070 */
[----:B------:R-:W3:Y:S04]  /*2460*/  LDL R106, [R1+0x8] ;  /* 0x00000800016a7983 */ /* 0x000ee80000100800 */
[----:B------:R-:W4:Y:S01]  /*2470*/  LDL.64 R110, [R1] ;  /* 0x00000000016e7983 */ /* 0x000f220000100a00 */
[----:B------:R-:W-:-:S03]  /*2480*/  ISETP.NE.AND.EX P0, PT, RZ, c[0x0][0x344], PT, P0 ;  /* 0x0000d100ff007a0c */ /* 0x000fc60003f05300 */
[----:B------:R-:W5:Y:S10]  /*2490*/  LDL R21, [R1+0xc] ;  /* 0x00000c0001157983 */ /* 0x000f740000100800 */
[----:B------:R-:W-:-:S05]  /*24a0*/  @P0 IMAD.WIDE R2, R114, R13, c[0x0][0x340] ;  /* 0x0000d00072020625 */ /* 0x000fca00078e020d */
[----:B------:R1:W4:Y:S04]  /*24b0*/  @P0 LDG.E R11, [R2.64] ;  /* 0x00000006020b0981 */ /* 0x000328000c1e1900 */
[----:B------:R-:W1:Y:S01]  /*24c0*/  S2R R8, SR_TID.X ;  /* 0x0000000000087919 */ /* 0x000e620000002100 */
[----:B------:R-:W-:-:S05]  /*24d0*/  SHF.R.S32.HI R0, RZ, 0x1f, R6 ;  /* 0x0000001fff007819 */ /* 0x000fca0000011406 */
[----:B------:R-:W-:-:S04]  /*24e0*/  IMAD R0, R0, c[0x0][0x178], RZ ;  /* 0x00005e0000007a24 */ /* 0x000fc800078e02ff */
[----:B------:R-:W-:Y:S02]  /*24f0*/  IMAD R0, R6, c[0x0][0x17c], R0 ;  /* 0x00005f0006007a24 */ /* 0x000fe400078e0200 */
[----:B-1----:R-:W-:-:S05]  /*2500*/  IMAD.MOV.U32 R2, RZ, RZ, c[0x0][0x2c4] ;  /* 0x0000b100ff027624 */ /* 0x002fca00078e00ff */
[----:B------:R-:W-:Y:S01]  /*2510*/  ISETP.NE.AND P3, PT, R2, 0x1, PT ;  /* 0x000000010200780c */ /* 0x000fe20003f65270 */
[----:B------:R-:W-:Y:S01]  /*2520*/  IMAD.WIDE.U32 R2, R6, c[0x0][0x178], RZ ;  /* 0x00005e0006027a25 */ /* 0x000fe200078e00ff */
[----:B------:R-:W-:-:S03]  /*2530*/  SHF.R.S32.HI R103, RZ, 0x1f, R8 ;  /* 0x0000001fff677819 */ /* 0x000fc60000011408 */
[----:B------:R-:W-:Y:S01]  /*2540*/  IMAD.IADD R3, R3, 0x1, R0 ;  /* 0x0000000103037824 */ /* 0x000fe200078e0200 */
[----:B------:R-:W-:Y:S02]  /*2550*/  LEA.HI R103, R103, R8, RZ, 0x3 ;  /* 0x0000000867677211 */ /* 0x000fe400078f18ff */
[----:B------:R-:W-:Y:S01]  /*2560*/  SEL R7, R115, RZ, !P2 ;  /* 0x000000ff73077207 */ /* 0x000fe20005000000 */
[----:B------:R-:W-:Y:S01]  /*2570*/  IMAD.WIDE.U32 R2, R107, c[0x0][0x1b8], R2 ;  /* 0x00006e006b027a25 */ /* 0x000fe200078e0002 */
[----:B------:R-:W-:-:S03]  /*2580*/  SHF.R.S32.HI R103, RZ, 0x3, R103 ;  /* 0x00000003ff677819 */ /* 0x000fc60000011467 */
[----:B------:R-:W-:Y:S01]  /*2590*/  IMAD R5, R107, c[0x0][0x1bc], R3 ;  /* 0x00006f006b057a24 */ /* 0x000fe200078e0203 */
[----:B------:R-:W-:Y:S01]  /*25a0*/  SEL R3, R114, RZ, !P2 ;  /* 0x000000ff72037207 */ /* 0x000fe20005000000 */
[----:B------:R-:W-:Y:S01]  /*25b0*/  IMAD R8, R7, c[0x0][0x1c0], RZ ;  /* 0x0000700007087a24 */ /* 0x000fe200078e02ff */
[----:B------:R-:W-:-:S03]  /*25c0*/  SHF.R.S32.HI R7, RZ, 0x1f, R12 ;  /* 0x0000001fff077819 */ /* 0x000fc6000001140c */
[----:B------:R-:W-:Y:S01]  /*25d0*/  IMAD R14, R3, c[0x0][0x1c4], R8 ;  /* 0x00007100030e7a24 */ /* 0x000fe200078e0208 */
[----:B------:R-:W-:Y:S02]  /*25e0*/  IADD3 R96, R224, -0x1, RZ ;  /* 0xffffffffe0607810 */ /* 0x000fe40007ffe0ff */
[----:B--2---:R-:W-:-:S05]  /*25f0*/  LEA R6, R102, R4, 0x7 ;  /* 0x0000000466067211 */ /* 0x004fca00078e38ff */
[----:B------:R-:W-:-:S04]  /*2600*/  @P3 IMAD.HI.U32 R4, R6, c[0x0][0x2c8], RZ ;  /* 0x0000b20006043a27 */ /* 0x000fc800078e00ff */
[----:B------:R-:W-:Y:S01]  /*2610*/  IMAD.MOV.U32 R0, RZ, RZ, R6 ;  /* 0x000000ffff007224 */ /* 0x000fe200078e0006 */
[----:B------:R-:W-:Y:S01]  /*2620*/  @P3 SHF.R.U32.HI R0, RZ, c[0x0][0x2cc], R4 ;  /* 0x0000b300ff003a19 */ /* 0x000fe20000011604 */
[----:B------:R-:W-:Y:S01]  /*2630*/  IMAD.MOV.U32 R4, RZ, RZ, R2 ;  /* 0x000000ffff047224 */ /* 0x000fe200078e0002 */
[----:B------:R-:W-:-:S03]  /*2640*/  IADD3 R2, P2, R103, R12, RZ ;  /* 0x0000000c67027210 */ /* 0x000fc60007f5e0ff */
[----:B------:R-:W-:Y:S01]  /*2650*/  IMAD.WIDE.U32 R4, R3, c[0x0][0x1c0], R4 ;  /* 0x0000700003047a25 */ /* 0x000fe200078e0004 */
[----:B------:R-:W-:-:S05]  /*2660*/  LEA.HI.X.SX32 R3, R103, R7, 0x1, P2 ;  /* 0x0000000767037211 */ /* 0x000fca00010f0eff */
[C---:B------:R-:W-:Y:S02]  /*2670*/  IMAD R15, R3.reuse, c[0x0][0x1e0], RZ ;  /* 0x00007800030f7a24 */ /* 0x040fe400078e02ff */
[----:B------:R-:W-:Y:S01]  /*2680*/  IMAD R3, R3, c[0x0][0x208], RZ ;  /* 0x0000820003037a24 */ /* 0x000fe200078e02ff */
[----:B---3--:R-:W-:Y:S01]  /*2690*/  ISETP.GE.AND P5, PT, R106, c[0x0][0x1d4], PT ;  /* 0x000075006a007a0c */ /* 0x008fe20003fa6270 */
[C---:B------:R-:W-:Y:S02]  /*26a0*/  IMAD R16, R2.reuse, c[0x0][0x1e4], R15 ;  /* 0x0000790002107a24 */ /* 0x040fe400078e020f */
[----:B----4-:R-:W-:Y:S01]  /*26b0*/  IMAD.WIDE.U32 R8, R2, c[0x0][0x1e0], R110 ;  /* 0x0000780002087a25 */ /* 0x010fe200078e006e */
[----:B------:R-:W-:-:S03]  /*26c0*/  ISETP.GE.AND P4, PT, R110, c[0x0][0x1d4], PT ;  /* 0x000075006e007a0c */ /* 0x000fc60003f86270 */
[----:B------:R-:W-:Y:S01]  /*26d0*/  IMAD.WIDE.U32 R12, R2, c[0x0][0x208], R110 ;  /* 0x00008200020c7a25 */ /* 0x000fe200078e006e */
[----:B------:R-:W-:-:S03]  /*26e0*/  SEL R7, RZ, 0xffffffff, P5 ;  /* 0xffffffffff077807 */ /* 0x000fc60002800000 */
[----:B------:R-:W-:Y:S01]  /*26f0*/  IMAD R15, R2, c[0x0][0x20c], R3 ;  /* 0x00008300020f7a24 */ /* 0x000fe200078e0203 */
[----:B------:R-:W-:Y:S02]  /*2700*/  SHF.R.S32.HI R2, RZ, 0x1f, R0 ;  /* 0x0000001fff027819 */ /* 0x000fe40000011400 */
[----:B------:R-:W-:Y:S02]  /*2710*/  IADD3 R3, R5, R14, RZ ;  /* 0x0000000e05037210 */ /* 0x000fe40007ffe0ff */
[----:B------:R-:W-:Y:S01]  /*2720*/  SEL R10, RZ, 0x1, P4 ;  /* 0x00000001ff0a7807 */ /* 0x000fe20002000000 */
[----:B------:R-:W-:Y:S01]  /*2730*/  IMAD R5, R2, c[0x0][0x1b0], RZ ;  /* 0x00006c0002057a24 */ /* 0x000fe200078e02ff */
[----:B------:R-:W-:Y:S01]  /*2740*/  SHF.L.U32 R17, R7, 0x1, RZ ;  /* 0x0000000107117819 */ /* 0x000fe200000006ff */
[----:B------:R-:W-:Y:S02]  /*2750*/  IMAD.MOV.U32 R2, RZ, RZ, R4 ;  /* 0x000000ffff027224 */ /* 0x000fe400078e0004 */
[----:B------:R-:W-:Y:S01]  /*2760*/  IMAD.MOV R7, RZ, RZ, -R0 ;  /* 0x000000ffff077224 */ /* 0x000fe200078e0a00 */
[----:B------:R-:W-:Y:S01]  /*2770*/  LOP3.LUT R17, R17, 0x2, R10, 0xe2, !PT ;  /* 0x0000000211117812 */ /* 0x000fe200078ee20a */
[----:B------:R-:W-:-:S02]  /*2780*/  IMAD R4, R0, c[0x0][0x1b4], R5 ;  /* 0x00006d0000047a24 */ /* 0x000fc400078e0205 */
[----:B------:R-:W-:Y:S01]  /*2790*/  IMAD.WIDE.U32 R2, R0, c[0x0][0x1b0], R2 ;  /* 0x00006c0000027a25 */ /* 0x000fe200078e0002 */
[----:B------:R-:W-:-:S03]  /*27a0*/  ISETP.GE.AND P2, PT, R252, c[0x0][0x1d4], PT ;  /* 0x00007500fc007a0c */ /* 0x000fc60003f46270 */
[----:B------:R-:W-:Y:S01]  /*27b0*/  IMAD R10, R7, c[0x0][0x2c4], R6 ;  /* 0x0000b100070a7a24 */ /* 0x000fe200078e0206 */
[----:B-----5:R-:W-:Y:S02]  /*27c0*/  ISETP.GE.AND P6, PT, R21, c[0x0][0x1d4], PT ;  /* 0x0000750015007a0c */ /* 0x020fe40003fc6270 */
[----:B------:R-:W-:Y:S02]  /*27d0*/  IADD3 R5, R9, R16, RZ ;  /* 0x0000001009057210 */ /* 0x000fe40007ffe0ff */
[----:B------:R-:W-:Y:S01]  /*27e0*/  IADD3 R3, R3, R4, RZ ;  /* 0x0000000403037210 */ /* 0x000fe20007ffe0ff */
[----:B------:R-:W-:Y:S01]  /*27f0*/  IMAD.MOV.U32 R4, RZ, RZ, R8 ;  /* 0x000000ffff047224 */ /* 0x000fe200078e0008 */
[----:B------:R-:W-:Y:S02]  /*2800*/  SHF.R.S32.HI R0, RZ, 0x1f, R10 ;  /* 0x0000001fff007819 */ /* 0x000fe4000001140a */
[----:B------:R-:W-:Y:S02]  /*2810*/  SEL R14, RZ, 0x4, P2 ;  /* 0x00000004ff0e7807 */ /* 0x000fe40001000000 */
[----:B------:R-:W-:Y:S01]  /*2820*/  SEL R6, RZ, 0x8, P6 ;  /* 0x00000008ff067807 */ /* 0x000fe20003000000 */
[----:B------:R-:W-:-:S03]  /*2830*/  IMAD.WIDE.U32 R8, R107, c[0x0][0x1e8], R4 ;  /* 0x00007a006b087a25 */ /* 0x000fc600078e0004 */
[----:B------:R-:W-:Y:S01]  /*2840*/  LOP3.LUT R28, R6, R17, R14, 0xfe, !PT ;  /* 0x00000011061c7212 */ /* 0x000fe200078efe0e */
[----:B------:R-:W-:Y:S01]  /*2850*/  IMAD R4, R0, c[0x0][0x1a8], RZ ;  /* 0x00006a0000047a24 */ /* 0x000fe200078e02ff */
[----:B------:R-:W-:Y:S01]  /*2860*/  MOV R6, R12 ;  /* 0x0000000c00067202 */ /* 0x000fe20000000f00 */
[----:B------:R-:W-:Y:S01]  /*2870*/  IMAD.IADD R7, R13, 0x1, R15 ;  /* 0x000000010d077824 */ /* 0x000fe200078e020f */
[----:B------:R-:W-:Y:S01]  /*2880*/  @P0 SHF.R.S32.HI R0, RZ, 0x1f, R11 ;  /* 0x0000001fff000819 */ /* 0x000fe2000001140b */
[----:B------:R-:W-:Y:S02]  /*2890*/  @!P0 IMAD.MOV.U32 R0, RZ, RZ, R115 ;  /* 0x000000ffff008224 */ /* 0x000fe400078e0073 */
[----:B------:R-:W-:Y:S02]  /*28a0*/  IMAD R12, R10, c[0x0][0x1ac], R4 ;  /* 0x00006b000a0c7a24 */ /* 0x000fe400078e0204 */
[----:B------:R-:W-:Y:S01]  /*28b0*/  IMAD.WIDE.U32 R4, R107, c[0x0][0x210], R6 ;  /* 0x000084006b047a25 */ /* 0x000fe200078e0006 */
[----:B------:R-:W-:-:S02]  /*28c0*/  SEL R6, R0, RZ, !P1 ;  /* 0x000000ff00067207 */ /* 0x000fc40004800000 */
[----:B------:R-:W-:Y:S01]  /*28d0*/  @!P0 MOV R11, R114 ;  /* 0x00000072000b8202 */ /* 0x000fe20000000f00 */
[----:B------:R-:W-:-:S03]  /*28e0*/  IMAD.WIDE.U32 R2, R10, c[0x0][0x1a8], R2 ;  /* 0x00006a000a027a25 */ /* 0x000fc600078e0002 */
[----:B------:R-:W-:Y:S01]  /*28f0*/  SEL R0, R11, RZ, !P1 ;  /* 0x000000ff0b007207 */ /* 0x000fe20004800000 */
[----:B------:R-:W-:Y:S01]  /*2900*/  IMAD.IADD R3, R3, 0x1, R12 ;  /* 0x0000000103037824 */ /* 0x000fe200078e020c */
[----:B------:R-:W-:Y:S01]  /*2910*/  LEA R15, P0, R2, c[0x0][0x160], 0x1 ;  /* 0x00005800020f7a11 */ /* 0x000fe200078008ff */
[C---:B------:R-:W-:Y:S02]  /*2920*/  IMAD R7, R6.reuse, c[0x0][0x1f0], RZ ;  /* 0x00007c0006077a24 */ /* 0x040fe400078e02ff */
[C---:B------:R-:W-:Y:S02]  /*2930*/  IMAD R5, R107.reuse, c[0x0][0x214], R5 ;  /* 0x000085006b057a24 */ /* 0x040fe400078e0205 */
[----:B------:R-:W-:Y:S02]  /*2940*/  IMAD R6, R6, c[0x0][0x218], RZ ;  /* 0x0000860006067a24 */ /* 0x000fe400078e02ff */
[----:B------:R-:W-:Y:S01]  /*2950*/  IMAD R9, R107, c[0x0][0x1ec], R9 ;  /* 0x00007b006b097a24 */ /* 0x000fe200078e0209 */
[----:B------:R-:W-:Y:S01]  /*2960*/  LEA.HI.X R14, R2, c[0x0][0x164], R3, 0x1, P0 ;  /* 0x00005900020e7a11 */ /* 0x000fe200000f0c03 */
[----:B------:R-:W-:-:S02]  /*2970*/  IMAD R2, R0, c[0x0][0x21c], R6 ;  /* 0x0000870000027a24 */ /* 0x000fc400078e0206 */
[----:B------:R-:W-:Y:S01]  /*2980*/  IMAD.WIDE.U32 R230, R0, c[0x0][0x218], R4 ;  /* 0x0000860000e67a25 */ /* 0x000fe200078e0004 */
[----:B------:R-:W-:-:S03]  /*2990*/  P2R R98, PR, RZ, 0x20 ;  /* 0x00000020ff627803 */ /* 0x000fc60000000000 */
[C---:B------:R-:W-:Y:S02]  /*29a0*/  IMAD R3, R0.reuse, c[0x0][0x1f4], R7 ;  /* 0x00007d0000037a24 */ /* 0x040fe400078e0207 */
[----:B------:R-:W-:Y:S01]  /*29b0*/  IMAD.WIDE.U32 R228, R0, c[0x0][0x1f0], R8 ;  /* 0x00007c0000e47a25 */ /* 0x000fe200078e0008 */
[----:B------:R-:W-:Y:S02]  /*29c0*/  P2R R99, PR, RZ, 0x10 ;  /* 0x00000010ff637803 */ /* 0x000fe40000000000 */
[----:B------:R-:W-:Y:S01]  /*29d0*/  P2R R20, PR, RZ, 0x4 ;  /* 0x00000004ff147803 */ /* 0x000fe20000000000 */
[----:B------:R-:W-:Y:S01]  /*29e0*/  IMAD.IADD R227, R229, 0x1, R3 ;  /* 0x00000001e5e37824 */ /* 0x000fe200078e0203 */
[----:B------:R-:W-:Y:S02]  /*29f0*/  ISETP.GE.AND P5, PT, R110, c[0x0][0x198], PT ;  /* 0x000066006e007a0c */ /* 0x000fe40003fa6270 */
[----:B------:R-:W-:Y:S02]  /*2a00*/  ISETP.GE.AND P4, PT, R106, c[0x0][0x198], PT ;  /* 0x000066006a007a0c */ /* 0x000fe40003f86270 */
[----:B------:R-:W-:-:S02]  /*2a10*/  ISETP.GE.AND P3, PT, R252, c[0x0][0x198], PT ;  /* 0x00006600fc007a0c */ /* 0x000fc40003f66270 */
[----:B------:R-:W-:Y:S02]  /*2a20*/  LEA R12, R102, R103, 0x7 ;  /* 0x00000067660c7211 */ /* 0x000fe400078e38ff */
[----:B------:R-:W-:Y:S02]  /*2a30*/  IADD3 R235, R231, R2, RZ ;  /* 0x00000002e7eb7210 */ /* 0x000fe40007ffe0ff */
[----:B------:R-:W-:Y:S01]  /*2a40*/  ISETP.GE.AND P2, PT, R21, c[0x0][0x198], PT ;  /* 0x0000660015007a0c */ /* 0x000fe20003f46270 */
[----:B------:R-:W-:Y:S10]  /*2a50*/  BRA.DIV ~URZ, `(.L_x_1241) ;  /* 0x0000d2b27f007947 */ /* 0x000ff4000b800000 */
[----:B------:R1:W2:Y:S02]  /*2a60*/  SHFL.IDX PT, R4, R14, RZ, 0x181f ;  /* 0x00181fff0e047589 */ /* 0x0002a400000e0000 */
.L_x_1320:
[----:B------:R-:W-:Y:S05]  /*2a70*/  BRA.DIV ~URZ, `(.L_x_1242) ;  /* 0x0000d3027f007947 */ /* 0x000fea000b800000 */
[----:B------:R3:W4:Y:S02]  /*2a80*/  SHFL.IDX PT, R0, R15, RZ, 0x181f ;  /* 0x00181fff0f007589 */ /* 0x00072400000e0000 */
.L_x_1321:
[----:B------:R-:W-:Y:S01]  /*2a90*/  IMAD R13, R18, c[0x0][0x2c4], RZ ;  /* 0x0000b100120d7a24 */ /* 0x000fe200078e02ff */
[----:B------:R-:W-:Y:S04]  /*2aa0*/  BSSY B0, `(.L_x_1243) ;  /* 0x0000018000007945 */ /* 0x000fe80003800000 */
[----:B------:R-:W-:-:S13]  /*2ab0*/  ISETP.GE.AND P0, PT, R12, R13, PT ;  /* 0x0000000d0c00720c */ /* 0x000fda0003f06270 */
[----:B------:R-:W-:Y:S05]  /*2ac0*/  @P0 BRA `(.L_x_1244) ;  /* 0x0000015000000947 */ /* 0x000fea0003800000 */
[----:B------:R-:W5:Y:S04]  /*2ad0*/  LDL.64 R8, [R1] ;  /* 0x0000000001087983 */ /* 0x000f680000100a00 */
[----:B---3--:R-:W3:Y:S04]  /*2ae0*/  LDL R3, [R1+0x8] ;  /* 0x0000080001037983 */ /* 0x008ee80000100800 */
[----:B----4-:R-:W4:Y:S04]  /*2af0*/  LDL R6, [R1+0x3c] ;  /* 0x00003c0001067983 */ /* 0x010f280000100800 */
[----:B--2---:R-:W2:Y:S04]  /*2b00*/  LDL R2, [R1+0x38] ;  /* 0x0000380001027983 */ /* 0x004ea80000100800 */
[----:B------:R-:W2:Y:S04]  /*2b10*/  LDL R5, [R1+0xc] ;  /* 0x00000c0001057983 */ /* 0x000ea80000100800 */
[----:B------:R-:W2:Y:S01]  /*2b20*/  LDL R16, [R1+0x34] ;  /* 0x0000340001107983 */ /* 0x000ea20000100800 */
[----:B-----5:R-:W-:-:S04]  /*2b30*/  LEA R10, P0, R8, R0, 0x1 ;  /* 0x00000000080a7211 */ /* 0x020fc800078008ff */
[----:B------:R-:W-:Y:S02]  /*2b40*/  LEA.HI.X R11, R8, R4, R9, 0x1, P0 ;  /* 0x00000004080b7211 */ /* 0x000fe400000f0c09 */
[----:B---3--:R-:W-:-:S03]  /*2b50*/  LEA R8, P0, R3, R0, 0x1 ;  /* 0x0000000003087211 */ /* 0x008fc600078008ff */
[----:B------:R-:W-:Y:S01]  /*2b60*/  @!PT LDS RZ, [RZ] ;  /* 0x00000000fffff984 */ /* 0x000fe20000000800 */
[----:B------:R-:W-:Y:S01]  /*2b70*/  @!PT LDS RZ, [RZ] ;  /* 0x00000000fffff984 */ /* 0x000fe20000000800 */
[----:B------:R-:W-:Y:S01]  /*2b80*/  @!PT LDS RZ, [RZ] ;  /* 0x00000000fffff984 */ /* 0x000fe20000000800 */
[----:B------:R3:W-:Y:S01]  /*2b90*/  LDGSTS.E.BYPASS.LTC128B.128 [R219+0x10100], [R10.64], !P5 ;  /* 0x101000000adb7fae */ /* 0x0007e2000e901d46 */
[----:B----4-:R-:W-:Y:S02]  /*2ba0*/  LEA.HI.X R9, R3, R4, R6, 0x1, P0 ;  /* 0x0000000403097211 */ /* 0x010fe400000f0c06 */
[----:B------:R-:W-:-:S03]  /*2bb0*/  LEA R6, P0, R252, R0, 0x1 ;  /* 0x00000000fc067211 */ /* 0x000fc600078008ff */
[----:B------:R3:W-:Y:S01]  /*2bc0*/  LDGSTS.E.BYPASS.LTC128B.128 [R219+0x14100], [R8.64], !P4 ;  /* 0x1410000008db7fae */ /* 0x0007e2000e101d46 */
[----:B--2---:R-:W-:Y:S02]  /*2bd0*/  LEA.HI.X R7, R252, R4, R2, 0x1, P0 ;  /* 0x00000004fc077211 */ /* 0x004fe400000f0c02 */
[----:B------:R-:W-:-:S03]  /*2be0*/  LEA R2, P0, R5, R0, 0x1 ;  /* 0x0000000005027211 */ /* 0x000fc600078008ff */
[----:B------:R3:W-:Y:S01]  /*2bf0*/  LDGSTS.E.BYPASS.LTC128B.128 [R219+0x18100], [R6.64], !P3 ;  /* 0x1810000006db7fae */ /* 0x0007e2000d901d46 */
[----:B------:R-:W-:-:S05]  /*2c00*/  LEA.HI.X R3, R5, R4, R16, 0x1, P0 ;  /* 0x0000000405037211 */ /* 0x000fca00000f0c10 */
[----:B------:R3:W-:Y:S04]  /*2c10*/  LDGSTS.E.BYPASS.LTC128B.128 [R219+0x1c100], [R2.64], !P2 ;  /* 0x1c10000002db7fae */ /* 0x0007e8000d101d46 */
.L_x_1244:
[----:B------:R-:W-:Y:S05]  /*2c20*/  BSYNC B0 ;  /* 0x0000000000007941 */ /* 0x000fea0003800000 */
.L_x_1243:
[----:B------:R-:W-:Y:S05]  /*2c30*/  BRA.DIV ~URZ, `(.L_x_1245) ;  /* 0x0000d1a27f007947 */ /* 0x000fea000b800000 */
[----:B--2---:R2:W1:Y:S04]  /*2c40*/  SHFL.IDX PT, R4, R14, 0x1, 0x181f ;  /* 0x00381f000e047f89 */ /* 0x00446800000e0000 */
[----:B----4-:R2:W4:Y:S02]  /*2c50*/  SHFL.IDX PT, R0, R15, 0x1, 0x181f ;  /* 0x00381f000f007f89 */ /* 0x01052400000e0000 */
.L_x_1322:
[----:B---3--:R-:W-:Y:S01]  /*2c60*/  IADD3 R2, R12, 0x20, RZ ;  /* 0x000000200c027810 */ /* 0x008fe20007ffe0ff */
[----:B------:R-:W-:Y:S03]  /*2c70*/  BSSY B0, `(.L_x_1246) ;  /* 0x0000018000007945 */ /* 0x000fe60003800000 */
[----:B------:R-:W-:-:S13]  /*2c80*/  ISETP.GE.AND P0, PT, R2, R13, PT ;  /* 0x0000000d0200720c */ /* 0x000fda0003f06270 */
[----:B------:R-:W-:Y:S05]  /*2c90*/  @P0 BRA `(.L_x_1247) ;  /* 0x0000015000000947 */ /* 0x000fea0003800000 */
[----:B------:R-:W3:Y:S04]  /*2ca0*/  LDL.64 R8, [R1] ;  /* 0x0000000001087983 */ /* 0x000ee80000100a00 */
[----:B------:R-:W5:Y:S04]  /*2cb0*/  LDL R6, [R1+0x8] ;  /* 0x0000080001067983 */ /* 0x000f680000100800 */
[----:B--2---:R-:W2:Y:S04]  /*2cc0*/  LDL R7, [R1+0x3c] ;  /* 0x00003c0001077983 */ /* 0x004ea80000100800 */
[----:B----4-:R-:W4:Y:S04]  /*2cd0*/  LDL R3, [R1+0x38] ;  /* 0x0000380001037983 */ /* 0x010f280000100800 */
[----:B------:R-:W4:Y:S04]  /*2ce0*/  LDL R5, [R1+0xc] ;  /* 0x00000c0001057983 */ /* 0x000f280000100800 */
[----:B------:R-:W4:Y:S01]  /*2cf0*/  LDL R16, [R1+0x34] ;  /* 0x0000340001107983 */ /* 0x000f220000100800 */
[----:B---3--:R-:W-:-:S04]  /*2d00*/  LEA R10, P0, R8, R0, 0x1 ;  /* 0x00000000080a7211 */ /* 0x008fc800078008ff */
[----:B-1----:R-:W-:Y:S02]  /*2d10*/  LEA.HI.X R11, R8, R4, R9, 0x1, P0 ;  /* 0x00000004080b7211 */ /* 0x002fe400000f0c09 */
[----:B-----5:R-:W-:-:S03]  /*2d20*/  LEA R8, P0, R6, R0, 0x1 ;  /* 0x0000000006087211 */ /* 0x020fc600078008ff */
[----:B------:R-:W-:Y:S01]  /*2d30*/  @!PT LDS RZ, [RZ] ;  /* 0x00000000fffff984 */ /* 0x000fe20000000800 */
[----:B------:R-:W-:Y:S01]  /*2d40*/  @!PT LDS RZ, [RZ] ;  /* 0x00000000fffff984 */ /* 0x000fe20000000800 */
[----:B------:R-:W-:Y:S01]  /*2d50*/  @!PT LDS RZ, [RZ] ;  /* 0x00000000fffff984 */ /* 0x000fe20000000800 */
[----:B------:R1:W-:Y:S01]  /*2d60*/  LDGSTS.E.BYPASS.LTC128B.128 [R219+0x11100], [R10.64], !P5 ;  /* 0x111000000adb7fae */ /* 0x0003e2000e901d46 */
[----:B--2---:R-:W-:Y:S02]  /*2d70*/  LEA.HI.X R9, R6, R4, R7, 0x1, P0 ;  /* 0x0000000406097211 */ /* 0x004fe400000f0c07 */
[----:B------:R-:W-:-:S03]  /*2d80*/  LEA R6, P0, R252, R0, 0x1 ;  /* 0x00000000fc067211 */ /* 0x000fc600078008ff */
[----:B------:R1:W-:Y:S01]  /*2d90*/  LDGSTS.E.BYPASS.LTC128B.128 [R219+0x15100], [R8.64], !P4 ;  /* 0x1510000008db7fae */ /* 0x0003e2000e101d46 */
[----:B----4-:R-:W-:Y:S02]  /*2da0*/  LEA.HI.X R7, R252, R4, R3, 0x1, P0 ;  /* 0x00000004fc077211 */ /* 0x010fe400000f0c03 */
[----:B------:R-:W-:-:S03]  /*2db0*/  LEA R2, P0, R5, R0, 0x1 ;  /* 0x0000000005027211 */ /* 0x000fc600078008ff */
[----:B------:R1:W-:Y:S01]  /*2dc0*/  LDGSTS.E.BYPASS.LTC128B.128 [R219+0x19100], [R6.64], !P3 ;  /* 0x1910000006db7fae */ /* 0x0003e2000d901d46 */
[----:B------:R-:W-:-:S05]  /*2dd0*/  LEA.HI.X R3, R5, R4, R16, 0x1, P0 ;  /* 0x0000000405037211 */ /* 0x000fca00000f0c10 */
[----:B------:R1:W-:Y:S04]  /*2de0*/  LDGSTS.E.BYPASS.LTC128B.128 [R219+0x1d100], [R2.64], !P2 ;  /* 0x1d10000002db7fae */ /* 0x0003e8000d101d46 */
.L_x_1247:
[----:B------:R-:W-:Y:S05]  /*2df0*/  BSYNC B0 ;  /* 0x0000000000007941 */ /* 0x000fea0003800000 */
.L_x_1246:
[----:B------:R-:W-:Y:S05]  /*2e00*/  BRA.DIV ~URZ, `(.L_x_1248) ;  /* 0x0000d0927f007947 */ /* 0x000fea000b800000 */
[----:B-1----:R1:W3:Y:S02]  /*2e10*/  SHFL.IDX PT, R4, R14, 0x2, 0x181f ;  /* 0x00581f000e047f89 */ /* 0x0022e400000e0000 */
.L_x_1323:
[----:B------:R-:W-:Y:S05]  /*2e20*/  BRA.DIV ~URZ, `(.L_x_1249) ;  /* 0x0000d0e27f007947 */ /* 0x000fea000b800000 */
[----:B----4-:R4:W1:Y:S02]  /*2e30*/  SHFL.IDX PT, R0, R15, 0x2, 0x181f ;  /* 0x00581f000f007f89 */ /* 0x01086400000e0000 */
.L_x_1324:
[----:B------:R-:W-:Y:S01]  /*2e40*/  IADD3 R2, R12, 0x40, RZ ;  /* 0x000000400c027810 */ /* 0x000fe20007ffe0ff */
[----:B------:R-:W-:Y:S03]  /*2e50*/  BSSY B0, `(.L_x_1250) ;  /* 0x0000018000007945 */ /* 0x000fe60003800000 */
[----:B------:R-:W-:-:S13]  /*2e60*/  ISETP.GE.AND P0, PT, R2, R13, PT ;  /* 0x0000000d0200720c */ /* 0x000fda0003f06270 */
[----:B------:R-:W-:Y:S05]  /*2e70*/  @P0 BRA `(.L_x_1251) ;  /* 0x0000015000000947 */ /* 0x000fea0003800000 */
[----:B------:R-:W5:Y:S04]  /*2e80*/  LDL.64 R8, [R1] ;  /* 0x0000000001087983 */ /* 0x000f680000100a00 */
[----:B--2---:R-:W2:Y:S04]  /*2e90*/  LDL R6, [R1+0x8] ;  /* 0x0000080001067983 */ /* 0x004ea80000100800 */
[----:B----4-:R-:W4:Y:S04]  /*2ea0*/  LDL R7, [R1+0x3c] ;  /* 0x00003c0001077983 */ /* 0x010f280000100800 */
[----:B---3--:R-:W3:Y:S04]  /*2eb0*/  LDL R3, [R1+0x38] ;  /* 0x0000380001037983 */ /* 0x008ee80000100800 */
[----:B------:R-:W3:Y:S04]  /*2ec0*/  LDL R5, [R1+0xc] ;  /* 0x00000c0001057983 */ /* 0x000ee80000100800 */
[----:B------:R-:W3:Y:S01]  /*2ed0*/  LDL R16, [R1+0x34] ;  /* 0x0000340001107983 */ /* 0x000ee20000100800 */
[----:B-1---5:R-:W-:-:S04]  /*2ee0*/  LEA R10, P0, R8, R0, 0x1 ;  /* 0x00000000080a7211 */ /* 0x022fc800078008ff */
[----:B------:R-:W-:Y:S02]  /*2ef0*/  LEA.HI.X R11, R8, R4, R9, 0x1, P0 ;  /* 0x00000004080b7211 */ /* 0x000fe400000f0c09 */
[----:B--2---:R-:W-:-:S03]  /*2f00*/  LEA R8, P0, R6, R0, 0x1 ;  /* 0x0000000006087211 */ /* 0x004fc600078008ff */
[----:B------:R-:W-:Y:S01]  /*2f10*/  @!PT LDS RZ, [RZ] ;  /* 0x00000000fffff984 */ /* 0x000fe20000000800 */
[----:B------:R-:W-:Y:S01]  /*2f20*/  @!PT LDS RZ, [RZ] ;  /* 0x00000000fffff984 */ /* 0x000fe20000000800 */
[----:B------:R-:W-:Y:S01]  /*2f30*/  @!PT LDS RZ, [RZ] ;  /* 0x00000000fffff984 */ /* 0x000fe20000000800 */
[----:B------:R1:W-:Y:S01]  /*2f40*/  LDGSTS.E.BYPASS.LTC128B.128 [R219+0x12100], [R10.64], !P5 ;  /* 0x121000000adb7fae */ /* 0x0003e2000e901d46 */
[----:B----4-:R-:W-:Y:S02]  /*2f50*/  LEA.HI.X R9, R6, R4, R7, 0x1, P0 ;  /* 0x0000000406097211 */ /* 0x010fe400000f0c07 */
[----:B------:R-:W-:-:S03]  /*2f60*/  LEA R6, P0, R252, R0, 0x1 ;  /* 0x00000000fc067211 */ /* 0x000fc600078008ff */
[----:B------:R1:W-:Y:S01]  /*2f70*/  LDGSTS.E.BYPASS.LTC128B.128 [R219+0x16100], [R8.64], !P4 ;  /* 0x1610000008db7fae */ /* 0x0003e2000e101d46 */
[----:B---3--:R-:W-:Y:S02]  /*2f80*/  LEA.HI.X R7, R252, R4, R3, 0x1, P0 ;  /* 0x00000004fc077211 */ /* 0x008fe400000f0c03 */
[----:B------:R-:W-:-:S03]  /*2f90*/  LEA R2, P0, R5, R0, 0x1 ;  /* 0x0000000005027211 */ /* 0x000fc600078008ff */
[----:B------:R1:W-:Y:S01]  /*2fa0*/  LDGSTS.E.BYPASS.LTC128B.128 [R219+0x1a100], [R6.64], !P3 ;  /* 0x1a10000006db7fae */ /* 0x0003e2000d901d46 */
[----:B------:R-:W-:-:S05]  /*2fb0*/  LEA.HI.X R3, R5, R4, R16, 0x1, P0 ;  /* 0x0000000405037211 */ /* 0x000fca00000f0c10 */
[----:B------:R1:W-:Y:S04]  /*2fc0*/  LDGSTS.E.BYPASS.LTC128B.128 [R219+0x1e100], [R2.64], !P2 ;  /* 0x1e10000002db7fae */ /* 0x0003e8000d101d46 */
.L_x_1251:
[----:B------:R-:W-:Y:S05]  /*2fd0*/  BSYNC B0 ;  /* 0x0000000000007941 */ /* 0x000fea0003800000 */
.L_x_1250:
[----:B------:R-:W-:Y:S05]  /*2fe0*/  BRA.DIV ~URZ, `(.L_x_1252) ;  /* 0x0000cf827f007947 */ /* 0x000fea000b800000 */
[----:B---3--:R3:W2:Y:S04]  /*2ff0*/  SHFL.IDX PT, R4, R14, 0x3, 0x181f ;  /* 0x00781f000e047f89 */ /* 0x0086a800000e0000 */
[----:B-1----:R3:W1:Y:S02]  /*3000*/  SHFL.IDX PT, R0, R15, 0x3, 0x181f ;  /* 0x00781f000f007f89 */ /* 0x00266400000e0000 */
.L_x_1325:
[----:B------:R-:W5:Y:S04]  /*3010*/  LDL.64 R6, [R1] ;  /* 0x0000000001067983 */ /* 0x000f680000100a00 */
[----:B---3--:R-:W3:Y:S04]  /*3020*/  LDL R3, [R1+0x8] ;  /* 0x0000080001037983 */ /* 0x008ee80000100800 */
[----:B----4-:R-:W4:Y:S04]  /*3030*/  LDL R5, [R1+0x3c] ;  /* 0x00003c0001057983 */ /* 0x010f280000100800 */
[----:B--2---:R-:W2:Y:S04]  /*3040*/  LDL R10, [R1+0x38] ;  /* 0x00003800010a7983 */ /* 0x004ea80000100800 */
[----:B------:R-:W2:Y:S04]  /*3050*/  LDL R11, [R1+0xc] ;  /* 0x00000c00010b7983 */ /* 0x000ea80000100800 */
[----:B------:R-:W2:Y:S01]  /*3060*/  LDL R14, [R1+0x34] ;  /* 0x00003400010e7983 */ /* 0x000ea20000100800 */
[----:B------:R-:W-:Y:S01]  /*3070*/  IADD3 R2, R12, 0x60, RZ ;  /* 0x000000600c027810 */ /* 0x000fe20007ffe0ff */
[----:B------:R-:W-:-:S02]  /*3080*/  IMAD R97, R96, -0x40, R19 ;  /* 0xffffffc060617824 */ /* 0x000fc400078e0213 */
[----:B------:R-:W2:Y:S01]  /*3090*/  LDL R133, [R1+0x18] ;  /* 0x0000180001857983 */ /* 0x000ea20000100800 */
[----:B------:R-:W-:-:S13]  /*30a0*/  ISETP.GE.AND P1, PT, R2, R13, PT ;  /* 0x0000000d0200720c */ /* 0x000fda0003f26270 */
[----:B-1---5:R-:W-:-:S04]  /*30b0*/  @!P1 LEA R8, P0, R6, R0, 0x1 ;  /* 0x0000000006089211 */ /* 0x022fc800078008ff */
[----:B------:R-:W-:Y:S02]  /*30c0*/  @!P1 LEA.HI.X R9, R6, R4, R7, 0x1, P0 ;  /* 0x0000000406099211 */ /* 0x000fe400000f0c07 */
[----:B---3--:R-:W-:-:S03]  /*30d0*/  @!P1 LEA R6, P0, R3, R0, 0x1 ;  /* 0x0000000003069211 */ /* 0x008fc600078008ff */
[----:B------:R-:W-:Y:S01]  /*30e0*/  @!PT LDS RZ, [RZ] ;  /* 0x00000000fffff984 */ /* 0x000fe20000000800 */
[----:B------:R-:W-:Y:S01]  /*30f0*/  @!PT LDS RZ, [RZ] ;  /* 0x00000000fffff984 */ /* 0x000fe20000000800 */
[----:B------:R-:W-:Y:S01]  /*3100*/  @!PT LDS RZ, [RZ] ;  /* 0x00000000fffff984 */ /* 0x000fe20000000800 */
[----:B------:R1:W-:Y:S01]  /*3110*/  @!P1 LDGSTS.E.BYPASS.LTC128B.128 [R219+0x13100], [R8.64], !P5 ;  /* 0x1310000008db9fae */ /* 0x0003e2000e901d46 */
[----:B----4-:R-:W-:-:S03]  /*3120*/  @!P1 LEA.HI.X R7, R3, R4, R5, 0x1, P0 ;  /* 0x0000000403079211 */ /* 0x010fc600000f0c05 */
[----:B------:R-:W3:Y:S01]  /*3130*/  S2R R5, SR_TID.X ;  /* 0x0000000000057919 */ /* 0x000ee20000002100 */
[----:B------:R-:W-:-:S03]  /*3140*/  @!P1 LEA R2, P0, R252, R0, 0x1 ;  /* 0x00000000fc029211 */ /* 0x000fc600078008ff */
[----:B------:R4:W-:Y:S01]  /*3150*/  @!P1 LDGSTS.E.BYPASS.LTC128B.128 [R219+0x17100], [R6.64], !P4 ;  /* 0x1710000006db9fae */ /* 0x0009e2000e101d46 */
[----:B--2---:R-:W-:-:S05]  /*3160*/  @!P1 LEA.HI.X R3, R252, R4, R10, 0x1, P0 ;  /* 0x00000004fc039211 */ /* 0x004fca00000f0c0a */
[----:B------:R2:W-:Y:S01]  /*3170*/  @!P1 LDGSTS.E.BYPASS.LTC128B.128 [R219+0x1b100], [R2.64], !P3 ;  /* 0x1b10000002db9fae */ /* 0x0005e2000d901d46 */
[----:B---3--:R-:W-:-:S04]  /*3180*/  SHF.R.S32.HI R10, RZ, 0x1f, R5 ;  /* 0x0000001fff0a7819 */ /* 0x008fc80000011405 */
[----:B------:R-:W-:-:S04]  /*3190*/  LEA.HI R10, R10, R5, RZ, 0x3 ;  /* 0x000000050a0a7211 */ /* 0x000fc800078f18ff */
[----:B------:R-:W-:Y:S02]  /*31a0*/  SHF.R.S32.HI R10, RZ, 0x3, R10 ;  /* 0x00000003ff0a7819 */ /* 0x000fe4000001140a */
[----:B----4-:R-:W-:-:S03]  /*31b0*/  SHF.R.S32.HI R6, RZ, 0x1f, R96 ;  /* 0x0000001fff067819 */ /* 0x010fc60000011460 */
[----:B------:R-:W-:Y:S01]  /*31c0*/  IMAD.IADD R5, R19, 0x1, -R10 ;  /* 0x0000000113057824 */ /* 0x000fe200078e0a0a */
[----:B--2---:R-:W-:-:S03]  /*31d0*/  @!P1 LEA R2, P0, R11, R0, 0x1 ;  /* 0x000000000b029211 */ /* 0x004fc600078008ff */
[----:B------:R-:W-:Y:S01]  /*31e0*/  IMAD R0, R96, -0x40, R5 ;  /* 0xffffffc060007824 */ /* 0x000fe200078e0205 */
[----:B------:R-:W-:Y:S01]  /*31f0*/  @!P1 LEA.HI.X R3, R11, R4, R14, 0x1, P0 ;  /* 0x000000040b039211 */ /* 0x000fe200000f0c0e */
[----:B------:R-:W-:-:S03]  /*3200*/  IMAD R7, R6, c[0x0][0x1e0], RZ ;  /* 0x0000780006077a24 */ /* 0x000fc600078e02ff */
[----:B------:R-:W-:Y:S01]  /*3210*/  ISETP.GE.AND P0, PT, R0, 0x1, PT ;  /* 0x000000010000780c */ /* 0x000fe20003f06270 */
[----:B------:R2:W-:Y:S01]  /*3220*/  @!P1 LDGSTS.E.BYPASS.LTC128B.128 [R219+0x1f100], [R2.64], !P2 ;  /* 0x1f10000002db9fae */ /* 0x0005e2000d101d46 */
[----:B------:R-:W-:-:S03]  /*3230*/  IMAD.WIDE.U32 R4, R96, c[0x0][0x1e0], RZ ;  /* 0x0000780060047a25 */ /* 0x000fc600078e00ff */
[----:B------:R-:W0:Y:S01]  /*3240*/  LDGDEPBAR ;  /* 0x00000000000079af */ /* 0x000e220000000000 */
[----:B------:R-:W-:Y:S01]  /*3250*/  IMAD R7, R96, c[0x0][0x1e4], R7 ;  /* 0x0000790060077a24 */ /* 0x000fe200078e0207 */
[----:B------:R-:W-:Y:S02]  /*3260*/  WARPSYNC 0xffffffff ;  /* 0xffffffff00007948 */ /* 0x000fe40003800000 */
[----:B------:R-:W-:Y:S01]  /*3270*/  BAR.SYNC.DEFER_BLOCKING 0x0 ;  /* 0x0000000000007b1d */ /* 0x000fe20000010000 */
[----:B------:R-:W-:Y:S02]  /*3280*/  ISETP.GE.AND P2, PT, R0, 0x21, PT ;  /* 0x000000210000780c */ /* 0x000fe40003f46270 */
[----:B------:R-:W-:Y:S02]  /*3290*/  LEA R0, P1, R4, R228, 0x6 ;  /* 0x000000e404007211 */ /* 0x000fe400078230ff */
[----:B------:R-:W-:Y:S02]  /*32a0*/  ISETP.NE.AND P3, PT, R99, RZ, PT ;  /* 0x000000ff6300720c */ /* 0x000fe40003f65270 */
[----:B------:R-:W-:-:S02]  /*32b0*/  ISETP.NE.AND P4, PT, R98, RZ, PT ;  /* 0x000000ff6200720c */ /* 0x000fc40003f85270 */
[----:B------:R-:W-:Y:S01]  /*32c0*/  ISETP.NE.AND P5, PT, R20, RZ, PT ;  /* 0x000000ff1400720c */ /* 0x000fe20003fa5270 */
[----:B--2---:R-:W-:Y:S02]  /*32d0*/  IMAD.IADD R2, R5, 0x1, R7 ;  /* 0x0000000105027824 */ /* 0x004fe400078e0207 */
[----:B------:R-:W-:-:S03]  /*32e0*/  IMAD.MOV.U32 R3, RZ, RZ, 0x20 ;  /* 0x00000020ff037424 */ /* 0x000fc600078e00ff */
[----:B------:R-:W-:Y:S01]  /*32f0*/  LEA.HI.X R2, R4, R227, R2, 0x6, P1 ;  /* 0x000000e304027211 */ /* 0x000fe200008f3402 */
[----:B-1----:R-:W-:Y:S01]  /*3300*/  IMAD.WIDE.U32 R8, R3, c[0x0][0x1e0], RZ ;  /* 0x0000780003087a25 */ /* 0x002fe200078e00ff */
[----:B------:R-:W-:-:S03]  /*3310*/  @P0 LEA R4, P1, R0, c[0x0][0x1c8], 0x1 ;  /* 0x0000720000040a11 */ /* 0x000fc600078208ff */
[----:B------:R-:W-:Y:S01]  /*3320*/  IMAD R3, R3, c[0x0][0x1e4], RZ ;  /* 0x0000790003037a24 */ /* 0x000fe200078e02ff */
[C---:B------:R-:W-:Y:S02]  /*3330*/  @P0 LEA.HI.X R5, R0.reuse, c[0x0][0x1cc], R2, 0x1, P1 ;  /* 0x0000730000050a11 */ /* 0x040fe400008f0c02 */
[----:B------:R-:W-:-:S03]  /*3340*/  @P2 IADD3 R0, P1, R0, R8, RZ ;  /* 0x0000000800002210 */ /* 0x000fc60007f3e0ff */
[----:B------:R-:W-:Y:S01]  /*3350*/  @!PT LDS RZ, [RZ] ;  /* 0x00000000fffff984 */ /* 0x000fe20000000800 */
[----:B------:R-:W-:Y:S01]  /*3360*/  @!PT LDS RZ, [RZ] ;  /* 0x00000000fffff984 */ /* 0x000fe20000000800 */
[----:B------:R-:W-:Y:S01]  /*3370*/  @!PT LDS RZ, [RZ] ;  /* 0x00000000fffff984 */ /* 0x000fe20000000800 */
[----:B------:R1:W-:Y:S01]  /*3380*/  @P0 LDGSTS.E.BYPASS.LTC128B.128 [R219+0x8100], [R4.64], !P3 ;  /* 0x0810000004db0fae */ /* 0x0003e2000d901d46 */
[----:B------:R-:W-:Y:S02]  /*3390*/  @P2 IADD3.X R3, R2, R9, R3, P1, !PT ;  /* 0x0000000902032210 */ /* 0x000fe40000ffe403 */
[C---:B------:R-:W-:Y:S01]  /*33a0*/  @P2 LEA R2, P1, R0.reuse, c[0x0][0x1c8], 0x1 ;  /* 0x0000720000022a11 */ /* 0x040fe200078208ff */
[----:B------:R1:W-:Y:S03]  /*33b0*/  @P0 LDGSTS.E.BYPASS.LTC128B.128 [R219+0xa100], [R4.64+0x80], !P4 ;  /* 0x0a10008004db0fae */ /* 0x0003e6000e101d46 */
[----:B------:R-:W-:Y:S01]  /*33c0*/  @P2 LEA.HI.X R3, R0, c[0x0][0x1cc], R3, 0x1, P1 ;  /* 0x0000730000032a11 */ /* 0x000fe200008f0c03 */
[----:B------:R1:W-:Y:S04]  /*33d0*/  @P0 LDGSTS.E.BYPASS.LTC128B.128 [R219+0xc100], [R4.64+0x100], !P5 ;  /* 0x0c10010004db0fae */ /* 0x0003e8000e901d46 */
[----:B------:R1:W-:Y:S04]  /*33e0*/  @P0 LDGSTS.E.BYPASS.LTC128B.128 [R219+0xe100], [R4.64+0x180], !P6 ;  /* 0x0e10018004db0fae */ /* 0x0003e8000f101d46 */
[----:B------:R2:W-:Y:S04]  /*33f0*/  @P2 LDGSTS.E.BYPASS.LTC128B.128 [R219+0x9100], [R2.64], !P3 ;  /* 0x0910000002db2fae */ /* 0x0005e8000d901d46 */
[----:B------:R2:W-:Y:S04]  /*3400*/  @P2 LDGSTS.E.BYPASS.LTC128B.128 [R219+0xb100], [R2.64+0x80], !P4 ;  /* 0x0b10008002db2fae */ /* 0x0005e8000e101d46 */
[----:B------:R2:W-:Y:S04]  /*3410*/  @P2 LDGSTS.E.BYPASS.LTC128B.128 [R219+0xd100], [R2.64+0x100], !P5 ;  /* 0x0d10010002db2fae */ /* 0x0005e8000e901d46 */
[----:B------:R2:W-:Y:S04]  /*3420*/  @P2 LDGSTS.E.BYPASS.LTC128B.128 [R219+0xf100], [R2.64+0x180], !P6 ;  /* 0x0f10018002db2fae */ /* 0x0005e8000f101d46 */
[----:B------:R-:W0:Y:S01]  /*3430*/  LDGDEPBAR ;  /* 0x00000000000079af */ /* 0x000e220000000000 */
[----:B------:R-:W-:-:S04]  /*3440*/  IMAD R0, R6, c[0x0][0x208], RZ ;  /* 0x0000820006007a24 */ /* 0x000fc800078e02ff */
[C---:B------:R-:W-:Y:S02]  /*3450*/  IMAD R6, R96.reuse, c[0x0][0x20c], R0 ;  /* 0x0000830060067a24 */ /* 0x040fe400078e0200 */
[----:B-1----:R-:W-:-:S05]  /*3460*/  IMAD.WIDE.U32 R4, R96, c[0x0][0x208], RZ ;  /* 0x0000820060047a25 */ /* 0x002fca00078e00ff */
[----:B------:R-:W-:Y:S02]  /*3470*/  LEA R0, P1, R4, R230, 0x6 ;  /* 0x000000e604007211 */ /* 0x000fe400078230ff */
[----:B--2---:R-:W-:Y:S01]  /*3480*/  IADD3 R3, R5, R6, RZ ;  /* 0x0000000605037210 */ /* 0x004fe20007ffe0ff */
[----:B------:R-:W-:-:S04]  /*3490*/  DEPBAR.LE SB0, 0x1 ;  /* 0x000080400000791a */ /* 0x000fc80000000000 */
[----:B------:R-:W-:-:S04]  /*34a0*/  DEPBAR.LE SB0, 0x0 ;  /* 0x000080000000791a */ /* 0x000fc80000000000 */
[----:B------:R-:W-:Y:S01]  /*34b0*/  BAR.SYNC.DEFER_BLOCKING 0x0 ;  /* 0x0000000000007b1d */ /* 0x000fe20000010000 */
[----:B------:R-:W-:Y:S01]  /*34c0*/  LEA R2, P0, R0, c[0x0][0x1f8], 0x1 ;  /* 0x00007e0000027a11 */ /* 0x000fe200078008ff */
[----:B------:R-:W-:Y:S01]  /*34d0*/  IMAD.MOV.U32 R5, RZ, RZ, c[0x0][0x208] ;  /* 0x00008200ff057624 */ /* 0x000fe200078e00ff */
[----:B------:R-:W-:Y:S02]  /*34e0*/  LEA.HI.X R3, R4, R235, R3, 0x6, P1 ;  /* 0x000000eb04037211 */ /* 0x000fe400008f3403 */
[----:B------:R-:W-:Y:S01]  /*34f0*/  LOP3.LUT R4, R28, 0x1, RZ, 0xc0, !PT ;  /* 0x000000011c047812 */ /* 0x000fe200078ec0ff */
[----:B------:R-:W-:Y:S01]  /*3500*/  IMAD.MOV.U32 R6, RZ, RZ, c[0x0][0x20c] ;  /* 0x00008300ff067624 */ /* 0x000fe200078e00ff */
[----:B------:R-:W-:Y:S02]  /*3510*/  LEA.HI.X R3, R0, c[0x0][0x1fc], R3, 0x1, P0 ;  /* 0x00007f0000037a11 */ /* 0x000fe400000f0c03 */
[----:B------:R-:W-:Y:S02]  /*3520*/  LEA R12, P0, R5, R2, 0x6 ;  /* 0x00000002050c7211 */ /* 0x000fe400078030ff */
[----:B------:R-:W-:-:S02]  /*3530*/  ISETP.NE.U32.AND P3, PT, R4, 0x1, PT ;  /* 0x000000010400780c */ /* 0x000fc40003f65070 */
[----:B------:R-:W-:Y:S02]  /*3540*/  IADD3 R0, -R10, R97, RZ ;  /* 0x000000610a007210 */ /* 0x000fe40007ffe1ff */
[----:B------:R-:W-:Y:S02]  /*3550*/  LEA.HI.X R13, R5, R3, R6, 0x6, P0 ;  /* 0x00000003050d7211 */ /* 0x000fe400000f3406 */
[----:B------:R-:W-:Y:S02]  /*3560*/  ISETP.LT.OR P0, PT, R0, 0x1, P3 ;  /* 0x000000010000780c */ /* 0x000fe40001f01670 */
[----:B------:R-:W-:Y:S01]  /*3570*/  LOP3.LUT P2, RZ, R28, 0x2, RZ, 0xc0, !PT ;  /* 0x000000021cff7812 */ /* 0x000fe2000784c0ff */
[----:B------:R-:W-:Y:S04]  /*3580*/  LDSM.16.M88.4 R4, [R199] ;  /* 0x00000000c704783b */ /* 0x000fe80000000200 */
[----:B------:R-:W1:Y:S04]  /*3590*/  LDSM.16.M88.4 R20, [R192] ;  /* 0x00000000c014783b */ /* 0x000e680000000200 */
[----:B------:R-:W2:Y:S04]  /*35a0*/  LDSM.16.M88.4 R16, [R192+0x800] ;  /* 0x00080000c010783b */ /* 0x000ea80000000200 */
[----:B------:R-:W3:Y:S04]  /*35b0*/  LDSM.16.M88.4 R24, [R192+0x1000] ;  /* 0x00100000c018783b */ /* 0x000ee80000000200 */
[----:B------:R-:W4:Y:S04]  /*35c0*/  LDSM.16.M88.4 R32, [R192+0x1800] ;  /* 0x00180000c020783b */ /* 0x000f280000000200 */
[----:B------:R-:W-:Y:S04]  /*35d0*/  LDSM.16.M88.4 R8, [R200] ;  /* 0x00000000c808783b */ /* 0x000fe80000000200 */
[----:B------:R-:W5:Y:S04]  /*35e0*/  LDSM.16.M88.4 R48, [R203] ;  /* 0x00000000cb30783b */ /* 0x000f680000000200 */
[----:B------:R-:W1:Y:S04]  /*35f0*/  LDSM.16.M88.4 R60, [R218] ;  /* 0x00000000da3c783b */ /* 0x000e680000000200 */
[----:B------:R-:W1:Y:S04]  /*3600*/  LDSM.16.M88.4 R64, [R217] ;  /* 0x00000000d940783b */ /* 0x000e680000000200 */
[----:B------:R-:W1:Y:S04]  /*3610*/  LDSM.16.M88.4 R76, [R216] ;  /* 0x00000000d84c783b */ /* 0x000e680000000200 */
[----:B------:R-:W-:Y:S01]  /*3620*/  @!PT LDS RZ, [RZ] ;  /* 0x00000000fffff984 */ /* 0x000fe20000000800 */
[----:B------:R-:W-:Y:S01]  /*3630*/  @!PT LDS RZ, [RZ] ;  /* 0x00000000fffff984 */ /* 0x000fe20000000800 */
[----:B------:R-:W-:Y:S01]  /*3640*/  @!PT LDS RZ, [RZ] ;  /* 0x00000000fffff984 */ /* 0x000fe20000000800 */
[----:B------:R1:W-:Y:S01]  /*3650*/  LDGSTS.E.BYPASS.LTC128B.128 [R219+0x100], [R2.64], !P0 ;  /* 0x0010000002db7fae */ /* 0x0003e2000c101d46 */
[----:B------:R-:W-:-:S02]  /*3660*/  ISETP.LT.OR P0, PT, R0, 0x1, !P2 ;  /* 0x000000010000780c */ /* 0x000fc40005701670 */
[----:B------:R-:W-:-:S11]  /*3670*/  LOP3.LUT P1, RZ, R28, 0x4, RZ, 0xc0, !PT ;  /* 0x000000041cff7812 */ /* 0x000fd6000782c0ff */
[----:B------:R2:W-:Y:S01]  /*3680*/  LDGSTS.E.BYPASS.LTC128B.128 [R219+0x2100], [R2.64+0x80], !P0 ;  /* 0x0210008002db7fae */ /* 0x0005e2000c101d46 */
[C---:B------:R-:W-:Y:S02]  /*3690*/  ISETP.LT.OR P0, PT, R0.reuse, 0x1, !P1 ;  /* 0x000000010000780c */ /* 0x040fe40004f01670 */
[C---:B------:R-:W-:Y:S02]  /*36a0*/  ISETP.LT.OR P3, PT, R0.reuse, 0x21, P3 ;  /* 0x000000210000780c */ /* 0x040fe40001f61670 */
[----:B------:R-:W-:-:S09]  /*36b0*/  ISETP.LT.OR P2, PT, R0, 0x21, !P2 ;  /* 0x000000210000780c */ /* 0x000fd20005741670 */
[----:B------:R2:W-:Y:S01]  /*36c0*/  LDGSTS.E.BYPASS.LTC128B.128 [R219+0x4100], [R2.64+0x100], !P0 ;  /* 0x0410010002db7fae */ /* 0x0005e2000c101d46 */
[----:B------:R-:W-:-:S04]  /*36d0*/  LOP3.LUT P0, RZ, R28, 0x8, RZ, 0xc0, !PT ;  /* 0x000000081cff7812 */ /* 0x000fc8000780c0ff */
[C---:B------:R-:W-:Y:S02]  /*36e0*/  ISETP.LT.OR P4, PT, R0.reuse, 0x1, !P0 ;  /* 0x000000010000780c */ /* 0x040fe40004781670 */
[C---:B------:R-:W-:Y:S02]  /*36f0*/  ISETP.LT.OR P1, PT, R0.reuse, 0x21, !P1 ;  /* 0x000000210000780c */ /* 0x040fe40004f21670 */
[----:B------:R-:W-:Y:S01]  /*3700*/  ISETP.LT.OR P0, PT, R0, 0x21, !P0 ;  /* 0x000000210000780c */ /* 0x000fe20004701670 */
[C---:B-1----:R-:W-:Y:S08]  /*3710*/  HMMA.16816.F32.BF16 R28, R4.reuse, R20, RZ ;  /* 0x00000014041c723c */ /* 0x042ff000000418ff */
[----:B------:R1:W-:Y:S01]  /*3720*/  LDGSTS.E.BYPASS.LTC128B.128 [R219+0x6100], [R2.64+0x180], !P4 ;  /* 0x0610018002db7fae */ /* 0x0003e2000e101d46 */
[C---:B------:R-:W-:Y:S03]  /*3730*/  HMMA.16816.F32.BF16 R20, R4.reuse, R22, RZ ;  /* 0x000000160414723c */ /* 0x040fe600000418ff */
[----:B------:R1:W-:Y:S04]  /*3740*/  LDGSTS.E.BYPASS.LTC128B.128 [R219+0x1100], [R12.64], !P3 ;  /* 0x011000000cdb7fae */ /* 0x0003e8000d901d46 */
[----:B------:R1:W-:Y:S01]  /*3750*/  LDGSTS.E.BYPASS.LTC128B.128 [R219+0x3100], [R12.64+0x80], !P2 ;  /* 0x031000800cdb7fae */ /* 0x0003e2000d101d46 */
[C---:B--2---:R-:W-:Y:S03]  /*3760*/  HMMA.16816.F32.BF16 R36, R4.reuse, R16, RZ ;  /* 0x000000100424723c */ /* 0x044fe600000418ff */
[----:B------:R1:W-:Y:S04]  /*3770*/  LDGSTS.E.BYPASS.LTC128B.128 [R219+0x5100], [R12.64+0x100], !P1 ;  /* 0x051001000cdb7fae */ /* 0x0003e8000c901d46 */
[----:B------:R1:W-:Y:S01]  /*3780*/  LDGSTS.E.BYPASS.LTC128B.128 [R219+0x7100], [R12.64+0x180], !P0 ;  /* 0x071001800cdb7fae */ /* 0x0003e2000c101d46 */
[C---:B------:R-:W-:Y:S03]  /*3790*/  HMMA.16816.F32.BF16 R40, R4.reuse, R18, RZ ;  /* 0x000000120428723c */ /* 0x040fe600000418ff */
[----:B------:R-:W-:Y:S04]  /*37a0*/  LDSM.16.M88.4 R68, [R198] ;  /* 0x00000000c644783b */ /* 0x000fe80000000200 */
[----:B------:R-:W-:Y:S01]  /*37b0*/  LDSM.16.M88.4 R72, [R198+0x800] ;  /* 0x00080000c648783b */ /* 0x000fe20000000200 */
[C---:B---3--:R-:W-:Y:S03]  /*37c0*/  HMMA.16816.F32.BF16 R44, R4.reuse, R24, RZ ;  /* 0x00000018042c723c */ /* 0x048fe600000418ff */
[----:B------:R-:W-:Y:S04]  /*37d0*/  LDSM.16.M88.4 R84, [R198+0x1000] ;  /* 0x00100000c654783b */ /* 0x000fe80000000200 */
[----:B------:R-:W-:Y:S01]  /*37e0*/  LDSM.16.M88.4 R80, [R195+0x800] ;  /* 0x00080000c350783b */ /* 0x000fe20000000200 */
[C---:B------:R-:W-:Y:S03]  /*37f0*/  HMMA.16816.F32.BF16 R52, R4.reuse, R26, RZ ;  /* 0x0000001a0434723c */ /* 0x040fe600000418ff */
[----:B------:R-:W-:Y:S04]  /*3800*/  LDSM.16.M88.4 R88, [R195+0x1000] ;  /* 0x00100000c358783b */ /* 0x000fe80000000200 */
[----:B------:R-:W0:Y:S04]  /*3810*/  LDGDEPBAR ;  /* 0x00000000000079af */ /* 0x000e280000000000 */
[----:B-1----:R-:W1:Y:S01]  /*3820*/  LDSM.16.M88.4 R12, [R202] ;  /* 0x00000000ca0c783b */ /* 0x002e620000000200 */
[C---:B----4-:R-:W-:Y:S08]  /*3830*/  HMMA.16816.F32.BF16 R56, R4.reuse, R32, RZ ;  /* 0x000000200438723c */ /* 0x050ff000000418ff */
[----:B------:R-:W-:Y:S01]  /*3840*/  HMMA.16816.F32.BF16 R16, R4, R34, RZ ;  /* 0x000000220410723c */ /* 0x000fe200000418ff */
[----:B------:R-:W-:Y:S07]  /*3850*/  LDSM.16.M88.4 R4, [R201] ;  /* 0x00000000c904783b */ /* 0x000fee0000000200 */
[C---:B-----5:R-:W-:Y:S08]  /*3860*/  HMMA.16816.F32.BF16 R24, R8.reuse, R48, R28 ;  /* 0x000000300818723c */ /* 0x060ff0000004181c */
[C---:B------:R-:W-:Y:S01]  /*3870*/  HMMA.16816.F32.BF16 R28, R8.reuse, R50, R20 ;  /* 0x00000032081c723c */ /* 0x040fe20000041814 */
[----:B------:R-:W2:Y:S04]  /*3880*/  LDSM.16.M88.4 R20, [R198+0x1800] ;  /* 0x00180000c614783b */ /* 0x000ea80000000200 */
[----:B------:R-:W-:Y:S03]  /*3890*/  LDSM.16.M88.4 R48, [R195+0x1800] ;  /* 0x00180000c330783b */ /* 0x000fe60000000200 */
[C---:B------:R-:W-:Y:S08]  /*38a0*/  HMMA.16816.F32.BF16 R32, R8.reuse, R60, R36 ;  /* 0x0000003c0820723c */ /* 0x040ff00000041824 */
[C---:B------:R-:W-:Y:S01]  /*38b0*/  HMMA.16816.F32.BF16 R36, R8.reuse, R62, R40 ;  /* 0x0000003e0824723c */ /* 0x040fe20000041828 */
[----:B------:R-:W3:Y:S07]  /*38c0*/  LDSM.16.M88.4 R60, [R195] ;  /* 0x00000000c33c783b */ /* 0x000eee0000000200 */
[C---:B------:R-:W-:Y:S08]  /*38d0*/  HMMA.16816.F32.BF16 R40, R8.reuse, R64, R44 ;  /* 0x000000400828723c */ /* 0x040ff0000004182c */
[C---:B------:R-:W-:Y:S01]  /*38e0*/  HMMA.16816.F32.BF16 R44, R8.reuse, R66, R52 ;  /* 0x00000042082c723c */ /* 0x040fe20000041834 */
[----:B------:R-:W-:Y:S07]  /*38f0*/  LDSM.16.M88.4 R64, [R192+0x2800] ;  /* 0x00280000c040783b */ /* 0x000fee0000000200 */
[C---:B------:R-:W-:Y:S01]  /*3900*/  HMMA.16816.F32.BF16 R52, R8.reuse, R76, R56 ;  /* 0x0000004c0834723c */ /* 0x040fe20000041838 */
[----:B------:R-:W-:Y:S07]  /*3910*/  LDSM.16.M88.4 R56, [R192+0x2000] ;  /* 0x00200000c038783b */ /* 0x000fee0000000200 */
[----:B------:R-:W-:Y:S01]  /*3920*/  HMMA.16816.F32.BF16 R16, R8, R78, R16 ;  /* 0x0000004e0810723c */ /* 0x000fe20000041810 */
[----:B------:R-:W4:Y:S04]  /*3930*/  LDSM.16.M88.4 R8, [R199+0x4000] ;  /* 0x00400000c708783b */ /* 0x000f280000000200 */
[----:B------:R-:W-:Y:S03]  /*3940*/  LDSM.16.M88.4 R76, [R214] ;  /* 0x00000000d64c783b */ /* 0x000fe60000000200 */
        /* <DEDUP_REMOVED lines=8> */
[----:B------:R-:W1:Y:S07]  /*39d0*/  LDSM.16.M88.4 R84, [R192+0x3000] ;  /* 0x00300000c054783b */ /* 0x000e6e0000000200 */
[C---:B--2---:R-:W-:Y:S08]  /*39e0*/  HMMA.16816.F32.BF16 R52, R12.reuse, R20, R52 ;  /* 0x000000140c34723c */ /* 0x044ff00000041834 */
[----:B------:R-:W-:Y:S01]  /*39f0*/  HMMA.16816.F32.BF16 R12, R12, R22, R16 ;  /* 0x000000160c0c723c */ /* 0x000fe20000041810 */
[----:B------:R-:W2:Y:S04]  /*3a00*/  LDSM.16.M88.4 R20, [R192+0x3800] ;  /* 0x00380000c014783b */ /* 0x000ea80000000200 */
[----:B------:R-:W-:Y:S03]  /*3a10*/  LDSM.16.M88.4 R16, [R200+0x4000] ;  /* 0x00400000c810783b */ /* 0x000fe60000000200 */
[C---:B---3--:R-:W-:Y:S08]  /*3a20*/  HMMA.16816.F32.BF16 R24, R4.reuse, R60, R24 ;  /* 0x0000003c0418723c */ /* 0x048ff00000041818 */
[C---:B------:R-:W-:Y:S01]  /*3a30*/  HMMA.16816.F32.BF16 R28, R4.reuse, R62, R28 ;  /* 0x0000003e041c723c */ /* 0x040fe2000004181c */
[----:B------:R-:W3:Y:S07]  /*3a40*/  LDSM.16.M88.4 R60, [R215] ;  /* 0x00000000d73c783b */ /* 0x000eee0000000200 */
[C---:B------:R-:W-:Y:S08]  /*3a50*/  HMMA.16816.F32.BF16 R32, R4.reuse, R80, R32 ;  /* 0x000000500420723c */ /* 0x040ff00000041820 */
[C---:B------:R-:W-:Y:S01]  /*3a60*/  HMMA.16816.F32.BF16 R36, R4.reuse, R82, R36 ;  /* 0x000000520424723c */ /* 0x040fe20000041824 */
[----:B------:R-:W-:Y:S07]  /*3a70*/  LDSM.16.M88.4 R80, [R198+0x3000] ;  /* 0x00300000c650783b */ /* 0x000fee0000000200 */
[C---:B------:R-:W-:Y:S08]  /*3a80*/  HMMA.16816.F32.BF16 R40, R4.reuse, R88, R40 ;  /* 0x000000580428723c */ /* 0x040ff00000041828 */
[C---:B------:R-:W-:Y:S01]  /*3a90*/  HMMA.16816.F32.BF16 R44, R4.reuse, R90, R44 ;  /* 0x0000005a042c723c */ /* 0x040fe2000004182c */
[----:B------:R-:W5:Y:S07]  /*3aa0*/  LDSM.16.M88.4 R88, [R213] ;  /* 0x00000000d558783b */ /* 0x000f6e0000000200 */
[C---:B------:R-:W-:Y:S08]  /*3ab0*/  HMMA.16816.F32.BF16 R52, R4.reuse, R48, R52 ;  /* 0x000000300434723c */ /* 0x040ff00000041834 */
[----:B------:R-:W-:Y:S01]  /*3ac0*/  HMMA.16816.F32.BF16 R12, R4, R50, R12 ;  /* 0x00000032040c723c */ /* 0x000fe2000004180c */
[----:B------:R-:W-:Y:S04]  /*3ad0*/  LDSM.16.M88.4 R4, [R202+0x4000] ;  /* 0x00400000ca04783b */ /* 0x000fe80000000200 */
[----:B------:R-:W-:Y:S03]  /*3ae0*/  LDSM.16.M88.4 R48, [R198+0x3800] ;  /* 0x00380000c630783b */ /* 0x000fe60000000200 */
[C---:B----4-:R-:W-:Y:S08]  /*3af0*/  HMMA.16816.F32.BF16 R24, R8.reuse, R56, R24 ;  /* 0x000000380818723c */ /* 0x050ff00000041818 */
[C---:B------:R-:W-:Y:S01]  /*3b00*/  HMMA.16816.F32.BF16 R28, R8.reuse, R58, R28 ;  /* 0x0000003a081c723c */ /* 0x040fe2000004181c */
[----:B------:R-:W4:Y:S07]  /*3b10*/  LDSM.16.M88.4 R56, [R212] ;  /* 0x00000000d438783b */ /* 0x000f2e0000000200 */
[C---:B------:R-:W-:Y:S08]  /*3b20*/  HMMA.16816.F32.BF16 R32, R8.reuse, R64, R32 ;  /* 0x000000400820723c */ /* 0x040ff00000041820 */
[C---:B------:R-:W-:Y:S01]  /*3b30*/  HMMA.16816.F32.BF16 R36, R8.reuse, R66, R36 ;  /* 0x000000420824723c */ /* 0x040fe20000041824 */
[----:B------:R-:W-:Y:S07]  /*3b40*/  LDSM.16.M88.4 R64, [R195+0x2000] ;  /* 0x00200000c340783b */ /* 0x000fee0000000200 */
[C---:B-1----:R-:W-:Y:S08]  /*3b50*/  HMMA.16816.F32.BF16 R40, R8.reuse, R84, R40 ;  /* 0x000000540828723c */ /* 0x042ff00000041828 */
[C---:B------:R-:W-:Y:S01]  /*3b60*/  HMMA.16816.F32.BF16 R44, R8.reuse, R86, R44 ;  /* 0x00000056082c723c */ /* 0x040fe2000004182c */
[----:B------:R-:W-:Y:S07]  /*3b70*/  LDSM.16.M88.4 R84, [R192+0x5000] ;  /* 0x00500000c054783b */ /* 0x000fee0000000200 */
[C---:B--2---:R-:W-:Y:S08]  /*3b80*/  HMMA.16816.F32.BF16 R52, R8.reuse, R20, R52 ;  /* 0x000000140834723c */ /* 0x044ff00000041834 */
[----:B------:R-:W-:Y:S01]  /*3b90*/  HMMA.16816.F32.BF16 R20, R8, R22, R12 ;  /* 0x000000160814723c */ /* 0x000fe2000004180c */
[----:B------:R-:W1:Y:S07]  /*3ba0*/  LDSM.16.M88.4 R12, [R201+0x4000] ;  /* 0x00400000c90c783b */ /* 0x000e6e0000000200 */
[C---:B---3--:R-:W-:Y:S08]  /*3bb0*/  HMMA.16816.F32.BF16 R8, R16.reuse, R60, R24 ;  /* 0x0000003c1008723c */ /* 0x048ff00000041818 */
[C---:B------:R-:W-:Y:S01]  /*3bc0*/  HMMA.16816.F32.BF16 R28, R16.reuse, R62, R28 ;  /* 0x0000003e101c723c */ /* 0x040fe2000004181c */
[----:B------:R-:W-:Y:S07]  /*3bd0*/  LDSM.16.M88.4 R60, [R195+0x3800] ;  /* 0x00380000c33c783b */ /* 0x000fee0000000200 */
[C---:B------:R-:W-:Y:S08]  /*3be0*/  HMMA.16816.F32.BF16 R32, R16.reuse, R76, R32 ;  /* 0x0000004c1020723c */ /* 0x040ff00000041820 */
[C---:B------:R-:W-:Y:S01]  /*3bf0*/  HMMA.16816.F32.BF16 R36, R16.reuse, R78, R36 ;  /* 0x0000004e1024723c */ /* 0x040fe20000041824 */
[----:B------:R-:W2:Y:S07]  /*3c00*/  LDSM.16.M88.4 R76, [R195+0x2800] ;  /* 0x00280000c34c783b */ /* 0x000eae0000000200 */
[C---:B-----5:R-:W-:Y:S08]  /*3c10*/  HMMA.16816.F32.BF16 R40, R16.reuse, R88, R40 ;  /* 0x000000581028723c */ /* 0x060ff00000041828 */
[C---:B------:R-:W-:Y:S01]  /*3c20*/  HMMA.16816.F32.BF16 R44, R16.reuse, R90, R44 ;  /* 0x0000005a102c723c */ /* 0x040fe2000004182c */
[----:B------:R-:W3:Y:S07]  /*3c30*/  LDSM.16.M88.4 R88, [R195+0x3000] ;  /* 0x00300000c358783b */ /* 0x000eee0000000200 */
[C---:B----4-:R-:W-:Y:S08]  /*3c40*/  HMMA.16816.F32.BF16 R52, R16.reuse, R56, R52 ;  /* 0x000000381034723c */ /* 0x050ff00000041834 */
[----:B------:R-:W-:Y:S01]  /*3c50*/  HMMA.16816.F32.BF16 R24, R16, R58, R20 ;  /* 0x0000003a1018723c */ /* 0x000fe20000041814 */
[----:B------:R-:W-:Y:S04]  /*3c60*/  LDSM.16.M88.4 R16, [R199+0x8000] ;  /* 0x00800000c710783b */ /* 0x000fe80000000200 */
[----:B------:R-:W-:Y:S03]  /*3c70*/  LDSM.16.M88.4 R56, [R192+0x5800] ;  /* 0x00580000c038783b */ /* 0x000fe60000000200 */
[C---:B------:R-:W-:Y:S08]  /*3c80*/  HMMA.16816.F32.BF16 R20, R4.reuse, R68, R8 ;  /* 0x000000440414723c */ /* 0x040ff00000041808 */
[C---:B------:R-:W-:Y:S01]  /*3c90*/  HMMA.16816.F32.BF16 R8, R4.reuse, R70, R28 ;  /* 0x000000460408723c */ /* 0x040fe2000004181c */
[----:B------:R-:W4:Y:S07]  /*3ca0*/  LDSM.16.M88.4 R68, [R192+0x4000] ;  /* 0x00400000c044783b */ /* 0x000f2e0000000200 */
[C---:B------:R-:W-:Y:S08]  /*3cb0*/  HMMA.16816.F32.BF16 R32, R4.reuse, R72, R32 ;  /* 0x000000480420723c */ /* 0x040ff00000041820 */
[C---:B------:R-:W-:Y:S01]  /*3cc0*/  HMMA.16816.F32.BF16 R36, R4.reuse, R74, R36 ;  /* 0x0000004a0424723c */ /* 0x040fe20000041824 */
[----:B------:R-:W5:Y:S07]  /*3cd0*/  LDSM.16.M88.4 R72, [R192+0x4800] ;  /* 0x00480000c048783b */ /* 0x000f6e0000000200 */
[C---:B------:R-:W-:Y:S08]  /*3ce0*/  HMMA.16816.F32.BF16 R40, R4.reuse, R80, R40 ;  /* 0x000000500428723c */ /* 0x040ff00000041828 */
[C---:B------:R-:W-:Y:S01]  /*3cf0*/  HMMA.16816.F32.BF16 R44, R4.reuse, R82, R44 ;  /* 0x00000052042c723c */ /* 0x040fe2000004182c */
[----:B------:R-:W-:Y:S07]  /*3d00*/  LDSM.16.M88.4 R80, [R198+0x4800] ;  /* 0x00480000c650783b */ /* 0x000fee0000000200 */
[C---:B------:R-:W-:Y:S08]  /*3d10*/  HMMA.16816.F32.BF16 R52, R4.reuse, R48, R52 ;  /* 0x000000300434723c */ /* 0x040ff00000041834 */
[----:B------:R-:W-:Y:S08]  /*3d20*/  HMMA.16816.F32.BF16 R28, R4, R50, R24 ;  /* 0x00000032041c723c */ /* 0x000ff00000041818 */
[C---:B-1----:R-:W-:Y:S08]  /*3d30*/  HMMA.16816.F32.BF16 R24, R12.reuse, R64, R20 ;  /* 0x000000400c18723c */ /* 0x042ff00000041814 */
[C---:B------:R-:W-:Y:S01]  /*3d40*/  HMMA.16816.F32.BF16 R20, R12.reuse, R66, R8 ;  /* 0x000000420c14723c */ /* 0x040fe20000041808 */
[----:B------:R-:W-:Y:S04]  /*3d50*/  LDSM.16.M88.4 R8, [R200+0x8000] ;  /* 0x00800000c808783b */ /* 0x000fe80000000200 */
[----:B------:R-:W1:Y:S03]  /*3d60*/  LDSM.16.M88.4 R64, [R211] ;  /* 0x00000000d340783b */ /* 0x000e660000000200 */
[C---:B--2---:R-:W-:Y:S08]  /*3d70*/  HMMA.16816.F32.BF16 R4, R12.reuse, R76, R32 ;  /* 0x0000004c0c04723c */ /* 0x044ff00000041820 */
[C---:B------:R-:W-:Y:S01]  /*3d80*/  HMMA.16816.F32.BF16 R36, R12.reuse, R78, R36 ;  /* 0x0000004e0c24723c */ /* 0x040fe20000041824 */
[----:B------:R-:W2:Y:S07]  /*3d90*/  LDSM.16.M88.4 R76, [R210] ;  /* 0x00000000d24c783b */ /* 0x000eae0000000200 */
[C---:B---3--:R-:W-:Y:S08]  /*3da0*/  HMMA.16816.F32.BF16 R40, R12.reuse, R88, R40 ;  /* 0x000000580c28723c */ /* 0x048ff00000041828 */
[C---:B------:R-:W-:Y:S01]  /*3db0*/  HMMA.16816.F32.BF16 R44, R12.reuse, R90, R44 ;  /* 0x0000005a0c2c723c */ /* 0x040fe2000004182c */
[----:B------:R-:W3:Y:S07]  /*3dc0*/  LDSM.16.M88.4 R88, [R209] ;  /* 0x00000000d158783b */ /* 0x000eee0000000200 */
[C---:B------:R-:W-:Y:S08]  /*3dd0*/  HMMA.16816.F32.BF16 R52, R12.reuse, R60, R52 ;  /* 0x0000003c0c34723c */ /* 0x040ff00000041834 */
[----:B------:R-:W-:Y:S01]  /*3de0*/  HMMA.16816.F32.BF16 R32, R12, R62, R28 ;  /* 0x0000003e0c20723c */ /* 0x000fe2000004181c */
[----:B------:R-:W1:Y:S07]  /*3df0*/  LDSM.16.M88.4 R60, [R208] ;  /* 0x00000000d03c783b */ /* 0x000e6e0000000200 */
[C---:B----4-:R-:W-:Y:S08]  /*3e00*/  HMMA.16816.F32.BF16 R28, R16.reuse, R68, R24 ;  /* 0x00000044101c723c */ /* 0x050ff00000041818 */
[C---:B------:R-:W-:Y:S01]  /*3e10*/  HMMA.16816.F32.BF16 R24, R16.reuse, R70, R20 ;  /* 0x000000461018723c */ /* 0x040fe20000041814 */
[----:B------:R-:W-:Y:S07]  /*3e20*/  LDSM.16.M88.4 R68, [R195+0x4000] ;  /* 0x00400000c344783b */ /* 0x000fee0000000200 */
[C---:B-----5:R-:W-:Y:S01]  /*3e30*/  HMMA.16816.F32.BF16 R20, R16.reuse, R72, R4 ;  /* 0x000000481014723c */ /* 0x060fe20000041804 */
[----:B------:R-:W-:Y:S07]  /*3e40*/  LDSM.16.M88.4 R4, [R202+0x8000] ;  /* 0x00800000ca04783b */ /* 0x000fee0000000200 */
[C---:B------:R-:W-:Y:S01]  /*3e50*/  HMMA.16816.F32.BF16 R12, R16.reuse, R74, R36 ;  /* 0x0000004a100c723c */ /* 0x040fe20000041824 */
[----:B------:R-:W4:Y:S07]  /*3e60*/  LDSM.16.M88.4 R72, [R198+0x4000] ;  /* 0x00400000c648783b */ /* 0x000f2e0000000200 */
[C---:B------:R-:W-:Y:S08]  /*3e70*/  HMMA.16816.F32.BF16 R40, R16.reuse, R84, R40 ;  /* 0x000000541028723c */ /* 0x040ff00000041828 */
[C---:B------:R-:W-:Y:S01]  /*3e80*/  HMMA.16816.F32.BF16 R48, R16.reuse, R86, R44 ;  /* 0x000000561030723c */ /* 0x040fe2000004182c */
[----:B------:R-:W5:Y:S07]  /*3e90*/  LDSM.16.M88.4 R84, [R198+0x5000] ;  /* 0x00500000c654783b */ /* 0x000f6e0000000200 */
[C---:B------:R-:W-:Y:S08]  /*3ea0*/  HMMA.16816.F32.BF16 R44, R16.reuse, R56, R52 ;  /* 0x00000038102c723c */ /* 0x040ff00000041834 */
[----:B------:R-:W-:Y:S08]  /*3eb0*/  HMMA.16816.F32.BF16 R36, R16, R58, R32 ;  /* 0x0000003a1024723c */ /* 0x000ff00000041820 */
[C---:B-1----:R-:W-:Y:S08]  /*3ec0*/  HMMA.16816.F32.BF16 R32, R8.reuse, R64, R28 ;  /* 0x000000400820723c */ /* 0x042ff0000004181c */
[C---:B------:R-:W-:Y:S01]  /*3ed0*/  HMMA.16816.F32.BF16 R28, R8.reuse, R66, R24 ;  /* 0x00000042081c723c */ /* 0x040fe20000041818 */
[----:B------:R-:W1:Y:S07]  /*3ee0*/  LDSM.16.M88.4 R64, [R198+0x5800] ;  /* 0x00580000c640783b */ /* 0x000e6e0000000200 */
[C---:B--2---:R-:W-:Y:S01]  /*3ef0*/  HMMA.16816.F32.BF16 R24, R8.reuse, R76, R20 ;  /* 0x0000004c0818723c */ /* 0x044fe20000041814 */
[----:B------:R-:W2:Y:S07]  /*3f00*/  LDSM.16.M88.4 R20, [R201+0x8000] ;  /* 0x00800000c914783b */ /* 0x000eae0000000200 */
[C---:B------:R-:W-:Y:S01]  /*3f10*/  HMMA.16816.F32.BF16 R16, R8.reuse, R78, R12 ;  /* 0x0000004e0810723c */ /* 0x040fe2000004180c */
[----:B------:R-:W1:Y:S07]  /*3f20*/  LDSM.16.M88.4 R76, [R195+0x4800] ;  /* 0x00480000c34c783b */ /* 0x000e6e0000000200 */
[C---:B---3--:R-:W-:Y:S01]  /*3f30*/  HMMA.16816.F32.BF16 R12, R8.reuse, R88, R40 ;  /* 0x00000058080c723c */ /* 0x048fe20000041828 */
[----:B------:R-:W-:Y:S07]  /*3f40*/  LDSM.16.M88.4 R40, [R195+0x5000] ;  /* 0x00500000c328783b */ /* 0x000fee0000000200 */
[C---:B------:R-:W-:Y:S08]  /*3f50*/  HMMA.16816.F32.BF16 R56, R8.reuse, R90, R48 ;  /* 0x0000005a0838723c */ /* 0x040ff00000041830 */
[C---:B------:R-:W-:Y:S08]  /*3f60*/  HMMA.16816.F32.BF16 R48, R8.reuse, R60, R44 ;  /* 0x0000003c0830723c */ /* 0x040ff0000004182c */
[----:B------:R-:W-:Y:S01]  /*3f70*/  HMMA.16816.F32.BF16 R44, R8, R62, R36 ;  /* 0x0000003e082c723c */ /* 0x000fe20000041824 */
[----:B------:R-:W-:Y:S07]  /*3f80*/  LDSM.16.M88.4 R60, [R192+0x6000] ;  /* 0x00600000c03c783b */ /* 0x000fee0000000200 */
[C---:B----4-:R-:W-:Y:S08]  /*3f90*/  HMMA.16816.F32.BF16 R36, R4.reuse, R72, R32 ;  /* 0x000000480424723c */ /* 0x050ff00000041820 */
[C---:B------:R-:W-:Y:S01]  /*3fa0*/  HMMA.16816.F32.BF16 R52, R4.reuse, R82, R16 ;  /* 0x000000520434723c */ /* 0x040fe20000041810 */
[----:B------:R-:W3:Y:S07]  /*3fb0*/  LDSM.16.M88.4 R16, [R199+0xc000] ;  /* 0x00c00000c710783b */ /* 0x000eee0000000200 */
[C---:B------:R-:W-:Y:S08]  /*3fc0*/  HMMA.16816.F32.BF16 R32, R4.reuse, R80, R24 ;  /* 0x000000500420723c */ /* 0x040ff00000041818 */
[C---:B-----5:R-:W-:Y:S01]  /*3fd0*/  HMMA.16816.F32.BF16 R24, R4.reuse, R84, R12 ;  /* 0x000000540418723c */ /* 0x060fe2000004180c */
[----:B------:R-:W-:Y:S07]  /*3fe0*/  LDSM.16.M88.4 R12, [R200+0xc000] ;  /* 0x00c00000c80c783b */ /* 0x000fee0000000200 */
[C---:B------:R-:W-:Y:S01]  /*3ff0*/  HMMA.16816.F32.BF16 R8, R4.reuse, R86, R56 ;  /* 0x000000560408723c */ /* 0x040fe20000041838 */
[----:B------:R-:W4:Y:S04]  /*4000*/  LDSM.16.M88.4 R84, [R195+0x5800] ;  /* 0x00580000c354783b */ /* 0x000f280000000200 */
[----:B------:R-:W-:Y:S03]  /*4010*/  LDSM.16.M88.4 R56, [R195+0x6000] ;  /* 0x00600000c338783b */ /* 0x000fe60000000200 */
[C---:B------:R-:W-:Y:S01]  /*4020*/  HMMA.16816.F32.BF16 R28, R4.reuse, R74, R28 ;  /* 0x0000004a041c723c */ /* 0x040fe2000004181c */
[----:B------:R-:W-:Y:S07]  /*4030*/  LDSM.16.M88.4 R72, [R192+0x7800] ;  /* 0x00780000c048783b */ /* 0x000fee0000000200 */
[C---:B-1----:R-:W-:Y:S08]  /*4040*/  HMMA.16816.F32.BF16 R48, R4.reuse, R64, R48 ;  /* 0x000000400430723c */ /* 0x042ff00000041830 */
[----:B------:R-:W-:Y:S01]  /*4050*/  HMMA.16816.F32.BF16 R92, R4, R66, R44 ;  /* 0x00000042045c723c */ /* 0x000fe2000004182c */
[----:B------:R-:W-:Y:S04]  /*4060*/  LDSM.16.M88.4 R64, [R206] ;  /* 0x00000000ce40783b */ /* 0x000fe80000000200 */
[----:B------:R-:W-:Y:S03]  /*4070*/  LDSM.16.M88.4 R44, [R192+0x7000] ;  /* 0x00700000c02c783b */ /* 0x000fe60000000200 */
[C---:B--2---:R-:W-:Y:S01]  /*4080*/  HMMA.16816.F32.BF16 R4, R20.reuse, R68, R36 ;  /* 0x000000441404723c */ /* 0x044fe20000041824 */
[----:B------:R-:W1:Y:S07]  /*4090*/  LDSM.16.M88.4 R36, [R207] ;  /* 0x00000000cf24783b */ /* 0x000e6e0000000200 */
[C---:B------:R-:W-:Y:S08]  /*40a0*/  HMMA.16816.F32.BF16 R28, R20.reuse, R70, R28 ;  /* 0x00000046141c723c */ /* 0x040ff0000004181c */
[----:B------:R-:W-:Y:S01]  /*40b0*/  HMMA.16816.F32.BF16 R68, R20, R78, R52 ;  /* 0x0000004e1444723c */ /* 0x000fe20000041834 */
[----:B------:R-:W2:Y:S07]  /*40c0*/  LDSM.16.M88.4 R52, [R192+0x6800] ;  /* 0x00680000c034783b */ /* 0x000eae0000000200 */
[----:B---3--:R-:W-:Y:S08]  /*40d0*/  HMMA.16816.F32.BF16 R4, R16, R60, R4 ;  /* 0x0000003c1004723c */ /* 0x008ff00000041804 */
[C---:B------:R-:W-:Y:S08]  /*40e0*/  HMMA.16816.F32.BF16 R32, R20.reuse, R76, R32 ;  /* 0x0000004c1420723c */ /* 0x040ff00000041820 */
[C---:B------:R-:W-:Y:S01]  /*40f0*/  HMMA.16816.F32.BF16 R76, R20.reuse, R42, R8 ;  /* 0x0000002a144c723c */ /* 0x040fe20000041808 */
[----:B------:R-:W-:Y:S07]  /*4100*/  LDSM.16.M88.4 R8, [R202+0xc000] ;  /* 0x00c00000ca08783b */ /* 0x000fee0000000200 */
[----:B----4-:R-:W-:Y:S01]  /*4110*/  HMMA.16816.F32.BF16 R88, R20, R84, R48 ;  /* 0x000000541458723c */ /* 0x010fe20000041830 */
[----:B------:R-:W3:Y:S07]  /*4120*/  LDSM.16.M88.4 R48, [R198+0x6000] ;  /* 0x00600000c630783b */ /* 0x000eee0000000200 */
[----:B------:R-:W-:Y:S01]  /*4130*/  HMMA.16816.F32.BF16 R28, R16, R62, R28 ;  /* 0x0000003e101c723c */ /* 0x000fe2000004181c */
[----:B------:R-:W-:Y:S07]  /*4140*/  LDSM.16.M88.4 R60, [R198+0x6800] ;  /* 0x00680000c63c783b */ /* 0x000fee0000000200 */
[----:B------:R-:W-:Y:S08]  /*4150*/  HMMA.16816.F32.BF16 R80, R20, R40, R24 ;  /* 0x000000281450723c */ /* 0x000ff00000041818 */
[C---:B-1----:R-:W-:Y:S01]  /*4160*/  HMMA.16816.F32.BF16 R24, R12.reuse, R36, R4 ;  /* 0x000000240c18723c */ /* 0x042fe20000041804 */
[----:B------:R-:W1:Y:S07]  /*4170*/  LDSM.16.M88.4 R4, [R201+0xc000] ;  /* 0x00c00000c904783b */ /* 0x000e6e0000000200 */
[----:B------:R-:W-:Y:S08]  /*4180*/  HMMA.16816.F32.BF16 R28, R12, R38, R28 ;  /* 0x000000260c1c723c */ /* 0x000ff0000004181c */
[----:B--2---:R-:W-:Y:S08]  /*4190*/  HMMA.16816.F32.BF16 R32, R16, R52, R32 ;  /* 0x000000341020723c */ /* 0x004ff00000041820 */
[----:B---3--:R-:W-:Y:S08]  /*41a0*/  HMMA.16816.F32.BF16 R24, R8, R48, R24 ;  /* 0x000000300818723c */ /* 0x008ff00000041818 */
[----:B------:R-:W-:Y:S01]  /*41b0*/  HMMA.16816.F32.BF16 R40, R16, R54, R68 ;  /* 0x000000361028723c */ /* 0x000fe20000041844 */
[----:B------:R-:W2:Y:S04]  /*41c0*/  LDSM.16.M88.4 R68, [R205] ;  /* 0x00000000cd44783b */ /* 0x000ea80000000200 */
[----:B------:R-:W3:Y:S03]  /*41d0*/  LDSM.16.M88.4 R52, [R195+0x6800] ;  /* 0x00680000c334783b */ /* 0x000ee60000000200 */
[----:B------:R-:W-:Y:S08]  /*41e0*/  HMMA.16816.F32.BF16 R28, R8, R50, R28 ;  /* 0x00000032081c723c */ /* 0x000ff0000004181c */
[----:B------:R-:W-:Y:S08]  /*41f0*/  HMMA.16816.F32.BF16 R36, R12, R64, R32 ;  /* 0x000000400c24723c */ /* 0x000ff00000041820 */
[----:B-1----:R-:W-:Y:S08]  /*4200*/  HMMA.16816.F32.BF16 R48, R4, R56, R24 ;  /* 0x000000380430723c */ /* 0x002ff00000041818 */
[----:B------:R-:W-:Y:S08]  /*4210*/  HMMA.16816.F32.BF16 R84, R20, R86, R92 ;  /* 0x000000561454723c */ /* 0x000ff0000004185c */
[----:B------:R-:W-:Y:S08]  /*4220*/  HMMA.16816.F32.BF16 R20, R16, R44, R80 ;  /* 0x0000002c1014723c */ /* 0x000ff00000041850 */
[----:B------:R-:W-:Y:S08]  /*4230*/  HMMA.16816.F32.BF16 R32, R12, R66, R40 ;  /* 0x000000420c20723c */ /* 0x000ff00000041828 */
[----:B------:R-:W-:Y:S01]  /*4240*/  HMMA.16816.F32.BF16 R28, R4, R58, R28 ;  /* 0x0000003a041c723c */ /* 0x000fe2000004181c */
[----:B------:R-:W1:Y:S07]  /*4250*/  LDSM.16.M88.4 R56, [R198+0x7000] ;  /* 0x00700000c638783b */ /* 0x000e6e0000000200 */
[----:B------:R-:W-:Y:S01]  /*4260*/  HMMA.16816.F32.BF16 R36, R8, R60, R36 ;  /* 0x0000003c0824723c */ /* 0x000fe20000041824 */
[----:B------:R-:W-:-:S07]  /*4270*/  FMUL.FTZ R0, R48, c[0x0][0x320] ;  /* 0x0000c80030007a20 */ /* 0x000fce0000410000 */
[----:B------:R-:W-:Y:S01]  /*4280*/  HMMA.16816.F32.BF16 R44, R16, R46, R76 ;  /* 0x0000002e102c723c */ /* 0x000fe2000004184c */
[----:B------:R4:W1:Y:S07]  /*4290*/  MUFU.TANH R78, R0 ;  /* 0x00000000004e7308 */ /* 0x00086e0000002400 */
[----:B--2---:R-:W-:Y:S01]  /*42a0*/  HMMA.16816.F32.BF16 R24, R12, R68, R20 ;  /* 0x000000440c18723c */ /* 0x004fe20000041814 */
[----:B----4-:R-:W-:-:S07]  /*42b0*/  FMUL.FTZ R0, R49, c[0x0][0x320] ;  /* 0x0000c80031007a20 */ /* 0x010fce0000410000 */
[----:B------:R-:W-:Y:S01]  /*42c0*/  HMMA.16816.F32.BF16 R20, R8, R62, R32 ;  /* 0x0000003e0814723c */ /* 0x000fe20000041820 */
[----:B------:R-:W2:Y:S01]  /*42d0*/  LDSM.16.M88.4 R60, [R204] ;  /* 0x00000000cc3c783b */ /* 0x000ea20000000200 */
[----:B------:R4:W1:Y:S06]  /*42e0*/  MUFU.TANH R77, R0 ;  /* 0x00000000004d7308 */ /* 0x00086c0000002400 */
[----:B---3--:R-:W-:Y:S01]  /*42f0*/  HMMA.16816.F32.BF16 R36, R4, R52, R36 ;  /* 0x000000340424723c */ /* 0x008fe20000041824 */
[----:B----4-:R-:W-:-:S04]  /*4300*/  FMUL.FTZ R0, R50, c[0x0][0x320] ;  /* 0x0000c80032007a20 */ /* 0x010fc80000410000 */
[----:B------:R3:W4:Y:S03]  /*4310*/  MUFU.TANH R76, R0 ;  /* 0x00000000004c7308 */ /* 0x0007260000002400 */
[----:B------:R-:W-:Y:S01]  /*4320*/  HMMA.16816.F32.BF16 R64, R16, R72, R88 ;  /* 0x000000481040723c */ /* 0x000fe20000041858 */
[----:B---3--:R-:W-:Y:S02]  /*4330*/  FMUL.FTZ R0, R51, c[0x0][0x320] ;  /* 0x0000c80033007a20 */ /* 0x008fe40000410000 */
[----:B------:R-:W3:Y:S02]  /*4340*/  LDSM.16.M88.4 R48, [R195+0x7000] ;  /* 0x00700000c330783b */ /* 0x000ee40000000200 */
[----:B------:R5:W1:Y:S03]  /*4350*/  MUFU.TANH R73, R0 ;  /* 0x0000000000497308 */ /* 0x000a660000002400 */
[----:B------:R-:W-:Y:S01]  /*4360*/  HMMA.16816.F32.BF16 R40, R12, R70, R44 ;  /* 0x000000460c28723c */ /* 0x000fe2000004182c */
[----:B------:R-:W2:Y:S01]  /*4370*/  LDSM.16.M88.4 R44, [R198+0x7800] ;  /* 0x00780000c62c783b */ /* 0x000ea20000000200 */
[----:B-----5:R-:W-:-:S04]  /*4380*/  FMUL.FTZ R0, R28, c[0x0][0x320] ;  /* 0x0000c8001c007a20 */ /* 0x020fc80000410000 */
[----:B------:R5:W2:Y:S02]  /*4390*/  MUFU.TANH R72, R0 ;  /* 0x0000000000487308 */ /* 0x000aa40000002400 */
[----:B-1----:R-:W-:Y:S01]  /*43a0*/  HMMA.16816.F32.BF16 R32, R8, R56, R24 ;  /* 0x000000380820723c */ /* 0x002fe20000041818 */
[----:B-----5:R-:W-:-:S05]  /*43b0*/  FMUL.FTZ R0, R29, c[0x0][0x320] ;  /* 0x0000c8001d007a20 */ /* 0x020fca0000410000 */
[----:B------:R1:W1:Y:S02]  /*43c0*/  MUFU.TANH R68, R0 ;  /* 0x0000000000447308 */ /* 0x0002640000002400 */
[----:B------:R-:W-:Y:S01]  /*43d0*/  HMMA.16816.F32.BF16 R24, R4, R54, R20 ;  /* 0x000000360418723c */ /* 0x000fe20000041814 */
[----:B-1----:R-:W-:-:S05]  /*43e0*/  FMUL.FTZ R0, R30, c[0x0][0x320] ;  /* 0x0000c8001e007a20 */ /* 0x002fca0000410000 */
[----:B------:R1:W1:Y:S02]  /*43f0*/  MUFU.TANH R69, R0 ;  /* 0x0000000000457308 */ /* 0x0002640000002400 */
[----:B------:R-:W-:Y:S01]  /*4400*/  HMMA.16816.F32.BF16 R16, R16, R74, R84 ;  /* 0x0000004a1010723c */ /* 0x000fe20000041854 */
[----:B-1----:R-:W-:-:S05]  /*4410*/  FMUL.FTZ R0, R31, c[0x0][0x320] ;  /* 0x0000c8001f007a20 */ /* 0x002fca0000410000 */
[----:B------:R1:W1:Y:S02]  /*4420*/  MUFU.TANH R56, R0 ;  /* 0x0000000000387308 */ /* 0x0002640000002400 */
[----:B--2---:R-:W-:Y:S01]  /*4430*/  HMMA.16816.F32.BF16 R20, R12, R60, R64 ;  /* 0x0000003c0c14723c */ /* 0x004fe20000041840 */
[----:B-1----:R-:W-:-:S05]  /*4440*/  FMUL.FTZ R0, R36, c[0x0][0x320] ;  /* 0x0000c80024007a20 */ /* 0x002fca0000410000 */
[----:B------:R1:W2:Y:S02]  /*4450*/  MUFU.TANH R55, R0 ;  /* 0x0000000000377308 */ /* 0x0002a40000002400 */
[----:B------:R-:W-:Y:S01]  /*4460*/  HMMA.16816.F32.BF16 R28, R8, R58, R40 ;  /* 0x0000003a081c723c */ /* 0x000fe20000041828 */
[----:B-1----:R-:W-:-:S05]  /*4470*/  FMUL.FTZ R0, R37, c[0x0][0x320] ;  /* 0x0000c80025007a20 */ /* 0x002fca0000410000 */
[----:B------:R1:W1:Y:S02]  /*4480*/  MUFU.TANH R54, R0 ;  /* 0x0000000000367308 */ /* 0x0002640000002400 */
[----:B---3--:R-:W-:Y:S01]  /*4490*/  HMMA.16816.F32.BF16 R32, R4, R48, R32 ;  /* 0x000000300420723c */ /* 0x008fe20000041820 */
[----:B-1----:R-:W-:-:S05]  /*44a0*/  FMUL.FTZ R0, R38, c[0x0][0x320] ;  /* 0x0000c80026007a20 */ /* 0x002fca0000410000 */
[----:B------:R1:W3:Y:S02]  /*44b0*/  MUFU.TANH R53, R0 ;  /* 0x0000000000357308 */ /* 0x0002e40000002400 */
[----:B------:R-:W-:Y:S01]  /*44c0*/  HMMA.16816.F32.BF16 R12, R12, R62, R16 ;  /* 0x0000003e0c0c723c */ /* 0x000fe20000041810 */
[----:B-1----:R-:W-:Y:S02]  /*44d0*/  FMUL.FTZ R0, R39, c[0x0][0x320] ;  /* 0x0000c80027007a20 */ /* 0x002fe40000410000 */
[----:B------:R-:W1:Y:S05]  /*44e0*/  LDSM.16.M88.4 R36, [R195+0x7800] ;  /* 0x00780000c324783b */ /* 0x000e6a0000000200 */
[----:B------:R-:W-:Y:S01]  /*44f0*/  HMMA.16816.F32.BF16 R16, R8, R44, R20 ;  /* 0x0000002c0810723c */ /* 0x000fe20000041814 */
[----:B------:R5:W1:Y:S01]  /*4500*/  MUFU.TANH R52, R0 ;  /* 0x0000000000347308 */ /* 0x000a620000002400 */
[----:B------:R-:W-:Y:S01]  /*4510*/  ISETP.GT.AND P0, PT, R96, R133, PT ;  /* 0x000000856000720c */ /* 0x000fe20003f04270 */
[----:B------:R-:W-:-:S04]  /*4520*/  DEPBAR.LE SB0, 0x0 ;  /* 0x000080000000791a */ /* 0x000fc80000000000 */
[----:B-----5:R-:W-:-:S04]  /*4530*/  FMUL.FTZ R0, R24, c[0x0][0x320] ;  /* 0x0000c80018007a20 */ /* 0x020fc80000410000 */
[----:B------:R5:W1:Y:S01]  /*4540*/  MUFU.TANH R43, R0 ;  /* 0x00000000002b7308 */ /* 0x000a620000002400 */
[----:B------:R-:W-:Y:S01]  /*4550*/  HMMA.16816.F32.BF16 R20, R4, R50, R28 ;  /* 0x000000320414723c */ /* 0x000fe2000004181c */
[----:B-----5:R-:W-:-:S06]  /*4560*/  FMUL.FTZ R0, R25, c[0x0][0x320] ;  /* 0x0000c80019007a20 */ /* 0x020fcc0000410000 */
[----:B------:R5:W1:Y:S02]  /*4570*/  MUFU.TANH R48, R0 ;  /* 0x0000000000307308 */ /* 0x000a640000002400 */
[----:B-----5:R-:W-:-:S06]  /*4580*/  FMUL.FTZ R0, R26, c[0x0][0x320] ;  /* 0x0000c8001a007a20 */ /* 0x020fcc0000410000 */
[----:B------:R5:W1:Y:S02]  /*4590*/  MUFU.TANH R42, R0 ;  /* 0x00000000002a7308 */ /* 0x000a640000002400 */
[----:B-----5:R-:W-:-:S06]  /*45a0*/  FMUL.FTZ R0, R27, c[0x0][0x320] ;  /* 0x0000c8001b007a20 */ /* 0x020fcc0000410000 */
[----:B------:R5:W1:Y:S01]  /*45b0*/  MUFU.TANH R41, R0 ;  /* 0x0000000000297308 */ /* 0x000a620000002400 */
[----:B------:R-:W-:Y:S01]  /*45c0*/  HMMA.16816.F32.BF16 R8, R8, R46, R12 ;  /* 0x0000002e0808723c */ /* 0x000fe2000004180c */
[----:B-----5:R-:W-:-:S06]  /*45d0*/  FMUL.FTZ R0, R32, c[0x0][0x320] ;  /* 0x0000c80020007a20 */ /* 0x020fcc0000410000 */
[----:B------:R5:W2:Y:S01]  /*45e0*/  MUFU.TANH R40, R0 ;  /* 0x0000000000287308 */ /* 0x000aa20000002400 */
[----:B-1----:R-:W-:Y:S01]  /*45f0*/  HMMA.16816.F32.BF16 R12, R4, R36, R16 ;  /* 0x00000024040c723c */ /* 0x002fe20000041810 */
[----:B-----5:R-:W-:-:S06]  /*4600*/  FMUL.FTZ R0, R33, c[0x0][0x320] ;  /* 0x0000c80021007a20 */ /* 0x020fcc0000410000 */
[----:B------:R1:W1:Y:S02]  /*4610*/  MUFU.TANH R32, R0 ;  /* 0x0000000000207308 */ /* 0x0002640000002400 */
[----:B-1----:R-:W-:-:S06]  /*4620*/  FMUL.FTZ R0, R34, c[0x0][0x320] ;  /* 0x0000c80022007a20 */ /* 0x002fcc0000410000 */
[----:B------:R1:W1:Y:S02]  /*4630*/  MUFU.TANH R34, R0 ;  /* 0x0000000000227308 */ /* 0x0002640000002400 */
[----:B-1----:R-:W-:-:S06]  /*4640*/  FMUL.FTZ R0, R35, c[0x0][0x320] ;  /* 0x0000c80023007a20 */ /* 0x002fcc0000410000 */
[----:B------:R1:W1:Y:S02]  /*4650*/  MUFU.TANH R33, R0 ;  /* 0x0000000000217308 */ /* 0x0002640000002400 */
[----:B-1----:R-:W-:-:S06]  /*4660*/  FMUL.FTZ R0, R20, c[0x0][0x320] ;  /* 0x0000c80014007a20 */ /* 0x002fcc0000410000 */
[----:B------:R1:W1:Y:S01]  /*4670*/  MUFU.TANH R28, R0 ;  /* 0x00000000001c7308 */ /* 0x0002620000002400 */
[----:B------:R-:W-:Y:S01]  /*4680*/  HMMA.16816.F32.BF16 R4, R4, R38, R8 ;  /* 0x000000260404723c */ /* 0x000fe20000041808 */
        /* <DEDUP_REMOVED lines=25> */
[----:B-1234-:R-:W-:Y:S01]  /*4820*/  IADD3 R0, R224, -0x2, RZ ;  /* 0xfffffffee0007810 */ /* 0x01efe20007ffe0ff */
[----:B------:R-:W-:Y:S01]  /*4830*/  IMAD.MOV.U32 R6, RZ, RZ, c[0x0][0x1e4] ;  /* 0x00007900ff067624 */ /* 0x000fe200078e00ff */
[----:B------:R-:W-:Y:S02]  /*4840*/  ISETP.NE.AND P3, PT, R99, RZ, PT ;  /* 0x000000ff6300720c */ /* 0x000fe40003f65270 */
[----:B------:R-:W-:Y:S01]  /*4850*/  SHF.R.S32.HI R2, RZ, 0x1f, R0 ;  /* 0x0000001fff027819 */ /* 0x000fe20000011400 */
[----:B------:R-:W-:Y:S01]  /*4860*/  IMAD.WIDE.U32 R4, R0, c[0x0][0x1e0], RZ ;  /* 0x0000780000047a25 */ /* 0x000fe200078e00ff */
[----:B------:R-:W-:-:S03]  /*4870*/  ISETP.NE.AND P4, PT, R98, RZ, PT ;  /* 0x000000ff6200720c */ /* 0x000fc60003f85270 */
        /* <DEDUP_REMOVED lines=21> */
.L_x_1254:
[----:B--234-:R-:W-:Y:S05]  /*49d0*/  BSYNC B0 ;  /* 0x0000000000007941 */ /* 0x01cfea0003800000 */
.L_x_1253:
[----:B-1----:R-:W2:Y:S04]  /*49e0*/  LDL R0, [R1+0x10] ;  /* 0x0000100001007983 */ /* 0x002ea80000100800 */
[----:B------:R-:W-:Y:S04]  /*49f0*/  LDSM.16.MT88.4 R44, [R194+0x800] ;  /* 0x00080000c22c783b */ /* 0x000fe80000004200 */
[----:B------:R-:W-:Y:S04]  /*4a00*/  LDSM.16.MT88.4 R36, [R197] ;  /* 0x00000000c524783b */ /* 0x000fe80000004200 */
[----:B------:R-:W-:Y:S04]  /*4a10*/  LDSM.16.MT88.4 R64, [R194+0x2800] ;  /* 0x00280000c240783b */ /* 0x000fe80000004200 */
[----:B------:R-:W0:Y:S01]  /*4a20*/  LDGDEPBAR ;  /* 0x00000000000079af */ /* 0x000e220000000000 */
[----:B--2---:R-:W-:-:S05]  /*4a30*/  IMAD.IADD R0, R97, 0x1, -R0 ;  /* 0x0000000161007824 */ /* 0x004fca00078e0a00 */
[C---:B------:R-:W-:Y:S02]  /*4a40*/  ISETP.GT.AND P1, PT, R0.reuse, RZ, PT ;  /* 0x000000ff0000720c */ /* 0x040fe40003f24270 */
[C---:B------:R-:W-:Y:S02]  /*4a50*/  ISETP.GT.AND P0, PT, R0.reuse, 0x1, PT ;  /* 0x000000010000780c */ /* 0x040fe40003f04270 */
[----:B------:R-:W-:Y:S02]  /*4a60*/  ISETP.GT.AND P6, PT, R0, 0x8, PT ;  /* 0x000000080000780c */ /* 0x000fe40003fc4270 */
[----:B------:R-:W-:Y:S02]  /*4a70*/  FSEL R5, R78, -INF , P1 ;  /* 0xff8000004e057808 */ /* 0x000fe40000800000 */
[----:B------:R-:W-:Y:S02]  /*4a80*/  FSEL R6, R77, -INF , P0 ;  /* 0xff8000004d067808 */ /* 0x000fe40000000000 */
[----:B------:R-:W-:-:S02]  /*4a90*/  ISETP.GT.AND P5, PT, R0, 0x9, PT ;  /* 0x000000090000780c */ /* 0x000fc40003fa4270 */
[----:B------:R-:W-:Y:S02]  /*4aa0*/  FSEL R7, R72, -INF , P6 ;  /* 0xff80000048077808 */ /* 0x000fe40003000000 */
        /* <DEDUP_REMOVED lines=18> */
[----:B------:R-:W-:Y:S01]  /*4bd0*/  FMNMX.FTZ R2, R11, R2, !PT ;  /* 0x000000020b027209 */ /* 0x000fe20007810000 */
[----:B------:R-:W-:Y:S01]  /*4be0*/  LDSM.16.MT88.4 R48, [R197+0x800] ;  /* 0x00080000c530783b */ /* 0x000fe20000004200 */
[----:B------:R-:W-:Y:S02]  /*4bf0*/  FSEL R13, R69, -INF , P6 ;  /* 0xff800000450d7808 */ /* 0x000fe40003000000 */
[----:B------:R-:W-:Y:S02]  /*4c00*/  ISETP.GT.AND P6, PT, R0, 0x21, PT ;  /* 0x000000210000780c */ /* 0x000fe40003fc4270 */
[----:B------:R-:W-:Y:S02]  /*4c10*/  FSEL R104, R40, -INF , P0 ;  /* 0xff80000028687808 */ /* 0x000fe40000000000 */
        /* <DEDUP_REMOVED lines=14> */
[----:B------:R-:W-:Y:S01]  /*4d00*/  LDSM.16.MT88.4 R52, [R196] ;  /* 0x00000000c434783b */ /* 0x000fe20000004200 */
        /* <DEDUP_REMOVED lines=9> */
[----:B------:R-:W-:Y:S01]  /*4da0*/  ISETP.GT.AND P1, PT, R0, 0x38, PT ;  /* 0x000000380000780c */ /* 0x000fe20003f24270 */
[----:B------:R-:W-:Y:S01]  /*4db0*/  LDSM.16.MT88.4 R40, [R196+0x800] ;  /* 0x00080000c428783b */ /* 0x000fe20000004200 */
[----:B------:R-:W-:Y:S02]  /*4dc0*/  FSEL R99, R22, -INF , P2 ;  /* 0xff80000016637808 */ /* 0x000fe40001000000 */
[----:B------:R-:W-:Y:S02]  /*4dd0*/  FMNMX.FTZ R2, R100, R2, !PT ;  /* 0x0000000264027209 */ /* 0x000fe40007810000 */
[----:B------:R-:W-:-:S02]  /*4de0*/  FSEL R105, R34, -INF , P0 ;  /* 0xff80000022697808 */ /* 0x000fc40000000000 */
[----:B------:R-:W-:Y:S02]  /*4df0*/  FMNMX.FTZ R3, R20, R3, !PT ;  /* 0x0000000314037209 */ /* 0x000fe40007810000 */
[----:B------:R-:W-:Y:S02]  /*4e00*/  ISETP.GT.AND P0, PT, R0, 0x39, PT ;  /* 0x000000390000780c */ /* 0x000fe40003f04270 */
[----:B------:R-:W-:Y:S02]  /*4e10*/  FSEL R95, R16, -INF , P1 ;  /* 0xff800000105f7808 */ /* 0x000fe40000800000 */
[----:B------:R-:W-:Y:S02]  /*4e20*/  FMNMX.FTZ R0, R99, R2, !PT ;  /* 0x0000000263007209 */ /* 0x000fe40007810000 */
        /* <DEDUP_REMOVED lines=9> */
[----:B------:R-:W-:Y:S01]  /*4ec0*/  FMNMX.FTZ R2, R98, R2, !PT ;  /* 0x0000000262027209 */ /* 0x000fe20007810000 */
[----:B------:R-:W-:Y:S01]  /*4ed0*/  LDSM.16.MT88.4 R32, [R193+0x800] ;  /* 0x00080000c120783b */ /* 0x000fe20000004200 */
[----:B------:R-:W-:Y:S02]  /*4ee0*/  FSEL R96, R30, -INF , P4 ;  /* 0xff8000001e607808 */ /* 0x000fe40002000000 */
[----:B------:R-:W-:Y:S02]  /*4ef0*/  FMNMX.FTZ R2, R97, R2, !PT ;  /* 0x0000000261027209 */ /* 0x000fe40007810000 */
[----:B------:R-:W-:Y:S02]  /*4f00*/  FSEL R94, R27, -INF , P3 ;  /* 0xff8000001b5e7808 */ /* 0x000fe40001800000 */
[----:B------:R-:W-:Y:S02]  /*4f10*/  FMNMX.FTZ R2, R96, R2, !PT ;  /* 0x0000000260027209 */ /* 0x000fe40007810000 */
[----:B------:R-:W-:-:S02]  /*4f20*/  FSEL R93, R26, -INF , P2 ;  /* 0xff8000001a5d7808 */ /* 0x000fc40001000000 */
[----:B------:R-:W-:Y:S02]  /*4f30*/  FMNMX.FTZ R2, R94, R2, !PT ;  /* 0x000000025e027209 */ /* 0x000fe40007810000 */
[----:B------:R-:W-:Y:S02]  /*4f40*/  FSEL R91, R25, -INF , P1 ;  /* 0xff800000195b7808 */ /* 0x000fe40000800000 */
[----:B------:R-:W-:Y:S02]  /*4f50*/  FMNMX.FTZ R2, R93, R2, !PT ;  /* 0x000000025d027209 */ /* 0x000fe40007810000 */
[----:B------:R-:W-:Y:S02]  /*4f60*/  FSEL R90, R24, -INF , P0 ;  /* 0xff800000185a7808 */ /* 0x000fe40000000000 */
[----:B------:R-:W-:Y:S02]  /*4f70*/  FMNMX.FTZ R2, R91, R2, !PT ;  /* 0x000000025b027209 */ /* 0x000fe40007810000 */
[----:B-1----:R-:W-:-:S02]  /*4f80*/  FMNMX.FTZ R0, R0, R3, !PT ;  /* 0x0000000300007209 */ /* 0x002fc40007810000 */
[----:B------:R-:W-:-:S03]  /*4f90*/  FMNMX.FTZ R2, R90, R2, !PT ;  /* 0x000000025a027209 */ /* 0x000fc60007810000 */
        /* <DEDUP_REMOVED lines=8> */
[----:B------:R-:W-:-:S04]  /*5020*/  FFMA.FTZ R3, R5, c[0x0][0x2d0], -R2 ;  /* 0x0000b40005037a23 */ /* 0x000fc80000010802 */
[----:B------:R2:W-:Y:S01]  /*5030*/  MUFU.EX2 R80, R3 ;  /* 0x0000000300507308 */ /* 0x0005e20000000800 */
[----:B-1----:R-:W-:Y:S01]  /*5040*/  FMNMX.FTZ R16, R0, R4, !PT ;  /* 0x0000000400107209 */ /* 0x002fe20007810000 */
[--C-:B------:R-:W-:Y:S02]  /*5050*/  FFMA.FTZ R0, R9, c[0x0][0x2d0], -R2.reuse ;  /* 0x0000b40009007a23 */ /* 0x100fe40000010802 */
[----:B--2---:R-:W-:Y:S01]  /*5060*/  FFMA.FTZ R3, R6, c[0x0][0x2d0], -R2 ;  /* 0x0000b40006037a23 */ /* 0x004fe20000010802 */
[----:B------:R-:W-:-:S03]  /*5070*/  FSETP.NEU.FTZ.AND P0, PT, R16, -INF , PT ;  /* 0xff8000001000780b */ /* 0x000fc60003f1d000 */
[----:B------:R1:W-:Y:S08]  /*5080*/  MUFU.EX2 R82, R0 ;  /* 0x0000000000527308 */ /* 0x0003f00000000800 */
[----:B------:R2:W3:Y:S01]  /*5090*/  MUFU.EX2 R79, R3 ;  /* 0x00000003004f7308 */ /* 0x0004e20000000800 */
[----:B-1----:R-:W-:-:S05]  /*50a0*/  FMUL.FTZ R0, R16, c[0x0][0x2d0] ;  /* 0x0000b40010007a20 */ /* 0x002fca0000410000 */
[----:B------:R-:W-:Y:S01]  /*50b0*/  FSEL R0, R0, RZ, P0 ;  /* 0x000000ff00007208 */ /* 0x000fe20000000000 */
[--C-:B--2---:R-:W-:Y:S02]  /*50c0*/  FFMA.FTZ R3, R7, c[0x0][0x2d0], -R2.reuse ;  /* 0x0000b40007037a23 */ /* 0x104fe40000010802 */
[----:B------:R-:W1:Y:S02]  /*50d0*/  LDSM.16.MT88.4 R4, [R193] ;  /* 0x00000000c104783b */ /* 0x000e640000004200 */
[----:B------:R2:W-:Y:S02]  /*50e0*/  MUFU.EX2 R81, R3 ;  /* 0x0000000300517308 */ /* 0x0005e40000000800 */
[----:B--2---:R-:W-:Y:S01]  /*50f0*/  FFMA.FTZ R3, R8, c[0x0][0x2d0], -R2 ;  /* 0x0000b40008037a23 */ /* 0x004fe20000010802 */
[----:B---3--:R-:W-:-:S05]  /*5100*/  F2FP.BF16.PACK_AB R8, R79, R80 ;  /* 0x000000504f08723e */ /* 0x008fca00000010ff */
[----:B------:R2:W3:Y:S02]  /*5110*/  MUFU.EX2 R83, R3 ;  /* 0x0000000300537308 */ /* 0x0004e40000000800 */
[----:B--2---:R-:W-:Y:S01]  /*5120*/  FFMA.FTZ R3, R10, c[0x0][0x2d0], -R2 ;  /* 0x0000b4000a037a23 */ /* 0x004fe20000010802 */
[----:B---3--:R-:W-:-:S05]  /*5130*/  F2FP.BF16.PACK_AB R10, R83, R81 ;  /* 0x00000051530a723e */ /* 0x008fca00000010ff */
[----:B------:R2:W-:Y:S02]  /*5140*/  MUFU.EX2 R84, R3 ;  /* 0x0000000300547308 */ /* 0x0005e40000000800 */
[----:B--2---:R-:W-:-:S06]  /*5150*/  FFMA.FTZ R3, R11, c[0x0][0x2d0], -R2 ;  /* 0x0000b4000b037a23 */ /* 0x004fcc0000010802 */
[----:B------:R2:W-:Y:S02]  /*5160*/  MUFU.EX2 R86, R3 ;  /* 0x0000000300567308 */ /* 0x0005e40000000800 */
[----:B--2---:R-:W-:-:S06]  /*5170*/  FFMA.FTZ R3, R12, c[0x0][0x2d0], -R0 ;  /* 0x0000b4000c037a23 */ /* 0x004fcc0000010800 */
[----:B------:R2:W-:Y:S02]  /*5180*/  MUFU.EX2 R77, R3 ;  /* 0x00000003004d7308 */ /* 0x0005e40000000800 */
[----:B--2---:R-:W-:-:S06]  /*5190*/  FFMA.FTZ R3, R14, c[0x0][0x2d0], -R0 ;  /* 0x0000b4000e037a23 */ /* 0x004fcc0000010800 */
[----:B------:R2:W3:Y:S02]  /*51a0*/  MUFU.EX2 R76, R3 ;  /* 0x00000003004c7308 */ /* 0x0004e40000000800 */
[--C-:B--2---:R-:W-:Y:S01]  /*51b0*/  FFMA.FTZ R3, R13, c[0x0][0x2d0], -R0.reuse ;  /* 0x0000b4000d037a23 */ /* 0x104fe20000010800 */
[----:B---3--:R-:W-:Y:S01]  /*51c0*/  F2FP.BF16.PACK_AB R9, R76, R77 ;  /* 0x0000004d4c09723e */ /* 0x008fe200000010ff */
[----:B------:R-:W2:Y:S04]  /*51d0*/  LDSM.16.MT88.4 R12, [R194] ;  /* 0x00000000c20c783b */ /* 0x000ea80000004200 */
[----:B------:R3:W-:Y:S02]  /*51e0*/  MUFU.EX2 R78, R3 ;  /* 0x00000003004e7308 */ /* 0x0007e40000000800 */
[----:B---3--:R-:W-:-:S06]  /*51f0*/  FFMA.FTZ R3, R18, c[0x0][0x2d0], -R0 ;  /* 0x0000b40012037a23 */ /* 0x008fcc0000010800 */
[----:B------:R3:W4:Y:S02]  /*5200*/  MUFU.EX2 R18, R3 ;  /* 0x0000000300127308 */ /* 0x0007240000000800 */
[----:B---3--:R-:W-:Y:S01]  /*5210*/  FFMA.FTZ R3, R17, c[0x0][0x2d0], -R2 ;  /* 0x0000b40011037a23 */ /* 0x008fe20000010802 */
[----:B----4-:R-:W-:-:S05]  /*5220*/  F2FP.BF16.PACK_AB R11, R18, R78 ;  /* 0x0000004e120b723e */ /* 0x010fca00000010ff */
[----:B------:R3:W-:Y:S02]  /*5230*/  MUFU.EX2 R87, R3 ;  /* 0x0000000300577308 */ /* 0x0007e40000000800 */
[----:B-1----:R-:W-:Y:S01]  /*5240*/  HMMA.16816.F32.BF16 R24, R8, R4, RZ ;  /* 0x000000040818723c */ /* 0x002fe200000418ff */
[----:B---3--:R-:W-:-:S05]  /*5250*/  FFMA.FTZ R3, R19, c[0x0][0x2d0], -R0 ;  /* 0x0000b40013037a23 */ /* 0x008fca0000010800 */
[----:B------:R1:W-:Y:S02]  /*5260*/  MUFU.EX2 R19, R3 ;  /* 0x0000000300137308 */ /* 0x0003e40000000800 */
[----:B-1----:R-:W-:-:S06]  /*5270*/  FFMA.FTZ R3, R20, c[0x0][0x2d0], -R0 ;  /* 0x0000b40014037a23 */ /* 0x002fcc0000010800 */
[----:B------:R1:W3:Y:S02]  /*5280*/  MUFU.EX2 R85, R3 ;  /* 0x0000000300557308 */ /* 0x0002e40000000800 */
[----:B-1----:R-:W-:Y:S02]  /*5290*/  FFMA.FTZ R3, R21, c[0x0][0x2d0], -R0 ;  /* 0x0000b40015037a23 */ /* 0x002fe40000010800 */
[C---:B------:R-:W-:Y:S04]  /*52a0*/  HMMA.16816.F32.BF16 R20, R8.reuse, R6, RZ ;  /* 0x000000060814723c */ /* 0x040fe800000418ff */
[----:B------:R1:W-:Y:S04]  /*52b0*/  MUFU.EX2 R89, R3 ;  /* 0x0000000300597308 */ /* 0x0003e80000000800 */
[----:B--2---:R-:W-:Y:S07]  /*52c0*/  HMMA.16816.F32.BF16 R4, R8, R12, RZ ;  /* 0x0000000c0804723c */ /* 0x004fee00000418ff */
[----:B------:R-:W-:-:S02]  /*52d0*/  F2FP.BF16.PACK_AB R12, R84, R82 ;  /* 0x00000052540c723e */ /* 0x000fc400000010ff */
[----:B---3--:R-:W-:Y:S01]  /*52e0*/  F2FP.BF16.PACK_AB R13, R85, R19 ;  /* 0x00000013550d723e */ /* 0x008fe200000010ff */
[----:B-1----:R-:W-:Y:S02]  /*52f0*/  FFMA.FTZ R3, R28, c[0x0][0x2d0], -R0 ;  /* 0x0000b4001c037a23 */ /* 0x002fe40000010800 */
[----:B------:R-:W-:Y:S02]  /*5300*/  HMMA.16816.F32.BF16 R28, R8, R14, RZ ;  /* 0x0000000e081c723c */ /* 0x000fe400000418ff */
[----:B------:R-:W1:Y:S05]  /*5310*/  MUFU.EX2 R88, R3 ;  /* 0x0000000300587308 */ /* 0x000e6a0000000800 */
[----:B------:R-:W-:-:S02]  /*5320*/  F2FP.BF16.PACK_AB R14, R87, R86 ;  /* 0x00000056570e723e */ /* 0x000fc400000010ff */
[----:B-1----:R-:W-:Y:S11]  /*5330*/  F2FP.BF16.PACK_AB R15, R88, R89 ;  /* 0x00000059580f723e */ /* 0x002ff600000010ff */
[----:B------:R-:W-:Y:S04]  /*5340*/  @!UPT UIADD3 URZ, URZ, URZ, URZ ;  /* 0x0000003f3f3ff290 */ /* 0x000fe8000fffe03f */
[C---:B------:R-:W-:Y:S08]  /*5350*/  HMMA.16816.F32.BF16 R28, R12.reuse, R46, R28 ;  /* 0x0000002e0c1c723c */ /* 0x040ff0000004181c */
[----:B------:R-:W-:Y:S08]  /*5360*/  HMMA.16816.F32.BF16 R60, R12, R34, R20 ;  /* 0x000000220c3c723c */ /* 0x000ff00000041814 */
[----:B------:R-:W-:Y:S08]  /*5370*/  HMMA.16816.F32.BF16 R20, R8, R38, RZ ;  /* 0x000000260814723c */ /* 0x000ff000000418ff */
[----:B------:R-:W-:Y:S01]  /*5380*/  HMMA.16816.F32.BF16 R136, R12, R32, R24 ;  /* 0x000000200c88723c */ /* 0x000fe20000041818 */
[----:B------:R-:W-:-:S02]  /*5390*/  IMAD.MOV.U32 R111, RZ, RZ, R28 ;  /* 0x000000ffff6f7224 */ /* 0x000fc400078e001c */
[----:B------:R-:W-:Y:S02]  /*53a0*/  IMAD.MOV.U32 R110, RZ, RZ, R29 ;  /* 0x000000ffff6e7224 */ /* 0x000fe400078e001d */
[----:B------:R-:W-:Y:S02]  /*53b0*/  IMAD.MOV.U32 R109, RZ, RZ, R30 ;  /* 0x000000ffff6d7224 */ /* 0x000fe400078e001e */
[----:B------:R-:W-:Y:S01]  /*53c0*/  IMAD.MOV.U32 R108, RZ, RZ, R31 ;  /* 0x000000ffff6c7224 */ /* 0x000fe200078e001f */
[----:B------:R-:W-:Y:S01]  /*53d0*/  HMMA.16816.F32.BF16 R24, R8, R36, RZ ;  /* 0x000000240818723c */ /* 0x000fe200000418ff */
[----:B------:R-:W1:Y:S01]  /*53e0*/  LDSM.16.MT88.4 R28, [R193+0x2000] ;  /* 0x00200000c11c783b */ /* 0x000e620000004200 */
[----:B------:R-:W-:Y:S02]  /*53f0*/  IMAD.MOV.U32 R107, RZ, RZ, R60 ;  /* 0x000000ffff6b7224 */ /* 0x000fe400078e003c */
[----:B------:R-:W-:Y:S01]  /*5400*/  IMAD.MOV.U32 R106, RZ, RZ, R61 ;  /* 0x000000ffff6a7224 */ /* 0x000fe200078e003d */
[----:B------:R-:W-:Y:S01]  /*5410*/  LDSM.16.MT88.4 R36, [R197+0x2000] ;  /* 0x00200000c524783b */ /* 0x000fe20000004200 */
[----:B------:R-:W-:-:S02]  /*5420*/  IMAD.MOV.U32 R17, RZ, RZ, R62 ;  /* 0x000000ffff117224 */ /* 0x000fc400078e003e */
[C---:B------:R-:W-:Y:S01]  /*5430*/  HMMA.16816.F32.BF16 R20, R12.reuse, R50, R20 ;  /* 0x000000320c14723c */ /* 0x040fe20000041814 */
[----:B------:R-:W-:Y:S02]  /*5440*/  IMAD.MOV.U32 R3, RZ, RZ, R63 ;  /* 0x000000ffff037224 */ /* 0x000fe400078e003f */
[----:B------:R-:W-:Y:S05]  /*5450*/  LDSM.16.MT88.4 R60, [R197+0x2800] ;  /* 0x00280000c53c783b */ /* 0x000fea0000004200 */
[C---:B------:R-:W-:Y:S01]  /*5460*/  HMMA.16816.F32.BF16 R144, R12.reuse, R44, R4 ;  /* 0x0000002c0c90723c */ /* 0x040fe20000041804 */
[----:B------:R-:W2:Y:S07]  /*5470*/  LDSM.16.MT88.4 R44, [R194+0x2000] ;  /* 0x00200000c22c783b */ /* 0x000eae0000004200 */
[----:B------:R-:W-:Y:S01]  /*5480*/  HMMA.16816.F32.BF16 R152, R12, R48, R24 ;  /* 0x000000300c98723c */ /* 0x000fe20000041818 */
[----:B------:R-:W3:Y:S07]  /*5490*/  LDSM.16.MT88.4 R48, [R193+0x2800] ;  /* 0x00280000c130783b */ /* 0x000eee0000004200 */
[----:B------:R-:W-:Y:S01]  /*54a0*/  HMMA.16816.F32.BF16 R32, R8, R54, RZ ;  /* 0x000000360820723c */ /* 0x000fe200000418ff */
[----:B------:R-:W-:-:S02]  /*54b0*/  IMAD.MOV.U32 R115, RZ, RZ, R20 ;  /* 0x000000ffff737224 */ /* 0x000fc400078e0014 */
[----:B------:R-:W-:Y:S02]  /*54c0*/  IMAD.MOV.U32 R114, RZ, RZ, R21 ;  /* 0x000000ffff727224 */ /* 0x000fe400078e0015 */
[----:B------:R-:W-:Y:S02]  /*54d0*/  IMAD.MOV.U32 R113, RZ, RZ, R22 ;  /* 0x000000ffff717224 */ /* 0x000fe400078e0016 */
[----:B------:R-:W-:Y:S01]  /*54e0*/  IMAD.MOV.U32 R112, RZ, RZ, R23 ;  /* 0x000000ffff707224 */ /* 0x000fe200078e0017 */
[C---:B------:R-:W-:Y:S01]  /*54f0*/  HMMA.16816.F32.BF16 R4, R8.reuse, R52, RZ ;  /* 0x000000340804723c */ /* 0x040fe200000418ff */
[----:B------:R-:W-:Y:S07]  /*5500*/  LDSM.16.MT88.4 R52, [R194+0x4000] ;  /* 0x00400000c234783b */ /* 0x000fee0000004200 */
[----:B-1----:R-:W-:Y:S08]  /*5510*/  HMMA.16816.F32.BF16 R20, R8, R30, RZ ;  /* 0x0000001e0814723c */ /* 0x002ff000000418ff */
[C---:B------:R-:W-:Y:S08]  /*5520*/  HMMA.16816.F32.BF16 R68, R12.reuse, R42, R32 ;  /* 0x0000002a0c44723c */ /* 0x040ff00000041820 */
[----:B------:R-:W-:Y:S08]  /*5530*/  HMMA.16816.F32.BF16 R160, R12, R40, R4 ;  /* 0x000000280ca0723c */ /* 0x000ff00000041804 */
[C---:B------:R-:W-:Y:S08]  /*5540*/  HMMA.16816.F32.BF16 R24, R8.reuse, R28, RZ ;  /* 0x0000001c0818723c */ /* 0x040ff000000418ff */
[----:B--2---:R-:W-:Y:S01]  /*5550*/  HMMA.16816.F32.BF16 R4, R8, R44, RZ ;  /* 0x0000002c0804723c */ /* 0x004fe200000418ff */
[----:B------:R-:W-:-:S02]  /*5560*/  IMAD.MOV.U32 R119, RZ, RZ, R68 ;  /* 0x000000ffff777224 */ /* 0x000fc400078e0044 */
[----:B------:R-:W-:Y:S02]  /*5570*/  IMAD.MOV.U32 R118, RZ, RZ, R69 ;  /* 0x000000ffff767224 */ /* 0x000fe400078e0045 */
[----:B------:R-:W-:Y:S02]  /*5580*/  IMAD.MOV.U32 R117, RZ, RZ, R70 ;  /* 0x000000ffff757224 */ /* 0x000fe400078e0046 */
[----:B------:R-:W-:Y:S01]  /*5590*/  IMAD.MOV.U32 R116, RZ, RZ, R71 ;  /* 0x000000ffff747224 */ /* 0x000fe200078e0047 */
[----:B---3--:R-:W-:Y:S01]  /*55a0*/  HMMA.16816.F32.BF16 R20, R12, R50, R20 ;  /* 0x000000320c14723c */ /* 0x008fe20000041814 */
[----:B------:R-:W-:Y:S07]  /*55b0*/  LDSM.16.MT88.4 R68, [R193+0x4800] ;  /* 0x00480000c144783b */ /* 0x000fee0000004200 */
[C---:B------:R-:W-:Y:S01]  /*55c0*/  HMMA.16816.F32.BF16 R40, R8.reuse, R46, RZ ;  /* 0x0000002e0828723c */ /* 0x040fe200000418ff */
[----:B------:R-:W1:Y:S07]  /*55d0*/  LDSM.16.MT88.4 R44, [R196+0x2800] ;  /* 0x00280000c42c783b */ /* 0x000e6e0000004200 */
[----:B------:R-:W-:Y:S08]  /*55e0*/  HMMA.16816.F32.BF16 R32, R8, R36, RZ ;  /* 0x000000240820723c */ /* 0x000ff000000418ff */
[----:B------:R-:W-:Y:S01]  /*55f0*/  HMMA.16816.F32.BF16 R244, R12, R48, R24 ;  /* 0x000000300cf4723c */ /* 0x000fe20000041818 */
[----:B------:R-:W-:Y:S01]  /*5600*/  IMAD.MOV.U32 R37, RZ, RZ, R22 ;  /* 0x000000ffff257224 */ /* 0x000fe200078e0016 */
[----:B------:R-:W-:-:S05]  /*5610*/  MOV R36, R23 ;  /* 0x0000001700247202 */ /* 0x000fca0000000f00 */
[----:B------:R-:W-:Y:S01]  /*5620*/  IMAD.MOV.U32 R49, RZ, RZ, R20 ;  /* 0x000000ffff317224 */ /* 0x000fe200078e0014 */
[----:B------:R-:W-:Y:S01]  /*5630*/  HMMA.16816.F32.BF16 R240, R12, R64, R4 ;  /* 0x000000400cf0723c */ /* 0x000fe20000041804 */
[----:B------:R-:W-:-:S07]  /*5640*/  IMAD.MOV.U32 R48, RZ, RZ, R21 ;  /* 0x000000ffff307224 */ /* 0x000fce00078e0015 */
[C---:B------:R-:W-:Y:S07]  /*5650*/  HMMA.16816.F32.BF16 R20, R8.reuse, R58, RZ ;  /* 0x0000003a0814723c */ /* 0x040fee00000418ff */
[----:B------:R-:W-:Y:S01]  /*5660*/  IMAD.MOV.U32 R58, RZ, RZ, R37 ;  /* 0x000000ffff3a7224 */ /* 0x000fe200078e0025 */
[----:B------:R-:W-:Y:S01]  /*5670*/  HMMA.16816.F32.BF16 R4, R8, R72, RZ ;  /* 0x000000480804723c */ /* 0x000fe200000418ff */
[----:B------:R-:W-:-:S06]  /*5680*/  IMAD.MOV.U32 R59, RZ, RZ, R36 ;  /* 0x000000ffff3b7224 */ /* 0x000fcc00078e0024 */
[----:B------:R-:W-:Y:S01]  /*5690*/  IMAD.MOV.U32 R72, RZ, RZ, R111 ;  /* 0x000000ffff487224 */ /* 0x000fe200078e006f */
[----:B------:R-:W-:Y:S01]  /*56a0*/  HMMA.16816.F32.BF16 R28, R8, R38, RZ ;  /* 0x00000026081c723c */ /* 0x000fe200000418ff */
[----:B------:R-:W2:Y:S01]  /*56b0*/  LDSM.16.MT88.4 R36, [R194+0x4800] ;  /* 0x00480000c224783b */ /* 0x000ea20000004200 */
[----:B------:R-:W-:-:S06]  /*56c0*/  IMAD.MOV.U32 R73, RZ, RZ, R110 ;  /* 0x000000ffff497224 */ /* 0x000fcc00078e006e */
[C---:B------:R-:W-:Y:S01]  /*56d0*/  HMMA.16816.F32.BF16 R184, R12.reuse, R60, R32 ;  /* 0x0000003c0cb8723c */ /* 0x040fe20000041820 */
[----:B------:R-:W3:Y:S06]  /*56e0*/  LDSM.16.MT88.4 R32, [R197+0x4000] ;  /* 0x00400000c520783b */ /* 0x000eec0000004200 */
[----:B------:R-:W-:Y:S01]  /*56f0*/  IMAD.MOV.U32 R60, RZ, RZ, R119 ;  /* 0x000000ffff3c7224 */ /* 0x000fe200078e0077 */
[----:B-1----:R-:W-:Y:S01]  /*5700*/  HMMA.16816.F32.BF16 R188, R12, R46, R20 ;  /* 0x0000002e0cbc723c */ /* 0x002fe20000041814 */
[----:B------:R-:W-:-:S06]  /*5710*/  IMAD.MOV.U32 R61, RZ, RZ, R118 ;  /* 0x000000ffff3d7224 */ /* 0x000fcc00078e0076 */
[----:B------:R-:W-:Y:S01]  /*5720*/  MOV R46, R113 ;  /* 0x00000071002e7202 */ /* 0x000fe20000000f00 */
[----:B------:R-:W-:Y:S01]  /*5730*/  HMMA.16816.F32.BF16 R176, R12, R68, R4 ;  /* 0x000000440cb0723c */ /* 0x000fe20000041804 */
[----:B------:R-:W-:-:S07]  /*5740*/  IMAD.MOV.U32 R47, RZ, RZ, R112 ;  /* 0x000000ffff2f7224 */ /* 0x000fce00078e0070 */
[----:B------:R-:W-:Y:S07]  /*5750*/  HMMA.16816.F32.BF16 R24, R8, R56, RZ ;  /* 0x000000380818723c */ /* 0x000fee00000418ff */
[----:B------:R-:W-:Y:S01]  /*5760*/  IMAD.MOV.U32 R56, RZ, RZ, R49 ;  /* 0x000000ffff387224 */ /* 0x000fe200078e0031 */
[----:B------:R-:W-:Y:S01]  /*5770*/  HMMA.16816.F32.BF16 R236, R12, R66, R40 ;  /* 0x000000420cec723c */ /* 0x000fe20000041828 */
[----:B------:R-:W1:Y:S01]  /*5780*/  LDSM.16.MT88.4 R40, [R196+0x4000] ;  /* 0x00400000c428783b */ /* 0x000e620000004200 */
[----:B------:R-:W-:-:S06]  /*5790*/  IMAD.MOV.U32 R57, RZ, RZ, R48 ;  /* 0x000000ffff397224 */ /* 0x000fcc00078e0030 */
[C---:B------:R-:W-:Y:S07]  /*57a0*/  HMMA.16816.F32.BF16 R20, R8.reuse, R52, RZ ;  /* 0x000000340814723c */ /* 0x040fee00000418ff */
[----:B------:R-:W-:Y:S01]  /*57b0*/  IMAD.MOV.U32 R52, RZ, RZ, R107 ;  /* 0x000000ffff347224 */ /* 0x000fe200078e006b */
[----:B------:R-:W-:Y:S01]  /*57c0*/  HMMA.16816.F32.BF16 R4, R8, R54, RZ ;  /* 0x000000360804723c */ /* 0x000fe200000418ff */
[----:B------:R-:W-:-:S06]  /*57d0*/  IMAD.MOV.U32 R53, RZ, RZ, R106 ;  /* 0x000000ffff357224 */ /* 0x000fcc00078e006a */
[----:B------:R-:W-:Y:S01]  /*57e0*/  IMAD.MOV.U32 R54, RZ, RZ, R17 ;  /* 0x000000ffff367224 */ /* 0x000fe200078e0011 */
[C---:B------:R-:W-:Y:S01]  /*57f0*/  HMMA.16816.F32.BF16 R220, R12.reuse, R62, R28 ;  /* 0x0000003e0cdc723c */ /* 0x040fe2000004181c */
[----:B------:R-:W4:Y:S01]  /*5800*/  LDSM.16.MT88.4 R28, [R197+0x4800] ;  /* 0x00480000c51c783b */ /* 0x000f220000004200 */
[----:B------:R-:W-:Y:S02]  /*5810*/  FADD.FTZ R17, R77, R76 ;  /* 0x0000004c4d117221 */ /* 0x000fe40000010000 */
[----:B------:R-:W-:Y:S02]  /*5820*/  IMAD.MOV.U32 R55, RZ, RZ, R3 ;  /* 0x000000ffff377224 */ /* 0x000fe400078e0003 */
[----:B------:R-:W-:Y:S02]  /*5830*/  FADD.FTZ R3, R80, R79 ;  /* 0x0000004f50037221 */ /* 0x000fe40000010000 */
[----:B------:R-:W-:Y:S01]  /*5840*/  HMMA.16816.F32.BF16 R180, R12, R44, R24 ;  /* 0x0000002c0cb4723c */ /* 0x000fe20000041818 */
[----:B------:R-:W-:-:S02]  /*5850*/  IMAD.MOV.U32 R62, RZ, RZ, R117 ;  /* 0x000000ffff3e7224 */ /* 0x000fc400078e0075 */
[----:B------:R-:W-:Y:S02]  /*5860*/  IMAD.MOV.U32 R63, RZ, RZ, R116 ;  /* 0x000000ffff3f7224 */ /* 0x000fe400078e0074 */
[----:B------:R-:W-:Y:S02]  /*5870*/  FADD.FTZ R3, R81, R3 ;  /* 0x0000000351037221 */ /* 0x000fe40000010000 */
[----:B------:R-:W-:Y:S01]  /*5880*/  IMAD.MOV.U32 R44, RZ, RZ, R115 ;  /* 0x000000ffff2c7224 */ /* 0x000fe200078e0073 */
[----:B--2---:R-:W-:Y:S01]  /*5890*/  HMMA.16816.F32.BF16 R148, R12, R36, R20 ;  /* 0x000000240c94723c */ /* 0x004fe20000041814 */
[----:B------:R-:W-:Y:S02]  /*58a0*/  IMAD.MOV.U32 R45, RZ, RZ, R114 ;  /* 0x000000ffff2d7224 */ /* 0x000fe400078e0072 */
[----:B------:R-:W-:-:S04]  /*58b0*/  FADD.FTZ R3, R83, R3 ;  /* 0x0000000353037221 */ /* 0x000fc80000010000 */
[----:B------:R-:W-:Y:S01]  /*58c0*/  FADD.FTZ R3, R82, R3 ;  /* 0x0000000352037221 */ /* 0x000fe20000010000 */
[----:B------:R-:W-:Y:S01]  /*58d0*/  HMMA.16816.F32.BF16 R156, R12, R38, R4 ;  /* 0x000000260c9c723c */ /* 0x000fe20000041804 */
[----:B------:R-:W2:Y:S02]  /*58e0*/  LDSM.16.MT88.4 R36, [R196+0x4800] ;  /* 0x00480000c424783b */ /* 0x000ea40000004200 */
[----:B------:R-:W-:-:S05]  /*58f0*/  FADD.FTZ R3, R84, R3 ;  /* 0x0000000354037221 */ /* 0x000fca0000010000 */
[C---:B------:R-:W-:Y:S07]  /*5900*/  HMMA.16816.F32.BF16 R24, R8.reuse, R74, RZ ;  /* 0x0000004a0818723c */ /* 0x040fee00000418ff */
[----:B------:R-:W-:Y:S01]  /*5910*/  IMAD.MOV.U32 R74, RZ, RZ, R109 ;  /* 0x000000ffff4a7224 */ /* 0x000fe200078e006d */
[----:B---3--:R-:W-:Y:S01]  /*5920*/  HMMA.16816.F32.BF16 R20, R8, R34, RZ ;  /* 0x000000220814723c */ /* 0x008fe200000418ff */
[----:B------:R-:W-:-:S06]  /*5930*/  IMAD.MOV.U32 R75, RZ, RZ, R108 ;  /* 0x000000ffff4b7224 */ /* 0x000fcc00078e006c */
[--C-:B------:R-:W-:Y:S01]  /*5940*/  FFMA.FTZ R35, R95, c[0x0][0x2d0], -R2.reuse ;  /* 0x0000b4005f237a23 */ /* 0x100fe20000010802 */
[----:B-1----:R-:W-:Y:S01]  /*5950*/  HMMA.16816.F32.BF16 R4, R8, R40, RZ ;  /* 0x000000280804723c */ /* 0x002fe200000418ff */
[----:B------:R-:W-:-:S06]  /*5960*/  FFMA.FTZ R34, R92, c[0x0][0x2d0], -R2 ;  /* 0x0000b4005c227a23 */ /* 0x000fcc0000010802 */
[--C-:B------:R-:W-:Y:S01]  /*5970*/  FFMA.FTZ R40, R94, c[0x0][0x2d0], -R0.reuse ;  /* 0x0000b4005e287a23 */ /* 0x100fe20000010800 */
[----:B------:R-:W-:Y:S01]  /*5980*/  HMMA.16816.F32.BF16 R164, R12, R70, R24 ;  /* 0x000000460ca4723c */ /* 0x000fe20000041818 */
[----:B------:R-:W-:-:S07]  /*5990*/  FFMA.FTZ R41, R93, c[0x0][0x2d0], -R0 ;  /* 0x0000b4005d297a23 */ /* 0x000fce0000010800 */
[----:B------:R-:W-:Y:S07]  /*59a0*/  HMMA.16816.F32.BF16 R24, R8, R32, RZ ;  /* 0x000000200818723c */ /* 0x000fee00000418ff */
[--C-:B------:R-:W-:Y:S01]  /*59b0*/  FFMA.FTZ R32, R100, c[0x0][0x2d0], -R2.reuse ;  /* 0x0000b40064207a23 */ /* 0x100fe20000010802 */
[----:B----4-:R-:W-:Y:S01]  /*59c0*/  HMMA.16816.F32.BF16 R140, R12, R30, R20 ;  /* 0x0000001e0c8c723c */ /* 0x010fe20000041814 */
[----:B------:R-:W1:Y:S01]  /*59d0*/  LDSM.16.MT88.4 R20, [R193+0x6000] ;  /* 0x00600000c114783b */ /* 0x000e620000004200 */
[----:B------:R-:W-:-:S06]  /*59e0*/  FFMA.FTZ R33, R99, c[0x0][0x2d0], -R2 ;  /* 0x0000b40063217a23 */ /* 0x000fcc0000010802 */
[----:B--2---:R-:W-:Y:S07]  /*59f0*/  HMMA.16816.F32.BF16 R112, R12, R36, R4 ;  /* 0x000000240c70723c */ /* 0x004fee0000041804 */
[--C-:B------:R-:W-:Y:S01]  /*5a00*/  FFMA.FTZ R36, R98, c[0x0][0x2d0], -R0.reuse ;  /* 0x0000b40062247a23 */ /* 0x100fe20000010800 */
[----:B------:R-:W-:Y:S07]  /*5a10*/  HMMA.16816.F32.BF16 R4, R8, R42, RZ ;  /* 0x0000002a0804723c */ /* 0x000fee00000418ff */
[--C-:B------:R-:W-:Y:S01]  /*5a20*/  FFMA.FTZ R42, R91, c[0x0][0x2d0], -R0.reuse ;  /* 0x0000b4005b2a7a23 */ /* 0x100fe20000010800 */
[----:B------:R-:W-:Y:S01]  /*5a30*/  HMMA.16816.F32.BF16 R108, R12, R28, R24 ;  /* 0x0000001c0c6c723c */ /* 0x000fe20000041818 */
[----:B------:R-:W2:Y:S01]  /*5a40*/  LDSM.16.MT88.4 R28, [R193+0x6800] ;  /* 0x00680000c11c783b */ /* 0x000ea20000004200 */
[----:B------:R-:W-:-:S03]  /*5a50*/  FFMA.FTZ R43, R90, c[0x0][0x2d0], -R0 ;  /* 0x0000b4005a2b7a23 */ /* 0x000fc60000010800 */
[----:B------:R-:W3:Y:S11]  /*5a60*/  LDSM.16.MT88.4 R24, [R194+0x6000] ;  /* 0x00600000c218783b */ /* 0x000ef60000004200 */
[----:B------:R-:W-:Y:S07]  /*5a70*/  HMMA.16816.F32.BF16 R116, R12, R38, R4 ;  /* 0x000000260c74723c */ /* 0x000fee0000041804 */
[--C-:B------:R-:W-:Y:S01]  /*5a80*/  FFMA.FTZ R38, R97, c[0x0][0x2d0], -R0.reuse ;  /* 0x0000b40061267a23 */ /* 0x100fe20000010800 */
[----:B-1----:R-:W-:Y:S01]  /*5a90*/  HMMA.16816.F32.BF16 R4, R8, R20, RZ ;  /* 0x000000140804723c */ /* 0x002fe200000418ff */
[----:B------:R-:W-:Y:S11]  /*5aa0*/  FFMA.FTZ R39, R96, c[0x0][0x2d0], -R0 ;  /* 0x0000b40060277a23 */ /* 0x000ff60000010800 */
[----:B------:R-:W-:Y:S11]  /*5ab0*/  @!UPT UIADD3 URZ, URZ, URZ, URZ ;  /* 0x0000003f3f3ff290 */ /* 0x000ff6000fffe03f */
[----:B------:R-:W-:Y:S01]  /*5ac0*/  @!UPT UIADD3 URZ, URZ, URZ, URZ ;  /* 0x0000003f3f3ff290 */ /* 0x000fe2000fffe03f */
[----:B--2---:R-:W-:Y:S07]  /*5ad0*/  HMMA.16816.F32.BF16 R120, R12, R28, R4 ;  /* 0x0000001c0c78723c */ /* 0x004fee0000041804 */
[----:B------:R-:W-:-:S04]  /*5ae0*/  FADD.FTZ R4, R78, R17 ;  /* 0x000000114e047221 */ /* 0x000fc80000010000 */
[----:B------:R-:W-:Y:S02]  /*5af0*/  FADD.FTZ R17, R18, R4 ;  /* 0x0000000412117221 */ /* 0x000fe40000010000 */
[----:B------:R-:W-:Y:S01]  /*5b00*/  HMMA.16816.F32.BF16 R4, R8, R22, RZ ;  /* 0x000000160804723c */ /* 0x000fe200000418ff */
[----:B------:R-:W1:Y:S01]  /*5b10*/  LDSM.16.MT88.4 R20, [R194+0x6800] ;  /* 0x00680000c214783b */ /* 0x000e620000004200 */
[----:B------:R-:W-:Y:S02]  /*5b20*/  FFMA.FTZ R18, R102, c[0x0][0x2d0], -R2 ;  /* 0x0000b40066127a23 */ /* 0x000fe40000010802 */
[----:B------:R-:W-:Y:S02]  /*5b30*/  FADD.FTZ R17, R19, R17 ;  /* 0x0000001113117221 */ /* 0x000fe40000010000 */
[----:B------:R-:W-:-:S06]  /*5b40*/  FFMA.FTZ R19, R105, c[0x0][0x2d0], -R0 ;  /* 0x0000b40069137a23 */ /* 0x000fcc0000010800 */
[----:B------:R-:W-:Y:S11]  /*5b50*/  MUFU.EX2 R19, R19 ;  /* 0x0000001300137308 */ /* 0x000ff60000000800 */
[----:B------:R-:W-:Y:S01]  /*5b60*/  @!UPT UIADD3 URZ, URZ, URZ, URZ ;  /* 0x0000003f3f3ff290 */ /* 0x000fe2000fffe03f */
[----:B------:R-:W-:Y:S01]  /*5b70*/  HMMA.16816.F32.BF16 R172, R12, R30, R4 ;  /* 0x0000001e0cac723c */ /* 0x000fe20000041804 */
[----:B------:R-:W2:Y:S07]  /*5b80*/  LDSM.16.MT88.4 R28, [R197+0x6000] ;  /* 0x00600000c51c783b */ /* 0x000eae0000004200 */
[----:B---3--:R-:W-:Y:S11]  /*5b90*/  HMMA.16816.F32.BF16 R4, R8, R24, RZ ;  /* 0x000000180804723c */ /* 0x008ff600000418ff */
[----:B------:R-:W-:Y:S11]  /*5ba0*/  @!UPT UIADD3 URZ, URZ, URZ, URZ ;  /* 0x0000003f3f3ff290 */ /* 0x000ff6000fffe03f */
[----:B------:R-:W-:Y:S02]  /*5bb0*/  @!UPT UIADD3 URZ, URZ, URZ, URZ ;  /* 0x0000003f3f3ff290 */ /* 0x000fe4000fffe03f */
[----:B-1----:R-:W-:Y:S08]  /*5bc0*/  HMMA.16816.F32.BF16 R168, R12, R20, R4 ;  /* 0x000000140ca8723c */ /* 0x002ff00000041804 */
[----:B------:R-:W-:Y:S01]  /*5bd0*/  HMMA.16816.F32.BF16 R4, R8, R26, RZ ;  /* 0x0000001a0804723c */ /* 0x000fe200000418ff */
[----:B------:R-:W1:Y:S11]  /*5be0*/  LDSM.16.MT88.4 R24, [R197+0x6800] ;  /* 0x00680000c518783b */ /* 0x000e760000004200 */
[----:B------:R-:W-:Y:S11]  /*5bf0*/  @!UPT UIADD3 URZ, URZ, URZ, URZ ;  /* 0x0000003f3f3ff290 */ /* 0x000ff6000fffe03f */
[----:B------:R-:W-:Y:S01]  /*5c00*/  @!UPT UIADD3 URZ, URZ, URZ, URZ ;  /* 0x0000003f3f3ff290 */ /* 0x000fe2000fffe03f */
[----:B------:R-:W-:Y:S07]  /*5c10*/  HMMA.16816.F32.BF16 R124, R12, R22, R4 ;  /* 0x000000160c7c723c */ /* 0x000fee0000041804 */
[----:B------:R-:W-:Y:S01]  /*5c20*/  FADD.FTZ R4, R86, R3 ;  /* 0x0000000356047221 */ /* 0x000fe20000010000 */
[----:B--2---:R-:W-:Y:S01]  /*5c30*/  HMMA.16816.F32.BF16 R20, R8, R28, RZ ;  /* 0x0000001c0814723c */ /* 0x004fe200000418ff */
[--C-:B------:R-:W-:Y:S02]  /*5c40*/  FFMA.FTZ R3, R104, c[0x0][0x2d0], -R2.reuse ;  /* 0x0000b40068037a23 */ /* 0x100fe40000010802 */
[----:B------:R-:W-:-:S02]  /*5c50*/  FFMA.FTZ R6, R103, c[0x0][0x2d0], -R2 ;  /* 0x0000b40067067a23 */ /* 0x000fc40000010802 */
[----:B------:R-:W-:Y:S02]  /*5c60*/  FFMA.FTZ R7, R101, c[0x0][0x2d0], -R2 ;  /* 0x0000b40065077a23 */ /* 0x000fe40000010802 */
[----:B------:R-:W2:Y:S01]  /*5c70*/  MUFU.EX2 R3, R3 ;  /* 0x0000000300037308 */ /* 0x000ea20000000800 */
[----:B------:R-:W-:Y:S02]  /*5c80*/  FADD.FTZ R4, R87, R4 ;  /* 0x0000000457047221 */ /* 0x000fe40000010000 */
[----:B------:R-:W-:-:S04]  /*5c90*/  FADD.FTZ R5, R85, R17 ;  /* 0x0000001155057221 */ /* 0x000fc80000010000 */
[----:B------:R-:W-:Y:S01]  /*5ca0*/  FADD.FTZ R5, R89, R5 ;  /* 0x0000000559057221 */ /* 0x000fe20000010000 */
[----:B------:R-:W3:Y:S03]  /*5cb0*/  MUFU.EX2 R2, R6 ;  /* 0x0000000600027308 */ /* 0x000ee60000000800 */
[----:B------:R-:W-:Y:S02]  /*5cc0*/  FADD.FTZ R37, R88, R5 ;  /* 0x0000000558257221 */ /* 0x000fe40000010000 */
[----:B--2---:R-:W-:-:S04]  /*5cd0*/  FADD.FTZ R0, R3, R4 ;  /* 0x0000000403007221 */ /* 0x004fc80000010000 */
[----:B-1----:R-:W-:Y:S01]  /*5ce0*/  HMMA.16816.F32.BF16 R64, R12, R24, R20 ;  /* 0x000000180c40723c */ /* 0x002fe20000041814 */
[----:B------:R-:W-:Y:S01]  /*5cf0*/  MUFU.EX2 R5, R32 ;  /* 0x0000002000057308 */ /* 0x000fe20000000800 */
[C---:B---3--:R-:W-:Y:S01]  /*5d00*/  FADD.FTZ R6, R2.reuse, R0 ;  /* 0x0000000002067221 */ /* 0x048fe20000010000 */
[----:B------:R-:W-:-:S05]  /*5d10*/  F2FP.BF16.PACK_AB R4, R2, R3 ;  /* 0x000000030204723e */ /* 0x000fca00000010ff */
[----:B------:R-:W-:Y:S01]  /*5d20*/  HMMA.16816.F32.BF16 R20, R8, R30, RZ ;  /* 0x0000001e0814723c */ /* 0x000fe200000418ff */
[----:B------:R-:W1:Y:S08]  /*5d30*/  MUFU.EX2 R2, R18 ;  /* 0x0000001200027308 */ /* 0x000e700000000800 */
[----:B------:R-:W2:Y:S08]  /*5d40*/  MUFU.EX2 R0, R7 ;  /* 0x0000000700007308 */ /* 0x000eb00000000800 */
[----:B------:R-:W3:Y:S01]  /*5d50*/  MUFU.EX2 R3, R33 ;  /* 0x0000002100037308 */ /* 0x000ee20000000800 */
[----:B-1----:R-:W-:-:S06]  /*5d60*/  FADD.FTZ R6, R2, R6 ;  /* 0x0000000602067221 */ /* 0x002fcc0000010000 */
[----:B------:R-:W-:Y:S01]  /*5d70*/  HMMA.16816.F32.BF16 R48, R12, R26, R20 ;  /* 0x0000001a0c30723c */ /* 0x000fe20000041814 */
[C---:B--2---:R-:W-:Y:S01]  /*5d80*/  FADD.FTZ R6, R0.reuse, R6 ;  /* 0x0000000600067221 */ /* 0x044fe20000010000 */
[----:B------:R-:W1:Y:S05]  /*5d90*/  MUFU.EX2 R17, R35 ;  /* 0x0000002300117308 */ /* 0x000e6a0000000800 */
[----:B------:R-:W-:Y:S01]  /*5da0*/  FADD.FTZ R20, R5, R6 ;  /* 0x0000000605147221 */ /* 0x000fe20000010000 */
[----:B------:R-:W-:Y:S01]  /*5db0*/  F2FP.BF16.PACK_AB R6, R0, R2 ;  /* 0x000000020006723e */ /* 0x000fe200000010ff */
[----:B------:R-:W-:Y:S01]  /*5dc0*/  FADD.FTZ R2, R19, R37 ;  /* 0x0000002513027221 */ /* 0x000fe20000010000 */
[----:B------:R-:W2:Y:S01]  /*5dd0*/  MUFU.EX2 R7, R34 ;  /* 0x0000002200077308 */ /* 0x000ea20000000800 */
[C---:B---3--:R-:W-:Y:S01]  /*5de0*/  FADD.FTZ R0, R3.reuse, R20 ;  /* 0x0000001403007221 */ /* 0x048fe20000010000 */
[----:B------:R-:W-:Y:S01]  /*5df0*/  F2FP.BF16.PACK_AB R128, R3, R5 ;  /* 0x000000050380723e */ /* 0x000fe200000010ff */
[----:B------:R-:W3:Y:S05]  /*5e00*/  LDSM.16.MT88.4 R20, [R196+0x6000] ;  /* 0x00600000c414783b */ /* 0x000eea0000004200 */
[----:B------:R-:W4:Y:S01]  /*5e10*/  MUFU.EX2 R18, R36 ;  /* 0x0000002400127308 */ /* 0x000f220000000800 */
[----:B-1----:R-:W-:-:S04]  /*5e20*/  FADD.FTZ R0, R17, R0 ;  /* 0x0000000011007221 */ /* 0x002fc80000010000 */
[C---:B--2---:R-:W-:Y:S01]  /*5e30*/  FADD.FTZ R251, R7.reuse, R0 ;  /* 0x0000000007fb7221 */ /* 0x044fe20000010000 */
[----:B------:R-:W-:Y:S02]  /*5e40*/  F2FP.BF16.PACK_AB R130, R7, R17 ;  /* 0x000000110782723e */ /* 0x000fe400000010ff */
[----:B------:R-:W-:Y:S01]  /*5e50*/  MUFU.EX2 R3, R39 ;  /* 0x0000002700037308 */ /* 0x000fe20000000800 */
[C---:B----4-:R-:W-:Y:S01]  /*5e60*/  FADD.FTZ R0, R18.reuse, R2 ;  /* 0x0000000212007221 */ /* 0x050fe20000010000 */
[----:B------:R-:W-:-:S06]  /*5e70*/  F2FP.BF16.PACK_AB R5, R18, R19 ;  /* 0x000000131205723e */ /* 0x000fcc00000010ff */
[----:B------:R-:W1:Y:S08]  /*5e80*/  MUFU.EX2 R7, R38 ;  /* 0x0000002600077308 */ /* 0x000e700000000800 */
[----:B------:R-:W-:Y:S08]  /*5e90*/  MUFU.EX2 R18, R40 ;  /* 0x0000002800127308 */ /* 0x000ff00000000800 */
[----:B------:R-:W2:Y:S01]  /*5ea0*/  MUFU.EX2 R17, R41 ;  /* 0x0000002900117308 */ /* 0x000ea20000000800 */
[C---:B---3--:R-:W-:Y:S07]  /*5eb0*/  HMMA.16816.F32.BF16 R24, R8.reuse, R20, RZ ;  /* 0x000000140818723c */ /* 0x048fee00000418ff */
[----:B------:R-:W3:Y:S01]  /*5ec0*/  MUFU.EX2 R2, R42 ;  /* 0x0000002a00027308 */ /* 0x000ee20000000800 */
[----:B------:R-:W-:Y:S07]  /*5ed0*/  HMMA.16816.F32.BF16 R20, R8, R22, RZ ;  /* 0x000000160814723c */ /* 0x000fee00000418ff */
[----:B-1----:R-:W-:Y:S01]  /*5ee0*/  FADD.FTZ R8, R7, R0 ;  /* 0x0000000007087221 */ /* 0x002fe20000010000 */
[----:B------:R-:W-:Y:S01]  /*5ef0*/  F2FP.BF16.PACK_AB R7, R3, R7 ;  /* 0x000000070307723e */ /* 0x000fe200000010ff */
[----:B------:R-:W1:Y:S01]  /*5f00*/  MUFU.EX2 R0, R43 ;  /* 0x0000002b00007308 */ /* 0x000e620000000800 */
[----:B--2---:R-:W-:Y:S01]  /*5f10*/  F2FP.BF16.PACK_AB R129, R17, R18 ;  /* 0x000000121181723e */ /* 0x004fe200000010ff */
[----:B------:R-:W-:-:S04]  /*5f20*/  FADD.FTZ R8, R3, R8 ;  /* 0x0000000803087221 */ /* 0x000fc80000010000 */
[----:B------:R-:W-:-:S04]  /*5f30*/  FADD.FTZ R8, R18, R8 ;  /* 0x0000000812087221 */ /* 0x000fc80000010000 */
[----:B------:R-:W-:-:S04]  /*5f40*/  FADD.FTZ R8, R17, R8 ;  /* 0x0000000811087221 */ /* 0x000fc80000010000 */
[----:B---3--:R-:W-:Y:S02]  /*5f50*/  FADD.FTZ R3, R2, R8 ;  /* 0x0000000802037221 */ /* 0x008fe40000010000 */
[----:B------:R-:W2:Y:S01]  /*5f60*/  LDSM.16.MT88.4 R8, [R196+0x6800] ;  /* 0x00680000c408783b */ /* 0x000ea20000004200 */
[C---:B-1----:R-:W-:Y:S01]  /*5f70*/  F2FP.BF16.PACK_AB R131, R0.reuse, R2 ;  /* 0x000000020083723e */ /* 0x042fe200000010ff */
[----:B------:R-:W-:Y:S01]  /*5f80*/  FADD.FTZ R250, R0, R3 ;  /* 0x0000000300fa7221 */ /* 0x000fe20000010000 */
[----:B------:R-:W-:-:S04]  /*5f90*/  IADD3 R0, R224, -0x2, RZ ;  /* 0xfffffffee0007810 */ /* 0x000fc80007ffe0ff */
[----:B------:R-:W-:Y:S01]  /*5fa0*/  ISETP.GE.AND P0, PT, R0, R133, PT ;  /* 0x000000850000720c */ /* 0x000fe20003f06270 */
[C---:B--2---:R-:W-:Y:S08]  /*5fb0*/  HMMA.16816.F32.BF16 R32, R12.reuse, R8, R24 ;  /* 0x000000080c20723c */ /* 0x044ff00000041818 */
[----:B------:R-:W-:Y:S01]  /*5fc0*/  HMMA.16816.F32.BF16 R24, R12, R10, R20 ;  /* 0x0000000a0c18723c */ /* 0x000fe20000041814 */
[----:B------:R-:W1:Y:S04]  /*5fd0*/  LDSM.16.MT88.4 R8, [R193+0x1000] ;  /* 0x00100000c108783b */ /* 0x000e680000004200 */
[----:B------:R-:W2:Y:S04]  /*5fe0*/  LDSM.16.MT88.4 R12, [R194+0x1000] ;  /* 0x00100000c20c783b */ /* 0x000ea80000004200 */
[----:B------:R-:W3:Y:S01]  /*5ff0*/  LDSM.16.MT88.4 R20, [R194+0x7000] ;  /* 0x00700000c214783b */ /* 0x000ee20000004200 */
        /* <DEDUP_REMOVED lines=27> */
[----:B------:R-:W1:Y:S07]  /*61b0*/  LDSM.16.MT88.4 R164, [R196+0x1800] ;  /* 0x00180000c4a4783b */ /* 0x000e6e0000004200 */
[C---:B------:R-:W-:Y:S01]  /*61c0*/  HMMA.16816.F32.BF16 R88, R4.reuse, R8, R176 ;  /* 0x000000080458723c */ /* 0x040fe200000418b0 */
[----:B------:R-:W-:Y:S07]  /*61d0*/  LDSM.16.MT88.4 R8, [R197+0x5000] ;  /* 0x00500000c508783b */ /* 0x000fee0000004200 */
[C---:B--2---:R-:W-:Y:S01]  /*61e0*/  HMMA.16816.F32.BF16 R100, R4.reuse, R14, R156 ;  /* 0x0000000e0464723c */ /* 0x044fe2000004189c */
[----:B------:R-:W2:Y:S07]  /*61f0*/  LDSM.16.MT88.4 R156, [R197+0x1800] ;  /* 0x00180000c59c783b */ /* 0x000eae0000004200 */
[----:B------:R-:W-:Y:S01]  /*6200*/  HMMA.16816.F32.BF16 R96, R4, R12, R148 ;  /* 0x0000000c0460723c */ /* 0x000fe20000041894 */
[----:B------:R-:W3:Y:S04]  /*6210*/  LDSM.16.MT88.4 R12, [R196+0x5000] ;  /* 0x00500000c40c783b */ /* 0x000ee80000004200 */
[----:B------:R-:W4:Y:S03]  /*6220*/  LDSM.16.MT88.4 R148, [R194+0x1800] ;  /* 0x00180000c294783b */ /* 0x000f260000004200 */
[C---:B-1----:R-:W-:Y:S08]  /*6230*/  HMMA.16816.F32.BF16 R160, R128.reuse, R164, R160 ;  /* 0x000000a480a0723c */ /* 0x042ff000000418a0 */
[C---:B------:R-:W-:Y:S08]  /*6240*/  HMMA.16816.F32.BF16 R164, R128.reuse, R166, R44 ;  /* 0x000000a680a4723c */ /* 0x040ff0000004182c */
[C---:B--2---:R-:W-:Y:S08]  /*6250*/  HMMA.16816.F32.BF16 R152, R128.reuse, R156, R152 ;  /* 0x0000009c8098723c */ /* 0x044ff00000041898 */
[----:B------:R-:W-:Y:S01]  /*6260*/  HMMA.16816.F32.BF16 R156, R128, R158, R40 ;  /* 0x0000009e809c723c */ /* 0x000fe20000041828 */
[----:B------:R-:W1:Y:S07]  /*6270*/  LDSM.16.MT88.4 R40, [R193+0x3800] ;  /* 0x00380000c128783b */ /* 0x000e6e0000004200 */
[C---:B---3--:R-:W-:Y:S08]  /*6280*/  HMMA.16816.F32.BF16 R112, R4.reuse, R12, R112 ;  /* 0x0000000c0470723c */ /* 0x048ff00000041870 */
[----:B------:R-:W-:Y:S01]  /*6290*/  HMMA.16816.F32.BF16 R116, R4, R14, R116 ;  /* 0x0000000e0474723c */ /* 0x000fe20000041874 */
[----:B------:R-:W2:Y:S07]  /*62a0*/  LDSM.16.MT88.4 R12, [R197+0x7000] ;  /* 0x00700000c50c783b */ /* 0x000eae0000004200 */
[C---:B----4-:R-:W-:Y:S08]  /*62b0*/  HMMA.16816.F32.BF16 R144, R128.reuse, R148, R144 ;  /* 0x000000948090723c */ /* 0x050ff00000041890 */
[----:B------:R-:W-:Y:S08]  /*62c0*/  HMMA.16816.F32.BF16 R148, R128, R150, R36 ;  /* 0x000000968094723c */ /* 0x000ff00000041824 */
[----:B------:R-:W-:Y:S08]  /*62d0*/  HMMA.16816.F32.BF16 R104, R4, R8, R108 ;  /* 0x000000080468723c */ /* 0x000ff0000004186c */
[C---:B-1----:R-:W-:Y:S08]  /*62e0*/  HMMA.16816.F32.BF16 R36, R128.reuse, R40, R52 ;  /* 0x000000288024723c */ /* 0x042ff00000041834 */
[----:B------:R-:W-:Y:S01]  /*62f0*/  HMMA.16816.F32.BF16 R40, R128, R42, R56 ;  /* 0x0000002a8028723c */ /* 0x000fe20000041838 */
[----:B------:R-:W1:Y:S07]  /*6300*/  LDSM.16.MT88.4 R56, [R197+0x3800] ;  /* 0x00380000c538783b */ /* 0x000e6e0000004200 */
[C---:B--2---:R-:W-:Y:S01]  /*6310*/  HMMA.16816.F32.BF16 R20, R4.reuse, R12, R64 ;  /* 0x0000000c0414723c */ /* 0x044fe20000041840 */
[----:B------:R-:W-:Y:S07]  /*6320*/  LDSM.16.MT88.4 R64, [R196+0x3800] ;  /* 0x00380000c440783b */ /* 0x000fee0000004200 */
[C---:B------:R-:W-:Y:S01]  /*6330*/  HMMA.16816.F32.BF16 R12, R4.reuse, R14, R48 ;  /* 0x0000000e040c723c */ /* 0x040fe20000041830 */
[----:B------:R-:W2:Y:S07]  /*6340*/  LDSM.16.MT88.4 R48, [R194+0x3800] ;  /* 0x00380000c230783b */ /* 0x000eae0000004200 */
[----:B------:R-:W-:Y:S01]  /*6350*/  HMMA.16816.F32.BF16 R108, R4, R10, R140 ;  /* 0x0000000a046c723c */ /* 0x000fe2000004188c */
[----:B------:R-:W-:Y:S04]  /*6360*/  LDSM.16.MT88.4 R8, [R193+0x7000] ;  /* 0x00700000c108783b */ /* 0x000fe80000004200 */
[----:B------:R-:W-:Y:S03]  /*6370*/  LDSM.16.MT88.4 R140, [R193+0x1800] ;  /* 0x00180000c18c783b */ /* 0x000fe60000004200 */
[C---:B-1----:R-:W-:Y:S01]  /*6380*/  HMMA.16816.F32.BF16 R52, R128.reuse, R56, R72 ;  /* 0x000000388034723c */ /* 0x042fe20000041848 */
[----:B------:R-:W1:Y:S07]  /*6390*/  LDSM.16.MT88.4 R72, [R193+0x5800] ;  /* 0x00580000c148783b */ /* 0x000e6e0000004200 */
[C---:B------:R-:W-:Y:S08]  /*63a0*/  HMMA.16816.F32.BF16 R56, R128.reuse, R58, R76 ;  /* 0x0000003a8038723c */ /* 0x040ff0000004184c */
[C---:B--2---:R-:W-:Y:S08]  /*63b0*/  HMMA.16816.F32.BF16 R44, R128.reuse, R48, R60 ;  /* 0x00000030802c723c */ /* 0x044ff0000004183c */
[C---:B------:R-:W-:Y:S08]  /*63c0*/  HMMA.16816.F32.BF16 R48, R128.reuse, R50, R68 ;  /* 0x000000328030723c */ /* 0x040ff00000041844 */
[C---:B------:R-:W-:Y:S01]  /*63d0*/  HMMA.16816.F32.BF16 R60, R128.reuse, R64, R80 ;  /* 0x00000040803c723c */ /* 0x040fe20000041850 */
[----:B------:R-:W2:Y:S07]  /*63e0*/  LDSM.16.MT88.4 R80, [R194+0x5800] ;  /* 0x00580000c250783b */ /* 0x000eae0000004200 */
[C---:B------:R-:W-:Y:S08]  /*63f0*/  HMMA.16816.F32.BF16 R64, R128.reuse, R66, R84 ;  /* 0x000000428040723c */ /* 0x040ff00000041854 */
[----:B-1----:R-:W-:Y:S01]  /*6400*/  HMMA.16816.F32.BF16 R68, R128, R72, R88 ;  /* 0x000000488044723c */ /* 0x002fe20000041858 */
[----:B------:R-:W1:Y:S07]  /*6410*/  LDSM.16.MT88.4 R88, [R197+0x5800] ;  /* 0x00580000c558783b */ /* 0x000e6e0000004200 */
[C---:B------:R-:W-:Y:S08]  /*6420*/  HMMA.16816.F32.BF16 R120, R4.reuse, R8, R120 ;  /* 0x000000080478723c */ /* 0x040ff00000041878 */
[----:B------:R-:W-:Y:S01]  /*6430*/  HMMA.16816.F32.BF16 R172, R4, R10, R172 ;  /* 0x0000000a04ac723c */ /* 0x000fe200000418ac */
[----:B------:R-:W3:Y:S07]  /*6440*/  LDSM.16.MT88.4 R8, [R196+0x7000] ;  /* 0x00700000c408783b */ /* 0x000eee0000004200 */
[C---:B------:R-:W-:Y:S08]  /*6450*/  HMMA.16816.F32.BF16 R72, R128.reuse, R74, R92 ;  /* 0x0000004a8048723c */ /* 0x040ff0000004185c */
[C---:B--2---:R-:W-:Y:S01]  /*6460*/  HMMA.16816.F32.BF16 R76, R128.reuse, R80, R96 ;  /* 0x00000050804c723c */ /* 0x044fe20000041860 */
[----:B------:R-:W2:Y:S07]  /*6470*/  LDSM.16.MT88.4 R96, [R196+0x5800] ;  /* 0x00580000c460783b */ /* 0x000eae0000004200 */
[C---:B------:R-:W-:Y:S08]  /*6480*/  HMMA.16816.F32.BF16 R80, R128.reuse, R82, R100 ;  /* 0x000000528050723c */ /* 0x040ff00000041864 */
[C---:B-1----:R-:W-:Y:S01]  /*6490*/  HMMA.16816.F32.BF16 R84, R128.reuse, R88, R104 ;  /* 0x000000588054723c */ /* 0x042fe20000041868 */
[----:B------:R-:W1:Y:S07]  /*64a0*/  LDSM.16.MT88.4 R104, [R193+0x7800] ;  /* 0x00780000c168783b */ /* 0x000e6e0000004200 */
[----:B------:R-:W-:Y:S08]  /*64b0*/  HMMA.16816.F32.BF16 R88, R128, R90, R108 ;  /* 0x0000005a8058723c */ /* 0x000ff0000004186c */
[C---:B---3--:R-:W-:Y:S08]  /*64c0*/  HMMA.16816.F32.BF16 R32, R4.reuse, R8, R32 ;  /* 0x000000080420723c */ /* 0x048ff00000041820 */
[----:B------:R-:W-:Y:S01]  /*64d0*/  HMMA.16816.F32.BF16 R24, R4, R10, R24 ;  /* 0x0000000a0418723c */ /* 0x000fe20000041818 */
[----:B------:R-:W-:Y:S07]  /*64e0*/  LDSM.16.MT88.4 R4, [R196+0x7800] ;  /* 0x00780000c404783b */ /* 0x000fee0000004200 */
[C---:B--2---:R-:W-:Y:S01]  /*64f0*/  HMMA.16816.F32.BF16 R92, R128.reuse, R96, R112 ;  /* 0x00000060805c723c */ /* 0x044fe20000041870 */
[----:B------:R-:W2:Y:S07]  /*6500*/  LDSM.16.MT88.4 R112, [R194+0x7800] ;  /* 0x00780000c270783b */ /* 0x000eae0000004200 */
[C---:B------:R-:W-:Y:S08]  /*6510*/  HMMA.16816.F32.BF16 R96, R128.reuse, R98, R116 ;  /* 0x000000628060723c */ /* 0x040ff00000041874 */
[C---:B-1----:R-:W-:Y:S01]  /*6520*/  HMMA.16816.F32.BF16 R100, R128.reuse, R104, R120 ;  /* 0x000000688064723c */ /* 0x042fe20000041878 */
[----:B------:R-:W1:Y:S07]  /*6530*/  LDSM.16.MT88.4 R120, [R197+0x7800] ;  /* 0x00780000c578783b */ /* 0x000e6e0000004200 */
[C---:B------:R-:W-:Y:S08]  /*6540*/  HMMA.16816.F32.BF16 R136, R128.reuse, R140, R136 ;  /* 0x0000008c8088723c */ /* 0x040ff00000041888 */
[C---:B------:R-:W-:Y:S08]  /*6550*/  HMMA.16816.F32.BF16 R140, R128.reuse, R142, R28 ;  /* 0x0000008e808c723c */ /* 0x040ff0000004181c */
[C---:B------:R-:W-:Y:S08]  /*6560*/  HMMA.16816.F32.BF16 R104, R128.reuse, R106, R172 ;  /* 0x0000006a8068723c */ /* 0x040ff000000418ac */
[C---:B--2---:R-:W-:Y:S08]  /*6570*/  HMMA.16816.F32.BF16 R108, R128.reuse, R112, R168 ;  /* 0x00000070806c723c */ /* 0x044ff000000418a8 */
[C---:B------:R-:W-:Y:S08]  /*6580*/  HMMA.16816.F32.BF16 R112, R128.reuse, R114, R124 ;  /* 0x000000728070723c */ /* 0x040ff0000004187c */
[C---:B-1----:R-:W-:Y:S08]  /*6590*/  HMMA.16816.F32.BF16 R116, R128.reuse, R120, R20 ;  /* 0x000000788074723c */ /* 0x042ff00000041814 */
[C---:B------:R-:W-:Y:S08]  /*65a0*/  HMMA.16816.F32.BF16 R120, R128.reuse, R122, R12 ;  /* 0x0000007a8078723c */ /* 0x040ff0000004180c */
[C---:B------:R-:W-:Y:S08]  /*65b0*/  HMMA.16816.F32.BF16 R124, R128.reuse, R4, R32 ;  /* 0x00000004807c723c */ /* 0x040ff00000041820 */
[----:B------:R-:W-:Y:S01]  /*65c0*/  HMMA.16816.F32.BF16 R128, R128, R6, R24 ;  /* 0x000000068080723c */ /* 0x000fe20000041818 */
[----:B------:R-:W-:Y:S07]  /*65d0*/  @!UPT UIADD3 URZ, URZ, URZ, URZ ;  /* 0x0000003f3f3ff290 */ /* 0x000fee000fffe03f */
[----:B------:R-:W-:Y:S11]  /*65e0*/  @!P0 BRA `(.L_x_1255) ;  /* 0x0000383000008947 */ /* 0x000ff60003800000 */
[----:B------:R-:W-:Y:S02]  /*65f0*/  MOV R220, R0 ;  /* 0x0000000000dc7202 */ /* 0x000fe40000000f00 */
[----:B------:R-:W-:-:S02]  /*6600*/  MOV R134, R16 ;  /* 0x0000001000867202 */ /* 0x000fc40000000f00 */
[----:B------:R-:W-:Y:S02]  /*6610*/  MOV R133, R132 ;  /* 0x0000008400857202 */ /* 0x000fe40000000f00 */
.L_x_1256:
[----:B------:R-:W2:Y:S01]  /*6620*/  LDL.64 R10, [R1] ;  /* 0x00000000010a7983 */ /* 0x000ea20000100a00 */
[----:B------:R-:W-:Y:S01]  /*6630*/  SHF.R.S32.HI R0, RZ, 0x1f, R220 ;  /* 0x0000001fff007819 */ /* 0x000fe200000114dc */
[----:B------:R-:W-:Y:S04]  /*6640*/  DEPBAR.LE SB0, 0x0 ;  /* 0x000080000000791a */ /* 0x000fe80000000000 */
[----:B------:R-:W3:Y:S01]  /*6650*/  LDL R9, [R1+0x8] ;  /* 0x0000080001097983 */ /* 0x000ee20000100800 */
[----:B------:R-:W-:Y:S01]  /*6660*/  WARPSYNC 0xffffffff ;  /* 0xffffffff00007948 */ /* 0x000fe20003800000 */
[----:B------:R-:W-:Y:S02]  /*6670*/  IMAD R0, R0, c[0x0][0x208], RZ ;  /* 0x0000820000007a24 */ /* 0x000fe400078e02ff */
[----:B------:R-:W-:Y:S01]  /*6680*/  BAR.SYNC.DEFER_BLOCKING 0x0 ;  /* 0x0000000000007b1d */ /* 0x000fe20000010000 */
[----:B------:R-:W-:Y:S01]  /*6690*/  IMAD.WIDE.U32 R4, R220, c[0x0][0x208], RZ ;  /* 0x00008200dc047a25 */ /* 0x000fe200078e00ff */
[C---:B------:R-:W-:Y:S02]  /*66a0*/  IADD3 R14, P2, R230.reuse, 0x40, RZ ;  /* 0x00000040e60e7810 */ /* 0x040fe40007f5e0ff */
[----:B------:R-:W-:Y:S01]  /*66b0*/  IADD3 R15, P3, R230, 0x80, RZ ;  /* 0x00000080e60f7810 */ /* 0x000fe20007f7e0ff */
[----:B------:R-:W-:Y:S01]  /*66c0*/  IMAD R0, R220, c[0x0][0x20c], R0 ;  /* 0x00008300dc007a24 */ /* 0x000fe200078e0200 */
[C---:B------:R-:W-:Y:S02]  /*66d0*/  SHF.L.U32 R3, R4.reuse, 0x6, RZ ;  /* 0x0000000604037819 */ /* 0x040fe400000006ff */
[-C--:B------:R-:W-:Y:S02]  /*66e0*/  IADD3.X R20, RZ, R235.reuse, RZ, P2, !PT ;  /* 0x000000ebff147210 */ /* 0x080fe400017fe4ff */
[----:B------:R-:W-:Y:S02]  /*66f0*/  IADD3 R0, R5, R0, RZ ;  /* 0x0000000005007210 */ /* 0x000fe40007ffe0ff */
[C---:B------:R-:W-:Y:S02]  /*6700*/  IADD3 R2, P1, R3.reuse, R230, RZ ;  /* 0x000000e603027210 */ /* 0x040fe40007f3e0ff */
[----:B------:R-:W-:Y:S02]  /*6710*/  SHF.L.U64.HI R0, R4, 0x6, R0 ;  /* 0x0000000604007819 */ /* 0x000fe40000010200 */
[C---:B------:R-:W-:Y:S02]  /*6720*/  IADD3 R4, P0, R3.reuse, R14, RZ ;  /* 0x0000000e03047210 */ /* 0x040fe40007f1e0ff */
[CC--:B------:R-:W-:Y:S02]  /*6730*/  IADD3.X R5, R0.reuse, R235.reuse, RZ, P1, !PT ;  /* 0x000000eb00057210 */ /* 0x0c0fe40000ffe4ff */
[----:B------:R-:W-:Y:S02]  /*6740*/  IADD3.X R8, R0, R20, RZ, P0, !PT ;  /* 0x0000001400087210 */ /* 0x000fe400007fe4ff */
[----:B------:R-:W-:Y:S02]  /*6750*/  LEA R12, P1, R4, c[0x0][0x1f8], 0x1 ;  /* 0x00007e00040c7a11 */ /* 0x000fe400078208ff */
[----:B------:R-:W-:Y:S01]  /*6760*/  LEA R6, P2, R2, c[0x0][0x1f8], 0x1 ;  /* 0x00007e0002067a11 */ /* 0x000fe200078408ff */
[----:B------:R-:W4:Y:S01]  /*6770*/  LDL R23, [R1+0xc] ;  /* 0x00000c0001177983 */ /* 0x000f220000100800 */
[----:B------:R-:W-:Y:S02]  /*6780*/  LEA.HI.X R13, R4, c[0x0][0x1fc], R8, 0x1, P1 ;  /* 0x00007f00040d7a11 */ /* 0x000fe400008f0c08 */
[----:B------:R-:W-:Y:S01]  /*6790*/  LEA.HI.X R7, R2, c[0x0][0x1fc], R5, 0x1, P2 ;  /* 0x00007f0002077a11 */ /* 0x000fe200010f0c05 */
[----:B------:R-:W-:Y:S01]  /*67a0*/  LDSM.16.M88.4 R32, [R199] ;  /* 0x00000000c720783b */ /* 0x000fe20000000200 */
[----:B------:R-:W-:Y:S02]  /*67b0*/  ISETP.GE.AND P2, PT, R252, c[0x0][0x1d4], PT ;  /* 0x00007500fc007a0c */ /* 0x000fe40003f46270 */
[----:B------:R-:W-:Y:S02]  /*67c0*/  IADD3.X R21, RZ, R235, RZ, P3, !PT ;  /* 0x000000ebff157210 */ /* 0x000fe40001ffe4ff */
[----:B------:R-:W-:Y:S03]  /*67d0*/  IADD3 R2, P4, R3, R15, RZ ;  /* 0x0000000f03027210 */ /* 0x000fe60007f9e0ff */
[----:B------:R-:W-:Y:S01]  /*67e0*/  LDSM.16.M88.4 R16, [R192+0x800] ;  /* 0x00080000c010783b */ /* 0x000fe20000000200 */
[----:B------:R-:W-:Y:S02]  /*67f0*/  LEA R4, P3, R2, c[0x0][0x1f8], 0x1 ;  /* 0x00007e0002047a11 */ /* 0x000fe400078608ff */
[----:B------:R-:W-:Y:S04]  /*6800*/  IADD3.X R5, R0, R21, RZ, P4, !PT ;  /* 0x0000001500057210 */ /* 0x000fe800027fe4ff */
[----:B------:R-:W-:Y:S01]  /*6810*/  LEA.HI.X R5, R2, c[0x0][0x1fc], R5, 0x1, P3 ;  /* 0x00007f0002057a11 */ /* 0x000fe200018f0c05 */
[----:B------:R-:W-:Y:S08]  /*6820*/  LDSM.16.M88.4 R24, [R192+0x1000] ;  /* 0x00100000c018783b */ /* 0x000ff00000000200 */
[----:B------:R-:W-:Y:S08]  /*6830*/  LDSM.16.M88.4 R168, [R192+0x1800] ;  /* 0x00180000c0a8783b */ /* 0x000ff00000000200 */
[----:B------:R-:W-:Y:S08]  /*6840*/  LDSM.16.M88.4 R172, [R200] ;  /* 0x00000000c8ac783b */ /* 0x000ff00000000200 */
[----:B------:R-:W-:Y:S08]  /*6850*/  LDSM.16.M88.4 R176, [R203] ;  /* 0x00000000cbb0783b */ /* 0x000ff00000000200 */
[----:B------:R-:W-:Y:S08]  /*6860*/  LDSM.16.M88.4 R180, [R218] ;  /* 0x00000000dab4783b */ /* 0x000ff00000000200 */
[----:B------:R-:W-:Y:S08]  /*6870*/  LDSM.16.M88.4 R184, [R217] ;  /* 0x00000000d9b8783b */ /* 0x000ff00000000200 */
[----:B------:R-:W-:Y:S08]  /*6880*/  LDSM.16.M88.4 R188, [R216] ;  /* 0x00000000d8bc783b */ /* 0x000ff00000000200 */
[----:B------:R-:W5:Y:S01]  /*6890*/  LDL R132, [R1+0x18] ;  /* 0x0000180001847983 */ /* 0x000f620000100800 */
[----:B--2---:R-:W-:Y:S02]  /*68a0*/  ISETP.GE.AND P0, PT, R10, c[0x0][0x1d4], PT ;  /* 0x000075000a007a0c */ /* 0x004fe40003f06270 */
[----:B---3--:R-:W-:Y:S02]  /*68b0*/  ISETP.GE.AND P1, PT, R9, c[0x0][0x1d4], PT ;  /* 0x0000750009007a0c */ /* 0x008fe40003f26270 */
[----:B------:R-:W1:Y:S09]  /*68c0*/  LDSM.16.M88.4 R8, [R192] ;  /* 0x00000000c008783b */ /* 0x000e720000000200 */
[----:B------:R-:W-:Y:S01]  /*68d0*/  @!PT LDS RZ, [RZ] ;  /* 0x00000000fffff984 */ /* 0x000fe20000000800 */
[----:B------:R-:W-:Y:S01]  /*68e0*/  @!PT LDS RZ, [RZ] ;  /* 0x00000000fffff984 */ /* 0x000fe20000000800 */
[----:B------:R-:W-:Y:S01]  /*68f0*/  @!PT LDS RZ, [RZ] ;  /* 0x00000000fffff984 */ /* 0x000fe20000000800 */
[----:B------:R2:W-:Y:S08]  /*6900*/  LDGSTS.E.BYPASS.LTC128B.128 [R219+0x100], [R6.64], !P0 ;  /* 0x0010000006db7fae */ /* 0x0005f0000c101d46 */
[----:B------:R3:W-:Y:S08]  /*6910*/  LDGSTS.E.BYPASS.LTC128B.128 [R219+0x2100], [R12.64], !P1 ;  /* 0x021000000cdb7fae */ /* 0x0007f0000c901d46 */
[----:B------:R1:W-:Y:S01]  /*6920*/  LDGSTS.E.BYPASS.LTC128B.128 [R219+0x4100], [R4.64], !P2 ;  /* 0x0410000004db7fae */ /* 0x0003e2000d101d46 */
[----:B--2---:R-:W-:Y:S02]  /*6930*/  IADD3 R7, P3, R230, 0xc0, RZ ;  /* 0x000000c0e6077810 */ /* 0x004fe40007f7e0ff */
[----:B------:R-:W-:Y:S02]  /*6940*/  MOV R6, c[0x0][0x208] ;  /* 0x0000820000067a02 */ /* 0x000fe40000000f00 */
[----:B------:R-:W-:Y:S02]  /*6950*/  IADD3.X R22, RZ, R235, RZ, P3, !PT ;  /* 0x000000ebff167210 */ /* 0x000fe40001ffe4ff */
[----:B----4-:R-:W-:Y:S02]  /*6960*/  ISETP.GE.AND P3, PT, R23, c[0x0][0x1d4], PT ;  /* 0x0000750017007a0c */ /* 0x010fe40003f66270 */
[C---:B------:R-:W-:Y:S02]  /*6970*/  LEA R2, P4, R6.reuse, R3, 0x5 ;  /* 0x0000000306027211 */ /* 0x040fe400078828ff */
[----:B-1----:R-:W-:Y:S02]  /*6980*/  MOV R4, c[0x0][0x20c] ;  /* 0x0000830000047a02 */ /* 0x002fe40000000f00 */
[----:B------:R-:W-:Y:S02]  /*6990*/  IADD3 R5, P5, R3, R7, RZ ;  /* 0x0000000703057210 */ /* 0x000fe40007fbe0ff */
[----:B------:R-:W-:Y:S02]  /*69a0*/  LEA.HI.X R3, R6, R0, R4, 0x5, P4 ;  /* 0x0000000006037211 */ /* 0x000fe400020f2c04 */
[C---:B------:R-:W-:Y:S02]  /*69b0*/  LEA R4, P4, R5.reuse, c[0x0][0x1f8], 0x1 ;  /* 0x00007e0005047a11 */ /* 0x040fe400078808ff */
[----:B------:R-:W-:Y:S04]  /*69c0*/  IADD3.X R0, R0, R22, RZ, P5, !PT ;  /* 0x0000001600007210 */ /* 0x000fe80002ffe4ff */
[----:B------:R-:W-:Y:S02]  /*69d0*/  LEA.HI.X R5, R5, c[0x0][0x1fc], R0, 0x1, P4 ;  /* 0x00007f0005057a11 */ /* 0x000fe400020f0c00 */
[----:B------:R-:W-:Y:S03]  /*69e0*/  IADD3 R6, P4, R2, R230, RZ ;  /* 0x000000e602067210 */ /* 0x000fe60007f9e0ff */
[----:B------:R1:W-:Y:S01]  /*69f0*/  LDGSTS.E.BYPASS.LTC128B.128 [R219+0x6100], [R4.64], !P3 ;  /* 0x0610000004db7fae */ /* 0x0003e2000d901d46 */
[----:B---3--:R-:W-:Y:S02]  /*6a00*/  LEA R12, P5, R6, c[0x0][0x1f8], 0x1 ;  /* 0x00007e00060c7a11 */ /* 0x008fe400078a08ff */
[C---:B-1----:R-:W-:Y:S02]  /*6a10*/  IADD3.X R4, R3.reuse, R235, RZ, P4, !PT ;  /* 0x000000eb03047210 */ /* 0x042fe400027fe4ff */
[----:B------:R-:W-:Y:S02]  /*6a20*/  IADD3 R0, P4, R2, R14, RZ ;  /* 0x0000000e02007210 */ /* 0x000fe40007f9e0ff */
[----:B------:R-:W-:Y:S02]  /*6a30*/  LEA.HI.X R13, R6, c[0x0][0x1fc], R4, 0x1, P5 ;  /* 0x00007f00060d7a11 */ /* 0x000fe400028f0c04 */
[----:B------:R-:W-:Y:S02]  /*6a40*/  LEA R14, P5, R0, c[0x0][0x1f8], 0x1 ;  /* 0x00007e00000e7a11 */ /* 0x000fe400078a08ff */
[C---:B------:R-:W-:Y:S01]  /*6a50*/  IADD3.X R5, R3.reuse, R20, RZ, P4, !PT ;  /* 0x0000001403057210 */ /* 0x040fe200027fe4ff */
[----:B------:R1:W-:Y:S01]  /*6a60*/  LDGSTS.E.BYPASS.LTC128B.128 [R219+0x1100], [R12.64], !P0 ;  /* 0x011000000cdb7fae */ /* 0x0003e2000c101d46 */
[----:B------:R-:W-:Y:S02]  /*6a70*/  IADD3 R4, P4, R2, R15, RZ ;  /* 0x0000000f02047210 */ /* 0x000fe40007f9e0ff */
[----:B------:R-:W-:Y:S02]  /*6a80*/  LEA.HI.X R15, R0, c[0x0][0x1fc], R5, 0x1, P5 ;  /* 0x00007f00000f7a11 */ /* 0x000fe400028f0c05 */
[----:B------:R-:W-:Y:S02]  /*6a90*/  LEA R20, P5, R4, c[0x0][0x1f8], 0x1 ;  /* 0x00007e0004147a11 */ /* 0x000fe400078a08ff */
[C---:B------:R-:W-:Y:S01]  /*6aa0*/  IADD3.X R5, R3.reuse, R21, RZ, P4, !PT ;  /* 0x0000001503057210 */ /* 0x040fe200027fe4ff */
[----:B------:R1:W-:Y:S01]  /*6ab0*/  LDGSTS.E.BYPASS.LTC128B.128 [R219+0x3100], [R14.64], !P1 ;  /* 0x031000000edb7fae */ /* 0x0003e2000c901d46 */
[----:B------:R-:W-:Y:S02]  /*6ac0*/  IADD3 R0, P4, R2, R7, RZ ;  /* 0x0000000702007210 */ /* 0x000fe40007f9e0ff */
[----:B------:R-:W-:Y:S02]  /*6ad0*/  LEA.HI.X R21, R4, c[0x0][0x1fc], R5, 0x1, P5 ;  /* 0x00007f0004157a11 */ /* 0x000fe400028f0c05 */
[C---:B------:R-:W-:Y:S03]  /*6ae0*/  HMMA.16816.F32.BF16 R4, R32.reuse, R8, RZ ;  /* 0x000000082004723c */ /* 0x040fe600000418ff */
[----:B------:R2:W-:Y:S01]  /*6af0*/  LDGSTS.E.BYPASS.LTC128B.128 [R219+0x5100], [R20.64], !P2 ;  /* 0x0510000014db7fae */ /* 0x0005e2000d101d46 */
[----:B------:R-:W-:Y:S02]  /*6b00*/  IADD3.X R3, R3, R22, RZ, P4, !PT ;  /* 0x0000001603037210 */ /* 0x000fe400027fe4ff */
[C---:B------:R-:W-:Y:S02]  /*6b10*/  LEA R2, P4, R0.reuse, c[0x0][0x1f8], 0x1 ;  /* 0x00007e0000027a11 */ /* 0x040fe400078808ff */
[C---:B------:R-:W-:Y:S04]  /*6b20*/  HMMA.16816.F32.BF16 R8, R32.reuse, R10, RZ ;  /* 0x0000000a2008723c */ /* 0x040fe800000418ff */
[----:B------:R-:W-:Y:S02]  /*6b30*/  LEA.HI.X R3, R0, c[0x0][0x1fc], R3, 0x1, P4 ;  /* 0x00007f0000037a11 */ /* 0x000fe400020f0c03 */
[C---:B-----5:R-:W-:Y:S02]  /*6b40*/  ISETP.GT.AND P4, PT, R220.reuse, R132, PT ;  /* 0x00000084dc00720c */ /* 0x060fe40003f84270 */
[----:B------:R-:W-:Y:S01]  /*6b50*/  IADD3 R220, R220, -0x1, RZ ;  /* 0xffffffffdcdc7810 */ /* 0x000fe20007ffe0ff */
[----:B------:R3:W-:Y:S01]  /*6b60*/  LDGSTS.E.BYPASS.LTC128B.128 [R219+0x7100], [R2.64], !P3 ;  /* 0x0710000002db7fae */ /* 0x0007e2000d901d46 */
[C---:B-1----:R-:W-:Y:S07]  /*6b70*/  HMMA.16816.F32.BF16 R12, R32.reuse, R16, RZ ;  /* 0x00000010200c723c */ /* 0x042fee00000418ff */
[----:B------:R-:W0:Y:S01]  /*6b80*/  LDGDEPBAR ;  /* 0x00000000000079af */ /* 0x000e220000000000 */
[C---:B------:R-:W-:Y:S08]  /*6b90*/  HMMA.16816.F32.BF16 R16, R32.reuse, R18, RZ ;  /* 0x000000122010723c */ /* 0x040ff000000418ff */
[C---:B--2---:R-:W-:Y:S08]  /*6ba0*/  HMMA.16816.F32.BF16 R20, R32.reuse, R24, RZ ;  /* 0x000000182014723c */ /* 0x044ff000000418ff */
[C---:B------:R-:W-:Y:S08]  /*6bb0*/  HMMA.16816.F32.BF16 R24, R32.reuse, R26, RZ ;  /* 0x0000001a2018723c */ /* 0x040ff000000418ff */
[C---:B------:R-:W-:Y:S08]  /*6bc0*/  HMMA.16816.F32.BF16 R28, R32.reuse, R168, RZ ;  /* 0x000000a8201c723c */ /* 0x040ff000000418ff */
[----:B------:R-:W-:Y:S01]  /*6bd0*/  HMMA.16816.F32.BF16 R32, R32, R170, RZ ;  /* 0x000000aa2020723c */ /* 0x000fe200000418ff */
[----:B------:R-:W-:Y:S07]  /*6be0*/  LDSM.16.M88.4 R168, [R202] ;  /* 0x00000000caa8783b */ /* 0x000fee0000000200 */
[C---:B------:R-:W-:Y:S08]  /*6bf0*/  HMMA.16816.F32.BF16 R4, R172.reuse, R176, R4 ;  /* 0x000000b0ac04723c */ /* 0x040ff00000041804 */
[C---:B------:R-:W-:Y:S01]  /*6c00*/  HMMA.16816.F32.BF16 R8, R172.reuse, R178, R8 ;  /* 0x000000b2ac08723c */ /* 0x040fe20000041808 */
[----:B------:R-:W1:Y:S07]  /*6c10*/  LDSM.16.M88.4 R176, [R198] ;  /* 0x00000000c6b0783b */ /* 0x000e6e0000000200 */
[C---:B------:R-:W-:Y:S08]  /*6c20*/  HMMA.16816.F32.BF16 R12, R172.reuse, R180, R12 ;  /* 0x000000b4ac0c723c */ /* 0x040ff0000004180c */
[C---:B------:R-:W-:Y:S01]  /*6c30*/  HMMA.16816.F32.BF16 R16, R172.reuse, R182, R16 ;  /* 0x000000b6ac10723c */ /* 0x040fe20000041810 */
[----:B------:R-:W2:Y:S07]  /*6c40*/  LDSM.16.M88.4 R180, [R198+0x800] ;  /* 0x00080000c6b4783b */ /* 0x000eae0000000200 */
[C---:B------:R-:W-:Y:S08]  /*6c50*/  HMMA.16816.F32.BF16 R20, R172.reuse, R184, R20 ;  /* 0x000000b8ac14723c */ /* 0x040ff00000041814 */
[C---:B------:R-:W-:Y:S01]  /*6c60*/  HMMA.16816.F32.BF16 R24, R172.reuse, R186, R24 ;  /* 0x000000baac18723c */ /* 0x040fe20000041818 */
[----:B------:R-:W-:Y:S07]  /*6c70*/  LDSM.16.M88.4 R184, [R198+0x1800] ;  /* 0x00180000c6b8783b */ /* 0x000fee0000000200 */
[C---:B------:R-:W-:Y:S08]  /*6c80*/  HMMA.16816.F32.BF16 R28, R172.reuse, R188, R28 ;  /* 0x000000bcac1c723c */ /* 0x040ff0000004181c */
[----:B------:R-:W-:Y:S01]  /*6c90*/  HMMA.16816.F32.BF16 R32, R172, R190, R32 ;  /* 0x000000beac20723c */ /* 0x000fe20000041820 */
[----:B------:R-:W4:Y:S07]  /*6ca0*/  LDSM.16.M88.4 R172, [R198+0x1000] ;  /* 0x00100000c6ac783b */ /* 0x000f2e0000000200 */
[C---:B-1----:R-:W-:Y:S08]  /*6cb0*/  HMMA.16816.F32.BF16 R4, R168.reuse, R176, R4 ;  /* 0x000000b0a804723c */ /* 0x042ff00000041804 */
[C---:B------:R-:W-:Y:S01]  /*6cc0*/  HMMA.16816.F32.BF16 R8, R168.reuse, R178, R8 ;  /* 0x000000b2a808723c */ /* 0x040fe20000041808 */
[----:B------:R-:W-:Y:S07]  /*6cd0*/  LDSM.16.M88.4 R176, [R195] ;  /* 0x00000000c3b0783b */ /* 0x000fee0000000200 */
[C---:B--2---:R-:W-:Y:S08]  /*6ce0*/  HMMA.16816.F32.BF16 R12, R168.reuse, R180, R12 ;  /* 0x000000b4a80c723c */ /* 0x044ff0000004180c */
[C---:B------:R-:W-:Y:S01]  /*6cf0*/  HMMA.16816.F32.BF16 R16, R168.reuse, R182, R16 ;  /* 0x000000b6a810723c */ /* 0x040fe20000041810 */
[----:B------:R-:W-:Y:S07]  /*6d00*/  LDSM.16.M88.4 R180, [R195+0x800] ;  /* 0x00080000c3b4783b */ /* 0x000fee0000000200 */
[C---:B----4-:R-:W-:Y:S08]  /*6d10*/  HMMA.16816.F32.BF16 R20, R168.reuse, R172, R20 ;  /* 0x000000aca814723c */ /* 0x050ff00000041814 */
[C---:B------:R-:W-:Y:S01]  /*6d20*/  HMMA.16816.F32.BF16 R24, R168.reuse, R174, R24 ;  /* 0x000000aea818723c */ /* 0x040fe20000041818 */
[----:B------:R-:W1:Y:S07]  /*6d30*/  LDSM.16.M88.4 R172, [R201] ;  /* 0x00000000c9ac783b */ /* 0x000e6e0000000200 */
[C---:B------:R-:W-:Y:S08]  /*6d40*/  HMMA.16816.F32.BF16 R28, R168.reuse, R184, R28 ;  /* 0x000000b8a81c723c */ /* 0x040ff0000004181c */
[----:B------:R-:W-:Y:S01]  /*6d50*/  HMMA.16816.F32.BF16 R32, R168, R186, R32 ;  /* 0x000000baa820723c */ /* 0x000fe20000041820 */
[----:B------:R-:W2:Y:S08]  /*6d60*/  LDSM.16.M88.4 R168, [R195+0x1000] ;  /* 0x00100000c3a8783b */ /* 0x000eb00000000200 */
[----:B------:R-:W4:Y:S01]  /*6d70*/  LDSM.16.M88.4 R184, [R195+0x1800] ;  /* 0x00180000c3b8783b */ /* 0x000f220000000200 */
[C---:B-1----:R-:W-:Y:S08]  /*6d80*/  HMMA.16816.F32.BF16 R4, R172.reuse, R176, R4 ;  /* 0x000000b0ac04723c */ /* 0x042ff00000041804 */
        /* <DEDUP_REMOVED lines=8> */
[C---:B----4-:R-:W-:Y:S08]  /*6e10*/  HMMA.16816.F32.BF16 R28, R172.reuse, R184, R28 ;  /* 0x000000b8ac1c723c */ /* 0x050ff0000004181c */
[----:B------:R-:W-:Y:S01]  /*6e20*/  HMMA.16816.F32.BF16 R32, R172, R186, R32 ;  /* 0x000000baac20723c */ /* 0x000fe20000041820 */
[----:B------:R-:W2:Y:S08]  /*6e30*/  LDSM.16.M88.4 R172, [R192+0x3000] ;  /* 0x00300000c0ac783b */ /* 0x000eb00000000200 */
[----:B------:R-:W4:Y:S01]  /*6e40*/  LDSM.16.M88.4 R184, [R192+0x3800] ;  /* 0x00380000c0b8783b */ /* 0x000f220000000200 */
[C---:B-1----:R-:W-:Y:S08]  /*6e50*/  HMMA.16816.F32.BF16 R4, R168.reuse, R176, R4 ;  /* 0x000000b0a804723c */ /* 0x042ff00000041804 */
        /* <DEDUP_REMOVED lines=8> */
[C---:B----4-:R-:W-:Y:S08]  /*6ee0*/  HMMA.16816.F32.BF16 R28, R168.reuse, R184, R28 ;  /* 0x000000b8a81c723c */ /* 0x050ff0000004181c */
[----:B------:R-:W-:Y:S01]  /*6ef0*/  HMMA.16816.F32.BF16 R32, R168, R186, R32 ;  /* 0x000000baa820723c */ /* 0x000fe20000041820 */
[----:B------:R-:W2:Y:S08]  /*6f00*/  LDSM.16.M88.4 R168, [R213] ;  /* 0x00000000d5a8783b */ /* 0x000eb00000000200 */
[----:B------:R-:W4:Y:S01]  /*6f10*/  LDSM.16.M88.4 R184, [R212] ;  /* 0x00000000d4b8783b */ /* 0x000f220000000200 */
        /* <DEDUP_REMOVED lines=122> */
[----:B------:R-:W4:Y:S07]  /*76c0*/  LDSM.16.M88.4 R180, [R201+0xc000] ;  /* 0x00c00000c9b4783b */ /* 0x000f2e0000000200 */
[C---:B--2---:R-:W-:Y:S08]  /*76d0*/  HMMA.16816.F32.BF16 R20, R168.reuse, R172, R20 ;  /* 0x000000aca814723c */ /* 0x044ff00000041814 */
[C---:B------:R-:W-:Y:S08]  /*76e0*/  HMMA.16816.F32.BF16 R24, R168.reuse, R174, R24 ;  /* 0x000000aea818723c */ /* 0x040ff00000041818 */
[C---:B-1----:R-:W-:Y:S08]  /*76f0*/  HMMA.16816.F32.BF16 R28, R168.reuse, R176, R28 ;  /* 0x000000b0a81c723c */ /* 0x042ff0000004181c */
[----:B------:R-:W-:Y:S01]  /*7700*/  HMMA.16816.F32.BF16 R32, R168, R178, R32 ;  /* 0x000000b2a820723c */ /* 0x000fe20000041820 */
[----:B------:R-:W1:Y:S07]  /*7710*/  LDSM.16.M88.4 R168, [R195+0x6800] ;  /* 0x00680000c3a8783b */ /* 0x000e6e0000000200 */
[C---:B----4-:R-:W-:Y:S08]  /*7720*/  HMMA.16816.F32.BF16 R4, R180.reuse, R184, R4 ;  /* 0x000000b8b404723c */ /* 0x050ff00000041804 */
[C---:B------:R-:W-:Y:S11]  /*7730*/  HMMA.16816.F32.BF16 R8, R180.reuse, R186, R8 ;  /* 0x000000bab408723c */ /* 0x040ff60000041808 */
[----:B------:R-:W-:Y:S05]  /*7740*/  @!UPT UIADD3 URZ, URZ, URZ, URZ ;  /* 0x0000003f3f3ff290 */ /* 0x000fea000fffe03f */
[----:B------:R-:W-:Y:S04]  /*7750*/  FMUL.FTZ R0, R4, c[0x0][0x320] ;  /* 0x0000c80004007a20 */ /* 0x000fe80000410000 */
[----:B------:R2:W4:Y:S04]  /*7760*/  MUFU.TANH R176, R0 ;  /* 0x0000000000b07308 */ /* 0x0005280000002400 */
[----:B---3--:R-:W-:Y:S01]  /*7770*/  FMUL.FTZ R2, R11, c[0x0][0x320] ;  /* 0x0000c8000b027a20 */ /* 0x008fe20000410000 */
[C---:B-1----:R-:W-:Y:S05]  /*7780*/  HMMA.16816.F32.BF16 R12, R180.reuse, R168, R12 ;  /* 0x000000a8b40c723c */ /* 0x042fea000004180c */
[----:B------:R1:W-:Y:S03]  /*7790*/  MUFU.TANH R174, R2 ;  /* 0x0000000200ae7308 */ /* 0x0003e60000002400 */
[C---:B------:R-:W-:Y:S04]  /*77a0*/  HMMA.16816.F32.BF16 R16, R180.reuse, R170, R16 ;  /* 0x000000aab410723c */ /* 0x040fe80000041810 */
[----:B--2---:R-:W-:Y:S04]  /*77b0*/  FMUL.FTZ R0, R5, c[0x0][0x320] ;  /* 0x0000c80005007a20 */ /* 0x004fe80000410000 */
[----:B------:R2:W3:Y:S11]  /*77c0*/  MUFU.TANH R175, R0 ;  /* 0x0000000000af7308 */ /* 0x0004f60000002400 */
[----:B------:R-:W-:Y:S05]  /*77d0*/  @!UPT UIADD3 URZ, URZ, URZ, URZ ;  /* 0x0000003f3f3ff290 */ /* 0x000fea000fffe03f */
[----:B-1----:R-:W-:Y:S04]  /*77e0*/  FMUL.FTZ R2, R19, c[0x0][0x320] ;  /* 0x0000c80013027a20 */ /* 0x002fe80000410000 */
[----:B------:R-:W-:Y:S01]  /*77f0*/  MUFU.TANH R225, R2 ;  /* 0x0000000200e17308 */ /* 0x000fe20000002400 */
[----:B--2---:R-:W-:Y:S09]  /*7800*/  FMUL.FTZ R0, R6, c[0x0][0x320] ;  /* 0x0000c80006007a20 */ /* 0x004ff20000410000 */
[----:B------:R1:W-:Y:S02]  /*7810*/  MUFU.TANH R177, R0 ;  /* 0x0000000000b17308 */ /* 0x0003e40000002400 */
[----:B-1----:R-:W-:Y:S02]  /*7820*/  FMUL.FTZ R0, R7, c[0x0][0x320] ;  /* 0x0000c80007007a20 */ /* 0x002fe40000410000 */
[----:B------:R-:W1:Y:S06]  /*7830*/  LDSM.16.M88.4 R4, [R195+0x7000] ;  /* 0x00700000c304783b */ /* 0x000e6c0000000200 */
[----:B------:R2:W-:Y:S02]  /*7840*/  MUFU.TANH R178, R0 ;  /* 0x0000000000b27308 */ /* 0x0005e40000002400 */
[----:B--2---:R-:W-:Y:S08]  /*7850*/  FMUL.FTZ R0, R8, c[0x0][0x320] ;  /* 0x0000c80008007a20 */ /* 0x004ff00000410000 */
[----:B------:R2:W5:Y:S01]  /*7860*/  MUFU.TANH R173, R0 ;  /* 0x0000000000ad7308 */ /* 0x0005620000002400 */
[C---:B-1----:R-:W-:Y:S08]  /*7870*/  HMMA.16816.F32.BF16 R20, R180.reuse, R4, R20 ;  /* 0x00000004b414723c */ /* 0x042ff00000041814 */
[C---:B------:R-:W-:Y:S04]  /*7880*/  HMMA.16816.F32.BF16 R24, R180.reuse, R6, R24 ;  /* 0x00000006b418723c */ /* 0x040fe80000041818 */
[----:B--2---:R-:W-:Y:S04]  /*7890*/  FMUL.FTZ R0, R9, c[0x0][0x320] ;  /* 0x0000c80009007a20 */ /* 0x004fe80000410000 */
[----:B------:R1:W2:Y:S11]  /*78a0*/  MUFU.TANH R169, R0 ;  /* 0x0000000000a97308 */ /* 0x0002b60000002400 */
[----:B------:R-:W-:Y:S05]  /*78b0*/  @!UPT UIADD3 URZ, URZ, URZ, URZ ;  /* 0x0000003f3f3ff290 */ /* 0x000fea000fffe03f */
[----:B------:R-:W-:Y:S02]  /*78c0*/  FMUL.FTZ R2, R27, c[0x0][0x320] ;  /* 0x0000c8001b027a20 */ /* 0x000fe40000410000 */
[----:B------:R-:W-:Y:S02]  /*78d0*/  FMUL.FTZ R5, R25, c[0x0][0x320] ;  /* 0x0000c80019057a20 */ /* 0x000fe40000410000 */
[----:B------:R2:W-:Y:S01]  /*78e0*/  MUFU.TANH R243, R2 ;  /* 0x0000000200f37308 */ /* 0x0005e20000002400 */
[----:B-1----:R-:W-:Y:S02]  /*78f0*/  FMUL.FTZ R0, R10, c[0x0][0x320] ;  /* 0x0000c8000a007a20 */ /* 0x002fe40000410000 */
[----:B------:R-:W1:Y:S01]  /*7900*/  LDSM.16.M88.4 R8, [R195+0x7800] ;  /* 0x00780000c308783b */ /* 0x000e620000000200 */
[----:B------:R-:W-:Y:S06]  /*7910*/  DEPBAR.LE SB0, 0x0 ;  /* 0x000080000000791a */ /* 0x000fec0000000000 */
[----:B------:R3:W-:Y:S01]  /*7920*/  MUFU.TANH R172, R0 ;  /* 0x0000000000ac7308 */ /* 0x0007e20000002400 */
[----:B------:R-:W-:Y:S01]  /*7930*/  BAR.SYNC.DEFER_BLOCKING 0x0 ;  /* 0x0000000000007b1d */ /* 0x000fe20000010000 */
[----:B--2---:R-:W-:Y:S04]  /*7940*/  @P4 IMAD.WIDE.U32 R2, R220, c[0x0][0x1e0], RZ ;  /* 0x00007800dc024a25 */ /* 0x004fe800078e00ff */
[----:B---3--:R-:W-:Y:S04]  /*7950*/  FMUL.FTZ R0, R12, c[0x0][0x320] ;  /* 0x0000c8000c007a20 */ /* 0x008fe80000410000 */
[----:B------:R2:W3:Y:S01]  /*7960*/  MUFU.TANH R171, R0 ;  /* 0x0000000000ab7308 */ /* 0x0004e20000002400 */
[C---:B-1----:R-:W-:Y:S09]  /*7970*/  HMMA.16816.F32.BF16 R28, R180.reuse, R8, R28 ;  /* 0x00000008b41c723c */ /* 0x042ff2000004181c */
[----:B------:R4:W-:Y:S03]  /*7980*/  MUFU.TANH R240, R5 ;  /* 0x0000000500f07308 */ /* 0x0009e60000002400 */
[----:B------:R-:W-:Y:S01]  /*7990*/  @P4 MOV R9, c[0x0][0x1e4] ;  /* 0x0000790000094a02 */ /* 0x000fe20000000f00 */
[----:B------:R-:W-:Y:S03]  /*79a0*/  HMMA.16816.F32.BF16 R32, R180, R10, R32 ;  /* 0x0000000ab420723c */ /* 0x000fe60000041820 */
[----:B--2---:R-:W-:Y:S04]  /*79b0*/  FMUL.FTZ R0, R13, c[0x0][0x320] ;  /* 0x0000c8000d007a20 */ /* 0x004fe80000410000 */
[----:B------:R1:W2:Y:S05]  /*79c0*/  MUFU.TANH R179, R0 ;  /* 0x0000000000b37308 */ /* 0x0002aa0000002400 */
[----:B------:R-:W-:Y:S02]  /*79d0*/  FMUL.FTZ R4, R28, c[0x0][0x320] ;  /* 0x0000c8001c047a20 */ /* 0x000fe40000410000 */
[----:B------:R-:W-:Y:S01]  /*79e0*/  FMUL.FTZ R10, R30, c[0x0][0x320] ;  /* 0x0000c8001e0a7a20 */ /* 0x000fe20000410000 */
[----:B----4-:R-:W-:Y:S02]  /*79f0*/  FMNMX.FTZ R5, R176, R133, !PT ;  /* 0x00000085b0057209 */ /* 0x010fe40007810000 */
[----:B------:R4:W-:Y:S02]  /*7a00*/  MUFU.TANH R249, R4 ;  /* 0x0000000400f97308 */ /* 0x0009e40000002400 */
[----:B------:R-:W-:Y:S04]  /*7a10*/  FMNMX.FTZ R5, R175, R5, !PT ;  /* 0x00000005af057209 */ /* 0x000fe80007810000 */
[----:B-----5:R-:W-:Y:S04]  /*7a20*/  FMNMX.FTZ R7, R173, R5, !PT ;  /* 0x00000005ad077209 */ /* 0x020fe80007810000 */
[----:B------:R-:W-:Y:S01]  /*7a30*/  MUFU.TANH R248, R10 ;  /* 0x0000000a00f87308 */ /* 0x000fe20000002400 */
[----:B-1----:R-:W-:Y:S02]  /*7a40*/  FMUL.FTZ R0, R14, c[0x0][0x320] ;  /* 0x0000c8000e007a20 */ /* 0x002fe40000410000 */
[----:B------:R-:W-:Y:S07]  /*7a50*/  FMUL.FTZ R14, R33, c[0x0][0x320] ;  /* 0x0000c800210e7a20 */ /* 0x000fee0000410000 */
[----:B------:R1:W-:Y:S01]  /*7a60*/  MUFU.TANH R184, R0 ;  /* 0x0000000000b87308 */ /* 0x0003e20000002400 */
[----:B----4-:R-:W-:Y:S09]  /*7a70*/  FMUL.FTZ R4, R29, c[0x0][0x320] ;  /* 0x0000c8001d047a20 */ /* 0x010ff20000410000 */
[----:B------:R-:W-:Y:S10]  /*7a80*/  MUFU.TANH R246, R4 ;  /* 0x0000000400f67308 */ /* 0x000ff40000002400 */
[----:B------:R-:W-:Y:S01]  /*7a90*/  MUFU.TANH R245, R14 ;  /* 0x0000000e00f57308 */ /* 0x000fe20000002400 */
[----:B-1----:R-:W-:Y:S02]  /*7aa0*/  FMUL.FTZ R0, R15, c[0x0][0x320] ;  /* 0x0000c8000f007a20 */ /* 0x002fe40000410000 */
[----:B------:R-:W-:Y:S07]  /*7ab0*/  FMUL.FTZ R15, R31, c[0x0][0x320] ;  /* 0x0000c8001f0f7a20 */ /* 0x000fee0000410000 */
[----:B------:R1:W-:Y:S10]  /*7ac0*/  MUFU.TANH R185, R0 ;  /* 0x0000000000b97308 */ /* 0x0003f40000002400 */
[----:B------:R-:W-:Y:S01]  /*7ad0*/  MUFU.TANH R244, R15 ;  /* 0x0000000f00f47308 */ /* 0x000fe20000002400 */
[----:B-1----:R-:W-:Y:S09]  /*7ae0*/  FMUL.FTZ R0, R16, c[0x0][0x320] ;  /* 0x0000c80010007a20 */ /* 0x002ff20000410000 */
[----:B------:R1:W4:Y:S02]  /*7af0*/  MUFU.TANH R186, R0 ;  /* 0x0000000000ba7308 */ /* 0x0003240000002400 */
[----:B-1----:R-:W-:Y:S08]  /*7b00*/  FMUL.FTZ R0, R17, c[0x0][0x320] ;  /* 0x0000c80011007a20 */ /* 0x002ff00000410000 */
[----:B------:R1:W5:Y:S02]  /*7b10*/  MUFU.TANH R187, R0 ;  /* 0x0000000000bb7308 */ /* 0x0003640000002400 */
[----:B-1----:R-:W-:Y:S08]  /*7b20*/  FMUL.FTZ R0, R18, c[0x0][0x320] ;  /* 0x0000c80012007a20 */ /* 0x002ff00000410000 */
[----:B------:R1:W-:Y:S02]  /*7b30*/  MUFU.TANH R188, R0 ;  /* 0x0000000000bc7308 */ /* 0x0003e40000002400 */
[----:B-1----:R-:W-:Y:S08]  /*7b40*/  FMUL.FTZ R0, R20, c[0x0][0x320] ;  /* 0x0000c80014007a20 */ /* 0x002ff00000410000 */
[----:B------:R1:W1:Y:S02]  /*7b50*/  MUFU.TANH R239, R0 ;  /* 0x0000000000ef7308 */ /* 0x0002640000002400 */
[----:B-1----:R-:W-:Y:S08]  /*7b60*/  FMUL.FTZ R0, R21, c[0x0][0x320] ;  /* 0x0000c80015007a20 */ /* 0x002ff00000410000 */
[----:B------:R1:W1:Y:S02]  /*7b70*/  MUFU.TANH R238, R0 ;  /* 0x0000000000ee7308 */ /* 0x0002640000002400 */
[----:B-1----:R-:W-:Y:S08]  /*7b80*/  FMUL.FTZ R0, R22, c[0x0][0x320] ;  /* 0x0000c80016007a20 */ /* 0x002ff00000410000 */
[----:B------:R1:W-:Y:S02]  /*7b90*/  MUFU.TANH R237, R0 ;  /* 0x0000000000ed7308 */ /* 0x0003e40000002400 */
[----:B-1----:R-:W-:Y:S08]  /*7ba0*/  FMUL.FTZ R0, R23, c[0x0][0x320] ;  /* 0x0000c80017007a20 */ /* 0x002ff00000410000 */
[----:B------:R1:W-:Y:S02]  /*7bb0*/  MUFU.TANH R236, R0 ;  /* 0x0000000000ec7308 */ /* 0x0003e40000002400 */
[----:B-1----:R-:W-:Y:S08]  /*7bc0*/  FMUL.FTZ R0, R24, c[0x0][0x320] ;  /* 0x0000c80018007a20 */ /* 0x002ff00000410000 */
[----:B------:R1:W1:Y:S02]  /*7bd0*/  MUFU.TANH R241, R0 ;  /* 0x0000000000f17308 */ /* 0x0002640000002400 */
[----:B-1----:R-:W-:Y:S08]  /*7be0*/  FMUL.FTZ R0, R26, c[0x0][0x320] ;  /* 0x0000c8001a007a20 */ /* 0x002ff00000410000 */
[----:B------:R1:W-:Y:S02]  /*7bf0*/  MUFU.TANH R242, R0 ;  /* 0x0000000000f27308 */ /* 0x0003e40000002400 */
[----:B-1----:R-:W-:Y:S05]  /*7c00*/  @P4 SHF.R.S32.HI R0, RZ, 0x1f, R220 ;  /* 0x0000001fff004819 */ /* 0x002fea00000114dc */
[----:B------:R-:W-:Y:S04]  /*7c10*/  @P4 IMAD R0, R0, c[0x0][0x1e0], RZ ;  /* 0x0000780000004a24 */ /* 0x000fe800078e02ff */
[----:B------:R-:W-:Y:S05]  /*7c20*/  @P4 IMAD R0, R220, c[0x0][0x1e4], R0 ;  /* 0x00007900dc004a24 */ /* 0x000fea00078e0200 */
[----:B------:R-:W-:Y:S02]  /*7c30*/  @P4 IADD3 R0, R3, R0, RZ ;  /* 0x0000000003004210 */ /* 0x000fe40007ffe0ff */
[C---:B------:R-:W-:Y:S02]  /*7c40*/  @P4 SHF.L.U32 R3, R2.reuse, 0x6, RZ ;  /* 0x0000000602034819 */ /* 0x040fe400000006ff */
[----:B------:R-:W-:Y:S02]  /*7c50*/  @P4 SHF.L.U64.HI R2, R2, 0x6, R0 ;  /* 0x0000000602024819 */ /* 0x000fe40000010200 */
[----:B------:R-:W-:Y:S02]  /*7c60*/  @P4 MOV R0, c[0x0][0x1e0] ;  /* 0x0000780000004a02 */ /* 0x000fe40000000f00 */
[----:B------:R-:W-:Y:S02]  /*7c70*/  @P4 IADD3 R6, P6, R3, R228, RZ ;  /* 0x000000e403064210 */ /* 0x000fe40007fde0ff */
[----:B------:R-:W-:Y:S02]  /*7c80*/  @P4 LEA R4, P5, R0, R3, 0x5 ;  /* 0x0000000300044211 */ /* 0x000fe400078a28ff */
[----:B------:R-:W-:Y:S02]  /*7c90*/  @P4 IADD3.X R8, R2, R227, RZ, P6, !PT ;  /* 0x000000e302084210 */ /* 0x000fe400037fe4ff */
[----:B------:R-:W-:Y:S02]  /*7ca0*/  @P4 LEA R20, P6, R6, c[0x0][0x1c8], 0x1 ;  /* 0x0000720006144a11 */ /* 0x000fe400078c08ff */
[----:B------:R-:W-:Y:S02]  /*7cb0*/  @P4 LEA.HI.X R5, R0, R2, R9, 0x5, P5 ;  /* 0x0000000200054211 */ /* 0x000fe400028f2c09 */
[----:B------:R-:W-:Y:S02]  /*7cc0*/  FMNMX.FTZ R0, R169, R7, !PT ;  /* 0x00000007a9007209 */ /* 0x000fe40007810000 */
[----:B------:R-:W-:Y:S01]  /*7cd0*/  @P4 LEA.HI.X R21, R6, c[0x0][0x1cc], R8, 0x1, P6 ;  /* 0x0000730006154a11 */ /* 0x000fe200030f0c08 */
[----:B------:R-:W-:Y:S01]  /*7ce0*/  FMUL.FTZ R6, R32, c[0x0][0x320] ;  /* 0x0000c80020067a20 */ /* 0x000fe20000410000 */
[----:B---3--:R-:W-:Y:S02]  /*7cf0*/  FMNMX.FTZ R0, R171, R0, !PT ;  /* 0x00000000ab007209 */ /* 0x008fe40007810000 */
[C---:B------:R-:W-:Y:S01]  /*7d00*/  @P4 IADD3 R7, P5, R228.reuse, 0x40, RZ ;  /* 0x00000040e4074810 */ /* 0x040fe20007fbe0ff */
[----:B------:R1:W3:Y:S01]  /*7d10*/  MUFU.TANH R247, R6 ;  /* 0x0000000600f77308 */ /* 0x0002e20000002400 */
[----:B------:R-:W-:Y:S01]  /*7d20*/  @P4 IADD3 R9, P6, R228, 0x80, RZ ;  /* 0x00000080e4094810 */ /* 0x000fe20007fde0ff */
[----:B------:R-:W-:Y:S01]  /*7d30*/  @!PT LDS RZ, [RZ] ;  /* 0x00000000fffff984 */ /* 0x000fe20000000800 */
[----:B------:R-:W-:Y:S01]  /*7d40*/  @!PT LDS RZ, [RZ] ;  /* 0x00000000fffff984 */ /* 0x000fe20000000800 */
[----:B------:R-:W-:Y:S01]  /*7d50*/  @!PT LDS RZ, [RZ] ;  /* 0x00000000fffff984 */ /* 0x000fe20000000800 */
[----:B------:R1:W-:Y:S01]  /*7d60*/  @P4 LDGSTS.E.BYPASS.LTC128B.128 [R219+0x8100], [R20.64], !P0 ;  /* 0x0810000014db4fae */ /* 0x0003e2000c101d46 */
[----:B--2---:R-:W-:Y:S02]  /*7d70*/  FMNMX.FTZ R0, R179, R0, !PT ;  /* 0x00000000b3007209 */ /* 0x004fe40007810000 */
[-C--:B------:R-:W-:Y:S02]  /*7d80*/  @P4 IADD3.X R10, RZ, R227.reuse, RZ, P5, !PT ;  /* 0x000000e3ff0a4210 */ /* 0x080fe40002ffe4ff */
[----:B------:R-:W-:Y:S02]  /*7d90*/  @P4 IADD3.X R11, RZ, R227, RZ, P6, !PT ;  /* 0x000000e3ff0b4210 */ /* 0x000fe400037fe4ff */
[----:B----4-:R-:W-:Y:S02]  /*7da0*/  FMNMX.FTZ R13, R186, R0, !PT ;  /* 0x00000000ba0d7209 */ /* 0x010fe40007810000 */
[----:B------:R-:W-:Y:S02]  /*7db0*/  @P4 IADD3 R0, P5, R3, R9, RZ ;  /* 0x0000000903004210 */ /* 0x000fe40007fbe0ff */
[----:B------:R-:W-:Y:S04]  /*7dc0*/  FMNMX.FTZ R8, R177, R134, !PT ;  /* 0x00000086b1087209 */ /* 0x000fe80007810000 */
[----:B------:R-:W-:Y:S02]  /*7dd0*/  FMNMX.FTZ R12, R178, R8, !PT ;  /* 0x00000008b20c7209 */ /* 0x000fe40007810000 */
[----:B-----5:R-:W-:Y:S02]  /*7de0*/  FMNMX.FTZ R8, R187, R13, !PT ;  /* 0x0000000dbb087209 */ /* 0x020fe40007810000 */
[----:B------:R-:W-:Y:S02]  /*7df0*/  @P4 IADD3.X R13, R2, R11, RZ, P5, !PT ;  /* 0x0000000b020d4210 */ /* 0x000fe40002ffe4ff */
[----:B------:R-:W-:Y:S02]  /*7e00*/  @P4 LEA R16, P5, R0, c[0x0][0x1c8], 0x1 ;  /* 0x0000720000104a11 */ /* 0x000fe400078a08ff */
[----:B------:R-:W-:Y:S02]  /*7e10*/  FMNMX.FTZ R12, R172, R12, !PT ;  /* 0x0000000cac0c7209 */ /* 0x000fe40007810000 */
[----:B------:R-:W-:Y:S01]  /*7e20*/  @P4 LEA.HI.X R17, R0, c[0x0][0x1cc], R13, 0x1, P5 ;  /* 0x0000730000114a11 */ /* 0x000fe200028f0c0d */
[----:B------:R-:W-:Y:S01]  /*7e30*/  FMUL.FTZ R13, R34, c[0x0][0x320] ;  /* 0x0000c800220d7a20 */ /* 0x000fe20000410000 */
[----:B------:R-:W-:Y:S01]  /*7e40*/  FMNMX.FTZ R8, R239, R8, !PT ;  /* 0x00000008ef087209 */ /* 0x000fe20007810000 */
[----:B------:R-:W-:Y:S01]  /*7e50*/  FMUL.FTZ R0, R35, c[0x0][0x320] ;  /* 0x0000c80023007a20 */ /* 0x000fe20000410000 */
[----:B-1----:R-:W-:Y:S01]  /*7e60*/  @P4 IADD3 R6, P6, R3, R7, RZ ;  /* 0x0000000703064210 */ /* 0x002fe20007fde0ff */
[----:B------:R1:W2:Y:S01]  /*7e70*/  MUFU.TANH R135, R13 ;  /* 0x0000000d00877308 */ /* 0x0002a20000002400 */
[----:B------:R-:W-:Y:S02]  /*7e80*/  FMNMX.FTZ R12, R174, R12, !PT ;  /* 0x0000000cae0c7209 */ /* 0x000fe40007810000 */
[----:B------:R-:W-:Y:S02]  /*7e90*/  FMNMX.FTZ R8, R238, R8, !PT ;  /* 0x00000008ee087209 */ /* 0x000fe40007810000 */
[----:B------:R-:W-:Y:S02]  /*7ea0*/  @P4 IADD3.X R14, R2, R10, RZ, P6, !PT ;  /* 0x0000000a020e4210 */ /* 0x000fe400037fe4ff */
[----:B------:R-:W-:Y:S02]  /*7eb0*/  @P4 LEA R18, P6, R6, c[0x0][0x1c8], 0x1 ;  /* 0x0000720006124a11 */ /* 0x000fe400078c08ff */
[----:B------:R-:W-:Y:S01]  /*7ec0*/  FMNMX.FTZ R12, R184, R12, !PT ;  /* 0x0000000cb80c7209 */ /* 0x000fe20007810000 */
[----:B------:R4:W5:Y:S01]  /*7ed0*/  MUFU.TANH R168, R0 ;  /* 0x0000000000a87308 */ /* 0x0009620000002400 */
[----:B------:R-:W-:Y:S02]  /*7ee0*/  FMNMX.FTZ R8, R241, R8, !PT ;  /* 0x00000008f1087209 */ /* 0x000fe40007810000 */
[----:B------:R-:W-:Y:S02]  /*7ef0*/  @P4 LEA.HI.X R19, R6, c[0x0][0x1cc], R14, 0x1, P6 ;  /* 0x0000730006134a11 */ /* 0x000fe400030f0c0e */
[----:B------:R-:W-:Y:S02]  /*7f00*/  FMNMX.FTZ R6, R240, R8, !PT ;  /* 0x00000008f0067209 */ /* 0x000fe40007810000 */
[----:B------:R-:W-:Y:S01]  /*7f10*/  FMNMX.FTZ R12, R185, R12, !PT ;  /* 0x0000000cb90c7209 */ /* 0x000fe20007810000 */
[----:B------:R2:W-:Y:S01]  /*7f20*/  @P4 LDGSTS.E.BYPASS.LTC128B.128 [R219+0xa100], [R18.64], !P1 ;  /* 0x0a10000012db4fae */ /* 0x0005e2000c901d46 */
[----:B------:R-:W-:Y:S02]  /*7f30*/  FMNMX.FTZ R8, R249, R6, !PT ;  /* 0x00000006f9087209 */ /* 0x000fe40007810000 */
[----:B------:R-:W-:Y:S02]  /*7f40*/  FMNMX.FTZ R12, R188, R12, !PT ;  /* 0x0000000cbc0c7209 */ /* 0x000fe40007810000 */
[----:B------:R-:W-:Y:S02]  /*7f50*/  @P4 IADD3 R6, P5, R228, 0xc0, RZ ;  /* 0x000000c0e4064810 */ /* 0x000fe40007fbe0ff */
[----:B-1----:R-:W-:Y:S01]  /*7f60*/  FMNMX.FTZ R13, R225, R12, !PT ;  /* 0x0000000ce10d7209 */ /* 0x002fe20007810000 */
[----:B------:R1:W-:Y:S01]  /*7f70*/  @P4 LDGSTS.E.BYPASS.LTC128B.128 [R219+0xc100], [R16.64], !P2 ;  /* 0x0c10000010db4fae */ /* 0x0003e2000d101d46 */
[----:B------:R-:W-:Y:S02]  /*7f80*/  FMNMX.FTZ R12, R246, R8, !PT ;  /* 0x00000008f60c7209 */ /* 0x000fe40007810000 */
[----:B------:R-:W-:Y:S02]  /*7f90*/  @P4 IADD3 R3, P6, R3, R6, RZ ;  /* 0x0000000603034210 */ /* 0x000fe40007fde0ff */
[----:B------:R-:W-:Y:S02]  /*7fa0*/  @P4 IADD3.X R8, RZ, R227, RZ, P5, !PT ;  /* 0x000000e3ff084210 */ /* 0x000fe40002ffe4ff */
[----:B---3--:R-:W-:Y:S02]  /*7fb0*/  FMNMX.FTZ R12, R247, R12, !PT ;  /* 0x0000000cf70c7209 */ /* 0x008fe40007810000 */
[----:B------:R-:W-:Y:S02]  /*7fc0*/  @P4 LEA R14, P5, R3, c[0x0][0x1c8], 0x1 ;  /* 0x00007200030e4a11 */ /* 0x000fe400078a08ff */
[----:B------:R-:W-:Y:S02]  /*7fd0*/  @P4 IADD3.X R15, R2, R8, RZ, P6, !PT ;  /* 0x00000008020f4210 */ /* 0x000fe400037fe4ff */
[----:B------:R-:W-:Y:S02]  /*7fe0*/  FMNMX.FTZ R2, R245, R12, !PT ;  /* 0x0000000cf5027209 */ /* 0x000fe40007810000 */
[----:B------:R-:W-:Y:S02]  /*7ff0*/  @P4 LEA.HI.X R15, R3, c[0x0][0x1cc], R15, 0x1, P5 ;  /* 0x00007300030f4a11 */ /* 0x000fe400028f0c0f */
[----:B------:R-:W-:Y:S01]  /*8000*/  FMNMX.FTZ R13, R237, R13, !PT ;  /* 0x0000000ded0d7209 */ /* 0x000fe20007810000 */
[----:B------:R-:W3:Y:S01]  /*8010*/  SHFL.BFLY PT, R3, R2, 0x2, 0x1f ;  /* 0x0c401f0002037f89 */ /* 0x000ee200000e0000 */
[----:B------:R-:W-:Y:S02]  /*8020*/  @P4 IADD3 R7, P5, R4, R7, RZ ;  /* 0x0000000704074210 */ /* 0x000fe40007fbe0ff */
[----:B------:R-:W-:Y:S04]  /*8030*/  FMNMX.FTZ R13, R236, R13, !PT ;  /* 0x0000000dec0d7209 */ /* 0x000fe80007810000 */
[----:B----4-:R-:W-:Y:S01]  /*8040*/  FMNMX.FTZ R0, R242, R13, !PT ;  /* 0x0000000df2007209 */ /* 0x010fe20007810000 */
[----:B------:R4:W-:Y:S03]  /*8050*/  @P4 LDGSTS.E.BYPASS.LTC128B.128 [R219+0xe100], [R14.64], !P3 ;  /* 0x0e1000000edb4fae */ /* 0x0009e6000d901d46 */
[----:B------:R-:W-:Y:S04]  /*8060*/  FMNMX.FTZ R0, R243, R0, !PT ;  /* 0x00000000f3007209 */ /* 0x000fe80007810000 */
[----:B------:R-:W-:Y:S04]  /*8070*/  FMNMX.FTZ R0, R248, R0, !PT ;  /* 0x00000000f8007209 */ /* 0x000fe80007810000 */
[----:B------:R-:W-:Y:S04]  /*8080*/  FMNMX.FTZ R0, R244, R0, !PT ;  /* 0x00000000f4007209 */ /* 0x000fe80007810000 */
[----:B--2---:R-:W-:Y:S02]  /*8090*/  FMNMX.FTZ R0, R135, R0, !PT ;  /* 0x0000000087007209 */ /* 0x004fe40007810000 */
[----:B---3--:R-:W-:Y:S02]  /*80a0*/  FMNMX.FTZ R3, R2, R3, !PT ;  /* 0x0000000302037209 */ /* 0x008fe40007810000 */
[----:B-----5:R-:W-:Y:S03]  /*80b0*/  FMNMX.FTZ R0, R168, R0, !PT ;  /* 0x00000000a8007209 */ /* 0x020fe60007810000 */
[----:B------:R-:W2:Y:S08]  /*80c0*/  SHFL.BFLY PT, R12, R3, 0x1, 0x1f ;  /* 0x0c201f00030c7f89 */ /* 0x000eb000000e0000 */
[----:B------:R-:W3:Y:S01]  /*80d0*/  SHFL.BFLY PT, R2, R0, 0x2, 0x1f ;  /* 0x0c401f0000027f89 */ /* 0x000ee200000e0000 */
[----:B--2---:R-:W-:Y:S02]  /*80e0*/  FMNMX.FTZ R132, R3, R12, !PT ;  /* 0x0000000c03847209 */ /* 0x004fe40007810000 */
[----:B------:R-:W-:Y:S02]  /*80f0*/  @P4 IADD3 R12, P6, R4, R9, RZ ;  /* 0x00000009040c4210 */ /* 0x000fe40007fde0ff */
[C---:B------:R-:W-:Y:S01]  /*8100*/  @P4 IADD3.X R9, R5.reuse, R10, RZ, P5, !PT ;  /* 0x0000000a05094210 */ /* 0x040fe20002ffe4ff */
[----:B------:R-:W-:Y:S01]  /*8110*/  FMUL.FTZ R170, R132, c[0x0][0x2d0] ;  /* 0x0000b40084aa7a20 */ /* 0x000fe20000410000 */
[C---:B------:R-:W-:Y:S02]  /*8120*/  @P4 IADD3 R13, P5, R4.reuse, R6, RZ ;  /* 0x00000006040d4210 */ /* 0x040fe40007fbe0ff */
[C---:B------:R-:W-:Y:S02]  /*8130*/  @P4 IADD3.X R23, R5.reuse, R11, RZ, P6, !PT ;  /* 0x0000000b05174210 */ /* 0x040fe400037fe4ff */
[----:B------:R-:W-:Y:S02]  /*8140*/  @P4 IADD3 R4, P6, R4, R228, RZ ;  /* 0x000000e404044210 */ /* 0x000fe40007fde0ff */
[C---:B------:R-:W-:Y:S02]  /*8150*/  @P4 IADD3.X R22, R5.reuse, R8, RZ, P5, !PT ;  /* 0x0000000805164210 */ /* 0x040fe40002ffe4ff */
[----:B------:R-:W-:Y:S02]  /*8160*/  @P4 LEA R10, P5, R4, c[0x0][0x1c8], 0x1 ;  /* 0x00007200040a4a11 */ /* 0x000fe400078a08ff */
[----:B------:R-:W-:Y:S02]  /*8170*/  @P4 IADD3.X R5, R5, R227, RZ, P6, !PT ;  /* 0x000000e305054210 */ /* 0x000fe400037fe4ff */
[----:B---3--:R-:W-:Y:S01]  /*8180*/  FMNMX.FTZ R0, R0, R2, !PT ;  /* 0x0000000200007209 */ /* 0x008fe20007810000 */
[----:B------:R-:W-:Y:S01]  /*8190*/  FADD.FTZ R2, -R132, R133 ;  /* 0x0000008584027221 */ /* 0x000fe20000010100 */
[----:B------:R-:W-:Y:S01]  /*81a0*/  @P4 LEA.HI.X R11, R4, c[0x0][0x1cc], R5, 0x1, P5 ;  /* 0x00007300040b4a11 */ /* 0x000fe200028f0c05 */
[--C-:B------:R-:W-:Y:S01]  /*81b0*/  FFMA.FTZ R4, R176, c[0x0][0x2d0], -R170.reuse ;  /* 0x0000b400b0047a23 */ /* 0x100fe200000108aa */
[C---:B------:R-:W-:Y:S01]  /*81c0*/  @P4 LEA R8, P5, R7.reuse, c[0x0][0x1c8], 0x1 ;  /* 0x0000720007084a11 */ /* 0x040fe200078a08ff */
[----:B------:R-:W2:Y:S02]  /*81d0*/  SHFL.BFLY PT, R3, R0, 0x1, 0x1f ;  /* 0x0c201f0000037f89 */ /* 0x000ea400000e0000 */
[----:B------:R3:W-:Y:S01]  /*81e0*/  MUFU.EX2 R226, R4 ;  /* 0x0000000400e27308 */ /* 0x0007e20000000800 */
[----:B------:R-:W-:Y:S02]  /*81f0*/  @P4 LEA.HI.X R9, R7, c[0x0][0x1cc], R9, 0x1, P5 ;  /* 0x0000730007094a11 */ /* 0x000fe400028f0c09 */
[C---:B------:R-:W-:Y:S03]  /*8200*/  @P4 LEA R6, P5, R12.reuse, c[0x0][0x1c8], 0x1 ;  /* 0x000072000c064a11 */ /* 0x040fe600078a08ff */
[----:B------:R5:W-:Y:S01]  /*8210*/  @P4 LDGSTS.E.BYPASS.LTC128B.128 [R219+0x9100], [R10.64], !P0 ;  /* 0x091000000adb4fae */ /* 0x000be2000c101d46 */
[----:B------:R-:W-:Y:S07]  /*8220*/  @P4 LEA.HI.X R7, R12, c[0x0][0x1cc], R23, 0x1, P5 ;  /* 0x000073000c074a11 */ /* 0x000fee00028f0c17 */
[----:B------:R1:W-:Y:S01]  /*8230*/  @P4 LDGSTS.E.BYPASS.LTC128B.128 [R219+0xb100], [R8.64], !P1 ;  /* 0x0b10000008db4fae */ /* 0x0003e2000c901d46 */
[----:B--2---:R-:W-:Y:S07]  /*8240*/  FMNMX.FTZ R3, R0, R3, !PT ;  /* 0x0000000300037209 */ /* 0x004fee0007810000 */
[----:B------:R2:W-:Y:S01]  /*8250*/  @P4 LDGSTS.E.BYPASS.LTC128B.128 [R219+0xd100], [R6.64], !P2 ;  /* 0x0d10000006db4fae */ /* 0x0005e2000d101d46 */
[--C-:B---3--:R-:W-:Y:S02]  /*8260*/  FFMA.FTZ R4, R175, c[0x0][0x2d0], -R170.reuse ;  /* 0x0000b400af047a23 */ /* 0x108fe400000108aa */
[----:B------:R-:W-:Y:S02]  /*8270*/  FMUL.FTZ R0, R2, c[0x0][0x2d0] ;  /* 0x0000b40002007a20 */ /* 0x000fe40000410000 */
[----:B------:R3:W-:Y:S01]  /*8280*/  MUFU.EX2 R234, R4 ;  /* 0x0000000400ea7308 */ /* 0x0007e20000000800 */
[----:B------:R-:W-:Y:S04]  /*8290*/  FMUL.FTZ R133, R3, c[0x0][0x2d0] ;  /* 0x0000b40003857a20 */ /* 0x000fe80000410000 */
[--C-:B------:R-:W-:Y:S02]  /*82a0*/  FFMA.FTZ R5, R177, c[0x0][0x2d0], -R133.reuse ;  /* 0x0000b400b1057a23 */ /* 0x100fe40000010885 */
[--C-:B------:R-:W-:Y:S02]  /*82b0*/  FFMA.FTZ R12, R178, c[0x0][0x2d0], -R133.reuse ;  /* 0x0000b400b20c7a23 */ /* 0x100fe40000010885 */
[--C-:B------:R-:W-:Y:S01]  /*82c0*/  FFMA.FTZ R135, R135, c[0x0][0x2d0], -R133.reuse ;  /* 0x0000b40087877a23 */ /* 0x100fe20000010885 */
[----:B------:R2:W2:Y:S01]  /*82d0*/  MUFU.EX2 R2, R0 ;  /* 0x0000000000027308 */ /* 0x0004a20000000800 */
[--C-:B-1----:R-:W-:Y:S09]  /*82e0*/  FFMA.FTZ R8, R172, c[0x0][0x2d0], -R133.reuse ;  /* 0x0000b400ac087a23 */ /* 0x102ff20000010885 */
[----:B------:R-:W-:Y:S01]  /*82f0*/  MUFU.EX2 R191, R12 ;  /* 0x0000000c00bf7308 */ /* 0x000fe20000000800 */
[----:B---3--:R-:W-:Y:S09]  /*8300*/  FFMA.FTZ R4, R173, c[0x0][0x2d0], -R170 ;  /* 0x0000b400ad047a23 */ /* 0x008ff200000108aa */
[----:B------:R1:W-:Y:S01]  /*8310*/  MUFU.EX2 R233, R4 ;  /* 0x0000000400e97308 */ /* 0x0003e20000000800 */
[----:B--2---:R-:W-:Y:S02]  /*8320*/  FADD.FTZ R0, -R3, R134 ;  /* 0x0000008603007221 */ /* 0x004fe40000010100 */
[----:B------:R-:W-:Y:S02]  /*8330*/  FMUL.FTZ R9, R2, R141 ;  /* 0x0000008d02097220 */ /* 0x000fe40000410000 */
[----:B------:R-:W-:Y:S05]  /*8340*/  FMUL.FTZ R0, R0, c[0x0][0x2d0] ;  /* 0x0000b40000007a20 */ /* 0x000fea0000410000 */
[----:B------:R2:W-:Y:S01]  /*8350*/  MUFU.EX2 R190, R8 ;  /* 0x0000000800be7308 */ /* 0x0005e20000000800 */
[C---:B------:R-:W-:Y:S02]  /*8360*/  FMUL.FTZ R16, R2.reuse, R148 ;  /* 0x0000009402107220 */ /* 0x040fe40000410000 */
[C---:B------:R-:W-:Y:S02]  /*8370*/  FMUL.FTZ R17, R2.reuse, R149 ;  /* 0x0000009502117220 */ /* 0x040fe40000410000 */
[C---:B------:R-:W-:Y:S02]  /*8380*/  FMUL.FTZ R24, R2.reuse, R156 ;  /* 0x0000009c02187220 */ /* 0x040fe40000410000 */
[C---:B------:R-:W-:Y:S02]  /*8390*/  FMUL.FTZ R25, R2.reuse, R157 ;  /* 0x0000009d02197220 */ /* 0x040fe40000410000 */
[--C-:B------:R-:W-:Y:S01]  /*83a0*/  FFMA.FTZ R134, R171, c[0x0][0x2d0], -R170.reuse ;  /* 0x0000b400ab867a23 */ /* 0x100fe200000108aa */
[----:B------:R-:W3:Y:S01]  /*83b0*/  MUFU.EX2 R0, R0 ;  /* 0x0000000000007308 */ /* 0x000ee20000000800 */
[C---:B------:R-:W-:Y:S02]  /*83c0*/  FMUL.FTZ R32, R2.reuse, R164 ;  /* 0x000000a402207220 */ /* 0x040fe40000410000 */
[C---:B------:R-:W-:Y:S02]  /*83d0*/  FMUL.FTZ R33, R2.reuse, R165 ;  /* 0x000000a502217220 */ /* 0x040fe40000410000 */
[----:B-1----:R-:W-:Y:S02]  /*83e0*/  FFMA.FTZ R4, R169, c[0x0][0x2d0], -R170 ;  /* 0x0000b400a9047a23 */ /* 0x002fe400000108aa */
[C---:B------:R-:W-:Y:S02]  /*83f0*/  FMUL.FTZ R36, R2.reuse, R36 ;  /* 0x0000002402247220 */ /* 0x040fe40000410000 */
[C---:B------:R-:W-:Y:S01]  /*8400*/  FMUL.FTZ R37, R2.reuse, R37 ;  /* 0x0000002502257220 */ /* 0x040fe20000410000 */
[----:B------:R1:W1:Y:S01]  /*8410*/  MUFU.EX2 R232, R4 ;  /* 0x0000000400e87308 */ /* 0x0002620000000800 */
[C---:B------:R-:W-:Y:S02]  /*8420*/  FMUL.FTZ R40, R2.reuse, R40 ;  /* 0x0000002802287220 */ /* 0x040fe40000410000 */
[C---:B------:R-:W-:Y:S02]  /*8430*/  FMUL.FTZ R41, R2.reuse, R41 ;  /* 0x0000002902297220 */ /* 0x040fe40000410000 */
[C---:B--2---:R-:W-:Y:S02]  /*8440*/  FMUL.FTZ R8, R2.reuse, R140 ;  /* 0x0000008c02087220 */ /* 0x044fe40000410000 */
[C---:B------:R-:W-:Y:S02]  /*8450*/  FMUL.FTZ R44, R2.reuse, R44 ;  /* 0x0000002c022c7220 */ /* 0x040fe40000410000 */
[C---:B------:R-:W-:Y:S01]  /*8460*/  FMUL.FTZ R45, R2.reuse, R45 ;  /* 0x0000002d022d7220 */ /* 0x040fe20000410000 */
[----:B------:R2:W2:Y:S01]  /*8470*/  MUFU.EX2 R169, R5 ;  /* 0x0000000500a97308 */ /* 0x0004a20000000800 */
[C---:B------:R-:W-:Y:S02]  /*8480*/  FMUL.FTZ R48, R2.reuse, R48 ;  /* 0x0000003002307220 */ /* 0x040fe40000410000 */
[----:B------:R-:W-:Y:S02]  /*8490*/  FMUL.FTZ R49, R2, R49 ;  /* 0x0000003102317220 */ /* 0x000fe40000410000 */
[C---:B---3--:R-:W-:Y:S02]  /*84a0*/  FMUL.FTZ R6, R0.reuse, R138 ;  /* 0x0000008a00067220 */ /* 0x048fe40000410000 */
[C---:B------:R-:W-:Y:S02]  /*84b0*/  FMUL.FTZ R7, R0.reuse, R139 ;  /* 0x0000008b00077220 */ /* 0x040fe40000410000 */
[C---:B-----5:R-:W-:Y:S01]  /*84c0*/  FMUL.FTZ R10, R0.reuse, R142 ;  /* 0x0000008e000a7220 */ /* 0x060fe20000410000 */
[----:B------:R-:W-:Y:S01]  /*84d0*/  MUFU.EX2 R224, R134 ;  /* 0x0000008600e07308 */ /* 0x000fe20000000800 */
[C---:B------:R-:W-:Y:S02]  /*84e0*/  FMUL.FTZ R11, R0.reuse, R143 ;  /* 0x0000008f000b7220 */ /* 0x040fe40000410000 */
[C---:B------:R-:W-:Y:S01]  /*84f0*/  FMUL.FTZ R18, R0.reuse, R150 ;  /* 0x0000009600127220 */ /* 0x040fe20000410000 */
[C---:B-1----:R-:W-:Y:S01]  /*8500*/  @P4 LEA R4, P5, R13.reuse, c[0x0][0x1c8], 0x1 ;  /* 0x000072000d044a11 */ /* 0x042fe200078a08ff */
[----:B------:R-:W-:Y:S01]  /*8510*/  FMUL.FTZ R19, R0, R151 ;  /* 0x0000009700137220 */ /* 0x000fe20000410000 */
[----:B------:R-:W-:Y:S01]  /*8520*/  F2FP.BF16.PACK_AB R138, R232, R233 ;  /* 0x000000e9e88a723e */ /* 0x000fe200000010ff */
[C---:B------:R-:W-:Y:S02]  /*8530*/  FMUL.FTZ R26, R0.reuse, R158 ;  /* 0x0000009e001a7220 */ /* 0x040fe40000410000 */
[C---:B------:R-:W-:Y:S01]  /*8540*/  FMUL.FTZ R27, R0.reuse, R159 ;  /* 0x0000009f001b7220 */ /* 0x040fe20000410000 */
[----:B------:R-:W-:Y:S01]  /*8550*/  MUFU.EX2 R135, R135 ;  /* 0x0000008700877308 */ /* 0x000fe20000000800 */
[C---:B------:R-:W-:Y:S02]  /*8560*/  FMUL.FTZ R34, R0.reuse, R166 ;  /* 0x000000a600227220 */ /* 0x040fe40000410000 */
[C---:B------:R-:W-:Y:S01]  /*8570*/  FMUL.FTZ R35, R0.reuse, R167 ;  /* 0x000000a700237220 */ /* 0x040fe20000410000 */
[----:B--2---:R-:W-:Y:S01]  /*8580*/  @P4 LEA.HI.X R5, R13, c[0x0][0x1cc], R22, 0x1, P5 ;  /* 0x000073000d054a11 */ /* 0x004fe200028f0c16 */
[C---:B------:R-:W-:Y:S02]  /*8590*/  FMUL.FTZ R38, R0.reuse, R38 ;  /* 0x0000002600267220 */ /* 0x040fe40000410000 */
[C---:B------:R-:W-:Y:S02]  /*85a0*/  FMUL.FTZ R39, R0.reuse, R39 ;  /* 0x0000002700277220 */ /* 0x040fe40000410000 */
[----:B------:R1:W-:Y:S01]  /*85b0*/  @P4 LDGSTS.E.BYPASS.LTC128B.128 [R219+0xf100], [R4.64], !P3 ;  /* 0x0f10000004db4fae */ /* 0x0003e2000d901d46 */
[C---:B------:R-:W-:Y:S02]  /*85c0*/  FMUL.FTZ R42, R0.reuse, R42 ;  /* 0x0000002a002a7220 */ /* 0x040fe40000410000 */
[C---:B------:R-:W-:Y:S02]  /*85d0*/  FMUL.FTZ R43, R0.reuse, R43 ;  /* 0x0000002b002b7220 */ /* 0x040fe40000410000 */
[C---:B------:R-:W-:Y:S02]  /*85e0*/  FMUL.FTZ R46, R0.reuse, R46 ;  /* 0x0000002e002e7220 */ /* 0x040fe40000410000 */
[C---:B------:R-:W-:Y:S01]  /*85f0*/  FMUL.FTZ R47, R0.reuse, R47 ;  /* 0x0000002f002f7220 */ /* 0x040fe20000410000 */
[----:B----4-:R-:W2:Y:S01]  /*8600*/  LDSM.16.MT88.4 R12, [R193] ;  /* 0x00000000c10c783b */ /* 0x010ea20000004200 */
[C---:B------:R-:W-:Y:S02]  /*8610*/  FMUL.FTZ R50, R0.reuse, R50 ;  /* 0x0000003200327220 */ /* 0x040fe40000410000 */
        /* <DEDUP_REMOVED lines=8> */
[----:B------:R-:W4:Y:S01]  /*86a0*/  LDSM.16.MT88.4 R28, [R197] ;  /* 0x00000000c51c783b */ /* 0x000f220000004200 */
[----:B------:R-:W-:Y:S02]  /*86b0*/  FMUL.FTZ R58, R0, R58 ;  /* 0x0000003a003a7220 */ /* 0x000fe40000410000 */
[--C-:B-1----:R-:W-:Y:S02]  /*86c0*/  FFMA.FTZ R4, R174, c[0x0][0x2d0], -R133.reuse ;  /* 0x0000b400ae047a23 */ /* 0x102fe40000010885 */
[----:B------:R-:W-:Y:S01]  /*86d0*/  FMUL.FTZ R5, R2, R137 ;  /* 0x0000008902057220 */ /* 0x000fe20000410000 */
[----:B------:R-:W-:Y:S01]  /*86e0*/  F2FP.BF16.PACK_AB R137, R191, R169 ;  /* 0x000000a9bf89723e */ /* 0x000fe200000010ff */
[----:B------:R-:W1:Y:S01]  /*86f0*/  MUFU.EX2 R189, R4 ;  /* 0x0000000400bd7308 */ /* 0x000e620000000800 */
[----:B------:R-:W5:Y:S01]  /*8700*/  LDSM.16.MT88.4 R140, [R196] ;  /* 0x00000000c48c783b */ /* 0x000f620000004200 */
[----:B------:R-:W-:Y:S02]  /*8710*/  FMUL.FTZ R59, R0, R59 ;  /* 0x0000003b003b7220 */ /* 0x000fe40000410000 */
[C---:B------:R-:W-:Y:S02]  /*8720*/  FMUL.FTZ R60, R2.reuse, R60 ;  /* 0x0000003c023c7220 */ /* 0x040fe40000410000 */
[----:B------:R-:W-:Y:S02]  /*8730*/  FMUL.FTZ R61, R2, R61 ;  /* 0x0000003d023d7220 */ /* 0x000fe40000410000 */
[C---:B------:R-:W-:Y:S01]  /*8740*/  FMUL.FTZ R62, R0.reuse, R62 ;  /* 0x0000003e003e7220 */ /* 0x040fe20000410000 */
[----:B------:R-:W-:Y:S01]  /*8750*/  LDSM.16.MT88.4 R148, [R194+0x2000] ;  /* 0x00200000c294783b */ /* 0x000fe20000004200 */
[----:B------:R-:W-:Y:S02]  /*8760*/  FMUL.FTZ R63, R0, R63 ;  /* 0x0000003f003f7220 */ /* 0x000fe40000410000 */
[C---:B------:R-:W-:Y:S02]  /*8770*/  FMUL.FTZ R64, R2.reuse, R64 ;  /* 0x0000004002407220 */ /* 0x040fe40000410000 */
[----:B------:R-:W-:Y:S02]  /*8780*/  FMUL.FTZ R65, R2, R65 ;  /* 0x0000004102417220 */ /* 0x000fe40000410000 */
[C---:B------:R-:W-:Y:S01]  /*8790*/  FMUL.FTZ R66, R0.reuse, R66 ;  /* 0x0000004200427220 */ /* 0x040fe20000410000 */
[----:B------:R-:W-:Y:S01]  /*87a0*/  LDSM.16.MT88.4 R156, [R197+0x1800] ;  /* 0x00180000c59c783b */ /* 0x000fe20000004200 */
[----:B------:R-:W-:Y:S02]  /*87b0*/  FMUL.FTZ R67, R0, R67 ;  /* 0x0000004300437220 */ /* 0x000fe40000410000 */
[C---:B------:R-:W-:Y:S02]  /*87c0*/  FMUL.FTZ R68, R2.reuse, R68 ;  /* 0x0000004402447220 */ /* 0x040fe40000410000 */
[C---:B------:R-:W-:Y:S01]  /*87d0*/  FMUL.FTZ R69, R2.reuse, R69 ;  /* 0x0000004502457220 */ /* 0x040fe20000410000 */
[----:B-1----:R-:W-:Y:S01]  /*87e0*/  F2FP.BF16.PACK_AB R139, R189, R190 ;  /* 0x000000bebd8b723e */ /* 0x002fe200000010ff */
[----:B------:R-:W-:Y:S01]  /*87f0*/  FMUL.FTZ R4, R2, R136 ;  /* 0x0000008802047220 */ /* 0x000fe20000410000 */
[----:B------:R-:W-:Y:S01]  /*8800*/  F2FP.BF16.PACK_AB R136, R234, R226 ;  /* 0x000000e2ea88723e */ /* 0x000fe200000010ff */
[----:B------:R-:W-:Y:S01]  /*8810*/  LDSM.16.MT88.4 R164, [R196+0x1800] ;  /* 0x00180000c4a4783b */ /* 0x000fe20000004200 */
[C---:B------:R-:W-:Y:S02]  /*8820*/  FMUL.FTZ R70, R0.reuse, R70 ;  /* 0x0000004600467220 */ /* 0x040fe40000410000 */
[----:B------:R-:W-:Y:S02]  /*8830*/  FMUL.FTZ R71, R0, R71 ;  /* 0x0000004700477220 */ /* 0x000fe40000410000 */
[C---:B------:R-:W-:Y:S01]  /*8840*/  FMUL.FTZ R72, R2.reuse, R72 ;  /* 0x0000004802487220 */ /* 0x040fe20000410000 */
[C---:B--2---:R-:W-:Y:S02]  /*8850*/  HMMA.16816.F32.BF16 R4, R136.reuse, R12, R4 ;  /* 0x0000000c8804723c */ /* 0x044fe40000041804 */
[----:B------:R-:W0:Y:S03]  /*8860*/  LDGDEPBAR ;  /* 0x00000000000079af */ /* 0x000e260000000000 */
[C---:B------:R-:W-:Y:S02]  /*8870*/  FMUL.FTZ R73, R2.reuse, R73 ;  /* 0x0000004902497220 */ /* 0x040fe40000410000 */
[C---:B------:R-:W-:Y:S01]  /*8880*/  FMUL.FTZ R12, R2.reuse, R144 ;  /* 0x00000090020c7220 */ /* 0x040fe20000410000 */
[C---:B------:R-:W-:Y:S04]  /*8890*/  HMMA.16816.F32.BF16 R8, R136.reuse, R14, R8 ;  /* 0x0000000e8808723c */ /* 0x040fe80000041808 */
[----:B------:R-:W-:Y:S02]  /*88a0*/  FMUL.FTZ R13, R2, R145 ;  /* 0x00000091020d7220 */ /* 0x000fe40000410000 */
[--C-:B------:R-:W-:Y:S02]  /*88b0*/  FFMA.FTZ R134, R179, c[0x0][0x2d0], -R170.reuse ;  /* 0x0000b400b3867a23 */ /* 0x100fe400000108aa */
[C---:B------:R-:W-:Y:S02]  /*88c0*/  FMUL.FTZ R14, R0.reuse, R146 ;  /* 0x00000092000e7220 */ /* 0x040fe40000410000 */
[----:B------:R1:W2:Y:S02]  /*88d0*/  MUFU.EX2 R223, R134 ;  /* 0x0000008600df7308 */ /* 0x0002a40000000800 */
[C---:B------:R-:W-:Y:S02]  /*88e0*/  FMUL.FTZ R15, R0.reuse, R147 ;  /* 0x00000093000f7220 */ /* 0x040fe40000410000 */
[----:B------:R-:W1:Y:S01]  /*88f0*/  LDSM.16.MT88.4 R144, [R193+0x2000] ;  /* 0x00200000c190783b */ /* 0x000e620000004200 */
[C---:B------:R-:W-:Y:S02]  /*8900*/  FMUL.FTZ R74, R0.reuse, R74 ;  /* 0x0000004a004a7220 */ /* 0x040fe40000410000 */
[----:B------:R-:W-:Y:S02]  /*8910*/  FMUL.FTZ R75, R0, R75 ;  /* 0x0000004b004b7220 */ /* 0x000fe40000410000 */
[C---:B---3--:R-:W-:Y:S03]  /*8920*/  HMMA.16816.F32.BF16 R12, R136.reuse, R20, R12 ;  /* 0x00000014880c723c */ /* 0x048fe6000004180c */
[C---:B------:R-:W-:Y:S02]  /*8930*/  FMUL.FTZ R76, R2.reuse, R76 ;  /* 0x0000004c024c7220 */ /* 0x040fe40000410000 */
[----:B------:R-:W-:Y:S02]  /*8940*/  FMUL.FTZ R77, R2, R77 ;  /* 0x0000004d024d7220 */ /* 0x000fe40000410000 */
[----:B------:R-:W-:Y:S01]  /*8950*/  FMUL.FTZ R78, R0, R78 ;  /* 0x0000004e004e7220 */ /* 0x000fe20000410000 */
[C---:B------:R-:W-:Y:S04]  /*8960*/  HMMA.16816.F32.BF16 R16, R136.reuse, R22, R16 ;  /* 0x000000168810723c */ /* 0x040fe80000041810 */
[C---:B------:R-:W-:Y:S02]  /*8970*/  FMUL.FTZ R20, R2.reuse, R152 ;  /* 0x0000009802147220 */ /* 0x040fe40000410000 */
[----:B------:R-:W-:Y:S02]  /*8980*/  FMUL.FTZ R21, R2, R153 ;  /* 0x0000009902157220 */ /* 0x000fe40000410000 */
[C---:B------:R-:W-:Y:S04]  /*8990*/  FMUL.FTZ R22, R0.reuse, R154 ;  /* 0x0000009a00167220 */ /* 0x040fe80000410000 */
[C---:B------:R-:W-:Y:S02]  /*89a0*/  FMUL.FTZ R23, R0.reuse, R155 ;  /* 0x0000009b00177220 */ /* 0x040fe40000410000 */
[----:B------:R-:W-:Y:S02]  /*89b0*/  FMUL.FTZ R79, R0, R79 ;  /* 0x0000004f004f7220 */ /* 0x000fe40000410000 */
[C---:B------:R-:W-:Y:S02]  /*89c0*/  FMUL.FTZ R80, R2.reuse, R80 ;  /* 0x0000005002507220 */ /* 0x040fe40000410000 */
[----:B------:R-:W-:Y:S01]  /*89d0*/  FMUL.FTZ R81, R2, R81 ;  /* 0x0000005102517220 */ /* 0x000fe20000410000 */
[C---:B----4-:R-:W-:Y:S03]  /*89e0*/  HMMA.16816.F32.BF16 R20, R136.reuse, R28, R20 ;  /* 0x0000001c8814723c */ /* 0x050fe60000041814 */
[C---:B------:R-:W-:Y:S02]  /*89f0*/  FMUL.FTZ R82, R0.reuse, R82 ;  /* 0x0000005200527220 */ /* 0x040fe40000410000 */
[----:B------:R-:W-:Y:S02]  /*8a00*/  FMUL.FTZ R83, R0, R83 ;  /* 0x0000005300537220 */ /* 0x000fe40000410000 */
[C---:B------:R-:W-:Y:S01]  /*8a10*/  FMUL.FTZ R28, R2.reuse, R160 ;  /* 0x000000a0021c7220 */ /* 0x040fe20000410000 */
[C---:B------:R-:W-:Y:S04]  /*8a20*/  HMMA.16816.F32.BF16 R24, R136.reuse, R30, R24 ;  /* 0x0000001e8818723c */ /* 0x040fe80000041818 */
[----:B------:R-:W-:Y:S02]  /*8a30*/  FMUL.FTZ R29, R2, R161 ;  /* 0x000000a1021d7220 */ /* 0x000fe40000410000 */
[--C-:B-1----:R-:W-:Y:S02]  /*8a40*/  FFMA.FTZ R134, R184, c[0x0][0x2d0], -R133.reuse ;  /* 0x0000b400b8867a23 */ /* 0x102fe40000010885 */
[C---:B------:R-:W-:Y:S02]  /*8a50*/  FMUL.FTZ R30, R0.reuse, R162 ;  /* 0x000000a2001e7220 */ /* 0x040fe40000410000 */
[----:B------:R1:W-:Y:S02]  /*8a60*/  MUFU.EX2 R184, R134 ;  /* 0x0000008600b87308 */ /* 0x0003e40000000800 */
[----:B------:R-:W-:Y:S02]  /*8a70*/  FMUL.FTZ R31, R0, R163 ;  /* 0x000000a3001f7220 */ /* 0x000fe40000410000 */
[C---:B------:R-:W-:Y:S02]  /*8a80*/  FMUL.FTZ R84, R2.reuse, R84 ;  /* 0x0000005402547220 */ /* 0x040fe40000410000 */
[----:B------:R-:W-:Y:S02]  /*8a90*/  FMUL.FTZ R85, R2, R85 ;  /* 0x0000005502557220 */ /* 0x000fe40000410000 */
[C---:B------:R-:W-:Y:S01]  /*8aa0*/  FMUL.FTZ R86, R0.reuse, R86 ;  /* 0x0000005600567220 */ /* 0x040fe20000410000 */
[C---:B-----5:R-:W-:Y:S03]  /*8ab0*/  HMMA.16816.F32.BF16 R28, R136.reuse, R140, R28 ;  /* 0x0000008c881c723c */ /* 0x060fe6000004181c */
[----:B------:R-:W-:Y:S02]  /*8ac0*/  FMUL.FTZ R87, R0, R87 ;  /* 0x0000005700577220 */ /* 0x000fe40000410000 */
[C---:B------:R-:W-:Y:S02]  /*8ad0*/  FMUL.FTZ R88, R2.reuse, R88 ;  /* 0x0000005802587220 */ /* 0x040fe40000410000 */
[----:B------:R-:W-:Y:S01]  /*8ae0*/  FMUL.FTZ R89, R2, R89 ;  /* 0x0000005902597220 */ /* 0x000fe20000410000 */
[C---:B------:R-:W-:Y:S01]  /*8af0*/  HMMA.16816.F32.BF16 R32, R136.reuse, R142, R32 ;  /* 0x0000008e8820723c */ /* 0x040fe20000041820 */
[----:B------:R-:W3:Y:S03]  /*8b00*/  LDSM.16.MT88.4 R140, [R197+0x2000] ;  /* 0x00200000c58c783b */ /* 0x000ee60000004200 */
[C---:B------:R-:W-:Y:S02]  /*8b10*/  FMUL.FTZ R90, R0.reuse, R90 ;  /* 0x0000005a005a7220 */ /* 0x040fe40000410000 */
[----:B------:R-:W-:Y:S02]  /*8b20*/  FMUL.FTZ R91, R0, R91 ;  /* 0x0000005b005b7220 */ /* 0x000fe40000410000 */
[C---:B------:R-:W-:Y:S04]  /*8b30*/  HMMA.16816.F32.BF16 R36, R136.reuse, R144, R36 ;  /* 0x000000908824723c */ /* 0x040fe80000041824 */
[C---:B------:R-:W-:Y:S02]  /*8b40*/  FMUL.FTZ R92, R2.reuse, R92 ;  /* 0x0000005c025c7220 */ /* 0x040fe40000410000 */
[----:B------:R-:W-:Y:S02]  /*8b50*/  FMUL.FTZ R93, R2, R93 ;  /* 0x0000005d025d7220 */ /* 0x000fe40000410000 */
[C---:B------:R-:W-:Y:S01]  /*8b60*/  HMMA.16816.F32.BF16 R40, R136.reuse, R146, R40 ;  /* 0x000000928828723c */ /* 0x040fe20000041828 */
[----:B------:R-:W4:Y:S03]  /*8b70*/  LDSM.16.MT88.4 R144, [R196+0x2000] ;  /* 0x00200000c490783b */ /* 0x000f260000004200 */
[C---:B------:R-:W-:Y:S02]  /*8b80*/  FMUL.FTZ R94, R0.reuse, R94 ;  /* 0x0000005e005e7220 */ /* 0x040fe40000410000 */
[----:B------:R-:W-:Y:S02]  /*8b90*/  FMUL.FTZ R95, R0, R95 ;  /* 0x0000005f005f7220 */ /* 0x000fe40000410000 */
[C---:B------:R-:W-:Y:S04]  /*8ba0*/  HMMA.16816.F32.BF16 R44, R136.reuse, R148, R44 ;  /* 0x00000094882c723c */ /* 0x040fe8000004182c */
[C---:B------:R-:W-:Y:S02]  /*8bb0*/  FMUL.FTZ R96, R2.reuse, R96 ;  /* 0x0000006002607220 */ /* 0x040fe40000410000 */
[----:B------:R-:W-:Y:S02]  /*8bc0*/  FMUL.FTZ R97, R2, R97 ;  /* 0x0000006102617220 */ /* 0x000fe40000410000 */
[C---:B------:R-:W-:Y:S01]  /*8bd0*/  HMMA.16816.F32.BF16 R48, R136.reuse, R150, R48 ;  /* 0x000000968830723c */ /* 0x040fe20000041830 */
[----:B------:R-:W5:Y:S03]  /*8be0*/  LDSM.16.MT88.4 R148, [R193+0x4000] ;  /* 0x00400000c194783b */ /* 0x000f660000004200 */
[C---:B------:R-:W-:Y:S02]  /*8bf0*/  FMUL.FTZ R98, R0.reuse, R98 ;  /* 0x0000006200627220 */ /* 0x040fe40000410000 */
[----:B------:R-:W-:Y:S02]  /*8c00*/  FMUL.FTZ R99, R0, R99 ;  /* 0x0000006300637220 */ /* 0x000fe40000410000 */
[C---:B------:R-:W-:Y:S01]  /*8c10*/  FMUL.FTZ R100, R2.reuse, R100 ;  /* 0x0000006402647220 */ /* 0x040fe20000410000 */
[C---:B---3--:R-:W-:Y:S03]  /*8c20*/  HMMA.16816.F32.BF16 R52, R136.reuse, R140, R52 ;  /* 0x0000008c8834723c */ /* 0x048fe60000041834 */
[----:B------:R-:W-:Y:S02]  /*8c30*/  FMUL.FTZ R101, R2, R101 ;  /* 0x0000006502657220 */ /* 0x000fe40000410000 */
[C---:B------:R-:W-:Y:S02]  /*8c40*/  FMUL.FTZ R102, R0.reuse, R102 ;  /* 0x0000006600667220 */ /* 0x040fe40000410000 */
[----:B------:R-:W-:Y:S01]  /*8c50*/  FMUL.FTZ R103, R0, R103 ;  /* 0x0000006700677220 */ /* 0x000fe20000410000 */
[C---:B------:R-:W-:Y:S01]  /*8c60*/  HMMA.16816.F32.BF16 R56, R136.reuse, R142, R56 ;  /* 0x0000008e8838723c */ /* 0x040fe20000041838 */
[----:B------:R-:W3:Y:S03]  /*8c70*/  LDSM.16.MT88.4 R140, [R194+0x4000] ;  /* 0x00400000c28c783b */ /* 0x000ee60000004200 */
[C---:B------:R-:W-:Y:S02]  /*8c80*/  FMUL.FTZ R104, R2.reuse, R104 ;  /* 0x0000006802687220 */ /* 0x040fe40000410000 */
[----:B------:R-:W-:Y:S02]  /*8c90*/  FMUL.FTZ R105, R2, R105 ;  /* 0x0000006902697220 */ /* 0x000fe40000410000 */
[C---:B----4-:R-:W-:Y:S04]  /*8ca0*/  HMMA.16816.F32.BF16 R60, R136.reuse, R144, R60 ;  /* 0x00000090883c723c */ /* 0x050fe8000004183c */
[--C-:B-1----:R-:W-:Y:S02]  /*8cb0*/  FFMA.FTZ R134, R185, c[0x0][0x2d0], -R133.reuse ;  /* 0x0000b400b9867a23 */ /* 0x102fe40000010885 */
[C---:B------:R-:W-:Y:S02]  /*8cc0*/  FMUL.FTZ R106, R0.reuse, R106 ;  /* 0x0000006a006a7220 */ /* 0x040fe40000410000 */
[C---:B------:R-:W-:Y:S01]  /*8cd0*/  HMMA.16816.F32.BF16 R64, R136.reuse, R146, R64 ;  /* 0x000000928840723c */ /* 0x040fe20000041840 */
[----:B------:R1:W4:Y:S01]  /*8ce0*/  MUFU.EX2 R183, R134 ;  /* 0x0000008600b77308 */ /* 0x0003220000000800 */
[----:B------:R-:W2:Y:S02]  /*8cf0*/  LDSM.16.MT88.4 R144, [R197+0x4000] ;  /* 0x00400000c590783b */ /* 0x000ea40000004200 */
[----:B------:R-:W-:Y:S02]  /*8d00*/  FMUL.FTZ R107, R0, R107 ;  /* 0x0000006b006b7220 */ /* 0x000fe40000410000 */
[C---:B------:R-:W-:Y:S02]  /*8d10*/  FMUL.FTZ R108, R2.reuse, R108 ;  /* 0x0000006c026c7220 */ /* 0x040fe40000410000 */
[C---:B-----5:R-:W-:Y:S04]  /*8d20*/  HMMA.16816.F32.BF16 R68, R136.reuse, R148, R68 ;  /* 0x000000948844723c */ /* 0x060fe80000041844 */
[----:B------:R-:W-:Y:S02]  /*8d30*/  FMUL.FTZ R109, R2, R109 ;  /* 0x0000006d026d7220 */ /* 0x000fe40000410000 */
[C---:B------:R-:W-:Y:S02]  /*8d40*/  FMUL.FTZ R110, R0.reuse, R110 ;  /* 0x0000006e006e7220 */ /* 0x040fe40000410000 */
[C---:B------:R-:W-:Y:S01]  /*8d50*/  HMMA.16816.F32.BF16 R72, R136.reuse, R150, R72 ;  /* 0x000000968848723c */ /* 0x040fe20000041848 */
[----:B------:R-:W5:Y:S03]  /*8d60*/  LDSM.16.MT88.4 R148, [R196+0x4000] ;  /* 0x00400000c494783b */ /* 0x000f660000004200 */
[----:B------:R-:W-:Y:S02]  /*8d70*/  FMUL.FTZ R111, R0, R111 ;  /* 0x0000006f006f7220 */ /* 0x000fe40000410000 */
[C---:B------:R-:W-:Y:S02]  /*8d80*/  FMUL.FTZ R112, R2.reuse, R112 ;  /* 0x0000007002707220 */ /* 0x040fe40000410000 */
[----:B------:R-:W-:Y:S01]  /*8d90*/  FMUL.FTZ R113, R2, R113 ;  /* 0x0000007102717220 */ /* 0x000fe20000410000 */
[C---:B---3--:R-:W-:Y:S03]  /*8da0*/  HMMA.16816.F32.BF16 R76, R136.reuse, R140, R76 ;  /* 0x0000008c884c723c */ /* 0x048fe6000004184c */
[--C-:B-1----:R-:W-:Y:S02]  /*8db0*/  FFMA.FTZ R134, R186, c[0x0][0x2d0], -R170.reuse ;  /* 0x0000b400ba867a23 */ /* 0x102fe400000108aa */
[C---:B------:R-:W-:Y:S02]  /*8dc0*/  FMUL.FTZ R114, R0.reuse, R114 ;  /* 0x0000007200727220 */ /* 0x040fe40000410000 */
[----:B------:R1:W-:Y:S01]  /*8dd0*/  MUFU.EX2 R222, R134 ;  /* 0x0000008600de7308 */ /* 0x0003e20000000800 */
[C---:B------:R-:W-:Y:S01]  /*8de0*/  HMMA.16816.F32.BF16 R80, R136.reuse, R142, R80 ;  /* 0x0000008e8850723c */ /* 0x040fe20000041850 */
[----:B------:R-:W3:Y:S03]  /*8df0*/  LDSM.16.MT88.4 R140, [R193+0x6000] ;  /* 0x00600000c18c783b */ /* 0x000ee60000004200 */
        /* <DEDUP_REMOVED lines=10> */
[--C-:B-1----:R-:W-:Y:S02]  /*8ea0*/  FFMA.FTZ R134, R187, c[0x0][0x2d0], -R170.reuse ;  /* 0x0000b400bb867a23 */ /* 0x102fe400000108aa */
[C---:B-----5:R-:W-:Y:S02]  /*8eb0*/  HMMA.16816.F32.BF16 R92, R136.reuse, R148, R92 ;  /* 0x00000094885c723c */ /* 0x060fe4000004185c */
[----:B------:R1:W5:Y:S02]  /*8ec0*/  MUFU.EX2 R221, R134 ;  /* 0x0000008600dd7308 */ /* 0x0003640000000800 */
[C---:B------:R-:W-:Y:S02]  /*8ed0*/  FMUL.FTZ R122, R0.reuse, R122 ;  /* 0x0000007a007a7220 */ /* 0x040fe40000410000 */
[----:B------:R-:W-:Y:S02]  /*8ee0*/  FMUL.FTZ R123, R0, R123 ;  /* 0x0000007b007b7220 */ /* 0x000fe40000410000 */
[C---:B------:R-:W-:Y:S01]  /*8ef0*/  HMMA.16816.F32.BF16 R96, R136.reuse, R150, R96 ;  /* 0x000000968860723c */ /* 0x040fe20000041860 */
[----:B------:R-:W4:Y:S03]  /*8f00*/  LDSM.16.MT88.4 R148, [R197+0x6000] ;  /* 0x00600000c594783b */ /* 0x000f260000004200 */
[C---:B------:R-:W-:Y:S02]  /*8f10*/  FMUL.FTZ R124, R2.reuse, R124 ;  /* 0x0000007c027c7220 */ /* 0x040fe40000410000 */
[----:B------:R-:W-:Y:S02]  /*8f20*/  FMUL.FTZ R125, R2, R125 ;  /* 0x0000007d027d7220 */ /* 0x000fe40000410000 */
[C---:B---3--:R-:W-:Y:S04]  /*8f30*/  HMMA.16816.F32.BF16 R100, R136.reuse, R140, R100 ;  /* 0x0000008c8864723c */ /* 0x048fe80000041864 */
[C---:B------:R-:W-:Y:S02]  /*8f40*/  FMUL.FTZ R126, R0.reuse, R126 ;  /* 0x0000007e007e7220 */ /* 0x040fe40000410000 */
[----:B------:R-:W-:Y:S02]  /*8f50*/  FMUL.FTZ R127, R0, R127 ;  /* 0x0000007f007f7220 */ /* 0x000fe40000410000 */
[C---:B------:R-:W-:Y:S01]  /*8f60*/  HMMA.16816.F32.BF16 R104, R136.reuse, R142, R104 ;  /* 0x0000008e8868723c */ /* 0x040fe20000041868 */
[----:B------:R-:W3:Y:S03]  /*8f70*/  LDSM.16.MT88.4 R140, [R196+0x6000] ;  /* 0x00600000c48c783b */ /* 0x000ee60000004200 */
[----:B-1----:R-:W-:Y:S02]  /*8f80*/  FFMA.FTZ R134, R188, c[0x0][0x2d0], -R133 ;  /* 0x0000b400bc867a23 */ /* 0x002fe40000010885 */
[C---:B------:R-:W-:Y:S02]  /*8f90*/  FMUL.FTZ R128, R2.reuse, R128 ;  /* 0x0000008002807220 */ /* 0x040fe40000410000 */
[----:B------:R1:W-:Y:S01]  /*8fa0*/  MUFU.EX2 R182, R134 ;  /* 0x0000008600b67308 */ /* 0x0003e20000000800 */
[C---:B--2---:R-:W-:Y:S03]  /*8fb0*/  HMMA.16816.F32.BF16 R108, R136.reuse, R144, R108 ;  /* 0x00000090886c723c */ /* 0x044fe6000004186c */
[----:B------:R-:W-:Y:S02]  /*8fc0*/  FMUL.FTZ R129, R2, R129 ;  /* 0x0000008102817220 */ /* 0x000fe40000410000 */
[C---:B------:R-:W-:Y:S02]  /*8fd0*/  FMUL.FTZ R130, R0.reuse, R130 ;  /* 0x0000008200827220 */ /* 0x040fe40000410000 */
[C---:B------:R-:W-:Y:S01]  /*8fe0*/  FMUL.FTZ R131, R0.reuse, R131 ;  /* 0x0000008300837220 */ /* 0x040fe20000410000 */
[C---:B------:R-:W-:Y:S01]  /*8ff0*/  HMMA.16816.F32.BF16 R112, R136.reuse, R146, R112 ;  /* 0x000000928870723c */ /* 0x040fe20000041870 */
[----:B------:R-:W2:Y:S03]  /*9000*/  LDSM.16.MT88.4 R144, [R193+0x800] ;  /* 0x00080000c190783b */ /* 0x000ea60000004200 */
[----:B------:R-:W-:Y:S02]  /*9010*/  FFMA.FTZ R152, R245, c[0x0][0x2d0], -R170 ;  /* 0x0000b400f5987a23 */ /* 0x000fe400000108aa */
[----:B------:R-:W-:Y:S02]  /*9020*/  FFMA.FTZ R0, R0, R250, R169 ;  /* 0x000000fa00007223 */ /* 0x000fe400000100a9 */
[C---:B----4-:R-:W-:Y:S04]  /*9030*/  HMMA.16816.F32.BF16 R116, R136.reuse, R148, R116 ;  /* 0x000000948874723c */ /* 0x050fe80000041874 */
[----:B------:R-:W-:Y:S02]  /*9040*/  FFMA.FTZ R2, R2, R251, R226 ;  /* 0x000000fb02027223 */ /* 0x000fe400000100e2 */
[----:B------:R-:W-:Y:S02]  /*9050*/  FADD.FTZ R0, R191, R0 ;  /* 0x00000000bf007221 */ /* 0x000fe40000010000 */
[C---:B------:R-:W-:Y:S01]  /*9060*/  HMMA.16816.F32.BF16 R120, R136.reuse, R150, R120 ;  /* 0x000000968878723c */ /* 0x040fe20000041878 */
[----:B------:R-:W4:Y:S03]  /*9070*/  LDSM.16.MT88.4 R148, [R194+0x800] ;  /* 0x00080000c294783b */ /* 0x000f260000004200 */
[--C-:B-1----:R-:W-:Y:S02]  /*9080*/  FFMA.FTZ R134, R225, c[0x0][0x2d0], -R133.reuse ;  /* 0x0000b400e1867a23 */ /* 0x102fe40000010885 */
[----:B------:R-:W-:Y:S02]  /*9090*/  FADD.FTZ R2, R234, R2 ;  /* 0x00000002ea027221 */ /* 0x000fe40000010000 */
[C---:B---3--:R-:W-:Y:S01]  /*90a0*/  HMMA.16816.F32.BF16 R124, R136.reuse, R140, R124 ;  /* 0x0000008c887c723c */ /* 0x048fe2000004187c */
[----:B------:R-:W1:Y:S03]  /*90b0*/  MUFU.EX2 R181, R134 ;  /* 0x0000008600b57308 */ /* 0x000e660000000800 */
[----:B------:R-:W-:Y:S02]  /*90c0*/  FADD.FTZ R2, R233, R2 ;  /* 0x00000002e9027221 */ /* 0x000fe40000010000 */
[----:B------:R-:W-:Y:S02]  /*90d0*/  FADD.FTZ R0, R190, R0 ;  /* 0x00000000be007221 */ /* 0x000fe40000010000 */
[----:B------:R-:W-:Y:S01]  /*90e0*/  HMMA.16816.F32.BF16 R128, R136, R142, R128 ;  /* 0x0000008e8880723c */ /* 0x000fe20000041880 */
[----:B------:R-:W3:Y:S03]  /*90f0*/  LDSM.16.MT88.4 R140, [R197+0x800] ;  /* 0x00080000c58c783b */ /* 0x000ee60000004200 */
[----:B------:R-:W-:Y:S02]  /*9100*/  FADD.FTZ R2, R232, R2 ;  /* 0x00000002e8027221 */ /* 0x000fe40000010000 */
[----:B------:R-:W-:Y:S01]  /*9110*/  FADD.FTZ R0, R189, R0 ;  /* 0x00000000bd007221 */ /* 0x000fe20000010000 */
[----:B------:R-:W-:Y:S01]  /*9120*/  F2FP.BF16.PACK_AB R136, R223, R224 ;  /* 0x000000e0df88723e */ /* 0x000fe200000010ff */
[----:B------:R-:W-:Y:S01]  /*9130*/  FADD.FTZ R2, R224, R2 ;  /* 0x00000002e0027221 */ /* 0x000fe20000010000 */
[----:B------:R-:W-:Y:S03]  /*9140*/  F2FP.BF16.PACK_AB R137, R183, R184 ;  /* 0x000000b8b789723e */ /* 0x000fe600000010ff */
[----:B-----5:R-:W-:Y:S01]  /*9150*/  F2FP.BF16.PACK_AB R138, R221, R222 ;  /* 0x000000dedd8a723e */ /* 0x020fe200000010ff */
[----:B------:R-:W-:Y:S02]  /*9160*/  FADD.FTZ R0, R184, R0 ;  /* 0x00000000b8007221 */ /* 0x000fe40000010000 */
[----:B------:R-:W-:Y:S01]  /*9170*/  FADD.FTZ R2, R223, R2 ;  /* 0x00000002df027221 */ /* 0x000fe20000010000 */
[----:B-1----:R-:W-:Y:S01]  /*9180*/  F2FP.BF16.PACK_AB R139, R181, R182 ;  /* 0x000000b6b58b723e */ /* 0x002fe200000010ff */
[----:B------:R-:W-:Y:S02]  /*9190*/  FFMA.FTZ R134, R239, c[0x0][0x2d0], -R170 ;  /* 0x0000b400ef867a23 */ /* 0x000fe400000108aa */
[----:B------:R-:W-:Y:S02]  /*91a0*/  FADD.FTZ R0, R183, R0 ;  /* 0x00000000b7007221 */ /* 0x000fe40000010000 */
[----:B------:R1:W5:Y:S01]  /*91b0*/  MUFU.EX2 R187, R134 ;  /* 0x0000008600bb7308 */ /* 0x0003620000000800 */
[----:B------:R-:W-:Y:S01]  /*91c0*/  FADD.FTZ R2, R222, R2 ;  /* 0x00000002de027221 */ /* 0x000fe20000010000 */
[C---:B--2---:R-:W-:Y:S03]  /*91d0*/  HMMA.16816.F32.BF16 R4, R136.reuse, R144, R4 ;  /* 0x000000908804723c */ /* 0x044fe60000041804 */
[----:B------:R-:W-:Y:S02]  /*91e0*/  FADD.FTZ R0, R182, R0 ;  /* 0x00000000b6007221 */ /* 0x000fe40000010000 */
[----:B------:R-:W-:Y:S02]  /*91f0*/  FADD.FTZ R2, R221, R2 ;  /* 0x00000002dd027221 */ /* 0x000fe40000010000 */
[----:B------:R-:W-:Y:S01]  /*9200*/  FADD.FTZ R0, R181, R0 ;  /* 0x00000000b5007221 */ /* 0x000fe20000010000 */
[C---:B------:R-:W-:Y:S01]  /*9210*/  HMMA.16816.F32.BF16 R8, R136.reuse, R146, R8 ;  /* 0x000000928808723c */ /* 0x040fe20000041808 */
[----:B------:R-:W2:Y:S07]  /*9220*/  LDSM.16.MT88.4 R144, [R196+0x800] ;  /* 0x00080000c490783b */ /* 0x000eae0000004200 */
[C---:B----4-:R-:W-:Y:S04]  /*9230*/  HMMA.16816.F32.BF16 R12, R136.reuse, R148, R12 ;  /* 0x00000094880c723c */ /* 0x050fe8000004180c */
[----:B-1----:R-:W-:Y:S04]  /*9240*/  FFMA.FTZ R134, R238, c[0x0][0x2d0], -R170 ;  /* 0x0000b400ee867a23 */ /* 0x002fe800000108aa */
[C---:B------:R-:W-:Y:S01]  /*9250*/  HMMA.16816.F32.BF16 R16, R136.reuse, R150, R16 ;  /* 0x000000968810723c */ /* 0x040fe20000041810 */
[----:B------:R-:W1:Y:S01]  /*9260*/  LDSM.16.MT88.4 R148, [R193+0x2800] ;  /* 0x00280000c194783b */ /* 0x000e620000004200 */
[----:B------:R4:W4:Y:S02]  /*9270*/  MUFU.EX2 R188, R134 ;  /* 0x0000008600bc7308 */ /* 0x0009240000000800 */
[----:B-----5:R-:W-:Y:S04]  /*9280*/  FADD.FTZ R2, R187, R2 ;  /* 0x00000002bb027221 */ /* 0x020fe80000010000 */
[C---:B---3--:R-:W-:Y:S08]  /*9290*/  HMMA.16816.F32.BF16 R20, R136.reuse, R140, R20 ;  /* 0x0000008c8814723c */ /* 0x048ff00000041814 */
[C---:B------:R-:W-:Y:S01]  /*92a0*/  HMMA.16816.F32.BF16 R24, R136.reuse, R142, R24 ;  /* 0x0000008e8818723c */ /* 0x040fe20000041818 */
[----:B------:R-:W3:Y:S07]  /*92b0*/  LDSM.16.MT88.4 R140, [R194+0x2800] ;  /* 0x00280000c28c783b */ /* 0x000eee0000004200 */
[C---:B--2---:R-:W-:Y:S04]  /*92c0*/  HMMA.16816.F32.BF16 R28, R136.reuse, R144, R28 ;  /* 0x00000090881c723c */ /* 0x044fe8000004181c */
[--C-:B----4-:R-:W-:Y:S02]  /*92d0*/  FFMA.FTZ R134, R237, c[0x0][0x2d0], -R133.reuse ;  /* 0x0000b400ed867a23 */ /* 0x110fe40000010885 */
[----:B------:R-:W-:Y:S02]  /*92e0*/  FADD.FTZ R2, R188, R2 ;  /* 0x00000002bc027221 */ /* 0x000fe40000010000 */
[----:B------:R2:W4:Y:S01]  /*92f0*/  MUFU.EX2 R176, R134 ;  /* 0x0000008600b07308 */ /* 0x0005220000000800 */
[C---:B------:R-:W-:Y:S01]  /*9300*/  HMMA.16816.F32.BF16 R32, R136.reuse, R146, R32 ;  /* 0x000000928820723c */ /* 0x040fe20000041820 */
[----:B------:R-:W5:Y:S07]  /*9310*/  LDSM.16.MT88.4 R144, [R197+0x2800] ;  /* 0x00280000c590783b */ /* 0x000f6e0000004200 */
[C---:B-1----:R-:W-:Y:S08]  /*9320*/  HMMA.16816.F32.BF16 R36, R136.reuse, R148, R36 ;  /* 0x000000948824723c */ /* 0x042ff00000041824 */
[C---:B------:R-:W-:Y:S01]  /*9330*/  HMMA.16816.F32.BF16 R40, R136.reuse, R150, R40 ;  /* 0x000000968828723c */ /* 0x040fe20000041828 */
[----:B------:R-:W1:Y:S03]  /*9340*/  LDSM.16.MT88.4 R148, [R196+0x2800] ;  /* 0x00280000c494783b */ /* 0x000e660000004200 */
[--C-:B--2---:R-:W-:Y:S04]  /*9350*/  FFMA.FTZ R134, R236, c[0x0][0x2d0], -R133.reuse ;  /* 0x0000b400ec867a23 */ /* 0x104fe80000010885 */
[C---:B---3--:R-:W-:Y:S01]  /*9360*/  HMMA.16816.F32.BF16 R44, R136.reuse, R140, R44 ;  /* 0x0000008c882c723c */ /* 0x048fe2000004182c */
[----:B------:R2:W3:Y:S03]  /*9370*/  MUFU.EX2 R177, R134 ;  /* 0x0000008600b17308 */ /* 0x0004e60000000800 */
[----:B----4-:R-:W-:Y:S04]  /*9380*/  FADD.FTZ R0, R176, R0 ;  /* 0x00000000b0007221 */ /* 0x010fe80000010000 */
[C---:B------:R-:W-:Y:S01]  /*9390*/  HMMA.16816.F32.BF16 R48, R136.reuse, R142, R48 ;  /* 0x0000008e8830723c */ /* 0x040fe20000041830 */
[----:B------:R-:W4:Y:S07]  /*93a0*/  LDSM.16.MT88.4 R140, [R193+0x4800] ;  /* 0x00480000c18c783b */ /* 0x000f2e0000004200 */
[C---:B-----5:R-:W-:Y:S08]  /*93b0*/  HMMA.16816.F32.BF16 R52, R136.reuse, R144, R52 ;  /* 0x000000908834723c */ /* 0x060ff00000041834 */
[C---:B------:R-:W-:Y:S01]  /*93c0*/  HMMA.16816.F32.BF16 R56, R136.reuse, R146, R56 ;  /* 0x000000928838723c */ /* 0x040fe20000041838 */
[----:B------:R-:W5:Y:S03]  /*93d0*/  LDSM.16.MT88.4 R144, [R194+0x4800] ;  /* 0x00480000c290783b */ /* 0x000f660000004200 */
[----:B--2---:R-:W-:Y:S02]  /*93e0*/  FFMA.FTZ R134, R241, c[0x0][0x2d0], -R170 ;  /* 0x0000b400f1867a23 */ /* 0x004fe400000108aa */
[----:B---3--:R-:W-:Y:S02]  /*93f0*/  FADD.FTZ R0, R177, R0 ;  /* 0x00000000b1007221 */ /* 0x008fe40000010000 */
[C---:B-1----:R-:W-:Y:S01]  /*9400*/  HMMA.16816.F32.BF16 R60, R136.reuse, R148, R60 ;  /* 0x00000094883c723c */ /* 0x042fe2000004183c */
[----:B------:R1:W2:Y:S07]  /*9410*/  MUFU.EX2 R186, R134 ;  /* 0x0000008600ba7308 */ /* 0x0002ae0000000800 */
[C---:B------:R-:W-:Y:S01]  /*9420*/  HMMA.16816.F32.BF16 R64, R136.reuse, R150, R64 ;  /* 0x000000968840723c */ /* 0x040fe20000041840 */
[----:B------:R-:W3:Y:S07]  /*9430*/  LDSM.16.MT88.4 R148, [R197+0x4800] ;  /* 0x00480000c594783b */ /* 0x000eee0000004200 */
[C---:B----4-:R-:W-:Y:S08]  /*9440*/  HMMA.16816.F32.BF16 R68, R136.reuse, R140, R68 ;  /* 0x0000008c8844723c */ /* 0x050ff00000041844 */
[C---:B------:R-:W-:Y:S01]  /*9450*/  HMMA.16816.F32.BF16 R72, R136.reuse, R142, R72 ;  /* 0x0000008e8848723c */ /* 0x040fe20000041848 */
[----:B------:R-:W4:Y:S03]  /*9460*/  LDSM.16.MT88.4 R140, [R196+0x4800] ;  /* 0x00480000c48c783b */ /* 0x000f260000004200 */
[----:B-1----:R-:W-:Y:S02]  /*9470*/  FFMA.FTZ R134, R240, c[0x0][0x2d0], -R170 ;  /* 0x0000b400f0867a23 */ /* 0x002fe400000108aa */
[----:B--2---:R-:W-:Y:S02]  /*9480*/  FADD.FTZ R2, R186, R2 ;  /* 0x00000002ba027221 */ /* 0x004fe40000010000 */
[----:B------:R1:W-:Y:S01]  /*9490*/  MUFU.EX2 R185, R134 ;  /* 0x0000008600b97308 */ /* 0x0003e20000000800 */
[C---:B-----5:R-:W-:Y:S08]  /*94a0*/  HMMA.16816.F32.BF16 R76, R136.reuse, R144, R76 ;  /* 0x00000090884c723c */ /* 0x060ff0000004184c */
[C---:B------:R-:W-:Y:S01]  /*94b0*/  HMMA.16816.F32.BF16 R80, R136.reuse, R146, R80 ;  /* 0x000000928850723c */ /* 0x040fe20000041850 */
[----:B------:R-:W2:Y:S07]  /*94c0*/  LDSM.16.MT88.4 R144, [R193+0x6800] ;  /* 0x00680000c190783b */ /* 0x000eae0000004200 */
[C---:B---3--:R-:W-:Y:S04]  /*94d0*/  HMMA.16816.F32.BF16 R84, R136.reuse, R148, R84 ;  /* 0x000000948854723c */ /* 0x048fe80000041854 */
[--C-:B-1----:R-:W-:Y:S04]  /*94e0*/  FFMA.FTZ R134, R242, c[0x0][0x2d0], -R133.reuse ;  /* 0x0000b400f2867a23 */ /* 0x102fe80000010885 */
[C---:B------:R-:W-:Y:S01]  /*94f0*/  HMMA.16816.F32.BF16 R88, R136.reuse, R150, R88 ;  /* 0x000000968858723c */ /* 0x040fe20000041858 */
[----:B------:R-:W1:Y:S01]  /*9500*/  LDSM.16.MT88.4 R148, [R194+0x6800] ;  /* 0x00680000c294783b */ /* 0x000e620000004200 */
[----:B------:R3:W5:Y:S06]  /*9510*/  MUFU.EX2 R175, R134 ;  /* 0x0000008600af7308 */ /* 0x00076c0000000800 */
[C---:B----4-:R-:W-:Y:S08]  /*9520*/  HMMA.16816.F32.BF16 R92, R136.reuse, R140, R92 ;  /* 0x0000008c885c723c */ /* 0x050ff0000004185c */
[C---:B------:R-:W-:Y:S01]  /*9530*/  HMMA.16816.F32.BF16 R96, R136.reuse, R142, R96 ;  /* 0x0000008e8860723c */ /* 0x040fe20000041860 */
[----:B------:R-:W4:Y:S07]  /*9540*/  LDSM.16.MT88.4 R140, [R197+0x6800] ;  /* 0x00680000c58c783b */ /* 0x000f2e0000004200 */
[C---:B--2---:R-:W-:Y:S04]  /*9550*/  HMMA.16816.F32.BF16 R100, R136.reuse, R144, R100 ;  /* 0x000000908864723c */ /* 0x044fe80000041864 */
[--C-:B---3--:R-:W-:Y:S02]  /*9560*/  FFMA.FTZ R134, R243, c[0x0][0x2d0], -R133.reuse ;  /* 0x0000b400f3867a23 */ /* 0x108fe40000010885 */
[----:B-----5:R-:W-:Y:S02]  /*9570*/  FADD.FTZ R0, R175, R0 ;  /* 0x00000000af007221 */ /* 0x020fe40000010000 */
[----:B------:R2:W3:Y:S01]  /*9580*/  MUFU.EX2 R174, R134 ;  /* 0x0000008600ae7308 */ /* 0x0004e20000000800 */
[C---:B------:R-:W-:Y:S01]  /*9590*/  HMMA.16816.F32.BF16 R104, R136.reuse, R146, R104 ;  /* 0x000000928868723c */ /* 0x040fe20000041868 */
[----:B------:R-:W5:Y:S07]  /*95a0*/  LDSM.16.MT88.4 R144, [R196+0x6800] ;  /* 0x00680000c490783b */ /* 0x000f6e0000004200 */
[C---:B-1----:R-:W-:Y:S08]  /*95b0*/  HMMA.16816.F32.BF16 R108, R136.reuse, R148, R108 ;  /* 0x00000094886c723c */ /* 0x042ff0000004186c */
[C---:B------:R-:W-:Y:S01]  /*95c0*/  HMMA.16816.F32.BF16 R112, R136.reuse, R150, R112 ;  /* 0x000000968870723c */ /* 0x040fe20000041870 */
[----:B------:R-:W-:Y:S03]  /*95d0*/  LDSM.16.MT88.4 R148, [R194+0x1000] ;  /* 0x00100000c294783b */ /* 0x000fe60000004200 */
[--C-:B--2---:R-:W-:Y:S04]  /*95e0*/  FFMA.FTZ R134, R249, c[0x0][0x2d0], -R170.reuse ;  /* 0x0000b400f9867a23 */ /* 0x104fe800000108aa */
[C---:B----4-:R-:W-:Y:S01]  /*95f0*/  HMMA.16816.F32.BF16 R116, R136.reuse, R140, R116 ;  /* 0x0000008c8874723c */ /* 0x050fe20000041874 */
[----:B------:R1:W-:Y:S07]  /*9600*/  MUFU.EX2 R180, R134 ;  /* 0x0000008600b47308 */ /* 0x0003ee0000000800 */
[C---:B------:R-:W-:Y:S01]  /*9610*/  HMMA.16816.F32.BF16 R120, R136.reuse, R142, R120 ;  /* 0x0000008e8878723c */ /* 0x040fe20000041878 */
[----:B------:R-:W2:Y:S07]  /*9620*/  LDSM.16.MT88.4 R140, [R193+0x1000] ;  /* 0x00100000c18c783b */ /* 0x000eae0000004200 */
[C---:B-----5:R-:W-:Y:S08]  /*9630*/  HMMA.16816.F32.BF16 R124, R136.reuse, R144, R124 ;  /* 0x00000090887c723c */ /* 0x060ff0000004187c */
[----:B------:R-:W-:Y:S01]  /*9640*/  HMMA.16816.F32.BF16 R128, R136, R146, R128 ;  /* 0x000000928880723c */ /* 0x000fe20000041880 */
[----:B------:R-:W4:Y:S03]  /*9650*/  LDSM.16.MT88.4 R144, [R197+0x1000] ;  /* 0x00100000c590783b */ /* 0x000f260000004200 */
[--C-:B-1----:R-:W-:Y:S03]  /*9660*/  FFMA.FTZ R134, R246, c[0x0][0x2d0], -R170.reuse ;  /* 0x0000b400f6867a23 */ /* 0x102fe600000108aa */
[----:B------:R-:W-:Y:S01]  /*9670*/  F2FP.BF16.PACK_AB R136, R188, R187 ;  /* 0x000000bbbc88723e */ /* 0x000fe200000010ff */
[----:B------:R1:W5:Y:S01]  /*9680*/  MUFU.EX2 R179, R134 ;  /* 0x0000008600b37308 */ /* 0x0003620000000800 */
[----:B------:R-:W-:Y:S03]  /*9690*/  F2FP.BF16.PACK_AB R137, R177, R176 ;  /* 0x000000b0b189723e */ /* 0x000fe600000010ff */
[----:B------:R-:W-:Y:S02]  /*96a0*/  F2FP.BF16.PACK_AB R138, R185, R186 ;  /* 0x000000bab98a723e */ /* 0x000fe400000010ff */
[----:B---3--:R-:W-:Y:S07]  /*96b0*/  F2FP.BF16.PACK_AB R139, R174, R175 ;  /* 0x000000afae8b723e */ /* 0x008fee00000010ff */
[C---:B--2---:R-:W-:Y:S08]  /*96c0*/  HMMA.16816.F32.BF16 R4, R136.reuse, R140, R4 ;  /* 0x0000008c8804723c */ /* 0x044ff00000041804 */
[C---:B------:R-:W-:Y:S01]  /*96d0*/  HMMA.16816.F32.BF16 R8, R136.reuse, R142, R8 ;  /* 0x0000008e8808723c */ /* 0x040fe20000041808 */
[----:B------:R-:W2:Y:S03]  /*96e0*/  LDSM.16.MT88.4 R140, [R196+0x1000] ;  /* 0x00100000c48c783b */ /* 0x000ea60000004200 */
[--C-:B-1----:R-:W-:Y:S04]  /*96f0*/  FFMA.FTZ R134, R248, c[0x0][0x2d0], -R133.reuse ;  /* 0x0000b400f8867a23 */ /* 0x102fe80000010885 */
[C---:B------:R-:W-:Y:S01]  /*9700*/  HMMA.16816.F32.BF16 R12, R136.reuse, R148, R12 ;  /* 0x00000094880c723c */ /* 0x040fe2000004180c */
[----:B------:R1:W-:Y:S07]  /*9710*/  MUFU.EX2 R172, R134 ;  /* 0x0000008600ac7308 */ /* 0x0003ee0000000800 */
[C---:B------:R-:W-:Y:S01]  /*9720*/  HMMA.16816.F32.BF16 R16, R136.reuse, R150, R16 ;  /* 0x000000968810723c */ /* 0x040fe20000041810 */
[----:B------:R-:W3:Y:S07]  /*9730*/  LDSM.16.MT88.4 R148, [R193+0x3000] ;  /* 0x00300000c194783b */ /* 0x000eee0000004200 */
[C---:B----4-:R-:W-:Y:S08]  /*9740*/  HMMA.16816.F32.BF16 R20, R136.reuse, R144, R20 ;  /* 0x000000908814723c */ /* 0x050ff00000041814 */
[C---:B------:R-:W-:Y:S01]  /*9750*/  HMMA.16816.F32.BF16 R24, R136.reuse, R146, R24 ;  /* 0x000000928818723c */ /* 0x040fe20000041818 */
[----:B------:R-:W4:Y:S03]  /*9760*/  LDSM.16.MT88.4 R144, [R194+0x3000] ;  /* 0x00300000c290783b */ /* 0x000f260000004200 */
[--C-:B-1----:R-:W-:Y:S02]  /*9770*/  FFMA.FTZ R134, R244, c[0x0][0x2d0], -R133.reuse ;  /* 0x0000b400f4867a23 */ /* 0x102fe40000010885 */
[----:B------:R-:W-:Y:S01]  /*9780*/  FFMA.FTZ R133, R168, c[0x0][0x2d0], -R133 ;  /* 0x0000b400a8857a23 */ /* 0x000fe20000010885 */
[----:B-----5:R-:W-:Y:S01]  /*9790*/  F2FP.BF16.PACK_AB R168, R179, R180 ;  /* 0x000000b4b3a8723e */ /* 0x020fe200000010ff */
[----:B------:R-:W1:Y:S01]  /*97a0*/  MUFU.EX2 R173, R134 ;  /* 0x0000008600ad7308 */ /* 0x000e620000000800 */
[C---:B--2---:R-:W-:Y:S08]  /*97b0*/  HMMA.16816.F32.BF16 R28, R136.reuse, R140, R28 ;  /* 0x0000008c881c723c */ /* 0x044ff0000004181c */
[C---:B------:R-:W-:Y:S01]  /*97c0*/  HMMA.16816.F32.BF16 R32, R136.reuse, R142, R32 ;  /* 0x0000008e8820723c */ /* 0x040fe20000041820 */
[----:B------:R-:W2:Y:S01]  /*97d0*/  LDSM.16.MT88.4 R140, [R197+0x3000] ;  /* 0x00300000c58c783b */ /* 0x000ea20000004200 */
[----:B------:R-:W5:Y:S06]  /*97e0*/  MUFU.EX2 R133, R133 ;  /* 0x0000008500857308 */ /* 0x000f6c0000000800 */
[C---:B---3--:R-:W-:Y:S04]  /*97f0*/  HMMA.16816.F32.BF16 R36, R136.reuse, R148, R36 ;  /* 0x000000948824723c */ /* 0x048fe80000041824 */
[----:B-1----:R-:W-:Y:S04]  /*9800*/  F2FP.BF16.PACK_AB R169, R173, R172 ;  /* 0x000000acada9723e */ /* 0x002fe800000010ff */
[C---:B------:R-:W-:Y:S01]  /*9810*/  HMMA.16816.F32.BF16 R40, R136.reuse, R150, R40 ;  /* 0x000000968828723c */ /* 0x040fe20000041828 */
[----:B------:R-:W1:Y:S03]  /*9820*/  LDSM.16.MT88.4 R148, [R196+0x3000] ;  /* 0x00300000c494783b */ /* 0x000e660000004200 */
[----:B------:R-:W-:Y:S04]  /*9830*/  FFMA.FTZ R134, R247, c[0x0][0x2d0], -R170 ;  /* 0x0000b400f7867a23 */ /* 0x000fe800000108aa */
[C---:B----4-:R-:W-:Y:S01]  /*9840*/  HMMA.16816.F32.BF16 R44, R136.reuse, R144, R44 ;  /* 0x00000090882c723c */ /* 0x050fe2000004182c */
[----:B------:R-:W-:Y:S03]  /*9850*/  MUFU.EX2 R178, R134 ;  /* 0x0000008600b27308 */ /* 0x000fe60000000800 */
[----:B-----5:R-:W-:Y:S04]  /*9860*/  F2FP.BF16.PACK_AB R171, R133, R135 ;  /* 0x0000008785ab723e */ /* 0x020fe800000010ff */
[C---:B------:R-:W-:Y:S01]  /*9870*/  HMMA.16816.F32.BF16 R48, R136.reuse, R146, R48 ;  /* 0x000000928830723c */ /* 0x040fe20000041830 */
[----:B------:R-:W3:Y:S02]  /*9880*/  LDSM.16.MT88.4 R144, [R193+0x5000] ;  /* 0x00500000c190783b */ /* 0x000ee40000004200 */
[----:B------:R-:W4:Y:S05]  /*9890*/  MUFU.EX2 R134, R152 ;  /* 0x0000009800867308 */ /* 0x000f2a0000000800 */
[C---:B--2---:R-:W-:Y:S08]  /*98a0*/  HMMA.16816.F32.BF16 R52, R136.reuse, R140, R52 ;  /* 0x0000008c8834723c */ /* 0x044ff00000041834 */
[C---:B------:R-:W-:Y:S01]  /*98b0*/  HMMA.16816.F32.BF16 R56, R136.reuse, R142, R56 ;  /* 0x0000008e8838723c */ /* 0x040fe20000041838 */
[----:B------:R-:W2:Y:S07]  /*98c0*/  LDSM.16.MT88.4 R140, [R194+0x5000] ;  /* 0x00500000c28c783b */ /* 0x000eae0000004200 */
[C---:B-1----:R-:W-:Y:S04]  /*98d0*/  HMMA.16816.F32.BF16 R60, R136.reuse, R148, R60 ;  /* 0x00000094883c723c */ /* 0x042fe8000004183c */
[----:B----4-:R-:W-:Y:S04]  /*98e0*/  F2FP.BF16.PACK_AB R170, R134, R178 ;  /* 0x000000b286aa723e */ /* 0x010fe800000010ff */
        /* <DEDUP_REMOVED lines=10> */
[----:B------:R-:W-:Y:S07]  /*9990*/  LDSM.16.MT88.4 R148, [R197+0x7000] ;  /* 0x00700000c594783b */ /* 0x000fee0000004200 */
[C---:B---3--:R-:W-:Y:S08]  /*99a0*/  HMMA.16816.F32.BF16 R92, R136.reuse, R144, R92 ;  /* 0x00000090885c723c */ /* 0x048ff0000004185c */
        /* <DEDUP_REMOVED lines=8> */
[C---:B------:R-:W-:Y:S08]  /*9a30*/  HMMA.16816.F32.BF16 R116, R136.reuse, R148, R116 ;  /* 0x000000948874723c */ /* 0x040ff00000041874 */
[C---:B------:R-:W-:Y:S01]  /*9a40*/  HMMA.16816.F32.BF16 R120, R136.reuse, R150, R120 ;  /* 0x000000968878723c */ /* 0x040fe20000041878 */
[----:B------:R-:W3:Y:S07]  /*9a50*/  LDSM.16.MT88.4 R148, [R194+0x1800] ;  /* 0x00180000c294783b */ /* 0x000eee0000004200 */
[C---:B--2---:R-:W-:Y:S08]  /*9a60*/  HMMA.16816.F32.BF16 R124, R136.reuse, R140, R124 ;  /* 0x0000008c887c723c */ /* 0x044ff0000004187c */
[----:B------:R-:W-:Y:S08]  /*9a70*/  HMMA.16816.F32.BF16 R128, R136, R142, R128 ;  /* 0x0000008e8880723c */ /* 0x000ff00000041880 */
[C---:B-1----:R-:W-:Y:S01]  /*9a80*/  HMMA.16816.F32.BF16 R136, R168.reuse, R144, R4 ;  /* 0x00000090a888723c */ /* 0x042fe20000041804 */
[----:B------:R-:W1:Y:S07]  /*9a90*/  LDSM.16.MT88.4 R4, [R193+0x3800] ;  /* 0x00380000c104783b */ /* 0x000e6e0000004200 */
[C---:B------:R-:W-:Y:S01]  /*9aa0*/  HMMA.16816.F32.BF16 R140, R168.reuse, R146, R8 ;  /* 0x00000092a88c723c */ /* 0x040fe20000041808 */
[----:B------:R-:W2:Y:S07]  /*9ab0*/  LDSM.16.MT88.4 R8, [R194+0x3800] ;  /* 0x00380000c208783b */ /* 0x000eae0000004200 */
[C---:B---3--:R-:W-:Y:S01]  /*9ac0*/  HMMA.16816.F32.BF16 R144, R168.reuse, R148, R12 ;  /* 0x00000094a890723c */ /* 0x048fe2000004180c */
[----:B------:R-:W3:Y:S07]  /*9ad0*/  LDSM.16.MT88.4 R12, [R197+0x3800] ;  /* 0x00380000c50c783b */ /* 0x000eee0000004200 */
[C---:B------:R-:W-:Y:S01]  /*9ae0*/  HMMA.16816.F32.BF16 R148, R168.reuse, R150, R16 ;  /* 0x00000096a894723c */ /* 0x040fe20000041810 */
[----:B------:R-:W4:Y:S07]  /*9af0*/  LDSM.16.MT88.4 R16, [R196+0x3800] ;  /* 0x00380000c410783b */ /* 0x000f2e0000004200 */
[C---:B------:R-:W-:Y:S08]  /*9b00*/  HMMA.16816.F32.BF16 R152, R168.reuse, R156, R20 ;  /* 0x0000009ca898723c */ /* 0x040ff00000041814 */
        /* <DEDUP_REMOVED lines=24> */
[C---:B----4-:R-:W-:Y:S07]  /*9c90*/  HMMA.16816.F32.BF16 R92, R168.reuse, R16, R92 ;  /* 0x00000010a85c723c */ /* 0x050fee000004185c */
[-C--:B------:R-:W-:Y:S01]  /*9ca0*/  MOV R16, R3.reuse ;  /* 0x0000000300107202 */ /* 0x080fe20000000f00 */
[C---:B------:R-:W-:Y:S08]  /*9cb0*/  HMMA.16816.F32.BF16 R96, R168.reuse, R18, R96 ;  /* 0x00000012a860723c */ /* 0x040ff00000041860 */
[C---:B-1----:R-:W-:Y:S08]  /*9cc0*/  HMMA.16816.F32.BF16 R100, R168.reuse, R4, R100 ;  /* 0x00000004a864723c */ /* 0x042ff00000041864 */
[C---:B------:R-:W-:Y:S01]  /*9cd0*/  HMMA.16816.F32.BF16 R104, R168.reuse, R6, R104 ;  /* 0x00000006a868723c */ /* 0x040fe20000041868 */
[----:B------:R-:W1:Y:S07]  /*9ce0*/  LDSM.16.MT88.4 R4, [R196+0x7800] ;  /* 0x00780000c404783b */ /* 0x000e6e0000004200 */
[C---:B--2---:R-:W-:Y:S08]  /*9cf0*/  HMMA.16816.F32.BF16 R108, R168.reuse, R8, R108 ;  /* 0x00000008a86c723c */ /* 0x044ff0000004186c */
        /* <DEDUP_REMOVED lines=11> */
[----:B------:R-:W-:Y:S02]  /*9db0*/  FADD.FTZ R2, R178, R0 ;  /* 0x00000000b2027221 */ /* 0x000fe40000010000 */
[----:B------:R-:W-:Y:S02]  /*9dc0*/  FADD.FTZ R0, R135, R4 ;  /* 0x0000000487007221 */ /* 0x000fe40000010000 */
[----:B------:R-:W-:Y:S01]  /*9dd0*/  FADD.FTZ R251, R134, R2 ;  /* 0x0000000286fb7221 */ /* 0x000fe20000010000 */
[----:B------:R-:W-:Y:S01]  /*9de0*/  MOV R134, R3 ;  /* 0x0000000300867202 */ /* 0x000fe20000000f00 */
[----:B------:R-:W-:Y:S01]  /*9df0*/  FADD.FTZ R250, R133, R0 ;  /* 0x0000000085fa7221 */ /* 0x000fe20000010000 */
[----:B------:R-:W-:Y:S01]  /*9e00*/  MOV R133, R132 ;  /* 0x0000008400857202 */ /* 0x000fe20000000f00 */
[----:B------:R-:W-:-:S05]  /*9e10*/  @P4 BRA `(.L_x_1256) ;  /* 0xffffc80000004947 */ /* 0x000fca000383ffff */
.L_x_1255:
        /* <DEDUP_REMOVED lines=8> */
.L_x_1326:
[----:B------:R-:W-:Y:S01]  /*9ea0*/  FSETP.NE.FTZ.AND P1, PT, R0, RZ, PT ;  /* 0x000000ff0000720b */ /* 0x000fe20003f35000 */
[----:B---3--:R-:W-:Y:S01]  /*9eb0*/  FADD.FTZ R3, R3, R4 ;  /* 0x0000000403037221 */ /* 0x008fe20000010000 */
[----:B------:R-:W-:Y:S02]  /*9ec0*/  MOV R2, RZ ;  /* 0x000000ff00027202 */ /* 0x000fe40000000f00 */
[----:B------:R-:W-:Y:S02]  /*9ed0*/  MOV R21, 0xff800000 ;  /* 0xff80000000157802 */ /* 0x000fe40000000f00 */
[----:B------:R-:W-:-:S02]  /*9ee0*/  FSETP.NE.FTZ.AND P0, PT, R3, RZ, PT ;  /* 0x000000ff0300720b */ /* 0x000fc40003f15000 */
[----:B------:R-:W-:-:S05]  /*9ef0*/  MOV R20, 0xff800000 ;  /* 0xff80000000147802 */ /* 0x000fca0000000f00 */
[----:B------:R-:W1:Y:S01]  /*9f00*/  @P1 MUFU.LG2 R5, R0 ;  /* 0x0000000000051308 */ /* 0x000e620000000c00 */
[----:B--2---:R-:W-:-:S05]  /*9f10*/  @P1 MOV R4, 0x3f317218 ;  /* 0x3f31721800041802 */ /* 0x004fca0000000f00 */
[----:B------:R-:W-:Y:S02]  /*9f20*/  @P1 FMUL.FTZ R4, R4, c[0x0][0x2d0] ;  /* 0x0000b40004041a20 */ /* 0x000fe40000410000 */
[----:B------:R2:W3:Y:S01]  /*9f30*/  @P1 MUFU.RCP R2, R0 ;  /* 0x0000000000021308 */ /* 0x0004e20000001000 */
[----:B-1----:R-:W-:-:S04]  /*9f40*/  @P1 FMUL.FTZ R5, R5, 0.69314718246459960938 ;  /* 0x3f31721805051820 */ /* 0x002fc80000410000 */
[----:B------:R-:W-:Y:S01]  /*9f50*/  @P1 FFMA.FTZ R21, R4, R132, R5 ;  /* 0x0000008404151223 */ /* 0x000fe20000010005 */
[----:B------:R-:W-:Y:S02]  /*9f60*/  MOV R4, 0x1 ;  /* 0x0000000100047802 */ /* 0x000fe40000000f00 */
[----:B--2---:R-:W-:Y:S01]  /*9f70*/  MOV R0, RZ ;  /* 0x000000ff00007202 */ /* 0x004fe20000000f00 */
[C---:B---3--:R-:W-:Y:S02]  /*9f80*/  FMUL.FTZ R22, R2.reuse, R140 ;  /* 0x0000008c02167220 */ /* 0x048fe40000410000 */
[C---:B------:R-:W-:Y:S02]  /*9f90*/  FMUL.FTZ R23, R2.reuse, R141 ;  /* 0x0000008d02177220 */ /* 0x040fe40000410000 */
[C---:B------:R-:W-:Y:S01]  /*9fa0*/  FMUL.FTZ R30, R2.reuse, R148 ;  /* 0x00000094021e7220 */ /* 0x040fe20000410000 */
[----:B------:R-:W1:Y:S01]  /*9fb0*/  @P0 MUFU.RCP R0, R3 ;  /* 0x0000000300000308 */ /* 0x000e620000001000 */
        /* <DEDUP_REMOVED lines=61> */
[----:B------:R2:W3:Y:S01]  /*a390*/  @P0 MUFU.LG2 R2, R3 ;  /* 0x0000000300020308 */ /* 0x0004e20000000c00 */
[C---:B-1----:R-:W-:Y:S02]  /*a3a0*/  FMUL.FTZ R120, R0.reuse, R142 ;  /* 0x0000008e00787220 */ /* 0x042fe40000410000 */
[C---:B------:R-:W-:Y:S02]  /*a3b0*/  FMUL.FTZ R121, R0.reuse, R143 ;  /* 0x0000008f00797220 */ /* 0x040fe40000410000 */
[C---:B------:R-:W-:Y:S02]  /*a3c0*/  FMUL.FTZ R128, R0.reuse, R158 ;  /* 0x0000009e00807220 */ /* 0x040fe40000410000 */
[C---:B------:R-:W-:Y:S02]  /*a3d0*/  FMUL.FTZ R129, R0.reuse, R159 ;  /* 0x0000009f00817220 */ /* 0x040fe40000410000 */
[C---:B------:R-:W-:Y:S02]  /*a3e0*/  FMUL.FTZ R112, R0.reuse, R138 ;  /* 0x0000008a00707220 */ /* 0x040fe40000410000 */
[----:B------:R-:W-:-:S02]  /*a3f0*/  FMUL.FTZ R113, R0, R139 ;  /* 0x0000008b00717220 */ /* 0x000fc40000410000 */
[C---:B------:R-:W-:Y:S02]  /*a400*/  FMUL.FTZ R116, R0.reuse, R146 ;  /* 0x0000009200747220 */ /* 0x040fe40000410000 */
[C---:B------:R-:W-:Y:S01]  /*a410*/  FMUL.FTZ R117, R0.reuse, R147 ;  /* 0x0000009300757220 */ /* 0x040fe20000410000 */
[----:B--2---:R-:W-:Y:S01]  /*a420*/  @P0 MOV R3, 0x3f317218 ;  /* 0x3f31721800030802 */ /* 0x004fe20000000f00 */
[C---:B------:R-:W-:Y:S02]  /*a430*/  FMUL.FTZ R142, R0.reuse, R166 ;  /* 0x000000a6008e7220 */ /* 0x040fe40000410000 */
[C---:B------:R-:W-:Y:S02]  /*a440*/  FMUL.FTZ R143, R0.reuse, R167 ;  /* 0x000000a7008f7220 */ /* 0x040fe40000410000 */
[C---:B------:R-:W-:Y:S02]  /*a450*/  FMUL.FTZ R158, R0.reuse, R50 ;  /* 0x00000032009e7220 */ /* 0x040fe40000410000 */
[----:B------:R-:W-:-:S02]  /*a460*/  FMUL.FTZ R159, R0, R51 ;  /* 0x00000033009f7220 */ /* 0x000fc40000410000 */
[C---:B------:R-:W-:Y:S02]  /*a470*/  FMUL.FTZ R156, R0.reuse, R54 ;  /* 0x00000036009c7220 */ /* 0x040fe40000410000 */
[----:B------:R-:W-:Y:S02]  /*a480*/  FMUL.FTZ R157, R0, R55 ;  /* 0x00000037009d7220 */ /* 0x000fe40000410000 */
[----:B---3--:R-:W-:Y:S02]  /*a490*/  @P0 FMUL.FTZ R2, R2, 0.69314718246459960938 ;  /* 0x3f31721802020820 */ /* 0x008fe40000410000 */
        /* <DEDUP_REMOVED lines=50> */
[----:B------:R-:W-:Y:S01]  /*a7c0*/  FMUL.FTZ R39, R0, R131 ;  /* 0x0000008300277220 */ /* 0x000fe20000410000 */
[----:B------:R-:W-:Y:S01]  /*a7d0*/  PRMT R0, R4, 0x7610, R0 ;  /* 0x0000761004007816 */ /* 0x000fe20000000000 */
[----:B------:R-:W-:-:S02]  /*a7e0*/  @P0 FFMA.FTZ R20, R3, R16, R2 ;  /* 0x0000001003140223 */ /* 0x000fc40000010002 */
.L_x_1240:
        /* <DEDUP_REMOVED lines=19> */
.L_x_1259:
[----:B--2---:R-:W-:Y:S05]  /*a920*/  BSYNC B0 ;  /* 0x0000000000007941 */ /* 0x004fea0003800000 */
.L_x_1258:
[----:B------:R-:W-:Y:S01]  /*a930*/  PRMT R0, R0, 0x9910, RZ ;  /* 0x0000991000007816 */ /* 0x000fe200000000ff */
[----:B------:R-:W-:Y:S01]  /*a940*/  BSSY B1, `(.L_x_1260) ;  /* 0x000043a000017945 */ /* 0x000fe20003800000 */
[----:B-----5:R-:W-:Y:S02]  /*a950*/  IMAD.MOV.U32 R98, RZ, RZ, R6 ;  /* 0x000000ffff627224 */ /* 0x020fe400078e0006 */
[----:B------:R-:W-:-:S13]  /*a960*/  ISETP.NE.AND P0, PT, R0, RZ, PT ;  /* 0x000000ff0000720c */ /* 0x000fda0003f05270 */
        /* <DEDUP_REMOVED lines=8> */
[----:B------:R-:W4:Y:S01]  /*a9f0*/  LDL R11, [R1+0x50] ;  /* 0x00005000010b7983 */ /* 0x000f220000100800 */
[----:B------:R-:W-:Y:S01]  /*aa00*/  WARPSYNC 0xffffffff ;  /* 0xffffffff00007948 */ /* 0x000fe20003800000 */
[----:B------:R-:W-:-:S02]  /*aa10*/  F2FP.BF16.PACK_AB R0, R25, R24 ;  /* 0x000000181900723e */ /* 0x000fc400000010ff */
[----:B------:R-:W-:Y:S01]  /*aa20*/  BAR.SYNC.DEFER_BLOCKING 0x1, 0x100 ;  /* 0x0044000000007b1d */ /* 0x000fe20000010000 */
[----:B------:R-:W-:Y:S02]  /*aa30*/  F2FP.BF16.PACK_AB R2, R113, R112 ;  /* 0x000000707102723e */ /* 0x000fe400000010ff */
[----:B------:R-:W-:-:S03]  /*aa40*/  F2FP.BF16.PACK_AB R3, R23, R22 ;  /* 0x000000161703723e */ /* 0x000fc600000010ff */
[----:B------:R-:W4:Y:S01]  /*aa50*/  LDL R9, [R1+0x14] ;  /* 0x0000140001097983 */ /* 0x000f220000100800 */
[----:B------:R-:W-:-:S03]  /*aa60*/  F2FP.BF16.PACK_AB R4, R85, R84 ;  /* 0x000000545504723e */ /* 0x000fc600000010ff */
[----:B--2---:R1:W-:Y:S04]  /*aa70*/  STS [R8], R0 ;  /* 0x0000000008007388 */ /* 0x0043e80000000800 */
[----:B------:R2:W-:Y:S04]  /*aa80*/  STS [R8+0x400], R2 ;  /* 0x0004000208007388 */ /* 0x0005e80000000800 */
[----:B---3--:R3:W-:Y:S01]  /*aa90*/  STS [R13], R3 ;  /* 0x000000030d007388 */ /* 0x0087e20000000800 */
[----:B-1----:R-:W-:Y:S02]  /*aaa0*/  F2FP.BF16.PACK_AB R0, R121, R120 ;  /* 0x000000787900723e */ /* 0x002fe400000010ff */
        /* <DEDUP_REMOVED lines=91> */
[----:B------:R1:W-:Y:S04]  /*b060*/  STS [R8+0xc000], R0 ;  /* 0x00c0000008007388 */ /* 0x0003e80000000800 */
[----:B------:R2:W-:Y:S01]  /*b070*/  STS [R8+0xc400], R2 ;  /* 0x00c4000208007388 */ /* 0x0005e20000000800 */
[----:B---3--:R-:W-:Y:S02]  /*b080*/  F2FP.BF16.PACK_AB R3, R89, R88 ;  /* 0x000000585903723e */ /* 0x008fe400000010ff */
[----:B-1----:R-:W-:Y:S01]  /*b090*/  F2FP.BF16.PACK_AB R0, R63, R62 ;  /* 0x0000003e3f00723e */ /* 0x002fe200000010ff */
[----:B--2---:R-:W2:Y:S01]  /*b0a0*/  LDL R8, [R1+0x30] ;  /* 0x0000300001087983 */ /* 0x004ea20000100800 */
[----:B------:R-:W-:-:S03]  /*b0b0*/  F2FP.BF16.PACK_AB R2, R93, R92 ;  /* 0x0000005c5d02723e */ /* 0x000fc600000010ff */
[----:B------:R1:W-:Y:S04]  /*b0c0*/  STS [R13+0xc000], R4 ;  /* 0x00c000040d007388 */ /* 0x0003e80000000800 */
[----:B------:R3:W-:Y:S04]  /*b0d0*/  STS [R13+0xc400], R0 ;  /* 0x00c400000d007388 */ /* 0x0007e80000000800 */
[----:B------:R4:W-:Y:S01]  /*b0e0*/  STS [R10+0xc000], R3 ;  /* 0x00c000030a007388 */ /* 0x0009e20000000800 */
[----:B-1----:R-:W-:Y:S02]  /*b0f0*/  F2FP.BF16.PACK_AB R4, R67, R66 ;  /* 0x000000424304723e */ /* 0x002fe400000010ff */
[----:B---3--:R-:W-:-:S03]  /*b100*/  F2FP.BF16.PACK_AB R0, R95, R94 ;  /* 0x0000005e5f00723e */ /* 0x008fc600000010ff */
[----:B------:R1:W-:Y:S01]  /*b110*/  STS [R10+0xc400], R4 ;  /* 0x00c400040a007388 */ /* 0x0003e20000000800 */
[----:B----4-:R-:W-:-:S03]  /*b120*/  F2FP.BF16.PACK_AB R3, R109, R108 ;  /* 0x0000006c6d03723e */ /* 0x010fc600000010ff */
[----:B------:R3:W-:Y:S04]  /*b130*/  STS [R12+0xc000], R2 ;  /* 0x00c000020c007388 */ /* 0x0007e80000000800 */
[----:B------:R4:W-:Y:S04]  /*b140*/  STS [R12+0xc400], R0 ;  /* 0x00c400000c007388 */ /* 0x0009e80000000800 */
[----:B------:R4:W-:Y:S01]  /*b150*/  STS [R7+0xc000], R3 ;  /* 0x00c0000307007388 */ /* 0x0009e20000000800 */
[----:B------:R-:W-:Y:S02]  /*b160*/  ISETP.NE.U32.AND P2, PT, RZ, c[0x0][0x508], PT ;  /* 0x00014200ff007a0c */ /* 0x000fe40003f45070 */
[----:B------:R-:W-:Y:S01]  /*b170*/  ISETP.NE.U32.AND P1, PT, RZ, c[0x0][0x500], PT ;  /* 0x00014000ff007a0c */ /* 0x000fe20003f25070 */
[----:B-1----:R-:W2:Y:S01]  /*b180*/  LDL.LU R10, [R1+0x28] ;  /* 0x00002800010a7983 */ /* 0x002ea20000300800 */
[----:B------:R-:W-:-:S02]  /*b190*/  ISETP.NE.AND.EX P2, PT, RZ, c[0x0][0x50c], PT, P2 ;  /* 0x00014300ff007a0c */ /* 0x000fc40003f45320 */
[----:B------:R-:W-:Y:S02]  /*b1a0*/  ISETP.NE.AND.EX P1, PT, RZ, c[0x0][0x504], PT, P1 ;  /* 0x00014100ff007a0c */ /* 0x000fe40003f25310 */
[----:B---3--:R-:W-:Y:S02]  /*b1b0*/  F2FP.BF16.PACK_AB R2, R87, R86 ;  /* 0x000000565702723e */ /* 0x008fe400000010ff */
[----:B----4-:R-:W-:Y:S01]  /*b1c0*/  F2FP.BF16.PACK_AB R0, R105, R104 ;  /* 0x000000686900723e */ /* 0x010fe200000010ff */
[----:B------:R-:W-:Y:S02]  /*b1d0*/  IMAD.MOV.U32 R12, RZ, RZ, c[0x0][0x388] ;  /* 0x0000e200ff0c7624 */ /* 0x000fe400078e00ff */
[----:B------:R1:W-:Y:S01]  /*b1e0*/  STS [R7+0xc400], R2 ;  /* 0x00c4000207007388 */ /* 0x0003e20000000800 */
[----:B------:R-:W-:-:S03]  /*b1f0*/  F2FP.BF16.PACK_AB R3, R71, R70 ;  /* 0x000000464703723e */ /* 0x000fc600000010ff */
[----:B------:R3:W-:Y:S01]  /*b200*/  STS [R6+0xc000], R0 ;  /* 0x00c0000006007388 */ /* 0x0007e20000000800 */
[----:B------:R-:W-:-:S03]  /*b210*/  @P2 LEA R4, P0, R9, c[0x0][0x508], 0x2 ;  /* 0x0001420009042a11 */ /* 0x000fc600078010ff */
[----:B------:R4:W-:Y:S01]  /*b220*/  STS [R6+0xc400], R3 ;  /* 0x00c4000306007388 */ /* 0x0009e20000000800 */
[----:B-1----:R-:W-:Y:S02]  /*b230*/  F2FP.BF16.PACK_AB R2, R97, R96 ;  /* 0x000000606102723e */ /* 0x002fe400000010ff */
[----:B---3--:R-:W-:-:S03]  /*b240*/  F2FP.BF16.PACK_AB R0, R47, R46 ;  /* 0x0000002e2f00723e */ /* 0x008fc600000010ff */
[----:B------:R1:W-:Y:S01]  /*b250*/  STS [R5+0xc000], R2 ;  /* 0x00c0000205007388 */ /* 0x0003e20000000800 */
[----:B----4-:R-:W-:-:S03]  /*b260*/  F2FP.BF16.PACK_AB R3, R49, R48 ;  /* 0x000000303103723e */ /* 0x010fc600000010ff */
[----:B------:R3:W-:Y:S01]  /*b270*/  STS [R5+0xc400], R0 ;  /* 0x00c4000005007388 */ /* 0x0007e20000000800 */
[----:B------:R-:W-:-:S03]  /*b280*/  IMAD.MOV.U32 R6, RZ, RZ, 0x4 ;  /* 0x00000004ff067424 */ /* 0x000fc600078e00ff */
[----:B------:R-:W-:Y:S01]  /*b290*/  STS [R11+0xc000], R3 ;  /* 0x00c000030b007388 */ /* 0x000fe20000000800 */
[----:B------:R-:W-:-:S04]  /*b2a0*/  IMAD.WIDE R6, R9, R6, c[0x0][0x500] ;  /* 0x0001400009067625 */ /* 0x000fc800078e0206 */
[----:B-1----:R-:W-:Y:S01]  /*b2b0*/  IMAD.MOV.U32 R2, RZ, RZ, RZ ;  /* 0x000000ffff027224 */ /* 0x002fe200078e00ff */
[----:B---3--:R-:W-:-:S05]  /*b2c0*/  F2FP.BF16.PACK_AB R0, R39, R38 ;  /* 0x000000262700723e */ /* 0x008fca00000010ff */
[----:B------:R1:W-:Y:S04]  /*b2d0*/  STS [R11+0xc400], R0 ;  /* 0x00c400000b007388 */ /* 0x0003e80000000800 */
[----:B------:R-:W-:Y:S06]  /*b2e0*/  BAR.SYNC.DEFER_BLOCKING 0x1, 0x100 ;  /* 0x0044000000007b1d */ /* 0x000fec0000010000 */
[----:B------:R3:W5:Y:S01]  /*b2f0*/  @P1 LDG.E R2, [R6.64] ;  /* 0x0000000606021981 */ /* 0x000762000c1e1900 */
[----:B--2---:R-:W-:-:S05]  /*b300*/  @P2 LEA.HI.X R5, R9, c[0x0][0x50c], R8, 0x2, P0 ;  /* 0x0001430009052a11 */ /* 0x004fca00000f1408 */
[----:B------:R3:W5:Y:S01]  /*b310*/  @P2 LDG.E R12, [R4.64] ;  /* 0x00000006040c2981 */ /* 0x000762000c1e1900 */
[----:B------:R-:W-:-:S04]  /*b320*/  ISETP.NE.AND P0, PT, R10, RZ, PT ;  /* 0x000000ff0a00720c */ /* 0x000fc80003f05270 */
[----:B-1----:R-:W-:Y:S01]  /*b330*/  SEL R0, R10, c[0x0][0x3d4], P0 ;  /* 0x0000f5000a007a07 */ /* 0x002fe20000000000 */
[----:B------:R-:W-:Y:S05]  /*b340*/  @P2 BRA `(.L_x_1262) ;  /* 0x0000004000002947 */ /* 0x000fea0003800000 */
[----:B---3--:R-:W-:Y:S05]  /*b350*/  @!P1 BRA `(.L_x_1262) ;  /* 0x0000003000009947 */ /* 0x008fea0003800000 */
[----:B-----5:R1:W2:Y:S04]  /*b360*/  LDG.E R12, [R6.64] ;  /* 0x00000006060c7981 */ /* 0x0202a8000c1e1900 */
[----:B-1----:R-:W2:Y:S02]  /*b370*/  LDG.E R6, [R6.64+0x4] ;  /* 0x0000040606067981 */ /* 0x002ea4000c1e1900 */
[----:B--2---:R-:W-:Y:S02]  /*b380*/  IADD3 R12, -R12, R6, RZ ;  /* 0x000000060c0c7210 */ /* 0x004fe40007ffe1ff */
.L_x_1262:
[----:B---3--:R-:W2:Y:S01]  /*b390*/  LDL R102, [R1+0x1c] ;  /* 0x00001c0001667983 */ /* 0x008ea20000100800 */
[----:B------:R-:W-:Y:S01]  /*b3a0*/  IMAD.MOV.U32 R10, RZ, RZ, 0x368 ;  /* 0x00000368ff0a7424 */ /* 0x000fe200078e00ff */
[----:B------:R-:W-:Y:S02]  /*b3b0*/  ISETP.GT.AND P2, PT, R0, 0x1, PT ;  /* 0x000000010000780c */ /* 0x000fe40003f44270 */
[----:B------:R-:W3:Y:S02]  /*b3c0*/  LDL R103, [R1+0xe8] ;  /* 0x0000e80001677983 */ /* 0x000ee40000100800 */
[----:B------:R-:W-:-:S02]  /*b3d0*/  SEL R10, R10, 0x328, P2 ;  /* 0x000003280a0a7807 */ /* 0x000fc40001000000 */
[----:B------:R-:W3:Y:S02]  /*b3e0*/  LDL R99, [R1+0x24] ;  /* 0x0000240001637983 */ /* 0x000ee40000100800 */
[----:B------:R-:W2:Y:S02]  /*b3f0*/  LDC.64 R14, c[0x0][R10+0x168] ;  /* 0x00005a000a0e7b82 */ /* 0x000ea40000000a00 */
[----:B------:R-:W4:Y:S01]  /*b400*/  LDL R106, [R1+0x68] ;  /* 0x00006800016a7983 */ /* 0x000f220000100800 */
[----:B------:R-:W-:-:S04]  /*b410*/  ISETP.NE.U32.AND P0, PT, RZ, c[0x0][0x500], PT ;  /* 0x00014000ff007a0c */ /* 0x000fc80003f05070 */
[----:B------:R-:W-:-:S04]  /*b420*/  ISETP.NE.AND.EX P0, PT, RZ, c[0x0][0x504], PT, P0 ;  /* 0x00014100ff007a0c */ /* 0x000fc80003f05300 */
[----:B------:R-:W-:Y:S01]  /*b430*/  SEL R4, R8, RZ, !P0 ;  /* 0x000000ff08047207 */ /* 0x000fe20004000000 */
[----:B------:R-:W1:Y:S08]  /*b440*/  LDC.64 R6, c[0x0][R10+0x170] ;  /* 0x00005c000a067b82 */ /* 0x000e700000000a00 */
[----:B------:R-:W1:Y:S08]  /*b450*/  LDC.64 R16, c[0x0][R10+0x178] ;  /* 0x00005e000a107b82 */ /* 0x000e700000000a00 */
[----:B------:R1:W1:Y:S01]  /*b460*/  LDC.64 R18, c[0x0][R10+0x160] ;  /* 0x000058000a127b82 */ /* 0x0002620000000a00 */
[----:B------:R-:W-:Y:S01]  /*b470*/  SEL R0, R9, RZ, !P0 ;  /* 0x000000ff09007207 */ /* 0x000fe20004000000 */
[----:B------:R-:W-:-:S05]  /*b480*/  IMAD.MOV.U32 R5, RZ, RZ, c[0x0][0x4e8] ;  /* 0x00013a00ff057624 */ /* 0x000fca00078e00ff */
[----:B------:R-:W-:Y:S01]  /*b490*/  ISETP.NE.AND P1, PT, R5, 0x1, PT ;  /* 0x000000010500780c */ /* 0x000fe20003f25270 */
[----:B--2---:R-:W-:Y:S02]  /*b4a0*/  IMAD R8, R15, R102, RZ ;  /* 0x000000660f087224 */ /* 0x004fe400078e02ff */
[----:B------:R-:W2:Y:S01]  /*b4b0*/  LDL R15, [R1+0xe4] ;  /* 0x0000e400010f7983 */ /* 0x000ea20000100800 */
[----:B-1----:R-:W-:-:S04]  /*b4c0*/  IMAD R3, R7, R0, RZ ;  /* 0x0000000007037224 */ /* 0x002fc800078e02ff */
[C---:B------:R-:W-:Y:S02]  /*b4d0*/  IMAD R3, R6.reuse, R4, R3 ;  /* 0x0000000406037224 */ /* 0x040fe400078e0203 */
[----:B------:R-:W-:-:S04]  /*b4e0*/  IMAD.WIDE.U32 R4, R6, R0, RZ ;  /* 0x0000000006047225 */ /* 0x000fc800078e00ff */
[----:B------:R-:W-:-:S04]  /*b4f0*/  IMAD.WIDE.U32 R6, R14, R102, RZ ;  /* 0x000000660e067225 */ /* 0x000fc800078e00ff */
[----:B------:R-:W-:Y:S01]  /*b500*/  IMAD.IADD R13, R5, 0x1, R3 ;  /* 0x00000001050d7824 */ /* 0x000fe200078e0203 */
[----:B-----5:R-:W-:Y:S01]  /*b510*/  IADD3 R9, P5, P4, R4, R6, R2 ;  /* 0x0000000604097210 */ /* 0x020fe20007cbe002 */
[----:B---3--:R-:W-:Y:S01]  /*b520*/  IMAD R3, R99, 0x80, R103 ;  /* 0x0000008063037824 */ /* 0x008fe200078e0267 */
[----:B----4-:R-:W-:Y:S01]  /*b530*/  SEL R4, R106, RZ, P2 ;  /* 0x000000ff6a047207 */ /* 0x010fe20001000000 */
[----:B------:R-:W-:Y:S02]  /*b540*/  IMAD.IADD R11, R7, 0x1, R8 ;  /* 0x00000001070b7824 */ /* 0x000fe400078e0208 */
[----:B------:R-:W-:Y:S01]  /*b550*/  @P1 IMAD.HI.U32 R5, R3, c[0x0][0x4ec], RZ ;  /* 0x00013b0003051a27 */ /* 0x000fe200078e00ff */
[----:B------:R-:W1:Y:S03]  /*b560*/  S2R R103, SR_TID.X ;  /* 0x0000000000677919 */ /* 0x000e660000002100 */
[----:B------:R-:W-:-:S02]  /*b570*/  IMAD R8, R17, R4, RZ ;  /* 0x0000000411087224 */ /* 0x000fc400078e02ff */
[----:B------:R-:W-:-:S04]  /*b580*/  IMAD.WIDE.U32 R6, R16, R4, RZ ;  /* 0x0000000410067225 */ /* 0x000fc800078e00ff */
[----:B------:R-:W-:Y:S01]  /*b590*/  IMAD.MOV.U32 R4, RZ, RZ, R3 ;  /* 0x000000ffff047224 */ /* 0x000fe200078e0003 */
[----:B------:R-:W-:Y:S01]  /*b5a0*/  @P1 SHF.R.U32.HI R4, RZ, c[0x0][0x4f0], R5 ;  /* 0x00013c00ff041a19 */ /* 0x000fe20000011605 */
[----:B------:R-:W-:-:S03]  /*b5b0*/  IMAD.IADD R10, R7, 0x1, R8 ;  /* 0x00000001070a7824 */ /* 0x000fc600078e0208 */
[----:B------:R-:W-:Y:S01]  /*b5c0*/  IADD3 R8, P3, P0, R4, R9, R6 ;  /* 0x0000000904087210 */ /* 0x000fe2000787e006 */
[----:B------:R-:W-:Y:S01]  /*b5d0*/  IMAD.MOV R5, RZ, RZ, -R4 ;  /* 0x000000ffff057224 */ /* 0x000fe200078e0a04 */
[----:B------:R-:W-:Y:S02]  /*b5e0*/  SHF.R.S32.HI R6, RZ, 0x1f, R2 ;  /* 0x0000001fff067819 */ /* 0x000fe40000011402 */
[----:B------:R-:W-:Y:S01]  /*b5f0*/  SHF.R.S32.HI R7, RZ, 0x1f, R4 ;  /* 0x0000001fff077819 */ /* 0x000fe20000011404 */
[----:B------:R-:W-:Y:S01]  /*b600*/  IMAD R4, R5, c[0x0][0x4e8], R3 ;  /* 0x00013a0005047a24 */ /* 0x000fe200078e0203 */
[----:B------:R-:W-:-:S04]  /*b610*/  IADD3.X R9, R13, R11, R6, P5, P4 ;  /* 0x0000000b0d097210 */ /* 0x000fc80002fe8406 */
[----:B------:R-:W-:Y:S01]  /*b620*/  IADD3.X R9, R7, R9, R10, P3, P0 ;  /* 0x0000000907097210 */ /* 0x000fe20001fe040a */
[----:B------:R-:W-:Y:S01]  /*b630*/  IMAD R5, R19, R4, RZ ;  /* 0x0000000413057224 */ /* 0x000fe200078e02ff */
[----:B------:R-:W-:Y:S01]  /*b640*/  SHF.R.S32.HI R7, RZ, 0x1f, R4 ;  /* 0x0000001fff077819 */ /* 0x000fe20000011404 */
[----:B------:R-:W-:-:S04]  /*b650*/  IMAD.MOV.U32 R10, RZ, RZ, c[0x0][0x4a8] ;  /* 0x00012a00ff0a7624 */ /* 0x000fc800078e00ff */
[C---:B------:R-:W-:Y:S02]  /*b660*/  IMAD R7, R18.reuse, R7, R5 ;  /* 0x0000000712077224 */ /* 0x040fe400078e0205 */
        /* <DEDUP_REMOVED lines=13> */
[----:B------:R-:W-:Y:S04]  /*b740*/  SHFL.IDX PT, R8, R8, 0x1, 0x1c1f ;  /* 0x003c1f0008087f89 */ /* 0x000fe800000e0000 */
[----:B------:R3:W4:Y:S01]  /*b750*/  SHFL.IDX PT, R9, R4, 0x1, 0x1c1f ;  /* 0x003c1f0004097f89 */ /* 0x00072200000e0000 */
[----:B------:R-:W-:Y:S01]  /*b760*/  LOP3.LUT P0, RZ, R14, 0x3, RZ, 0xc0, !PT ;  /* 0x000000030eff7812 */ /* 0x000fe2000780c0ff */
[----:B---3--:R-:W-:Y:S02]  /*b770*/  IMAD R4, R12, c[0x0][0x4e8], RZ ;  /* 0x00013a000c047a24 */ /* 0x008fe400078e02ff */
[----:B--2---:R-:W-:-:S05]  /*b780*/  IMAD R5, R99, 0x80, R15 ;  /* 0x0000008063057824 */ /* 0x004fca00078e020f */
[C---:B------:R-:W-:Y:S02]  /*b790*/  IADD3 R7, R5.reuse, 0x8, RZ ;  /* 0x0000000805077810 */ /* 0x040fe40007ffe0ff */
[-C--:B------:R-:W-:Y:S02]  /*b7a0*/  ISETP.GE.OR P3, PT, R5, R4.reuse, P0 ;  /* 0x000000040500720c */ /* 0x080fe40000766670 */
[----:B------:R-:W-:-:S11]  /*b7b0*/  ISETP.GE.OR P0, PT, R7, R4, P0 ;  /* 0x000000040700720c */ /* 0x000fd60000706670 */
[----:B-1----:R1:W-:Y:S01]  /*b7c0*/  @!P3 ST.E [R10.64], R21 ;  /* 0x000000150a00b985 */ /* 0x0023e2000c101906 */
[----:B------:R-:W-:-:S03]  /*b7d0*/  ISETP.GE.AND P3, PT, R5, R4, PT ;  /* 0x000000040500720c */ /* 0x000fc60003f66270 */
[----:B----4-:R1:W-:Y:S01]  /*b7e0*/  @!P0 ST.E [R8.64], R20 ;  /* 0x0000001408008985 */ /* 0x0103e2000c101906 */
[----:B------:R-:W-:Y:S01]  /*b7f0*/  ISETP.GE.AND P0, PT, R7, R4, PT ;  /* 0x000000040700720c */ /* 0x000fe20003f06270 */
[----:B------:R-:W-:Y:S05]  /*b800*/  @P2 BRA `(.L_x_1263) ;  /* 0x00000ad000002947 */ /* 0x000fea0003800000 */
[----:B------:R-:W2:Y:S01]  /*b810*/  LDL R14, [R1+0xa4] ;  /* 0x0000a400010e7983 */ /* 0x000ea20000100800 */
[----:B------:R-:W-:Y:S01]  /*b820*/  IMAD R3, R6, c[0x0][0x3a0], RZ ;  /* 0x0000e80006037a24 */ /* 0x000fe200078e02ff */
[----:B-1----:R-:W-:Y:S01]  /*b830*/  SHF.R.S32.HI R8, RZ, 0x1f, R0 ;  /* 0x0000001fff087819 */ /* 0x002fe20000011400 */
[C---:B------:R-:W-:Y:S01]  /*b840*/  IMAD.WIDE.U32 R6, R2.reuse, c[0x0][0x3a0], RZ ;  /* 0x0000e80002067a25 */ /* 0x040fe200078e00ff */
[----:B------:R1:W3:Y:S03]  /*b850*/  LDS.128 R28, [R219+0x80] ;  /* 0x00008000db1c7984 */ /* 0x0002e60000000c00 */
[----:B------:R-:W-:Y:S01]  /*b860*/  IMAD R2, R2, c[0x0][0x3a4], R3 ;  /* 0x0000e90002027a24 */ /* 0x000fe200078e0203 */
[----:B------:R1:W4:Y:S04]  /*b870*/  LDS.128 R44, [R219+0x1080] ;  /* 0x00108000db2c7984 */ /* 0x0003280000000c00 */
[----:B------:R-:W-:Y:S01]  /*b880*/  IADD3 R3, R7, R2, RZ ;  /* 0x0000000207037210 */ /* 0x000fe20007ffe0ff */
[----:B------:R1:W1:Y:S01]  /*b890*/  LDS.128 R60, [R219+0x2080] ;  /* 0x00208000db3c7984 */ /* 0x0002620000000c00 */
[----:B------:R-:W-:-:S03]  /*b8a0*/  MOV R2, R6 ;  /* 0x0000000600027202 */ /* 0x000fc60000000f00 */
[----:B------:R1:W1:Y:S02]  /*b8b0*/  LDS.128 R72, [R219+0x3080] ;  /* 0x00308000db487984 */ /* 0x0002640000000c00 */
[----:B------:R-:W-:Y:S02]  /*b8c0*/  IMAD.WIDE.U32 R6, R102, c[0x0][0x3e8], R2 ;  /* 0x0000fa0066067a25 */ /* 0x000fe400078e0002 */
[----:B------:R1:W1:Y:S02]  /*b8d0*/  LDS.128 R24, [R219+0x4080] ;  /* 0x00408000db187984 */ /* 0x0002640000000c00 */
[----:B------:R-:W-:Y:S02]  /*b8e0*/  IMAD R3, R8, c[0x0][0x3f0], RZ ;  /* 0x0000fc0008037a24 */ /* 0x000fe400078e02ff */
[----:B------:R1:W1:Y:S01]  /*b8f0*/  LDS.128 R40, [R219+0x5080] ;  /* 0x00508000db287984 */ /* 0x0002620000000c00 */
[----:B------:R-:W-:-:S03]  /*b900*/  IMAD R7, R102, c[0x0][0x3ec], R7 ;  /* 0x0000fb0066077a24 */ /* 0x000fc600078e0207 */
[----:B------:R1:W1:Y:S01]  /*b910*/  LDS.128 R56, [R219+0x6080] ;  /* 0x00608000db387984 */ /* 0x0002620000000c00 */
[----:B------:R-:W-:-:S03]  /*b920*/  IMAD.WIDE.U32 R6, R0, c[0x0][0x3f0], R6 ;  /* 0x0000fc0000067a25 */ /* 0x000fc600078e0006 */
[----:B------:R1:W1:Y:S04]  /*b930*/  LDS.128 R68, [R219+0x7080] ;  /* 0x00708000db447984 */ /* 0x0002680000000c00 */
        /* <DEDUP_REMOVED lines=8> */
[----:B------:R-:W5:Y:S02]  /*b9c0*/  S2R R10, SR_TID.X ;  /* 0x00000000000a7919 */ /* 0x000f640000002100 */
[----:B-----5:R-:W-:-:S04]  /*b9d0*/  SHF.R.S32.HI R9, RZ, 0x1f, R10 ;  /* 0x0000001fff097819 */ /* 0x020fc8000001140a */
[----:B------:R-:W-:-:S04]  /*b9e0*/  LEA.HI R9, R9, R10, RZ, 0x3 ;  /* 0x0000000a09097211 */ /* 0x000fc800078f18ff */
[----:B------:R-:W-:Y:S02]  /*b9f0*/  SHF.R.S32.HI R9, RZ, 0x3, R9 ;  /* 0x00000003ff097819 */ /* 0x000fe40000011409 */
[----:B--2---:R-:W-:-:S04]  /*ba00*/  LEA R5, R99, R14, 0x7 ;  /* 0x0000000e63057211 */ /* 0x004fc800078e38ff */
[----:B------:R-:W-:Y:S01]  /*ba10*/  MOV R2, R5 ;  /* 0x0000000500027202 */ /* 0x000fe20000000f00 */
[----:B------:R-:W-:-:S05]  /*ba20*/  @P1 IMAD.HI.U32 R8, R5, c[0x0][0x4ec], RZ ;  /* 0x00013b0005081a27 */ /* 0x000fca00078e00ff */
[----:B------:R-:W-:Y:S01]  /*ba30*/  @P1 SHF.R.U32.HI R2, RZ, c[0x0][0x4f0], R8 ;  /* 0x00013c00ff021a19 */ /* 0x000fe20000011608 */
[----:B------:R-:W-:-:S03]  /*ba40*/  IMAD R8, R0, c[0x0][0x3f4], R3 ;  /* 0x0000fd0000087a24 */ /* 0x000fc600078e0203 */
[----:B------:R-:W-:Y:S02]  /*ba50*/  SHF.R.S32.HI R3, RZ, 0x1f, R2 ;  /* 0x0000001fff037819 */ /* 0x000fe40000011402 */
[----:B------:R-:W-:Y:S02]  /*ba60*/  IADD3 R0, -R2, RZ, RZ ;  /* 0x000000ff02007210 */ /* 0x000fe40007ffe1ff */
[----:B------:R-:W-:Y:S01]  /*ba70*/  IADD3 R7, R7, R8, RZ ;  /* 0x0000000807077210 */ /* 0x000fe20007ffe0ff */
[----:B------:R-:W-:Y:S02]  /*ba80*/  IMAD R3, R3, c[0x0][0x3e0], RZ ;  /* 0x0000f80003037a24 */ /* 0x000fe400078e02ff */
[----:B------:R-:W-:Y:S02]  /*ba90*/  IMAD R0, R0, c[0x0][0x4e8], R5 ;  /* 0x00013a0000007a24 */ /* 0x000fe400078e0205 */
[C---:B------:R-:W-:Y:S02]  /*baa0*/  IMAD R8, R2.reuse, c[0x0][0x3e4], R3 ;  /* 0x0000f90002087a24 */ /* 0x040fe400078e0203 */
[----:B------:R-:W-:Y:S01]  /*bab0*/  IMAD.WIDE.U32 R2, R2, c[0x0][0x3e0], R6 ;  /* 0x0000f80002027a25 */ /* 0x000fe200078e0006 */
[----:B------:R-:W-:-:S02]  /*bac0*/  SHF.R.S32.HI R5, RZ, 0x1f, R0 ;  /* 0x0000001fff057819 */ /* 0x000fc40000011400 */
[----:B------:R-:W-:Y:S02]  /*bad0*/  LEA R7, R99, R9, 0x7 ;  /* 0x0000000963077211 */ /* 0x000fe400078e38ff */
        /* <DEDUP_REMOVED lines=8> */
[----:B-1-34-:R1:W2:Y:S02]  /*bb60*/  SHFL.IDX PT, R6, R14, RZ, 0x181f ;  /* 0x00181fff0e067589 */ /* 0x01a2a400000e0000 */
.L_x_1327:
[----:B------:R-:W-:Y:S05]  /*bb70*/  BRA.DIV ~URZ, `(.L_x_1265) ;  /* 0x000046927f007947 */ /* 0x000fea000b800000 */
[----:B------:R3:W4:Y:S02]  /*bb80*/  SHFL.IDX PT, R0, R15, RZ, 0x181f ;  /* 0x00181fff0f007589 */ /* 0x00072400000e0000 */
.L_x_1328:
[----:B------:R-:W-:Y:S01]  /*bb90*/  ISETP.GE.AND P0, PT, R7, R4, PT ;  /* 0x000000040700720c */ /* 0x000fe20003f06270 */
[----:B------:R-:W-:-:S12]  /*bba0*/  BSSY B0, `(.L_x_1266) ;  /* 0x0000018000007945 */ /* 0x000fd80003800000 */
[----:B------:R-:W-:Y:S05]  /*bbb0*/  @P0 BRA `(.L_x_1267) ;  /* 0x0000016000000947 */ /* 0x000fea0003800000 */
[----:B------:R-:W5:Y:S04]  /*bbc0*/  LDL.64 R2, [R1] ;  /* 0x0000000001027983 */ /* 0x000f680000100a00 */
[----:B---3--:R-:W3:Y:S04]  /*bbd0*/  LDL R82, [R1+0x8] ;  /* 0x0000080001527983 */ /* 0x008ee80000100800 */
[----:B----4-:R-:W4:Y:S04]  /*bbe0*/  LDL R5, [R1+0xc] ;  /* 0x00000c0001057983 */ /* 0x010f280000100800 */
[----:B--2---:R-:W2:Y:S04]  /*bbf0*/  LDL R83, [R1+0x3c] ;  /* 0x00003c0001537983 */ /* 0x004ea80000100800 */
[----:B------:R-:W2:Y:S04]  /*bc00*/  LDL R81, [R1+0x38] ;  /* 0x0000380001517983 */ /* 0x000ea80000100800 */
[----:B------:R-:W2:Y:S01]  /*bc10*/  LDL R80, [R1+0x34] ;  /* 0x0000340001507983 */ /* 0x000ea20000100800 */
[----:B------:R-:W-:-:S13]  /*bc20*/  ISETP.GE.AND P4, PT, R252, c[0x0][0x3c8], PT ;  /* 0x0000f200fc007a0c */ /* 0x000fda0003f86270 */
[----:B------:R-:W-:Y:S02]  /*bc30*/  @!P4 LEA R8, P1, R252, R0, 0x1 ;  /* 0x00000000fc08c211 */ /* 0x000fe400078208ff */
        /* <DEDUP_REMOVED lines=8> */
[----:B------:R-:W-:-:S02]  /*bcc0*/  @!P4 LEA.HI.X R9, R252, R6, R81, 0x1, P1 ;  /* 0x00000006fc09c211 */ /* 0x000fc400008f0c51 */
[----:B------:R-:W-:Y:S01]  /*bcd0*/  @!P3 LEA.HI.X R3, R5, R6, R80, 0x1, P0 ;  /* 0x000000060503b211 */ /* 0x000fe200000f0c50 */
[----:B------:R2:W-:Y:S04]  /*bce0*/  @!P6 ST.E.128 [R12.64], R28 ;  /* 0x0000001c0c00e985 */ /* 0x0005e8000c101d06 */
[----:B------:R2:W-:Y:S04]  /*bcf0*/  @!P5 ST.E.128 [R10.64], R24 ;  /* 0x000000180a00d985 */ /* 0x0005e8000c101d06 */
[----:B------:R2:W-:Y:S04]  /*bd00*/  @!P4 ST.E.128 [R8.64], R20 ;  /* 0x000000140800c985 */ /* 0x0005e8000c101d06 */
[----:B------:R2:W-:Y:S02]  /*bd10*/  @!P3 ST.E.128 [R2.64], R16 ;  /* 0x000000100200b985 */ /* 0x0005e4000c101d06 */
.L_x_1267:
[----:B------:R-:W-:Y:S05]  /*bd20*/  BSYNC B0 ;  /* 0x0000000000007941 */ /* 0x000fea0003800000 */
.L_x_1266:
[----:B------:R-:W-:Y:S05]  /*bd30*/  BRA.DIV ~URZ, `(.L_x_1268) ;  /* 0x000045327f007947 */ /* 0x000fea000b800000 */
[----:B--2---:R2:W1:Y:S04]  /*bd40*/  SHFL.IDX PT, R6, R14, 0x1, 0x181f ;  /* 0x00381f000e067f89 */ /* 0x00446800000e0000 */
[----:B----4-:R2:W4:Y:S02]  /*bd50*/  SHFL.IDX PT, R0, R15, 0x1, 0x181f ;  /* 0x00381f000f007f89 */ /* 0x01052400000e0000 */
.L_x_1329:
[----:B------:R-:W-:Y:S01]  /*bd60*/  IADD3 R2, R7, 0x20, RZ ;  /* 0x0000002007027810 */ /* 0x000fe20007ffe0ff */
[----:B------:R-:W-:Y:S03]  /*bd70*/  BSSY B0, `(.L_x_1269) ;  /* 0x0000019000007945 */ /* 0x000fe60003800000 */
[----:B------:R-:W-:-:S13]  /*bd80*/  ISETP.GE.AND P0, PT, R2, R4, PT ;  /* 0x000000040200720c */ /* 0x000fda0003f06270 */
[----:B------:R-:W-:Y:S05]  /*bd90*/  @P0 BRA `(.L_x_1270) ;  /* 0x0000016000000947 */ /* 0x000fea0003800000 */
[----:B------:R-:W5:Y:S04]  /*bda0*/  LDL.64 R20, [R1] ;  /* 0x0000000001147983 */ /* 0x000f680000100a00 */
[----:B--2---:R-:W2:Y:S04]  /*bdb0*/  LDL R18, [R1+0x8] ;  /* 0x0000080001127983 */ /* 0x004ea80000100800 */
[----:B---3--:R-:W3:Y:S04]  /*bdc0*/  LDL R5, [R1+0xc] ;  /* 0x00000c0001057983 */ /* 0x008ee80000100800 */
[----:B----4-:R-:W4:Y:S04]  /*bdd0*/  LDL R19, [R1+0x3c] ;  /* 0x00003c0001137983 */ /* 0x010f280000100800 */
[----:B------:R-:W4:Y:S04]  /*bde0*/  LDL R17, [R1+0x38] ;  /* 0x0000380001117983 */ /* 0x000f280000100800 */
[----:B------:R-:W4:Y:S01]  /*bdf0*/  LDL R16, [R1+0x34] ;  /* 0x0000340001107983 */ /* 0x000f220000100800 */
[----:B------:R-:W-:-:S13]  /*be00*/  ISETP.GE.AND P1, PT, R252, c[0x0][0x3c8], PT ;  /* 0x0000f200fc007a0c */ /* 0x000fda0003f26270 */
[----:B------:R-:W-:Y:S02]  /*be10*/  @!P1 LEA R8, P5, R252, R0, 0x1 ;  /* 0x00000000fc089211 */ /* 0x000fe400078a08ff */
[----:B-----5:R-:W-:Y:S02]  /*be20*/  ISETP.GE.AND P3, PT, R20, c[0x0][0x3c8], PT ;  /* 0x0000f20014007a0c */ /* 0x020fe40003f66270 */
[----:B--2---:R-:W-:Y:S02]  /*be30*/  ISETP.GE.AND P2, PT, R18, c[0x0][0x3c8], PT ;  /* 0x0000f20012007a0c */ /* 0x004fe40003f46270 */
[----:B---3--:R-:W-:-:S09]  /*be40*/  ISETP.GE.AND P0, PT, R5, c[0x0][0x3c8], PT ;  /* 0x0000f20005007a0c */ /* 0x008fd20003f06270 */
[-C--:B------:R-:W-:Y:S02]  /*be50*/  @!P3 LEA R12, P4, R20, R0.reuse, 0x1 ;  /* 0x00000000140cb211 */ /* 0x080fe400078808ff */
[----:B------:R-:W-:Y:S02]  /*be60*/  @!P2 LEA R10, P6, R18, R0, 0x1 ;  /* 0x00000000120aa211 */ /* 0x000fe400078c08ff */
[----:B-1----:R-:W-:Y:S02]  /*be70*/  @!P3 LEA.HI.X R13, R20, R6, R21, 0x1, P4 ;  /* 0x00000006140db211 */ /* 0x002fe400020f0c15 */
[----:B------:R-:W-:Y:S02]  /*be80*/  @!P0 LEA R2, P4, R5, R0, 0x1 ;  /* 0x0000000005028211 */ /* 0x000fe400078808ff */
[-C--:B----4-:R-:W-:Y:S02]  /*be90*/  @!P2 LEA.HI.X R11, R18, R6.reuse, R19, 0x1, P6 ;  /* 0x00000006120ba211 */ /* 0x090fe400030f0c13 */
[----:B------:R-:W-:-:S02]  /*bea0*/  @!P1 LEA.HI.X R9, R252, R6, R17, 0x1, P5 ;  /* 0x00000006fc099211 */ /* 0x000fc400028f0c11 */
[----:B------:R-:W-:Y:S01]  /*beb0*/  @!P0 LEA.HI.X R3, R5, R6, R16, 0x1, P4 ;  /* 0x0000000605038211 */ /* 0x000fe200020f0c10 */
[----:B------:R1:W-:Y:S04]  /*bec0*/  @!P3 ST.E.128 [R12.64], R44 ;  /* 0x0000002c0c00b985 */ /* 0x0003e8000c101d06 */
[----:B------:R1:W-:Y:S04]  /*bed0*/  @!P2 ST.E.128 [R10.64], R40 ;  /* 0x000000280a00a985 */ /* 0x0003e8000c101d06 */
[----:B------:R1:W-:Y:S04]  /*bee0*/  @!P1 ST.E.128 [R8.64], R36 ;  /* 0x0000002408009985 */ /* 0x0003e8000c101d06 */
[----:B------:R1:W-:Y:S02]  /*bef0*/  @!P0 ST.E.128 [R2.64], R32 ;  /* 0x0000002002008985 */ /* 0x0003e4000c101d06 */
.L_x_1270:
[----:B------:R-:W-:Y:S05]  /*bf00*/  BSYNC B0 ;  /* 0x0000000000007941 */ /* 0x000fea0003800000 */
.L_x_1269:
[----:B------:R-:W-:Y:S05]  /*bf10*/  BRA.DIV ~URZ, `(.L_x_1271) ;  /* 0x000044127f007947 */ /* 0x000fea000b800000 */
[----:B-1----:R1:W2:Y:S02]  /*bf20*/  SHFL.IDX PT, R6, R14, 0x2, 0x181f ;  /* 0x00581f000e067f89 */ /* 0x0022a400000e0000 */
.L_x_1330:
[----:B------:R-:W-:Y:S05]  /*bf30*/  BRA.DIV ~URZ, `(.L_x_1272) ;  /* 0x000044627f007947 */ /* 0x000fea000b800000 */
[----:B----4-:R4:W1:Y:S02]  /*bf40*/  SHFL.IDX PT, R0, R15, 0x2, 0x181f ;  /* 0x00581f000f007f89 */ /* 0x01086400000e0000 */
.L_x_1331:
[----:B------:R-:W-:Y:S01]  /*bf50*/  IADD3 R2, R7, 0x40, RZ ;  /* 0x0000004007027810 */ /* 0x000fe20007ffe0ff */
[----:B------:R-:W-:Y:S03]  /*bf60*/  BSSY B0, `(.L_x_1273) ;  /* 0x0000019000007945 */ /* 0x000fe60003800000 */
        /* <DEDUP_REMOVED lines=9> */
[----:B-1----:R-:W-:Y:S02]  /*c000*/  @!P1 LEA R8, P5, R252, R0, 0x1 ;  /* 0x00000000fc089211 */ /* 0x002fe400078a08ff */
        /* <DEDUP_REMOVED lines=14> */
.L_x_1274:
[----:B------:R-:W-:Y:S05]  /*c0f0*/  BSYNC B0 ;  /* 0x0000000000007941 */ /* 0x000fea0003800000 */
.L_x_1273:
[----:B------:R-:W-:Y:S05]  /*c100*/  BRA.DIV ~URZ, `(.L_x_1275) ;  /* 0x000042f27f007947 */ /* 0x000fea000b800000 */
[----:B--2---:R2:W3:Y:S04]  /*c110*/  SHFL.IDX PT, R6, R14, 0x3, 0x181f ;  /* 0x00781f000e067f89 */ /* 0x0044e800000e0000 */
[----:B-1----:R2:W1:Y:S02]  /*c120*/  SHFL.IDX PT, R0, R15, 0x3, 0x181f ;  /* 0x00781f000f007f89 */ /* 0x00246400000e0000 */
.L_x_1332:
[----:B------:R-:W-:-:S04]  /*c130*/  IADD3 R2, R7, 0x60, RZ ;  /* 0x0000006007027810 */ /* 0x000fc80007ffe0ff */
[----:B------:R-:W-:-:S13]  /*c140*/  ISETP.GE.AND P0, PT, R2, R4, PT ;  /* 0x000000040200720c */ /* 0x000fda0003f06270 */
[----:B------:R-:W-:Y:S05]  /*c150*/  @P0 BRA `(.L_x_1276) ;  /* 0x00002b8000000947 */ /* 0x000fea0003800000 */
[----:B--234-:R-:W2:Y:S04]  /*c160*/  LDL.64 R14, [R1] ;  /* 0x00000000010e7983 */ /* 0x01cea80000100a00 */
[----:B------:R-:W3:Y:S04]  /*c170*/  LDL R12, [R1+0x8] ;  /* 0x00000800010c7983 */ /* 0x000ee80000100800 */
[----:B------:R-:W4:Y:S04]  /*c180*/  LDL R13, [R1+0x3c] ;  /* 0x00003c00010d7983 */ /* 0x000f280000100800 */
[----:B------:R-:W5:Y:S04]  /*c190*/  LDL R11, [R1+0x38] ;  /* 0x00003800010b7983 */ /* 0x000f680000100800 */
[----:B------:R-:W4:Y:S01]  /*c1a0*/  LDL R10, [R1+0xc] ;  /* 0x00000c00010a7983 */ /* 0x000f220000100800 */
[----:B------:R-:W-:-:S13]  /*c1b0*/  ISETP.GE.AND P0, PT, R252, c[0x0][0x3c8], PT ;  /* 0x0000f200fc007a0c */ /* 0x000fda0003f06270 */
[----:B-1----:R-:W-:Y:S02]  /*c1c0*/  @!P0 LEA R2, P3, R252, R0, 0x1 ;  /* 0x00000000fc028211 */ /* 0x002fe400078608ff */
[----:B--2---:R-:W-:Y:S02]  /*c1d0*/  ISETP.GE.AND P2, PT, R14, c[0x0][0x3c8], PT ;  /* 0x0000f2000e007a0c */ /* 0x004fe40003f46270 */
[----:B---3--:R-:W-:-:S11]  /*c1e0*/  ISETP.GE.AND P1, PT, R12, c[0x0][0x3c8], PT ;  /* 0x0000f2000c007a0c */ /* 0x008fd60003f26270 */
[-C--:B------:R-:W-:Y:S02]  /*c1f0*/  @!P2 LEA R8, P5, R14, R0.reuse, 0x1 ;  /* 0x000000000e08a211 */ /* 0x080fe400078a08ff */
[----:B------:R-:W-:Y:S02]  /*c200*/  @!P1 LEA R4, P4, R12, R0, 0x1 ;  /* 0x000000000c049211 */ /* 0x000fe400078808ff */
[-C--:B------:R-:W-:Y:S02]  /*c210*/  @!P2 LEA.HI.X R9, R14, R6.reuse, R15, 0x1, P5 ;  /* 0x000000060e09a211 */ /* 0x080fe400028f0c0f */
[-C--:B----4-:R-:W-:Y:S02]  /*c220*/  @!P1 LEA.HI.X R5, R12, R6.reuse, R13, 0x1, P4 ;  /* 0x000000060c059211 */ /* 0x090fe400020f0c0d */
[----:B-----5:R-:W-:Y:S01]  /*c230*/  @!P0 LEA.HI.X R3, R252, R6, R11, 0x1, P3 ;  /* 0x00000006fc038211 */ /* 0x020fe200018f0c0b */
        /* <DEDUP_REMOVED lines=10> */
.L_x_1263:
        /* <DEDUP_REMOVED lines=8> */
[----:B------:R-:W-:-:S04]  /*c360*/  IMAD R2, R2, c[0x0][0x440], RZ ;  /* 0x0001100002027a24 */ /* 0x000fc800078e02ff */
        /* <DEDUP_REMOVED lines=25> */
.L_x_1333:
[----:B------:R-:W-:Y:S05]  /*c500*/  BRA.DIV ~URZ, `(.L_x_1278) ;  /* 0x000040227f007947 */ /* 0x000fea000b800000 */
[----:B------:R3:W4:Y:S02]  /*c510*/  SHFL.IDX PT, R0, R21, RZ, 0x1c1f ;  /* 0x001c1fff15007589 */ /* 0x00072400000e0000 */
.L_x_1334:
[----:B------:R-:W-:Y:S01]  /*c520*/  BSSY B0, `(.L_x_1279) ;  /* 0x00000c2000007945 */ /* 0x000fe20003800000 */
[----:B------:R-:W-:Y:S05]  /*c530*/  @P3 BRA `(.L_x_1280) ;  /* 0x00000c0000003947 */ /* 0x000fea0003800000 */
[----:B------:R-:W5:Y:S04]  /*c540*/  LDL R107, [R1+0x10] ;  /* 0x00001000016b7983 */ /* 0x000f680000100800 */
        /* <DEDUP_REMOVED lines=8> */
[----:B------:R-:W-:-:S04]  /*c5d0*/  IADD3 R6, R107, 0x18, RZ ;  /* 0x000000186b067810 */ /* 0x000fc80007ffe0ff */
[----:B------:R-:W-:-:S05]  /*c5e0*/  ISETP.GE.AND P5, PT, R6, c[0x0][0x3c8], PT ;  /* 0x0000f20006007a0c */ /* 0x000fca0003fa6270 */
[----:B------:R-:W-:Y:S02]  /*c5f0*/  @!P2 IMAD.MOV.U32 R2, RZ, RZ, R0 ;  /* 0x000000ffff02a224 */ /* 0x000fe400078e0000 */
[----:B------:R-:W-:Y:S01]  /*c600*/  @!P2 IMAD.MOV.U32 R3, RZ, RZ, R4 ;  /* 0x000000ffff03a224 */ /* 0x000fe200078e0004 */
[----:B----4-:R-:W-:Y:S02]  /*c610*/  ISETP.GE.AND P3, PT, R12, c[0x0][0x3c8], PT ;  /* 0x0000f2000c007a0c */ /* 0x010fe40003f66270 */
[----:B------:R-:W-:Y:S01]  /*c620*/  SHF.R.S32.HI R7, RZ, 0x1f, R10 ;  /* 0x0000001fff077819 */ /* 0x000fe2000001140a */
[C---:B------:R-:W-:Y:S01]  /*c630*/  @!P2 IMAD.WIDE R2, R107.reuse, 0x4, R2 ;  /* 0x000000046b02a825 */ /* 0x040fe200078e0202 */
[C---:B------:R-:W-:Y:S02]  /*c640*/  @!P1 LEA R8, P4, R10.reuse, R0, 0x2 ;  /* 0x000000000a089211 */ /* 0x040fe400078810ff */
[----:B------:R-:W-:Y:S02]  /*c650*/  IADD3 R5, R107, 0x20, RZ ;  /* 0x000000206b057810 */ /* 0x000fe40007ffe0ff */
[----:B------:R-:W-:Y:S01]  /*c660*/  @!P1 LEA.HI.X R9, R10, R4, R7, 0x2, P4 ;  /* 0x000000040a099211 */ /* 0x000fe200020f1407 */
[----:B------:R3:W-:Y:S01]  /*c670*/  @!P2 ST.E.64 [R2.64], R24 ;  /* 0x000000180200a985 */ /* 0x0007e2000c101b06 */
[----:B------:R-:W-:-:S02]  /*c680*/  ISETP.GE.AND P4, PT, R5, c[0x0][0x3c8], PT ;  /* 0x0000f20005007a0c */ /* 0x000fc40003f86270 */
[----:B------:R-:W-:Y:S01]  /*c690*/  SHF.R.S32.HI R11, RZ, 0x1f, R6 ;  /* 0x0000001fff0b7819 */ /* 0x000fe20000011406 */
[----:B------:R4:W-:Y:S01]  /*c6a0*/  @!P1 ST.E.64 [R8.64], R22 ;  /* 0x0000001608009985 */ /* 0x0009e2000c101b06 */
[C---:B------:R-:W-:Y:S02]  /*c6b0*/  @!P5 LEA R10, P1, R6.reuse, R0, 0x2 ;  /* 0x00000000060ad211 */ /* 0x040fe400078210ff */
[----:B------:R-:W-:Y:S02]  /*c6c0*/  SHF.R.S32.HI R7, RZ, 0x1f, R12 ;  /* 0x0000001fff077819 */ /* 0x000fe4000001140c */
[----:B------:R-:W-:Y:S02]  /*c6d0*/  @!P5 LEA.HI.X R11, R6, R4, R11, 0x2, P1 ;  /* 0x00000004060bd211 */ /* 0x000fe400008f140b */
[----:B------:R-:W-:Y:S02]  /*c6e0*/  SHF.R.S32.HI R13, RZ, 0x1f, R5 ;  /* 0x0000001fff0d7819 */ /* 0x000fe40000011405 */
[C---:B---3--:R-:W-:Y:S01]  /*c6f0*/  IADD3 R3, R107.reuse, 0x28, RZ ;  /* 0x000000286b037810 */ /* 0x048fe20007ffe0ff */
[----:B------:R-:W3:Y:S01]  /*c700*/  LDL R24, [R1+0xd8] ;  /* 0x0000d80001187983 */ /* 0x000ee20000100800 */
[----:B------:R-:W-:-:S02]  /*c710*/  IADD3 R2, R107, 0x30, RZ ;  /* 0x000000306b027810 */ /* 0x000fc40007ffe0ff */
[----:B------:R-:W-:Y:S01]  /*c720*/  ISETP.GE.AND P6, PT, R3, c[0x0][0x3c8], PT ;  /* 0x0000f20003007a0c */ /* 0x000fe20003fc6270 */
[----:B----4-:R-:W4:Y:S01]  /*c730*/  LDL R22, [R1+0x9c] ;  /* 0x00009c0001167983 */ /* 0x010f220000100800 */
[----:B------:R-:W-:Y:S02]  /*c740*/  @!P3 LEA R8, P2, R12, R0, 0x2 ;  /* 0x000000000c08b211 */ /* 0x000fe400078410ff */
[----:B------:R-:W-:Y:S01]  /*c750*/  ISETP.GE.AND P1, PT, R2, c[0x0][0x3c8], PT ;  /* 0x0000f20002007a0c */ /* 0x000fe20003f26270 */
[----:B------:R-:W5:Y:S01]  /*c760*/  LDL R25, [R1+0x88] ;  /* 0x0000880001197983 */ /* 0x000f620000100800 */
[----:B------:R-:W-:Y:S02]  /*c770*/  @!P3 LEA.HI.X R9, R12, R4, R7, 0x2, P2 ;  /* 0x000000040c09b211 */ /* 0x000fe400010f1407 */
[----:B------:R-:W-:Y:S01]  /*c780*/  @!P4 LEA R12, P2, R5, R0, 0x2 ;  /* 0x00000000050cc211 */ /* 0x000fe200078410ff */
[----:B------:R-:W3:Y:S01]  /*c790*/  LDL R23, [R1+0x84] ;  /* 0x0000840001177983 */ /* 0x000ee20000100800 */
[----:B------:R-:W-:-:S02]  /*c7a0*/  IADD3 R7, R107, 0x38, RZ ;  /* 0x000000386b077810 */ /* 0x000fc40007ffe0ff */
[----:B------:R-:W-:Y:S02]  /*c7b0*/  @!P4 LEA.HI.X R13, R5, R4, R13, 0x2, P2 ;  /* 0x00000004050dc211 */ /* 0x000fe400010f140d */
[----:B------:R-:W-:Y:S02]  /*c7c0*/  SHF.R.S32.HI R5, RZ, 0x1f, R3 ;  /* 0x0000001fff057819 */ /* 0x000fe40000011403 */
[----:B------:R-:W-:Y:S01]  /*c7d0*/  @!P6 LEA R16, P2, R3, R0, 0x2 ;  /* 0x000000000310e211 */ /* 0x000fe200078410ff */
[----:B------:R1:W-:Y:S01]  /*c7e0*/  @!P3 ST.E.64 [R8.64], R26 ;  /* 0x0000001a0800b985 */ /* 0x0003e2000c101b06 */
[----:B------:R-:W-:Y:S02]  /*c7f0*/  ISETP.GE.AND P3, PT, R7, c[0x0][0x3c8], PT ;  /* 0x0000f20007007a0c */ /* 0x000fe40003f66270 */
[----:B------:R-:W-:Y:S02]  /*c800*/  @!P6 LEA.HI.X R17, R3, R4, R5, 0x2, P2 ;  /* 0x000000040311e211 */ /* 0x000fe400010f1405 */
[----:B------:R-:W-:-:S02]  /*c810*/  SHF.R.S32.HI R3, RZ, 0x1f, R2 ;  /* 0x0000001fff037819 */ /* 0x000fc40000011402 */
[C---:B------:R-:W-:Y:S02]  /*c820*/  IADD3 R6, R107.reuse, 0x40, RZ ;  /* 0x000000406b067810 */ /* 0x040fe40007ffe0ff */
[----:B------:R-:W-:Y:S01]  /*c830*/  IADD3 R5, R107, 0x48, RZ ;  /* 0x000000486b057810 */ /* 0x000fe20007ffe0ff */
[----:B------:R2:W-:Y:S01]  /*c840*/  @!P5 ST.E.64 [R10.64], R30 ;  /* 0x0000001e0a00d985 */ /* 0x0005e2000c101b06 */
[----:B------:R-:W-:-:S03]  /*c850*/  ISETP.GE.AND P5, PT, R6, c[0x0][0x3c8], PT ;  /* 0x0000f20006007a0c */ /* 0x000fc60003fa6270 */
[----:B------:R2:W-:Y:S01]  /*c860*/  @!P4 ST.E.64 [R12.64], R28 ;  /* 0x0000001c0c00c985 */ /* 0x0005e2000c101b06 */
[----:B------:R-:W-:-:S03]  /*c870*/  ISETP.GE.AND P4, PT, R5, c[0x0][0x3c8], PT ;  /* 0x0000f20005007a0c */ /* 0x000fc60003f86270 */
[----:B------:R-:W-:Y:S01]  /*c880*/  @!P6 ST.E.64 [R16.64], R34 ;  /* 0x000000221000e985 */ /* 0x000fe2000c101b06 */
[----:B-1----:R-:W-:-:S03]  /*c890*/  @!P1 LEA R8, P2, R2, R0, 0x2 ;  /* 0x0000000002089211 */ /* 0x002fc600078410ff */
[----:B------:R-:W5:Y:S01]  /*c8a0*/  LDL R27, [R1+0x8c] ;  /* 0x00008c00011b7983 */ /* 0x000f620000100800 */
[----:B------:R-:W-:-:S03]  /*c8b0*/  @!P1 LEA.HI.X R9, R2, R4, R3, 0x2, P2 ;  /* 0x0000000402099211 */ /* 0x000fc600010f1403 */
[----:B------:R-:W5:Y:S01]  /*c8c0*/  LDL R26, [R1+0xc4] ;  /* 0x0000c400011a7983 */ /* 0x000f620000100800 */
[----:B------:R-:W-:-:S04]  /*c8d0*/  IADD3 R3, R107, 0x50, RZ ;  /* 0x000000506b037810 */ /* 0x000fc80007ffe0ff */
[----:B------:R-:W-:Y:S01]  /*c8e0*/  ISETP.GE.AND P6, PT, R3, c[0x0][0x3c8], PT ;  /* 0x0000f20003007a0c */ /* 0x000fe20003fc6270 */
[----:B--2---:R-:W2:Y:S01]  /*c8f0*/  LDL R31, [R1+0xd4] ;  /* 0x0000d400011f7983 */ /* 0x004ea20000100800 */
[----:B------:R-:W-:Y:S02]  /*c900*/  SHF.R.S32.HI R2, RZ, 0x1f, R7 ;  /* 0x0000001fff027819 */ /* 0x000fe40000011407 */
[-C--:B------:R-:W-:Y:S01]  /*c910*/  @!P3 LEA R14, P2, R7, R0.reuse, 0x2 ;  /* 0x00000000070eb211 */ /* 0x080fe200078410ff */
[----:B------:R1:W-:Y:S01]  /*c920*/  @!P1 ST.E.64 [R8.64], R32 ;  /* 0x0000002008009985 */ /* 0x0003e2000c101b06 */
[----:B------:R-:W-:Y:S02]  /*c930*/  @!P4 LEA R12, P1, R5, R0, 0x2 ;  /* 0x00000000050cc211 */ /* 0x000fe400078210ff */
[----:B------:R-:W-:Y:S01]  /*c940*/  @!P3 LEA.HI.X R15, R7, R4, R2, 0x2, P2 ;  /* 0x00000004070fb211 */ /* 0x000fe200010f1402 */
[----:B------:R-:W2:Y:S01]  /*c950*/  LDL R29, [R1+0x90] ;  /* 0x00009000011d7983 */ /* 0x000ea20000100800 */
[----:B------:R-:W-:-:S02]  /*c960*/  @!P5 LEA R10, P2, R6, R0, 0x2 ;  /* 0x00000000060ad211 */ /* 0x000fc400078410ff */
[----:B------:R-:W-:Y:S01]  /*c970*/  SHF.R.S32.HI R7, RZ, 0x1f, R5 ;  /* 0x0000001fff077819 */ /* 0x000fe20000011405 */
[----:B------:R-:W2:Y:S03]  /*c980*/  LDL R30, [R1+0xcc] ;  /* 0x0000cc00011e7983 */ /* 0x000ea60000100800 */
[----:B------:R-:W-:Y:S01]  /*c990*/  @!P4 LEA.HI.X R13, R5, R4, R7, 0x2, P1 ;  /* 0x00000004050dc211 */ /* 0x000fe200008f1407 */
[----:B------:R-:W2:Y:S01]  /*c9a0*/  LDL R28, [R1+0xc8] ;  /* 0x0000c800011c7983 */ /* 0x000ea20000100800 */
[----:B------:R-:W-:-:S03]  /*c9b0*/  @!P6 LEA R18, P1, R3, R0, 0x2 ;  /* 0x000000000312e211 */ /* 0x000fc600078210ff */
[----:B------:R-:W-:Y:S01]  /*c9c0*/  @!P3 ST.E.64 [R14.64], R132 ;  /* 0x000000840e00b985 */ /* 0x000fe2000c101b06 */
[----:B-1----:R-:W-:-:S04]  /*c9d0*/  SHF.R.S32.HI R8, RZ, 0x1f, R6 ;  /* 0x0000001fff087819 */ /* 0x002fc80000011406 */
[----:B------:R-:W-:Y:S02]  /*c9e0*/  @!P5 LEA.HI.X R11, R6, R4, R8, 0x2, P2 ;  /* 0x00000004060bd211 */ /* 0x000fe400010f1408 */
[----:B------:R-:W-:-:S04]  /*c9f0*/  SHF.R.S32.HI R6, RZ, 0x1f, R3 ;  /* 0x0000001fff067819 */ /* 0x000fc80000011403 */
[----:B------:R-:W-:Y:S01]  /*ca00*/  @!P6 LEA.HI.X R19, R3, R4, R6, 0x2, P1 ;  /* 0x000000040313e211 */ /* 0x000fe200008f1406 */
[----:B------:R-:W-:Y:S04]  /*ca10*/  @!P5 ST.E.64 [R10.64], R134 ;  /* 0x000000860a00d985 */ /* 0x000fe8000c101b06 */
[----:B------:R-:W-:Y:S04]  /*ca20*/  @!P4 ST.E.64 [R12.64], R36 ;  /* 0x000000240c00c985 */ /* 0x000fe8000c101b06 */
[----:B------:R1:W-:Y:S04]  /*ca30*/  @!P6 ST.E.64 [R18.64], R44 ;  /* 0x0000002c1200e985 */ /* 0x0003e8000c101b06 */
[----:B-1----:R-:W2:Y:S01]  /*ca40*/  LDL R18, [R1+0xd0] ;  /* 0x0000d00001127983 */ /* 0x002ea20000100800 */
[----:B------:R-:W-:-:S02]  /*ca50*/  IADD3 R2, R107, 0x58, RZ ;  /* 0x000000586b027810 */ /* 0x000fc40007ffe0ff */
[----:B------:R-:W-:Y:S01]  /*ca60*/  IADD3 R5, R107, 0x60, RZ ;  /* 0x000000606b057810 */ /* 0x000fe20007ffe0ff */
[----:B------:R-:W5:Y:S01]  /*ca70*/  LDL R19, [R1+0x80] ;  /* 0x0000800001137983 */ /* 0x000f620000100800 */
[----:B------:R-:W-:Y:S02]  /*ca80*/  ISETP.GE.AND P2, PT, R2, c[0x0][0x3c8], PT ;  /* 0x0000f20002007a0c */ /* 0x000fe40003f46270 */
[----:B------:R-:W-:Y:S02]  /*ca90*/  SHF.R.S32.HI R3, RZ, 0x1f, R2 ;  /* 0x0000001fff037819 */ /* 0x000fe40000011402 */
[----:B------:R-:W-:-:S09]  /*caa0*/  ISETP.GE.AND P3, PT, R5, c[0x0][0x3c8], PT ;  /* 0x0000f20005007a0c */ /* 0x000fd20003f66270 */
[----:B------:R-:W-:-:S04]  /*cab0*/  @!P2 LEA R8, P1, R2, R0, 0x2 ;  /* 0x000000000208a211 */ /* 0x000fc800078210ff */
[----:B------:R-:W-:Y:S02]  /*cac0*/  @!P2 LEA.HI.X R9, R2, R4, R3, 0x2, P1 ;  /* 0x000000040209a211 */ /* 0x000fe400008f1403 */
[C---:B------:R-:W-:Y:S02]  /*cad0*/  IADD3 R3, R107.reuse, 0x68, RZ ;  /* 0x000000686b037810 */ /* 0x040fe40007ffe0ff */
[----:B------:R-:W-:Y:S02]  /*cae0*/  IADD3 R2, R107, 0x70, RZ ;  /* 0x000000706b027810 */ /* 0x000fe40007ffe0ff */
[----:B------:R-:W-:Y:S02]  /*caf0*/  ISETP.GE.AND P5, PT, R3, c[0x0][0x3c8], PT ;  /* 0x0000f20003007a0c */ /* 0x000fe40003fa6270 */
[----:B------:R-:W-:Y:S02]  /*cb00*/  ISETP.GE.AND P1, PT, R2, c[0x0][0x3c8], PT ;  /* 0x0000f20002007a0c */ /* 0x000fe40003f26270 */
[----:B------:R-:W-:-:S04]  /*cb10*/  IADD3 R6, R107, 0x78, RZ ;  /* 0x000000786b067810 */ /* 0x000fc80007ffe0ff */
[----:B------:R-:W-:Y:S02]  /*cb20*/  ISETP.GE.AND P6, PT, R6, c[0x0][0x3c8], PT ;  /* 0x0000f20006007a0c */ /* 0x000fe40003fc6270 */
[----:B------:R-:W-:Y:S02]  /*cb30*/  SHF.R.S32.HI R7, RZ, 0x1f, R5 ;  /* 0x0000001fff077819 */ /* 0x000fe40000011405 */
[CC--:B------:R-:W-:Y:S01]  /*cb40*/  @!P3 LEA R16, P4, R5.reuse, R0.reuse, 0x2 ;  /* 0x000000000510b211 */ /* 0x0c0fe200078810ff */
[----:B------:R1:W-:Y:S02]  /*cb50*/  @!P2 ST.E.64 [R8.64], R40 ;  /* 0x000000280800a985 */ /* 0x0003e4000c101b06 */
[----:B------:R-:W-:Y:S02]  /*cb60*/  @!P1 LEA R12, P2, R2, R0, 0x2 ;  /* 0x00000000020c9211 */ /* 0x000fe400078410ff */
[----:B------:R-:W-:Y:S02]  /*cb70*/  @!P3 LEA.HI.X R17, R5, R4, R7, 0x2, P4 ;  /* 0x000000040511b211 */ /* 0x000fe400020f1407 */
[----:B------:R-:W-:-:S02]  /*cb80*/  @!P5 LEA R14, P4, R3, R0, 0x2 ;  /* 0x00000000030ed211 */ /* 0x000fc400078810ff */
[----:B------:R-:W-:Y:S02]  /*cb90*/  SHF.R.S32.HI R7, RZ, 0x1f, R2 ;  /* 0x0000001fff077819 */ /* 0x000fe40000011402 */
[C---:B------:R-:W-:Y:S02]  /*cba0*/  IADD3 R5, R107.reuse, 0x80, RZ ;  /* 0x000000806b057810 */ /* 0x040fe40007ffe0ff */
[----:B------:R-:W-:Y:S02]  /*cbb0*/  @!P1 LEA.HI.X R13, R2, R4, R7, 0x2, P2 ;  /* 0x00000004020d9211 */ /* 0x000fe400010f1407 */
[----:B------:R-:W-:Y:S02]  /*cbc0*/  @!P6 LEA R10, P2, R6, R0, 0x2 ;  /* 0x00000000060ae211 */ /* 0x000fe400078410ff */
[----:B------:R-:W-:Y:S02]  /*cbd0*/  IADD3 R2, R107, 0x88, RZ ;  /* 0x000000886b027810 */ /* 0x000fe40007ffe0ff */
[----:B-1----:R-:W-:-:S04]  /*cbe0*/  SHF.R.S32.HI R8, RZ, 0x1f, R3 ;  /* 0x0000001fff087819 */ /* 0x002fc80000011403 */
[----:B------:R-:W-:Y:S02]  /*cbf0*/  @!P5 LEA.HI.X R15, R3, R4, R8, 0x2, P4 ;  /* 0x00000004030fd211 */ /* 0x000fe400020f1408 */
[----:B------:R-:W-:Y:S02]  /*cc00*/  ISETP.GE.AND P4, PT, R5, c[0x0][0x3c8], PT ;  /* 0x0000f20005007a0c */ /* 0x000fe40003f86270 */
[----:B------:R-:W-:-:S04]  /*cc10*/  SHF.R.S32.HI R3, RZ, 0x1f, R6 ;  /* 0x0000001fff037819 */ /* 0x000fc80000011406 */
[----:B------:R-:W-:Y:S02]  /*cc20*/  @!P6 LEA.HI.X R11, R6, R4, R3, 0x2, P2 ;  /* 0x00000004060be211 */ /* 0x000fe400010f1403 */
[----:B------:R-:W-:Y:S01]  /*cc30*/  ISETP.GE.AND P2, PT, R2, c[0x0][0x3c8], PT ;  /* 0x0000f20002007a0c */ /* 0x000fe20003f46270 */
[----:B------:R1:W-:Y:S01]  /*cc40*/  @!P3 ST.E.64 [R16.64], R140 ;  /* 0x0000008c1000b985 */ /* 0x0003e2000c101b06 */
[----:B------:R-:W-:-:S03]  /*cc50*/  SHF.R.S32.HI R3, RZ, 0x1f, R5 ;  /* 0x0000001fff037819 */ /* 0x000fc60000011405 */
[C---:B------:R-:W-:Y:S01]  /*cc60*/  @!P4 LEA R8, P3, R5.reuse, R0, 0x2 ;  /* 0x000000000508c211 */ /* 0x040fe200078610ff */
[----:B------:R1:W-:Y:S04]  /*cc70*/  @!P5 ST.E.64 [R14.64], R148 ;  /* 0x000000940e00d985 */ /* 0x0003e8000c101b06 */
[----:B------:R1:W-:Y:S01]  /*cc80*/  @!P1 ST.E.64 [R12.64], R136 ;  /* 0x000000880c009985 */ /* 0x0003e2000c101b06 */
[----:B------:R-:W-:Y:S02]  /*cc90*/  @!P4 LEA.HI.X R9, R5, R4, R3, 0x2, P3 ;  /* 0x000000040509c211 */ /* 0x000fe400018f1403 */
[----:B------:R-:W-:Y:S01]  /*cca0*/  SHF.R.S32.HI R3, RZ, 0x1f, R2 ;  /* 0x0000001fff037819 */ /* 0x000fe20000011402 */
[----:B------:R1:W-:Y:S01]  /*ccb0*/  @!P6 ST.E.64 [R10.64], R144 ;  /* 0x000000900a00e985 */ /* 0x0003e2000c101b06 */
[----:B------:R-:W-:-:S03]  /*ccc0*/  @!P2 LEA R6, P3, R2, R0, 0x2 ;  /* 0x000000000206a211 */ /* 0x000fc600078610ff */
[----:B------:R-:W5:Y:S01]  /*ccd0*/  LDL R5, [R1+0x6c] ;  /* 0x00006c0001057983 */ /* 0x000f620000100800 */
[----:B------:R-:W-:-:S03]  /*cce0*/  @!P2 LEA.HI.X R7, R2, R4, R3, 0x2, P3 ;  /* 0x000000040207a211 */ /* 0x000fc600018f1403 */
[----:B------:R-:W-:Y:S04]  /*ccf0*/  @!P4 ST.E.64 [R8.64], R52 ;  /* 0x000000340800c985 */ /* 0x000fe8000c101b06 */
[----:B------:R3:W-:Y:S01]  /*cd00*/  @!P2 ST.E.64 [R6.64], R56 ;  /* 0x000000380600a985 */ /* 0x0007e2000c101b06 */
[----:B------:R-:W-:-:S03]  /*cd10*/  ISETP.GE.AND P2, PT, R99, c[0x0][0x3c8], PT ;  /* 0x0000f20063007a0c */ /* 0x000fc60003f46270 */
[----:B-1----:R-:W5:Y:S04]  /*cd20*/  LDL R17, [R1+0x78] ;  /* 0x0000780001117983 */ /* 0x002f680000100800 */
[----:B------:R-:W5:Y:S04]  /*cd30*/  LDL R16, [R1+0xb0] ;  /* 0x0000b00001107983 */ /* 0x000f680000100800 */
[----:B------:R-:W5:Y:S04]  /*cd40*/  LDL R15, [R1+0x74] ;  /* 0x00007400010f7983 */ /* 0x000f680000100800 */
[----:B------:R-:W5:Y:S04]  /*cd50*/  LDL R13, [R1+0x70] ;  /* 0x00007000010d7983 */ /* 0x000f680000100800 */
[----:B------:R-:W5:Y:S04]  /*cd60*/  LDL R10, [R1+0x7c] ;  /* 0x00007c00010a7983 */ /* 0x000f680000100800 */
[----:B------:R-:W5:Y:S04]  /*cd70*/  LDL R11, [R1+0xb8] ;  /* 0x0000b800010b7983 */ /* 0x000f680000100800 */
[----:B------:R-:W5:Y:S04]  /*cd80*/  LDL R14, [R1+0xac] ;  /* 0x0000ac00010e7983 */ /* 0x000f680000100800 */
[----:B------:R-:W5:Y:S01]  /*cd90*/  LDL R12, [R1+0xa8] ;  /* 0x0000a800010c7983 */ /* 0x000f620000100800 */
[----:B----4-:R-:W-:-:S13]  /*cda0*/  ISETP.GE.AND P1, PT, R22, c[0x0][0x3c8], PT ;  /* 0x0000f20016007a0c */ /* 0x010fda0003f26270 */
[----:B---3--:R-:W-:-:S04]  /*cdb0*/  @!P1 LEA R6, P3, R22, R0, 0x2 ;  /* 0x0000000016069211 */ /* 0x008fc800078610ff */
[----:B------:R-:W-:Y:S02]  /*cdc0*/  @!P1 LEA.HI.X R7, R22, R4, R24, 0x2, P3 ;  /* 0x0000000416079211 */ /* 0x000fe400018f1418 */
[----:B------:R-:W3:Y:S04]  /*cdd0*/  LDL R24, [R1+0xc0] ;  /* 0x0000c00001187983 */ /* 0x000ee80000100800 */
[----:B------:R-:W4:Y:S01]  /*cde0*/  LDL R22, [R1+0xbc] ;  /* 0x0000bc0001167983 */ /* 0x000f220000100800 */
[----:B------:R-:W-:-:S04]  /*cdf0*/  @!P2 LEA R8, P3, R99, R0, 0x2 ;  /* 0x000000006308a211 */ /* 0x000fc800078610ff */
[----:B--2---:R-:W-:Y:S02]  /*ce00*/  @!P2 LEA.HI.X R9, R99, R4, R18, 0x2, P3 ;  /* 0x000000046309a211 */ /* 0x004fe400018f1412 */
[----:B------:R-:W2:Y:S01]  /*ce10*/  LDL R18, [R1+0xb4] ;  /* 0x0000b40001127983 */ /* 0x000ea20000100800 */
[----:B------:R-:W-:Y:S02]  /*ce20*/  ISETP.GE.AND P5, PT, R103, c[0x0][0x3c8], PT ;  /* 0x0000f20067007a0c */ /* 0x000fe40003fa6270 */
[----:B------:R-:W-:-:S11]  /*ce30*/  ISETP.GE.AND P6, PT, R102, c[0x0][0x3c8], PT ;  /* 0x0000f20066007a0c */ /* 0x000fd60003fc6270 */
[----:B------:R-:W-:-:S04]  /*ce40*/  @!P5 LEA R2, P4, R103, R0, 0x2 ;  /* 0x000000006702d211 */ /* 0x000fc800078810ff */
[----:B------:R-:W-:-:S05]  /*ce50*/  @!P5 LEA.HI.X R3, R103, R4, R106, 0x2, P4 ;  /* 0x000000046703d211 */ /* 0x000fca00020f146a */
[----:B------:R1:W-:Y:S01]  /*ce60*/  @!P5 ST.E.64 [R2.64], R60 ;  /* 0x0000003c0200d985 */ /* 0x0003e2000c101b06 */
[----:B------:R-:W-:-:S03]  /*ce70*/  ISETP.GE.AND P5, PT, R29, c[0x0][0x3c8], PT ;  /* 0x0000f2001d007a0c */ /* 0x000fc60003fa6270 */
[----:B------:R5:W-:Y:S02]  /*ce80*/  @!P1 ST.E.64 [R6.64], R64 ;  /* 0x0000004006009985 */ /* 0x000be4000c101b06 */
[----:B-----5:R-:W-:Y:S02]  /*ce90*/  ISETP.GE.AND P1, PT, R27, c[0x0][0x3c8], PT ;  /* 0x0000f2001b007a0c */ /* 0x020fe40003f26270 */
[----:B-1----:R-:W-:-:S04]  /*cea0*/  @!P6 LEA R2, P4, R102, R0, 0x2 ;  /* 0x000000006602e211 */ /* 0x002fc800078810ff */
[----:B------:R-:W-:Y:S02]  /*ceb0*/  @!P6 LEA.HI.X R3, R102, R4, R31, 0x2, P4 ;  /* 0x000000046603e211 */ /* 0x000fe400020f141f */
[----:B------:R-:W-:-:S03]  /*cec0*/  @!P5 LEA R6, P3, R29, R0, 0x2 ;  /* 0x000000001d06d211 */ /* 0x000fc600078610ff */
[----:B------:R1:W-:Y:S01]  /*ced0*/  @!P6 ST.E.64 [R2.64], R68 ;  /* 0x000000440200e985 */ /* 0x0003e2000c101b06 */
[----:B------:R-:W-:Y:S02]  /*cee0*/  ISETP.GE.AND P6, PT, R25, c[0x0][0x3c8], PT ;  /* 0x0000f20019007a0c */ /* 0x000fe40003fc6270 */
[----:B------:R-:W-:Y:S01]  /*cef0*/  ISETP.GE.AND P4, PT, R23, c[0x0][0x3c8], PT ;  /* 0x0000f20017007a0c */ /* 0x000fe20003f86270 */
[----:B------:R5:W-:Y:S01]  /*cf00*/  @!P2 ST.E.64 [R8.64], R72 ;  /* 0x000000480800a985 */ /* 0x000be2000c101b06 */
[----:B------:R-:W-:Y:S02]  /*cf10*/  @!P5 LEA.HI.X R7, R29, R4, R30, 0x2, P3 ;  /* 0x000000041d07d211 */ /* 0x000fe400018f141e */
[----:B------:R-:W-:-:S03]  /*cf20*/  ISETP.GE.AND P3, PT, R19, c[0x0][0x3c8], PT ;  /* 0x0000f20013007a0c */ /* 0x000fc60003f66270 */
[----:B------:R5:W-:Y:S01]  /*cf30*/  @!P5 ST.E.64 [R6.64], R76 ;  /* 0x0000004c0600d985 */ /* 0x000be2000c101b06 */
[----:B-1----:R-:W-:-:S04]  /*cf40*/  @!P1 LEA R2, P2, R27, R0, 0x2 ;  /* 0x000000001b029211 */ /* 0x002fc800078410ff */
[----:B------:R-:W-:Y:S02]  /*cf50*/  @!P1 LEA.HI.X R3, R27, R4, R28, 0x2, P2 ;  /* 0x000000041b039211 */ /* 0x000fe400010f141c */
[----:B-----5:R-:W-:-:S03]  /*cf60*/  @!P6 LEA R8, P2, R25, R0, 0x2 ;  /* 0x000000001908e211 */ /* 0x020fc600078410ff */
[----:B------:R1:W-:Y:S01]  /*cf70*/  @!P1 ST.E.64 [R2.64], R80 ;  /* 0x0000005002009985 */ /* 0x0003e2000c101b06 */
[----:B------:R-:W-:Y:S02]  /*cf80*/  @!P6 LEA.HI.X R9, R25, R4, R26, 0x2, P2 ;  /* 0x000000041909e211 */ /* 0x000fe400010f141a */
[----:B------:R-:W-:-:S03]  /*cf90*/  @!P3 LEA R6, P2, R19, R0, 0x2 ;  /* 0x000000001306b211 */ /* 0x000fc600078410ff */
[----:B------:R-:W-:Y:S01]  /*cfa0*/  @!P6 ST.E.64 [R8.64], R100 ;  /* 0x000000640800e985 */ /* 0x000fe2000c101b06 */
[----:B------:R-:W-:Y:S02]  /*cfb0*/  ISETP.GE.AND P6, PT, R17, c[0x0][0x3c8], PT ;  /* 0x0000f20011007a0c */ /* 0x000fe40003fc6270 */
[----:B------:R-:W-:Y:S02]  /*cfc0*/  ISETP.GE.AND P1, PT, R10, c[0x0][0x3c8], PT ;  /* 0x0000f2000a007a0c */ /* 0x000fe40003f26270 */
[----:B-1----:R-:W-:-:S04]  /*cfd0*/  @!P4 LEA R2, P5, R23, R0, 0x2 ;  /* 0x000000001702c211 */ /* 0x002fc800078a10ff */
[-C--:B---3--:R-:W-:Y:S02]  /*cfe0*/  @!P4 LEA.HI.X R3, R23, R4.reuse, R24, 0x2, P5 ;  /* 0x000000041703c211 */ /* 0x088fe400028f1418 */
[----:B------:R-:W-:Y:S02]  /*cff0*/  ISETP.GE.AND P5, PT, R15, c[0x0][0x3c8], PT ;  /* 0x0000f2000f007a0c */ /* 0x000fe40003fa6270 */
[----:B----4-:R-:W-:Y:S01]  /*d000*/  @!P3 LEA.HI.X R7, R19, R4, R22, 0x2, P2 ;  /* 0x000000041307b211 */ /* 0x010fe200010f1416 */
[----:B------:R1:W-:Y:S01]  /*d010*/  @!P4 ST.E.64 [R2.64], R84 ;  /* 0x000000540200c985 */ /* 0x0003e2000c101b06 */
[----:B------:R-:W-:-:S03]  /*d020*/  ISETP.GE.AND P4, PT, R13, c[0x0][0x3c8], PT ;  /* 0x0000f2000d007a0c */ /* 0x000fc60003f86270 */
[----:B------:R-:W-:Y:S01]  /*d030*/  @!P3 ST.E.64 [R6.64], R88 ;  /* 0x000000580600b985 */ /* 0x000fe2000c101b06 */
[----:B------:R-:W-:Y:S02]  /*d040*/  ISETP.GE.AND P3, PT, R5, c[0x0][0x3c8], PT ;  /* 0x0000f20005007a0c */ /* 0x000fe40003f66270 */
[----:B-1----:R-:W-:-:S04]  /*d050*/  @!P1 LEA R2, P2, R10, R0, 0x2 ;  /* 0x000000000a029211 */ /* 0x002fc800078410ff */
[----:B------:R-:W-:Y:S02]  /*d060*/  @!P1 LEA.HI.X R3, R10, R4, R11, 0x2, P2 ;  /* 0x000000040a039211 */ /* 0x000fe400010f140b */
[----:B------:R-:W-:-:S03]  /*d070*/  @!P6 LEA R10, P2, R17, R0, 0x2 ;  /* 0x00000000110ae211 */ /* 0x000fc600078410ff */
[----:B------:R1:W-:Y:S01]  /*d080*/  @!P1 ST.E.64 [R2.64], R92 ;  /* 0x0000005c02009985 */ /* 0x0003e2000c101b06 */
[----:B------:R-:W-:-:S04]  /*d090*/  @!P5 LEA R8, P1, R15, R0, 0x2 ;  /* 0x000000000f08d211 */ /* 0x000fc800078210ff */
[----:B------:R-:W-:Y:S02]  /*d0a0*/  @!P5 LEA.HI.X R9, R15, R4, R16, 0x2, P1 ;  /* 0x000000040f09d211 */ /* 0x000fe400008f1410 */
[----:B-1----:R-:W-:-:S04]  /*d0b0*/  @!P3 LEA R2, P1, R5, R0, 0x2 ;  /* 0x000000000502b211 */ /* 0x002fc800078210ff */
[-C--:B------:R-:W-:Y:S02]  /*d0c0*/  @!P3 LEA.HI.X R3, R5, R4.reuse, R12, 0x2, P1 ;  /* 0x000000040503b211 */ /* 0x080fe400008f140c */
[----:B--2---:R-:W-:Y:S02]  /*d0d0*/  @!P6 LEA.HI.X R11, R17, R4, R18, 0x2, P2 ;  /* 0x00000004110be211 */ /* 0x004fe400010f1412 */
[----:B------:R-:W-:-:S04]  /*d0e0*/  @!P4 LEA R6, P2, R13, R0, 0x2 ;  /* 0x000000000d06c211 */ /* 0x000fc800078410ff */
[----:B------:R-:W-:Y:S01]  /*d0f0*/  @!P4 LEA.HI.X R7, R13, R4, R14, 0x2, P2 ;  /* 0x000000040d07c211 */ /* 0x000fe200010f140e */
[----:B------:R1:W-:Y:S04]  /*d100*/  @!P6 ST.E.64 [R10.64], R108 ;  /* 0x0000006c0a00e985 */ /* 0x0003e8000c101b06 */
[----:B------:R1:W-:Y:S04]  /*d110*/  @!P5 ST.E.64 [R8.64], R104 ;  /* 0x000000680800d985 */ /* 0x0003e8000c101b06 */
[----:B------:R1:W-:Y:S04]  /*d120*/  @!P4 ST.E.64 [R6.64], R96 ;  /* 0x000000600600c985 */ /* 0x0003e8000c101b06 */
[----:B------:R1:W-:Y:S02]  /*d130*/  @!P3 ST.E.64 [R2.64], R48 ;  /* 0x000000300200b985 */ /* 0x0003e4000c101b06 */
.L_x_1280:
[----:B------:R-:W-:Y:S05]  /*d140*/  BSYNC B0 ;  /* 0x0000000000007941 */ /* 0x000fea0003800000 */
.L_x_1279:
[----:B------:R-:W-:Y:S05]  /*d150*/  BRA.DIV ~URZ, `(.L_x_1281) ;  /* 0x000034327f007947 */ /* 0x000fea000b800000 */
[----:B--2---:R2:W1:Y:S04]  /*d160*/  SHFL.IDX PT, R4, R20, 0x1, 0x1c1f ;  /* 0x003c1f0014047f89 */ /* 0x00446800000e0000 */
[----:B----4-:R2:W4:Y:S02]  /*d170*/  SHFL.IDX PT, R0, R21, 0x1, 0x1c1f ;  /* 0x003c1f0015007f89 */ /* 0x01052400000e0000 */
.L_x_1335:
[----:B------:R-:W-:Y:S05]  /*d180*/  @P0 BRA `(.L_x_1276) ;  /* 0x00001b5000000947 */ /* 0x000fea0003800000 */
[----:B--23--:R-:W2:Y:S04]  /*d190*/  LDL R21, [R1+0x10] ;  /* 0x0000100001157983 */ /* 0x00cea80000100800 */
[----:B------:R-:W3:Y:S04]  /*d1a0*/  LDL R13, [R1+0x64] ;  /* 0x00006400010d7983 */ /* 0x000ee80000100800 */
[----:B------:R-:W5:Y:S04]  /*d1b0*/  LDL R12, [R1+0x60] ;  /* 0x00006000010c7983 */ /* 0x000f680000100800 */
[----:B-1--4-:R-:W4:Y:S04]  /*d1c0*/  LDL R20, [R1+0xa0] ;  /* 0x0000a00001147983 */ /* 0x012f280000100800 */
[----:B------:R-:W4:Y:S04]  /*d1d0*/  LDL R22, [R1+0xdc] ;  /* 0x0000dc0001167983 */ /* 0x000f280000100800 */
        /* <DEDUP_REMOVED lines=8> */
[----:B------:R-:W4:Y:S01]  /*d260*/  LDL R24, [R1+0xc4] ;  /* 0x0000c40001187983 */ /* 0x000f220000100800 */
[----:B--2---:R-:W-:-:S02]  /*d270*/  ISETP.GE.AND P0, PT, R21, c[0x0][0x3c8], PT ;  /* 0x0000f20015007a0c */ /* 0x004fc40003f06270 */
[----:B------:R-:W-:-:S04]  /*d280*/  IADD3 R2, R21, 0x18, RZ ;  /* 0x0000001815027810 */ /* 0x000fc80007ffe0ff */
[----:B------:R-:W-:Y:S02]  /*d290*/  ISETP.GE.AND P3, PT, R2, c[0x0][0x3c8], PT ;  /* 0x0000f20002007a0c */ /* 0x000fe40003f66270 */
[----:B---3--:R-:W-:-:S05]  /*d2a0*/  ISETP.GE.AND P5, PT, R13, c[0x0][0x3c8], PT ;  /* 0x0000f2000d007a0c */ /* 0x008fca0003fa6270 */
[----:B------:R-:W-:Y:S02]  /*d2b0*/  @!P0 IMAD.MOV.U32 R6, RZ, RZ, R0 ;  /* 0x000000ffff068224 */ /* 0x000fe400078e0000 */
[----:B------:R-:W-:Y:S01]  /*d2c0*/  @!P0 IMAD.MOV.U32 R7, RZ, RZ, R4 ;  /* 0x000000ffff078224 */ /* 0x000fe200078e0004 */
[----:B-----5:R-:W-:Y:S02]  /*d2d0*/  ISETP.GE.AND P4, PT, R12, c[0x0][0x3c8], PT ;  /* 0x0000f2000c007a0c */ /* 0x020fe40003f86270 */
[----:B------:R-:W-:Y:S01]  /*d2e0*/  SHF.R.S32.HI R5, RZ, 0x1f, R2 ;  /* 0x0000001fff057819 */ /* 0x000fe20000011402 */
[C---:B------:R-:W-:Y:S01]  /*d2f0*/  @!P0 IMAD.WIDE R6, R21.reuse, 0x4, R6 ;  /* 0x0000000415068825 */ /* 0x040fe200078e0206 */
[C---:B------:R-:W-:Y:S02]  /*d300*/  @!P3 LEA R16, P1, R2.reuse, R0, 0x2 ;  /* 0x000000000210b211 */ /* 0x040fe400078210ff */
[----:B------:R-:W-:Y:S02]  /*d310*/  IADD3 R3, R21, 0x20, RZ ;  /* 0x0000002015037810 */ /* 0x000fe40007ffe0ff */
[----:B------:R1:W-:Y:S01]  /*d320*/  @!P0 ST.E.64 [R6.64], R112 ;  /* 0x0000007006008985 */ /* 0x0003e2000c101b06 */
[----:B------:R-:W-:-:S02]  /*d330*/  @!P3 LEA.HI.X R17, R2, R4, R5, 0x2, P1 ;  /* 0x000000040211b211 */ /* 0x000fc400008f1405 */
[----:B------:R-:W-:Y:S02]  /*d340*/  ISETP.GE.AND P2, PT, R3, c[0x0][0x3c8], PT ;  /* 0x0000f20003007a0c */ /* 0x000fe40003f46270 */
[-C--:B------:R-:W-:Y:S02]  /*d350*/  @!P5 LEA R10, P1, R13, R0.reuse, 0x2 ;  /* 0x000000000d0ad211 */ /* 0x080fe400078210ff */
[C---:B------:R-:W-:Y:S02]  /*d360*/  IADD3 R2, R21.reuse, 0x28, RZ ;  /* 0x0000002815027810 */ /* 0x040fe40007ffe0ff */
[----:B------:R-:W-:Y:S02]  /*d370*/  @!P4 LEA R8, P0, R12, R0, 0x2 ;  /* 0x000000000c08c211 */ /* 0x000fe400078010ff */
[----:B------:R-:W-:Y:S02]  /*d380*/  IADD3 R5, R21, 0x30, RZ ;  /* 0x0000003015057810 */ /* 0x000fe40007ffe0ff */
[----:B-1----:R-:W-:-:S04]  /*d390*/  SHF.R.S32.HI R7, RZ, 0x1f, R13 ;  /* 0x0000001fff077819 */ /* 0x002fc8000001140d */
[-C--:B------:R-:W-:Y:S02]  /*d3a0*/  @!P5 LEA.HI.X R11, R13, R4.reuse, R7, 0x2, P1 ;  /* 0x000000040d0bd211 */ /* 0x080fe400008f1407 */
[----:B------:R-:W-:Y:S02]  /*d3b0*/  ISETP.GE.AND P1, PT, R2, c[0x0][0x3c8], PT ;  /* 0x0000f20002007a0c */ /* 0x000fe40003f26270 */
[----:B------:R-:W-:Y:S02]  /*d3c0*/  SHF.R.S32.HI R6, RZ, 0x1f, R12 ;  /* 0x0000001fff067819 */ /* 0x000fe4000001140c */
[----:B------:R-:W-:Y:S02]  /*d3d0*/  SHF.R.S32.HI R7, RZ, 0x1f, R3 ;  /* 0x0000001fff077819 */ /* 0x000fe40000011403 */
[----:B------:R-:W-:Y:S02]  /*d3e0*/  @!P4 LEA.HI.X R9, R12, R4, R6, 0x2, P0 ;  /* 0x000000040c09c211 */ /* 0x000fe400000f1406 */
[----:B------:R-:W-:-:S02]  /*d3f0*/  @!P2 LEA R12, P6, R3, R0, 0x2 ;  /* 0x00000000030ca211 */ /* 0x000fc400078c10ff */
[----:B------:R-:W-:Y:S02]  /*d400*/  ISETP.GE.AND P0, PT, R5, c[0x0][0x3c8], PT ;  /* 0x0000f20005007a0c */ /* 0x000fe40003f06270 */
[----:B------:R-:W-:Y:S01]  /*d410*/  IADD3 R6, R21, 0x38, RZ ;  /* 0x0000003815067810 */ /* 0x000fe20007ffe0ff */
[----:B------:R1:W-:Y:S01]  /*d420*/  @!P5 ST.E.64 [R10.64], R120 ;  /* 0x000000780a00d985 */ /* 0x0003e2000c101b06 */
[----:B------:R-:W-:Y:S02]  /*d430*/  @!P2 LEA.HI.X R13, R3, R4, R7, 0x2, P6 ;  /* 0x00000004030da211 */ /* 0x000fe400030f1407 */
[----:B------:R-:W-:Y:S01]  /*d440*/  ISETP.GE.AND P5, PT, R6, c[0x0][0x3c8], PT ;  /* 0x0000f20006007a0c */ /* 0x000fe20003fa6270 */
[----:B------:R2:W-:Y:S01]  /*d450*/  @!P4 ST.E.64 [R8.64], R116 ;  /* 0x000000740800c985 */ /* 0x0005e2000c101b06 */
[----:B------:R-:W-:Y:S02]  /*d460*/  SHF.R.S32.HI R7, RZ, 0x1f, R2 ;  /* 0x0000001fff077819 */ /* 0x000fe40000011402 */
[----:B------:R-:W-:-:S03]  /*d470*/  IADD3 R3, R21, 0x40, RZ ;  /* 0x0000004015037810 */ /* 0x000fc60007ffe0ff */
[-C--:B------:R-:W-:Y:S02]  /*d480*/  @!P0 LEA R14, P6, R5, R0.reuse, 0x2 ;  /* 0x00000000050e8211 */ /* 0x080fe400078c10ff */
[----:B-1----:R-:W-:-:S04]  /*d490*/  @!P1 LEA R10, P4, R2, R0, 0x2 ;  /* 0x00000000020a9211 */ /* 0x002fc800078810ff */
[----:B------:R-:W-:Y:S02]  /*d4a0*/  @!P1 LEA.HI.X R11, R2, R4, R7, 0x2, P4 ;  /* 0x00000004020b9211 */ /* 0x000fe400020f1407 */
[----:B------:R-:W-:Y:S02]  /*d4b0*/  ISETP.GE.AND P4, PT, R3, c[0x0][0x3c8], PT ;  /* 0x0000f20003007a0c */ /* 0x000fe40003f86270 */
[----:B--2---:R-:W-:-:S04]  /*d4c0*/  SHF.R.S32.HI R8, RZ, 0x1f, R5 ;  /* 0x0000001fff087819 */ /* 0x004fc80000011405 */
[----:B------:R-:W-:Y:S02]  /*d4d0*/  @!P0 LEA.HI.X R15, R5, R4, R8, 0x2, P6 ;  /* 0x00000004050f8211 */ /* 0x000fe400030f1408 */
[----:B------:R-:W-:Y:S02]  /*d4e0*/  SHF.R.S32.HI R5, RZ, 0x1f, R6 ;  /* 0x0000001fff057819 */ /* 0x000fe40000011406 */
[C---:B------:R-:W-:Y:S02]  /*d4f0*/  @!P5 LEA R8, P6, R6.reuse, R0, 0x2 ;  /* 0x000000000608d211 */ /* 0x040fe400078c10ff */
[----:B------:R-:W-:Y:S02]  /*d500*/  IADD3 R2, R21, 0x48, RZ ;  /* 0x0000004815027810 */ /* 0x000fe40007ffe0ff */
[----:B------:R-:W-:Y:S02]  /*d510*/  @!P5 LEA.HI.X R9, R6, R4, R5, 0x2, P6 ;  /* 0x000000040609d211 */ /* 0x000fe400030f1405 */
[----:B------:R-:W-:-:S02]  /*d520*/  SHF.R.S32.HI R5, RZ, 0x1f, R3 ;  /* 0x0000001fff057819 */ /* 0x000fc40000011403 */
[C---:B------:R-:W-:Y:S01]  /*d530*/  @!P4 LEA R18, P6, R3.reuse, R0, 0x2 ;  /* 0x000000000312c211 */ /* 0x040fe200078c10ff */
[----:B------:R-:W-:Y:S01]  /*d540*/  @!P3 ST.E.64 [R16.64], R124 ;  /* 0x0000007c1000b985 */ /* 0x000fe2000c101b06 */
[----:B------:R-:W-:Y:S02]  /*d550*/  ISETP.GE.AND P3, PT, R2, c[0x0][0x3c8], PT ;  /* 0x0000f20002007a0c */ /* 0x000fe40003f66270 */
[----:B------:R-:W-:Y:S02]  /*d560*/  @!P4 LEA.HI.X R19, R3, R4, R5, 0x2, P6 ;  /* 0x000000040313c211 */ /* 0x000fe400030f1405 */
[C---:B------:R-:W-:Y:S02]  /*d570*/  IADD3 R5, R21.reuse, 0x50, RZ ;  /* 0x0000005015057810 */ /* 0x040fe40007ffe0ff */
[----:B------:R-:W-:Y:S01]  /*d580*/  IADD3 R3, R21, 0x58, RZ ;  /* 0x0000005815037810 */ /* 0x000fe20007ffe0ff */
[----:B------:R1:W-:Y:S01]  /*d590*/  @!P2 ST.E.64 [R12.64], R138 ;  /* 0x0000008a0c00a985 */ /* 0x0003e2000c101b06 */
[----:B------:R-:W-:-:S03]  /*d5a0*/  ISETP.GE.AND P2, PT, R5, c[0x0][0x3c8], PT ;  /* 0x0000f20005007a0c */ /* 0x000fc60003f46270 */
[----:B------:R-:W-:Y:S01]  /*d5b0*/  @!P1 ST.E.64 [R10.64], R128 ;  /* 0x000000800a009985 */ /* 0x000fe2000c101b06 */
[----:B------:R-:W-:Y:S02]  /*d5c0*/  ISETP.GE.AND P1, PT, R3, c[0x0][0x3c8], PT ;  /* 0x0000f20003007a0c */ /* 0x000fe40003f26270 */
[----:B------:R-:W-:Y:S01]  /*d5d0*/  SHF.R.S32.HI R7, RZ, 0x1f, R2 ;  /* 0x0000001fff077819 */ /* 0x000fe20000011402 */
[----:B------:R-:W-:Y:S04]  /*d5e0*/  @!P0 ST.E.64 [R14.64], R146 ;  /* 0x000000920e008985 */ /* 0x000fe8000c101b06 */
[----:B------:R2:W-:Y:S04]  /*d5f0*/  @!P5 ST.E.64 [R8.64], R142 ;  /* 0x0000008e0800d985 */ /* 0x0005e8000c101b06 */
[----:B------:R3:W-:Y:S01]  /*d600*/  @!P4 ST.E.64 [R18.64], R150 ;  /* 0x000000961200c985 */ /* 0x0007e2000c101b06 */
[----:B-1----:R-:W-:-:S04]  /*d610*/  @!P3 LEA R12, P6, R2, R0, 0x2 ;  /* 0x00000000020cb211 */ /* 0x002fc800078c10ff */
[----:B------:R-:W-:Y:S02]  /*d620*/  @!P3 LEA.HI.X R13, R2, R4, R7, 0x2, P6 ;  /* 0x00000004020db211 */ /* 0x000fe400030f1407 */
[----:B------:R-:W-:Y:S02]  /*d630*/  SHF.R.S32.HI R7, RZ, 0x1f, R3 ;  /* 0x0000001fff077819 */ /* 0x000fe40000011403 */
[-C--:B------:R-:W-:Y:S02]  /*d640*/  @!P1 LEA R16, P6, R3, R0.reuse, 0x2 ;  /* 0x0000000003109211 */ /* 0x080fe400078c10ff */
[----:B--2---:R-:W-:Y:S02]  /*d650*/  SHF.R.S32.HI R9, RZ, 0x1f, R5 ;  /* 0x0000001fff097819 */ /* 0x004fe40000011405 */
[----:B------:R-:W-:Y:S02]  /*d660*/  @!P2 LEA R8, P5, R5, R0, 0x2 ;  /* 0x000000000508a211 */ /* 0x000fe400078a10ff */
[-C--:B------:R-:W-:Y:S01]  /*d670*/  @!P1 LEA.HI.X R17, R3, R4.reuse, R7, 0x2, P6 ;  /* 0x0000000403119211 */ /* 0x080fe200030f1407 */
[----:B---3--:R-:W2:Y:S01]  /*d680*/  LDL R19, [R1+0xd8] ;  /* 0x0000d80001137983 */ /* 0x008ea20000100800 */
[----:B------:R-:W-:-:S03]  /*d690*/  @!P2 LEA.HI.X R9, R5, R4, R9, 0x2, P5 ;  /* 0x000000040509a211 */ /* 0x000fc600028f1409 */
[----:B------:R1:W-:Y:S04]  /*d6a0*/  @!P3 ST.E.64 [R12.64], R154 ;  /* 0x0000009a0c00b985 */ /* 0x0003e8000c101b06 */
[----:B------:R-:W-:Y:S04]  /*d6b0*/  @!P2 ST.E.64 [R8.64], R152 ;  /* 0x000000980800a985 */ /* 0x000fe8000c101b06 */
[----:B------:R3:W-:Y:S01]  /*d6c0*/  @!P1 ST.E.64 [R16.64], R158 ;  /* 0x0000009e10009985 */ /* 0x0007e2000c101b06 */
[----:B------:R-:W-:-:S03]  /*d6d0*/  IADD3 R6, R21, 0x60, RZ ;  /* 0x0000006015067810 */ /* 0x000fc60007ffe0ff */
[----:B------:R-:W5:Y:S04]  /*d6e0*/  LDL R18, [R1+0x7c] ;  /* 0x00007c0001127983 */ /* 0x000f680000100800 */
[----:B-1----:R-:W5:Y:S01]  /*d6f0*/  LDL R13, [R1+0xd0] ;  /* 0x0000d000010d7983 */ /* 0x002f620000100800 */
[C---:B------:R-:W-:Y:S02]  /*d700*/  IADD3 R2, R21.reuse, 0x68, RZ ;  /* 0x0000006815027810 */ /* 0x040fe40007ffe0ff */
[----:B------:R-:W-:Y:S01]  /*d710*/  IADD3 R5, R21, 0x70, RZ ;  /* 0x0000007015057810 */ /* 0x000fe20007ffe0ff */
[----:B------:R-:W5:Y:S04]  /*d720*/  LDL R12, [R1+0x70] ;  /* 0x00007000010c7983 */ /* 0x000f680000100800 */
[----:B---3--:R-:W3:Y:S01]  /*d730*/  LDL R17, [R1+0xd4] ;  /* 0x0000d40001117983 */ /* 0x008ee20000100800 */
[----:B------:R-:W-:-:S02]  /*d740*/  ISETP.GE.AND P0, PT, R6, c[0x0][0x3c8], PT ;  /* 0x0000f20006007a0c */ /* 0x000fc40003f06270 */
[----:B------:R-:W-:Y:S01]  /*d750*/  ISETP.GE.AND P5, PT, R2, c[0x0][0x3c8], PT ;  /* 0x0000f20002007a0c */ /* 0x000fe20003fa6270 */
[----:B------:R-:W3:Y:S01]  /*d760*/  LDL R16, [R1+0x78] ;  /* 0x0000780001107983 */ /* 0x000ee20000100800 */
[----:B------:R-:W-:-:S09]  /*d770*/  SHF.R.S32.HI R3, RZ, 0x1f, R6 ;  /* 0x0000001fff037819 */ /* 0x000fd20000011406 */
[----:B------:R-:W-:-:S04]  /*d780*/  @!P0 LEA R10, P6, R6, R0, 0x2 ;  /* 0x00000000060a8211 */ /* 0x000fc800078c10ff */
[----:B------:R-:W-:Y:S02]  /*d790*/  @!P0 LEA.HI.X R11, R6, R4, R3, 0x2, P6 ;  /* 0x00000004060b8211 */ /* 0x000fe400030f1403 */
[----:B------:R-:W-:Y:S02]  /*d7a0*/  SHF.R.S32.HI R3, RZ, 0x1f, R2 ;  /* 0x0000001fff037819 */ /* 0x000fe40000011402 */
[C---:B------:R-:W-:Y:S02]  /*d7b0*/  @!P5 LEA R14, P6, R2.reuse, R0, 0x2 ;  /* 0x00000000020ed211 */ /* 0x040fe400078c10ff */
[----:B------:R-:W-:Y:S02]  /*d7c0*/  ISETP.GE.AND P4, PT, R5, c[0x0][0x3c8], PT ;  /* 0x0000f20005007a0c */ /* 0x000fe40003f86270 */
[----:B------:R-:W-:Y:S02]  /*d7d0*/  @!P5 LEA.HI.X R15, R2, R4, R3, 0x2, P6 ;  /* 0x00000004020fd211 */ /* 0x000fe400030f1403 */
[----:B------:R-:W-:-:S04]  /*d7e0*/  IADD3 R3, R21, 0x78, RZ ;  /* 0x0000007815037810 */ /* 0x000fc80007ffe0ff */
[----:B------:R-:W-:Y:S02]  /*d7f0*/  ISETP.GE.AND P3, PT, R3, c[0x0][0x3c8], PT ;  /* 0x0000f20003007a0c */ /* 0x000fe40003f66270 */
[----:B------:R-:W-:Y:S02]  /*d800*/  SHF.R.S32.HI R6, RZ, 0x1f, R5 ;  /* 0x0000001fff067819 */ /* 0x000fe40000011405 */
[----:B------:R-:W-:Y:S02]  /*d810*/  IADD3 R2, R21, 0x80, RZ ;  /* 0x0000008015027810 */ /* 0x000fe40007ffe0ff */
[C---:B------:R-:W-:Y:S01]  /*d820*/  @!P4 LEA R8, P6, R5.reuse, R0, 0x2 ;  /* 0x000000000508c211 */ /* 0x040fe200078c10ff */
[----:B------:R1:W-:Y:S01]  /*d830*/  @!P0 ST.E.64 [R10.64], R156 ;  /* 0x0000009c0a008985 */ /* 0x0003e2000c101b06 */
[----:B------:R-:W-:Y:S02]  /*d840*/  ISETP.GE.AND P2, PT, R2, c[0x0][0x3c8], PT ;  /* 0x0000f20002007a0c */ /* 0x000fe40003f46270 */
[----:B------:R-:W-:-:S02]  /*d850*/  @!P4 LEA.HI.X R9, R5, R4, R6, 0x2, P6 ;  /* 0x000000040509c211 */ /* 0x000fc400030f1406 */
[----:B------:R-:W-:Y:S02]  /*d860*/  IADD3 R5, R21, 0x88, RZ ;  /* 0x0000008815057810 */ /* 0x000fe40007ffe0ff */
[----:B------:R-:W-:Y:S01]  /*d870*/  SHF.R.S32.HI R7, RZ, 0x1f, R3 ;  /* 0x0000001fff077819 */ /* 0x000fe20000011403 */
[----:B------:R1:W-:Y:S01]  /*d880*/  @!P5 ST.E.64 [R14.64], R166 ;  /* 0x000000a60e00d985 */ /* 0x0003e2000c101b06 */
[----:B------:R-:W-:Y:S02]  /*d890*/  @!P3 LEA R6, P0, R3, R0, 0x2 ;  /* 0x000000000306b211 */ /* 0x000fe400078010ff */
[----:B------:R-:W-:Y:S01]  /*d8a0*/  ISETP.GE.AND P1, PT, R5, c[0x0][0x3c8], PT ;  /* 0x0000f20005007a0c */ /* 0x000fe20003f26270 */
[----:B------:R-:W3:Y:S01]  /*d8b0*/  LDL R21, [R1+0x84] ;  /* 0x0000840001157983 */ /* 0x000ee20000100800 */
[----:B------:R-:W-:Y:S02]  /*d8c0*/  @!P3 LEA.HI.X R7, R3, R4, R7, 0x2, P0 ;  /* 0x000000040307b211 */ /* 0x000fe400000f1407 */
[----:B----4-:R-:W-:Y:S01]  /*d8d0*/  ISETP.GE.AND P0, PT, R20, c[0x0][0x3c8], PT ;  /* 0x0000f20014007a0c */ /* 0x010fe20003f06270 */
[----:B------:R-:W-:Y:S01]  /*d8e0*/  @!P4 ST.E.64 [R8.64], R160 ;  /* 0x000000a00800c985 */ /* 0x000fe2000c101b06 */
[----:B------:R-:W-:-:S03]  /*d8f0*/  SHF.R.S32.HI R3, RZ, 0x1f, R5 ;  /* 0x0000001fff037819 */ /* 0x000fc60000011405 */
[----:B------:R4:W-:Y:S01]  /*d900*/  @!P3 ST.E.64 [R6.64], R58 ;  /* 0x0000003a0600b985 */ /* 0x0009e2000c101b06 */
[----:B-1----:R-:W-:Y:S02]  /*d910*/  SHF.R.S32.HI R11, RZ, 0x1f, R2 ;  /* 0x0000001fff0b7819 */ /* 0x002fe40000011402 */
[----:B------:R-:W-:-:S04]  /*d920*/  @!P2 LEA R10, P6, R2, R0, 0x2 ;  /* 0x00000000020aa211 */ /* 0x000fc800078c10ff */
[----:B------:R-:W-:Y:S02]  /*d930*/  @!P2 LEA.HI.X R11, R2, R4, R11, 0x2, P6 ;  /* 0x00000004020ba211 */ /* 0x000fe400030f140b */
[-C--:B------:R-:W-:Y:S01]  /*d940*/  @!P0 LEA R2, P6, R20, R0.reuse, 0x2 ;  /* 0x0000000014028211 */ /* 0x080fe200078c10ff */
[----:B------:R-:W3:Y:S04]  /*d950*/  LDL R14, [R1+0x74] ;  /* 0x00007400010e7983 */ /* 0x000ee80000100800 */
[----:B------:R-:W3:Y:S01]  /*d960*/  LDL R15, [R1+0xb0] ;  /* 0x0000b000010f7983 */ /* 0x000ee20000100800 */
[----:B----4-:R-:W-:-:S04]  /*d970*/  @!P1 LEA R6, P3, R5, R0, 0x2 ;  /* 0x0000000005069211 */ /* 0x010fc800078610ff */
[-C--:B------:R-:W-:Y:S02]  /*d980*/  @!P1 LEA.HI.X R7, R5, R4.reuse, R3, 0x2, P3 ;  /* 0x0000000405079211 */ /* 0x080fe400018f1403 */
[----:B------:R-:W-:Y:S02]  /*d990*/  @!P0 LEA.HI.X R3, R20, R4, R22, 0x2, P6 ;  /* 0x0000000414038211 */ /* 0x000fe400030f1416 */
[----:B------:R-:W-:Y:S01]  /*d9a0*/  ISETP.GE.AND P5, PT, R31, c[0x0][0x3c8], PT ;  /* 0x0000f2001f007a0c */ /* 0x000fe20003fa6270 */
[----:B------:R-:W4:Y:S01]  /*d9b0*/  LDL R20, [R1+0x80] ;  /* 0x0000800001147983 */ /* 0x000f220000100800 */
[C---:B------:R-:W-:Y:S02]  /*d9c0*/  ISETP.GE.AND P4, PT, R30.reuse, c[0x0][0x3c8], PT ;  /* 0x0000f2001e007a0c */ /* 0x040fe40003f86270 */
[----:B------:R-:W-:Y:S01]  /*d9d0*/  ISETP.GE.AND P3, PT, R29, c[0x0][0x3c8], PT ;  /* 0x0000f2001d007a0c */ /* 0x000fe20003f66270 */
[----:B------:R-:W4:Y:S04]  /*d9e0*/  LDL R22, [R1+0xc0] ;  /* 0x0000c00001167983 */ /* 0x000f280000100800 */
[----:B------:R1:W-:Y:S04]  /*d9f0*/  @!P2 ST.E.64 [R10.64], R162 ;  /* 0x000000a20a00a985 */ /* 0x0003e8000c101b06 */
[-C--:B------:R-:W-:Y:S01]  /*da00*/  @!P5 LEA R8, P6, R31, R0.reuse, 0x2 ;  /* 0x000000001f08d211 */ /* 0x080fe200078c10ff */
[----:B------:R1:W-:Y:S04]  /*da10*/  @!P1 ST.E.64 [R6.64], R74 ;  /* 0x0000004a06009985 */ /* 0x0003e8000c101b06 */
[----:B------:R2:W-:Y:S04]  /*da20*/  @!P0 ST.E.64 [R2.64], R50 ;  /* 0x0000003202008985 */ /* 0x0005e8000c101b06 */
[----:B------:R-:W4:Y:S04]  /*da30*/  LDL R5, [R1+0x6c] ;  /* 0x00006c0001057983 */ /* 0x000f280000100800 */
[----:B-1----:R-:W4:Y:S01]  /*da40*/  LDL R10, [R1+0xbc] ;  /* 0x0000bc00010a7983 */ /* 0x002f220000100800 */
[----:B------:R-:W-:-:S02]  /*da50*/  @!P4 LEA R6, P0, R30, R0, 0x2 ;  /* 0x000000001e06c211 */ /* 0x000fc400078010ff */
[----:B--2---:R-:W-:Y:S02]  /*da60*/  @!P5 LEA.HI.X R9, R31, R4, R19, 0x2, P6 ;  /* 0x000000041f09d211 */ /* 0x004fe400030f1413 */
[C---:B------:R-:W-:Y:S01]  /*da70*/  @!P3 LEA R2, P6, R29.reuse, R0, 0x2 ;  /* 0x000000001d02b211 */ /* 0x040fe200078c10ff */
[----:B------:R-:W2:Y:S03]  /*da80*/  LDL R19, [R1+0xb8] ;  /* 0x0000b80001137983 */ /* 0x000ea60000100800 */
[-C--:B-----5:R-:W-:Y:S02]  /*da90*/  @!P3 LEA.HI.X R3, R29, R4.reuse, R13, 0x2, P6 ;  /* 0x000000041d03b211 */ /* 0x0a0fe400030f140d */
[----:B------:R-:W5:Y:S01]  /*daa0*/  LDL R13, [R1+0xac] ;  /* 0x0000ac00010d7983 */ /* 0x000f620000100800 */
[----:B---3--:R-:W-:-:S03]  /*dab0*/  @!P4 LEA.HI.X R7, R30, R4, R17, 0x2, P0 ;  /* 0x000000041e07c211 */ /* 0x008fc600000f1411 */
[----:B------:R-:W3:Y:S01]  /*dac0*/  LDL R17, [R1+0xb4] ;  /* 0x0000b40001117983 */ /* 0x000ee20000100800 */
[----:B------:R-:W-:Y:S02]  /*dad0*/  ISETP.GE.AND P2, PT, R27, c[0x0][0x3c8], PT ;  /* 0x0000f2001b007a0c */ /* 0x000fe40003f46270 */
[----:B------:R-:W-:Y:S02]  /*dae0*/  ISETP.GE.AND P1, PT, R25, c[0x0][0x3c8], PT ;  /* 0x0000f20019007a0c */ /* 0x000fe40003f26270 */
[----:B------:R-:W-:Y:S01]  /*daf0*/  ISETP.GE.AND P0, PT, R23, c[0x0][0x3c8], PT ;  /* 0x0000f20017007a0c */ /* 0x000fe20003f06270 */
[----:B------:R1:W-:Y:S04]  /*db00*/  @!P5 ST.E.64 [R8.64], R164 ;  /* 0x000000a40800d985 */ /* 0x0003e8000c101b06 */
[----:B------:R1:W-:Y:S04]  /*db10*/  @!P4 ST.E.64 [R6.64], R78 ;  /* 0x0000004e0600c985 */ /* 0x0003e8000c101b06 */
[----:B------:R1:W-:Y:S02]  /*db20*/  @!P3 ST.E.64 [R2.64], R54 ;  /* 0x000000360200b985 */ /* 0x0003e4000c101b06 */
[----:B-1----:R-:W-:-:S02]  /*db30*/  @!P2 LEA R8, P5, R27, R0, 0x2 ;  /* 0x000000001b08a211 */ /* 0x002fc400078a10ff */
[----:B------:R-:W-:Y:S02]  /*db40*/  @!P1 LEA R6, P6, R25, R0, 0x2 ;  /* 0x0000000019069211 */ /* 0x000fe400078c10ff */
[----:B------:R-:W-:Y:S02]  /*db50*/  @!P2 LEA.HI.X R9, R27, R4, R28, 0x2, P5 ;  /* 0x000000041b09a211 */ /* 0x000fe400028f141c */
[----:B------:R-:W-:Y:S02]  /*db60*/  @!P0 LEA R2, P3, R23, R0, 0x2 ;  /* 0x0000000017028211 */ /* 0x000fe400078610ff */
[----:B------:R-:W-:Y:S02]  /*db70*/  ISETP.GE.AND P4, PT, R21, c[0x0][0x3c8], PT ;  /* 0x0000f20015007a0c */ /* 0x000fe40003f86270 */
[-C--:B------:R-:W-:Y:S02]  /*db80*/  @!P1 LEA.HI.X R7, R25, R4.reuse, R26, 0x2, P6 ;  /* 0x0000000419079211 */ /* 0x080fe400030f141a */
[----:B------:R-:W-:Y:S01]  /*db90*/  @!P0 LEA.HI.X R3, R23, R4, R24, 0x2, P3 ;  /* 0x0000000417038211 */ /* 0x000fe200018f1418 */
[----:B------:R-:W-:Y:S01]  /*dba0*/  @!P2 ST.E.64 [R8.64], R90 ;  /* 0x0000005a0800a985 */ /* 0x000fe2000c101b06 */
[----:B------:R-:W-:-:S03]  /*dbb0*/  ISETP.GE.AND P3, PT, R18, c[0x0][0x3c8], PT ;  /* 0x0000f20012007a0c */ /* 0x000fc60003f66270 */
[----:B------:R1:W-:Y:S04]  /*dbc0*/  @!P1 ST.E.64 [R6.64], R82 ;  /* 0x0000005206009985 */ /* 0x0003e8000c101b06 */
[----:B------:R4:W-:Y:S01]  /*dbd0*/  @!P0 ST.E.64 [R2.64], R42 ;  /* 0x0000002a02008985 */ /* 0x0009e2000c101b06 */
[----:B------:R-:W-:Y:S02]  /*dbe0*/  ISETP.GE.AND P2, PT, R16, c[0x0][0x3c8], PT ;  /* 0x0000f20010007a0c */ /* 0x000fe40003f46270 */
[----:B------:R-:W-:Y:S02]  /*dbf0*/  ISETP.GE.AND P1, PT, R14, c[0x0][0x3c8], PT ;  /* 0x0000f2000e007a0c */ /* 0x000fe40003f26270 */
[----:B-1----:R-:W-:Y:S02]  /*dc00*/  @!P4 LEA R6, P0, R21, R0, 0x2 ;  /* 0x000000001506c211 */ /* 0x002fe400078010ff */
[----:B----4-:R-:W-:-:S02]  /*dc10*/  ISETP.GE.AND P5, PT, R20, c[0x0][0x3c8], PT ;  /* 0x0000f20014007a0c */ /* 0x010fc40003fa6270 */
[----:B------:R-:W-:Y:S02]  /*dc20*/  @!P4 LEA.HI.X R7, R21, R4, R22, 0x2, P0 ;  /* 0x000000041507c211 */ /* 0x000fe400000f1416 */
[----:B------:R-:W-:-:S09]  /*dc30*/  ISETP.GE.AND P0, PT, R12, c[0x0][0x3c8], PT ;  /* 0x0000f2000c007a0c */ /* 0x000fd20003f06270 */
[C---:B------:R-:W-:Y:S01]  /*dc40*/  @!P5 LEA R2, P6, R20.reuse, R0, 0x2 ;  /* 0x000000001402d211 */ /* 0x040fe200078c10ff */
[----:B------:R1:W-:Y:S03]  /*dc50*/  @!P4 ST.E.64 [R6.64], R62 ;  /* 0x0000003e0600c985 */ /* 0x0003e6000c101b06 */
[----:B------:R-:W-:Y:S02]  /*dc60*/  @!P5 LEA.HI.X R3, R20, R4, R10, 0x2, P6 ;  /* 0x000000041403d211 */ /* 0x000fe400030f140a */
[-C--:B------:R-:W-:Y:S02]  /*dc70*/  @!P3 LEA R10, P4, R18, R0.reuse, 0x2 ;  /* 0x00000000120ab211 */ /* 0x080fe400078810ff */
[-C--:B------:R-:W-:Y:S01]  /*dc80*/  @!P2 LEA R8, P6, R16, R0.reuse, 0x2 ;  /* 0x000000001008a211 */ /* 0x080fe200078c10ff */
[----:B------:R4:W-:Y:S01]  /*dc90*/  @!P5 ST.E.64 [R2.64], R66 ;  /* 0x000000420200d985 */ /* 0x0009e2000c101b06 */
[----:B-1----:R-:W-:-:S04]  /*dca0*/  @!P1 LEA R6, P5, R14, R0, 0x2 ;  /* 0x000000000e069211 */ /* 0x002fc800078a10ff */
[-C--:B------:R-:W-:Y:S02]  /*dcb0*/  @!P1 LEA.HI.X R7, R14, R4.reuse, R15, 0x2, P5 ;  /* 0x000000040e079211 */ /* 0x080fe400028f140f */
[----:B--2---:R-:W-:Y:S02]  /*dcc0*/  @!P3 LEA.HI.X R11, R18, R4, R19, 0x2, P4 ;  /* 0x00000004120bb211 */ /* 0x004fe400020f1413 */
[----:B----4-:R-:W-:-:S03]  /*dcd0*/  @!P0 LEA R2, P4, R12, R0, 0x2 ;  /* 0x000000000c028211 */ /* 0x010fc600078810ff */
[----:B------:R1:W-:Y:S01]  /*dce0*/  @!P3 ST.E.64 [R10.64], R94 ;  /* 0x0000005e0a00b985 */ /* 0x0003e2000c101b06 */
[-C--:B-----5:R-:W-:Y:S02]  /*dcf0*/  @!P0 LEA.HI.X R3, R12, R4.reuse, R13, 0x2, P4 ;  /* 0x000000040c038211 */ /* 0x0a0fe400020f140d */
[----:B---3--:R-:W-:-:S05]  /*dd00*/  @!P2 LEA.HI.X R9, R16, R4, R17, 0x2, P6 ;  /* 0x000000041009a211 */ /* 0x008fca00030f1411 */
[----:B------:R1:W-:Y:S04]  /*dd10*/  @!P2 ST.E.64 [R8.64], R86 ;  /* 0x000000560800a985 */ /* 0x0003e8000c101b06 */
[----:B------:R1:W-:Y:S04]  /*dd20*/  @!P1 ST.E.64 [R6.64], R70 ;  /* 0x0000004606009985 */ /* 0x0003e8000c101b06 */
[----:B------:R1:W-:Y:S01]  /*dd30*/  @!P0 ST.E.64 [R2.64], R46 ;  /* 0x0000002e02008985 */ /* 0x0003e2000c101b06 */
[----:B------:R-:W-:-:S13]  /*dd40*/  ISETP.GE.AND P0, PT, R5, c[0x0][0x3c8], PT ;  /* 0x0000f20005007a0c */ /* 0x000fda0003f06270 */
[----:B------:R-:W-:Y:S05]  /*dd50*/  @P0 BRA `(.L_x_1276) ;  /* 0x00000f8000000947 */ /* 0x000fea0003800000 */
[----:B------:R-:W2:Y:S01]  /*dd60*/  LDL R12, [R1+0xa8] ;  /* 0x0000a800010c7983 */ /* 0x000ea20000100800 */
[----:B-1----:R-:W-:-:S04]  /*dd70*/  LEA R2, P0, R5, R0, 0x2 ;  /* 0x0000000005027211 */ /* 0x002fc800078010ff */
[----:B--2---:R-:W-:-:S05]  /*dd80*/  LEA.HI.X R3, R5, R4, R12, 0x2, P0 ;  /* 0x0000000405037211 */ /* 0x004fca00000f140c */
[----:B------:R1:W-:Y:S01]  /*dd90*/  ST.E.64 [R2.64], R38 ;  /* 0x0000002602007985 */ /* 0x0003e2000c101b06 */
[----:B------:R-:W-:Y:S05]  /*dda0*/  BRA `(.L_x_1276) ;  /* 0x00000f3000007947 */ /* 0x000fea0003800000 */
.L_x_1261:
        /* <DEDUP_REMOVED lines=22> */
.L_x_1282:
        /* <DEDUP_REMOVED lines=57> */
.L_x_1284:
[----:B------:R-:W-:Y:S05]  /*e2a0*/  BSYNC B0 ;  /* 0x0000000000007941 */ /* 0x000fea0003800000 */
.L_x_1283:
[----:B------:R-:W-:-:S13]  /*e2b0*/  ISETP.GT.AND P0, PT, R16, 0x1, PT ;  /* 0x000000011000780c */ /* 0x000fda0003f04270 */
[----:B------:R-:W-:Y:S05]  /*e2c0*/  @P0 BRA `(.L_x_1276) ;  /* 0x00000a1000000947 */ /* 0x000fea0003800000 */
[----:B------:R-:W2:Y:S04]  /*e2d0*/  LDL.LU R4, [R1+0x1c] ;  /* 0x00001c0001047983 */ /* 0x000ea80000300800 */
[----:B-1----:R-:W3:Y:S04]  /*e2e0*/  LDL.LU R2, [R1+0x24] ;  /* 0x0000240001027983 */ /* 0x002ee80000300800 */
[----:B------:R-:W4:Y:S04]  /*e2f0*/  LDL R6, [R1+0xa4] ;  /* 0x0000a40001067983 */ /* 0x000f280000100800 */
[----:B------:R-:W1:Y:S02]  /*e300*/  S2R R12, SR_TID.X ;  /* 0x00000000000c7919 */ /* 0x000e640000002100 */
[----:B-1----:R-:W-:-:S04]  /*e310*/  SHF.R.S32.HI R11, RZ, 0x1f, R12 ;  /* 0x0000001fff0b7819 */ /* 0x002fc8000001140c */
[----:B------:R-:W-:-:S04]  /*e320*/  LEA.HI R11, R11, R12, RZ, 0x3 ;  /* 0x0000000c0b0b7211 */ /* 0x000fc800078f18ff */
[----:B------:R-:W-:Y:S02]  /*e330*/  SHF.R.S32.HI R11, RZ, 0x3, R11 ;  /* 0x00000003ff0b7819 */ /* 0x000fe4000001140b */
[----:B--2---:R-:W-:Y:S02]  /*e340*/  MOV R8, R4 ;  /* 0x0000000400087202 */ /* 0x004fe40000000f00 */
[----:B------:R-:W-:Y:S02]  /*e350*/  MOV R4, c[0x0][0x4e8] ;  /* 0x00013a0000047a02 */ /* 0x000fe40000000f00 */
[----:B---3--:R-:W-:Y:S01]  /*e360*/  MOV R10, R2 ;  /* 0x00000002000a7202 */ /* 0x008fe20000000f00 */
[----:B------:R-:W-:Y:S01]  /*e370*/  IMAD R2, R13, c[0x0][0x3a0], RZ ;  /* 0x0000e8000d027a24 */ /* 0x000fe200078e02ff */
[----:B------:R-:W-:Y:S01]  /*e380*/  ISETP.NE.AND P0, PT, R4, 0x1, PT ;  /* 0x000000010400780c */ /* 0x000fe20003f05270 */
[----:B------:R-:W-:Y:S01]  /*e390*/  IMAD.WIDE.U32 R4, R0, c[0x0][0x3a0], RZ ;  /* 0x0000e80000047a25 */ /* 0x000fe200078e00ff */
[----:B------:R-:W-:-:S03]  /*e3a0*/  LEA R14, R10, R11, 0x7 ;  /* 0x0000000b0a0e7211 */ /* 0x000fc600078e38ff */
[----:B------:R-:W-:Y:S01]  /*e3b0*/  IMAD R0, R0, c[0x0][0x3a4], R2 ;  /* 0x0000e90000007a24 */ /* 0x000fe200078e0202 */
[----:B----4-:R-:W-:Y:S01]  /*e3c0*/  LEA R2, R10, R6, 0x7 ;  /* 0x000000060a027211 */ /* 0x010fe200078e38ff */
[----:B------:R-:W-:-:S03]  /*e3d0*/  IMAD R6, R20, c[0x0][0x3f0], RZ ;  /* 0x0000fc0014067a24 */ /* 0x000fc600078e02ff */
[----:B------:R-:W-:Y:S01]  /*e3e0*/  IADD3 R5, R5, R0, RZ ;  /* 0x0000000005057210 */ /* 0x000fe20007ffe0ff */
[----:B------:R-:W-:Y:S02]  /*e3f0*/  IMAD.MOV.U32 R0, RZ, RZ, R2 ;  /* 0x000000ffff007224 */ /* 0x000fe400078e0002 */
[----:B------:R-:W-:-:S04]  /*e400*/  @P0 IMAD.HI.U32 R7, R2, c[0x0][0x4ec], RZ ;  /* 0x00013b0002070a27 */ /* 0x000fc800078e00ff */
[----:B------:R-:W-:Y:S01]  /*e410*/  IMAD.WIDE.U32 R4, R8, c[0x0][0x3e8], R4 ;  /* 0x0000fa0008047a25 */ /* 0x000fe200078e0004 */
[----:B------:R-:W-:-:S03]  /*e420*/  @P0 SHF.R.U32.HI R0, RZ, c[0x0][0x4f0], R7 ;  /* 0x00013c00ff000a19 */ /* 0x000fc60000011607 */
[----:B------:R-:W-:Y:S01]  /*e430*/  IMAD R5, R8, c[0x0][0x3ec], R5 ;  /* 0x0000fb0008057a24 */ /* 0x000fe200078e0205 */
[----:B------:R-:W-:Y:S01]  /*e440*/  SHF.R.S32.HI R8, RZ, 0x1f, R0 ;  /* 0x0000001fff087819 */ /* 0x000fe20000011400 */
[C---:B------:R-:W-:Y:S02]  /*e450*/  IMAD R9, R3.reuse, c[0x0][0x3f4], R6 ;  /* 0x0000fd0003097a24 */ /* 0x040fe400078e0206 */
[----:B------:R-:W-:Y:S01]  /*e460*/  IMAD.WIDE.U32 R6, R3, c[0x0][0x3f0], R4 ;  /* 0x0000fc0003067a25 */ /* 0x000fe200078e0004 */
[----:B------:R-:W-:-:S03]  /*e470*/  IADD3 R4, -R0, RZ, RZ ;  /* 0x000000ff00047210 */ /* 0x000fc60007ffe1ff */
[----:B------:R-:W-:Y:S01]  /*e480*/  IMAD R5, R8, c[0x0][0x3e0], RZ ;  /* 0x0000f80008057a24 */ /* 0x000fe200078e02ff */
[----:B------:R-:W-:Y:S01]  /*e490*/  IADD3 R3, R7, R9, RZ ;  /* 0x0000000907037210 */ /* 0x000fe20007ffe0ff */
[----:B------:R-:W-:Y:S02]  /*e4a0*/  IMAD R4, R4, c[0x0][0x4e8], R2 ;  /* 0x00013a0004047a24 */ /* 0x000fe400078e0202 */
[----:B------:R-:W-:Y:S02]  /*e4b0*/  IMAD.MOV.U32 R2, RZ, RZ, R6 ;  /* 0x000000ffff027224 */ /* 0x000fe400078e0006 */
        /* <DEDUP_REMOVED lines=12> */
.L_x_1336:
[----:B------:R-:W-:Y:S05]  /*e580*/  BRA.DIV ~URZ, `(.L_x_1286) ;  /* 0x000021327f007947 */ /* 0x000fea000b800000 */
[----:B------:R3:W4:Y:S02]  /*e590*/  SHFL.IDX PT, R0, R15, RZ, 0x181f ;  /* 0x00181fff0f007589 */ /* 0x00072400000e0000 */
.L_x_1337:
        /* <DEDUP_REMOVED lines=15> */
[CC--:B------:R-:W-:Y:S02]  /*e690*/  @!P3 LEA R10, P4, R2.reuse, R0.reuse, 0x1 ;  /* 0x00000000020ab211 */ /* 0x0c0fe400078808ff */
[----:B------:R-:W-:Y:S02]  /*e6a0*/  @!P2 LEA R8, P6, R19, R0, 0x1 ;  /* 0x000000001308a211 */ /* 0x000fe400078c08ff */
[----:B------:R-:W-:Y:S02]  /*e6b0*/  @!P3 LEA.HI.X R11, R2, R4, R3, 0x1, P4 ;  /* 0x00000004020bb211 */ /* 0x000fe400020f0c03 */
[----:B------:R-:W-:Y:S02]  /*e6c0*/  @!P0 LEA R2, P4, R5, R0, 0x1 ;  /* 0x0000000005028211 */ /* 0x000fe400078808ff */
[-C--:B--2---:R-:W-:Y:S02]  /*e6d0*/  @!P2 LEA.HI.X R9, R19, R4.reuse, R20, 0x1, P6 ;  /* 0x000000041309a211 */ /* 0x084fe400030f0c14 */
[----:B------:R-:W-:-:S02]  /*e6e0*/  @!P1 LEA.HI.X R7, R252, R4, R18, 0x1, P5 ;  /* 0x00000004fc079211 */ /* 0x000fc400028f0c12 */
[----:B------:R-:W-:Y:S01]  /*e6f0*/  @!P0 LEA.HI.X R3, R5, R4, R16, 0x1, P4 ;  /* 0x0000000405038211 */ /* 0x000fe200020f0c10 */
[----:B------:R2:W-:Y:S04]  /*e700*/  @!P3 ST.E.128 [R10.64], RZ ;  /* 0x000000ff0a00b985 */ /* 0x0005e8000c101d06 */
[----:B------:R2:W-:Y:S04]  /*e710*/  @!P2 ST.E.128 [R8.64], RZ ;  /* 0x000000ff0800a985 */ /* 0x0005e8000c101d06 */
[----:B------:R2:W-:Y:S04]  /*e720*/  @!P1 ST.E.128 [R6.64], RZ ;  /* 0x000000ff06009985 */ /* 0x0005e8000c101d06 */
[----:B------:R2:W-:Y:S02]  /*e730*/  @!P0 ST.E.128 [R2.64], RZ ;  /* 0x000000ff02008985 */ /* 0x0005e4000c101d06 */
.L_x_1288:
[----:B------:R-:W-:Y:S05]  /*e740*/  BSYNC B0 ;  /* 0x0000000000007941 */ /* 0x000fea0003800000 */
.L_x_1287:
[----:B------:R-:W-:Y:S05]  /*e750*/  BRA.DIV ~URZ, `(.L_x_1289) ;  /* 0x00001fc27f007947 */ /* 0x000fea000b800000 */
[----:B--2---:R2:W1:Y:S04]  /*e760*/  SHFL.IDX PT, R4, R12, 0x1, 0x181f ;  /* 0x00381f000c047f89 */ /* 0x00446800000e0000 */
[----:B----4-:R2:W4:Y:S02]  /*e770*/  SHFL.IDX PT, R0, R15, 0x1, 0x181f ;  /* 0x00381f000f007f89 */ /* 0x01052400000e0000 */
.L_x_1338:
        /* <DEDUP_REMOVED lines=22> */
[----:B------:R1:W-:Y:S04]  /*e8e0*/  @!P3 ST.E.128 [R10.64], RZ ;  /* 0x000000ff0a00b985 */ /* 0x0003e8000c101d06 */
[----:B------:R1:W-:Y:S04]  /*e8f0*/  @!P2 ST.E.128 [R8.64], RZ ;  /* 0x000000ff0800a985 */ /* 0x0003e8000c101d06 */
[----:B------:R1:W-:Y:S04]  /*e900*/  @!P1 ST.E.128 [R6.64], RZ ;  /* 0x000000ff06009985 */ /* 0x0003e8000c101d06 */
[----:B------:R1:W-:Y:S02]  /*e910*/  @!P0 ST.E.128 [R2.64], RZ ;  /* 0x000000ff02008985 */ /* 0x0003e4000c101d06 */
.L_x_1291:
[----:B------:R-:W-:Y:S05]  /*e920*/  BSYNC B0 ;  /* 0x0000000000007941 */ /* 0x000fea0003800000 */
.L_x_1290:
[----:B------:R-:W-:Y:S05]  /*e930*/  BRA.DIV ~URZ, `(.L_x_1292) ;  /* 0x00001ea27f007947 */ /* 0x000fea000b800000 */
[----:B-1----:R1:W2:Y:S02]  /*e940*/  SHFL.IDX PT, R4, R12, 0x2, 0x181f ;  /* 0x00581f000c047f89 */ /* 0x0022a400000e0000 */
.L_x_1339:
[----:B------:R-:W-:Y:S05]  /*e950*/  BRA.DIV ~URZ, `(.L_x_1293) ;  /* 0x00001ef27f007947 */ /* 0x000fea000b800000 */
[----:B----4-:R4:W1:Y:S02]  /*e960*/  SHFL.IDX PT, R0, R15, 0x2, 0x181f ;  /* 0x00581f000f007f89 */ /* 0x01086400000e0000 */
.L_x_1340:
        /* <DEDUP_REMOVED lines=26> */
.L_x_1295:
[----:B------:R-:W-:Y:S05]  /*eb10*/  BSYNC B0 ;  /* 0x0000000000007941 */ /* 0x000fea0003800000 */
.L_x_1294:
[----:B------:R-:W-:Y:S05]  /*eb20*/  BRA.DIV ~URZ, `(.L_x_1296) ;  /* 0x00001d827f007947 */ /* 0x000fea000b800000 */
[----:B--2---:R2:W3:Y:S04]  /*eb30*/  SHFL.IDX PT, R4, R12, 0x3, 0x181f ;  /* 0x00781f000c047f89 */ /* 0x0044e800000e0000 */
[----:B-1----:R2:W1:Y:S02]  /*eb40*/  SHFL.IDX PT, R0, R15, 0x3, 0x181f ;  /* 0x00781f000f007f89 */ /* 0x00246400000e0000 */
.L_x_1341:
[----:B------:R-:W-:-:S04]  /*eb50*/  IADD3 R14, R14, 0x60, RZ ;  /* 0x000000600e0e7810 */ /* 0x000fc80007ffe0ff */
        /* <DEDUP_REMOVED lines=8> */
[----:B------:R-:W-:-:S13]  /*ebe0*/  ISETP.GE.AND P1, PT, R252, c[0x0][0x3c8], PT ;  /* 0x0000f200fc007a0c */ /* 0x000fda0003f26270 */
[----:B-1----:R-:W-:Y:S02]  /*ebf0*/  @!P1 LEA R6, P5, R252, R0, 0x1 ;  /* 0x00000000fc069211 */ /* 0x002fe400078a08ff */
        /* <DEDUP_REMOVED lines=8> */
[----:B------:R-:W-:-:S02]  /*ec80*/  @!P1 LEA.HI.X R7, R252, R4, R15, 0x1, P5 ;  /* 0x00000004fc079211 */ /* 0x000fc400028f0c0f */
[----:B------:R-:W-:Y:S01]  /*ec90*/  @!P0 LEA.HI.X R3, R5, R4, R12, 0x1, P4 ;  /* 0x0000000405038211 */ /* 0x000fe200020f0c0c */
[----:B------:R1:W-:Y:S04]  /*eca0*/  @!P3 ST.E.128 [R10.64], RZ ;  /* 0x000000ff0a00b985 */ /* 0x0003e8000c101d06 */
[----:B------:R1:W-:Y:S04]  /*ecb0*/  @!P2 ST.E.128 [R8.64], RZ ;  /* 0x000000ff0800a985 */ /* 0x0003e8000c101d06 */
[----:B------:R1:W-:Y:S04]  /*ecc0*/  @!P1 ST.E.128 [R6.64], RZ ;  /* 0x000000ff06009985 */ /* 0x0003e8000c101d06 */
[----:B------:R1:W-:Y:S02]  /*ecd0*/  @!P0 ST.E.128 [R2.64], RZ ;  /* 0x000000ff02008985 */ /* 0x0003e4000c101d06 */
.L_x_1276:
[----:B------:R-:W-:Y:S05]  /*ece0*/  BSYNC B1 ;  /* 0x0000000000017941 */ /* 0x000fea0003800000 */
.L_x_1260:
[----:B-1--4-:R-:W4:Y:S02]  /*ecf0*/  LDL R0, [R1+0xe0] ;  /* 0x0000e00001007983 */ /* 0x012f240000100800 */
[----:B----4-:R-:W-:-:S13]  /*ed00*/  ISETP.NE.AND P0, PT, R0, RZ, PT ;  /* 0x000000ff0000720c */ /* 0x010fda0003f05270 */
[----:B------:R-:W-:Y:S01]  /*ed10*/  @P0 WARPSYNC 0xffffffff ;  /* 0xffffffff00000948 */ /* 0x000fe20003800000 */
[----:B------:R-:W-:Y:S06]  /*ed20*/  @P0 BAR.SYNC.DEFER_BLOCKING 0x5, 0x100 ;  /* 0x0144000000000b1d */ /* 0x000fec0000010000 */
[----:B---3--:R-:W1:Y:S04]  /*ed30*/  @P0 LDS.128 R4, [0x20100] ;  /* 0x02010000ff040984 */ /* 0x008e680000000c00 */
        /* <DEDUP_REMOVED lines=10> */
.L_x_1342:
[----:B------:R-:W-:Y:S05]  /*ede0*/  BRA.DIV ~URZ, `(.L_x_1299) ;  /* 0x00001bf27f007947 */ /* 0x000fea000b800000 */
[----:B------:R3:W4:Y:S02]  /*edf0*/  SHFL.IDX PT, R8, R98, 0x1, 0x1f ;  /* 0x00201f0062087f89 */ /* 0x00072400000e0000 */
.L_x_1343:
        /* <DEDUP_REMOVED lines=19> */
.L_x_1344:
        /* <DEDUP_REMOVED lines=16> */
.L_x_1345:
[----:B---3--:R-:W-:Y:S01]  /*f030*/  IMAD R0, R0, c[0x0][0x538], RZ ;  /* 0x00014e0000007a24 */ /* 0x008fe200078e02ff */
[----:B------:R-:W-:Y:S04]  /*f040*/  BSSY B1, `(.L_x_1302) ;  /* 0x0000084000017945 */ /* 0x000fe80003800000 */
[----:B----4-:R-:W-:-:S04]  /*f050*/  IADD3 R8, R0, R8, RZ ;  /* 0x0000000800087210 */ /* 0x010fc80007ffe0ff */
[----:B--2---:R-:W-:-:S13]  /*f060*/  ISETP.GT.AND P6, PT, R8, R9, PT ;  /* 0x000000090800720c */ /* 0x004fda0003fc4270 */
[----:B------:R-:W-:Y:S05]  /*f070*/  @P6 BRA `(.L_x_1303) ;  /* 0x0000025000006947 */ /* 0x000fea0003800000 */
.L_x_1307:
        /* <DEDUP_REMOVED lines=17> */
.L_x_1346:
        /* <DEDUP_REMOVED lines=16> */
.L_x_1347:
[----:B--2---:R-:W-:-:S05]  /*f290*/  IMAD R0, R0, c[0x0][0x538], RZ ;  /* 0x00014e0000007a24 */ /* 0x004fca00078e02ff */
[----:B------:R-:W-:-:S04]  /*f2a0*/  IADD3 R8, R0, R8, RZ ;  /* 0x0000000800087210 */ /* 0x000fc80007ffe0ff */
[----:B------:R-:W-:-:S13]  /*f2b0*/  ISETP.GT.AND P6, PT, R8, R9, PT ;  /* 0x000000090800720c */ /* 0x000fda0003fc4270 */
[----:B-1----:R-:W-:Y:S05]  /*f2c0*/  @!P6 BRA `(.L_x_1307) ;  /* 0xfffffdb00000e947 */ /* 0x002fea000383ffff */
.L_x_1303:
[----:B------:R-:W-:-:S05]  /*f2d0*/  IADD3 R12, -R0, R8, RZ ;  /* 0x00000008000c7210 */ /* 0x000fca0007ffe1ff */
[----:B------:R-:W-:-:S05]  /*f2e0*/  IMAD R0, R4, c[0x0][0x538], R12 ;  /* 0x00014e0004007a24 */ /* 0x000fca00078e020c */
[----:B------:R-:W-:Y:S01]  /*f2f0*/  ISETP.GT.AND P0, PT, R0, R9, PT ;  /* 0x000000090000720c */ /* 0x000fe20003f04270 */
[----:B------:R-:W-:-:S12]  /*f300*/  BRA.DIV ~URZ, `(.L_x_1308) ;  /* 0x00001b127f007947 */ /* 0x000fd8000b800000 */
[----:B------:R-:W-:-:S04]  /*f310*/  VOTE.ANY R11, PT, !P0 ;  /* 0x00000000000b7806 */ /* 0x000fc800040e0100 */
.L_x_1348:
[----:B------:R2:W3:Y:S01]  /*f320*/  POPC R10, R11 ;  /* 0x0000000b000a7309 */ /* 0x0004e20000000000 */
[----:B------:R-:W-:Y:S05]  /*f330*/  BRA.DIV ~URZ, `(.L_x_1309) ;  /* 0x00001b327f007947 */ /* 0x000fea000b800000 */
[----:B---3--:R3:W4:Y:S04]  /*f340*/  SHFL.IDX PT, R8, R6, R10, 0x1f ;  /* 0x00001f0a06087589 */ /* 0x00872800000e0000 */
[----:B------:R3:W1:Y:S02]  /*f350*/  SHFL.IDX PT, R7, R7, R10, 0x1f ;  /* 0x00001f0a07077589 */ /* 0x00066400000e0000 */
.L_x_1349:
[----:B------:R-:W-:Y:S01]  /*f360*/  ISETP.NE.AND P0, PT, R11, RZ, PT ;  /* 0x000000ff0b00720c */ /* 0x000fe20003f05270 */
[----:B------:R-:W-:-:S12]  /*f370*/  BSSY B0, `(.L_x_1310) ;  /* 0x0000005000007945 */ /* 0x000fd80003800000 */
[----:B------:R-:W-:Y:S05]  /*f380*/  @!P0 BRA `(.L_x_1311) ;  /* 0x0000003000008947 */ /* 0x000fea0003800000 */
[----:B------:R-:W-:Y:S01]  /*f390*/  IADD3 R3, R10, -0x1, RZ ;  /* 0xffffffff0a037810 */ /* 0x000fe20007ffe0ff */
[----:B------:R-:W-:Y:S05]  /*f3a0*/  BRA.DIV ~URZ, `(.L_x_1312) ;  /* 0x00001b927f007947 */ /* 0x000fea000b800000 */
[----:B------:R2:W3:Y:S02]  /*f3b0*/  SHFL.IDX PT, R13, R4, R3, 0x1f ;  /* 0x00001f03040d7589 */ /* 0x0004e400000e0000 */
.L_x_1311:
[----:B------:R-:W-:Y:S05]  /*f3c0*/  BSYNC B0 ;  /* 0x0000000000007941 */ /* 0x000fea0003800000 */
.L_x_1310:
[----:B---3--:R-:W-:Y:S01]  /*f3d0*/  IMAD R6, R13, c[0x0][0x538], R12 ;  /* 0x00014e000d067a24 */ /* 0x008fe200078e020c */
[----:B----4-:R-:W-:Y:S02]  /*f3e0*/  IABS R2, R8 ;  /* 0x0000000800027213 */ /* 0x010fe40000000000 */
[----:B-12---:R-:W-:Y:S01]  /*f3f0*/  IABS R3, R7 ;  /* 0x0000000700037213 */ /* 0x006fe20000000000 */
[----:B------:R-:W-:Y:S01]  /*f400*/  IMAD.IADD R9, R9, 0x1, -R6 ;  /* 0x0000000109097824 */ /* 0x000fe200078e0a06 */
[----:B------:R1:W-:Y:S01]  /*f410*/  STL [R1+0x20], R6 ;  /* 0x0000200601007387 */ /* 0x0003e20000100800 */
[----:B------:R-:W2:Y:S03]  /*f420*/  I2F.RP R4, R2 ;  /* 0x0000000200047306 */ /* 0x000ea60000209400 */
[----:B------:R-:W3:Y:S05]  /*f430*/  LDL.LU R13, [R1+0x2c] ;  /* 0x00002c00010d7983 */ /* 0x000eea0000300800 */
[----:B--2---:R-:W2:Y:S02]  /*f440*/  MUFU.RCP R4, R4 ;  /* 0x0000000400047308 */ /* 0x004ea40000001000 */
[----:B--2---:R-:W-:-:S06]  /*f450*/  IADD3 R4, R4, 0xffffffe, RZ ;  /* 0x0ffffffe04047810 */ /* 0x004fcc0007ffe0ff */
[----:B------:R-:W2:Y:S01]  /*f460*/  F2I.FTZ.U32.TRUNC.NTZ R5, R4 ;  /* 0x0000000400057305 */ /* 0x000ea2000021f000 */
[----:B-1----:R-:W-:Y:S02]  /*f470*/  MOV R6, R3 ;  /* 0x0000000300067202 */ /* 0x002fe40000000f00 */
[----:B------:R-:W-:Y:S01]  /*f480*/  IABS R11, R9 ;  /* 0x00000009000b7213 */ /* 0x000fe20000000000 */
[----:B--2---:R-:W-:-:S04]  /*f490*/  IMAD.MOV R0, RZ, RZ, -R5 ;  /* 0x000000ffff007224 */ /* 0x004fc800078e0a05 */
[----:B------:R-:W-:Y:S01]  /*f4a0*/  IMAD.MOV.U32 R4, RZ, RZ, R0 ;  /* 0x000000ffff047224 */ /* 0x000fe200078e0000 */
[----:B------:R-:W-:-:S03]  /*f4b0*/  IABS R0, R8 ;  /* 0x0000000800007213 */ /* 0x000fc60000000000 */
[----:B------:R-:W-:Y:S02]  /*f4c0*/  IMAD R3, R4, R2, RZ ;  /* 0x0000000204037224 */ /* 0x000fe400078e02ff */
[----:B------:R-:W-:Y:S01]  /*f4d0*/  IMAD.MOV.U32 R4, RZ, RZ, RZ ;  /* 0x000000ffff047224 */ /* 0x000fe200078e00ff */
[----:B------:R-:W1:Y:S01]  /*f4e0*/  I2F.RP R12, R6 ;  /* 0x00000006000c7306 */ /* 0x000e620000209400 */
[----:B------:R-:W-:Y:S02]  /*f4f0*/  IMAD.MOV R0, RZ, RZ, -R0 ;  /* 0x000000ffff007224 */ /* 0x000fe400078e0a00 */
[----:B------:R-:W-:-:S04]  /*f500*/  IMAD.HI.U32 R5, R5, R3, R4 ;  /* 0x0000000305057227 */ /* 0x000fc800078e0004 */
[----:B------:R-:W-:Y:S01]  /*f510*/  IMAD.MOV.U32 R3, RZ, RZ, R11 ;  /* 0x000000ffff037224 */ /* 0x000fe200078e000b */
[----:B------:R-:W-:-:S03]  /*f520*/  MOV R4, R0 ;  /* 0x0000000000047202 */ /* 0x000fc60000000f00 */
[----:B------:R-:W-:-:S04]  /*f530*/  IMAD.HI.U32 R0, R5, R3, RZ ;  /* 0x0000000305007227 */ /* 0x000fc800078e00ff */
[----:B------:R-:W-:Y:S02]  /*f540*/  IMAD R3, R0, R4, R3 ;  /* 0x0000000400037224 */ /* 0x000fe400078e0203 */
[----:B-1----:R-:W1:Y:S03]  /*f550*/  MUFU.RCP R4, R12 ;  /* 0x0000000c00047308 */ /* 0x002e660000001000 */
[----:B------:R-:W-:-:S13]  /*f560*/  ISETP.GT.U32.AND P1, PT, R2, R3, PT ;  /* 0x000000030200720c */ /* 0x000fda0003f24070 */
[----:B------:R-:W-:Y:S01]  /*f570*/  @!P1 IMAD.IADD R3, R3, 0x1, -R2 ;  /* 0x0000000103039824 */ /* 0x000fe200078e0a02 */
[----:B-1----:R-:W-:-:S04]  /*f580*/  IADD3 R4, R4, 0xffffffe, RZ ;  /* 0x0ffffffe04047810 */ /* 0x002fc80007ffe0ff */
[----:B------:R-:W-:Y:S02]  /*f590*/  ISETP.GE.U32.AND P2, PT, R3, R2, PT ;  /* 0x000000020300720c */ /* 0x000fe40003f46070 */
[----:B------:R-:W1:Y:S01]  /*f5a0*/  F2I.FTZ.U32.TRUNC.NTZ R3, R4 ;  /* 0x0000000400037305 */ /* 0x000e62000021f000 */
[----:B------:R-:W-:Y:S02]  /*f5b0*/  LOP3.LUT R2, R9, R8, RZ, 0x3c, !PT ;  /* 0x0000000809027212 */ /* 0x000fe400078e3cff */
[----:B------:R-:W-:Y:S02]  /*f5c0*/  @!P1 IADD3 R0, R0, 0x1, RZ ;  /* 0x0000000100009810 */ /* 0x000fe40007ffe0ff */
[----:B------:R-:W-:Y:S02]  /*f5d0*/  ISETP.GE.AND P0, PT, R2, RZ, PT ;  /* 0x000000ff0200720c */ /* 0x000fe40003f06270 */
[----:B------:R-:W-:-:S04]  /*f5e0*/  ISETP.NE.AND P1, PT, R8, RZ, PT ;  /* 0x000000ff0800720c */ /* 0x000fc80003f25270 */
[----:B------:R-:W-:Y:S01]  /*f5f0*/  @P2 IADD3 R0, R0, 0x1, RZ ;  /* 0x0000000100002810 */ /* 0x000fe20007ffe0ff */
[----:B-1----:R-:W-:-:S06]  /*f600*/  IMAD.MOV R2, RZ, RZ, -R3 ;  /* 0x000000ffff027224 */ /* 0x002fcc00078e0a03 */
[----:B------:R-:W-:Y:S01]  /*f610*/  @!P0 IMAD.MOV R0, RZ, RZ, -R0 ;  /* 0x000000ffff008224 */ /* 0x000fe200078e0a00 */
[----:B------:R-:W-:Y:S02]  /*f620*/  MOV R4, R2 ;  /* 0x0000000200047202 */ /* 0x000fe40000000f00 */
[----:B------:R-:W-:Y:S02]  /*f630*/  IABS R2, R7 ;  /* 0x0000000700027213 */ /* 0x000fe40000000000 */
[----:B------:R-:W-:Y:S01]  /*f640*/  @!P1 LOP3.LUT R0, RZ, R8, RZ, 0x33, !PT ;  /* 0x00000008ff009212 */ /* 0x000fe200078e33ff */
[----:B------:R-:W-:Y:S02]  /*f650*/  IMAD R4, R4, R6, RZ ;  /* 0x0000000604047224 */ /* 0x000fe400078e02ff */
[----:B------:R-:W-:Y:S01]  /*f660*/  IMAD.MOV R5, RZ, RZ, -R2 ;  /* 0x000000ffff057224 */ /* 0x000fe200078e0a02 */
[----:B------:R-:W-:Y:S01]  /*f670*/  IABS R11, R0 ;  /* 0x00000000000b7213 */ /* 0x000fe20000000000 */
[----:B------:R-:W-:-:S04]  /*f680*/  IMAD.MOV.U32 R2, RZ, RZ, RZ ;  /* 0x000000ffff027224 */ /* 0x000fc800078e00ff */
        /* <DEDUP_REMOVED lines=26> */
.L_x_1304:
[----:B------:R-:W-:Y:S01]  /*f830*/  MOV R0, c[0x0][0x53c] ;  /* 0x00014f0000007a02 */ /* 0x000fe20000000f00 */
[----:B------:R2:W-:Y:S04]  /*f840*/  STL [R1+0x20], R9 ;  /* 0x0000200901007387 */ /* 0x0005e80000100800 */
[----:B------:R2:W-:Y:S04]  /*f850*/  STL [R1+0x24], RZ ;  /* 0x000024ff01007387 */ /* 0x0005e80000100800 */
[----:B------:R2:W-:Y:S04]  /*f860*/  STL [R1+0x28], RZ ;  /* 0x000028ff01007387 */ /* 0x0005e80000100800 */
[----:B------:R2:W-:Y:S02]  /*f870*/  STL [R1+0x2c], R0 ;  /* 0x00002c0001007387 */ /* 0x0005e40000100800 */
.L_x_1313:
[----:B------:R-:W-:Y:S05]  /*f880*/  BSYNC B1 ;  /* 0x0000000000017941 */ /* 0x000fea0003800000 */
.L_x_1302:
        /* <DEDUP_REMOVED lines=9> */
.L_x_1297:
[----:B--2---:R-:W2:Y:S02]  /*f920*/  LDL R0, [R1+0x2c] ;  /* 0x00002c0001007983 */ /* 0x004ea40000100800 */
[----:B--2---:R-:W-:-:S13]  /*f930*/  ISETP.GE.AND P0, PT, R0, c[0x0][0x53c], PT ;  /* 0x00014f0000007a0c */ /* 0x004fda0003f06270 */
[----:B-1----:R-:W-:Y:S01]  /*f940*/  @P0 CALL.REL.NOINC `(.L_x_1314) ;  /* 0x0000001000000944 */ /* 0x002fe20003c00000 */
[----:B------:R-:W-:Y:S05]  /*f950*/  BRA `(.L_x_1315) ;  /* 0xffff201000007947 */ /* 0x000fea000383ffff */
.L_x_1314:
[----:B------:R-:W-:Y:S05]  /*f960*/  EXIT ;  /* 0x000000000000794d */ /* 0x000fea0003800000 */
.L_x_1226:
[----:B------:R-:W-:Y:S01]  /*f970*/  IMAD.MOV.U32 R0, RZ, RZ, R5 ;  /* 0x000000ffff007224 */ /* 0x000fe200078e0005 */
[----:B------:R-:W-:Y:S02]  /*f980*/  MOV R2, 0x1 ;  /* 0x0000000100027802 */ /* 0x000fe40000000f00 */
[----:B------:R-:W-:Y:S02]  /*f990*/  MOV R3, 0xf9b0 ;  /* 0x0000f9b000037802 */ /* 0x000fe40000000f00 */
[----:B------:R-:W-:Y:S05]  /*f9a0*/  CALL.REL.NOINC `($__internal_28_$__cuda_sm70_shflsync_up_p) ;  /* 0x0000169000007944 */ /* 0x000fea0003c00000 */
[----:B------:R-:W-:Y:S01]  /*f9b0*/  MOV R0, R4 ;  /* 0x0000000400007202 */ /* 0x000fe20000000f00 */
[----:B------:R-:W-:Y:S05]  /*f9c0*/  BRA `(.L_x_1316) ;  /* 0xffff0aa000007947 */ /* 0x000fea000383ffff */
.L_x_1227:
[----:B------:R-:W-:Y:S01]  /*f9d0*/  IMAD.MOV.U32 R0, RZ, RZ, R5 ;  /* 0x000000ffff007224 */ /* 0x000fe200078e0005 */
[----:B------:R-:W-:Y:S02]  /*f9e0*/  MOV R2, 0x2 ;  /* 0x0000000200027802 */ /* 0x000fe40000000f00 */
[----:B------:R-:W-:Y:S02]  /*f9f0*/  MOV R3, 0xfa10 ;  /* 0x0000fa1000037802 */ /* 0x000fe40000000f00 */
[----:B------:R-:W-:Y:S05]  /*fa00*/  CALL.REL.NOINC `($__internal_28_$__cuda_sm70_shflsync_up_p) ;  /* 0x0000163000007944 */ /* 0x000fea0003c00000 */
[----:B------:R-:W-:Y:S01]  /*fa10*/  SEL R0, R4, RZ, P4 ;  /* 0x000000ff04007207 */ /* 0x000fe20002000000 */
[----:B------:R-:W-:Y:S01]  /*fa20*/  IMAD.MOV.U32 R2, RZ, RZ, 0x4 ;  /* 0x00000004ff027424 */ /* 0x000fe200078e00ff */
[----:B------:R-:W-:-:S03]  /*fa30*/  MOV R3, 0xfa60 ;  /* 0x0000fa6000037802 */ /* 0x000fc60000000f00 */
[----:B------:R-:W-:Y:S02]  /*fa40*/  IMAD.IADD R0, R5, 0x1, R0 ;  /* 0x0000000105007824 */ /* 0x000fe400078e0200 */
        /* <DEDUP_REMOVED lines=14> */
[----:B------:R-:W-:Y:S01]  /*fb30*/  IMAD.IADD R4, R0, 0x1, R4 ;  /* 0x0000000100047824 */ /* 0x000fe200078e0204 */
[----:B------:R-:W-:-:S03]  /*fb40*/  MOV R0, 0x1f ;  /* 0x0000001f00007802 */ /* 0x000fc60000000f00 */
[----:B------:R-:W-:Y:S02]  /*fb50*/  IMAD.MOV.U32 R5, RZ, RZ, R4 ;  /* 0x000000ffff057224 */ /* 0x000fe400078e0004 */
[----:B------:R-:W-:Y:S05]  /*fb60*/  CALL.REL.NOINC `($__internal_27_$__cuda_sm70_shflsync_idx_p) ;  /* 0x0000148000007944 */ /* 0x000fea0003c00000 */
[----:B------:R-:W-:Y:S05]  /*fb70*/  BRA `(.L_x_1317) ;  /* 0xffff09f000007947 */ /* 0x000fea000383ffff */
.L_x_1229:
[----:B------:R-:W-:Y:S02]  /*fb80*/  SEL R0, RZ, 0x1, P0 ;  /* 0x00000001ff007807 */ /* 0x000fe40000000000 */
[----:B------:R-:W-:Y:S02]  /*fb90*/  MOV R2, 0xfbb0 ;  /* 0x0000fbb000027802 */ /* 0x000fe40000000f00 */
[----:B------:R-:W-:Y:S05]  /*fba0*/  CALL.REL.NOINC `($__internal_29_$__cuda_sm70_votesync_ballot) ;  /* 0x0000150000007944 */ /* 0x000fea0003c00000 */
[----:B------:R-:W-:Y:S01]  /*fbb0*/  MOV R6, R0 ;  /* 0x0000000000067202 */ /* 0x000fe20000000f00 */
[----:B------:R-:W-:Y:S05]  /*fbc0*/  BRA `(.L_x_1318) ;  /* 0xffff0a3000007947 */ /* 0x000fea000383ffff */
.L_x_1230:
[----:B------:R-:W-:Y:S01]  /*fbd0*/  IMAD.MOV.U32 R5, RZ, RZ, R8 ;  /* 0x000000ffff057224 */ /* 0x000fe200078e0008 */
[----:B--2---:R-:W-:Y:S01]  /*fbe0*/  MOV R3, R13 ;  /* 0x0000000d00037202 */ /* 0x004fe20000000f00 */
[----:B------:R-:W-:Y:S01]  /*fbf0*/  IMAD.MOV.U32 R0, RZ, RZ, 0x1f ;  /* 0x0000001fff007424 */ /* 0x000fe200078e00ff */
[----:B------:R-:W-:Y:S02]  /*fc00*/  MOV R2, 0xfc20 ;  /* 0x0000fc2000027802 */ /* 0x000fe40000000f00 */
[----:B-1----:R-:W-:Y:S05]  /*fc10*/  CALL.REL.NOINC `($__internal_27_$__cuda_sm70_shflsync_idx_p) ;  /* 0x000013d000007944 */ /* 0x002fea0003c00000 */
[----:B------:R-:W-:Y:S01]  /*fc20*/  IMAD.MOV.U32 R11, RZ, RZ, R0 ;  /* 0x000000ffff0b7224 */ /* 0x000fe200078e0000 */
[----:B------:R-:W-:Y:S01]  /*fc30*/  MOV R5, R7 ;  /* 0x0000000700057202 */ /* 0x000fe20000000f00 */
[----:B------:R-:W-:Y:S01]  /*fc40*/  IMAD.MOV.U32 R7, RZ, RZ, RZ ;  /* 0x000000ffff077224 */ /* 0x000fe200078e00ff */
[----:B------:R-:W-:Y:S01]  /*fc50*/  MOV R3, R13 ;  /* 0x0000000d00037202 */ /* 0x000fe20000000f00 */
[----:B------:R-:W-:Y:S01]  /*fc60*/  IMAD.MOV.U32 R0, RZ, RZ, 0x1f ;  /* 0x0000001fff007424 */ /* 0x000fe200078e00ff */
[----:B------:R-:W-:-:S02]  /*fc70*/  MOV R2, 0xfc90 ;  /* 0x0000fc9000027802 */ /* 0x000fc40000000f00 */
[----:B------:R-:W-:Y:S05]  /*fc80*/  CALL.REL.NOINC `($__internal_27_$__cuda_sm70_shflsync_idx_p) ;  /* 0x0000136000007944 */ /* 0x000fea0003c00000 */
[----:B------:R-:W-:Y:S01]  /*fc90*/  MOV R10, R0 ;  /* 0x00000000000a7202 */ /* 0x000fe20000000f00 */
[----:B------:R-:W-:Y:S05]  /*fca0*/  BRA `(.L_x_1319) ;  /* 0xffff09a000007947 */ /* 0x000fea000383ffff */
.L_x_1233:
[----:B------:R-:W-:Y:S01]  /*fcb0*/  IMAD.MOV.U32 R5, RZ, RZ, R4 ;  /* 0x000000ffff057224 */ /* 0x000fe200078e0004 */
[----:B------:R-:W-:-:S02]  /*fcc0*/  MOV R0, 0x1f ;  /* 0x0000001f00007802 */ /* 0x000fc40000000f00 */
[----:B------:R-:W-:Y:S02]  /*fcd0*/  MOV R2, 0xfcf0 ;  /* 0x0000fcf000027802 */ /* 0x000fe40000000f00 */
[----:B-1----:R-:W-:Y:S05]  /*fce0*/  CALL.REL.NOINC `($__internal_27_$__cuda_sm70_shflsync_idx_p) ;  /* 0x0000130000007944 */ /* 0x002fea0003c00000 */
[----:B------:R-:W-:Y:S01]  /*fcf0*/  MOV R7, R0 ;  /* 0x0000000000077202 */ /* 0x000fe20000000f00 */
[----:B------:R-:W-:Y:S05]  /*fd00*/  BRA `(.L_x_1232) ;  /* 0xffff09a000007947 */ /* 0x000fea000383ffff */
.L_x_1241:
[----:B------:R-:W-:Y:S01]  /*fd10*/  IMAD.MOV.U32 R5, RZ, RZ, R14 ;  /* 0x000000ffff057224 */ /* 0x000fe200078e000e */
[----:B------:R-:W-:Y:S01]  /*fd20*/  MOV R3, RZ ;  /* 0x000000ff00037202 */ /* 0x000fe20000000f00 */
[----:B------:R-:W-:Y:S01]  /*fd30*/  IMAD.MOV.U32 R0, RZ, RZ, 0x181f ;  /* 0x0000181fff007424 */ /* 0x000fe200078e00ff */
[----:B------:R-:W-:Y:S02]  /*fd40*/  MOV R2, 0xfd60 ;  /* 0x0000fd6000027802 */ /* 0x000fe40000000f00 */
[----:B------:R-:W-:Y:S05]  /*fd50*/  CALL.REL.NOINC `($__internal_27_$__cuda_sm70_shflsync_idx_p) ;  /* 0x0000129000007944 */ /* 0x000fea0003c00000 */
[----:B------:R-:W-:Y:S01]  /*fd60*/  MOV R4, R0 ;  /* 0x0000000000047202 */ /* 0x000fe20000000f00 */
[----:B------:R-:W-:Y:S05]  /*fd70*/  BRA `(.L_x_1320) ;  /* 0xffff2cf000007947 */ /* 0x000fea000383ffff */
.L_x_1242:
[----:B------:R-:W-:Y:S01]  /*fd80*/  IMAD.MOV.U32 R5, RZ, RZ, R15 ;  /* 0x000000ffff057224 */ /* 0x000fe200078e000f */
[----:B------:R-:W-:Y:S01]  /*fd90*/  MOV R3, RZ ;  /* 0x000000ff00037202 */ /* 0x000fe20000000f00 */
[----:B------:R-:W-:Y:S01]  /*fda0*/  IMAD.MOV.U32 R0, RZ, RZ, 0x181f ;  /* 0x0000181fff007424 */ /* 0x000fe200078e00ff */
[----:B------:R-:W-:Y:S02]  /*fdb0*/  MOV R2, 0xfdd0 ;  /* 0x0000fdd000027802 */ /* 0x000fe40000000f00 */
[----:B-12---:R-:W-:Y:S05]  /*fdc0*/  CALL.REL.NOINC `($__internal_27_$__cuda_sm70_shflsync_idx_p) ;  /* 0x0000122000007944 */ /* 0x006fea0003c00000 */
[----:B------:R-:W-:Y:S05]  /*fdd0*/  BRA `(.L_x_1321) ;  /* 0xffff2cb000007947 */ /* 0x000fea000383ffff */
.L_x_1245:
[----:B------:R-:W-:Y:S01]  /*fde0*/  IMAD.MOV.U32 R5, RZ, RZ, R14 ;  /* 0x000000ffff057224 */ /* 0x000fe200078e000e */
[----:B---3--:R-:W-:Y:S01]  /*fdf0*/  MOV R3, 0x1 ;  /* 0x0000000100037802 */ /* 0x008fe20000000f00 */
[----:B----4-:R-:W-:Y:S01]  /*fe00*/  IMAD.MOV.U32 R0, RZ, RZ, 0x181f ;  /* 0x0000181fff007424 */ /* 0x010fe200078e00ff */
[----:B------:R-:W-:-:S02]  /*fe10*/  MOV R2, 0xfe30 ;  /* 0x0000fe3000027802 */ /* 0x000fc40000000f00 */
[----:B-12---:R-:W-:Y:S05]  /*fe20*/  CALL.REL.NOINC `($__internal_27_$__cuda_sm70_shflsync_idx_p) ;  /* 0x000011c000007944 */ /* 0x006fea0003c00000 */
[----:B------:R-:W-:Y:S01]  /*fe30*/  IMAD.MOV.U32 R4, RZ, RZ, R0 ;  /* 0x000000ffff047224 */ /* 0x000fe200078e0000 */
[----:B------:R-:W-:Y:S01]  /*fe40*/  MOV R3, 0x1 ;  /* 0x0000000100037802 */ /* 0x000fe20000000f00 */
[----:B------:R-:W-:Y:S01]  /*fe50*/  IMAD.MOV.U32 R5, RZ, RZ, R15 ;  /* 0x000000ffff057224 */ /* 0x000fe200078e000f */
[----:B------:R-:W-:-:S02]  /*fe60*/  MOV R0, 0x181f ;  /* 0x0000181f00007802 */ /* 0x000fc40000000f00 */
[----:B------:R-:W-:Y:S02]  /*fe70*/  MOV R2, 0xfe90 ;  /* 0x0000fe9000027802 */ /* 0x000fe40000000f00 */
[----:B------:R-:W-:Y:S05]  /*fe80*/  CALL.REL.NOINC `($__internal_27_$__cuda_sm70_shflsync_idx_p) ;  /* 0x0000116000007944 */ /* 0x000fea0003c00000 */
[----:B------:R-:W-:Y:S05]  /*fe90*/  BRA `(.L_x_1322) ;  /* 0xffff2dc000007947 */ /* 0x000fea000383ffff */
.L_x_1248:
[----:B------:R-:W-:Y:S01]  /*fea0*/  IMAD.MOV.U32 R5, RZ, RZ, R14 ;  /* 0x000000ffff057224 */ /* 0x000fe200078e000e */
[----:B-1----:R-:W-:Y:S01]  /*feb0*/  MOV R3, 0x2 ;  /* 0x0000000200037802 */ /* 0x002fe20000000f00 */
[----:B----4-:R-:W-:Y:S01]  /*fec0*/  IMAD.MOV.U32 R0, RZ, RZ, 0x181f ;  /* 0x0000181fff007424 */ /* 0x010fe200078e00ff */
[----:B------:R-:W-:Y:S02]  /*fed0*/  MOV R2, 0xfef0 ;  /* 0x0000fef000027802 */ /* 0x000fe40000000f00 */
[----:B--2---:R-:W-:Y:S05]  /*fee0*/  CALL.REL.NOINC `($__internal_27_$__cuda_sm70_shflsync_idx_p) ;  /* 0x0000110000007944 */ /* 0x004fea0003c00000 */
[----:B------:R-:W-:Y:S01]  /*fef0*/  MOV R4, R0 ;  /* 0x0000000000047202 */ /* 0x000fe20000000f00 */
[----:B------:R-:W-:Y:S05]  /*ff00*/  BRA `(.L_x_1323) ;  /* 0xffff2f1000007947 */ /* 0x000fea000383ffff */
.L_x_1249:
[----:B------:R-:W-:Y:S01]  /*ff10*/  IMAD.MOV.U32 R5, RZ, RZ, R15 ;  /* 0x000000ffff057224 */ /* 0x000fe200078e000f */
[----:B------:R-:W-:Y:S01]  /*ff20*/  MOV R3, 0x2 ;  /* 0x0000000200037802 */ /* 0x000fe20000000f00 */
[----:B----4-:R-:W-:Y:S01]  /*ff30*/  IMAD.MOV.U32 R0, RZ, RZ, 0x181f ;  /* 0x0000181fff007424 */ /* 0x010fe200078e00ff */
[----:B------:R-:W-:Y:S02]  /*ff40*/  MOV R2, 0xff60 ;  /* 0x0000ff6000027802 */ /* 0x000fe40000000f00 */
[----:B-123--:R-:W-:Y:S05]  /*ff50*/  CALL.REL.NOINC `($__internal_27_$__cuda_sm70_shflsync_idx_p) ;  /* 0x0000109000007944 */ /* 0x00efea0003c00000 */
[----:B------:R-:W-:Y:S05]  /*ff60*/  BRA `(.L_x_1324) ;  /* 0xffff2ed000007947 */ /* 0x000fea000383ffff */
.L_x_1252:
[----:B------:R-:W-:Y:S01]  /*ff70*/  IMAD.MOV.U32 R5, RZ, RZ, R14 ;  /* 0x000000ffff057224 */ /* 0x000fe200078e000e */
[----:B-1----:R-:W-:Y:S01]  /*ff80*/  MOV R3, 0x3 ;  /* 0x0000000300037802 */ /* 0x002fe20000000f00 */
[----:B------:R-:W-:Y:S01]  /*ff90*/  IMAD.MOV.U32 R0, RZ, RZ, 0x181f ;  /* 0x0000181fff007424 */ /* 0x000fe200078e00ff */
[----:B------:R-:W-:-:S02]  /*ffa0*/  MOV R2, 0xffc0 ;  /* 0x0000ffc000027802 */ /* 0x000fc40000000f00 */
[----:B--234-:R-:W-:Y:S05]  /*ffb0*/  CALL.REL.NOINC `($__internal_27_$__cuda_sm70_shflsync_idx_p) ;  /* 0x0000103000007944 */ /* 0x01cfea0003c00000 */
[----:B------:R-:W-:Y:S01]  /*ffc0*/  IMAD.MOV.U32 R4, RZ, RZ, R0 ;  /* 0x000000ffff047224 */ /* 0x000fe200078e0000 */
[----:B------:R-:W-:Y:S01]  /*ffd0*/  MOV R3, 0x3 ;  /* 0x0000000300037802 */ /* 0x000fe20000000f00 */
[----:B------:R-:W-:Y:S01]  /*ffe0*/  IMAD.MOV.U32 R5, RZ, RZ, R15 ;  /* 0x000000ffff057224 */ /* 0x000fe200078e000f */
[----:B------:R-:W-:-:S02]  /*fff0*/  MOV R0, 0x181f ;  /* 0x0000181f00007802 */ /* 0x000fc40000000f00 */
[----:B------:R-:W-:Y:S02]  /*10000*/  MOV R2, 0x10020 ;  /* 0x0001002000027802 */ /* 0x000fe40000000f00 */
[----:B------:R-:W-:Y:S05]  /*10010*/  CALL.REL.NOINC `($__internal_27_$__cuda_sm70_shflsync_idx_p) ;  /* 0x00000fd000007944 */ /* 0x000fea0003c00000 */
[----:B------:R-:W-:Y:S05]  /*10020*/  BRA `(.L_x_1325) ;  /* 0xffff2fe000007947 */ /* 0x000fea000383ffff */
.L_x_1257:
[----:B------:R-:W-:Y:S01]  /*10030*/  IMAD.MOV.U32 R2, RZ, RZ, R251 ;  /* 0x000000ffff027224 */ /* 0x000fe200078e00fb */
[----:B------:R-:W-:Y:S01]  /*10040*/  MOV R7, 0x1f ;  /* 0x0000001f00077802 */ /* 0x000fe20000000f00 */
[----:B------:R-:W-:Y:S01]  /*10050*/  IMAD.MOV.U32 R5, RZ, RZ, 0x2 ;  /* 0x00000002ff057424 */ /* 0x000fe200078e00ff */
[----:B------:R-:W-:Y:S02]  /*10060*/  MOV R6, 0xffffffff ;  /* 0xffffffff00067802 */ /* 0x000fe40000000f00 */
[----:B------:R-:W-:Y:S02]  /*10070*/  MOV R3, 0x10090 ;  /* 0x0001009000037802 */ /* 0x000fe40000000f00 */
[----:B------:R-:W-:Y:S05]  /*10080*/  CALL.REL.NOINC `($__internal_26_$__cuda_sm70_shflsync_bfly_p) ;  /* 0x00000f1000007944 */ /* 0x000fea0003c00000 */
[----:B------:R-:W-:Y:S01]  /*10090*/  FADD.FTZ R0, R251, R5 ;  /* 0x00000005fb007221 */ /* 0x000fe20000010000 */
[----:B------:R-:W-:Y:S02]  /*100a0*/  MOV R5, 0x1 ;  /* 0x0000000100057802 */ /* 0x000fe40000000f00 */
[----:B------:R-:W-:Y:S02]  /*100b0*/  MOV R3, 0x100e0 ;  /* 0x000100e000037802 */ /* 0x000fe40000000f00 */
[----:B------:R-:W-:-:S02]  /*100c0*/  MOV R2, R0 ;  /* 0x0000000000027202 */ /* 0x000fc40000000f00 */
[----:B------:R-:W-:Y:S05]  /*100d0*/  CALL.REL.NOINC `($__internal_26_$__cuda_sm70_shflsync_bfly_p) ;  /* 0x00000ec000007944 */ /* 0x000fea0003c00000 */
[----:B------:R-:W-:Y:S01]  /*100e0*/  FADD.FTZ R0, R0, R5 ;  /* 0x0000000500007221 */ /* 0x000fe20000010000 */
[----:B------:R-:W-:-:S02]  /*100f0*/  MOV R2, R250 ;  /* 0x000000fa00027202 */ /* 0x000fc40000000f00 */
[----:B------:R-:W-:Y:S02]  /*10100*/  MOV R5, 0x2 ;  /* 0x0000000200057802 */ /* 0x000fe40000000f00 */
[----:B------:R-:W-:Y:S02]  /*10110*/  MOV R3, 0x10130 ;  /* 0x0001013000037802 */ /* 0x000fe40000000f00 */
[----:B------:R-:W-:Y:S05]  /*10120*/  CALL.REL.NOINC `($__internal_26_$__cuda_sm70_shflsync_bfly_p) ;  /* 0x00000e7000007944 */ /* 0x000fea0003c00000 */
[----:B------:R-:W-:Y:S01]  /*10130*/  FADD.FTZ R4, R250, R5 ;  /* 0x00000005fa047221 */ /* 0x000fe20000010000 */
[----:B------:R-:W-:Y:S02]  /*10140*/  MOV R5, 0x1 ;  /* 0x0000000100057802 */ /* 0x000fe40000000f00 */
[----:B------:R-:W-:Y:S02]  /*10150*/  MOV R3, 0x10180 ;  /* 0x0001018000037802 */ /* 0x000fe40000000f00 */
[----:B------:R-:W-:Y:S02]  /*10160*/  MOV R2, R4 ;  /* 0x0000000400027202 */ /* 0x000fe40000000f00 */
[----:B------:R-:W-:Y:S05]  /*10170*/  CALL.REL.NOINC `($__internal_26_$__cuda_sm70_shflsync_bfly_p) ;  /* 0x00000e2000007944 */ /* 0x000fea0003c00000 */
[----:B------:R-:W-:Y:S01]  /*10180*/  MOV R3, R5 ;  /* 0x0000000500037202 */ /* 0x000fe20000000f00 */
[----:B------:R-:W-:Y:S05]  /*10190*/  BRA `(.L_x_1326) ;  /* 0xffff9d0000007947 */ /* 0x000fea000383ffff */
.L_x_1264:
[----:B-1-34-:R-:W-:Y:S01]  /*101a0*/  IMAD.MOV.U32 R5, RZ, RZ, R14 ;  /* 0x000000ffff057224 */ /* 0x01afe200078e000e */
[----:B------:R-:W-:Y:S01]  /*101b0*/  MOV R3, RZ ;  /* 0x000000ff00037202 */ /* 0x000fe20000000f00 */
[----:B------:R-:W-:Y:S01]  /*101c0*/  IMAD.MOV.U32 R0, RZ, RZ, 0x181f ;  /* 0x0000181fff007424 */ /* 0x000fe200078e00ff */
[----:B------:R-:W-:-:S02]  /*101d0*/  MOV R2, 0x101f0 ;  /* 0x000101f000027802 */ /* 0x000fc40000000f00 */
[----:B------:R-:W-:Y:S05]  /*101e0*/  CALL.REL.NOINC `($__internal_27_$__cuda_sm70_shflsync_idx_p) ;  /* 0x00000e0000007944 */ /* 0x000fea0003c00000 */
[----:B------:R-:W-:Y:S01]  /*101f0*/  MOV R6, R0 ;  /* 0x0000000000067202 */ /* 0x000fe20000000f00 */
[----:B------:R-:W-:Y:S05]  /*10200*/  BRA `(.L_x_1327) ;  /* 0xffffb96000007947 */ /* 0x000fea000383ffff */
.L_x_1265:
[----:B------:R-:W-:Y:S01]  /*10210*/  IMAD.MOV.U32 R5, RZ, RZ, R15 ;  /* 0x000000ffff057224 */ /* 0x000fe200078e000f */
[----:B------:R-:W-:Y:S01]  /*10220*/  MOV R3, RZ ;  /* 0x000000ff00037202 */ /* 0x000fe20000000f00 */
[----:B------:R-:W-:Y:S01]  /*10230*/  IMAD.MOV.U32 R0, RZ, RZ, 0x181f ;  /* 0x0000181fff007424 */ /* 0x000fe200078e00ff */
[----:B------:R-:W-:-:S02]  /*10240*/  MOV R2, 0x10260 ;  /* 0x0001026000027802 */ /* 0x000fc40000000f00 */
[----:B-12---:R-:W-:Y:S05]  /*10250*/  CALL.REL.NOINC `($__internal_27_$__cuda_sm70_shflsync_idx_p) ;  /* 0x00000d9000007944 */ /* 0x006fea0003c00000 */
[----:B------:R-:W-:Y:S05]  /*10260*/  BRA `(.L_x_1328) ;  /* 0xffffb92000007947 */ /* 0x000fea000383ffff */
.L_x_1268:
[----:B------:R-:W-:Y:S01]  /*10270*/  IMAD.MOV.U32 R5, RZ, RZ, R14 ;  /* 0x000000ffff057224 */ /* 0x000fe200078e000e */
[----:B--2---:R-:W-:Y:S01]  /*10280*/  MOV R3, 0x1 ;  /* 0x0000000100037802 */ /* 0x004fe20000000f00 */
[----:B----4-:R-:W-:Y:S01]  /*10290*/  IMAD.MOV.U32 R0, RZ, RZ, 0x181f ;  /* 0x0000181fff007424 */ /* 0x010fe200078e00ff */
[----:B------:R-:W-:-:S02]  /*102a0*/  MOV R2, 0x102c0 ;  /* 0x000102c000027802 */ /* 0x000fc40000000f00 */
[----:B-1-3--:R-:W-:Y:S05]  /*102b0*/  CALL.REL.NOINC `($__internal_27_$__cuda_sm70_shflsync_idx_p) ;  /* 0x00000d3000007944 */ /* 0x00afea0003c00000 */
[----:B------:R-:W-:Y:S01]  /*102c0*/  IMAD.MOV.U32 R6, RZ, RZ, R0 ;  /* 0x000000ffff067224 */ /* 0x000fe200078e0000 */
[----:B------:R-:W-:Y:S01]  /*102d0*/  MOV R3, 0x1 ;  /* 0x0000000100037802 */ /* 0x000fe20000000f00 */
[----:B------:R-:W-:Y:S01]  /*102e0*/  IMAD.MOV.U32 R5, RZ, RZ, R15 ;  /* 0x000000ffff057224 */ /* 0x000fe200078e000f */
[----:B------:R-:W-:-:S02]  /*102f0*/  MOV R0, 0x181f ;  /* 0x0000181f00007802 */ /* 0x000fc40000000f00 */
[----:B------:R-:W-:Y:S02]  /*10300*/  MOV R2, 0x10320 ;  /* 0x0001032000027802 */ /* 0x000fe40000000f00 */
[----:B------:R-:W-:Y:S05]  /*10310*/  CALL.REL.NOINC `($__internal_27_$__cuda_sm70_shflsync_idx_p) ;  /* 0x00000cd000007944 */ /* 0x000fea0003c00000 */
[----:B------:R-:W-:Y:S05]  /*10320*/  BRA `(.L_x_1329) ;  /* 0xffffba3000007947 */ /* 0x000fea000383ffff */
.L_x_1271:
[----:B------:R-:W-:Y:S01]  /*10330*/  IMAD.MOV.U32 R5, RZ, RZ, R14 ;  /* 0x000000ffff057224 */ /* 0x000fe200078e000e */
[----:B-1----:R-:W-:Y:S01]  /*10340*/  MOV R3, 0x2 ;  /* 0x0000000200037802 */ /* 0x002fe20000000f00 */
[----:B----4-:R-:W-:Y:S01]  /*10350*/  IMAD.MOV.U32 R0, RZ, RZ, 0x181f ;  /* 0x0000181fff007424 */ /* 0x010fe200078e00ff */
[----:B------:R-:W-:Y:S02]  /*10360*/  MOV R2, 0x10380 ;  /* 0x0001038000027802 */ /* 0x000fe40000000f00 */
[----:B--23--:R-:W-:Y:S05]  /*10370*/  CALL.REL.NOINC `($__internal_27_$__cuda_sm70_shflsync_idx_p) ;  /* 0x00000c7000007944 */ /* 0x00cfea0003c00000 */
[----:B------:R-:W-:Y:S01]  /*10380*/  MOV R6, R0 ;  /* 0x0000000000067202 */ /* 0x000fe20000000f00 */
[----:B------:R-:W-:Y:S05]  /*10390*/  BRA `(.L_x_1330) ;  /* 0xffffbb9000007947 */ /* 0x000fea000383ffff */
.L_x_1272:
[----:B------:R-:W-:Y:S01]  /*103a0*/  IMAD.MOV.U32 R5, RZ, RZ, R15 ;  /* 0x000000ffff057224 */ /* 0x000fe200078e000f */
[----:B------:R-:W-:Y:S01]  /*103b0*/  MOV R3, 0x2 ;  /* 0x0000000200037802 */ /* 0x000fe20000000f00 */
[----:B----4-:R-:W-:Y:S01]  /*103c0*/  IMAD.MOV.U32 R0, RZ, RZ, 0x181f ;  /* 0x0000181fff007424 */ /* 0x010fe200078e00ff */
[----:B------:R-:W-:Y:S02]  /*103d0*/  MOV R2, 0x103f0 ;  /* 0x000103f000027802 */ /* 0x000fe40000000f00 */
[----:B-123--:R-:W-:Y:S05]  /*103e0*/  CALL.REL.NOINC `($__internal_27_$__cuda_sm70_shflsync_idx_p) ;  /* 0x00000c0000007944 */ /* 0x00efea0003c00000 */
[----:B------:R-:W-:Y:S05]  /*103f0*/  BRA `(.L_x_1331) ;  /* 0xffffbb5000007947 */ /* 0x000fea000383ffff */
.L_x_1275:
        /* <DEDUP_REMOVED lines=12> */
.L_x_1277:
[----:B------:R-:W-:Y:S01]  /*104c0*/  IMAD.MOV.U32 R5, RZ, RZ, R20 ;  /* 0x000000ffff057224 */ /* 0x000fe200078e0014 */
[----:B------:R-:W-:Y:S01]  /*104d0*/  MOV R3, RZ ;  /* 0x000000ff00037202 */ /* 0x000fe20000000f00 */
[----:B------:R-:W-:Y:S01]  /*104e0*/  IMAD.MOV.U32 R0, RZ, RZ, 0x1c1f ;  /* 0x00001c1fff007424 */ /* 0x000fe200078e00ff */
[----:B------:R-:W-:Y:S02]  /*104f0*/  MOV R2, 0x10510 ;  /* 0x0001051000027802 */ /* 0x000fe40000000f00 */
[----:B------:R-:W-:Y:S05]  /*10500*/  CALL.REL.NOINC `($__internal_27_$__cuda_sm70_shflsync_idx_p) ;  /* 0x00000ae000007944 */ /* 0x000fea0003c00000 */
[----:B------:R-:W-:Y:S01]  /*10510*/  MOV R4, R0 ;  /* 0x0000000000047202 */ /* 0x000fe20000000f00 */
[----:B------:R-:W-:Y:S05]  /*10520*/  BRA `(.L_x_1333) ;  /* 0xffffbfd000007947 */ /* 0x000fea000383ffff */
.L_x_1278:
[----:B------:R-:W-:Y:S01]  /*10530*/  IMAD.MOV.U32 R5, RZ, RZ, R21 ;  /* 0x000000ffff057224 */ /* 0x000fe200078e0015 */
[----:B------:R-:W-:Y:S01]  /*10540*/  MOV R3, RZ ;  /* 0x000000ff00037202 */ /* 0x000fe20000000f00 */
[----:B------:R-:W-:Y:S01]  /*10550*/  IMAD.MOV.U32 R0, RZ, RZ, 0x1c1f ;  /* 0x00001c1fff007424 */ /* 0x000fe200078e00ff */
[----:B------:R-:W-:Y:S02]  /*10560*/  MOV R2, 0x10580 ;  /* 0x0001058000027802 */ /* 0x000fe40000000f00 */
[----:B-12---:R-:W-:Y:S05]  /*10570*/  CALL.REL.NOINC `($__internal_27_$__cuda_sm70_shflsync_idx_p) ;  /* 0x00000a7000007944 */ /* 0x006fea0003c00000 */
[----:B------:R-:W-:Y:S05]  /*10580*/  BRA `(.L_x_1334) ;  /* 0xffffbf9000007947 */ /* 0x000fea000383ffff */
.L_x_1281:
[----:B------:R-:W-:Y:S01]  /*10590*/  IMAD.MOV.U32 R5, RZ, RZ, R20 ;  /* 0x000000ffff057224 */ /* 0x000fe200078e0014 */
[----:B-1----:R-:W-:Y:S01]  /*105a0*/  MOV R3, 0x1 ;  /* 0x0000000100037802 */ /* 0x002fe20000000f00 */
[----:B----4-:R-:W-:Y:S01]  /*105b0*/  IMAD.MOV.U32 R0, RZ, RZ, 0x1c1f ;  /* 0x00001c1fff007424 */ /* 0x010fe200078e00ff */
[----:B------:R-:W-:-:S02]  /*105c0*/  MOV R2, 0x105e0 ;  /* 0x000105e000027802 */ /* 0x000fc40000000f00 */
[----:B--23--:R-:W-:Y:S05]  /*105d0*/  CALL.REL.NOINC `($__internal_27_$__cuda_sm70_shflsync_idx_p) ;  /* 0x00000a1000007944 */ /* 0x00cfea0003c00000 */
[----:B------:R-:W-:Y:S01]  /*105e0*/  IMAD.MOV.U32 R4, RZ, RZ, R0 ;  /* 0x000000ffff047224 */ /* 0x000fe200078e0000 */
[----:B------:R-:W-:Y:S01]  /*105f0*/  MOV R3, 0x1 ;  /* 0x0000000100037802 */ /* 0x000fe20000000f00 */
[----:B------:R-:W-:Y:S01]  /*10600*/  IMAD.MOV.U32 R5, RZ, RZ, R21 ;  /* 0x000000ffff057224 */ /* 0x000fe200078e0015 */
[----:B------:R-:W-:-:S02]  /*10610*/  MOV R0, 0x1c1f ;  /* 0x00001c1f00007802 */ /* 0x000fc40000000f00 */
[----:B------:R-:W-:Y:S02]  /*10620*/  MOV R2, 0x10640 ;  /* 0x0001064000027802 */ /* 0x000fe40000000f00 */
[----:B------:R-:W-:Y:S05]  /*10630*/  CALL.REL.NOINC `($__internal_27_$__cuda_sm70_shflsync_idx_p) ;  /* 0x000009b000007944 */ /* 0x000fea0003c00000 */
[----:B------:R-:W-:Y:S05]  /*10640*/  BRA `(.L_x_1335) ;  /* 0xffffcb3000007947 */ /* 0x000fea000383ffff */
.L_x_1285:
[----:B------:R-:W-:Y:S01]  /*10650*/  IMAD.MOV.U32 R5, RZ, RZ, R12 ;  /* 0x000000ffff057224 */ /* 0x000fe200078e000c */
[----:B------:R-:W-:Y:S01]  /*10660*/  MOV R3, RZ ;  /* 0x000000ff00037202 */ /* 0x000fe20000000f00 */
[----:B------:R-:W-:Y:S01]  /*10670*/  IMAD.MOV.U32 R0, RZ, RZ, 0x181f ;  /* 0x0000181fff007424 */ /* 0x000fe200078e00ff */
[----:B------:R-:W-:Y:S02]  /*10680*/  MOV R2, 0x106a0 ;  /* 0x000106a000027802 */ /* 0x000fe40000000f00 */
[----:B------:R-:W-:Y:S05]  /*10690*/  CALL.REL.NOINC `($__internal_27_$__cuda_sm70_shflsync_idx_p) ;  /* 0x0000095000007944 */ /* 0x000fea0003c00000 */
[----:B------:R-:W-:Y:S01]  /*106a0*/  MOV R4, R0 ;  /* 0x0000000000047202 */ /* 0x000fe20000000f00 */
[----:B------:R-:W-:Y:S05]  /*106b0*/  BRA `(.L_x_1336) ;  /* 0xffffdec000007947 */ /* 0x000fea000383ffff */
.L_x_1286:
[----:B------:R-:W-:Y:S01]  /*106c0*/  IMAD.MOV.U32 R5, RZ, RZ, R15 ;  /* 0x000000ffff057224 */ /* 0x000fe200078e000f */
[----:B------:R-:W-:Y:S01]  /*106d0*/  MOV R3, RZ ;  /* 0x000000ff00037202 */ /* 0x000fe20000000f00 */
[----:B------:R-:W-:Y:S01]  /*106e0*/  IMAD.MOV.U32 R0, RZ, RZ, 0x181f ;  /* 0x0000181fff007424 */ /* 0x000fe200078e00ff */
[----:B------:R-:W-:Y:S02]  /*106f0*/  MOV R2, 0x10710 ;  /* 0x0001071000027802 */ /* 0x000fe40000000f00 */
[----:B-12---:R-:W-:Y:S05]  /*10700*/  CALL.REL.NOINC `($__internal_27_$__cuda_sm70_shflsync_idx_p) ;  /* 0x000008e000007944 */ /* 0x006fea0003c00000 */
[----:B------:R-:W-:Y:S05]  /*10710*/  BRA `(.L_x_1337) ;  /* 0xffffde8000007947 */ /* 0x000fea000383ffff */
.L_x_1289:
        /* <DEDUP_REMOVED lines=12> */
.L_x_1292:
[----:B------:R-:W-:Y:S01]  /*107e0*/  IMAD.MOV.U32 R5, RZ, RZ, R12 ;  /* 0x000000ffff057224 */ /* 0x000fe200078e000c */
[----:B-1----:R-:W-:Y:S01]  /*107f0*/  MOV R3, 0x2 ;  /* 0x0000000200037802 */ /* 0x002fe20000000f00 */
[----:B----4-:R-:W-:Y:S01]  /*10800*/  IMAD.MOV.U32 R0, RZ, RZ, 0x181f ;  /* 0x0000181fff007424 */ /* 0x010fe200078e00ff */
[----:B------:R-:W-:Y:S02]  /*10810*/  MOV R2, 0x10830 ;  /* 0x0001083000027802 */ /* 0x000fe40000000f00 */
[----:B--23--:R-:W-:Y:S05]  /*10820*/  CALL.REL.NOINC `($__internal_27_$__cuda_sm70_shflsync_idx_p) ;  /* 0x000007c000007944 */ /* 0x00cfea0003c00000 */
[----:B------:R-:W-:Y:S01]  /*10830*/  MOV R4, R0 ;  /* 0x0000000000047202 */ /* 0x000fe20000000f00 */
[----:B------:R-:W-:Y:S05]  /*10840*/  BRA `(.L_x_1339) ;  /* 0xffffe10000007947 */ /* 0x000fea000383ffff */
.L_x_1293:
[----:B------:R-:W-:Y:S01]  /*10850*/  IMAD.MOV.U32 R5, RZ, RZ, R15 ;  /* 0x000000ffff057224 */ /* 0x000fe200078e000f */
[----:B------:R-:W-:Y:S01]  /*10860*/  MOV R3, 0x2 ;  /* 0x0000000200037802 */ /* 0x000fe20000000f00 */
[----:B----4-:R-:W-:Y:S01]  /*10870*/  IMAD.MOV.U32 R0, RZ, RZ, 0x181f ;  /* 0x0000181fff007424 */ /* 0x010fe200078e00ff */
[----:B------:R-:W-:Y:S02]  /*10880*/  MOV R2, 0x108a0 ;  /* 0x000108a000027802 */ /* 0x000fe40000000f00 */
[----:B-123--:R-:W-:Y:S05]  /*10890*/  CALL.REL.NOINC `($__internal_27_$__cuda_sm70_shflsync_idx_p) ;  /* 0x0000075000007944 */ /* 0x00efea0003c00000 */
[----:B------:R-:W-:Y:S05]  /*108a0*/  BRA `(.L_x_1340) ;  /* 0xffffe0c000007947 */ /* 0x000fea000383ffff */
.L_x_1296:
        /* <DEDUP_REMOVED lines=12> */
.L_x_1298:
[----:B------:R-:W-:Y:S01]  /*10970*/  IMAD.MOV.U32 R5, RZ, RZ, R98 ;  /* 0x000000ffff057224 */ /* 0x000fe200078e0062 */
[----:B------:R-:W-:Y:S01]  /*10980*/  MOV R3, RZ ;  /* 0x000000ff00037202 */ /* 0x000fe20000000f00 */
[----:B------:R-:W-:Y:S01]  /*10990*/  IMAD.MOV.U32 R0, RZ, RZ, 0x1f ;  /* 0x0000001fff007424 */ /* 0x000fe200078e00ff */
[----:B------:R-:W-:Y:S02]  /*109a0*/  MOV R2, 0x109c0 ;  /* 0x000109c000027802 */ /* 0x000fe40000000f00 */
[----:B------:R-:W-:Y:S05]  /*109b0*/  CALL.REL.NOINC `($__internal_27_$__cuda_sm70_shflsync_idx_p) ;  /* 0x0000063000007944 */ /* 0x000fea0003c00000 */
[----:B------:R-:W-:Y:S01]  /*109c0*/  MOV R9, R0 ;  /* 0x0000000000097202 */ /* 0x000fe20000000f00 */
[----:B------:R-:W-:Y:S05]  /*109d0*/  BRA `(.L_x_1342) ;  /* 0xffffe40000007947 */ /* 0x000fea000383ffff */
.L_x_1299:
[----:B------:R-:W-:Y:S01]  /*109e0*/  IMAD.MOV.U32 R5, RZ, RZ, R98 ;  /* 0x000000ffff057224 */ /* 0x000fe200078e0062 */
[----:B------:R-:W-:Y:S01]  /*109f0*/  MOV R3, 0x1 ;  /* 0x0000000100037802 */ /* 0x000fe20000000f00 */
[----:B------:R-:W-:Y:S01]  /*10a00*/  IMAD.MOV.U32 R0, RZ, RZ, 0x1f ;  /* 0x0000001fff007424 */ /* 0x000fe200078e00ff */
[----:B------:R-:W-:Y:S02]  /*10a10*/  MOV R2, 0x10a30 ;  /* 0x00010a3000027802 */ /* 0x000fe40000000f00 */
[----:B-12---:R-:W-:Y:S05]  /*10a20*/  CALL.REL.NOINC `($__internal_27_$__cuda_sm70_shflsync_idx_p) ;  /* 0x000005c000007944 */ /* 0x006fea0003c00000 */
[----:B------:R-:W-:Y:S01]  /*10a30*/  MOV R8, R0 ;  /* 0x0000000000087202 */ /* 0x000fe20000000f00 */
[----:B------:R-:W-:Y:S05]  /*10a40*/  BRA `(.L_x_1343) ;  /* 0xffffe3b000007947 */ /* 0x000fea000383ffff */
.L_x_1300:
[----:B------:R-:W-:Y:S02]  /*10a50*/  MOV R2, 0x1 ;  /* 0x0000000100027802 */ /* 0x000fe40000000f00 */
[----:B------:R-:W-:-:S02]  /*10a60*/  MOV R3, 0x10a80 ;  /* 0x00010a8000037802 */ /* 0x000fc40000000f00 */
[----:B-1234-:R-:W-:Y:S05]  /*10a70*/  CALL.REL.NOINC `($__internal_28_$__cuda_sm70_shflsync_up_p) ;  /* 0x000005c000007944 */ /* 0x01efea0003c00000 */
[----:B------:R-:W-:Y:S05]  /*10a80*/  BRA `(.L_x_1344) ;  /* 0xffffe4a000007947 */ /* 0x000fea000383ffff */
.L_x_1301:
[----:B------:R-:W-:Y:S02]  /*10a90*/  MOV R2, 0x2 ;  /* 0x0000000200027802 */ /* 0x000fe40000000f00 */
[----:B------:R-:W-:-:S02]  /*10aa0*/  MOV R3, 0x10ac0 ;  /* 0x00010ac000037802 */ /* 0x000fc40000000f00 */
[----:B--2-4-:R-:W-:Y:S05]  /*10ab0*/  CALL.REL.NOINC `($__internal_28_$__cuda_sm70_shflsync_up_p) ;  /* 0x0000058000007944 */ /* 0x014fea0003c00000 */
        /* <DEDUP_REMOVED lines=23> */
.L_x_1305:
[----:B------:R-:W-:Y:S02]  /*10c30*/  MOV R2, 0x1 ;  /* 0x0000000100027802 */ /* 0x000fe40000000f00 */
[----:B------:R-:W-:Y:S02]  /*10c40*/  MOV R3, 0x10c60 ;  /* 0x00010c6000037802 */ /* 0x000fe40000000f00 */
[----:B------:R-:W-:Y:S05]  /*10c50*/  CALL.REL.NOINC `($__internal_28_$__cuda_sm70_shflsync_up_p) ;  /* 0x000003e000007944 */ /* 0x000fea0003c00000 */
[----:B------:R-:W-:Y:S01]  /*10c60*/  MOV R2, R4 ;  /* 0x0000000400027202 */ /* 0x000fe20000000f00 */
[----:B------:R-:W-:Y:S05]  /*10c70*/  BRA `(.L_x_1346) ;  /* 0xffffe51000007947 */ /* 0x000fea000383ffff */
.L_x_1306:
        /* <DEDUP_REMOVED lines=26> */
.L_x_1308:
[----:B------:R-:W-:Y:S02]  /*10e20*/  SEL R0, RZ, 0x1, P0 ;  /* 0x00000001ff007807 */ /* 0x000fe40000000000 */
[----:B------:R-:W-:Y:S02]  /*10e30*/  MOV R2, 0x10e50 ;  /* 0x00010e5000027802 */ /* 0x000fe40000000f00 */
[----:B-1----:R-:W-:Y:S05]  /*10e40*/  CALL.REL.NOINC `($__internal_29_$__cuda_sm70_votesync_ballot) ;  /* 0x0000026000007944 */ /* 0x002fea0003c00000 */
[----:B------:R-:W-:Y:S01]  /*10e50*/  MOV R11, R0 ;  /* 0x00000000000b7202 */ /* 0x000fe20000000f00 */
[----:B------:R-:W-:Y:S05]  /*10e60*/  BRA `(.L_x_1348) ;  /* 0xffffe4b000007947 */ /* 0x000fea000383ffff */
.L_x_1309:
[----:B------:R-:W-:Y:S01]  /*10e70*/  IMAD.MOV.U32 R5, RZ, RZ, R6 ;  /* 0x000000ffff057224 */ /* 0x000fe200078e0006 */
[----:B---3--:R-:W-:Y:S01]  /*10e80*/  MOV R3, R10 ;  /* 0x0000000a00037202 */ /* 0x008fe20000000f00 */
[----:B------:R-:W-:Y:S01]  /*10e90*/  IMAD.MOV.U32 R0, RZ, RZ, 0x1f ;  /* 0x0000001fff007424 */ /* 0x000fe200078e00ff */
[----:B------:R-:W-:Y:S02]  /*10ea0*/  MOV R2, 0x10ec0 ;  /* 0x00010ec000027802 */ /* 0x000fe40000000f00 */
[----:B-12---:R-:W-:Y:S05]  /*10eb0*/  CALL.REL.NOINC `($__internal_27_$__cuda_sm70_shflsync_idx_p) ;  /* 0x0000013000007944 */ /* 0x006fea0003c00000 */
[----:B------:R-:W-:Y:S01]  /*10ec0*/  IMAD.MOV.U32 R8, RZ, RZ, R0 ;  /* 0x000000ffff087224 */ /* 0x000fe200078e0000 */
[----:B------:R-:W-:Y:S01]  /*10ed0*/  MOV R3, R10 ;  /* 0x0000000a00037202 */ /* 0x000fe20000000f00 */
[----:B------:R-:W-:Y:S01]  /*10ee0*/  IMAD.MOV.U32 R5, RZ, RZ, R7 ;  /* 0x000000ffff057224 */ /* 0x000fe200078e0007 */
[----:B------:R-:W-:Y:S02]  /*10ef0*/  MOV R0, 0x1f ;  /* 0x0000001f00007802 */ /* 0x000fe40000000f00 */
[----:B------:R-:W-:-:S02]  /*10f00*/  MOV R2, 0x10f20 ;  /* 0x00010f2000027802 */ /* 0x000fc40000000f00 */
[----:B------:R-:W-:Y:S05]  /*10f10*/  CALL.REL.NOINC `($__internal_27_$__cuda_sm70_shflsync_idx_p) ;  /* 0x000000d000007944 */ /* 0x000fea0003c00000 */
[----:B------:R-:W-:Y:S01]  /*10f20*/  MOV R7, R0 ;  /* 0x0000000000077202 */ /* 0x000fe20000000f00 */
[----:B------:R-:W-:Y:S05]  /*10f30*/  BRA `(.L_x_1349) ;  /* 0xffffe42000007947 */ /* 0x000fea000383ffff */
.L_x_1312:
[----:B------:R-:W-:Y:S01]  /*10f40*/  IMAD.MOV.U32 R5, RZ, RZ, R4 ;  /* 0x000000ffff057224 */ /* 0x000fe200078e0004 */
[----:B------:R-:W-:-:S02]  /*10f50*/  MOV R0, 0x1f ;  /* 0x0000001f00007802 */ /* 0x000fc40000000f00 */
[----:B------:R-:W-:Y:S02]  /*10f60*/  MOV R2, 0x10f80 ;  /* 0x00010f8000027802 */ /* 0x000fe40000000f00 */
[----:B-1234-:R-:W-:Y:S05]  /*10f70*/  CALL.REL.NOINC `($__internal_27_$__cuda_sm70_shflsync_idx_p) ;  /* 0x0000007000007944 */ /* 0x01efea0003c00000 */
[----:B------:R-:W-:Y:S01]  /*10f80*/  MOV R13, R0 ;  /* 0x00000000000d7202 */ /* 0x000fe20000000f00 */
[----:B------:R-:W-:Y:S05]  /*10f90*/  BRA `(.L_x_1311) ;  /* 0xffffe42000007947 */ /* 0x000fea000383ffff */
        .weak           $__internal_26_$__cuda_sm70_shflsync_bfly_p
        .type           $__internal_26_$__cuda_sm70_shflsync_bfly_p,@function
        .size           $__internal_26_$__cuda_sm70_shflsync_bfly_p,($__internal_27_$__cuda_sm70_shflsync_idx_p - $__internal_26_$__cuda_sm70_shflsync_bfly_p)
$__internal_26_$__cuda_sm70_shflsync_bfly_p:
[----:B------:R-:W-:Y:S04]  /*10fa0*/  WARPSYNC R6 ;  /* 0x0000000600007348 */ /* 0x000fe80003800000 */
[----:B------:R1:W2:Y:S02]  /*10fb0*/  SHFL.BFLY PT, R5, R2, R5, R7 ;  /* 0x0c00000502057389 */ /* 0x0002a400000e0007 */
[----:B-1----:R-:W-:Y:S02]  /*10fc0*/  MOV R2, R3 ;  /* 0x0000000300027202 */ /* 0x002fe40000000f00 */
[----:B------:R-:W-:-:S04]  /*10fd0*/  MOV R3, 0x0 ;  /* 0x0000000000037802 */ /* 0x000fc80000000f00 */
[----:B--2---:R-:W-:Y:S05]  /*10fe0*/  RET.REL.NODEC R2 `(_ZN7cutlass13device_kernelIN5flash19enable_sm80_to_sm89INS1_16FlashAttnFwdSm80INS1_25CollectiveMainloopFwdSm80ILi8ELi1ELb0EN4cute5tupleIJNS5_1CILi128EEENS7_ILi64EEENS7_ILi256EEEEEELi256ENS_10bfloat16_tEfNS_4arch4Sm80ELb0ELb0ELb1ELb1ELb0ELb0ELb1ELb1EEENS1_21CollectiveEpilogueFwdINS6_IJS8_SA_S9_EEENS6_IJNS7_ILi1EEESI_SI_EEESC_SE_Li256ELb1ELb1ELb1ELb0EEENS1_36VarlenDynamicPersistentTileSchedulerILi128ELi64ELi256ELi256ELb1ELb1ELb0ELb0ELb1ELb1EEEEEEEEEvNT_6ParamsE) ;  /* 0xfffef01002007950 */ /* 0x004fea0003c3ffff */
        .weak           $__internal_27_$__cuda_sm70_shflsync_idx_p
        .type           $__internal_27_$__cuda_sm70_shflsync_idx_p,@function
        .size           $__internal_27_$__cuda_sm70_shflsync_idx_p,($__internal_28_$__cuda_sm70_shflsync_up_p - $__internal_27_$__cuda_sm70_shflsync_idx_p)
$__internal_27_$__cuda_sm70_shflsync_idx_p:
[----:B------:R-:W-:-:S04]  /*10ff0*/  MOV R102, 0xffffffff ;  /* 0xffffffff00667802 */ /* 0x000fc80000000f00 */
[----:B------:R-:W-:Y:S04]  /*11000*/  WARPSYNC R102 ;  /* 0x0000006600007348 */ /* 0x000fe80003800000 */
[----:B------:R1:W2:Y:S02]  /*11010*/  SHFL.IDX PT, R0, R5, R3, R0 ;  /* 0x0000000305007389 */ /* 0x0002a400000e0000 */
[----:B-1----:R-:W-:-:S04]  /*11020*/  MOV R3, 0x0 ;  /* 0x0000000000037802 */ /* 0x002fc80000000f00 */
[----:B--2---:R-:W-:Y:S05]  /*11030*/  RET.REL.NODEC R2 `(_ZN7cutlass13device_kernelIN5flash19enable_sm80_to_sm89INS1_16FlashAttnFwdSm80INS1_25CollectiveMainloopFwdSm80ILi8ELi1ELb0EN4cute5tupleIJNS5_1CILi128EEENS7_ILi64EEENS7_ILi256EEEEEELi256ENS_10bfloat16_tEfNS_4arch4Sm80ELb0ELb0ELb1ELb1ELb0ELb0ELb1ELb1EEENS1_21CollectiveEpilogueFwdINS6_IJS8_SA_S9_EEENS6_IJNS7_ILi1EEESI_SI_EEESC_SE_Li256ELb1ELb1ELb1ELb0EEENS1_36VarlenDynamicPersistentTileSchedulerILi128ELi64ELi256ELi256ELb1ELb1ELb0ELb0ELb1ELb1EEEEEEEEEvNT_6ParamsE) ;  /* 0xfffeefc002007950 */ /* 0x004fea0003c3ffff */
        .weak           $__internal_28_$__cuda_sm70_shflsync_up_p
        .type           $__internal_28_$__cuda_sm70_shflsync_up_p,@function
        .size           $__internal_28_$__cuda_sm70_shflsync_up_p,($__internal_29_$__cuda_sm70_votesync_ballot - $__internal_28_$__cuda_sm70_shflsync_up_p)
$__internal_28_$__cuda_sm70_shflsync_up_p:
[----:B------:R-:W-:Y:S02]  /*11040*/  IMAD.MOV.U32 R4, RZ, RZ, RZ ;  /* 0x000000ffff047224 */ /* 0x000fe400078e00ff */
[----:B------:R-:W-:-:S04]  /*11050*/  IMAD.MOV.U32 R10, RZ, RZ, -0x1 ;  /* 0xffffffffff0a7424 */ /* 0x000fc800078e00ff */
[----:B------:R-:W-:Y:S04]  /*11060*/  WARPSYNC R10 ;  /* 0x0000000a00007348 */ /* 0x000fe80003800000 */
[----:B------:R1:W2:Y:S02]  /*11070*/  SHFL.UP PT, R4, R0, R2, R4 ;  /* 0x0400000200047389 */ /* 0x0002a400000e0004 */
[----:B-1----:R-:W-:Y:S02]  /*11080*/  MOV R2, R3 ;  /* 0x0000000300027202 */ /* 0x002fe40000000f00 */
[----:B------:R-:W-:-:S04]  /*11090*/  MOV R3, 0x0 ;  /* 0x0000000000037802 */ /* 0x000fc80000000f00 */
[----:B--2---:R-:W-:Y:S05]  /*110a0*/  RET.REL.NODEC R2 `(_ZN7cutlass13device_kernelIN5flash19enable_sm80_to_sm89INS1_16FlashAttnFwdSm80INS1_25CollectiveMainloopFwdSm80ILi8ELi1ELb0EN4cute5tupleIJNS5_1CILi128EEENS7_ILi64EEENS7_ILi256EEEEEELi256ENS_10bfloat16_tEfNS_4arch4Sm80ELb0ELb0ELb1ELb1ELb0ELb0ELb1ELb1EEENS1_21CollectiveEpilogueFwdINS6_IJS8_SA_S9_EEENS6_IJNS7_ILi1EEESI_SI_EEESC_SE_Li256ELb1ELb1ELb1ELb0EEENS1_36VarlenDynamicPersistentTileSchedulerILi128ELi64ELi256ELi256ELb1ELb1ELb0ELb0ELb1ELb1EEEEEEEEEvNT_6ParamsE) ;  /* 0xfffeef5002007950 */ /* 0x004fea0003c3ffff */
        .weak           $__internal_29_$__cuda_sm70_votesync_ballot
        .type           $__internal_29_$__cuda_sm70_votesync_ballot,@function
        .size           $__internal_29_$__cuda_sm70_votesync_ballot,(.L_x_5204 - $__internal_29_$__cuda_sm70_votesync_ballot)
$__internal_29_$__cuda_sm70_votesync_ballot:
[----:B------:R-:W-:Y:S01]  /*110b0*/  ISETP.NE.U32.AND P0, PT, R0, 0x1, PT ;  /* 0x000000010000780c */ /* 0x000fe20003f05070 */
[----:B------:R-:W-:-:S04]  /*110c0*/  IMAD.MOV.U32 R3, RZ, RZ, -0x1 ;  /* 0xffffffffff037424 */ /* 0x000fc800078e00ff */
[----:B------:R-:W-:Y:S08]  /*110d0*/  WARPSYNC R3 ;  /* 0x0000000300007348 */ /* 0x000ff00003800000 */
[----:B------:R-:W-:-:S04]  /*110e0*/  VOTE.ANY R0, PT, !P0 ;  /* 0x0000000000007806 */ /* 0x000fc800040e0100 */
[----:B------:R-:W-:Y:S01]  /*110f0*/  LOP3.LUT R0, R0, R3, RZ, 0xc0, !PT ;  /* 0x0000000300007212 */ /* 0x000fe200078ec0ff */
[----:B------:R-:W-:-:S04]  /*11100*/  IMAD.MOV.U32 R3, RZ, RZ, 0x0 ;  /* 0x00000000ff037424 */ /* 0x000fc800078e00ff */
[----:B------:R-:W-:Y:S05]  /*11110*/  RET.REL.NODEC R2 `(_ZN7cutlass13device_kernelIN5flash19enable_sm80_to_sm89INS1_16FlashAttnFwdSm80INS1_25CollectiveMainloopFwdSm80ILi8ELi1ELb0EN4cute5tupleIJNS5_1CILi128EEENS7_ILi64EEENS7_ILi256EEEEEELi256ENS_10bfloat16_tEfNS_4arch4Sm80ELb0ELb0ELb1ELb1ELb0ELb0ELb1ELb1EEENS1_21CollectiveEpilogueFwdINS6_IJS8_SA_S9_EEENS6_IJNS7_ILi1EEESI_SI_EEESC_SE_Li256ELb1ELb1ELb1ELb0EEENS1_36VarlenDynamicPersistentTileSchedulerILi128ELi64ELi256ELi256ELb1ELb1ELb0ELb0ELb1ELb1EEEEEEEEEvNT_6ParamsE) ;  /* 0xfffeeee002007950 */ /* 0x000fea0003c3ffff */
.L_x_1350:
        /* <DEDUP_REMOVED lines=14> */
.L_x_5204:


//--------------------- .text._ZN7cutlass13device_kernelIN5flash19enable_sm80_to_sm89INS1_16FlashAttnFwdSm80INS1_25CollectiveMainloopFwdSm80ILi8ELi1ELb0EN4cute5tupleIJNS5_1CILi128EEENS7_ILi48EEENS7_ILi256EEEEEELi256ENS_10bfloat16_tEfNS_4arch4Sm80ELb0ELb0ELb1ELb1ELb0ELb1ELb1ELb1EEENS1_21CollectiveEpilogueFwdINS6_IJS8_SA_S9_EEENS6_IJNS7_ILi1EEESI_SI_EEESC_SE_Li256ELb1ELb1ELb1ELb0EEENS1_36VarlenDynamicPersistentTileSchedulerILi128ELi48ELi256ELi256ELb1ELb1ELb0ELb0ELb1ELb1EEEEEEEEEvNT_6ParamsE --------------------------
	.section	.text._ZN7cutlass13device_kernelIN5flash19enable_sm80_to_sm89INS1_16FlashAttnFwdSm80INS1_25CollectiveMainloopFwdSm80ILi8ELi1ELb0EN4cute5tupleIJNS5_1CILi128EEENS7_ILi48EEENS7_ILi256EEEEEELi256ENS_10bfloat16_tEfNS_4arch4Sm80ELb0ELb0ELb1ELb1ELb0ELb1ELb1ELb1EEENS1_21CollectiveEpilogueFwdINS6_IJS8_SA_S9_EEENS6_IJNS7_ILi1EEESI_SI_EEESC_SE_Li256ELb1ELb1ELb1ELb0EEENS1_36VarlenDynamicPersistentTileSchedulerILi128ELi48ELi256ELi256ELb1ELb1ELb0ELb0ELb1ELb1EEEEEEEEEvNT_6ParamsE,"ax",@progbits
	.sectioninfo	@"SHI_REGISTERS=255"
	.align	128
.text._ZN7cutlass13device_kernelIN5flash19enable_sm80_to_sm89INS1_16FlashAttnFwdSm80INS1_25CollectiveMainloopFwdSm80ILi8ELi1ELb0EN4cute5tupleIJNS5_1CILi128EEENS7_ILi48EEENS7_ILi256EEEEEELi256ENS_10bfloat16_tEfNS_4arch4Sm80ELb0ELb0ELb1ELb1ELb0ELb1ELb1ELb1EEENS1_21CollectiveEpilogueFwdINS6_IJS8_SA_S9_EEENS6_IJNS7_ILi1EEESI_SI_EEESC_SE_Li256ELb1ELb1ELb1ELb0EEENS1_36VarlenDynamicPersistentTileSchedulerILi128ELi48ELi256ELi256ELb1ELb1ELb0ELb0ELb1ELb1EEEEEEEEEvNT_6ParamsE:
        .type           _ZN7cutlass13device_kernelIN5flash19enable_sm80_to_sm89INS1_16FlashAttnFwdSm80INS1_25CollectiveMainloopFwdSm80ILi8ELi1ELb0EN4cute5tupleIJNS5_1CILi128EEENS7_ILi48EEENS7_ILi256EEEEEELi256ENS_10bfloat16_tEfNS_4arch4Sm80ELb0ELb0ELb1ELb1ELb0ELb1ELb1ELb1EEENS1_21CollectiveEpilogueFwdINS6_IJS8_SA_S9_EEENS6_IJNS7_ILi1EEESI_SI_EEESC_SE_Li256ELb1ELb1ELb1ELb0EEENS1_36VarlenDynamicPersistentTileSchedulerILi128ELi48ELi256ELi256ELb1ELb1ELb0ELb0ELb1ELb1EEEEEEEEEvNT_6ParamsE,@function
        .size           _ZN7cutlass13device_kernelIN5flash19enable_sm80_to_sm89INS1_16FlashAttnFwdSm80INS1_25CollectiveMainloopFwdSm80ILi8ELi1ELb0EN4cute5tupleIJNS5_1CILi128EEENS7_ILi48EEENS7_ILi256EEEEEELi256ENS_10bfloat16_tEfNS_4arch4Sm80ELb0ELb0ELb1ELb1ELb0ELb1ELb1ELb1EEENS1_21CollectiveEpilogueFwdINS6_IJS8_SA_S9_EEENS6_IJNS7_ILi1EEESI_SI_EEESC_SE_Li256ELb1ELb1ELb1ELb0EEENS1_36VarlenDynamicPersistentTileSchedulerILi128ELi48ELi256ELi256ELb1ELb1ELb0ELb0ELb1ELb1EEEEEEEEEvNT_6ParamsE,(.L_x_5209 - _ZN7cutlass13device_kernelIN5flash19enable_sm80_to_sm89INS1_16FlashAttnFwdSm80INS1_25CollectiveMainloopFwdSm80ILi8ELi1ELb0EN4cute5tupleIJNS5_1CILi128EEENS7_ILi48EEENS7_ILi256EEEEEELi256ENS_10bfloat16_tEfNS_4arch4Sm80ELb0ELb0ELb1ELb1ELb0ELb1ELb1ELb1EEENS1_21CollectiveEpilogueFwdINS6_IJS8_SA_S9_EEENS6_IJNS7_ILi1EEESI_SI_EEESC_SE_Li256ELb1ELb1ELb1ELb0EEENS1_36VarlenDynamicPersistentTileSchedulerILi128ELi48ELi256ELi256ELb1ELb1ELb0ELb0ELb1ELb1EEEEEEEEEvNT_6ParamsE)
        .other          _ZN7cutlass13device_kernelIN5flash19enable_sm80_to_sm89INS1_16FlashAttnFwdSm80INS1_25CollectiveMainloopFwdSm80ILi8ELi1ELb0EN4cute5tupleIJNS5_1CILi128EEENS7_ILi48EEENS7_ILi256EEEEEELi256ENS_10bfloat16_tEfNS_4arch4Sm80ELb0ELb0ELb1ELb1ELb0ELb1ELb1ELb1EEENS1_21CollectiveEpilogueFwdINS6_IJS8_SA_S9_EEENS6_IJNS7_ILi1EEESI_SI_EEESC_SE_Li256ELb1ELb1ELb1ELb0EEENS1_36VarlenDynamicPersistentTileSchedulerILi128ELi48ELi256ELi256ELb1ELb1ELb0ELb0ELb1ELb1EEEEEEEEEvNT_6ParamsE,@"STO_CUDA_ENTRY STV_DEFAULT"
_ZN7cutlass13device_kernelIN5flash19enable_sm80_to_sm89INS1_16FlashAttnFwdSm80INS1_25CollectiveMainloopFwdSm80ILi8ELi1ELb0EN4cute5tupleIJNS5_1CILi128EEENS7_ILi48EEENS7_ILi256EEEEEELi256ENS_10bfloat16_tEfNS_4arch4Sm80ELb0ELb0ELb1ELb1ELb0ELb1ELb1ELb1EEENS1_21CollectiveEpilogueFwdINS6_IJS8_SA_S9_EEENS6_IJNS7_ILi1EEESI_SI_EEESC_SE_Li256ELb1ELb1ELb1ELb0EEENS1_36VarlenDynamicPersistentTileSchedulerILi128ELi48ELi256ELi256ELb1ELb1ELb0ELb0ELb1ELb1EEEEEEEEEvNT_6ParamsE:
        /* <DEDUP_REMOVED lines=54> */
.L_x_1356:
        /* <DEDUP_REMOVED lines=17> */
.L_x_1542:
        /* <DEDUP_REMOVED lines=16> */
.L_x_1543:
[----:B--2---:R-:W-:-:S05]  /*0570*/  IMAD R0, R0, c[0x0][0x538], RZ ;  /* 0x00014e0000007a24 */ /* 0x004fca00078e02ff */
[----:B------:R-:W-:-:S04]  /*0580*/  IADD3 R6, R0, R6, RZ ;  /* 0x0000000600067210 */ /* 0x000fc80007ffe0ff */
[----:B------:R-:W-:-:S13]  /*0590*/  ISETP.GT.AND P0, PT, R6, UR4, PT ;  /* 0x0000000406007c0c */ /* 0x000fda000bf04270 */
[----:B-1----:R-:W-:Y:S05]  /*05a0*/  @!P0 BRA `(.L_x_1356) ;  /* 0xfffffdb000008947 */ /* 0x002fea000383ffff */
.L_x_1352:
[----:B------:R-:W-:-:S05]  /*05b0*/  IADD3 R12, -R0, R6, RZ ;  /* 0x00000006000c7210 */ /* 0x000fca0007ffe1ff */
[----:B------:R-:W-:-:S05]  /*05c0*/  IMAD R0, R4, c[0x0][0x538], R12 ;  /* 0x00014e0004007a24 */ /* 0x000fca00078e020c */
[----:B------:R-:W-:Y:S01]  /*05d0*/  ISETP.GT.AND P0, PT, R0, UR4, PT ;  /* 0x0000000400007c0c */ /* 0x000fe2000bf04270 */
[----:B------:R-:W-:-:S12]  /*05e0*/  BRA.DIV ~URZ, `(.L_x_1357) ;  /* 0x0001b2327f007947 */ /* 0x000fd8000b800000 */
[----:B------:R-:W-:-:S04]  /*05f0*/  VOTE.ANY R6, PT, !P0 ;  /* 0x0000000000067806 */ /* 0x000fc800040e0100 */
.L_x_1544:
[----:B------:R1:W2:Y:S01]  /*0600*/  POPC R13, R6 ;  /* 0x00000006000d7309 */ /* 0x0002a20000000000 */
[----:B------:R-:W-:Y:S05]  /*0610*/  BRA.DIV ~URZ, `(.L_x_1358) ;  /* 0x0001b2527f007947 */ /* 0x000fea000b800000 */
[----:B--2---:R-:W2:Y:S04]  /*0620*/  SHFL.IDX PT, R11, R8, R13, 0x1f ;  /* 0x00001f0d080b7589 */ /* 0x004ea800000e0000 */
[----:B------:R3:W4:Y:S02]  /*0630*/  SHFL.IDX PT, R10, R7, R13, 0x1f ;  /* 0x00001f0d070a7589 */ /* 0x00072400000e0000 */
[----:B---3--:R-:W-:Y:S02]  /*0640*/  MOV R7, RZ ;  /* 0x000000ff00077202 */ /* 0x008fe40000000f00 */
.L_x_1545:
[----:B--2-4-:R-:W-:Y:S01]  /*0650*/  ISETP.NE.AND P0, PT, R6, RZ, PT ;  /* 0x000000ff0600720c */ /* 0x014fe20003f05270 */
[----:B------:R-:W-:-:S12]  /*0660*/  BSSY B0, `(.L_x_1359) ;  /* 0x0000005000007945 */ /* 0x000fd80003800000 */
[----:B------:R-:W-:Y:S05]  /*0670*/  @!P0 BRA `(.L_x_1360) ;  /* 0x0000003000008947 */ /* 0x000fea0003800000 */
[----:B------:R-:W-:Y:S01]  /*0680*/  IADD3 R3, R13, -0x1, RZ ;  /* 0xffffffff0d037810 */ /* 0x000fe20007ffe0ff */
[----:B------:R-:W-:Y:S05]  /*0690*/  BRA.DIV ~URZ, `(.L_x_1361) ;  /* 0x0001b2b27f007947 */ /* 0x000fea000b800000 */
[----:B------:R2:W3:Y:S02]  /*06a0*/  SHFL.IDX PT, R7, R4, R3, 0x1f ;  /* 0x00001f0304077589 */ /* 0x0004e400000e0000 */
.L_x_1360:
[----:B------:R-:W-:Y:S05]  /*06b0*/  BSYNC B0 ;  /* 0x0000000000007941 */ /* 0x000fea0003800000 */
.L_x_1359:
        /* <DEDUP_REMOVED lines=69> */
.L_x_1353:
[----:B------:R-:W-:Y:S01]  /*0b10*/  MOV R0, UR4 ;  /* 0x0000000400007c02 */ /* 0x000fe20008000f00 */
[----:B------:R-:W-:Y:S04]  /*0b20*/  STL [R1+0x14], RZ ;  /* 0x000014ff01007387 */ /* 0x000fe80000100800 */
[----:B------:R-:W-:Y:S04]  /*0b30*/  STL [R1+0x18], RZ ;  /* 0x000018ff01007387 */ /* 0x000fe80000100800 */
[----:B------:R1:W-:Y:S02]  /*0b40*/  STL [R1+0x10], R0 ;  /* 0x0000100001007387 */ /* 0x0003e40000100800 */
[----:B-1----:R-:W-:-:S05]  /*0b50*/  MOV R0, c[0x0][0x53c] ;  /* 0x00014f0000007a02 */ /* 0x002fca0000000f00 */
[----:B------:R1:W-:Y:S02]  /*0b60*/  STL [R1+0x1c], R0 ;  /* 0x00001c0001007387 */ /* 0x0003e40000100800 */
.L_x_1362:
        /* <DEDUP_REMOVED lines=8> */
.L_x_1351:
        /* <DEDUP_REMOVED lines=10> */
[----:B------:R-:W-:-:S02]  /*0c90*/  SHF.R.S32.HI R9, RZ, 0x2, R14 ;  /* 0x00000002ff097819 */ /* 0x000fc4000001140e */
[----:B------:R-:W-:Y:S02]  /*0ca0*/  LOP3.LUT R0, R0, 0xfffffffe, RZ, 0xc0, !PT ;  /* 0xfffffffe00007812 */ /* 0x000fe400078ec0ff */
[----:B------:R-:W-:Y:S02]  /*0cb0*/  SHF.R.S32.HI R205, RZ, 0x3, R11 ;  /* 0x00000003ffcd7819 */ /* 0x000fe4000001140b */
[----:B-1----:R-:W-:Y:S01]  /*0cc0*/  LEA.HI R7, R8, R15, RZ, 0x5 ;  /* 0x0000000f08077211 */ /* 0x002fe200078f28ff */
[----:B------:R-:W-:Y:S01]  /*0cd0*/  IMAD.IADD R12, R3, 0x1, -R0 ;  /* 0x00000001030c7824 */ /* 0x000fe200078e0a00 */
[----:B------:R-:W-:Y:S01]  /*0ce0*/  LOP3.LUT R0, R2, 0xfffffff0, RZ, 0xc0, !PT ;  /* 0xfffffff002007812 */ /* 0x000fe200078ec0ff */
[----:B------:R-:W-:Y:S01]  /*0cf0*/  IMAD.SHL.U32 R4, R205, 0x40, RZ ;  /* 0x00000040cd047824 */ /* 0x000fe200078e00ff */
[----:B------:R-:W-:Y:S02]  /*0d00*/  SHF.R.S32.HI R2, RZ, 0x1f, R14 ;  /* 0x0000001fff027819 */ /* 0x000fe4000001140e */
[----:B------:R-:W-:Y:S01]  /*0d10*/  LOP3.LUT R3, R11, 0xfffffff8, RZ, 0xc0, !PT ;  /* 0xfffffff80b037812 */ /* 0x000fe200078ec0ff */
[----:B------:R-:W-:Y:S01]  /*0d20*/  IMAD.IADD R0, R15, 0x1, -R0 ;  /* 0x000000010f007824 */ /* 0x000fe200078e0a00 */
[----:B------:R-:W-:-:S02]  /*0d30*/  LEA.HI R2, R2, R9, RZ, 0x3 ;  /* 0x0000000902027211 */ /* 0x000fc400078f18ff */
[----:B------:R-:W-:Y:S01]  /*0d40*/  IADD3 R19, R205, 0x40, RZ ;  /* 0x00000040cd137810 */ /* 0x000fe20007ffe0ff */
        /* <DEDUP_REMOVED lines=9> */
[----:B------:R-:W-:Y:S01]  /*0de0*/  IMAD.SHL.U32 R5, R215, 0x40, RZ ;  /* 0x00000040d7057824 */ /* 0x000fe200078e00ff */
[----:B------:R-:W-:-:S02]  /*0df0*/  LOP3.LUT R3, R2, 0x38, R132, 0xf8, !PT ;  /* 0x0000003802037812 */ /* 0x000fc400078ef884 */
[----:B------:R-:W-:Y:S02]  /*0e00*/  LOP3.LUT R2, R13, 0xfffffff8, RZ, 0xc0, !PT ;  /* 0xfffffff80d027812 */ /* 0x000fe400078ec0ff */
[----:B------:R-:W-:Y:S02]  /*0e10*/  LOP3.LUT R10, R3, R4, RZ, 0x3c, !PT ;  /* 0x00000004030a7212 */ /* 0x000fe400078e3cff */
[----:B------:R-:W-:Y:S01]  /*0e20*/  LOP3.LUT R3, R7, 0xffffffe0, RZ, 0xc0, !PT ;  /* 0xffffffe007037812 */ /* 0x000fe200078ec0ff */
[----:B------:R-:W-:Y:S01]  /*0e30*/  IMAD.IADD R6, R0, 0x1, -R2 ;  /* 0x0000000100067824 */ /* 0x000fe200078e0a02 */
[----:B------:R-:W-:Y:S02]  /*0e40*/  LOP3.LUT R0, R5, 0x1c0, RZ, 0xc0, !PT ;  /* 0x000001c005007812 */ /* 0x000fe400078ec0ff */
[----:B------:R-:W-:Y:S01]  /*0e50*/  SHF.R.S32.HI R2, RZ, 0x5, R7 ;  /* 0x00000005ff027819 */ /* 0x000fe20000011407 */
[----:B------:R-:W-:Y:S01]  /*0e60*/  IMAD.IADD R17, R15, 0x1, -R3 ;  /* 0x000000010f117824 */ /* 0x000fe200078e0a03 */
[----:B------:R-:W-:-:S02]  /*0e70*/  SHF.R.S32.HI R4, RZ, 0x1f, R7 ;  /* 0x0000001fff047819 */ /* 0x000fc40000011407 */
[----:B------:R-:W-:Y:S02]  /*0e80*/  LOP3.LUT R7, R0, 0x8, R11, 0xf8, !PT ;  /* 0x0000000800077812 */ /* 0x000fe400078ef80b */
[----:B------:R-:W-:Y:S02]  /*0e90*/  SHF.R.U32.HI R5, RZ, 0x3, R0 ;  /* 0x00000003ff057819 */ /* 0x000fe40000011600 */
[----:B------:R-:W-:Y:S02]  /*0ea0*/  LEA.HI R3, R8, R15, RZ, 0x6 ;  /* 0x0000000f08037211 */ /* 0x000fe400078f30ff */
[----:B------:R-:W-:Y:S02]  /*0eb0*/  LEA.HI R0, R4, R2, RZ, 0x3 ;  /* 0x0000000204007211 */ /* 0x000fe400078f18ff */
[----:B------:R-:W-:Y:S01]  /*0ec0*/  SHF.R.S32.HI R4, RZ, 0x1f, R17 ;  /* 0x0000001fff047819 */ /* 0x000fe20000011411 */
[----:B------:R-:W-:Y:S01]  /*0ed0*/  IMAD.SHL.U32 R3, R3, 0x8, RZ ;  /* 0x0000000803037824 */ /* 0x000fe200078e00ff */
[----:B------:R-:W-:-:S02]  /*0ee0*/  LOP3.LUT R0, R0, 0xffffff8, RZ, 0xc0, !PT ;  /* 0x0ffffff800007812 */ /* 0x000fc400078ec0ff */
[----:B------:R-:W-:Y:S02]  /*0ef0*/  LOP3.LUT R8, R14, 0xfffffffc, RZ, 0xc0, !PT ;  /* 0xfffffffc0e087812 */ /* 0x000fe400078ec0ff */
[----:B------:R-:W-:Y:S01]  /*0f00*/  LEA.HI R14, R4, R17, RZ, 0x2 ;  /* 0x00000011040e7211 */ /* 0x000fe200078f10ff */
[----:B------:R-:W-:Y:S01]  /*0f10*/  IMAD.IADD R4, R2, 0x1, -R0 ;  /* 0x0000000102047824 */ /* 0x000fe200078e0a00 */
[----:B------:R-:W-:Y:S01]  /*0f20*/  LOP3.LUT R11, R7, R5, RZ, 0x3c, !PT ;  /* 0x00000005070b7212 */ /* 0x000fe200078e3cff */
[----:B------:R-:W-:Y:S01]  /*0f30*/  IMAD.IADD R0, R15, 0x1, -R8 ;  /* 0x000000010f007824 */ /* 0x000fe200078e0a08 */
[----:B------:R-:W-:Y:S02]  /*0f40*/  LOP3.LUT R7, R3, 0xfffffe00, RZ, 0xc0, !PT ;  /* 0xfffffe0003077812 */ /* 0x000fe400078ec0ff */
[----:B------:R-:W-:Y:S02]  /*0f50*/  LOP3.LUT R5, R9, 0x1, RZ, 0xc0, !PT ;  /* 0x0000000109057812 */ /* 0x000fe400078ec0ff */
[----:B------:R-:W-:-:S02]  /*0f60*/  SHF.R.S32.HI R3, RZ, 0x2, R14 ;  /* 0x00000002ff037819 */ /* 0x000fc4000001140e */
[----:B------:R-:W-:Y:S01]  /*0f70*/  LOP3.LUT R201, R10, R7, RZ, 0xfc, !PT ;  /* 0x000000070ac97212 */ /* 0x000fe200078efcff */
[----:B------:R-:W-:Y:S01]  /*0f80*/  IMAD.SHL.U32 R10, R2, 0x400, RZ ;  /* 0x00000400020a7824 */ /* 0x000fe200078e00ff */
[----:B------:R-:W-:Y:S01]  /*0f90*/  ISETP.NE.U32.AND P0, PT, R5, 0x1, PT ;  /* 0x000000010500780c */ /* 0x000fe20003f05070 */
[----:B------:R-:W-:Y:S01]  /*0fa0*/  IMAD R16, R4, 0x10, R3 ;  /* 0x0000001004107824 */ /* 0x000fe200078e0203 */
[----:B------:R-:W-:Y:S01]  /*0fb0*/  LEA.HI R2, R0, R0, RZ, 0x1 ;  /* 0x0000000000027211 */ /* 0x000fe200078f08ff */
[C---:B------:R-:W-:Y:S01]  /*0fc0*/  IMAD.SHL.U32 R3, R9.reuse, 0x40, RZ ;  /* 0x0000004009037824 */ /* 0x040fe200078e00ff */
[----:B------:R-:W-:Y:S01]  /*0fd0*/  R2P PR, R9, 0x6 ;  /* 0x0000000609007804 */ /* 0x000fe20000000000 */
[C---:B------:R-:W-:Y:S01]  /*0fe0*/  IMAD.SHL.U32 R5, R6.reuse, 0x40, RZ ;  /* 0x0000004006057824 */ /* 0x040fe200078e00ff */
[C---:B------:R-:W-:Y:S01]  /*0ff0*/  LOP3.LUT P4, RZ, R6.reuse, 0x2, RZ, 0xc0, !PT ;  /* 0x0000000206ff7812 */ /* 0x040fe2000788c0ff */
[----:B------:R-:W-:Y:S01]  /*1000*/  STL [R1+0x58], R16 ;  /* 0x0000581001007387 */ /* 0x000fe20000100800 */
[----:B------:R-:W-:Y:S01]  /*1010*/  LOP3.LUT P3, RZ, R6, 0x4, RZ, 0xc0, !PT ;  /* 0x0000000406ff7812 */ /* 0x000fe2000786c0ff */
[----:B------:R-:W-:Y:S01]  /*1020*/  IMAD.SHL.U32 R6, R12, 0x8, RZ ;  /* 0x000000080c067824 */ /* 0x000fe200078e00ff */
[----:B------:R-:W-:Y:S01]  /*1030*/  LOP3.LUT R4, R2, 0x1ffffffe, RZ, 0xc0, !PT ;  /* 0x1ffffffe02047812 */ /* 0x000fe200078ec0ff */
[----:B------:R-:W-:Y:S01]  /*1040*/  IMAD.SHL.U32 R201, R201, 0x2, RZ ;  /* 0x00000002c9c97824 */ /* 0x000fe200078e00ff */
[----:B------:R-:W-:-:S02]  /*1050*/  LOP3.LUT R3, R3, 0x1c0, RZ, 0xc0, !PT ;  /* 0x000001c003037812 */ /* 0x000fc400078ec0ff */
[----:B------:R-:W-:Y:S01]  /*1060*/  LOP3.LUT R2, R5, 0x1c0, RZ, 0xc0, !PT ;  /* 0x000001c005027812 */ /* 0x000fe200078ec0ff */
[C---:B------:R-:W-:Y:S01]  /*1070*/  IMAD.IADD R15, R0.reuse, 0x1, -R4 ;  /* 0x00000001000f7824 */ /* 0x040fe200078e0a04 */
[----:B------:R-:W-:Y:S01]  /*1080*/  LEA.HI R3, R3, R3, RZ, 0x1d ;  /* 0x0000000303037211 */ /* 0x000fe200078fe8ff */
[----:B------:R-:W-:Y:S01]  /*1090*/  IMAD R5, R0, 0x2, R10 ;  /* 0x0000000200057824 */ /* 0x000fe200078e020a */
[----:B------:R-:W-:Y:S01]  /*10a0*/  LOP3.LUT R4, R2, 0x8, R6, 0xf8, !PT ;  /* 0x0000000802047812 */ /* 0x000fe200078ef806 */
[----:B------:R-:W-:Y:S01]  /*10b0*/  IMAD R0, R12, 0x200, R11 ;  /* 0x000002000c007824 */ /* 0x000fe200078e020b */
[----:B------:R-:W-:Y:S01]  /*10c0*/  SHF.R.U32.HI R2, RZ, 0x3, R2 ;  /* 0x00000003ff027819 */ /* 0x000fe20000011602 */
[----:B------:R-:W-:Y:S01]  /*10d0*/  IMAD.IADD R11, R5, 0x1, R3 ;  /* 0x00000001050b7824 */ /* 0x000fe200078e0203 */
[----:B------:R-:W-:Y:S02]  /*10e0*/  IADD3 R18, R205, 0x60, RZ ;  /* 0x00000060cd127810 */ /* 0x000fe40007ffe0ff */
[----:B------:R-:W-:-:S02]  /*10f0*/  IADD3 R137, R138, 0x40, RZ ;  /* 0x000000408a897810 */ /* 0x000fc40007ffe0ff */
[----:B------:R-:W-:Y:S01]  /*1100*/  LOP3.LUT R7, R4, R2, RZ, 0x3c, !PT ;  /* 0x0000000204077212 */ /* 0x000fe200078e3cff */
[----:B------:R-:W-:Y:S01]  /*1110*/  IMAD.SHL.U32 R2, R19, 0x40, RZ ;  /* 0x0000004013027824 */ /* 0x000fe200078e00ff */
[----:B------:R-:W-:Y:S01]  /*1120*/  SHF.R.S32.HI R3, RZ, 0x1f, R18 ;  /* 0x0000001fff037819 */ /* 0x000fe20000011412 */
[----:B------:R-:W-:Y:S01]  /*1130*/  IMAD.IADD R134, R138, 0x1, R137 ;  /* 0x000000018a867824 */ /* 0x000fe200078e0289 */
[----:B------:R-:W-:Y:S01]  /*1140*/  SHF.R.S32.HI R4, RZ, 0x1f, R19 ;  /* 0x0000001fff047819 */ /* 0x000fe20000011413 */
[----:B------:R-:W-:Y:S01]  /*1150*/  IMAD.SHL.U32 R5, R18, 0x40, RZ ;  /* 0x0000004012057824 */ /* 0x000fe200078e00ff */
[----:B------:R-:W-:Y:S02]  /*1160*/  LEA.HI R3, R3, R18, RZ, 0x3 ;  /* 0x0000001203037211 */ /* 0x000fe400078f18ff */
[----:B------:R-:W-:Y:S02]  /*1170*/  LOP3.LUT R6, R2, 0x1c0, RZ, 0xc0, !PT ;  /* 0x000001c002067812 */ /* 0x000fe400078ec0ff */
[----:B------:R-:W-:Y:S01]  /*1180*/  SHF.R.S32.HI R2, RZ, 0x1f, R134 ;  /* 0x0000001fff027819 */ /* 0x000fe20000011486 */
[----:B------:R-:W-:Y:S01]  /*1190*/  IMAD.SHL.U32 R9, R3, 0x40, RZ ;  /* 0x0000004003097824 */ /* 0x000fe200078e00ff */
[----:B------:R-:W-:-:S02]  /*11a0*/  LEA.HI R4, R4, R19, RZ, 0x3 ;  /* 0x0000001304047211 */ /* 0x000fc400078f18ff */
[----:B------:R-:W-:Y:S01]  /*11b0*/  LOP3.LUT R19, R5, 0x1c0, RZ, 0xc0, !PT ;  /* 0x000001c005137812 */ /* 0x000fe200078ec0ff */
[----:B------:R-:W-:Y:S01]  /*11c0*/  IMAD.SHL.U32 R5, R13, 0x40, RZ ;  /* 0x000000400d057824 */ /* 0x000fe200078e00ff */
[-C--:B------:R-:W-:Y:S01]  /*11d0*/  LEA.HI R3, R2, R134.reuse, RZ, 0x6 ;  /* 0x0000008602037211 */ /* 0x080fe200078f30ff */
[----:B------:R-:W-:Y:S01]  /*11e0*/  IMAD.SHL.U32 R8, R4, 0x40, RZ ;  /* 0x0000004004087824 */ /* 0x000fe200078e00ff */
[----:B------:R-:W-:Y:S02]  /*11f0*/  LEA.HI R2, R2, R134, RZ, 0x3 ;  /* 0x0000008602027211 */ /* 0x000fe400078f18ff */
[----:B------:R-:W-:Y:S01]  /*1200*/  LOP3.LUT R4, R5, 0xfffffe00, RZ, 0xc0, !PT ;  /* 0xfffffe0005047812 */ /* 0x000fe200078ec0ff */
[----:B------:R-:W-:Y:S01]  /*1210*/  IMAD.SHL.U32 R5, R3, 0x80, RZ ;  /* 0x0000008003057824 */ /* 0x000fe200078e00ff */
[----:B------:R-:W-:Y:S02]  /*1220*/  SHF.R.U32.HI R12, RZ, 0x3, R6 ;  /* 0x00000003ff0c7819 */ /* 0x000fe40000011606 */
[----:B------:R-:W-:-:S02]  /*1230*/  LOP3.LUT R6, R6, 0x38, R2, 0xf8, !PT ;  /* 0x0000003806067812 */ /* 0x000fc400078ef802 */
[----:B------:R-:W-:Y:S02]  /*1240*/  LOP3.LUT R3, R19, 0x38, R2, 0xf8, !PT ;  /* 0x0000003813037812 */ /* 0x000fe400078ef802 */
[----:B------:R-:W-:Y:S02]  /*1250*/  LOP3.LUT R2, R5, 0xffffe000, RZ, 0xc0, !PT ;  /* 0xffffe00005027812 */ /* 0x000fe400078ec0ff */
[----:B------:R-:W-:Y:S02]  /*1260*/  SHF.R.U32.HI R18, RZ, 0x3, R19 ;  /* 0x00000003ff127819 */ /* 0x000fe40000011613 */
[----:B------:R-:W-:Y:S02]  /*1270*/  LOP3.LUT R13, R8, 0xfffffe00, RZ, 0xc0, !PT ;  /* 0xfffffe00080d7812 */ /* 0x000fe400078ec0ff */
[----:B------:R-:W-:Y:S01]  /*1280*/  LOP3.LUT R5, R6, R12, RZ, 0x3c, !PT ;  /* 0x0000000c06057212 */ /* 0x000fe200078e3cff */
[----:B------:R-:W-:Y:S01]  /*1290*/  IMAD.SHL.U32 R12, R11, 0x2, RZ ;  /* 0x000000020b0c7824 */ /* 0x000fe200078e00ff */
[----:B------:R-:W-:Y:S01]  /*12a0*/  LOP3.LUT R8, R9, 0xfffffe00, RZ, 0xc0, !PT ;  /* 0xfffffe0009087812 */ /* 0x000fe200078ec0ff */
[----:B------:R1:W-:Y:S01]  /*12b0*/  STL [R1+0x48], R13 ;  /* 0x0000480d01007387 */ /* 0x0003e20000100800 */
[----:B------:R-:W-:-:S02]  /*12c0*/  LOP3.LUT R3, R3, R18, RZ, 0x3c, !PT ;  /* 0x0000001203037212 */ /* 0x000fc400078e3cff */
[----:B------:R-:W-:Y:S01]  /*12d0*/  IADD3 R9, R5, R2, R13 ;  /* 0x0000000205097210 */ /* 0x000fe20007ffe00d */
[----:B------:R-:W-:Y:S01]  /*12e0*/  STL [R1+0x20], R12 ;  /* 0x0000200c01007387 */ /* 0x000fe20000100800 */
[C---:B------:R-:W-:Y:S02]  /*12f0*/  IADD3 R5, R12.reuse, 0x80, RZ ;  /* 0x000000800c057810 */ /* 0x040fe40007ffe0ff */
[----:B------:R-:W-:Y:S01]  /*1300*/  IADD3 R11, R12, 0x70, RZ ;  /* 0x000000700c0b7810 */ /* 0x000fe20007ffe0ff */
[----:B------:R2:W-:Y:S01]  /*1310*/  STL [R1+0x44], R8 ;  /* 0x0000440801007387 */ /* 0x0005e20000100800 */
[----:B------:R-:W-:Y:S02]  /*1320*/  @P0 IADD3 R11, R5, 0x10, RZ ;  /* 0x00000010050b0810 */ /* 0x000fe40007ffe0ff */
[----:B------:R-:W-:Y:S02]  /*1330*/  LEA R143, R0, 0xa080, 0x1 ;  /* 0x0000a080008f7811 */ /* 0x000fe400078e08ff */
[----:B------:R-:W-:Y:S01]  /*1340*/  LEA R9, R9, 0x10080, 0x1 ;  /* 0x0001008009097811 */ /* 0x000fe200078e08ff */
[----:B------:R-:W-:Y:S01]  /*1350*/  STL [R1+0x24], R11 ;  /* 0x0000240b01007387 */ /* 0x000fe20000100800 */
[----:B------:R-:W-:-:S02]  /*1360*/  SHF.R.S32.HI R133, RZ, 0x1f, R132 ;  /* 0x0000001fff857819 */ /* 0x000fc40000011484 */
[C---:B------:R-:W-:Y:S02]  /*1370*/  IADD3 R141, R138.reuse, 0x20, RZ ;  /* 0x000000208a8d7810 */ /* 0x040fe40007ffe0ff */
[----:B------:R-:W-:Y:S02]  /*1380*/  IADD3 R140, R138, 0x60, RZ ;  /* 0x000000608a8c7810 */ /* 0x000fe40007ffe0ff */
[C---:B------:R-:W-:Y:S02]  /*1390*/  IADD3 R207, R132.reuse, 0x80, RZ ;  /* 0x0000008084cf7810 */ /* 0x040fe40007ffe0ff */
[----:B------:R-:W-:Y:S01]  /*13a0*/  IADD3 R208, R132, 0xc0, RZ ;  /* 0x000000c084d07810 */ /* 0x000fe20007ffe0ff */
[----:B-1----:R-:W-:-:S05]  /*13b0*/  IMAD R13, R15, 0x8, R16 ;  /* 0x000000080f0d7824 */ /* 0x002fca00078e0210 */
[----:B------:R1:W-:Y:S01]  /*13c0*/  STL [R1+0x5c], R13 ;  /* 0x00005c0d01007387 */ /* 0x0003e20000100800 */
[----:B--2---:R-:W-:Y:S02]  /*13d0*/  IADD3 R8, R3, R2, R8 ;  /* 0x0000000203087210 */ /* 0x004fe40007ffe008 */
[----:B------:R-:W-:Y:S02]  /*13e0*/  IADD3 R2, R205, 0x20, RZ ;  /* 0x00000020cd027810 */ /* 0x000fe40007ffe0ff */
[----:B------:R-:W-:Y:S02]  /*13f0*/  LOP3.LUT R2, R14, 0x7ffffffc, RZ, 0xc0, !PT ;  /* 0x7ffffffc0e027812 */ /* 0x000fe400078ec0ff */
[CC--:B------:R-:W-:Y:S01]  /*1400*/  IADD3 R3, R7.reuse, R4.reuse, R10 ;  /* 0x0000000407037210 */ /* 0x0c0fe20007ffe00a */
[----:B------:R-:W-:Y:S01]  /*1410*/  IMAD.MOV.U32 R10, RZ, RZ, 0x40 ;  /* 0x00000040ff0a7424 */ /* 0x000fe200078e00ff */
[----:B------:R-:W-:Y:S01]  /*1420*/  LOP3.LUT R4, R7, R4, RZ, 0xfc, !PT ;  /* 0x0000000407047212 */ /* 0x000fe200078efcff */
[----:B------:R-:W-:Y:S01]  /*1430*/  IMAD.IADD R2, R17, 0x1, -R2 ;  /* 0x0000000111027824 */ /* 0x000fe200078e0a02 */
[----:B------:R-:W-:Y:S01]  /*1440*/  LEA R193, R3, 0x10080, 0x1 ;  /* 0x0001008003c17811 */ /* 0x000fe200078e08ff */
[----:B------:R-:W-:Y:S01]  /*1450*/  IMAD.MOV.U32 R7, RZ, RZ, 0x20 ;  /* 0x00000020ff077424 */ /* 0x000fe200078e00ff */
[----:B------:R-:W-:Y:S01]  /*1460*/  SEL R5, R10, 0xffffffc0, !P2 ;  /* 0xffffffc00a057807 */ /* 0x000fe20005000000 */
[----:B------:R-:W-:Y:S01]  /*1470*/  IMAD.SHL.U32 R216, R2, 0x2, RZ ;  /* 0x0000000202d87824 */ /* 0x000fe200078e00ff */
[----:B------:R-:W-:-:S02]  /*1480*/  SEL R0, R10, 0xffffffc0, !P3 ;  /* 0xffffffc00a007807 */ /* 0x000fc40005800000 */
[----:B------:R-:W-:Y:S01]  /*1490*/  SEL R6, R7, 0xffffffe0, !P1 ;  /* 0xffffffe007067807 */ /* 0x000fe20004800000 */
[----:B------:R-:W-:Y:S01]  /*14a0*/  IMAD.IADD R3, R5, 0x1, R11 ;  /* 0x0000000105037824 */ /* 0x000fe200078e020b */
[C---:B------:R-:W-:Y:S01]  /*14b0*/  IADD3 R22, R216.reuse, 0x8, RZ ;  /* 0x00000008d8167810 */ /* 0x040fe20007ffe0ff */
[----:B------:R-:W-:Y:S01]  /*14c0*/  IMAD.IADD R196, R193, 0x1, R0 ;  /* 0x00000001c1c47824 */ /* 0x000fe200078e0200 */
[C---:B------:R-:W-:Y:S02]  /*14d0*/  IADD3 R21, R216.reuse, 0x10, RZ ;  /* 0x00000010d8157810 */ /* 0x040fe40007ffe0ff */
[C---:B------:R-:W-:Y:S02]  /*14e0*/  IADD3 R18, R216.reuse, 0x28, RZ ;  /* 0x00000028d8127810 */ /* 0x040fe40007ffe0ff */
[C---:B------:R-:W-:Y:S02]  /*14f0*/  IADD3 R19, R216.reuse, 0x20, RZ ;  /* 0x00000020d8137810 */ /* 0x040fe40007ffe0ff */
[----:B------:R-:W-:-:S02]  /*1500*/  IADD3 R14, R216, 0x40, RZ ;  /* 0x00000040d80e7810 */ /* 0x000fc40007ffe0ff */
[----:B------:R-:W-:Y:S02]  /*1510*/  SEL R2, R7, 0xffffffe0, !P4 ;  /* 0xffffffe007027807 */ /* 0x000fe40006000000 */
[C---:B------:R-:W-:Y:S02]  /*1520*/  IADD3 R16, R216.reuse, 0x38, RZ ;  /* 0x00000038d8107810 */ /* 0x040fe40007ffe0ff */
[----:B------:R-:W-:Y:S01]  /*1530*/  IADD3 R7, R216, 0x50, RZ ;  /* 0x00000050d8077810 */ /* 0x000fe20007ffe0ff */
[----:B------:R-:W-:Y:S01]  /*1540*/  IMAD.IADD R194, R193, 0x1, R2 ;  /* 0x00000001c1c27824 */ /* 0x000fe200078e0202 */
[----:B------:R-:W-:Y:S02]  /*1550*/  SHF.R.S32.HI R10, RZ, 0x1f, R22 ;  /* 0x0000001fff0a7819 */ /* 0x000fe40000011416 */
[----:B------:R-:W-:Y:S01]  /*1560*/  SHF.R.S32.HI R7, RZ, 0x1f, R21 ;  /* 0x0000001fff077819 */ /* 0x000fe20000011415 */
[----:B------:R-:W-:Y:S01]  /*1570*/  IMAD.IADD R195, R194, 0x1, R0 ;  /* 0x00000001c2c37824 */ /* 0x000fe200078e0200 */
[----:B------:R-:W-:-:S02]  /*1580*/  SHF.R.S32.HI R10, RZ, 0x1f, R18 ;  /* 0x0000001fff0a7819 */ /* 0x000fc40000011412 */
[----:B------:R-:W-:Y:S02]  /*1590*/  SHF.R.S32.HI R7, RZ, 0x1f, R19 ;  /* 0x0000001fff077819 */ /* 0x000fe40000011413 */
[----:B------:R-:W-:Y:S01]  /*15a0*/  SHF.R.S32.HI R10, RZ, 0x1f, R14 ;  /* 0x0000001fff0a7819 */ /* 0x000fe2000001140e */
[C---:B------:R-:W-:Y:S01]  /*15b0*/  IMAD.IADD R10, R12.reuse, 0x1, R5 ;  /* 0x000000010c0a7824 */ /* 0x040fe200078e0205 */
[----:B------:R-:W-:Y:S01]  /*15c0*/  SHF.R.S32.HI R7, RZ, 0x1f, R16 ;  /* 0x0000001fff077819 */ /* 0x000fe20000011410 */
[----:B------:R-:W-:Y:S01]  /*15d0*/  IMAD.IADD R7, R12, 0x1, R6 ;  /* 0x000000010c077824 */ /* 0x000fe200078e0206 */
[----:B------:R-:W-:Y:S01]  /*15e0*/  LEA R189, R4, 0x4080, 0x1 ;  /* 0x0000408004bd7811 */ /* 0x000fe200078e08ff */
[----:B------:R-:W-:Y:S01]  /*15f0*/  IMAD.IADD R6, R6, 0x1, R11 ;  /* 0x0000000106067824 */ /* 0x000fe200078e020b */
[----:B------:R-:W-:Y:S01]  /*1600*/  STL [R1+0x3c], R10 ;  /* 0x00003c0a01007387 */ /* 0x000fe20000100800 */
[----:B------:R-:W-:Y:S02]  /*1610*/  LEA R8, R8, 0x10080, 0x1 ;  /* 0x0001008008087811 */ /* 0x000fe400078e08ff */
[----:B------:R-:W-:Y:S01]  /*1620*/  IMAD.IADD R190, R2, 0x1, R189 ;  /* 0x0000000102be7824 */ /* 0x000fe200078e02bd */
[----:B------:R2:W-:Y:S01]  /*1630*/  STL [R1+0x2c], R7 ;  /* 0x00002c0701007387 */ /* 0x0005e20000100800 */
[----:B------:R-:W-:Y:S01]  /*1640*/  IMAD.IADD R2, R6, 0x1, R5 ;  /* 0x0000000106027824 */ /* 0x000fe200078e0205 */
[----:B------:R-:W-:Y:S01]  /*1650*/  IADD3 R20, R216, 0x18, RZ ;  /* 0x00000018d8147810 */ /* 0x000fe20007ffe0ff */
[----:B------:R-:W-:Y:S01]  /*1660*/  IMAD.IADD R192, R0, 0x1, R189 ;  /* 0x0000000100c07824 */ /* 0x000fe200078e02bd */
[----:B------:R3:W-:Y:S01]  /*1670*/  STL [R1+0x50], R9 ;  /* 0x0000500901007387 */ /* 0x0007e20000100800 */
[----:B------:R-:W-:Y:S01]  /*1680*/  IADD3 R17, R216, 0x30, RZ ;  /* 0x00000030d8117810 */ /* 0x000fe20007ffe0ff */
[----:B------:R-:W-:Y:S01]  /*1690*/  IMAD.IADD R191, R0, 0x1, R190 ;  /* 0x0000000100bf7824 */ /* 0x000fe200078e02be */
[----:B-1----:R-:W-:Y:S01]  /*16a0*/  IADD3 R13, R216, 0x48, RZ ;  /* 0x00000048d80d7810 */ /* 0x002fe20007ffe0ff */
[----:B------:R3:W-:Y:S01]  /*16b0*/  STL [R1+0x4c], R8 ;  /* 0x00004c0801007387 */ /* 0x0007e20000100800 */
[----:B------:R-:W-:-:S02]  /*16c0*/  SHF.R.S32.HI R15, RZ, 0x1f, R20 ;  /* 0x0000001fff0f7819 */ /* 0x000fc40000011414 */
[----:B------:R-:W-:Y:S02]  /*16d0*/  SHF.R.S32.HI R15, RZ, 0x1f, R17 ;  /* 0x0000001fff0f7819 */ /* 0x000fe40000011411 */
[----:B------:R-:W-:Y:S01]  /*16e0*/  SHF.R.S32.HI R13, RZ, 0x1f, R13 ;  /* 0x0000001fff0d7819 */ /* 0x000fe2000001140d */
[----:B--2---:R-:W-:-:S05]  /*16f0*/  IMAD.IADD R7, R5, 0x1, R7 ;  /* 0x0000000105077824 */ /* 0x004fca00078e0207 */
[----:B------:R3:W-:Y:S04]  /*1700*/  STL [R1+0x38], R7 ;  /* 0x0000380701007387 */ /* 0x0007e80000100800 */
[----:B------:R3:W-:Y:S04]  /*1710*/  STL [R1+0x34], R3 ;  /* 0x0000340301007387 */ /* 0x0007e80000100800 */
[----:B------:R3:W-:Y:S04]  /*1720*/  STL [R1+0x28], R6 ;  /* 0x0000280601007387 */ /* 0x0007e80000100800 */
[----:B------:R3:W-:Y:S02]  /*1730*/  STL [R1+0x30], R2 ;  /* 0x0000300201007387 */ /* 0x0007e40000100800 */
.L_x_1541:
[----:B------:R-:W2:Y:S01]  /*1740*/  LDL R0, [R1+0x1c] ;  /* 0x00001c0001007983 */ /* 0x000ea20000100800 */
[----:B------:R-:W-:Y:S01]  /*1750*/  IMAD.MOV.U32 R12, RZ, RZ, 0x4 ;  /* 0x00000004ff0c7424 */ /* 0x000fe200078e00ff */
[----:B------:R-:W-:-:S02]  /*1760*/  ISETP.NE.U32.AND P4, PT, RZ, c[0x0][0x360], PT ;  /* 0x0000d800ff007a0c */ /* 0x000fc40003f85070 */
[----:B------:R-:W-:Y:S01]  /*1770*/  ISETP.NE.U32.AND P0, PT, RZ, c[0x0][0x370], PT ;  /* 0x0000dc00ff007a0c */ /* 0x000fe20003f05070 */
[----:B---3--:R-:W3:Y:S01]  /*1780*/  LDL R9, [R1+0x18] ;  /* 0x0000180001097983 */ /* 0x008ee20000100800 */
        /* <DEDUP_REMOVED lines=9> */
[----:B------:R-:W-:-:S02]  /*1820*/  IMAD.MOV.U32 R176, RZ, RZ, RZ ;  /* 0x000000ffffb07224 */ /* 0x000fc400078e00ff */
[----:B------:R-:W-:Y:S01]  /*1830*/  IMAD.MOV.U32 R11, RZ, RZ, RZ ;  /* 0x000000ffff0b7224 */ /* 0x000fe200078e00ff */
[----:B--2---:R-:W-:Y:S02]  /*1840*/  SHF.R.S32.HI R29, RZ, 0x1f, R217 ;  /* 0x0000001fff1d7819 */ /* 0x004fe400000114d9 */
[C---:B------:R-:W-:Y:S02]  /*1850*/  @P4 LEA R2, P0, R217.reuse, c[0x0][0x360], 0x2 ;  /* 0x0000d800d9024a11 */ /* 0x040fe400078010ff */
        /* <DEDUP_REMOVED lines=16> */
[----:B---3--:R-:W-:-:S03]  /*1960*/  LOP3.LUT R28, R9, 0xffff, RZ, 0xc0, !PT ;  /* 0x0000ffff091c7812 */ /* 0x008fc600078ec0ff */
[----:B------:R4:W-:Y:S04]  /*1970*/  STL [R1+0x4], R29 ;  /* 0x0000041d01007387 */ /* 0x0009e80000100800 */
[----:B------:R4:W-:Y:S01]  /*1980*/  STL [R1], R28 ;  /* 0x0000001c01007387 */ /* 0x0009e20000100800 */
[----:B------:R-:W-:Y:S01]  /*1990*/  YIELD ;  /* 0x0000000000007946 */ /* 0x000fe20003800000 */
[----:B------:R-:W-:Y:S01]  /*19a0*/  P2R R19, PR, RZ, 0x40 ;  /* 0x00000040ff137803 */ /* 0x000fe20000000000 */
[----:B------:R-:W-:Y:S05]  /*19b0*/  @P4 BRA `(.L_x_1363) ;  /* 0x0000005000004947 */ /* 0x000fea0003800000 */
[----:B-----5:R-:W-:Y:S01]  /*19c0*/  MOV R177, c[0x0][0x168] ;  /* 0x00005a0000b17a02 */ /* 0x020fe20000000f00 */
[----:B------:R-:W-:Y:S05]  /*19d0*/  @!P3 BRA `(.L_x_1363) ;  /* 0x000000300000b947 */ /* 0x000fea0003800000 */
[----:B------:R-:W2:Y:S04]  /*19e0*/  LDG.E R8, [R6.64] ;  /* 0x0000000606087981 */ /* 0x000ea8000c1e1900 */
[----:B------:R-:W2:Y:S02]  /*19f0*/  LDG.E R0, [R6.64+0x4] ;  /* 0x0000040606007981 */ /* 0x000ea4000c1e1900 */
[----:B--2---:R-:W-:-:S02]  /*1a00*/  IADD3 R177, -R8, R0, RZ ;  /* 0x0000000008b17210 */ /* 0x004fc40007ffe1ff */
.L_x_1363:
[----:B------:R-:W-:-:S04]  /*1a10*/  ISETP.NE.U32.AND P0, PT, RZ, c[0x0][0x368], PT ;  /* 0x0000da00ff007a0c */ /* 0x000fc80003f05070 */
[----:B------:R-:W-:-:S13]  /*1a20*/  ISETP.NE.AND.EX P0, PT, RZ, c[0x0][0x36c], PT, P0 ;  /* 0x0000db00ff007a0c */ /* 0x000fda0003f05300 */
[----:B------:R-:W-:Y:S05]  /*1a30*/  @!P0 BRA `(.L_x_1364) ;  /* 0x0000004000008947 */ /* 0x000fea0003800000 */
[----:B----4-:R-:W-:-:S04]  /*1a40*/  LEA R4, P0, R217, c[0x0][0x368], 0x2 ;  /* 0x0000da00d9047a11 */ /* 0x010fc800078010ff */
[----:B------:R-:W-:-:S05]  /*1a50*/  LEA.HI.X R5, R217, c[0x0][0x36c], R29, 0x2, P0 ;  /* 0x0000db00d9057a11 */ /* 0x000fca00000f141d */
[----:B------:R1:W5:Y:S01]  /*1a60*/  LDG.E R10, [R4.64] ;  /* 0x00000006040a7981 */ /* 0x000362000c1e1900 */
[----:B------:R-:W-:Y:S05]  /*1a70*/  BRA `(.L_x_1365) ;  /* 0x0000005000007947 */ /* 0x000fea0003800000 */
.L_x_1364:
[----:B------:R-:W-:Y:S01]  /*1a80*/  MOV R10, c[0x0][0x1d0] ;  /* 0x00007400000a7a02 */ /* 0x000fe20000000f00 */
[----:B------:R-:W-:Y:S05]  /*1a90*/  @!P6 BRA `(.L_x_1365) ;  /* 0x000000300000e947 */ /* 0x000fea0003800000 */
[----:B----4-:R-:W2:Y:S04]  /*1aa0*/  LDG.E R6, [R4.64] ;  /* 0x0000000604067981 */ /* 0x010ea8000c1e1900 */
[----:B------:R-:W2:Y:S02]  /*1ab0*/  LDG.E R0, [R4.64+0x4] ;  /* 0x0000040604007981 */ /* 0x000ea4000c1e1900 */
[----:B--2---:R-:W-:Y:S02]  /*1ac0*/  IADD3 R10, -R6, R0, RZ ;  /* 0x00000000060a7210 */ /* 0x004fe40007ffe1ff */
.L_x_1365:
[----:B----4-:R2:W3:Y:S04]  /*1ad0*/  @P5 LDG.E R6, [R2.64] ;  /* 0x0000000602065981 */ /* 0x0104e8000c1e1900 */
[----:B-1----:R2:W3:Y:S01]  /*1ae0*/  @P5 LDG.E R4, [R2.64+0x4] ;  /* 0x0000040602045981 */ /* 0x0024e2000c1e1900 */
[----:B------:R-:W-:Y:S01]  /*1af0*/  ISETP.NE.U32.AND P0, PT, RZ, c[0x0][0x378], PT ;  /* 0x0000de00ff007a0c */ /* 0x000fe20003f05070 */
[----:B-----5:R-:W-:-:S03]  /*1b00*/  IMAD.MOV.U32 R158, RZ, RZ, R10 ;  /* 0x000000ffff9e7224 */ /* 0x020fc600078e000a */
[----:B------:R-:W-:Y:S01]  /*1b10*/  ISETP.NE.AND.EX P1, PT, RZ, c[0x0][0x37c], PT, P0 ;  /* 0x0000df00ff007a0c */ /* 0x000fe20003f25300 */
[----:B------:R-:W-:-:S12]  /*1b20*/  IMAD.MOV.U32 R0, RZ, RZ, c[0x0][0x228] ;  /* 0x00008a00ff007624 */ /* 0x000fd800078e00ff */
[----:B--2---:R-:W-:-:S04]  /*1b30*/  @P1 LEA R2, P0, R217, c[0x0][0x378], 0x2 ;  /* 0x0000de00d9021a11 */ /* 0x004fc800078010ff */
[----:B------:R-:W-:-:S05]  /*1b40*/  @P1 LEA.HI.X R3, R217, c[0x0][0x37c], R29, 0x2, P0 ;  /* 0x0000df00d9031a11 */ /* 0x000fca00000f141d */
[----:B------:R1:W5:Y:S01]  /*1b50*/  @P1 LDG.E R158, [R2.64] ;  /* 0x00000006029e1981 */ /* 0x000362000c1e1900 */
[----:B------:R-:W-:Y:S01]  /*1b60*/  IMAD.IADD R5, R10, 0x1, -R163 ;  /* 0x000000010a057824 */ /* 0x000fe200078e0aa3 */
[----:B------:R-:W-:Y:S01]  /*1b70*/  BSSY B0, `(.L_x_1366) ;  /* 0x0000031000007945 */ /* 0x000fe20003800000 */
[C---:B-1----:R-:W-:Y:S02]  /*1b80*/  LOP3.LUT R2, R9.reuse, 0xff000000, RZ, 0xc0, !PT ;  /* 0xff00000009027812 */ /* 0x042fe400078ec0ff */
[----:B------:R-:W-:Y:S01]  /*1b90*/  LOP3.LUT R3, R9, 0xff0000, RZ, 0xc0, !PT ;  /* 0x00ff000009037812 */ /* 0x000fe200078ec0ff */
[----:B---3--:R-:W-:Y:S01]  /*1ba0*/  @P5 IMAD.IADD R0, R4, 0x1, -R6 ;  /* 0x0000000104005824 */ /* 0x008fe200078e0a06 */
[----:B------:R-:W-:-:S03]  /*1bb0*/  SHF.R.U32.HI R4, RZ, 0x8, R2 ;  /* 0x00000008ff047819 */ /* 0x000fc60000011602 */
[----:B------:R-:W-:Y:S01]  /*1bc0*/  IMAD.IADD R178, R5, 0x1, R0 ;  /* 0x0000000105b27824 */ /* 0x000fe200078e0200 */
[----:B------:R-:W-:-:S04]  /*1bd0*/  LEA.HI R4, R3, R4, RZ, 0x10 ;  /* 0x0000000403047211 */ /* 0x000fc800078f80ff */
[----:B------:R-:W-:Y:S02]  /*1be0*/  SHF.R.U32.HI R6, RZ, 0x10, R4 ;  /* 0x00000010ff067819 */ /* 0x000fe40000011604 */
[----:B------:R-:W-:Y:S02]  /*1bf0*/  LOP3.LUT R13, R4, 0xff, RZ, 0xc0, !PT ;  /* 0x000000ff040d7812 */ /* 0x000fe400078ec0ff */
[C---:B------:R-:W-:Y:S01]  /*1c00*/  IADD3 R2, R178.reuse, 0x2f, RZ ;  /* 0x0000002fb2027810 */ /* 0x040fe20007ffe0ff */
[----:B------:R1:W-:Y:S01]  /*1c10*/  STL [R1+0x18], R6 ;  /* 0x0000180601007387 */ /* 0x0003e20000100800 */
[----:B------:R-:W-:Y:S02]  /*1c20*/  ISETP.GE.AND P0, PT, R178, 0x1, PT ;  /* 0x00000001b200780c */ /* 0x000fe40003f06270 */
[----:B------:R-:W-:Y:S01]  /*1c30*/  ISETP.NE.AND P1, PT, R6, RZ, PT ;  /* 0x000000ff0600720c */ /* 0x000fe20003f25270 */
[----:B------:R1:W-:Y:S01]  /*1c40*/  STL [R1+0x40], R13 ;  /* 0x0000400d01007387 */ /* 0x0003e20000100800 */
[----:B------:R-:W-:-:S02]  /*1c50*/  IMAD.HI R2, R2, 0x2aaaaaab, RZ ;  /* 0x2aaaaaab02027827 */ /* 0x000fc400078e02ff */
[----:B------:R-:W-:-:S03]  /*1c60*/  SEL R148, R6, c[0x0][0x338], P1 ;  /* 0x0000ce0006947a07 */ /* 0x000fc60000800000 */
[----:B------:R-:W-:-:S04]  /*1c70*/  SHF.R.U32.HI R3, RZ, 0x1f, R2 ;  /* 0x0000001fff037819 */ /* 0x000fc80000011602 */
[----:B------:R-:W-:Y:S01]  /*1c80*/  LEA.HI.SX32 R149, R2, R3, 0x1d ;  /* 0x0000000302957211 */ /* 0x000fe200078feaff */
[----:B------:R-:W-:Y:S01]  /*1c90*/  IMAD.MOV.U32 R2, RZ, RZ, RZ ;  /* 0x000000ffff027224 */ /* 0x000fe200078e00ff */
[----:B------:R-:W-:Y:S05]  /*1ca0*/  @!P0 BRA `(.L_x_1367) ;  /* 0x000001d000008947 */ /* 0x000fea0003800000 */
[----:B------:R-:W-:Y:S02]  /*1cb0*/  IABS R2, R148 ;  /* 0x0000009400027213 */ /* 0x000fe40000000000 */
[----:B-1----:R-:W-:-:S03]  /*1cc0*/  IADD3 R6, R149, -0x1, R148 ;  /* 0xffffffff95067810 */ /* 0x002fc60007ffe094 */
        /* <DEDUP_REMOVED lines=10> */
[----:B------:R-:W-:Y:S02]  /*1d70*/  IMAD.MOV R8, RZ, RZ, -R2 ;  /* 0x000000ffff087224 */ /* 0x000fe400078e0a02 */
[----:B------:R-:W-:-:S04]  /*1d80*/  IMAD.MOV.U32 R2, RZ, RZ, RZ ;  /* 0x000000ffff027224 */ /* 0x000fc800078e00ff */
        /* <DEDUP_REMOVED lines=15> */
.L_x_1367:
[----:B------:R-:W-:Y:S05]  /*1e80*/  BSYNC B0 ;  /* 0x0000000000007941 */ /* 0x000fea0003800000 */
.L_x_1366:
[----:B------:R-:W-:Y:S01]  /*1e90*/  IMAD R3, R13, R2, RZ ;  /* 0x000000020d037224 */ /* 0x000fe200078e02ff */
[----:B------:R-:W2:Y:S01]  /*1ea0*/  S2R R7, SR_TID.X ;  /* 0x0000000000077919 */ /* 0x000ea20000002100 */
[----:B------:R-:W-:Y:S02]  /*1eb0*/  IADD3 R27, R205, 0x20, RZ ;  /* 0x00000020cd1b7810 */ /* 0x000fe40007ffe0ff */
[C---:B------:R-:W-:Y:S02]  /*1ec0*/  IMAD.IADD R2, R3.reuse, 0x1, R2 ;  /* 0x0000000103027824 */ /* 0x040fe400078e0202 */
[----:B------:R-:W-:-:S03]  /*1ed0*/  IMAD R3, R3, 0x30, -R5 ;  /* 0x0000003003037824 */ /* 0x000fc600078e0a05 */
[----:B------:R-:W-:Y:S02]  /*1ee0*/  IMNMX R2, R149, R2, PT ;  /* 0x0000000295027217 */ /* 0x000fe40003800200 */
[----:B------:R-:W-:-:S03]  /*1ef0*/  IMNMX R3, RZ, R3, !PT ;  /* 0x00000003ff037217 */ /* 0x000fc60007800200 */
[----:B------:R-:W-:Y:S02]  /*1f00*/  IMAD R2, R2, 0x30, -R5 ;  /* 0x0000003002027824 */ /* 0x000fe400078e0a05 */
[----:B------:R-:W-:-:S03]  /*1f10*/  IMAD.WIDE.U32 R4, R3, -0x55555555, RZ ;  /* 0xaaaaaaab03047825 */ /* 0x000fc600078e00ff */
[----:B------:R-:W-:Y:S01]  /*1f20*/  IMNMX R2, R2, R0, PT ;  /* 0x0000000002027217 */ /* 0x000fe20003800200 */
[----:B------:R-:W-:Y:S01]  /*1f30*/  IMAD.SHL.U32 R4, R205, 0x40, RZ ;  /* 0x00000040cd047824 */ /* 0x000fe200078e00ff */
[----:B------:R-:W-:Y:S02]  /*1f40*/  SHF.R.U32.HI R142, RZ, 0x5, R5 ;  /* 0x00000005ff8e7819 */ /* 0x000fe40000011605 */
[----:B------:R-:W-:Y:S02]  /*1f50*/  ISETP.GT.AND P0, PT, R2, R3, PT ;  /* 0x000000030200720c */ /* 0x000fe40003f04270 */
[----:B-12---:R-:W-:Y:S02]  /*1f60*/  SHF.R.S32.HI R6, RZ, 0x1f, R7 ;  /* 0x0000001fff067819 */ /* 0x006fe40000011407 */
[----:B------:R-:W-:-:S04]  /*1f70*/  LOP3.LUT R174, R4, 0x1c0, RZ, 0xc0, !PT ;  /* 0x000001c004ae7812 */ /* 0x000fc800078ec0ff */
[----:B------:R-:W-:Y:S02]  /*1f80*/  SHF.R.U32.HI R179, RZ, 0x3, R174 ;  /* 0x00000003ffb37819 */ /* 0x000fe400000116ae */
[----:B------:R-:W-:-:S03]  /*1f90*/  LOP3.LUT R5, R174, 0x38, R132, 0xf8, !PT ;  /* 0x00000038ae057812 */ /* 0x000fc600078ef884 */
[----:B------:R-:W-:Y:S02]  /*1fa0*/  @P0 IADD3 R3, R2, 0x2f, RZ ;  /* 0x0000002f02030810 */ /* 0x000fe40007ffe0ff */
[----:B------:R-:W-:-:S03]  /*1fb0*/  LEA.HI R2, R6, R7, RZ, 0x6 ;  /* 0x0000000706027211 */ /* 0x000fc600078f30ff */
[----:B------:R-:W-:-:S04]  /*1fc0*/  @P0 IMAD.HI R3, R3, 0x2aaaaaab, RZ ;  /* 0x2aaaaaab03030827 */ /* 0x000fc800078e02ff */
[----:B------:R-:W-:Y:S01]  /*1fd0*/  IMAD.SHL.U32 R4, R2, 0x8, RZ ;  /* 0x0000000802047824 */ /* 0x000fe200078e00ff */
[----:B------:R-:W-:Y:S01]  /*1fe0*/  @P0 SHF.R.U32.HI R6, RZ, 0x1f, R3 ;  /* 0x0000001fff060819 */ /* 0x000fe20000011603 */
[----:B------:R-:W-:-:S03]  /*1ff0*/  IMAD.MOV.U32 R2, RZ, RZ, R142 ;  /* 0x000000ffff027224 */ /* 0x000fc600078e008e */
[----:B------:R-:W-:Y:S02]  /*2000*/  @P0 LEA.HI.SX32 R2, R3, R6, 0x1d ;  /* 0x0000000603020211 */ /* 0x000fe400078feaff */
[----:B------:R-:W-:Y:S01]  /*2010*/  LOP3.LUT R175, R4, 0xfffffe00, RZ, 0xc0, !PT ;  /* 0xfffffe0004af7812 */ /* 0x000fe200078ec0ff */
[----:B------:R-:W-:Y:S01]  /*2020*/  IMAD.SHL.U32 R4, R27, 0x40, RZ ;  /* 0x000000401b047824 */ /* 0x000fe200078e00ff */
[----:B------:R-:W-:Y:S02]  /*2030*/  ISETP.GT.AND P0, PT, R2, R142, PT ;  /* 0x0000008e0200720c */ /* 0x000fe40003f04270 */
[----:B------:R-:W-:Y:S02]  /*2040*/  LOP3.LUT R3, R5, R179, RZ, 0x3c, !PT ;  /* 0x000000b305037212 */ /* 0x000fe400078e3cff */
[----:B------:R-:W-:-:S03]  /*2050*/  LOP3.LUT R159, R4, 0x1c0, RZ, 0xc0, !PT ;  /* 0x000001c0049f7812 */ /* 0x000fc600078ec0ff */
[----:B------:R-:W-:-:S04]  /*2060*/  IMAD.IADD R3, R175, 0x1, R3 ;  /* 0x00000001af037824 */ /* 0x000fc800078e0203 */
[----:B------:R-:W-:Y:S02]  /*2070*/  IMAD.SHL.U32 R197, R3, 0x2, RZ ;  /* 0x0000000203c57824 */ /* 0x000fe400078e00ff */
[----:B------:R-:W-:Y:S05]  /*2080*/  @!P0 BRA `(.L_x_1368) ;  /* 0x0000677000008947 */ /* 0x000fea0003800000 */
[----:B------:R-:W-:Y:S01]  /*2090*/  SHF.R.S32.HI R24, RZ, 0x1f, R205 ;  /* 0x0000001fff187819 */ /* 0x000fe200000114cd */
[----:B------:R-:W-:Y:S01]  /*20a0*/  IMAD.MOV.U32 R152, RZ, RZ, 0x30 ;  /* 0x00000030ff987424 */ /* 0x000fe200078e00ff */
[----:B------:R-:W-:Y:S01]  /*20b0*/  IADD3 R127, P0, R205, R11, RZ ;  /* 0x0000000bcd7f7210 */ /* 0x000fe20007f1e0ff */
[----:B------:R-:W-:Y:S01]  /*20c0*/  IMAD.MOV.U32 R164, RZ, RZ, 0x5 ;  /* 0x00000005ffa47424 */ /* 0x000fe200078e00ff */
[----:B------:R-:W-:Y:S01]  /*20d0*/  IADD3 R34, R2, -0x1, RZ ;  /* 0xffffffff02227810 */ /* 0x000fe20007ffe0ff */
[----:B------:R-:W-:Y:S01]  /*20e0*/  IMAD R165, R152, c[0x0][0x23c], RZ ;  /* 0x00008f0098a57a24 */ /* 0x000fe200078e02ff */
[----:B------:R-:W-:Y:S01]  /*20f0*/  LEA.HI.X.SX32 R145, R11, R24, 0x1, P0 ;  /* 0x000000180b917211 */ /* 0x000fe200000f0eff */
[----:B------:R-:W-:Y:S01]  /*2100*/  IMAD.WIDE.U32 R4, R127, c[0x0][0x238], R132 ;  /* 0x00008e007f047a25 */ /* 0x000fe200078e0084 */
[----:B------:R-:W-:-:S02]  /*2110*/  SEL R23, R29, RZ, !P5 ;  /* 0x000000ff1d177207 */ /* 0x000fc40006800000 */
[----:B------:R-:W-:Y:S01]  /*2120*/  SEL R22, R217, RZ, !P5 ;  /* 0x000000ffd9167207 */ /* 0x000fe20006800000 */
[----:B------:R-:W-:Y:S01]  /*2130*/  IMAD R3, R145, c[0x0][0x238], RZ ;  /* 0x00008e0091037a24 */ /* 0x000fe200078e02ff */
[----:B------:R-:W-:Y:S01]  /*2140*/  MOV R2, R4 ;  /* 0x0000000400027202 */ /* 0x000fe20000000f00 */
[----:B------:R-:W-:Y:S01]  /*2150*/  IMAD.WIDE.U32 R150, R152, c[0x0][0x238], RZ ;  /* 0x00008e0098967a25 */ /* 0x000fe200078e00ff */
[----:B------:R-:W-:Y:S02]  /*2160*/  ISETP.GE.AND P2, PT, R132, c[0x0][0x1d4], PT ;  /* 0x0000750084007a0c */ /* 0x000fe40003f46270 */
[----:B------:R-:W-:Y:S01]  /*2170*/  ISETP.GE.AND P6, PT, R134, c[0x0][0x1d4], PT ;  /* 0x0000750086007a0c */ /* 0x000fe20003fc6270 */
[----:B------:R-:W-:Y:S01]  /*2180*/  IMAD R3, R127, c[0x0][0x23c], R3 ;  /* 0x00008f007f037a24 */ /* 0x000fe200078e0203 */
[----:B------:R-:W-:Y:S01]  /*2190*/  ISETP.GE.AND P5, PT, R207, c[0x0][0x1d4], PT ;  /* 0x00007500cf007a0c */ /* 0x000fe20003fa6270 */
[----:B------:R-:W-:Y:S01]  /*21a0*/  IMAD R4, R23, c[0x0][0x248], RZ ;  /* 0x0000920017047a24 */ /* 0x000fe200078e02ff */
[----:B------:R-:W-:Y:S01]  /*21b0*/  ISETP.GE.AND P4, PT, R208, c[0x0][0x1d4], PT ;  /* 0x00007500d0007a0c */ /* 0x000fe20003f86270 */
[----:B------:R-:W-:Y:S01]  /*21c0*/  IMAD.IADD R165, R151, 0x1, R165 ;  /* 0x0000000197a57824 */ /* 0x000fe200078e02a5 */
[----:B------:R-:W-:Y:S01]  /*21d0*/  IADD3 R3, R5, R3, RZ ;  /* 0x0000000305037210 */ /* 0x000fe20007ffe0ff */
[----:B------:R-:W-:Y:S01]  /*21e0*/  IMAD R5, R34, -0x30, R0 ;  /* 0xffffffd022057824 */ /* 0x000fe200078e0200 */
[----:B------:R-:W-:Y:S01]  /*21f0*/  MOV R169, c[0x0][0x238] ;  /* 0x00008e0000a97a02 */ /* 0x000fe20000000f00 */
[----:B------:R-:W-:Y:S01]  /*2200*/  IMAD R4, R22, c[0x0][0x24c], R4 ;  /* 0x0000930016047a24 */ /* 0x000fe200078e0204 */
[----:B------:R-:W-:Y:S01]  /*2210*/  LOP3.LUT R206, R206, 0xfffffffe, RZ, 0xc0, !PT ;  /* 0xfffffffecece7812 */ /* 0x000fe200078ec0ff */
[----:B------:R-:W-:Y:S01]  /*2220*/  IMAD.WIDE.U32 R2, R28, c[0x0][0x240], R2 ;  /* 0x000090001c027a25 */ /* 0x000fe200078e0002 */
[----:B------:R-:W-:-:S02]  /*2230*/  IMNMX R5, R5, 0x30, PT ;  /* 0x0000003005057817 */ /* 0x000fc40003800200 */
[----:B------:R-:W-:Y:S01]  /*2240*/  SHF.L.U32 R183, R169, 0x5, RZ ;  /* 0x00000005a9b77819 */ /* 0x000fe200000006ff */
[----:B------:R-:W-:Y:S01]  /*2250*/  IMAD R3, R28, c[0x0][0x244], R3 ;  /* 0x000091001c037a24 */ /* 0x000fe200078e0203 */
[----:B------:R-:W-:Y:S02]  /*2260*/  IADD3 R6, -R205, R5, RZ ;  /* 0x00000005cd067210 */ /* 0x000fe40007ffe1ff */
[----:B------:R-:W-:Y:S01]  /*2270*/  SHF.L.U64.HI R169, R169, R164, c[0x0][0x23c] ;  /* 0x00008f00a9a97619 */ /* 0x000fe200000102a4 */
[----:B------:R-:W-:Y:S01]  /*2280*/  IMAD.WIDE.U32 R122, R22, c[0x0][0x248], R2 ;  /* 0x00009200167a7a25 */ /* 0x000fe200078e0002 */
[----:B------:R-:W-:Y:S02]  /*2290*/  ISETP.GE.AND P1, PT, R6, 0x1, PT ;  /* 0x000000010600780c */ /* 0x000fe40003f26270 */
[----:B------:R-:W-:Y:S01]  /*22a0*/  SHF.R.S32.HI R3, RZ, 0x1f, R34 ;  /* 0x0000001fff037819 */ /* 0x000fe20000011422 */
[----:B------:R-:W-:Y:S01]  /*22b0*/  IMAD R2, R165, R34, RZ ;  /* 0x00000022a5027224 */ /* 0x000fe200078e02ff */
[----:B------:R-:W-:Y:S01]  /*22c0*/  MOV R120, R122 ;  /* 0x0000007a00787202 */ /* 0x000fe20000000f00 */
[----:B------:R-:W-:Y:S01]  /*22d0*/  IMAD.IADD R121, R123, 0x1, R4 ;  /* 0x000000017b797824 */ /* 0x000fe200078e0204 */
[----:B------:R-:W-:Y:S01]  /*22e0*/  IADD3 R18, R10, R162, RZ ;  /* 0x000000a20a127210 */ /* 0x000fe20007ffe0ff */
[-C--:B------:R-:W-:Y:S01]  /*22f0*/  IMAD R2, R3, R150.reuse, R2 ;  /* 0x0000009603027224 */ /* 0x080fe200078e0202 */
[----:B------:R-:W-:Y:S01]  /*2300*/  SHF.R.S32.HI R139, RZ, 0x1f, R138 ;  /* 0x0000001fff8b7819 */ /* 0x000fe2000001148a */
[----:B------:R-:W-:-:S04]  /*2310*/  IMAD.WIDE.U32 R4, R34, R150, R120 ;  /* 0x0000009622047225 */ /* 0x000fc800078e0078 */
[----:B------:R-:W-:Y:S01]  /*2320*/  IMAD.WIDE.U32 R14, R205, c[0x0][0x290], R132 ;  /* 0x0000a400cd0e7a25 */ /* 0x000fe200078e0084 */
[----:B------:R-:W-:Y:S02]  /*2330*/  ISETP.NE.AND P3, PT, R19, RZ, PT ;  /* 0x000000ff1300720c */ /* 0x000fe40003f65270 */
[----:B------:R-:W-:Y:S01]  /*2340*/  MOV R170, c[0x0][0x290] ;  /* 0x0000a40000aa7a02 */ /* 0x000fe20000000f00 */
[----:B------:R-:W-:Y:S01]  /*2350*/  IMAD.IADD R5, R5, 0x1, R2 ;  /* 0x0000000105057824 */ /* 0x000fe200078e0202 */
[----:B------:R-:W-:Y:S01]  /*2360*/  @P1 LEA R2, P0, R4, c[0x0][0x220], 0x1 ;  /* 0x0000880004021a11 */ /* 0x000fe200078008ff */
[----:B------:R-:W-:Y:S02]  /*2370*/  IMAD R8, R24, c[0x0][0x290], RZ ;  /* 0x0000a40018087a24 */ /* 0x000fe400078e02ff */
[----:B------:R-:W-:Y:S01]  /*2380*/  IMAD.MOV.U32 R171, RZ, RZ, c[0x0][0x280] ;  /* 0x0000a000ffab7624 */ /* 0x000fe200078e00ff */
[----:B------:R-:W-:Y:S02]  /*2390*/  @P1 LEA.HI.X R3, R4, c[0x0][0x224], R5, 0x1, P0 ;  /* 0x0000890004031a11 */ /* 0x000fe400000f0c05 */
[----:B------:R-:W-:Y:S01]  /*23a0*/  ISETP.GT.AND P0, PT, R6, 0x20, PT ;  /* 0x000000200600780c */ /* 0x000fe20003f04270 */
[----:B------:R-:W-:Y:S01]  /*23b0*/  IMAD.WIDE.U32 R180, R205, c[0x0][0x1e0], RZ ;  /* 0x00007800cdb47a25 */ /* 0x000fe200078e00ff */
[----:B------:R-:W-:Y:S01]  /*23c0*/  MOV R184, c[0x0][0x27c] ;  /* 0x00009f0000b87a02 */ /* 0x000fe20000000f00 */
[----:B------:R-:W-:Y:S01]  /*23d0*/  @!PT LDS RZ, [RZ] ;  /* 0x00000000fffff984 */ /* 0x000fe20000000800 */
[----:B------:R-:W-:Y:S01]  /*23e0*/  @!PT LDS RZ, [RZ] ;  /* 0x00000000fffff984 */ /* 0x000fe20000000800 */
[----:B------:R-:W-:Y:S01]  /*23f0*/  @!PT LDS RZ, [RZ] ;  /* 0x00000000fffff984 */ /* 0x000fe20000000800 */
[----:B------:R1:W-:Y:S01]  /*2400*/  @P1 LDGSTS.E.BYPASS.LTC128B.128 [R197+0xa080], [R2.64], !P2 ;  /* 0x0a08000002c51fae */ /* 0x0003e2000d101d46 */
[----:B------:R-:W-:-:S03]  /*2410*/  @P2 LOP3.LUT R206, R206, 0x1, RZ, 0xfc, !PT ;  /* 0x00000001cece2812 */ /* 0x000fc600078efcff */
[----:B------:R1:W-:Y:S04]  /*2420*/  @P1 LDGSTS.E.BYPASS.LTC128B.128 [R197+0xb880], [R2.64+0x80], !P6 ;  /* 0x0b88008002c51fae */ /* 0x0003e8000f101d46 */
[----:B------:R1:W-:Y:S04]  /*2430*/  @P1 LDGSTS.E.BYPASS.LTC128B.128 [R197+0xd080], [R2.64+0x100], !P5 ;  /* 0x0d08010002c51fae */ /* 0x0003e8000e901d46 */
[----:B------:R1:W-:Y:S02]  /*2440*/  @P1 LDGSTS.E.BYPASS.LTC128B.128 [R197+0xe880], [R2.64+0x180], !P4 ;  /* 0x0e88018002c51fae */ /* 0x0003e4000e101d46 */
[----:B-1----:R-:W-:-:S05]  /*2450*/  @P0 IADD3 R3, P1, R183, R4, RZ ;  /* 0x00000004b7030210 */ /* 0x002fca0007f3e0ff */
[----:B------:R-:W-:Y:S01]  /*2460*/  @P0 IMAD.X R5, R5, 0x1, R169, P1 ;  /* 0x0000000105050824 */ /* 0x000fe200008e06a9 */
[----:B------:R-:W-:-:S04]  /*2470*/  @P0 LEA R2, P1, R3, c[0x0][0x220], 0x1 ;  /* 0x0000880003020a11 */ /* 0x000fc800078208ff */
[----:B------:R-:W-:Y:S02]  /*2480*/  @P0 LEA.HI.X R3, R3, c[0x0][0x224], R5, 0x1, P1 ;  /* 0x0000890003030a11 */ /* 0x000fe400008f0c05 */
[----:B------:R-:W-:Y:S02]  /*2490*/  ISETP.NE.U32.AND P1, PT, RZ, c[0x0][0x340], PT ;  /* 0x0000d000ff007a0c */ /* 0x000fe40003f25070 */
[----:B------:R-:W-:Y:S01]  /*24a0*/  SHF.R.S32.HI R21, RZ, 0x1f, R18 ;  /* 0x0000001fff157819 */ /* 0x000fe20000011412 */
[----:B------:R-:W-:Y:S01]  /*24b0*/  IMAD R17, R205, c[0x0][0x294], R8 ;  /* 0x0000a500cd117a24 */ /* 0x000fe200078e0208 */
[----:B------:R-:W-:Y:S01]  /*24c0*/  ISETP.NE.AND.EX P1, PT, RZ, c[0x0][0x344], PT, P1 ;  /* 0x0000d100ff007a0c */ /* 0x000fe20003f25310 */
[----:B------:R1:W-:Y:S02]  /*24d0*/  @P0 LDGSTS.E.BYPASS.LTC128B.128 [R201+0xb080], [R2.64], !P2 ;  /* 0x0b08000002c90fae */ /* 0x0003e4000d101d46 */
[----:B------:R-:W-:Y:S02]  /*24e0*/  IMAD R6, R21, c[0x0][0x1e0], RZ ;  /* 0x0000780015067a24 */ /* 0x000fe400078e02ff */
[----:B------:R-:W-:Y:S01]  /*24f0*/  IMAD.WIDE.U32 R8, R205, c[0x0][0x280], R132 ;  /* 0x0000a000cd087a25 */ /* 0x000fe200078e0084 */
[----:B------:R1:W-:Y:S07]  /*2500*/  @P0 LDGSTS.E.BYPASS.LTC128B.128 [R201+0xc880], [R2.64+0x80], !P6 ;  /* 0x0c88008002c90fae */ /* 0x0003ee000f101d46 */
[----:B------:R-:W-:Y:S01]  /*2510*/  @P1 IMAD.WIDE R4, R217, R12, c[0x0][0x340] ;  /* 0x0000d000d9041625 */ /* 0x000fe200078e020c */
[----:B------:R1:W-:Y:S04]  /*2520*/  @P0 LDGSTS.E.BYPASS.LTC128B.128 [R201+0xe080], [R2.64+0x100], !P5 ;  /* 0x0e08010002c90fae */ /* 0x0003e8000e901d46 */
[----:B------:R1:W-:Y:S04]  /*2530*/  @P0 LDGSTS.E.BYPASS.LTC128B.128 [R201+0xf880], [R2.64+0x180], !P4 ;  /* 0x0f88018002c90fae */ /* 0x0003e8000e101d46 */
[----:B------:R-:W0:Y:S04]  /*2540*/  LDGDEPBAR ;  /* 0x00000000000079af */ /* 0x000e280000000000 */
[----:B------:R2:W3:Y:S01]  /*2550*/  @P1 LDG.E R16, [R4.64] ;  /* 0x0000000604101981 */ /* 0x0004e2000c1e1900 */
[----:B------:R-:W-:Y:S01]  /*2560*/  IMAD R6, R18, c[0x0][0x1e4], R6 ;  /* 0x0000790012067a24 */ /* 0x000fe200078e0206 */
[----:B------:R-:W-:Y:S01]  /*2570*/  WARPSYNC 0xffffffff ;  /* 0xffffffff00007948 */ /* 0x000fe20003800000 */
[----:B------:R-:W-:Y:S01]  /*2580*/  IMAD.WIDE.U32 R10, R205, c[0x0][0x290], R138 ;  /* 0x0000a400cd0a7a25 */ /* 0x000fe200078e008a */
[----:B------:R-:W-:-:S02]  /*2590*/  SHF.L.U64.HI R161, R171, R164, c[0x0][0x284] ;  /* 0x0000a100aba17619 */ /* 0x000fc400000102a4 */
[----:B------:R-:W-:Y:S01]  /*25a0*/  SHF.L.U64.HI R160, R170, R164, c[0x0][0x294] ;  /* 0x0000a500aaa07619 */ /* 0x000fe200000102a4 */
[----:B------:R-:W-:Y:S01]  /*25b0*/  IMAD.IADD R11, R11, 0x1, R17 ;  /* 0x000000010b0b7824 */ /* 0x000fe200078e0211 */
[----:B------:R-:W-:Y:S01]  /*25c0*/  ISETP.GE.AND P2, PT, R132, c[0x0][0x27c], PT ;  /* 0x00009f0084007a0c */ /* 0x000fe20003f46270 */
[C---:B------:R-:W-:Y:S01]  /*25d0*/  IMAD R166, R152.reuse, c[0x0][0x1e4], RZ ;  /* 0x0000790098a67a24 */ /* 0x040fe200078e02ff */
[----:B------:R-:W-:Y:S01]  /*25e0*/  SHF.R.U32.HI R25, RZ, 0x3, R159 ;  /* 0x00000003ff197819 */ /* 0x000fe2000001169f */
[----:B------:R-:W-:Y:S01]  /*25f0*/  IMAD R167, R152, c[0x0][0x284], RZ ;  /* 0x0000a10098a77a24 */ /* 0x000fe200078e02ff */
[----:B------:R-:W-:Y:S01]  /*2600*/  SHF.L.U32 R170, R170, 0x5, RZ ;  /* 0x00000005aaaa7819 */ /* 0x000fe200000006ff */
[----:B------:R-:W-:Y:S01]  /*2610*/  IMAD R168, R152, c[0x0][0x294], RZ ;  /* 0x0000a50098a87a24 */ /* 0x000fe200078e02ff */
[----:B------:R-:W-:Y:S01]  /*2620*/  SHF.L.U32 R26, R184, 0x1, RZ ;  /* 0x00000001b81a7819 */ /* 0x000fe200000006ff */
[----:B------:R-:W-:Y:S01]  /*2630*/  IMAD.WIDE.U32 R156, R152, c[0x0][0x1e0], RZ ;  /* 0x00007800989c7a25 */ /* 0x000fe200078e00ff */
[----:B-1---5:R-:W-:-:S03]  /*2640*/  SHF.R.S32.HI R2, RZ, 0x1f, R158 ;  /* 0x0000001fff027819 */ /* 0x022fc6000001149e */
[----:B------:R-:W-:Y:S01]  /*2650*/  IMAD.WIDE.U32 R154, R152, c[0x0][0x280], RZ ;  /* 0x0000a000989a7a25 */ /* 0x000fe200078e00ff */
[----:B------:R-:W-:-:S03]  /*2660*/  SHF.R.S32.HI R3, RZ, 0x1f, R27 ;  /* 0x0000001fff037819 */ /* 0x000fc6000001141b */
[----:B------:R-:W-:Y:S01]  /*2670*/  IMAD.WIDE.U32 R152, R152, c[0x0][0x290], RZ ;  /* 0x0000a40098987a25 */ /* 0x000fe200078e00ff */
[----:B------:R-:W-:Y:S02]  /*2680*/  LEA.HI R3, R3, R27, RZ, 0x3 ;  /* 0x0000001b03037211 */ /* 0x000fe400078f18ff */
[----:B------:R-:W-:Y:S01]  /*2690*/  IADD3 R167, R155, R167, RZ ;  /* 0x000000a79ba77210 */ /* 0x000fe20007ffe0ff */
[----:B--2---:R-:W-:Y:S01]  /*26a0*/  IMAD.WIDE.U32 R4, R18, c[0x0][0x1e0], RZ ;  /* 0x0000780012047a25 */ /* 0x004fe200078e00ff */
[----:B------:R-:W-:-:S03]  /*26b0*/  IADD3 R168, R153, R168, RZ ;  /* 0x000000a899a87210 */ /* 0x000fc60007ffe0ff */
[----:B------:R-:W-:Y:S02]  /*26c0*/  IMAD.IADD R5, R5, 0x1, R6 ;  /* 0x0000000105057824 */ /* 0x000fe400078e0206 */
[----:B------:R-:W-:Y:S02]  /*26d0*/  IMAD R6, R24, c[0x0][0x280], RZ ;  /* 0x0000a00018067a24 */ /* 0x000fe400078e02ff */
[----:B------:R-:W-:-:S04]  /*26e0*/  IMAD.WIDE.U32 R4, R28, c[0x0][0x1e8], R4 ;  /* 0x00007a001c047a25 */ /* 0x000fc800078e0004 */
[C---:B------:R-:W-:Y:S02]  /*26f0*/  IMAD R12, R205.reuse, c[0x0][0x284], R6 ;  /* 0x0000a100cd0c7a24 */ /* 0x040fe400078e0206 */
[----:B------:R-:W-:-:S03]  /*2700*/  IMAD.WIDE.U32 R6, R205, c[0x0][0x280], R138 ;  /* 0x0000a000cd067a25 */ /* 0x000fc600078e008a */
[----:B------:R-:W-:Y:S01]  /*2710*/  IADD3 R9, R12, R9, RZ ;  /* 0x000000090c097210 */ /* 0x000fe20007ffe0ff */
[----:B------:R-:W-:Y:S01]  /*2720*/  IMAD R5, R28, c[0x0][0x1ec], R5 ;  /* 0x00007b001c057a24 */ /* 0x000fe200078e0205 */
[----:B------:R-:W-:Y:S01]  /*2730*/  IADD3 R13, R7, R12, RZ ;  /* 0x0000000c070d7210 */ /* 0x000fe20007ffe0ff */
[----:B------:R-:W-:Y:S01]  /*2740*/  IMAD.IADD R7, R17, 0x1, R15 ;  /* 0x0000000111077824 */ /* 0x000fe200078e020f */
[----:B------:R-:W-:Y:S01]  /*2750*/  MOV R12, R6 ;  /* 0x00000006000c7202 */ /* 0x000fe20000000f00 */
[C---:B------:R-:W-:Y:S01]  /*2760*/  IMAD R15, R2.reuse, c[0x0][0x290], RZ ;  /* 0x0000a400020f7a24 */ /* 0x040fe200078e02ff */
[----:B------:R-:W-:Y:S01]  /*2770*/  MOV R6, R14 ;  /* 0x0000000e00067202 */ /* 0x000fe20000000f00 */
[----:B------:R-:W-:Y:S02]  /*2780*/  IMAD R14, R2, c[0x0][0x280], RZ ;  /* 0x0000a000020e7a24 */ /* 0x000fe400078e02ff */
[----:B------:R-:W-:Y:S02]  /*2790*/  IMAD R2, R24, c[0x0][0x1e0], RZ ;  /* 0x0000780018027a24 */ /* 0x000fe400078e02ff */
[----:B------:R-:W-:-:S02]  /*27a0*/  IMAD.SHL.U32 R17, R3, 0x40, RZ ;  /* 0x0000004003117824 */ /* 0x000fc400078e00ff */
[----:B------:R-:W-:Y:S02]  /*27b0*/  IMAD R20, R205, c[0x0][0x1e4], R2 ;  /* 0x00007900cd147a24 */ /* 0x000fe400078e0202 */
[C---:B------:R-:W-:Y:S02]  /*27c0*/  IMAD R3, R158.reuse, c[0x0][0x294], R15 ;  /* 0x0000a5009e037a24 */ /* 0x040fe400078e020f */
[C---:B------:R-:W-:Y:S02]  /*27d0*/  IMAD R14, R158.reuse, c[0x0][0x284], R14 ;  /* 0x0000a1009e0e7a24 */ /* 0x040fe400078e020e */
[----:B------:R-:W-:Y:S02]  /*27e0*/  IMAD.IADD R144, R181, 0x1, R20 ;  /* 0x00000001b5907824 */ /* 0x000fe400078e0214 */
[----:B------:R-:W-:-:S04]  /*27f0*/  IMAD.WIDE.U32 R104, R158, c[0x0][0x280], R12 ;  /* 0x0000a0009e687a25 */ /* 0x000fc800078e000c */
[----:B------:R-:W-:Y:S01]  /*2800*/  IMAD.WIDE.U32 R102, R158, c[0x0][0x290], R10 ;  /* 0x0000a4009e667a25 */ /* 0x000fe200078e000a */
[----:B------:R-:W-:-:S03]  /*2810*/  IADD3 R119, R105, R14, RZ ;  /* 0x0000000e69777210 */ /* 0x000fc60007ffe0ff */
[----:B------:R-:W-:Y:S01]  /*2820*/  IMAD.WIDE.U32 R98, R158, c[0x0][0x290], R6 ;  /* 0x0000a4009e627a25 */ /* 0x000fe200078e0006 */
[----:B------:R-:W-:-:S03]  /*2830*/  IADD3 R117, R103, R3, RZ ;  /* 0x0000000367757210 */ /* 0x000fc60007ffe0ff */
[----:B------:R-:W-:Y:S01]  /*2840*/  IMAD.WIDE.U32 R100, R158, c[0x0][0x280], R8 ;  /* 0x0000a0009e647a25 */ /* 0x000fe200078e0008 */
[----:B------:R-:W-:-:S03]  /*2850*/  IADD3 R115, R3, R99, RZ ;  /* 0x0000006303737210 */ /* 0x000fc60007ffe0ff */
[----:B------:R-:W-:Y:S02]  /*2860*/  IMAD.SHL.U32 R171, R171, 0x20, RZ ;  /* 0x00000020abab7824 */ /* 0x000fe400078e00ff */
[----:B------:R-:W-:Y:S02]  /*2870*/  IMAD.IADD R166, R157, 0x1, R166 ;  /* 0x000000019da67824 */ /* 0x000fe400078e02a6 */
[----:B------:R-:W-:Y:S01]  /*2880*/  IMAD.IADD R116, R14, 0x1, R101 ;  /* 0x000000010e747824 */ /* 0x000fe200078e0265 */
[----:B---3--:R-:W-:Y:S02]  /*2890*/  @P1 SHF.R.S32.HI R2, RZ, 0x1f, R16 ;  /* 0x0000001fff021819 */ /* 0x008fe40000011410 */
[----:B------:R-:W-:Y:S02]  /*28a0*/  @!P1 MOV R2, R29 ;  /* 0x0000001d00029202 */ /* 0x000fe40000000f00 */
[----:B------:R-:W-:Y:S02]  /*28b0*/  @!P1 MOV R16, R217 ;  /* 0x000000d900109202 */ /* 0x000fe40000000f00 */
[----:B------:R-:W-:-:S02]  /*28c0*/  SEL R19, R2, RZ, !P3 ;  /* 0x000000ff02137207 */ /* 0x000fc40005800000 */
[----:B------:R-:W-:Y:S02]  /*28d0*/  SEL R15, R16, RZ, !P3 ;  /* 0x000000ff100f7207 */ /* 0x000fe40005800000 */
[----:B------:R-:W-:Y:S01]  /*28e0*/  LOP3.LUT R16, R17, 0xfffffe00, RZ, 0xc0, !PT ;  /* 0xfffffe0011107812 */ /* 0x000fe200078ec0ff */
[----:B------:R-:W-:Y:S02]  /*28f0*/  IMAD R2, R19, c[0x0][0x1f0], RZ ;  /* 0x00007c0013027a24 */ /* 0x000fe400078e02ff */
[----:B------:R-:W-:-:S04]  /*2900*/  IMAD.WIDE.U32 R88, R15, c[0x0][0x1f0], R4 ;  /* 0x00007c000f587a25 */ /* 0x000fc800078e0004 */
[----:B------:R-:W-:Y:S01]  /*2910*/  IMAD R2, R15, c[0x0][0x1f4], R2 ;  /* 0x00007d000f027a24 */ /* 0x000fe200078e0202 */
[----:B------:R-:W-:-:S04]  /*2920*/  IADD3 R118, P1, P0, R88, R180, R132 ;  /* 0x000000b458767210 */ /* 0x000fc8000783e084 */
[----:B------:R-:W-:-:S04]  /*2930*/  IADD3 R90, R89, R2, RZ ;  /* 0x00000002595a7210 */ /* 0x000fc80007ffe0ff */
[----:B------:R-:W-:Y:S02]  /*2940*/  IADD3.X R114, R90, R144, R133, P1, P0 ;  /* 0x000000905a727210 */ /* 0x000fe40000fe0485 */
[----:B------:R-:W-:Y:S01]  /*2950*/  SEL R6, RZ, c[0x0][0x27c], !P2 ;  /* 0x00009f00ff067a07 */ /* 0x000fe20005000000 */
[----:B------:R-:W-:Y:S01]  /*2960*/  IMAD.WIDE.U32 R2, R28, c[0x0][0x260], R132 ;  /* 0x000098001c027a25 */ /* 0x000fe200078e0084 */
[----:B------:R-:W-:Y:S01]  /*2970*/  ISETP.GE.AND P0, PT, R134, c[0x0][0x27c], PT ;  /* 0x00009f0086007a0c */ /* 0x000fe20003f06270 */
[----:B------:R-:W-:Y:S01]  /*2980*/  ULDC.U8 UR4, c[0x0][0x298] ;  /* 0x0000a60000047ab9 */ /* 0x000fe20000000000 */
[----:B------:R-:W-:Y:S01]  /*2990*/  IADD3 R9, -R26, c[0x0][0x1d4], RZ ;  /* 0x000075001a097a10 */ /* 0x000fe20007ffe1ff */
[----:B------:R-:W-:Y:S01]  /*29a0*/  IMAD.IADD R8, R132, 0x1, R6 ;  /* 0x0000000184087824 */ /* 0x000fe200078e0206 */
[----:B------:R-:W-:Y:S01]  /*29b0*/  IADD3 R147, P1, R205, R18, RZ ;  /* 0x00000012cd937210 */ /* 0x000fe20007f3e0ff */
[----:B------:R-:W-:Y:S01]  /*29c0*/  IMAD.MOV.U32 R6, RZ, RZ, R2 ;  /* 0x000000ffff067224 */ /* 0x000fe200078e0002 */
[-C--:B------:R-:W-:Y:S01]  /*29d0*/  SEL R10, R26, R9.reuse, !P2 ;  /* 0x000000091a0a7207 */ /* 0x080fe20005000000 */
[C---:B------:R-:W-:Y:S01]  /*29e0*/  IMAD R7, R28.reuse, c[0x0][0x264], R3 ;  /* 0x000099001c077a24 */ /* 0x040fe200078e0203 */
[----:B------:R-:W-:Y:S01]  /*29f0*/  SHF.R.S32.HI R2, RZ, 0x1f, R8 ;  /* 0x0000001fff027819 */ /* 0x000fe20000011408 */
[----:B------:R-:W-:Y:S01]  /*2a00*/  IMAD.WIDE.U32 R4, R28, c[0x0][0x210], R132 ;  /* 0x000084001c047a25 */ /* 0x000fe200078e0084 */
[----:B------:R-:W-:Y:S01]  /*2a10*/  SEL R9, R26, R9, !P0 ;  /* 0x000000091a097207 */ /* 0x000fe20004000000 */
[----:B------:R-:W-:Y:S01]  /*2a20*/  BAR.SYNC.DEFER_BLOCKING 0x0 ;  /* 0x0000000000007b1d */ /* 0x000fe20000010000 */
[-C--:B------:R-:W-:Y:S01]  /*2a30*/  LEA.HI R3, R2, R8.reuse, RZ, 0x3 ;  /* 0x0000000802037211 */ /* 0x080fe200078f18ff */
[----:B------:R-:W-:Y:S01]  /*2a40*/  IMAD R5, R28, c[0x0][0x214], R5 ;  /* 0x000085001c057a24 */ /* 0x000fe200078e0205 */
[----:B------:R-:W-:Y:S01]  /*2a50*/  LEA.HI R13, R2, R8, RZ, 0x6 ;  /* 0x00000008020d7211 */ /* 0x000fe200078f30ff */
[----:B------:R-:W-:Y:S01]  /*2a60*/  IMAD.WIDE.U32 R96, R22, c[0x0][0x268], R6 ;  /* 0x00009a0016607a25 */ /* 0x000fe200078e0006 */
[----:B------:R-:W-:-:S02]  /*2a70*/  SEL R2, RZ, c[0x0][0x27c], !P0 ;  /* 0x00009f00ff027a07 */ /* 0x000fc40004000000 */
[----:B------:R-:W-:Y:S01]  /*2a80*/  SHF.R.S32.HI R11, RZ, 0x1f, R10 ;  /* 0x0000001fff0b7819 */ /* 0x000fe2000001140a */
[----:B------:R-:W-:Y:S01]  /*2a90*/  IMAD R8, R19, c[0x0][0x218], RZ ;  /* 0x0000860013087a24 */ /* 0x000fe200078e02ff */
[----:B------:R-:W-:Y:S01]  /*2aa0*/  SHF.R.S32.HI R12, RZ, 0x1f, R9 ;  /* 0x0000001fff0c7819 */ /* 0x000fe20000011409 */
[----:B------:R-:W-:Y:S01]  /*2ab0*/  IMAD.IADD R2, R134, 0x1, R2 ;  /* 0x0000000186027824 */ /* 0x000fe200078e0202 */
[----:B------:R-:W-:Y:S01]  /*2ac0*/  SHF.R.S32.HI R6, RZ, 0x6, R13 ;  /* 0x00000006ff067819 */ /* 0x000fe2000001140d */
[----:B------:R-:W-:Y:S01]  /*2ad0*/  IMAD.WIDE.U32 R94, R15, c[0x0][0x218], R4 ;  /* 0x000086000f5e7a25 */ /* 0x000fe200078e0004 */
[----:B------:R-:W-:Y:S02]  /*2ae0*/  LOP3.LUT R5, R159, 0x38, R3, 0xf8, !PT ;  /* 0x000000389f057812 */ /* 0x000fe400078ef803 */
[----:B------:R-:W-:Y:S01]  /*2af0*/  SHF.R.S32.HI R4, RZ, 0x1f, R2 ;  /* 0x0000001fff047819 */ /* 0x000fe20000011402 */
[----:B------:R-:W-:Y:S01]  /*2b00*/  IMAD R18, R15, c[0x0][0x21c], R8 ;  /* 0x000087000f127a24 */ /* 0x000fe200078e0208 */
[----:B------:R-:W-:Y:S01]  /*2b10*/  LEA.HI R14, R11, R10, RZ, 0x4 ;  /* 0x0000000a0b0e7211 */ /* 0x000fe200078f20ff */
[----:B------:R-:W-:Y:S01]  /*2b20*/  IMAD R8, R6, 0xc00, R16 ;  /* 0x00000c0006087824 */ /* 0x000fe200078e0210 */
[----:B------:R-:W-:Y:S01]  /*2b30*/  LEA.HI R11, R12, R9, RZ, 0x4 ;  /* 0x000000090c0b7211 */ /* 0x000fe200078f20ff */
[----:B------:R-:W-:Y:S01]  /*2b40*/  IMAD R9, R6, 0xc00, R175 ;  /* 0x00000c0006097824 */ /* 0x000fe200078e02af */
[----:B------:R-:W-:Y:S01]  /*2b50*/  LOP3.LUT R7, R174, 0x38, R3, 0xf8, !PT ;  /* 0x00000038ae077812 */ /* 0x000fe200078ef803 */
[----:B------:R-:W-:Y:S01]  /*2b60*/  IMAD R10, R23, c[0x0][0x268], RZ ;  /* 0x00009a00170a7a24 */ /* 0x000fe200078e02ff */
[----:B------:R-:W-:Y:S01]  /*2b70*/  LOP3.LUT R5, R5, R25, RZ, 0x3c, !PT ;  /* 0x0000001905057212 */ /* 0x000fe200078e3cff */
[----:B------:R-:W-:Y:S01]  /*2b80*/  IMAD.MOV.U32 R182, RZ, RZ, c[0x0][0x1e0] ;  /* 0x00007800ffb67624 */ /* 0x000fe200078e00ff */
[-C--:B------:R-:W-:Y:S01]  /*2b90*/  LEA.HI R6, R4, R2.reuse, RZ, 0x6 ;  /* 0x0000000204067211 */ /* 0x080fe200078f30ff */
[----:B------:R-:W-:Y:S01]  /*2ba0*/  IMAD R19, R22, c[0x0][0x26c], R10 ;  /* 0x00009b0016137a24 */ /* 0x000fe200078e020a */
[----:B------:R-:W-:Y:S01]  /*2bb0*/  LEA.HI R2, R4, R2, RZ, 0x3 ;  /* 0x0000000204027211 */ /* 0x000fe200078f18ff */
[----:B------:R-:W-:Y:S01]  /*2bc0*/  IMAD.IADD R15, R8, 0x1, R5 ;  /* 0x00000001080f7824 */ /* 0x000fe200078e0205 */
[----:B------:R-:W-:Y:S01]  /*2bd0*/  LOP3.LUT R7, R7, R179, RZ, 0x3c, !PT ;  /* 0x000000b307077212 */ /* 0x000fe200078e3cff */
[----:B------:R-:W-:Y:S01]  /*2be0*/  IMAD.WIDE.U32 R172, R27, c[0x0][0x1e0], RZ ;  /* 0x000078001bac7a25 */ /* 0x000fe200078e00ff */
[----:B------:R-:W-:-:S02]  /*2bf0*/  SHF.R.S32.HI R4, RZ, 0x6, R6 ;  /* 0x00000006ff047819 */ /* 0x000fc40000011406 */
[--C-:B------:R-:W-:Y:S01]  /*2c00*/  LOP3.LUT R6, R174, 0x38, R2.reuse, 0xf8, !PT ;  /* 0x00000038ae067812 */ /* 0x100fe200078ef802 */
[----:B------:R-:W-:Y:S01]  /*2c10*/  IMAD.IADD R17, R9, 0x1, R7 ;  /* 0x0000000109117824 */ /* 0x000fe200078e0207 */
[----:B------:R-:W-:Y:S01]  /*2c20*/  LOP3.LUT R5, R159, 0x38, R2, 0xf8, !PT ;  /* 0x000000389f057812 */ /* 0x000fe200078ef802 */
[----:B------:R-:W-:Y:S01]  /*2c30*/  IMAD R10, R4, 0xc00, R16 ;  /* 0x00000c00040a7824 */ /* 0x000fe200078e0210 */
[----:B------:R-:W-:Y:S01]  /*2c40*/  SHF.R.S32.HI R7, RZ, 0x4, R14 ;  /* 0x00000004ff077819 */ /* 0x000fe2000001140e */
[----:B------:R-:W-:Y:S01]  /*2c50*/  IMAD.X R146, R24, 0x1, R21, P1 ;  /* 0x0000000118927824 */ /* 0x000fe200008e0615 */
[----:B------:R-:W-:Y:S01]  /*2c60*/  SHF.R.S32.HI R9, RZ, 0x4, R11 ;  /* 0x00000004ff097819 */ /* 0x000fe2000001140b */
[----:B------:R-:W-:Y:S01]  /*2c70*/  IMAD R11, R4, 0xc00, R175 ;  /* 0x00000c00040b7824 */ /* 0x000fe200078e02af */
[----:B------:R-:W-:Y:S01]  /*2c80*/  LOP3.LUT R8, R6, R179, RZ, 0x3c, !PT ;  /* 0x000000b306087212 */ /* 0x000fe200078e3cff */
[----:B------:R-:W-:Y:S01]  /*2c90*/  IMAD.IADD R107, R97, 0x1, R19 ;  /* 0x00000001616b7824 */ /* 0x000fe200078e0213 */
[----:B------:R-:W-:Y:S01]  /*2ca0*/  LOP3.LUT R6, R5, R25, RZ, 0x3c, !PT ;  /* 0x0000001905067212 */ /* 0x000fe200078e3cff */
[----:B------:R-:W-:Y:S01]  /*2cb0*/  IMAD.IADD R106, R95, 0x1, R18 ;  /* 0x000000015f6a7824 */ /* 0x000fe200078e0212 */
[----:B------:R-:W-:Y:S01]  /*2cc0*/  LEA.HI.SX32 R5, R3, R7, 0x1d ;  /* 0x0000000703057211 */ /* 0x000fe200078feaff */
[----:B------:R-:W-:Y:S01]  /*2cd0*/  IMAD.IADD R14, R11, 0x1, R8 ;  /* 0x000000010b0e7824 */ /* 0x000fe200078e0208 */
[----:B------:R-:W-:Y:S01]  /*2ce0*/  LEA.HI.SX32 R4, R2, R9, 0x1d ;  /* 0x0000000902047211 */ /* 0x000fe200078feaff */
[----:B------:R-:W-:Y:S01]  /*2cf0*/  IMAD.IADD R13, R10, 0x1, R6 ;  /* 0x000000010a0d7824 */ /* 0x000fe200078e0206 */
[----:B------:R-:W-:Y:S01]  /*2d00*/  SHF.R.S32.HI R6, RZ, 0x1f, R5 ;  /* 0x0000001fff067819 */ /* 0x000fe20000011405 */
[----:B------:R-:W-:Y:S01]  /*2d10*/  IMAD.SHL.U32 R92, R5, 0x8, RZ ;  /* 0x00000008055c7824 */ /* 0x000fe200078e00ff */
[----:B------:R-:W-:Y:S01]  /*2d20*/  SHF.R.S32.HI R7, RZ, 0x1f, R4 ;  /* 0x0000001fff077819 */ /* 0x000fe20000011404 */
[----:B------:R-:W-:Y:S01]  /*2d30*/  IMAD.SHL.U32 R93, R4, 0x8, RZ ;  /* 0x00000008045d7824 */ /* 0x000fe200078e00ff */
[----:B------:R-:W-:Y:S01]  /*2d40*/  ISETP.NE.AND P0, PT, RZ, UR4, PT ;  /* 0x00000004ff007c0c */ /* 0x000fe2000bf05270 */
[----:B------:R-:W-:Y:S01]  /*2d50*/  IMAD.SHL.U32 R135, R17, 0x2, RZ ;  /* 0x0000000211877824 */ /* 0x000fe200078e00ff */
[----:B------:R-:W-:Y:S01]  /*2d60*/  LEA.HI R5, R6, R5, RZ, 0x3 ;  /* 0x0000000506057211 */ /* 0x000fe200078f18ff */
[----:B------:R-:W-:Y:S01]  /*2d70*/  IMAD.SHL.U32 R131, R15, 0x2, RZ ;  /* 0x000000020f837824 */ /* 0x000fe200078e00ff */
[----:B------:R-:W-:Y:S01]  /*2d80*/  LEA.HI R4, R7, R4, RZ, 0x3 ;  /* 0x0000000407047211 */ /* 0x000fe200078f18ff */
[----:B------:R-:W-:Y:S01]  /*2d90*/  IMAD.SHL.U32 R130, R14, 0x2, RZ ;  /* 0x000000020e827824 */ /* 0x000fe200078e00ff */
[----:B------:R-:W-:Y:S01]  /*2da0*/  LOP3.LUT R8, R159, 0x38, R93, 0xf8, !PT ;  /* 0x000000389f087812 */ /* 0x000fe200078ef85d */
[----:B------:R-:W-:Y:S01]  /*2db0*/  IMAD.SHL.U32 R129, R13, 0x2, RZ ;  /* 0x000000020d817824 */ /* 0x000fe200078e00ff */
[----:B------:R-:W-:-:S02]  /*2dc0*/  LOP3.LUT R9, R159, 0x38, R92, 0xf8, !PT ;  /* 0x000000389f097812 */ /* 0x000fc400078ef85c */
[----:B------:R-:W-:Y:S02]  /*2dd0*/  SHF.R.S32.HI R5, RZ, 0x3, R5 ;  /* 0x00000003ff057819 */ /* 0x000fe40000011405 */
[----:B------:R-:W-:Y:S02]  /*2de0*/  LOP3.LUT R6, R174, 0x38, R92, 0xf8, !PT ;  /* 0x00000038ae067812 */ /* 0x000fe400078ef85c */
[----:B------:R-:W-:Y:S01]  /*2df0*/  SHF.R.S32.HI R4, RZ, 0x3, R4 ;  /* 0x00000003ff047819 */ /* 0x000fe20000011404 */
[----:B------:R-:W-:Y:S01]  /*2e00*/  IMAD R7, R5, 0xc00, R16 ;  /* 0x00000c0005077824 */ /* 0x000fe200078e0210 */
[----:B------:R-:W-:Y:S02]  /*2e10*/  LOP3.LUT R11, R8, R25, RZ, 0x3c, !PT ;  /* 0x00000019080b7212 */ /* 0x000fe400078e3cff */
[----:B------:R-:W-:Y:S02]  /*2e20*/  LOP3.LUT R8, R174, 0x38, R93, 0xf8, !PT ;  /* 0x00000038ae087812 */ /* 0x000fe400078ef85d */
[----:B------:R-:W-:-:S02]  /*2e30*/  LOP3.LUT R206, R206, 0xfffffffb, RZ, 0xc0, !PT ;  /* 0xfffffffbcece7812 */ /* 0x000fc400078ec0ff */
[----:B------:R-:W-:Y:S01]  /*2e40*/  LOP3.LUT R12, R9, R25, RZ, 0x3c, !PT ;  /* 0x00000019090c7212 */ /* 0x000fe200078e3cff */
[--C-:B------:R-:W-:Y:S01]  /*2e50*/  IMAD R9, R5, 0xc00, R175.reuse ;  /* 0x00000c0005097824 */ /* 0x100fe200078e02af */
[-C--:B------:R-:W-:Y:S01]  /*2e60*/  LOP3.LUT R10, R6, R179.reuse, RZ, 0x3c, !PT ;  /* 0x000000b3060a7212 */ /* 0x080fe200078e3cff */
[----:B------:R-:W-:Y:S01]  /*2e70*/  IMAD R6, R4, 0xc00, R16 ;  /* 0x00000c0004067824 */ /* 0x000fe200078e0210 */
[----:B------:R-:W-:Y:S01]  /*2e80*/  @P0 LOP3.LUT R206, R206, 0x4, RZ, 0xfc, !PT ;  /* 0x00000004cece0812 */ /* 0x000fe200078efcff */
[----:B------:R-:W-:Y:S01]  /*2e90*/  IMAD R5, R4, 0xc00, R175 ;  /* 0x00000c0004057824 */ /* 0x000fe200078e02af */
[----:B------:R-:W-:Y:S01]  /*2ea0*/  LOP3.LUT R4, R8, R179, RZ, 0x3c, !PT ;  /* 0x000000b308047212 */ /* 0x000fe200078e3cff */
[----:B------:R-:W-:Y:S01]  /*2eb0*/  IMAD.IADD R8, R7, 0x1, R12 ;  /* 0x0000000107087824 */ /* 0x000fe200078e020c */
[----:B------:R-:W-:Y:S01]  /*2ec0*/  SHF.R.S32.HI R20, RZ, 0x1f, R27 ;  /* 0x0000001fff147819 */ /* 0x000fe2000001141b */
[----:B------:R-:W-:Y:S01]  /*2ed0*/  IMAD.IADD R6, R6, 0x1, R11 ;  /* 0x0000000106067824 */ /* 0x000fe200078e020b */
[----:B------:R-:W-:Y:S01]  /*2ee0*/  ISETP.GE.AND P0, PT, R184, 0x1, PT ;  /* 0x00000001b800780c */ /* 0x000fe20003f06270 */
[----:B------:R-:W-:Y:S01]  /*2ef0*/  IMAD.IADD R5, R5, 0x1, R4 ;  /* 0x0000000105057824 */ /* 0x000fe200078e0204 */
[----:B------:R-:W-:Y:S01]  /*2f00*/  LOP3.LUT R109, R3, 0xfffffff8, RZ, 0xc0, !PT ;  /* 0xfffffff8036d7812 */ /* 0x000fe200078ec0ff */
[----:B------:R-:W-:Y:S01]  /*2f10*/  IMAD R4, R20, c[0x0][0x1e0], RZ ;  /* 0x0000780014047a24 */ /* 0x000fe200078e02ff */
[----:B------:R-:W-:Y:S01]  /*2f20*/  LOP3.LUT R108, R2, 0xfffffff8, RZ, 0xc0, !PT ;  /* 0xfffffff8026c7812 */ /* 0x000fe200078ec0ff */
[----:B------:R-:W-:Y:S01]  /*2f30*/  IMAD.IADD R7, R9, 0x1, R10 ;  /* 0x0000000109077824 */ /* 0x000fe200078e020a */
[----:B------:R-:W-:Y:S01]  /*2f40*/  LOP3.LUT R206, R206, 0xfffffffd, RZ, 0xc0, !PT ;  /* 0xfffffffdcece7812 */ /* 0x000fe200078ec0ff */
[----:B------:R-:W-:Y:S01]  /*2f50*/  IMAD R4, R27, c[0x0][0x1e4], R4 ;  /* 0x000079001b047a24 */ /* 0x000fe200078e0204 */
[C---:B------:R-:W-:Y:S01]  /*2f60*/  SHF.L.U64.HI R164, R182.reuse, R164, c[0x0][0x1e4] ;  /* 0x00007900b6a47619 */ /* 0x040fe200000102a4 */
[----:B------:R-:W-:Y:S01]  /*2f70*/  IMAD.SHL.U32 R182, R182, 0x20, RZ ;  /* 0x00000020b6b67824 */ /* 0x000fe200078e00ff */
[----:B------:R-:W-:Y:S01]  /*2f80*/  SHF.R.S32.HI R113, RZ, 0x1f, R109 ;  /* 0x0000001fff717819 */ /* 0x000fe2000001146d */
[----:B------:R-:W-:Y:S01]  /*2f90*/  IMAD.IADD R136, R173, 0x1, R4 ;  /* 0x00000001ad887824 */ /* 0x000fe200078e0204 */
[----:B------:R-:W-:Y:S01]  /*2fa0*/  SHF.R.S32.HI R112, RZ, 0x1f, R108 ;  /* 0x0000001fff707819 */ /* 0x000fe2000001146c */
[----:B------:R-:W-:Y:S01]  /*2fb0*/  IMAD.SHL.U32 R128, R8, 0x2, RZ ;  /* 0x0000000208807824 */ /* 0x000fe200078e00ff */
[----:B------:R-:W-:Y:S01]  /*2fc0*/  SHF.R.S32.HI R111, RZ, 0x1f, R92 ;  /* 0x0000001fff6f7819 */ /* 0x000fe2000001145c */
[----:B------:R-:W-:Y:S01]  /*2fd0*/  IMAD.SHL.U32 R126, R6, 0x2, RZ ;  /* 0x00000002067e7824 */ /* 0x000fe200078e00ff */
[----:B------:R-:W-:Y:S01]  /*2fe0*/  SHF.R.S32.HI R110, RZ, 0x1f, R93 ;  /* 0x0000001fff6e7819 */ /* 0x000fe2000001145d */
[----:B------:R-:W-:Y:S01]  /*2ff0*/  IMAD.SHL.U32 R125, R7, 0x2, RZ ;  /* 0x00000002077d7824 */ /* 0x000fe200078e00ff */
[----:B------:R-:W-:Y:S01]  /*3000*/  @P0 LOP3.LUT R206, R206, 0x2, RZ, 0xfc, !PT ;  /* 0x00000002cece0812 */ /* 0x000fe200078efcff */
[----:B------:R-:W-:-:S02]  /*3010*/  IMAD.SHL.U32 R124, R5, 0x2, RZ ;  /* 0x00000002057c7824 */ /* 0x000fc400078e00ff */
.L_x_1409:
[----:B------:R-:W-:Y:S01]  /*3020*/  SHF.R.S32.HI R91, RZ, 0x1f, R34 ;  /* 0x0000001fff5b7819 */ /* 0x000fe20000011422 */
[-C--:B-1----:R-:W-:Y:S01]  /*3030*/  IMAD R2, R166, R34.reuse, RZ ;  /* 0x00000022a6027224 */ /* 0x082fe200078e02ff */
[----:B------:R-:W-:Y:S01]  /*3040*/  ISETP.GE.AND P2, PT, R184, 0x1, PT ;  /* 0x00000001b800780c */ /* 0x000fe20003f46270 */
[----:B------:R-:W-:Y:S01]  /*3050*/  IMAD.WIDE.U32 R76, R156, R34, RZ ;  /* 0x000000229c4c7225 */ /* 0x000fe200078e00ff */
[----:B------:R-:W-:Y:S01]  /*3060*/  IADD3 R185, R205, 0x20, RZ ;  /* 0x00000020cdb97810 */ /* 0x000fe20007ffe0ff */
[----:B------:R-:W-:Y:S04]  /*3070*/  DEPBAR.LE SB0, 0x0 ;  /* 0x000080000000791a */ /* 0x000fe80000000000 */
[----:B------:R-:W-:Y:S01]  /*3080*/  IADD3 R3, P1, P0, R118, R76, R182 ;  /* 0x0000004c76037210 */ /* 0x000fe2000783e0b6 */
[----:B------:R-:W-:Y:S01]  /*3090*/  IMAD R2, R91, R156, R2 ;  /* 0x0000009c5b027224 */ /* 0x000fe200078e0202 */
[----:B------:R-:W-:Y:S01]  /*30a0*/  WARPSYNC 0xffffffff ;  /* 0xffffffff00007948 */ /* 0x000fe20003800000 */
[----:B------:R-:W-:Y:S02]  /*30b0*/  BAR.SYNC.DEFER_BLOCKING 0x0 ;  /* 0x0000000000007b1d */ /* 0x000fe40000010000 */
[----:B------:R-:W-:Y:S05]  /*30c0*/  IMAD.IADD R85, R77, 0x1, R2 ;  /* 0x000000014d557824 */ /* 0x000fea00078e0202 */
[----:B------:R-:W-:Y:S02]  /*30d0*/  IADD3.X R5, R114, R85, R164, P1, P0 ;  /* 0x0000005572057210 */ /* 0x000fe40000fe04a4 */
[----:B------:R-:W-:Y:S05]  /*30e0*/  IADD3 R2, P0, R118, R76, RZ ;  /* 0x0000004c76027210 */ /* 0x000fea0007f1e0ff */
[----:B------:R-:W-:Y:S01]  /*30f0*/  IMAD.X R4, R85, 0x1, R114, P0 ;  /* 0x0000000155047824 */ /* 0x000fe200000e0672 */
[C---:B------:R-:W-:Y:S04]  /*3100*/  LEA R62, P0, R2.reuse, c[0x0][0x1c8], 0x1 ;  /* 0x00007200023e7a11 */ /* 0x040fe800078008ff */
[----:B------:R-:W-:Y:S02]  /*3110*/  LEA.HI.X R63, R2, c[0x0][0x1cc], R4, 0x1, P0 ;  /* 0x00007300023f7a11 */ /* 0x000fe400000f0c04 */
[C---:B------:R-:W-:Y:S04]  /*3120*/  LEA R68, P0, R3.reuse, c[0x0][0x1c8], 0x1 ;  /* 0x0000720003447a11 */ /* 0x040fe800078008ff */
[----:B------:R-:W-:Y:S01]  /*3130*/  LEA.HI.X R69, R3, c[0x0][0x1cc], R5, 0x1, P0 ;  /* 0x0000730003457a11 */ /* 0x000fe200000f0c05 */
[----:B------:R-:W-:Y:S01]  /*3140*/  BSSY B2, `(.L_x_1369) ;  /* 0x00004d9000027945 */ /* 0x000fe20003800000 */
[----:B------:R-:W-:-:S05]  /*3150*/  @!P2 BRA `(.L_x_1370) ;  /* 0x00004ad00000a947 */ /* 0x000fca0003800000 */
[-C--:B------:R-:W-:Y:S01]  /*3160*/  IMAD R4, R167, R34.reuse, RZ ;  /* 0x00000022a7047224 */ /* 0x080fe200078e02ff */
[----:B------:R-:W-:Y:S01]  /*3170*/  LOP3.LUT P2, RZ, R206, 0x4, RZ, 0xc0, !PT ;  /* 0x00000004ceff7812 */ /* 0x000fe2000784c0ff */
        /* <DEDUP_REMOVED lines=54> */
.L_x_1373:
[----:B------:R-:W-:Y:S05]  /*34e0*/  BSYNC B0 ;  /* 0x0000000000007941 */ /* 0x000fea0003800000 */
.L_x_1372:
[----:B-1---5:R-:W-:Y:S01]  /*34f0*/  MOV R4, R15 ;  /* 0x0000000f00047202 */ /* 0x022fe20000000f00 */
[----:B------:R-:W-:Y:S01]  /*3500*/  IMAD.MOV.U32 R7, RZ, RZ, R16 ;  /* 0x000000ffff077224 */ /* 0x000fe200078e0010 */
[----:B------:R-:W-:Y:S01]  /*3510*/  ISETP.GE.AND P3, PT, R185, R87, PT ;  /* 0x00000057b900720c */ /* 0x000fe20003f66270 */
[----:B------:R-:W-:Y:S01]  /*3520*/  IMAD.MOV.U32 R6, RZ, RZ, R17 ;  /* 0x000000ffff067224 */ /* 0x000fe200078e0011 */
[----:B------:R-:W-:Y:S01]  /*3530*/  BSSY B0, `(.L_x_1374) ;  /* 0x000003e000007945 */ /* 0x000fe20003800000 */
[----:B------:R-:W-:Y:S01]  /*3540*/  IMAD.MOV.U32 R5, RZ, RZ, R14 ;  /* 0x000000ffff057224 */ /* 0x000fe200078e000e */
[----:B------:R-:W-:Y:S01]  /*3550*/  CS2R R24, SRZ ;  /* 0x0000000000187805 */ /* 0x000fe2000001ff00 */
[----:B------:R-:W-:Y:S01]  /*3560*/  CS2R R22, SRZ ;  /* 0x0000000000167805 */ /* 0x000fe2000001ff00 */
[----:B------:R-:W-:Y:S01]  /*3570*/  PRMT R29, R6, 0x5410, R7 ;  /* 0x00005410061d7816 */ /* 0x000fe20000000007 */
[----:B------:R-:W-:Y:S01]  /*3580*/  IMAD.MOV.U32 R7, RZ, RZ, R12 ;  /* 0x000000ffff077224 */ /* 0x000fe200078e000c */
[----:B------:R-:W-:Y:S01]  /*3590*/  PRMT R28, R4, 0x5410, R5 ;  /* 0x00005410041c7816 */ /* 0x000fe20000000005 */
[----:B------:R-:W-:Y:S01]  /*35a0*/  IMAD.MOV.U32 R6, RZ, RZ, R13 ;  /* 0x000000ffff067224 */ /* 0x000fe200078e000d */
[----:B------:R-:W-:Y:S01]  /*35b0*/  MOV R5, R2 ;  /* 0x0000000200057202 */ /* 0x000fe20000000f00 */
        /* <DEDUP_REMOVED lines=16> */
[----:B------:R-:W-:Y:S01]  /*36c0*/  CS2R R46, SRZ ;  /* 0x00000000002e7805 */ /* 0x000fe2000001ff00 */
[----:B------:R-:W-:Y:S02]  /*36d0*/  MOV R4, R37 ;  /* 0x0000002500047202 */ /* 0x000fe40000000f00 */
[----:B------:R-:W-:Y:S02]  /*36e0*/  PRMT R54, R7, 0x5410, R6 ;  /* 0x0000541007367816 */ /* 0x000fe40000000006 */
[----:B------:R-:W-:Y:S01]  /*36f0*/  PRMT R35, R5, 0x5410, R4 ;  /* 0x0000541005237816 */ /* 0x000fe20000000004 */
[----:B------:R-:W-:-:S05]  /*3700*/  @P3 BRA `(.L_x_1375) ;  /* 0x0000020000003947 */ /* 0x000fca0003800000 */
[----:B------:R-:W-:Y:S01]  /*3710*/  IADD3 R4, P1, P0, R104, R30, R171 ;  /* 0x0000001e68047210 */ /* 0x000fe2000783e0ab */
[----:B------:R-:W-:Y:S01]  /*3720*/  CS2R R18, SRZ ;  /* 0x0000000000127805 */ /* 0x000fe2000001ff00 */
[----:B------:R-:W-:Y:S01]  /*3730*/  CS2R R46, SRZ ;  /* 0x00000000002e7805 */ /* 0x000fe2000001ff00 */
[----:B------:R-:W-:Y:S01]  /*3740*/  CS2R R22, SRZ ;  /* 0x0000000000167805 */ /* 0x000fe2000001ff00 */
[----:B------:R-:W-:Y:S01]  /*3750*/  IADD3.X R7, R119, R66, R161, P1, P0 ;  /* 0x0000004277077210 */ /* 0x000fe20000fe04a1 */
[----:B------:R-:W-:Y:S01]  /*3760*/  CS2R R48, SRZ ;  /* 0x0000000000307805 */ /* 0x000fe2000001ff00 */
[----:B------:R-:W-:Y:S01]  /*3770*/  IADD3 R5, P1, P0, R102, R32, R170 ;  /* 0x0000002066057210 */ /* 0x000fe2000783e0aa */
[----:B------:R-:W-:Y:S01]  /*3780*/  CS2R R24, SRZ ;  /* 0x0000000000187805 */ /* 0x000fe2000001ff00 */
[----:B------:R-:W-:Y:S01]  /*3790*/  CS2R R50, SRZ ;  /* 0x0000000000327805 */ /* 0x000fe2000001ff00 */
[----:B------:R-:W-:Y:S01]  /*37a0*/  CS2R R26, SRZ ;  /* 0x00000000001a7805 */ /* 0x000fe2000001ff00 */
[----:B------:R-:W-:Y:S01]  /*37b0*/  IADD3.X R8, R117, R67, R160, P1, P0 ;  /* 0x0000004375087210 */ /* 0x000fe20000fe04a0 */
[----:B------:R-:W-:Y:S01]  /*37c0*/  CS2R R52, SRZ ;  /* 0x0000000000347805 */ /* 0x000fe2000001ff00 */
[C---:B------:R-:W-:Y:S04]  /*37d0*/  LEA R6, P0, R4.reuse, c[0x0][0x270], 0x1 ;  /* 0x00009c0004067a11 */ /* 0x040fe800078008ff */
[----:B------:R-:W-:Y:S02]  /*37e0*/  LEA.HI.X R7, R4, c[0x0][0x274], R7, 0x1, P0 ;  /* 0x00009d0004077a11 */ /* 0x000fe400000f0c07 */
[C---:B------:R-:W-:Y:S04]  /*37f0*/  LEA R4, P0, R5.reuse, c[0x0][0x288], 0x1 ;  /* 0x0000a20005047a11 */ /* 0x040fe800078008ff */
[----:B------:R-:W-:Y:S02]  /*3800*/  LEA.HI.X R5, R5, c[0x0][0x28c], R8, 0x1, P0 ;  /* 0x0000a30005057a11 */ /* 0x000fe400000f0c08 */
[----:B------:R-:W-:Y:S11]  /*3810*/  ISETP.GE.AND P0, PT, R138, c[0x0][0x27c], PT ;  /* 0x00009f008a007a0c */ /* 0x000ff60003f06270 */
[----:B------:R-:W-:Y:S02]  /*3820*/  @!UPT UIADD3 URZ, URZ, URZ, URZ ;  /* 0x0000003f3f3ff290 */ /* 0x000fe4000fffe03f */
        /* <DEDUP_REMOVED lines=14> */
.L_x_1375:
[----:B------:R-:W-:Y:S05]  /*3910*/  BSYNC B0 ;  /* 0x0000000000007941 */ /* 0x000fea0003800000 */
.L_x_1374:
[----:B-1---5:R-:W-:Y:S01]  /*3920*/  MOV R4, R25 ;  /* 0x0000001900047202 */ /* 0x022fe20000000f00 */
[----:B------:R-:W-:Y:S01]  /*3930*/  IMAD.MOV.U32 R7, RZ, RZ, R26 ;  /* 0x000000ffff077224 */ /* 0x000fe200078e001a */
[----:B------:R-:W-:Y:S01]  /*3940*/  BSSY B1, `(.L_x_1376) ;  /* 0x00000fa000017945 */ /* 0x000fe20003800000 */
[----:B------:R-:W-:Y:S02]  /*3950*/  IMAD.MOV.U32 R6, RZ, RZ, R27 ;  /* 0x000000ffff067224 */ /* 0x000fe400078e001b */
        /* <DEDUP_REMOVED lines=23> */
[----:B------:R-:W-:Y:S01]  /*3ad0*/  @!UPT UIADD3 URZ, URZ, URZ, URZ ;  /* 0x0000003f3f3ff290 */ /* 0x000fe2000fffe03f */
[----:B------:R-:W-:Y:S11]  /*3ae0*/  BSSY B0, `(.L_x_1378) ;  /* 0x0000036000007945 */ /* 0x000ff60003800000 */
[----:B------:R-:W-:-:S05]  /*3af0*/  @P0 BRA `(.L_x_1379) ;  /* 0x0000034000000947 */ /* 0x000fca0003800000 */
[----:B------:R-:W-:Y:S01]  /*3b00*/  ISETP.GE.AND P0, PT, R138, c[0x0][0x27c], PT ;  /* 0x00009f008a007a0c */ /* 0x000fe20003f06270 */
[----:B------:R-:W1:Y:S11]  /*3b10*/  LDS.128 R8, [R197+0xa080] ;  /* 0x00a08000c5087984 */ /* 0x000e760000000c00 */
[----:B------:R-:W-:Y:S01]  /*3b20*/  @!UPT UIADD3 URZ, URZ, URZ, URZ ;  /* 0x0000003f3f3ff290 */ /* 0x000fe2000fffe03f */
[----:B------:R-:W-:Y:S02]  /*3b30*/  @!P0 SHF.R.U64 R5, R36, 0x10, R37 ;  /* 0x0000001024058819 */ /* 0x000fe40000001225 */
[--C-:B------:R-:W-:Y:S02]  /*3b40*/  @!P0 SHF.R.U64 R2, R2, 0x10, R3.reuse ;  /* 0x0000001002028819 */ /* 0x100fe40000001203 */
[----:B------:R-:W-:Y:S02]  /*3b50*/  @!P0 SHF.R.U32.HI R3, RZ, 0x10, R3 ;  /* 0x00000010ff038819 */ /* 0x000fe40000011603 */
[----:B------:R-:W-:Y:S02]  /*3b60*/  @!P0 PRMT R5, R35, 0x5410, R5 ;  /* 0x0000541023058816 */ /* 0x000fe40000000005 */
[C---:B------:R-:W-:Y:S02]  /*3b70*/  @!P0 PRMT R2, R20.reuse, 0x5432, R2 ;  /* 0x0000543214028816 */ /* 0x040fe40000000002 */
[----:B------:R-:W-:Y:S02]  /*3b80*/  @!P0 SHF.R.U32.HI R4, RZ, 0x10, R37 ;  /* 0x00000010ff048819 */ /* 0x000fe40000011625 */
[----:B------:R-:W-:Y:S01]  /*3b90*/  @!P0 PRMT R6, R20, 0x5410, R3 ;  /* 0x0000541014068816 */ /* 0x000fe20000000003 */
[----:B------:R-:W-:Y:S01]  /*3ba0*/  @!P0 IMAD.U32 R20, R5, 0x10000, RZ ;  /* 0x0001000005148824 */ /* 0x000fe200078e00ff */
[----:B------:R-:W-:Y:S01]  /*3bb0*/  @!P0 PRMT R38, R35, 0x5432, R4 ;  /* 0x0000543223268816 */ /* 0x000fe20000000004 */
[C---:B------:R-:W-:Y:S01]  /*3bc0*/  @!P0 IMAD.U32 R7, R2.reuse, 0x10000, RZ ;  /* 0x0001000002078824 */ /* 0x040fe200078e00ff */
        /* <DEDUP_REMOVED lines=39> */
.L_x_1379:
[----:B------:R-:W-:Y:S05]  /*3e40*/  BSYNC B0 ;  /* 0x0000000000007941 */ /* 0x000fea0003800000 */
.L_x_1378:
        /* <DEDUP_REMOVED lines=8> */
[--C-:B------:R-:W-:Y:S02]  /*3ed0*/  @!P0 SHF.R.U64 R2, R12, 0x10, R13.reuse ;  /* 0x000000100c028819 */ /* 0x100fe4000000120d */
[----:B------:R-:W-:Y:S02]  /*3ee0*/  @!P0 SHF.R.U32.HI R3, RZ, 0x10, R13 ;  /* 0x00000010ff038819 */ /* 0x000fe4000001160d */
[C---:B------:R-:W-:Y:S02]  /*3ef0*/  @!P0 PRMT R2, R21.reuse, 0x5432, R2 ;  /* 0x0000543215028816 */ /* 0x040fe40000000002 */
[----:B------:R-:W-:Y:S02]  /*3f00*/  @!P0 PRMT R5, R54, 0x5410, R5 ;  /* 0x0000541036058816 */ /* 0x000fe40000000005 */
[----:B------:R-:W-:Y:S01]  /*3f10*/  @!P0 SHF.R.U32.HI R4, RZ, 0x10, R41 ;  /* 0x00000010ff048819 */ /* 0x000fe20000011629 */
[----:B------:R-:W-:Y:S01]  /*3f20*/  @!P0 IMAD.U32 R7, R2, 0x10000, RZ ;  /* 0x0001000002078824 */ /* 0x000fe200078e00ff */
[----:B------:R-:W-:Y:S01]  /*3f30*/  @!P0 PRMT R6, R21, 0x5410, R3 ;  /* 0x0000541015068816 */ /* 0x000fe20000000003 */
[C---:B------:R-:W-:Y:S01]  /*3f40*/  @!P0 IMAD.U32 R12, R5.reuse, 0x10000, RZ ;  /* 0x00010000050c8824 */ /* 0x040fe200078e00ff */
[----:B------:R-:W-:Y:S02]  /*3f50*/  @!P0 PRMT R35, R54, 0x5432, R4 ;  /* 0x0000543236238816 */ /* 0x000fe40000000004 */
        /* <DEDUP_REMOVED lines=38> */
[----:B------:R1:W-:Y:S02]  /*41c0*/  STG.E.128 [R62.64+0x80], R8 ;  /* 0x000080083e007986 */ /* 0x0003e4000c101d06 */
.L_x_1381:
[----:B------:R-:W-:Y:S05]  /*41d0*/  BSYNC B0 ;  /* 0x0000000000007941 */ /* 0x000fea0003800000 */
.L_x_1380:
        /* <DEDUP_REMOVED lines=10> */
[----:B------:R-:W-:Y:S02]  /*4280*/  @!P0 PRMT R5, R55, 0x5410, R5 ;  /* 0x0000541037058816 */ /* 0x000fe40000000005 */
[C---:B------:R-:W-:Y:S02]  /*4290*/  @!P0 PRMT R2, R28.reuse, 0x5432, R2 ;  /* 0x000054321c028816 */ /* 0x040fe40000000002 */
        /* <DEDUP_REMOVED lines=44> */
.L_x_1383:
[----:B------:R-:W-:Y:S05]  /*4560*/  BSYNC B0 ;  /* 0x0000000000007941 */ /* 0x000fea0003800000 */
.L_x_1382:
[----:B------:R-:W-:Y:S11]  /*4570*/  ISETP.GE.AND P0, PT, R208, c[0x0][0x1d4], PT ;  /* 0x00007500d0007a0c */ /* 0x000ff60003f06270 */
[----:B------:R-:W-:Y:S02]  /*4580*/  @!UPT UIADD3 URZ, URZ, URZ, URZ ;  /* 0x0000003f3f3ff290 */ /* 0x000fe4000fffe03f */
        /* <DEDUP_REMOVED lines=8> */
[----:B------:R-:W-:Y:S02]  /*4610*/  @!P0 PRMT R2, R29, 0x5432, R2 ;  /* 0x000054321d028816 */ /* 0x000fe40000000002 */
[----:B------:R-:W-:Y:S01]  /*4620*/  @!P0 SHF.R.U32.HI R4, RZ, 0x10, R45 ;  /* 0x00000010ff048819 */ /* 0x000fe2000001162d */
[----:B------:R-:W-:Y:S01]  /*4630*/  @!P0 IMAD.U32 R12, R5, 0x10000, RZ ;  /* 0x00010000050c8824 */ /* 0x000fe200078e00ff */
[----:B------:R-:W-:Y:S01]  /*4640*/  @!P0 PRMT R6, R29, 0x5410, R3 ;  /* 0x000054101d068816 */ /* 0x000fe20000000003 */
[----:B------:R-:W-:Y:S01]  /*4650*/  @!P0 IMAD.U32 R7, R2, 0x10000, RZ ;  /* 0x0001000002078824 */ /* 0x000fe200078e00ff */
        /* <DEDUP_REMOVED lines=40> */
.L_x_1377:
[----:B------:R-:W-:Y:S05]  /*48e0*/  BSYNC B1 ;  /* 0x0000000000017941 */ /* 0x000fea0003800000 */
.L_x_1376:
[----:B------:R-:W-:-:S05]  /*48f0*/  @P3 BRA `(.L_x_1384) ;  /* 0x000035d000003947 */ /* 0x000fca0003800000 */
        /* <DEDUP_REMOVED lines=56> */
.L_x_1386:
[----:B------:R-:W-:Y:S05]  /*4c80*/  BSYNC B0 ;  /* 0x0000000000007941 */ /* 0x000fea0003800000 */
.L_x_1385:
        /* <DEDUP_REMOVED lines=56> */
.L_x_1388:
[----:B------:R-:W-:Y:S05]  /*5010*/  BSYNC B0 ;  /* 0x0000000000007941 */ /* 0x000fea0003800000 */
.L_x_1387:
        /* <DEDUP_REMOVED lines=56> */
.L_x_1390:
[----:B------:R-:W-:Y:S05]  /*53a0*/  BSYNC B0 ;  /* 0x0000000000007941 */ /* 0x000fea0003800000 */
.L_x_1389:
        /* <DEDUP_REMOVED lines=54> */
[----:B------:R1:W-:Y:S01]  /*5710*/  STG.E.128 [R68.64+0x180], R8 ;  /* 0x0001800844007986 */ /* 0x0003e2000c101d06 */
[----:B------:R-:W-:-:S05]  /*5720*/  BRA `(.L_x_1384) ;  /* 0x000027a000007947 */ /* 0x000fca0003800000 */
.L_x_1371:
        /* <DEDUP_REMOVED lines=30> */
[----:B------:R1:W5:Y:S04]  /*5910*/  @!P0 LDG.E.128 R4, [R8.64] ;  /* 0x0000000608048981 */ /* 0x000368000c1e1d00 */
[----:B------:R1:W5:Y:S01]  /*5920*/  @!P0 LDG.E.128 R36, [R2.64] ;  /* 0x0000000602248981 */ /* 0x000362000c1e1d00 */
[----:B------:R-:W-:Y:S11]  /*5930*/  ISETP.GE.AND P0, PT, R134, c[0x0][0x27c], PT ;  /* 0x00009f0086007a0c */ /* 0x000ff60003f06270 */
[----:B------:R-:W-:Y:S02]  /*5940*/  @!UPT UIADD3 URZ, URZ, URZ, URZ ;  /* 0x0000003f3f3ff290 */ /* 0x000fe4000fffe03f */
[----:B------:R1:W5:Y:S04]  /*5950*/  @!P0 LDG.E.128 R16, [R8.64+0x80] ;  /* 0x0000800608108981 */ /* 0x000368000c1e1d00 */
[----:B------:R1:W5:Y:S02]  /*5960*/  @!P0 LDG.E.128 R52, [R2.64+0x80] ;  /* 0x0000800602348981 */ /* 0x000364000c1e1d00 */
.L_x_1392:
[----:B------:R-:W-:Y:S05]  /*5970*/  BSYNC B0 ;  /* 0x0000000000007941 */ /* 0x000fea0003800000 */
.L_x_1391:
[----:B------:R-:W-:Y:S01]  /*5980*/  ISETP.GE.AND P3, PT, R185, R87, PT ;  /* 0x00000057b900720c */ /* 0x000fe20003f66270 */
[----:B-1---5:R-:W-:Y:S01]  /*5990*/  IMAD.MOV.U32 R9, RZ, RZ, R18 ;  /* 0x000000ffff097224 */ /* 0x022fe200078e0012 */
[----:B------:R-:W-:Y:S01]  /*59a0*/  BSSY B0, `(.L_x_1393) ;  /* 0x0000039000007945 */ /* 0x000fe20003800000 */
[----:B------:R-:W-:Y:S01]  /*59b0*/  IMAD.MOV.U32 R8, RZ, RZ, R19 ;  /* 0x000000ffff087224 */ /* 0x000fe200078e0013 */
[----:B------:R-:W-:Y:S01]  /*59c0*/  CS2R R24, SRZ ;  /* 0x0000000000187805 */ /* 0x000fe2000001ff00 */
[----:B------:R-:W-:Y:S01]  /*59d0*/  IMAD.MOV.U32 R3, RZ, RZ, R16 ;  /* 0x000000ffff037224 */ /* 0x000fe200078e0010 */
[----:B------:R-:W-:Y:S01]  /*59e0*/  CS2R R22, SRZ ;  /* 0x0000000000167805 */ /* 0x000fe2000001ff00 */
[----:B------:R-:W-:Y:S01]  /*59f0*/  IMAD.MOV.U32 R2, RZ, RZ, R17 ;  /* 0x000000ffff027224 */ /* 0x000fe200078e0011 */
[----:B------:R-:W-:Y:S01]  /*5a00*/  PRMT R29, R8, 0x5410, R9 ;  /* 0x00005410081d7816 */ /* 0x000fe20000000009 */
[----:B------:R-:W-:Y:S01]  /*5a10*/  IMAD.MOV.U32 R8, RZ, RZ, R7 ;  /* 0x000000ffff087224 */ /* 0x000fe200078e0007 */
[----:B------:R-:W-:Y:S01]  /*5a20*/  MOV R9, R6 ;  /* 0x0000000600097202 */ /* 0x000fe20000000f00 */
        /* <DEDUP_REMOVED lines=19> */
[----:B------:R-:W-:Y:S02]  /*5b60*/  CS2R R56, SRZ ;  /* 0x0000000000387805 */ /* 0x000fe4000001ff00 */
[----:B------:R-:W-:Y:S02]  /*5b70*/  PRMT R41, R8, 0x7610, R41 ;  /* 0x0000761008297816 */ /* 0x000fe40000000029 */
        /* <DEDUP_REMOVED lines=27> */
.L_x_1394:
[----:B------:R-:W-:Y:S05]  /*5d30*/  BSYNC B0 ;  /* 0x0000000000007941 */ /* 0x000fea0003800000 */
.L_x_1393:
        /* <DEDUP_REMOVED lines=26> */
[----:B------:R-:W-:Y:S01]  /*5ee0*/  IADD3 R70, P0, R180, R76, RZ ;  /* 0x0000004cb4467210 */ /* 0x000fe20007f1e0ff */
[----:B------:R-:W-:Y:S04]  /*5ef0*/  BSSY B0, `(.L_x_1397) ;  /* 0x0000074000007945 */ /* 0x000fe80003800000 */
[----:B------:R-:W-:Y:S01]  /*5f00*/  IMAD.X R71, R85, 0x1, R144, P0 ;  /* 0x0000000155477824 */ /* 0x000fe200000e0690 */
[----:B------:R-:W-:Y:S11]  /*5f10*/  ISETP.GE.AND P0, PT, R132, c[0x0][0x1d4], PT ;  /* 0x0000750084007a0c */ /* 0x000ff60003f06270 */
[----:B------:R-:W-:Y:S02]  /*5f20*/  @!UPT UIADD3 URZ, URZ, URZ, URZ ;  /* 0x0000003f3f3ff290 */ /* 0x000fe4000fffe03f */
[----:B------:R-:W-:-:S05]  /*5f30*/  @P0 BRA `(.L_x_1398) ;  /* 0x000006f000000947 */ /* 0x000fca0003800000 */
[----:B------:R-:W-:Y:S01]  /*5f40*/  ISETP.GE.AND P2, PT, R92, c[0x0][0x1d4], PT ;  /* 0x000075005c007a0c */ /* 0x000fe20003f46270 */
[----:B------:R-:W-:Y:S01]  /*5f50*/  LDS.128 R12, [R125+0xa080] ;  /* 0x00a080007d0c7984 */ /* 0x000fe20000000c00 */
[-C--:B------:R-:W-:Y:S04]  /*5f60*/  IADD3 R2, P1, P0, R88, R70.reuse, R109 ;  /* 0x0000004658027210 */ /* 0x080fe8000783e06d */
[-C--:B------:R-:W-:Y:S03]  /*5f70*/  IADD3.X R8, R90, R71.reuse, R113, P1, P0 ;  /* 0x000000475a087210 */ /* 0x080fe60000fe0471 */
[----:B------:R-:W1:Y:S04]  /*5f80*/  LDS.128 R48, [R135+0xa080] ;  /* 0x00a0800087307984 */ /* 0x000e680000000c00 */
[----:B------:R-:W-:Y:S04]  /*5f90*/  @!P2 IADD3 R3, P1, P0, R88, R70, R92 ;  /* 0x000000465803a210 */ /* 0x000fe8000783e05c */
[----:B------:R-:W-:Y:S02]  /*5fa0*/  @!P2 IADD3.X R9, R90, R71, R111, P1, P0 ;  /* 0x000000475a09a210 */ /* 0x000fe40000fe046f */
[C---:B------:R-:W-:Y:S04]  /*5fb0*/  LEA R78, P0, R2.reuse, c[0x0][0x1c8], 0x1 ;  /* 0x00007200024e7a11 */ /* 0x040fe800078008ff */
[----:B------:R-:W-:Y:S02]  /*5fc0*/  LEA.HI.X R79, R2, c[0x0][0x1cc], R8, 0x1, P0 ;  /* 0x00007300024f7a11 */ /* 0x000fe400000f0c08 */
[C---:B------:R-:W-:Y:S04]  /*5fd0*/  @!P2 LEA R74, P0, R3.reuse, c[0x0][0x1c8], 0x1 ;  /* 0x00007200034aaa11 */ /* 0x040fe800078008ff */
[----:B------:R-:W-:Y:S02]  /*5fe0*/  @!P2 LEA.HI.X R75, R3, c[0x0][0x1cc], R9, 0x1, P0 ;  /* 0x00007300034baa11 */ /* 0x000fe400000f0c09 */
[----:B------:R-:W-:Y:S11]  /*5ff0*/  ISETP.GE.AND P0, PT, R132, c[0x0][0x27c], PT ;  /* 0x00009f0084007a0c */ /* 0x000ff60003f06270 */
[----:B------:R-:W-:Y:S02]  /*6000*/  @!UPT UIADD3 URZ, URZ, URZ, URZ ;  /* 0x0000003f3f3ff290 */ /* 0x000fe4000fffe03f */
[----:B------:R-:W-:Y:S02]  /*6010*/  @!P0 SHF.R.U64 R8, R36, 0x10, R37 ;  /* 0x0000001024088819 */ /* 0x000fe40000001225 */
[----:B------:R-:W-:Y:S02]  /*6020*/  @!P0 SHF.R.U32.HI R2, RZ, 0x10, R5 ;  /* 0x00000010ff028819 */ /* 0x000fe40000011605 */
[----:B------:R-:W-:Y:S02]  /*6030*/  @!P0 SHF.R.U64 R38, R38, 0x10, R39 ;  /* 0x0000001026268819 */ /* 0x000fe40000001227 */
[----:B-1----:R-:W-:Y:S02]  /*6040*/  @!P0 LOP3.LUT R36, R48, 0xffff0000, RZ, 0xc0, !PT ;  /* 0xffff000030248812 */ /* 0x002fe400078ec0ff */
[C---:B------:R-:W-:Y:S02]  /*6050*/  @!P0 SHF.L.U32 R44, R51.reuse, 0x10, RZ ;  /* 0x00000010332c8819 */ /* 0x040fe400000006ff */
[----:B------:R-:W-:Y:S02]  /*6060*/  @!P0 LOP3.LUT R46, R51, 0xffff0000, RZ, 0xc0, !PT ;  /* 0xffff0000332e8812 */ /* 0x000fe400078ec0ff */
[----:B------:R-:W-:Y:S01]  /*6070*/  @!P0 PRMT R47, R40, 0x5432, R38 ;  /* 0x00005432282f8816 */ /* 0x000fe20000000026 */
[----:B------:R-:W-:Y:S01]  /*6080*/  @!P0 IMAD.U32 R38, R49, 0x10000, RZ ;  /* 0x0001000031268824 */ /* 0x000fe200078e00ff */
[----:B------:R-:W-:Y:S02]  /*6090*/  @!P0 SHF.R.U64 R3, R4, 0x10, R5 ;  /* 0x0000001004038819 */ /* 0x000fe40000001205 */
[----:B------:R-:W-:Y:S02]  /*60a0*/  @!P0 SHF.R.U32.HI R5, RZ, 0x10, R39 ;  /* 0x00000010ff058819 */ /* 0x000fe40000011627 */
[----:B------:R-:W-:Y:S02]  /*60b0*/  @!P0 PRMT R35, R35, 0x5410, R8 ;  /* 0x0000541023238816 */ /* 0x000fe40000000008 */
[----:B------:R-:W-:Y:S02]  /*60c0*/  @!P0 PRMT R41, R41, 0x5410, R5 ;  /* 0x0000541029298816 */ /* 0x000fe40000000005 */
[----:B------:R-:W-:Y:S01]  /*60d0*/  @!P0 LOP3.LUT R5, R12, 0xffff0000, RZ, 0xc0, !PT ;  /* 0xffff00000c058812 */ /* 0x000fe200078ec0ff */
[C---:B------:R-:W-:Y:S01]  /*60e0*/  @!P0 IMAD.U32 R8, R35.reuse, 0x10000, RZ ;  /* 0x0001000023088824 */ /* 0x040fe200078e00ff */
[----:B------:R-:W-:Y:S01]  /*60f0*/  @!P0 LOP3.LUT R35, R35, 0xffff0000, RZ, 0xc0, !PT ;  /* 0xffff000023238812 */ /* 0x000fe200078ec0ff */
[----:B------:R-:W-:Y:S01]  /*6100*/  @!P0 IMAD.U32 R43, R41, 0x10000, RZ ;  /* 0x00010000292b8824 */ /* 0x000fe200078e00ff */
[----:B------:R-:W-:Y:S02]  /*6110*/  @!P0 PRMT R3, R10, 0x5432, R3 ;  /* 0x000054320a038816 */ /* 0x000fe40000000003 */
[----:B------:R-:W-:Y:S02]  /*6120*/  @!P0 SHF.R.U32.HI R9, RZ, 0x10, R37 ;  /* 0x00000010ff098819 */ /* 0x000fe40000011625 */
[--C-:B------:R-:W-:Y:S02]  /*6130*/  @!P0 SHF.R.U32.HI R4, RZ, 0x10, R7.reuse ;  /* 0x00000010ff048819 */ /* 0x100fe40000011607 */
[----:B------:R-:W-:Y:S02]  /*6140*/  @!P0 SHF.R.U64 R7, R6, 0x10, R7 ;  /* 0x0000001006078819 */ /* 0x000fe40000001207 */
[----:B------:R-:W-:Y:S02]  /*6150*/  @!P0 PRMT R39, R40, 0x5410, R9 ;  /* 0x0000541028278816 */ /* 0x000fe40000000009 */
[----:B------:R-:W-:Y:S02]  /*6160*/  @!P0 LOP3.LUT R40, R49, 0xffff0000, RZ, 0xc0, !PT ;  /* 0xffff000031288812 */ /* 0x000fe400078ec0ff */
[----:B------:R-:W-:Y:S01]  /*6170*/  @!P0 PRMT R6, R10, 0x5410, R2 ;  /* 0x000054100a068816 */ /* 0x000fe20000000002 */
[----:B------:R-:W-:Y:S01]  /*6180*/  @!P0 IMAD.U32 R2, R12, 0x10000, RZ ;  /* 0x000100000c028824 */ /* 0x000fe200078e00ff */
[C---:B------:R-:W-:Y:S01]  /*6190*/  @!P0 PRMT R10, R11.reuse, 0x5432, R7 ;  /* 0x000054320b0a8816 */ /* 0x040fe20000000007 */
[----:B------:R-:W-:Y:S01]  /*61a0*/  @!P0 IMAD.U32 R7, R48, 0x10000, RZ ;  /* 0x0001000030078824 */ /* 0x000fe200078e00ff */
[----:B------:R-:W-:Y:S01]  /*61b0*/  @!P0 PRMT R9, R11, 0x5410, R4 ;  /* 0x000054100b098816 */ /* 0x000fe20000000004 */
[----:B------:R-:W-:Y:S01]  /*61c0*/  @!P0 IMAD.U32 R4, R3, 0x10000, RZ ;  /* 0x0001000003048824 */ /* 0x000fe200078e00ff */
[----:B------:R-:W-:Y:S01]  /*61d0*/  @!P0 LOP3.LUT R45, R41, 0xffff0000, RZ, 0xc0, !PT ;  /* 0xffff0000292d8812 */ /* 0x000fe200078ec0ff */
[C---:B------:R-:W-:Y:S02]  /*61e0*/  @!P0 FMUL.FTZ R11, R2.reuse, R8 ;  /* 0x00000008020b8220 */ /* 0x040fe40000410000 */
[-C--:B------:R-:W-:Y:S02]  /*61f0*/  @!P0 FMUL.FTZ R2, R2, R4.reuse ;  /* 0x0000000402028220 */ /* 0x080fe40000410000 */
[----:B------:R-:W-:Y:S02]  /*6200*/  @!P0 FFMA.FTZ R86, R7, R4, -R11 ;  /* 0x0000000407568223 */ /* 0x000fe4000001080b */
[----:B------:R-:W-:Y:S01]  /*6210*/  @!P0 FFMA.FTZ R2, R8, R7, R2 ;  /* 0x0000000708028223 */ /* 0x000fe20000010002 */
[----:B------:R-:W-:Y:S01]  /*6220*/  @!P0 LOP3.LUT R7, R3, 0xffff0000, RZ, 0xc0, !PT ;  /* 0xffff000003078812 */ /* 0x000fe200078ec0ff */
[----:B------:R-:W-:Y:S02]  /*6230*/  @!P0 FMUL.FTZ R8, R5, R35 ;  /* 0x0000002305088220 */ /* 0x000fe40000410000 */
[----:B------:R-:W-:Y:S02]  /*6240*/  @!P0 IMAD.U32 R4, R13, 0x10000, RZ ;  /* 0x000100000d048824 */ /* 0x000fe400078e00ff */
[C---:B------:R-:W-:Y:S01]  /*6250*/  @!P0 IMAD.U32 R37, R39.reuse, 0x10000, RZ ;  /* 0x0001000027258824 */ /* 0x040fe200078e00ff */
[----:B------:R-:W-:Y:S01]  /*6260*/  @!P0 LOP3.LUT R39, R39, 0xffff0000, RZ, 0xc0, !PT ;  /* 0xffff000027278812 */ /* 0x000fe200078ec0ff */
[-C--:B------:R-:W-:Y:S01]  /*6270*/  @!P0 FMUL.FTZ R3, R5, R7.reuse ;  /* 0x0000000705038220 */ /* 0x080fe20000410000 */
[----:B------:R-:W-:Y:S01]  /*6280*/  @!P0 LOP3.LUT R5, R13, 0xffff0000, RZ, 0xc0, !PT ;  /* 0xffff00000d058812 */ /* 0x000fe200078ec0ff */
[----:B------:R-:W-:Y:S01]  /*6290*/  @!P0 FFMA.FTZ R84, R36, R7, -R8 ;  /* 0x0000000724548223 */ /* 0x000fe20000010808 */
[----:B------:R-:W-:Y:S01]  /*62a0*/  @!P0 SHF.L.U32 R7, R6, 0x10, RZ ;  /* 0x0000001006078819 */ /* 0x000fe200000006ff */
[----:B------:R-:W-:Y:S01]  /*62b0*/  @!P0 FMUL.FTZ R8, R4, R37 ;  /* 0x0000002504088220 */ /* 0x000fe20000410000 */
[----:B------:R-:W-:Y:S01]  /*62c0*/  @!P0 LOP3.LUT R6, R6, 0xffff0000, RZ, 0xc0, !PT ;  /* 0xffff000006068812 */ /* 0x000fe200078ec0ff */
[----:B------:R-:W-:Y:S02]  /*62d0*/  @!P0 IMAD.U32 R11, R9, 0x10000, RZ ;  /* 0x00010000090b8824 */ /* 0x000fe400078e00ff */
[-C--:B------:R-:W-:Y:S02]  /*62e0*/  @!P0 FMUL.FTZ R4, R4, R7.reuse ;  /* 0x0000000704048220 */ /* 0x080fe40000410000 */
[----:B------:R-:W-:Y:S02]  /*62f0*/  @!P0 FFMA.FTZ R83, R38, R7, -R8 ;  /* 0x0000000726538223 */ /* 0x000fe40000010808 */
[----:B------:R-:W-:Y:S02]  /*6300*/  @!P0 FMUL.FTZ R8, R5, R39 ;  /* 0x0000002705088220 */ /* 0x000fe40000410000 */
[----:B------:R-:W-:Y:S02]  /*6310*/  @!P0 IMAD.U32 R7, R15, 0x10000, RZ ;  /* 0x000100000f078824 */ /* 0x000fe400078e00ff */
[-C--:B------:R-:W-:Y:S02]  /*6320*/  @!P0 FMUL.FTZ R5, R5, R6.reuse ;  /* 0x0000000605058220 */ /* 0x080fe40000410000 */
[----:B------:R-:W-:Y:S01]  /*6330*/  @!P0 FFMA.FTZ R82, R40, R6, -R8 ;  /* 0x0000000628528223 */ /* 0x000fe20000010808 */
[----:B------:R-:W-:Y:S01]  /*6340*/  @!P0 LOP3.LUT R6, R15, 0xffff0000, RZ, 0xc0, !PT ;  /* 0xffff00000f068812 */ /* 0x000fe200078ec0ff */
[C---:B------:R-:W-:Y:S02]  /*6350*/  @!P0 FMUL.FTZ R42, R7.reuse, R43 ;  /* 0x0000002b072a8220 */ /* 0x040fe40000410000 */
[-C--:B------:R-:W-:Y:S02]  /*6360*/  @!P0 FMUL.FTZ R8, R7, R11.reuse ;  /* 0x0000000b07088220 */ /* 0x080fe40000410000 */
[----:B------:R-:W-:Y:S01]  /*6370*/  @!P0 FFMA.FTZ R80, R44, R11, -R42 ;  /* 0x0000000b2c508223 */ /* 0x000fe2000001082a */
[----:B------:R-:W-:Y:S01]  /*6380*/  @!P0 LOP3.LUT R11, R9, 0xffff0000, RZ, 0xc0, !PT ;  /* 0xffff0000090b8812 */ /* 0x000fe200078ec0ff */
[----:B------:R-:W-:Y:S02]  /*6390*/  @!P0 FMUL.FTZ R42, R6, R45 ;  /* 0x0000002d062a8220 */ /* 0x000fe40000410000 */
[----:B------:R-:W-:Y:S02]  /*63a0*/  @!P0 IMAD.U32 R7, R14, 0x10000, RZ ;  /* 0x000100000e078824 */ /* 0x000fe400078e00ff */
[----:B------:R-:W-:Y:S02]  /*63b0*/  @!P0 IMAD.U32 R41, R47, 0x10000, RZ ;  /* 0x000100002f298824 */ /* 0x000fe400078e00ff */
[-C--:B------:R-:W-:Y:S02]  /*63c0*/  @!P0 FMUL.FTZ R9, R6, R11.reuse ;  /* 0x0000000b06098220 */ /* 0x080fe40000410000 */
[----:B------:R-:W-:Y:S02]  /*63d0*/  @!P0 FFMA.FTZ R73, R46, R11, -R42 ;  /* 0x0000000b2e498223 */ /* 0x000fe4000001082a */
[C---:B------:R-:W-:Y:S01]  /*63e0*/  @!P0 IMAD.U32 R11, R10.reuse, 0x10000, RZ ;  /* 0x000100000a0b8824 */ /* 0x040fe200078e00ff */
[----:B------:R-:W-:Y:S01]  /*63f0*/  @!P0 LOP3.LUT R10, R10, 0xffff0000, RZ, 0xc0, !PT ;  /* 0xffff00000a0a8812 */ /* 0x000fe200078ec0ff */
[----:B------:R-:W-:Y:S02]  /*6400*/  @!P0 IMAD.U32 R42, R50, 0x10000, RZ ;  /* 0x00010000322a8824 */ /* 0x000fe400078e00ff */
[C---:B------:R-:W-:Y:S02]  /*6410*/  @!P0 FMUL.FTZ R72, R7.reuse, R41 ;  /* 0x0000002907488220 */ /* 0x040fe40000410000 */
[-C--:B------:R-:W-:Y:S01]  /*6420*/  @!P0 FMUL.FTZ R6, R7, R11.reuse ;  /* 0x0000000b07068220 */ /* 0x080fe20000410000 */
[----:B------:R-:W-:Y:S01]  /*6430*/  @!P0 LOP3.LUT R7, R14, 0xffff0000, RZ, 0xc0, !PT ;  /* 0xffff00000e078812 */ /* 0x000fe200078ec0ff */
[----:B------:R-:W-:Y:S01]  /*6440*/  @!P0 FFMA.FTZ R81, R42, R11, -R72 ;  /* 0x0000000b2a518223 */ /* 0x000fe20000010848 */
[----:B------:R-:W-:Y:S01]  /*6450*/  @!P0 LOP3.LUT R11, R47, 0xffff0000, RZ, 0xc0, !PT ;  /* 0xffff00002f0b8812 */ /* 0x000fe200078ec0ff */
[----:B------:R-:W-:Y:S01]  /*6460*/  @!P0 FFMA.FTZ R3, R35, R36, R3 ;  /* 0x0000002423038223 */ /* 0x000fe20000010003 */
[----:B------:R-:W-:Y:S01]  /*6470*/  @!P0 LOP3.LUT R35, R50, 0xffff0000, RZ, 0xc0, !PT ;  /* 0xffff000032238812 */ /* 0x000fe200078ec0ff */
[----:B------:R-:W-:Y:S01]  /*6480*/  @!P0 FFMA.FTZ R4, R37, R38, R4 ;  /* 0x0000002625048223 */ /* 0x000fe20000010004 */
[----:B------:R-:W-:Y:S01]  /*6490*/  @!P0 F2FP.BF16.PACK_AB R72, R82, R83 ;  /* 0x000000535248823e */ /* 0x000fe200000010ff */
[C---:B------:R-:W-:Y:S01]  /*64a0*/  @!P0 FMUL.FTZ R36, R7.reuse, R11 ;  /* 0x0000000b07248220 */ /* 0x040fe20000410000 */
[----:B------:R-:W-:Y:S01]  /*64b0*/  @!P0 F2FP.BF16.PACK_AB R47, R84, R86 ;  /* 0x00000056542f823e */ /* 0x000fe200000010ff */
[-C--:B------:R-:W-:Y:S02]  /*64c0*/  @!P0 FMUL.FTZ R7, R7, R10.reuse ;  /* 0x0000000a07078220 */ /* 0x080fe40000410000 */
[----:B------:R-:W-:Y:S01]  /*64d0*/  @!P0 FFMA.FTZ R10, R35, R10, -R36 ;  /* 0x0000000a230a8223 */ /* 0x000fe20000010824 */
[----:B------:R-:W-:Y:S01]  /*64e0*/  @!P0 MOV R48, R47 ;  /* 0x0000002f00308202 */ /* 0x000fe20000000f00 */
[----:B------:R-:W-:Y:S01]  /*64f0*/  @!P0 FFMA.FTZ R5, R39, R40, R5 ;  /* 0x0000002827058223 */ /* 0x000fe20000010005 */
[----:B------:R-:W-:Y:S01]  /*6500*/  @!P0 F2FP.BF16.PACK_AB R36, R73, R80 ;  /* 0x000000504924823e */ /* 0x000fe200000010ff */
[----:B------:R-:W-:Y:S02]  /*6510*/  @!P0 FFMA.FTZ R6, R41, R42, R6 ;  /* 0x0000002a29068223 */ /* 0x000fe40000010006 */
[----:B------:R-:W-:Y:S01]  /*6520*/  @!P0 FFMA.FTZ R7, R11, R35, R7 ;  /* 0x000000230b078223 */ /* 0x000fe20000010007 */
[----:B------:R-:W-:Y:S01]  /*6530*/  @!P0 F2FP.BF16.PACK_AB R11, R10, R81 ;  /* 0x000000510a0b823e */ /* 0x000fe200000010ff */
[----:B------:R-:W-:Y:S01]  /*6540*/  @!P0 FFMA.FTZ R8, R43, R44, R8 ;  /* 0x0000002c2b088223 */ /* 0x000fe20000010008 */
[----:B------:R-:W-:Y:S01]  /*6550*/  @!P0 F2FP.BF16.PACK_AB R10, R3, R2 ;  /* 0x00000002030a823e */ /* 0x000fe200000010ff */
[----:B------:R-:W-:Y:S01]  /*6560*/  @!P0 FFMA.FTZ R9, R45, R46, R9 ;  /* 0x0000002e2d098223 */ /* 0x000fe20000010009 */
[----:B------:R-:W-:Y:S01]  /*6570*/  @!P0 F2FP.BF16.PACK_AB R3, R7, R6 ;  /* 0x000000060703823e */ /* 0x000fe200000010ff */
[----:B------:R-:W-:Y:S01]  /*6580*/  @!P0 IMAD.MOV.U32 R49, RZ, RZ, R72 ;  /* 0x000000ffff318224 */ /* 0x000fe200078e0048 */
[----:B------:R-:W-:Y:S01]  /*6590*/  @!P0 F2FP.BF16.PACK_AB R4, R5, R4 ;  /* 0x000000040504823e */ /* 0x000fe200000010ff */
[----:B------:R-:W-:Y:S01]  /*65a0*/  @!P0 IMAD.MOV.U32 R50, RZ, RZ, R11 ;  /* 0x000000ffff328224 */ /* 0x000fe200078e000b */
[----:B------:R-:W-:Y:S01]  /*65b0*/  @!P0 F2FP.BF16.PACK_AB R2, R9, R8 ;  /* 0x000000080902823e */ /* 0x000fe200000010ff */
[----:B------:R-:W-:Y:S01]  /*65c0*/  @!P0 IMAD.MOV.U32 R51, RZ, RZ, R36 ;  /* 0x000000ffff338224 */ /* 0x000fe200078e0024 */
[----:B------:R-:W-:Y:S01]  /*65d0*/  @!P0 MOV R13, R4 ;  /* 0x00000004000d8202 */ /* 0x000fe20000000f00 */
[----:B------:R-:W-:Y:S02]  /*65e0*/  @!P0 IMAD.MOV.U32 R12, RZ, RZ, R10 ;  /* 0x000000ffff0c8224 */ /* 0x000fe400078e000a */
[----:B------:R-:W-:Y:S01]  /*65f0*/  @!P0 IMAD.MOV.U32 R14, RZ, RZ, R3 ;  /* 0x000000ffff0e8224 */ /* 0x000fe200078e0003 */
[----:B------:R1:W-:Y:S01]  /*6600*/  STG.E.128 [R78.64], R48 ;  /* 0x000000304e007986 */ /* 0x0003e2000c101d06 */
[----:B------:R-:W-:Y:S07]  /*6610*/  @!P0 IMAD.MOV.U32 R15, RZ, RZ, R2 ;  /* 0x000000ffff0f8224 */ /* 0x000fee00078e0002 */
[----:B------:R1:W-:Y:S02]  /*6620*/  @!P2 STG.E.128 [R74.64], R12 ;  /* 0x0000000c4a00a986 */ /* 0x0003e4000c101d06 */
.L_x_1398:
[----:B------:R-:W-:Y:S05]  /*6630*/  BSYNC B0 ;  /* 0x0000000000007941 */ /* 0x000fea0003800000 */
.L_x_1397:
[----:B------:R-:W-:Y:S11]  /*6640*/  ISETP.GE.AND P0, PT, R134, c[0x0][0x1d4], PT ;  /* 0x0000750086007a0c */ /* 0x000ff60003f06270 */
[----:B------:R-:W-:Y:S02]  /*6650*/  @!UPT UIADD3 URZ, URZ, URZ, URZ ;  /* 0x0000003f3f3ff290 */ /* 0x000fe4000fffe03f */
[----:B------:R-:W-:-:S05]  /*6660*/  @P0 BRA `(.L_x_1396) ;  /* 0x000006f000000947 */ /* 0x000fca0003800000 */
[----:B------:R-:W-:Y:S01]  /*6670*/  ISETP.GE.AND P2, PT, R93, c[0x0][0x1d4], PT ;  /* 0x000075005d007a0c */ /* 0x000fe20003f46270 */
[----:B-1----:R-:W-:Y:S01]  /*6680*/  LDS.128 R12, [R124+0xa080] ;  /* 0x00a080007c0c7984 */ /* 0x002fe20000000c00 */
        /* <DEDUP_REMOVED lines=12> */
[--C-:B------:R-:W-:Y:S02]  /*6750*/  @!P0 SHF.R.U32.HI R4, RZ, 0x10, R19.reuse ;  /* 0x00000010ff048819 */ /* 0x100fe40000011613 */
[----:B------:R-:W-:Y:S01]  /*6760*/  @!P0 SHF.R.U64 R3, R18, 0x10, R19 ;  /* 0x0000001012038819 */ /* 0x000fe20000001213 */
[----:B-1----:R-:W-:Y:S01]  /*6770*/  @!P0 IMAD.U32 R11, R44, 0x10000, RZ ;  /* 0x000100002c0b8824 */ /* 0x002fe200078e00ff */
[C---:B------:R-:W-:Y:S01]  /*6780*/  @!P0 LOP3.LUT R42, R47.reuse, 0xffff0000, RZ, 0xc0, !PT ;  /* 0xffff00002f2a8812 */ /* 0x040fe200078ec0ff */
[----:B------:R-:W-:Y:S01]  /*6790*/  @!P0 IMAD.U32 R40, R47, 0x10000, RZ ;  /* 0x000100002f288824 */ /* 0x000fe200078e00ff */
[----:B------:R-:W-:Y:S02]  /*67a0*/  @!P0 LOP3.LUT R38, R46, 0xffff0000, RZ, 0xc0, !PT ;  /* 0xffff00002e268812 */ /* 0x000fe400078ec0ff */
[----:B------:R-:W-:Y:S01]  /*67b0*/  @!P0 PRMT R10, R29, 0x5432, R3 ;  /* 0x000054321d0a8816 */ /* 0x000fe20000000003 */
[----:B------:R-:W-:Y:S01]  /*67c0*/  @!P0 IMAD.U32 R3, R12, 0x10000, RZ ;  /* 0x000100000c038824 */ /* 0x000fe200078e00ff */
[----:B------:R-:W-:Y:S02]  /*67d0*/  @!P0 SHF.R.U32.HI R6, RZ, 0x10, R17 ;  /* 0x00000010ff068819 */ /* 0x000fe40000011611 */
[----:B------:R-:W-:Y:S02]  /*67e0*/  @!P0 LOP3.LUT R17, R44, 0xffff0000, RZ, 0xc0, !PT ;  /* 0xffff00002c118812 */ /* 0x000fe400078ec0ff */
[----:B------:R-:W-:Y:S02]  /*67f0*/  @!P0 SHF.R.U64 R5, R52, 0x10, R53 ;  /* 0x0000001034058819 */ /* 0x000fe40000001235 */
[----:B------:R-:W-:Y:S02]  /*6800*/  @!P0 SHF.R.U32.HI R8, RZ, 0x10, R55 ;  /* 0x00000010ff088819 */ /* 0x000fe40000011637 */
[----:B------:R-:W-:Y:S02]  /*6810*/  @!P0 PRMT R5, R64, 0x5410, R5 ;  /* 0x0000541040058816 */ /* 0x000fe40000000005 */
[----:B------:R-:W-:Y:S02]  /*6820*/  @!P0 SHF.R.U64 R9, R54, 0x10, R55 ;  /* 0x0000001036098819 */ /* 0x000fe40000001237 */
[----:B------:R-:W-:Y:S02]  /*6830*/  @!P0 LOP3.LUT R16, R5, 0xffff0000, RZ, 0xc0, !PT ;  /* 0xffff000005108812 */ /* 0x000fe400078ec0ff */
[----:B------:R-:W-:Y:S02]  /*6840*/  @!P0 PRMT R2, R28, 0x5432, R2 ;  /* 0x000054321c028816 */ /* 0x000fe40000000002 */
[----:B------:R-:W-:Y:S02]  /*6850*/  @!P0 PRMT R36, R65, 0x5410, R8 ;  /* 0x0000541041248816 */ /* 0x000fe40000000008 */
[----:B------:R-:W-:Y:S02]  /*6860*/  @!P0 PRMT R8, R29, 0x5410, R4 ;  /* 0x000054101d088816 */ /* 0x000fe40000000004 */
[----:B------:R-:W-:Y:S01]  /*6870*/  @!P0 LOP3.LUT R4, R12, 0xffff0000, RZ, 0xc0, !PT ;  /* 0xffff00000c048812 */ /* 0x000fe200078ec0ff */
[----:B------:R-:W-:Y:S01]  /*6880*/  @!P0 IMAD.U32 R39, R36, 0x10000, RZ ;  /* 0x0001000024278824 */ /* 0x000fe200078e00ff */
[----:B------:R-:W-:Y:S02]  /*6890*/  @!P0 LOP3.LUT R29, R45, 0xffff0000, RZ, 0xc0, !PT ;  /* 0xffff00002d1d8812 */ /* 0x000fe400078ec0ff */
[----:B------:R-:W-:Y:S01]  /*68a0*/  @!P0 SHF.R.U32.HI R7, RZ, 0x10, R53 ;  /* 0x00000010ff078819 */ /* 0x000fe20000011635 */
[----:B------:R-:W-:Y:S01]  /*68b0*/  @!P0 FMUL.FTZ R19, R4, R16 ;  /* 0x0000001004138220 */ /* 0x000fe20000410000 */
[----:B------:R-:W-:Y:S02]  /*68c0*/  @!P0 PRMT R6, R28, 0x5410, R6 ;  /* 0x000054101c068816 */ /* 0x000fe40000000006 */
[----:B------:R-:W-:Y:S01]  /*68d0*/  @!P0 PRMT R35, R64, 0x5432, R7 ;  /* 0x0000543240238816 */ /* 0x000fe20000000007 */
[----:B------:R-:W-:Y:S01]  /*68e0*/  @!P0 IMAD.U32 R7, R2, 0x10000, RZ ;  /* 0x0001000002078824 */ /* 0x000fe200078e00ff */
[----:B------:R-:W-:Y:S02]  /*68f0*/  @!P0 LOP3.LUT R41, R36, 0xffff0000, RZ, 0xc0, !PT ;  /* 0xffff000024298812 */ /* 0x000fe400078ec0ff */
[----:B------:R-:W-:Y:S02]  /*6900*/  @!P0 LOP3.LUT R28, R35, 0xffff0000, RZ, 0xc0, !PT ;  /* 0xffff0000231c8812 */ /* 0x000fe400078ec0ff */
[----:B------:R-:W-:Y:S01]  /*6910*/  @!P0 PRMT R37, R65, 0x5432, R9 ;  /* 0x0000543241258816 */ /* 0x000fe20000000009 */
[----:B------:R-:W-:Y:S01]  /*6920*/  @!P0 IMAD.U32 R9, R5, 0x10000, RZ ;  /* 0x0001000005098824 */ /* 0x000fe200078e00ff */
[----:B------:R-:W-:Y:S01]  /*6930*/  @!P0 LOP3.LUT R5, R2, 0xffff0000, RZ, 0xc0, !PT ;  /* 0xffff000002058812 */ /* 0x000fe200078ec0ff */
[C---:B------:R-:W-:Y:S02]  /*6940*/  @!P0 FMUL.FTZ R2, R3.reuse, R7 ;  /* 0x0000000703028220 */ /* 0x040fe40000410000 */
[----:B------:R-:W-:Y:S02]  /*6950*/  @!P0 FMUL.FTZ R18, R3, R9 ;  /* 0x0000000903128220 */ /* 0x000fe40000410000 */
[-C--:B------:R-:W-:Y:S02]  /*6960*/  @!P0 FMUL.FTZ R3, R4, R5.reuse ;  /* 0x0000000504038220 */ /* 0x080fe40000410000 */
[----:B------:R-:W-:Y:S01]  /*6970*/  @!P0 FFMA.FTZ R55, R17, R5, -R19 ;  /* 0x0000000511378223 */ /* 0x000fe20000010813 */
[----:B------:R-:W-:Y:S01]  /*6980*/  @!P0 LOP3.LUT R5, R13, 0xffff0000, RZ, 0xc0, !PT ;  /* 0xffff00000d058812 */ /* 0x000fe200078ec0ff */
[----:B------:R-:W-:Y:S01]  /*6990*/  @!P0 FFMA.FTZ R64, R11, R7, -R18 ;  /* 0x000000070b408223 */ /* 0x000fe20000010812 */
[----:B------:R-:W-:Y:S01]  /*69a0*/  @!P0 SHF.L.U32 R18, R35, 0x10, RZ ;  /* 0x0000001023128819 */ /* 0x000fe200000006ff */
[----:B------:R-:W-:Y:S02]  /*69b0*/  @!P0 IMAD.U32 R4, R13, 0x10000, RZ ;  /* 0x000100000d048824 */ /* 0x000fe400078e00ff */
[C---:B------:R-:W-:Y:S01]  /*69c0*/  @!P0 IMAD.U32 R7, R6.reuse, 0x10000, RZ ;  /* 0x0001000006078824 */ /* 0x040fe200078e00ff */
[----:B------:R-:W-:Y:S01]  /*69d0*/  @!P0 LOP3.LUT R6, R6, 0xffff0000, RZ, 0xc0, !PT ;  /* 0xffff000006068812 */ /* 0x000fe200078ec0ff */
[----:B------:R-:W-:Y:S02]  /*69e0*/  @!P0 FFMA.FTZ R2, R9, R11, R2 ;  /* 0x0000000b09028223 */ /* 0x000fe40000010002 */
[----:B------:R-:W-:Y:S02]  /*69f0*/  @!P0 FMUL.FTZ R11, R5, R28 ;  /* 0x0000001c050b8220 */ /* 0x000fe40000410000 */
[----:B------:R-:W-:Y:S02]  /*6a00*/  @!P0 IMAD.U32 R19, R45, 0x10000, RZ ;  /* 0x000100002d138824 */ /* 0x000fe400078e00ff */
[----:B------:R-:W-:Y:S02]  /*6a10*/  @!P0 FMUL.FTZ R9, R4, R18 ;  /* 0x0000001204098220 */ /* 0x000fe40000410000 */
[-C--:B------:R-:W-:Y:S02]  /*6a20*/  @!P0 FMUL.FTZ R5, R5, R6.reuse ;  /* 0x0000000605058220 */ /* 0x080fe40000410000 */
[----:B------:R-:W-:Y:S01]  /*6a30*/  @!P0 FFMA.FTZ R53, R29, R6, -R11 ;  /* 0x000000061d358223 */ /* 0x000fe2000001080b */
[----:B------:R-:W-:Y:S01]  /*6a40*/  @!P0 LOP3.LUT R11, R8, 0xffff0000, RZ, 0xc0, !PT ;  /* 0xffff0000080b8812 */ /* 0x000fe200078ec0ff */
[----:B------:R-:W-:Y:S02]  /*6a50*/  @!P0 IMAD.U32 R6, R15, 0x10000, RZ ;  /* 0x000100000f068824 */ /* 0x000fe400078e00ff */
[-C--:B------:R-:W-:Y:S02]  /*6a60*/  @!P0 FMUL.FTZ R4, R4, R7.reuse ;  /* 0x0000000704048220 */ /* 0x080fe40000410000 */
[----:B------:R-:W-:Y:S01]  /*6a70*/  @!P0 FFMA.FTZ R54, R19, R7, -R9 ;  /* 0x0000000713368223 */ /* 0x000fe20000010809 */
[----:B------:R-:W-:Y:S01]  /*6a80*/  @!P0 LOP3.LUT R7, R15, 0xffff0000, RZ, 0xc0, !PT ;  /* 0xffff00000f078812 */ /* 0x000fe200078ec0ff */
[----:B------:R-:W-:Y:S01]  /*6a90*/  @!P0 FMUL.FTZ R35, R6, R39 ;  /* 0x0000002706238220 */ /* 0x000fe20000410000 */
[----:B------:R-:W-:Y:S01]  /*6aa0*/  @!P0 SHF.L.U32 R9, R8, 0x10, RZ ;  /* 0x0000001008098819 */ /* 0x000fe200000006ff */
[----:B------:R-:W-:Y:S01]  /*6ab0*/  @!P0 FFMA.FTZ R3, R16, R17, R3 ;  /* 0x0000001110038223 */ /* 0x000fe20000010003 */
[----:B------:R-:W-:Y:S01]  /*6ac0*/  @!P0 F2FP.BF16.PACK_AB R17, R55, R64 ;  /* 0x000000403711823e */ /* 0x000fe200000010ff */
[C---:B------:R-:W-:Y:S02]  /*6ad0*/  @!P0 FMUL.FTZ R36, R7.reuse, R41 ;  /* 0x0000002907248220 */ /* 0x040fe40000410000 */
[----:B------:R-:W-:Y:S01]  /*6ae0*/  @!P0 FMUL.FTZ R8, R6, R9 ;  /* 0x0000000906088220 */ /* 0x000fe20000410000 */
[----:B------:R-:W-:Y:S01]  /*6af0*/  @!P0 MOV R44, R17 ;  /* 0x00000011002c8202 */ /* 0x000fe20000000f00 */
[----:B------:R-:W-:Y:S02]  /*6b00*/  @!P0 FFMA.FTZ R52, R40, R9, -R35 ;  /* 0x0000000928348223 */ /* 0x000fe40000010823 */
[-C--:B------:R-:W-:Y:S01]  /*6b10*/  @!P0 FMUL.FTZ R9, R7, R11.reuse ;  /* 0x0000000b07098220 */ /* 0x080fe20000410000 */
[C---:B------:R-:W-:Y:S01]  /*6b20*/  @!P0 LOP3.LUT R7, R14.reuse, 0xffff0000, RZ, 0xc0, !PT ;  /* 0xffff00000e078812 */ /* 0x040fe200078ec0ff */
[C---:B------:R-:W-:Y:S01]  /*6b30*/  @!P0 IMAD.U32 R35, R37.reuse, 0x10000, RZ ;  /* 0x0001000025238824 */ /* 0x040fe200078e00ff */
[----:B------:R-:W-:Y:S01]  /*6b40*/  @!P0 LOP3.LUT R37, R37, 0xffff0000, RZ, 0xc0, !PT ;  /* 0xffff000025258812 */ /* 0x000fe200078ec0ff */
[----:B------:R-:W-:Y:S02]  /*6b50*/  @!P0 IMAD.U32 R6, R14, 0x10000, RZ ;  /* 0x000100000e068824 */ /* 0x000fe400078e00ff */
[----:B------:R-:W-:Y:S02]  /*6b60*/  @!P0 FFMA.FTZ R49, R42, R11, -R36 ;  /* 0x0000000b2a318223 */ /* 0x000fe40000010824 */
[C---:B------:R-:W-:Y:S01]  /*6b70*/  @!P0 IMAD.U32 R11, R10.reuse, 0x10000, RZ ;  /* 0x000100000a0b8824 */ /* 0x040fe200078e00ff */
[----:B------:R-:W-:Y:S01]  /*6b80*/  @!P0 LOP3.LUT R10, R10, 0xffff0000, RZ, 0xc0, !PT ;  /* 0xffff00000a0a8812 */ /* 0x000fe200078ec0ff */
[----:B------:R-:W-:Y:S01]  /*6b90*/  @!P0 IMAD.U32 R36, R46, 0x10000, RZ ;  /* 0x000100002e248824 */ /* 0x000fe200078e00ff */
[----:B------:R-:W-:Y:S01]  /*6ba0*/  @!P0 F2FP.BF16.PACK_AB R16, R49, R52 ;  /* 0x000000343110823e */ /* 0x000fe200000010ff */
[C---:B------:R-:W-:Y:S02]  /*6bb0*/  @!P0 FMUL.FTZ R43, R6.reuse, R35 ;  /* 0x00000023062b8220 */ /* 0x040fe40000410000 */
[----:B------:R-:W-:Y:S02]  /*6bc0*/  @!P0 FMUL.FTZ R48, R7, R37 ;  /* 0x0000002507308220 */ /* 0x000fe40000410000 */
[----:B------:R-:W-:Y:S02]  /*6bd0*/  @!P0 FMUL.FTZ R6, R6, R11 ;  /* 0x0000000b06068220 */ /* 0x000fe40000410000 */
[----:B------:R-:W-:Y:S02]  /*6be0*/  @!P0 FFMA.FTZ R4, R18, R19, R4 ;  /* 0x0000001312048223 */ /* 0x000fe40000010004 */
[----:B------:R-:W-:Y:S01]  /*6bf0*/  @!P0 FFMA.FTZ R11, R36, R11, -R43 ;  /* 0x0000000b240b8223 */ /* 0x000fe2000001082b */
[----:B------:R-:W-:Y:S01]  /*6c00*/  @!P0 F2FP.BF16.PACK_AB R43, R53, R54 ;  /* 0x00000036352b823e */ /* 0x000fe200000010ff */
[-C--:B------:R-:W-:Y:S02]  /*6c10*/  @!P0 FMUL.FTZ R7, R7, R10.reuse ;  /* 0x0000000a07078220 */ /* 0x080fe40000410000 */
[----:B------:R-:W-:Y:S01]  /*6c20*/  @!P0 FFMA.FTZ R48, R38, R10, -R48 ;  /* 0x0000000a26308223 */ /* 0x000fe20000010830 */
[----:B------:R-:W-:Y:S01]  /*6c30*/  @!P0 F2FP.BF16.PACK_AB R10, R3, R2 ;  /* 0x00000002030a823e */ /* 0x000fe200000010ff */
[----:B------:R-:W-:Y:S02]  /*6c40*/  @!P0 FFMA.FTZ R5, R28, R29, R5 ;  /* 0x0000001d1c058223 */ /* 0x000fe40000010005 */
[----:B------:R-:W-:Y:S01]  /*6c50*/  @!P0 FFMA.FTZ R6, R35, R36, R6 ;  /* 0x0000002423068223 */ /* 0x000fe20000010006 */
[----:B------:R-:W-:Y:S01]  /*6c60*/  @!P0 F2FP.BF16.PACK_AB R11, R48, R11 ;  /* 0x0000000b300b823e */ /* 0x000fe200000010ff */
[----:B------:R-:W-:Y:S01]  /*6c70*/  @!P0 FFMA.FTZ R7, R37, R38, R7 ;  /* 0x0000002625078223 */ /* 0x000fe20000010007 */
[----:B------:R-:W-:Y:S01]  /*6c80*/  @!P0 F2FP.BF16.PACK_AB R4, R5, R4 ;  /* 0x000000040504823e */ /* 0x000fe200000010ff */
[----:B------:R-:W-:Y:S02]  /*6c90*/  @!P0 FFMA.FTZ R8, R39, R40, R8 ;  /* 0x0000002827088223 */ /* 0x000fe40000010008 */
[----:B------:R-:W-:Y:S01]  /*6ca0*/  @!P0 FFMA.FTZ R9, R41, R42, R9 ;  /* 0x0000002a29098223 */ /* 0x000fe20000010009 */
[----:B------:R-:W-:Y:S01]  /*6cb0*/  @!P0 F2FP.BF16.PACK_AB R3, R7, R6 ;  /* 0x000000060703823e */ /* 0x000fe200000010ff */
[----:B------:R-:W-:Y:S01]  /*6cc0*/  @!P0 IMAD.MOV.U32 R45, RZ, RZ, R43 ;  /* 0x000000ffff2d8224 */ /* 0x000fe200078e002b */
[----:B------:R-:W-:Y:S01]  /*6cd0*/  @!P0 MOV R13, R4 ;  /* 0x00000004000d8202 */ /* 0x000fe20000000f00 */
[----:B------:R-:W-:Y:S01]  /*6ce0*/  @!P0 IMAD.MOV.U32 R46, RZ, RZ, R11 ;  /* 0x000000ffff2e8224 */ /* 0x000fe200078e000b */
[----:B------:R-:W-:Y:S01]  /*6cf0*/  @!P0 F2FP.BF16.PACK_AB R2, R9, R8 ;  /* 0x000000080902823e */ /* 0x000fe200000010ff */
[----:B------:R-:W-:Y:S02]  /*6d00*/  @!P0 IMAD.MOV.U32 R47, RZ, RZ, R16 ;  /* 0x000000ffff2f8224 */ /* 0x000fe400078e0010 */
[----:B------:R-:W-:Y:S02]  /*6d10*/  @!P0 IMAD.MOV.U32 R12, RZ, RZ, R10 ;  /* 0x000000ffff0c8224 */ /* 0x000fe400078e000a */
[----:B------:R-:W-:Y:S01]  /*6d20*/  @!P0 IMAD.MOV.U32 R14, RZ, RZ, R3 ;  /* 0x000000ffff0e8224 */ /* 0x000fe200078e0003 */
[----:B------:R1:W-:Y:S01]  /*6d30*/  STG.E.128 [R70.64], R44 ;  /* 0x0000002c46007986 */ /* 0x0003e2000c101d06 */
[----:B------:R-:W-:Y:S07]  /*6d40*/  @!P0 IMAD.MOV.U32 R15, RZ, RZ, R2 ;  /* 0x000000ffff0f8224 */ /* 0x000fee00078e0002 */
[----:B------:R1:W-:Y:S02]  /*6d50*/  @!P2 STG.E.128 [R50.64], R12 ;  /* 0x0000000c3200a986 */ /* 0x0003e4000c101d06 */
.L_x_1396:
[----:B------:R-:W-:Y:S05]  /*6d60*/  BSYNC B1 ;  /* 0x0000000000017941 */ /* 0x000fea0003800000 */
.L_x_1395:
[----:B-1----:R-:W-:Y:S04]  /*6d70*/  IADD3 R51, P0, R172, R76, RZ ;  /* 0x0000004cac337210 */ /* 0x002fe80007f1e0ff */
[----:B------:R-:W-:Y:S01]  /*6d80*/  IADD3.X R52, R85, R136, RZ, P0, !PT ;  /* 0x0000008855347210 */ /* 0x000fe200007fe4ff */
[----:B------:R-:W-:-:S05]  /*6d90*/  @P3 BRA `(.L_x_1384) ;  /* 0x0000113000003947 */ /* 0x000fca0003800000 */
[----:B------:R-:W-:Y:S01]  /*6da0*/  ISETP.GE.AND P0, PT, R132, c[0x0][0x1d4], PT ;  /* 0x0000750084007a0c */ /* 0x000fe20003f06270 */
[----:B------:R-:W-:Y:S01]  /*6db0*/  @!UPT UIADD3 URZ, URZ, URZ, URZ ;  /* 0x0000003f3f3ff290 */ /* 0x000fe2000fffe03f */
[----:B------:R-:W-:Y:S11]  /*6dc0*/  BSSY B0, `(.L_x_1399) ;  /* 0x0000071000007945 */ /* 0x000ff60003800000 */
        /* <DEDUP_REMOVED lines=15> */
[----:B------:R-:W-:Y:S02]  /*6ec0*/  @!P0 SHF.R.U64 R4, R22, 0x10, R23 ;  /* 0x0000001016048819 */ /* 0x000fe40000001217 */
[----:B------:R-:W-:Y:S01]  /*6ed0*/  @!P0 SHF.R.U32.HI R3, RZ, 0x10, R21 ;  /* 0x00000010ff038819 */ /* 0x000fe20000011615 */
[C---:B-1----:R-:W-:Y:S01]  /*6ee0*/  @!P0 IMAD.U32 R10, R40.reuse, 0x10000, RZ ;  /* 0x00010000280a8824 */ /* 0x042fe200078e00ff */
[----:B------:R-:W-:Y:S02]  /*6ef0*/  @!P0 LOP3.LUT R17, R40, 0xffff0000, RZ, 0xc0, !PT ;  /* 0xffff000028118812 */ /* 0x000fe400078ec0ff */
[----:B------:R-:W-:Y:S02]  /*6f00*/  @!P0 LOP3.LUT R21, R41, 0xffff0000, RZ, 0xc0, !PT ;  /* 0xffff000029158812 */ /* 0x000fe400078ec0ff */
[----:B------:R-:W-:Y:S02]  /*6f10*/  @!P0 LOP3.LUT R36, R43, 0xffff0000, RZ, 0xc0, !PT ;  /* 0xffff00002b248812 */ /* 0x000fe400078ec0ff */
[----:B------:R-:W-:Y:S02]  /*6f20*/  @!P0 LOP3.LUT R29, R42, 0xffff0000, RZ, 0xc0, !PT ;  /* 0xffff00002a1d8812 */ /* 0x000fe400078ec0ff */
[----:B------:R-:W-:Y:S02]  /*6f30*/  @!P0 PRMT R11, R31, 0x5432, R4 ;  /* 0x000054321f0b8816 */ /* 0x000fe40000000004 */
[----:B------:R-:W-:Y:S02]  /*6f40*/  @!P0 LOP3.LUT R4, R12, 0xffff0000, RZ, 0xc0, !PT ;  /* 0xffff00000c048812 */ /* 0x000fe400078ec0ff */
[----:B------:R-:W-:Y:S02]  /*6f50*/  @!P0 SHF.R.U64 R6, R56, 0x10, R57 ;  /* 0x0000001038068819 */ /* 0x000fe40000001239 */
[----:B------:R-:W-:Y:S02]  /*6f60*/  @!P0 SHF.R.U32.HI R8, RZ, 0x10, R59 ;  /* 0x00000010ff088819 */ /* 0x000fe4000001163b */
[----:B------:R-:W-:Y:S02]  /*6f70*/  @!P0 PRMT R16, R66, 0x5410, R6 ;  /* 0x0000541042108816 */ /* 0x000fe40000000006 */
[----:B------:R-:W-:Y:S01]  /*6f80*/  @!P0 PRMT R6, R30, 0x5410, R3 ;  /* 0x000054101e068816 */ /* 0x000fe20000000003 */
[----:B------:R-:W-:Y:S01]  /*6f90*/  @!P0 IMAD.U32 R3, R12, 0x10000, RZ ;  /* 0x000100000c038824 */ /* 0x000fe200078e00ff */
[----:B------:R-:W-:Y:S02]  /*6fa0*/  @!P0 SHF.R.U32.HI R5, RZ, 0x10, R23 ;  /* 0x00000010ff058819 */ /* 0x000fe40000011617 */
[----:B------:R-:W-:Y:S02]  /*6fb0*/  @!P0 PRMT R2, R30, 0x5432, R2 ;  /* 0x000054321e028816 */ /* 0x000fe40000000002 */
[----:B------:R-:W-:Y:S02]  /*6fc0*/  @!P0 PRMT R22, R67, 0x5410, R8 ;  /* 0x0000541043168816 */ /* 0x000fe40000000008 */
[----:B------:R-:W-:Y:S01]  /*6fd0*/  @!P0 PRMT R8, R31, 0x5410, R5 ;  /* 0x000054101f088816 */ /* 0x000fe20000000005 */
[----:B------:R-:W-:Y:S01]  /*6fe0*/  @!P0 IMAD.U32 R31, R43, 0x10000, RZ ;  /* 0x000100002b1f8824 */ /* 0x000fe200078e00ff */
[----:B------:R-:W-:Y:S01]  /*6ff0*/  @!P0 LOP3.LUT R5, R2, 0xffff0000, RZ, 0xc0, !PT ;  /* 0xffff000002058812 */ /* 0x000fe200078ec0ff */
[C---:B------:R-:W-:Y:S01]  /*7000*/  @!P0 IMAD.U32 R30, R22.reuse, 0x10000, RZ ;  /* 0x00010000161e8824 */ /* 0x040fe200078e00ff */
[----:B------:R-:W-:Y:S02]  /*7010*/  @!P0 LOP3.LUT R35, R22, 0xffff0000, RZ, 0xc0, !PT ;  /* 0xffff000016238812 */ /* 0x000fe400078ec0ff */
[----:B------:R-:W-:Y:S02]  /*7020*/  @!P0 SHF.R.U64 R9, R58, 0x10, R59 ;  /* 0x000000103a098819 */ /* 0x000fe4000000123b */
[----:B------:R-:W-:Y:S02]  /*7030*/  @!P0 SHF.R.U32.HI R7, RZ, 0x10, R57 ;  /* 0x00000010ff078819 */ /* 0x000fe40000011639 */
[----:B------:R-:W-:Y:S01]  /*7040*/  @!P0 PRMT R28, R67, 0x5432, R9 ;  /* 0x00005432431c8816 */ /* 0x000fe20000000009 */
[C---:B------:R-:W-:Y:S01]  /*7050*/  @!P0 IMAD.U32 R9, R16.reuse, 0x10000, RZ ;  /* 0x0001000010098824 */ /* 0x040fe200078e00ff */
[----:B------:R-:W-:Y:S02]  /*7060*/  @!P0 LOP3.LUT R16, R16, 0xffff0000, RZ, 0xc0, !PT ;  /* 0xffff000010108812 */ /* 0x000fe400078ec0ff */
[----:B------:R-:W-:Y:S01]  /*7070*/  @!P0 PRMT R20, R66, 0x5432, R7 ;  /* 0x0000543242148816 */ /* 0x000fe20000000007 */
[----:B------:R-:W-:Y:S02]  /*7080*/  @!P0 IMAD.U32 R7, R2, 0x10000, RZ ;  /* 0x0001000002078824 */ /* 0x000fe400078e00ff */
[C---:B------:R-:W-:Y:S02]  /*7090*/  @!P0 FMUL.FTZ R18, R3.reuse, R9 ;  /* 0x0000000903128220 */ /* 0x040fe40000410000 */
[----:B------:R-:W-:Y:S02]  /*70a0*/  @!P0 FMUL.FTZ R19, R4, R16 ;  /* 0x0000001004138220 */ /* 0x000fe40000410000 */
[-C--:B------:R-:W-:Y:S02]  /*70b0*/  @!P0 FMUL.FTZ R2, R3, R7.reuse ;  /* 0x0000000703028220 */ /* 0x080fe40000410000 */
[----:B------:R-:W-:Y:S01]  /*70c0*/  @!P0 FFMA.FTZ R54, R10, R7, -R18 ;  /* 0x000000070a368223 */ /* 0x000fe20000010812 */
[----:B------:R-:W-:Y:S01]  /*70d0*/  @!P0 SHF.L.U32 R18, R20, 0x10, RZ ;  /* 0x0000001014128819 */ /* 0x000fe200000006ff */
[-C--:B------:R-:W-:Y:S01]  /*70e0*/  @!P0 FMUL.FTZ R3, R4, R5.reuse ;  /* 0x0000000504038220 */ /* 0x080fe20000410000 */
[----:B------:R-:W-:Y:S01]  /*70f0*/  @!P0 LOP3.LUT R20, R20, 0xffff0000, RZ, 0xc0, !PT ;  /* 0xffff000014148812 */ /* 0x000fe200078ec0ff */
[----:B------:R-:W-:Y:S01]  /*7100*/  @!P0 FFMA.FTZ R53, R17, R5, -R19 ;  /* 0x0000000511358223 */ /* 0x000fe20000010813 */
[C---:B------:R-:W-:Y:S01]  /*7110*/  @!P0 LOP3.LUT R5, R13.reuse, 0xffff0000, RZ, 0xc0, !PT ;  /* 0xffff00000d058812 */ /* 0x040fe200078ec0ff */
        /* <DEDUP_REMOVED lines=18> */
[----:B------:R-:W-:Y:S02]  /*7240*/  @!P0 FMUL.FTZ R23, R7, R35 ;  /* 0x0000002307178220 */ /* 0x000fe40000410000 */
[----:B------:R-:W-:Y:S01]  /*7250*/  @!P0 FMUL.FTZ R8, R6, R9 ;  /* 0x0000000906088220 */ /* 0x000fe20000410000 */
[----:B------:R-:W-:Y:S01]  /*7260*/  @!P0 MOV R40, R17 ;  /* 0x0000001100288202 */ /* 0x000fe20000000f00 */
[----:B------:R-:W-:Y:S02]  /*7270*/  @!P0 FFMA.FTZ R44, R31, R9, -R22 ;  /* 0x000000091f2c8223 */ /* 0x000fe40000010816 */
[-C--:B------:R-:W-:Y:S01]  /*7280*/  @!P0 FMUL.FTZ R9, R7, R10.reuse ;  /* 0x0000000a07098220 */ /* 0x080fe20000410000 */
[----:B------:R-:W-:Y:S01]  /*7290*/  @!P0 LOP3.LUT R7, R14, 0xffff0000, RZ, 0xc0, !PT ;  /* 0xffff00000e078812 */ /* 0x000fe200078ec0ff */
        /* <DEDUP_REMOVED lines=10> */
[-C--:B------:R-:W-:Y:S02]  /*7340*/  @!P0 FMUL.FTZ R6, R6, R10.reuse ;  /* 0x0000000a06068220 */ /* 0x080fe40000410000 */
[----:B------:R-:W-:Y:S02]  /*7350*/  @!P0 FFMA.FTZ R4, R18, R19, R4 ;  /* 0x0000001312048223 */ /* 0x000fe40000010004 */
[----:B------:R-:W-:Y:S01]  /*7360*/  @!P0 FFMA.FTZ R10, R23, R10, -R37 ;  /* 0x0000000a170a8223 */ /* 0x000fe20000010825 */
[----:B------:R-:W-:Y:S01]  /*7370*/  @!P0 F2FP.BF16.PACK_AB R37, R45, R50 ;  /* 0x000000322d25823e */ /* 0x000fe200000010ff */
[-C--:B------:R-:W-:Y:S02]  /*7380*/  @!P0 FMUL.FTZ R7, R7, R11.reuse ;  /* 0x0000000b07078220 */ /* 0x080fe40000410000 */
[----:B------:R-:W-:Y:S02]  /*7390*/  @!P0 FFMA.FTZ R38, R29, R11, -R38 ;  /* 0x0000000b1d268223 */ /* 0x000fe40000010826 */
[----:B------:R-:W-:Y:S02]  /*73a0*/  @!P0 FFMA.FTZ R5, R20, R21, R5 ;  /* 0x0000001514058223 */ /* 0x000fe40000010005 */
[----:B------:R-:W-:Y:S01]  /*73b0*/  @!P0 FFMA.FTZ R6, R22, R23, R6 ;  /* 0x0000001716068223 */ /* 0x000fe20000010006 */
[----:B------:R-:W-:Y:S01]  /*73c0*/  @!P0 F2FP.BF16.PACK_AB R11, R38, R10 ;  /* 0x0000000a260b823e */ /* 0x000fe200000010ff */
[----:B------:R-:W-:Y:S01]  /*73d0*/  @!P0 FFMA.FTZ R7, R28, R29, R7 ;  /* 0x0000001d1c078223 */ /* 0x000fe20000010007 */
[----:B------:R-:W-:Y:S01]  /*73e0*/  @!P0 F2FP.BF16.PACK_AB R10, R3, R2 ;  /* 0x00000002030a823e */ /* 0x000fe200000010ff */
[----:B------:R-:W-:Y:S01]  /*73f0*/  @!P0 FFMA.FTZ R8, R30, R31, R8 ;  /* 0x0000001f1e088223 */ /* 0x000fe20000010008 */
[----:B------:R-:W-:Y:S01]  /*7400*/  @!P0 F2FP.BF16.PACK_AB R4, R5, R4 ;  /* 0x000000040504823e */ /* 0x000fe200000010ff */
        /* <DEDUP_REMOVED lines=12> */
.L_x_1400:
[----:B------:R-:W-:Y:S05]  /*74d0*/  BSYNC B0 ;  /* 0x0000000000007941 */ /* 0x000fea0003800000 */
.L_x_1399:
        /* <DEDUP_REMOVED lines=12> */
[----:B------:R-:W-:Y:S02]  /*75a0*/  @!P0 SHF.R.U64 R4, R24, 0x10, R25 ;  /* 0x0000001018048819 */ /* 0x000fe40000001219 */
[----:B------:R-:W-:Y:S02]  /*75b0*/  @!P0 SHF.R.U32.HI R3, RZ, 0x10, R61 ;  /* 0x00000010ff038819 */ /* 0x000fe4000001163d */
[----:B------:R-:W-:Y:S02]  /*75c0*/  @!P0 SHF.R.U32.HI R2, RZ, 0x10, R25 ;  /* 0x00000010ff028819 */ /* 0x000fe40000011619 */
[----:B------:R-:W-:Y:S02]  /*75d0*/  @!P0 PRMT R8, R68, 0x5410, R3 ;  /* 0x0000541044088816 */ /* 0x000fe40000000003 */
[----:B------:R-:W-:Y:S02]  /*75e0*/  @!P0 PRMT R3, R32, 0x5410, R2 ;  /* 0x0000541020038816 */ /* 0x000fe40000000002 */
[----:B------:R-:W-:Y:S01]  /*75f0*/  @!P0 SHF.R.U64 R7, R60, 0x10, R61 ;  /* 0x000000103c078819 */ /* 0x000fe2000000123d */
[----:B------:R-:W-:Y:S01]  /*7600*/  @!P0 IMAD.U32 R21, R8, 0x10000, RZ ;  /* 0x0001000008158824 */ /* 0x000fe200078e00ff */
[----:B------:R-:W-:Y:S01]  /*7610*/  @!P0 PRMT R11, R33, 0x5410, R5 ;  /* 0x00005410210b8816 */ /* 0x000fe20000000005 */
[----:B------:R-:W-:Y:S01]  /*7620*/  @!P0 IMAD.U32 R5, R3, 0x10000, RZ ;  /* 0x0001000003058824 */ /* 0x000fe200078e00ff */
[----:B------:R-:W-:Y:S01]  /*7630*/  @!P0 PRMT R9, R68, 0x5432, R7 ;  /* 0x0000543244098816 */ /* 0x000fe20000000007 */
[----:B-1----:R-:W-:Y:S01]  /*7640*/  @!P0 IMAD.U32 R2, R13, 0x10000, RZ ;  /* 0x000100000d028824 */ /* 0x002fe200078e00ff */
[----:B------:R-:W-:Y:S02]  /*7650*/  @!P0 PRMT R7, R32, 0x5432, R4 ;  /* 0x0000543220078816 */ /* 0x000fe40000000004 */
[----:B------:R-:W-:Y:S01]  /*7660*/  @!P0 LOP3.LUT R3, R3, 0xffff0000, RZ, 0xc0, !PT ;  /* 0xffff000003038812 */ /* 0x000fe200078ec0ff */
[----:B------:R-:W-:Y:S01]  /*7670*/  @!P0 FMUL.FTZ R17, R2, R21 ;  /* 0x0000001502118220 */ /* 0x000fe20000410000 */
[----:B------:R-:W-:Y:S01]  /*7680*/  @!P0 SHF.R.U64 R10, R62, 0x10, R63 ;  /* 0x000000103e0a8819 */ /* 0x000fe2000000123f */
[-C--:B------:R-:W-:Y:S01]  /*7690*/  @!P0 FMUL.FTZ R4, R2, R5.reuse ;  /* 0x0000000502048220 */ /* 0x080fe20000410000 */
[C---:B--2---:R-:W-:Y:S01]  /*76a0*/  @!P0 LOP3.LUT R24, R37.reuse, 0xffff0000, RZ, 0xc0, !PT ;  /* 0xffff000025188812 */ /* 0x044fe200078ec0ff */
[----:B------:R-:W-:Y:S01]  /*76b0*/  @!P0 IMAD.U32 R22, R37, 0x10000, RZ ;  /* 0x0001000025168824 */ /* 0x000fe200078e00ff */
[C---:B------:R-:W-:Y:S01]  /*76c0*/  @!P0 SHF.L.U32 R30, R39.reuse, 0x10, RZ ;  /* 0x00000010271e8819 */ /* 0x040fe200000006ff */
[----:B------:R-:W-:Y:S01]  /*76d0*/  @!P0 IMAD.U32 R18, R36, 0x10000, RZ ;  /* 0x0001000024128824 */ /* 0x000fe200078e00ff */
[----:B------:R-:W-:Y:S01]  /*76e0*/  @!P0 LOP3.LUT R32, R39, 0xffff0000, RZ, 0xc0, !PT ;  /* 0xffff000027208812 */ /* 0x000fe200078ec0ff */
[----:B------:R-:W-:Y:S01]  /*76f0*/  @!P0 FFMA.FTZ R49, R22, R5, -R17 ;  /* 0x0000000516318223 */ /* 0x000fe20000010811 */
[----:B------:R-:W-:Y:S01]  /*7700*/  @!P0 SHF.R.U32.HI R6, RZ, 0x10, R27 ;  /* 0x00000010ff068819 */ /* 0x000fe2000001161b */
[----:B------:R-:W-:Y:S01]  /*7710*/  @!P0 IMAD.U32 R17, R9, 0x10000, RZ ;  /* 0x0001000009118824 */ /* 0x000fe200078e00ff */
[----:B------:R-:W-:Y:S01]  /*7720*/  @!P0 LOP3.LUT R2, R13, 0xffff0000, RZ, 0xc0, !PT ;  /* 0xffff00000d028812 */ /* 0x000fe200078ec0ff */
[----:B------:R-:W-:Y:S01]  /*7730*/  @!P0 IMAD.U32 R26, R38, 0x10000, RZ ;  /* 0x00010000261a8824 */ /* 0x000fe200078e00ff */
[----:B------:R-:W-:Y:S01]  /*7740*/  @!P0 LOP3.LUT R23, R8, 0xffff0000, RZ, 0xc0, !PT ;  /* 0xffff000008178812 */ /* 0x000fe200078ec0ff */
[C---:B------:R-:W-:Y:S01]  /*7750*/  @!P0 IMAD.U32 R8, R7.reuse, 0x10000, RZ ;  /* 0x0001000007088824 */ /* 0x040fe200078e00ff */
[----:B------:R-:W-:Y:S01]  /*7760*/  @!P0 LOP3.LUT R7, R7, 0xffff0000, RZ, 0xc0, !PT ;  /* 0xffff000007078812 */ /* 0x000fe200078ec0ff */
[C---:B------:R-:W-:Y:S01]  /*7770*/  @!P0 FMUL.FTZ R5, R2.reuse, R3 ;  /* 0x0000000302058220 */ /* 0x040fe20000410000 */
[----:B------:R-:W-:Y:S01]  /*7780*/  @!P0 PRMT R27, R69, 0x5410, R10 ;  /* 0x00005410451b8816 */ /* 0x000fe2000000000a */
[----:B------:R-:W-:Y:S01]  /*7790*/  @!P0 FMUL.FTZ R19, R2, R23 ;  /* 0x0000001702138220 */ /* 0x000fe20000410000 */
[----:B------:R-:W-:Y:S02]  /*77a0*/  @!P0 PRMT R10, R33, 0x5432, R6 ;  /* 0x00005432210a8816 */ /* 0x000fe40000000006 */
[----:B------:R-:W-:Y:S01]  /*77b0*/  @!P0 SHF.L.U32 R6, R12, 0x10, RZ ;  /* 0x000000100c068819 */ /* 0x000fe200000006ff */
[----:B------:R-:W-:Y:S01]  /*77c0*/  @!P0 FFMA.FTZ R48, R24, R3, -R19 ;  /* 0x0000000318308223 */ /* 0x000fe20000010813 */
[----:B------:R-:W-:Y:S01]  /*77d0*/  @!P0 LOP3.LUT R3, R12, 0xffff0000, RZ, 0xc0, !PT ;  /* 0xffff00000c038812 */ /* 0x000fe200078ec0ff */
[----:B------:R-:W-:Y:S01]  /*77e0*/  @!P0 IMAD.U32 R25, R27, 0x10000, RZ ;  /* 0x000100001b198824 */ /* 0x000fe200078e00ff */
[----:B------:R-:W-:Y:S01]  /*77f0*/  @!P0 LOP3.LUT R19, R9, 0xffff0000, RZ, 0xc0, !PT ;  /* 0xffff000009138812 */ /* 0x000fe200078ec0ff */
[C---:B------:R-:W-:Y:S01]  /*7800*/  @!P0 FMUL.FTZ R20, R6.reuse, R17 ;  /* 0x0000001106148220 */ /* 0x040fe20000410000 */
[----:B------:R-:W-:Y:S01]  /*7810*/  @!P0 SHF.R.U32.HI R16, RZ, 0x10, R63 ;  /* 0x00000010ff108819 */ /* 0x000fe2000001163f */
[-C--:B------:R-:W-:Y:S01]  /*7820*/  @!P0 FMUL.FTZ R2, R6, R8.reuse ;  /* 0x0000000806028220 */ /* 0x080fe20000410000 */
[----:B------:R-:W-:Y:S01]  /*7830*/  @!P0 SHF.L.U32 R6, R14, 0x10, RZ ;  /* 0x000000100e068819 */ /* 0x000fe200000006ff */
[----:B------:R-:W-:Y:S01]  /*7840*/  @!P0 FFMA.FTZ R45, R18, R8, -R20 ;  /* 0x00000008122d8223 */ /* 0x000fe20000010814 */
[----:B------:R-:W-:Y:S01]  /*7850*/  @!P0 LOP3.LUT R20, R36, 0xffff0000, RZ, 0xc0, !PT ;  /* 0xffff000024148812 */ /* 0x000fe200078ec0ff */
[----:B------:R-:W-:Y:S01]  /*7860*/  @!P0 FMUL.FTZ R9, R3, R19 ;  /* 0x0000001303098220 */ /* 0x000fe20000410000 */
[----:B------:R-:W-:Y:S01]  /*7870*/  @!P0 PRMT R16, R69, 0x5432, R16 ;  /* 0x0000543245108816 */ /* 0x000fe20000000010 */
[----:B------:R-:W-:Y:S01]  /*7880*/  @!P0 IMAD.U32 R8, R11, 0x10000, RZ ;  /* 0x000100000b088824 */ /* 0x000fe200078e00ff */
[----:B------:R-:W-:Y:S01]  /*7890*/  @!P0 LOP3.LUT R27, R27, 0xffff0000, RZ, 0xc0, !PT ;  /* 0xffff00001b1b8812 */ /* 0x000fe200078ec0ff */
[----:B------:R-:W-:Y:S01]  /*78a0*/  @!P0 FMUL.FTZ R28, R6, R25 ;  /* 0x00000019061c8220 */ /* 0x000fe20000410000 */
[----:B------:R-:W-:Y:S01]  /*78b0*/  @!P0 LOP3.LUT R31, R16, 0xffff0000, RZ, 0xc0, !PT ;  /* 0xffff0000101f8812 */ /* 0x000fe200078ec0ff */
[-C--:B------:R-:W-:Y:S02]  /*78c0*/  @!P0 FMUL.FTZ R3, R3, R7.reuse ;  /* 0x0000000703038220 */ /* 0x080fe40000410000 */
[----:B------:R-:W-:Y:S01]  /*78d0*/  @!P0 FFMA.FTZ R44, R20, R7, -R9 ;  /* 0x00000007142c8223 */ /* 0x000fe20000010809 */
[----:B------:R-:W-:Y:S01]  /*78e0*/  @!P0 LOP3.LUT R7, R14, 0xffff0000, RZ, 0xc0, !PT ;  /* 0xffff00000e078812 */ /* 0x000fe200078ec0ff */
[-C--:B------:R-:W-:Y:S01]  /*78f0*/  @!P0 FMUL.FTZ R6, R6, R8.reuse ;  /* 0x0000000806068220 */ /* 0x080fe20000410000 */
[C---:B------:R-:W-:Y:S01]  /*7900*/  @!P0 LOP3.LUT R9, R15.reuse, 0xffff0000, RZ, 0xc0, !PT ;  /* 0xffff00000f098812 */ /* 0x040fe200078ec0ff */
[----:B------:R-:W-:Y:S01]  /*7910*/  @!P0 FFMA.FTZ R43, R26, R8, -R28 ;  /* 0x000000081a2b8223 */ /* 0x000fe2000001081c */
[----:B------:R-:W-:Y:S01]  /*7920*/  @!P0 LOP3.LUT R28, R38, 0xffff0000, RZ, 0xc0, !PT ;  /* 0xffff0000261c8812 */ /* 0x000fe200078ec0ff */
[----:B------:R-:W-:Y:S02]  /*7930*/  @!P0 IMAD.U32 R8, R15, 0x10000, RZ ;  /* 0x000100000f088824 */ /* 0x000fe400078e00ff */
[----:B------:R-:W-:Y:S01]  /*7940*/  @!P0 IMAD.U32 R29, R16, 0x10000, RZ ;  /* 0x00010000101d8824 */ /* 0x000fe200078e00ff */
        /* <DEDUP_REMOVED lines=46> */
.L_x_1370:
[----:B------:R-:W-:Y:S01]  /*7c30*/  IMAD R2, R34, -0x30, R0 ;  /* 0xffffffd022027824 */ /* 0x000fe200078e0200 */
[----:B------:R-:W-:Y:S04]  /*7c40*/  BSSY B0, `(.L_x_1401) ;  /* 0x0000015000007945 */ /* 0x000fe80003800000 */
        /* <DEDUP_REMOVED lines=20> */
.L_x_1402:
[----:B------:R-:W-:Y:S05]  /*7d90*/  BSYNC B0 ;  /* 0x0000000000007941 */ /* 0x000fea0003800000 */
.L_x_1401:
[----:B------:R-:W-:Y:S11]  /*7da0*/  ISETP.GE.AND P0, PT, R185, R87, PT ;  /* 0x00000057b900720c */ /* 0x000ff60003f06270 */
[----:B------:R-:W-:Y:S02]  /*7db0*/  @!UPT UIADD3 URZ, URZ, URZ, URZ ;  /* 0x0000003f3f3ff290 */ /* 0x000fe4000fffe03f */
[----:B------:R-:W-:-:S05]  /*7dc0*/  @P0 BRA `(.L_x_1384) ;  /* 0x0000010000000947 */ /* 0x000fca0003800000 */
[----:B------:R-:W-:Y:S11]  /*7dd0*/  ISETP.GE.AND P0, PT, R132, c[0x0][0x1d4], PT ;  /* 0x0000750084007a0c */ /* 0x000ff60003f06270 */
[----:B------:R-:W-:Y:S02]  /*7de0*/  @!UPT UIADD3 URZ, URZ, URZ, URZ ;  /* 0x0000003f3f3ff290 */ /* 0x000fe4000fffe03f */
[----:B------:R-:W2:Y:S04]  /*7df0*/  @!P0 LDS.128 R8, [R197+0xb080] ;  /* 0x00b08000c5088984 */ /* 0x000ea80000000c00 */
[----:B--2---:R-:W-:Y:S01]  /*7e00*/  @!P0 STG.E.128 [R68.64], R8 ;  /* 0x0000000844008986 */ /* 0x004fe2000c101d06 */
[----:B------:R-:W-:Y:S11]  /*7e10*/  ISETP.GE.AND P0, PT, R134, c[0x0][0x1d4], PT ;  /* 0x0000750086007a0c */ /* 0x000ff60003f06270 */
[----:B------:R-:W-:Y:S02]  /*7e20*/  @!UPT UIADD3 URZ, URZ, URZ, URZ ;  /* 0x0000003f3f3ff290 */ /* 0x000fe4000fffe03f */
[----:B-1----:R-:W1:Y:S04]  /*7e30*/  @!P0 LDS.128 R4, [R197+0xc880] ;  /* 0x00c88000c5048984 */ /* 0x002e680000000c00 */
        /* <DEDUP_REMOVED lines=9> */
.L_x_1384:
[----:B------:R-:W-:Y:S05]  /*7ed0*/  BSYNC B2 ;  /* 0x0000000000027941 */ /* 0x000fea0003800000 */
.L_x_1369:
[----:B--2---:R-:W-:Y:S01]  /*7ee0*/  IMAD R2, R91, 0x30, RZ ;  /* 0x000000305b027824 */ /* 0x004fe200078e02ff */
[----:B------:R-:W-:Y:S01]  /*7ef0*/  LOP3.LUT P3, RZ, R206, 0x1, RZ, 0xc0, !PT ;  /* 0x00000001ceff7812 */ /* 0x000fe2000786c0ff */
[----:B-1----:R-:W-:Y:S01]  /*7f00*/  IMAD.WIDE.U32 R8, R34, 0x30, RZ ;  /* 0x0000003022087825 */ /* 0x002fe200078e00ff */
[----:B------:R-:W-:Y:S03]  /*7f10*/  BSSY B0, `(.L_x_1403) ;  /* 0x0000045000007945 */ /* 0x000fe60003800000 */
[----:B------:R-:W-:Y:S01]  /*7f20*/  IMAD.IADD R3, R87, 0x1, -R205 ;  /* 0x0000000157037824 */ /* 0x000fe200078e0acd */
[----:B------:R-:W-:Y:S01]  /*7f30*/  IADD3 R4, P0, R127, R8, RZ ;  /* 0x000000087f047210 */ /* 0x000fe20007f1e0ff */
[----:B------:R-:W-:Y:S05]  /*7f40*/  IMAD.IADD R10, R9, 0x1, R2 ;  /* 0x00000001090a7824 */ /* 0x000fea00078e0202 */
[----:B------:R-:W-:Y:S02]  /*7f50*/  IADD3.X R2, R10, R145, RZ, P0, !PT ;  /* 0x000000910a027210 */ /* 0x000fe400007fe4ff */
[C---:B------:R-:W-:Y:S11]  /*7f60*/  ISETP.GE.AND P0, PT, R3.reuse, 0x21, PT ;  /* 0x000000210300780c */ /* 0x040ff60003f06270 */
[----:B------:R-:W-:Y:S02]  /*7f70*/  @!UPT UIADD3 URZ, URZ, URZ, URZ ;  /* 0x0000003f3f3ff290 */ /* 0x000fe4000fffe03f */
[----:B------:R-:W-:Y:S02]  /*7f80*/  @P0 IADD3 R9, P1, R4, 0x20, RZ ;  /* 0x0000002004090810 */ /* 0x000fe40007f3e0ff */
[----:B------:R-:W-:Y:S03]  /*7f90*/  @P0 MOV R7, R107 ;  /* 0x0000006b00070202 */ /* 0x000fe60000000f00 */
[----:B------:R-:W-:Y:S01]  /*7fa0*/  @P0 IMAD.X R6, RZ, RZ, R2, P1 ;  /* 0x000000ffff060224 */ /* 0x000fe200008e0602 */
[----:B------:R-:W-:Y:S11]  /*7fb0*/  ISETP.GE.AND P1, PT, R3, 0x1, PT ;  /* 0x000000010300780c */ /* 0x000ff60003f26270 */
[----:B------:R-:W-:Y:S02]  /*7fc0*/  @!UPT UIADD3 URZ, URZ, URZ, URZ ;  /* 0x0000003f3f3ff290 */ /* 0x000fe4000fffe03f */
[----:B------:R-:W-:Y:S01]  /*7fd0*/  @P1 IMAD R5, R2, c[0x0][0x258], RZ ;  /* 0x0000960002051a24 */ /* 0x000fe200078e02ff */
[----:B------:R-:W-:Y:S01]  /*7fe0*/  @P1 MOV R2, R96 ;  /* 0x0000006000021202 */ /* 0x000fe20000000f00 */
[----:B------:R-:W-:Y:S04]  /*7ff0*/  @P1 IMAD.MOV.U32 R3, RZ, RZ, R107 ;  /* 0x000000ffff031224 */ /* 0x000fe800078e006b */
[C---:B------:R-:W-:Y:S04]  /*8000*/  @P1 IMAD.WIDE.U32 R2, R4.reuse, c[0x0][0x258], R2 ;  /* 0x0000960004021a25 */ /* 0x040fe800078e0002 */
[----:B------:R-:W-:Y:S05]  /*8010*/  @P1 IMAD R4, R4, c[0x0][0x25c], R5 ;  /* 0x0000970004041a24 */ /* 0x000fea00078e0205 */
[----:B------:R-:W-:Y:S02]  /*8020*/  @P1 IADD3 R3, R3, R4, RZ ;  /* 0x0000000403031210 */ /* 0x000fe40007ffe0ff */
[C---:B------:R-:W-:Y:S04]  /*8030*/  @P1 LEA R4, P2, R2.reuse, c[0x0][0x250], 0x1 ;  /* 0x0000940002041a11 */ /* 0x040fe800078408ff */
[----:B------:R-:W-:Y:S01]  /*8040*/  @P1 LEA.HI.X R5, R2, c[0x0][0x254], R3, 0x1, P2 ;  /* 0x0000950002051a11 */ /* 0x000fe200010f0c03 */
[----:B------:R-:W-:Y:S02]  /*8050*/  @P0 IMAD R2, R6, c[0x0][0x258], RZ ;  /* 0x0000960006020a24 */ /* 0x000fe400078e02ff */
[----:B------:R-:W-:Y:S02]  /*8060*/  @P0 IMAD.MOV.U32 R6, RZ, RZ, R96 ;  /* 0x000000ffff060224 */ /* 0x000fe400078e0060 */
[----:B------:R-:W-:Y:S01]  /*8070*/  @!PT LDS RZ, [RZ] ;  /* 0x00000000fffff984 */ /* 0x000fe20000000800 */
[----:B------:R-:W-:Y:S01]  /*8080*/  @!PT LDS RZ, [RZ] ;  /* 0x00000000fffff984 */ /* 0x000fe20000000800 */
[----:B------:R-:W-:Y:S01]  /*8090*/  @!PT LDS RZ, [RZ] ;  /* 0x00000000fffff984 */ /* 0x000fe20000000800 */
[----:B------:R1:W-:Y:S01]  /*80a0*/  @P1 LDGSTS.E.BYPASS.LTC128B.128 [R197+0x4080], [R4.64], !P3 ;  /* 0x0408000004c51fae */ /* 0x0003e2000d901d46 */
[C---:B------:R-:W-:Y:S02]  /*80b0*/  @P0 IMAD R2, R9.reuse, c[0x0][0x25c], R2 ;  /* 0x0000970009020a24 */ /* 0x040fe400078e0202 */
[----:B------:R-:W-:Y:S01]  /*80c0*/  @P0 IMAD.WIDE.U32 R6, R9, c[0x0][0x258], R6 ;  /* 0x0000960009060a25 */ /* 0x000fe200078e0006 */
[----:B------:R1:W-:Y:S03]  /*80d0*/  @P1 LDGSTS.E.BYPASS.LTC128B.128 [R197+0x5880], [R4.64+0x80], !P6 ;  /* 0x0588008004c51fae */ /* 0x0003e6000f101d46 */
[----:B------:R-:W-:Y:S01]  /*80e0*/  @P0 IMAD.IADD R3, R7, 0x1, R2 ;  /* 0x0000000107030824 */ /* 0x000fe200078e0202 */
[----:B------:R1:W-:Y:S01]  /*80f0*/  @P1 LDGSTS.E.BYPASS.LTC128B.128 [R197+0x7080], [R4.64+0x100], !P5 ;  /* 0x0708010004c51fae */ /* 0x0003e2000e901d46 */
[C---:B------:R-:W-:Y:S03]  /*8100*/  @P0 LEA R2, P2, R6.reuse, c[0x0][0x250], 0x1 ;  /* 0x0000940006020a11 */ /* 0x040fe600078408ff */
[----:B------:R1:W-:Y:S01]  /*8110*/  @P1 LDGSTS.E.BYPASS.LTC128B.128 [R197+0x8880], [R4.64+0x180], !P4 ;  /* 0x0888018004c51fae */ /* 0x0003e2000e101d46 */
[----:B------:R-:W-:Y:S05]  /*8120*/  @P0 LEA.HI.X R3, R6, c[0x0][0x254], R3, 0x1, P2 ;  /* 0x0000950006030a11 */ /* 0x000fea00010f0c03 */
[----:B------:R1:W-:Y:S04]  /*8130*/  @P0 LDGSTS.E.BYPASS.LTC128B.128 [R201+0x5080], [R2.64], !P3 ;  /* 0x0508000002c90fae */ /* 0x0003e8000d901d46 */
[----:B------:R1:W-:Y:S04]  /*8140*/  @P0 LDGSTS.E.BYPASS.LTC128B.128 [R201+0x6880], [R2.64+0x80], !P6 ;  /* 0x0688008002c90fae */ /* 0x0003e8000f101d46 */
[----:B------:R1:W-:Y:S04]  /*8150*/  @P0 LDGSTS.E.BYPASS.LTC128B.128 [R201+0x8080], [R2.64+0x100], !P5 ;  /* 0x0808010002c90fae */ /* 0x0003e8000e901d46 */
[----:B------:R1:W-:Y:S01]  /*8160*/  @P0 LDGSTS.E.BYPASS.LTC128B.128 [R201+0x9880], [R2.64+0x180], !P4 ;  /* 0x0988018002c90fae */ /* 0x0003e2000e101d46 */
[----:B------:R-:W-:Y:S03]  /*8170*/  IADD3 R6, P0, R147, R8, RZ ;  /* 0x0000000893067210 */ /* 0x000fe60007f1e0ff */
[----:B------:R-:W0:Y:S01]  /*8180*/  LDGDEPBAR ;  /* 0x00000000000079af */ /* 0x000e220000000000 */
[----:B------:R-:W-:Y:S02]  /*8190*/  IADD3.X R7, R10, R146, RZ, P0, !PT ;  /* 0x000000920a077210 */ /* 0x000fe400007fe4ff */
[----:B------:R-:W-:Y:S01]  /*81a0*/  ISETP.GT.AND P0, PT, R87, R205, PT ;  /* 0x000000cd5700720c */ /* 0x000fe20003f04270 */
[----:B------:R-:W-:Y:S04]  /*81b0*/  DEPBAR.LE SB0, 0x0 ;  /* 0x000080000000791a */ /* 0x000fe80000000000 */
[----:B------:R-:W-:Y:S08]  /*81c0*/  BAR.SYNC.DEFER_BLOCKING 0x0 ;  /* 0x0000000000007b1d */ /* 0x000ff00000010000 */
[----:B------:R-:W-:-:S05]  /*81d0*/  @!P0 BRA `(.L_x_1404) ;  /* 0x0000018000008947 */ /* 0x000fca0003800000 */
[----:B-1----:R-:W-:Y:S02]  /*81e0*/  IMAD R2, R7, c[0x0][0x208], RZ ;  /* 0x0000820007027a24 */ /* 0x002fe400078e02ff */
[----:B------:R-:W-:Y:S02]  /*81f0*/  IMAD.MOV.U32 R4, RZ, RZ, R94 ;  /* 0x000000ffff047224 */ /* 0x000fe400078e005e */
[----:B------:R-:W-:Y:S02]  /*8200*/  IMAD.MOV.U32 R5, RZ, RZ, R106 ;  /* 0x000000ffff057224 */ /* 0x000fe400078e006a */
[C---:B------:R-:W-:Y:S02]  /*8210*/  IMAD R2, R6.reuse, c[0x0][0x20c], R2 ;  /* 0x0000830006027a24 */ /* 0x040fe400078e0202 */
[----:B------:R-:W-:Y:S04]  /*8220*/  IMAD.WIDE.U32 R4, R6, c[0x0][0x208], R4 ;  /* 0x0000820006047a25 */ /* 0x000fe800078e0004 */
[----:B------:R-:W-:Y:S01]  /*8230*/  IMAD.IADD R3, R5, 0x1, R2 ;  /* 0x0000000105037824 */ /* 0x000fe200078e0202 */
[C---:B------:R-:W-:Y:S04]  /*8240*/  LEA R2, P0, R4.reuse, c[0x0][0x1f8], 0x1 ;  /* 0x00007e0004027a11 */ /* 0x040fe800078008ff */
        /* <DEDUP_REMOVED lines=17> */
.L_x_1404:
[----:B-1----:R-:W-:Y:S05]  /*8360*/  BSYNC B0 ;  /* 0x0000000000007941 */ /* 0x002fea0003800000 */
.L_x_1403:
[----:B------:R-:W-:Y:S01]  /*8370*/  ISETP.GE.AND P0, PT, R185, R87, PT ;  /* 0x00000057b900720c */ /* 0x000fe20003f06270 */
[----:B------:R-:W-:Y:S01]  /*8380*/  @!UPT UIADD3 URZ, URZ, URZ, URZ ;  /* 0x0000003f3f3ff290 */ /* 0x000fe2000fffe03f */
[----:B------:R-:W-:Y:S11]  /*8390*/  BSSY B0, `(.L_x_1405) ;  /* 0x000001c000007945 */ /* 0x000ff60003800000 */
[----:B------:R-:W-:-:S05]  /*83a0*/  @P0 BRA `(.L_x_1406) ;  /* 0x000001a000000947 */ /* 0x000fca0003800000 */
[----:B------:R-:W-:Y:S01]  /*83b0*/  IADD3 R2, P0, R6, 0x20, RZ ;  /* 0x0000002006027810 */ /* 0x000fe20007f1e0ff */
[----:B------:R-:W-:Y:S02]  /*83c0*/  IMAD.MOV.U32 R4, RZ, RZ, R94 ;  /* 0x000000ffff047224 */ /* 0x000fe400078e005e */
[----:B------:R-:W-:Y:S02]  /*83d0*/  IMAD.MOV.U32 R5, RZ, RZ, R106 ;  /* 0x000000ffff057224 */ /* 0x000fe400078e006a */
[----:B------:R-:W-:Y:S02]  /*83e0*/  IMAD.X R3, RZ, RZ, R7, P0 ;  /* 0x000000ffff037224 */ /* 0x000fe400000e0607 */
[C---:B------:R-:W-:Y:S04]  /*83f0*/  IMAD.WIDE.U32 R4, R2.reuse, c[0x0][0x208], R4 ;  /* 0x0000820002047a25 */ /* 0x040fe800078e0004 */
        /* <DEDUP_REMOVED lines=21> */
.L_x_1406:
[----:B------:R-:W-:Y:S05]  /*8550*/  BSYNC B0 ;  /* 0x0000000000007941 */ /* 0x000fea0003800000 */
.L_x_1405:
[----:B------:R-:W-:Y:S01]  /*8560*/  ISETP.GT.AND P3, PT, R34, R142, PT ;  /* 0x0000008e2200720c */ /* 0x000fe20003f64270 */
[----:B------:R-:W-:Y:S01]  /*8570*/  @!UPT UIADD3 URZ, URZ, URZ, URZ ;  /* 0x0000003f3f3ff290 */ /* 0x000fe2000fffe03f */
[----:B------:R-:W-:Y:S11]  /*8580*/  BSSY B0, `(.L_x_1407) ;  /* 0x0000022000007945 */ /* 0x000ff60003800000 */
[----:B------:R-:W-:-:S05]  /*8590*/  @!P3 BRA `(.L_x_1408) ;  /* 0x000002000000b947 */ /* 0x000fca0003800000 */
[----:B-1----:R-:W-:Y:S01]  /*85a0*/  IADD3 R4, R34, -0x1, RZ ;  /* 0xffffffff22047810 */ /* 0x002fe20007ffe0ff */
[----:B------:R-:W-:Y:S02]  /*85b0*/  IMAD.MOV.U32 R2, RZ, RZ, R122 ;  /* 0x000000ffff027224 */ /* 0x000fe400078e007a */
[----:B------:R-:W-:Y:S01]  /*85c0*/  IMAD.MOV.U32 R3, RZ, RZ, R121 ;  /* 0x000000ffff037224 */ /* 0x000fe200078e0079 */
[----:B------:R-:W-:Y:S01]  /*85d0*/  SHF.R.S32.HI R6, RZ, 0x1f, R4 ;  /* 0x0000001fff067819 */ /* 0x000fe20000011404 */
[----:B------:R-:W-:Y:S02]  /*85e0*/  IMAD R5, R165, R4, RZ ;  /* 0x00000004a5057224 */ /* 0x000fe400078e02ff */
[-C--:B------:R-:W-:Y:S04]  /*85f0*/  IMAD.WIDE.U32 R2, R4, R150.reuse, R2 ;  /* 0x0000009604027225 */ /* 0x080fe800078e0002 */
[----:B------:R-:W-:Y:S01]  /*8600*/  IMAD R4, R6, R150, R5 ;  /* 0x0000009606047224 */ /* 0x000fe200078e0205 */
[----:B------:R-:W-:Y:S03]  /*8610*/  IADD3 R6, -R205, 0x30, RZ ;  /* 0x00000030cd067810 */ /* 0x000fe60007ffe1ff */
[----:B------:R-:W-:Y:S01]  /*8620*/  IMAD.IADD R3, R3, 0x1, R4 ;  /* 0x0000000103037824 */ /* 0x000fe200078e0204 */
[----:B------:R-:W-:Y:S11]  /*8630*/  ISETP.GE.AND P1, PT, R6, 0x1, PT ;  /* 0x000000010600780c */ /* 0x000ff60003f26270 */
[----:B------:R-:W-:Y:S02]  /*8640*/  @!UPT UIADD3 URZ, URZ, URZ, URZ ;  /* 0x0000003f3f3ff290 */ /* 0x000fe4000fffe03f */
[C---:B------:R-:W-:Y:S04]  /*8650*/  @P1 LEA R4, P0, R2.reuse, c[0x0][0x220], 0x1 ;  /* 0x0000880002041a11 */ /* 0x040fe800078008ff */
[----:B------:R-:W-:Y:S02]  /*8660*/  @P1 LEA.HI.X R5, R2, c[0x0][0x224], R3, 0x1, P0 ;  /* 0x0000890002051a11 */ /* 0x000fe400000f0c03 */
[----:B------:R-:W-:Y:S11]  /*8670*/  ISETP.GE.AND P0, PT, R6, 0x21, PT ;  /* 0x000000210600780c */ /* 0x000ff60003f06270 */
[----:B------:R-:W-:Y:S02]  /*8680*/  @!UPT UIADD3 URZ, URZ, URZ, URZ ;  /* 0x0000003f3f3ff290 */ /* 0x000fe4000fffe03f */
[----:B------:R-:W-:Y:S05]  /*8690*/  @P0 IADD3 R6, P2, R183, R2, RZ ;  /* 0x00000002b7060210 */ /* 0x000fea0007f5e0ff */
[----:B------:R-:W-:Y:S01]  /*86a0*/  @P0 IMAD.X R3, R3, 0x1, R169, P2 ;  /* 0x0000000103030824 */ /* 0x000fe200010e06a9 */
[C---:B------:R-:W-:Y:S04]  /*86b0*/  @P0 LEA R2, P2, R6.reuse, c[0x0][0x220], 0x1 ;  /* 0x0000880006020a11 */ /* 0x040fe800078408ff */
[----:B------:R-:W-:Y:S02]  /*86c0*/  @P0 LEA.HI.X R3, R6, c[0x0][0x224], R3, 0x1, P2 ;  /* 0x0000890006030a11 */ /* 0x000fe400010f0c03 */
[----:B------:R-:W-:Y:S11]  /*86d0*/  LOP3.LUT P2, RZ, R206, 0x1, RZ, 0xc0, !PT ;  /* 0x00000001ceff7812 */ /* 0x000ff6000784c0ff */
[----:B------:R-:W-:Y:S02]  /*86e0*/  @!UPT UIADD3 URZ, URZ, URZ, URZ ;  /* 0x0000003f3f3ff290 */ /* 0x000fe4000fffe03f */
[----:B------:R-:W-:Y:S01]  /*86f0*/  @!PT LDS RZ, [RZ] ;  /* 0x00000000fffff984 */ /* 0x000fe20000000800 */
[----:B------:R-:W-:Y:S01]  /*8700*/  @!PT LDS RZ, [RZ] ;  /* 0x00000000fffff984 */ /* 0x000fe20000000800 */
[----:B------:R-:W-:Y:S01]  /*8710*/  @!PT LDS RZ, [RZ] ;  /* 0x00000000fffff984 */ /* 0x000fe20000000800 */
[----:B------:R1:W-:Y:S04]  /*8720*/  @P1 LDGSTS.E.BYPASS.LTC128B.128 [R197+0xa080], [R4.64], !P2 ;  /* 0x0a08000004c51fae */ /* 0x0003e8000d101d46 */
[----:B------:R1:W-:Y:S04]  /*8730*/  @P1 LDGSTS.E.BYPASS.LTC128B.128 [R197+0xb880], [R4.64+0x80], !P6 ;  /* 0x0b88008004c51fae */ /* 0x0003e8000f101d46 */
[----:B------:R1:W-:Y:S04]  /*8740*/  @P1 LDGSTS.E.BYPASS.LTC128B.128 [R197+0xd080], [R4.64+0x100], !P5 ;  /* 0x0d08010004c51fae */ /* 0x0003e8000e901d46 */
[----:B------:R1:W-:Y:S04]  /*8750*/  @P1 LDGSTS.E.BYPASS.LTC128B.128 [R197+0xe880], [R4.64+0x180], !P4 ;  /* 0x0e88018004c51fae */ /* 0x0003e8000e101d46 */
[----:B------:R1:W-:Y:S04]  /*8760*/  @P0 LDGSTS.E.BYPASS.LTC128B.128 [R201+0xb080], [R2.64], !P2 ;  /* 0x0b08000002c90fae */ /* 0x0003e8000d101d46 */
[----:B------:R1:W-:Y:S04]  /*8770*/  @P0 LDGSTS.E.BYPASS.LTC128B.128 [R201+0xc880], [R2.64+0x80], !P6 ;  /* 0x0c88008002c90fae */ /* 0x0003e8000f101d46 */
[----:B------:R1:W-:Y:S04]  /*8780*/  @P0 LDGSTS.E.BYPASS.LTC128B.128 [R201+0xe080], [R2.64+0x100], !P5 ;  /* 0x0e08010002c90fae */ /* 0x0003e8000e901d46 */
[----:B------:R1:W-:Y:S02]  /*8790*/  @P0 LDGSTS.E.BYPASS.LTC128B.128 [R201+0xf880], [R2.64+0x180], !P4 ;  /* 0x0f88018002c90fae */ /* 0x0003e4000e101d46 */
.L_x_1408:
[----:B------:R-:W-:Y:S05]  /*87a0*/  BSYNC B0 ;  /* 0x0000000000007941 */ /* 0x000fea0003800000 */
.L_x_1407:
[----:B------:R-:W0:Y:S01]  /*87b0*/  LDGDEPBAR ;  /* 0x00000000000079af */ /* 0x000e220000000000 */
[----:B------:R-:W-:Y:S01]  /*87c0*/  IADD3 R34, R34, -0x1, RZ ;  /* 0xffffffff22227810 */ /* 0x000fe20007ffe0ff */
[----:B------:R-:W-:-:S05]  /*87d0*/  @P3 BRA `(.L_x_1409) ;  /* 0xffffa84000003947 */ /* 0x000fca000383ffff */
[----:B------:R-:W-:Y:S01]  /*87e0*/  WARPSYNC 0xffffffff ;  /* 0xffffffff00007948 */ /* 0x000fe20003800000 */
[----:B------:R-:W-:Y:S06]  /*87f0*/  BAR.SYNC.DEFER_BLOCKING 0x0 ;  /* 0x0000000000007b1d */ /* 0x000fec0000010000 */
.L_x_1368:
[----:B------:R-:W-:Y:S01]  /*8800*/  ISETP.GE.AND P0, PT, R178, 0x1, PT ;  /* 0x00000001b200780c */ /* 0x000fe20003f06270 */
[----:B------:R-:W-:Y:S01]  /*8810*/  BSSY B0, `(.L_x_1410) ;  /* 0x0000021000007945 */ /* 0x000fe20003800000 */
[----:B------:R-:W-:Y:S01]  /*8820*/  IMAD.IADD R9, R162, 0x1, R163 ;  /* 0x00000001a2097824 */ /* 0x000fe200078e02a3 */
[----:B------:R-:W-:-:S10]  /*8830*/  MOV R0, RZ ;  /* 0x000000ff00007202 */ /* 0x000fd40000000f00 */
        /* <DEDUP_REMOVED lines=30> */
.L_x_1411:
[----:B------:R-:W-:Y:S05]  /*8a20*/  BSYNC B0 ;  /* 0x0000000000007941 */ /* 0x000fea0003800000 */
.L_x_1410:
[----:B-1----:R-:W2:Y:S01]  /*8a30*/  LDL R2, [R1+0x40] ;  /* 0x0000400001027983 */ /* 0x002ea20000100800 */
        /* <DEDUP_REMOVED lines=64> */
[----:B--2---:R-:W-:-:S04]  /*8e40*/  IMAD R218, R2, R0, RZ ;  /* 0x0000000002da7224 */ /* 0x004fc800078e02ff */
[--C-:B------:R-:W-:Y:S01]  /*8e50*/  IMAD.IADD R2, R218, 0x1, R0.reuse ;  /* 0x00000001da027824 */ /* 0x100fe200078e0200 */
[----:B------:R-:W-:-:S04]  /*8e60*/  PRMT R0, RZ, 0x7610, R0 ;  /* 0x00007610ff007816 */ /* 0x000fc80000000000 */
[----:B------:R-:W-:Y:S02]  /*8e70*/  IMNMX R114, R149, R2, PT ;  /* 0x0000000295727217 */ /* 0x000fe40003800200 */
[----:B------:R-:W-:Y:S02]  /*8e80*/  CS2R R148, SRZ ;  /* 0x0000000000947805 */ /* 0x000fe4000001ff00 */
[----:B------:R-:W-:Y:S01]  /*8e90*/  ISETP.GT.AND P0, PT, R114, R218, PT ;  /* 0x000000da7200720c */ /* 0x000fe20003f04270 */
[----:B------:R1:W-:-:S12]  /*8ea0*/  STL [R1+0x8], R114 ;  /* 0x0000087201007387 */ /* 0x0003d80000100800 */
[----:B------:R-:W-:Y:S05]  /*8eb0*/  @!P0 BRA `(.L_x_1412) ;  /* 0x0000d74000008947 */ /* 0x000fea0003800000 */
[----:B------:R-:W2:Y:S04]  /*8ec0*/  LDL R118, [R1+0x4] ;  /* 0x0000040001767983 */ /* 0x000ea80000100800 */
[----:B------:R-:W3:Y:S04]  /*8ed0*/  LDL R115, [R1] ;  /* 0x0000000001737983 */ /* 0x000ee80000100800 */
[----:B------:R-:W4:Y:S01]  /*8ee0*/  LDL R19, [R1+0x14] ;  /* 0x0000140001137983 */ /* 0x000f220000100800 */
[----:B------:R-:W-:-:S04]  /*8ef0*/  ISETP.NE.U32.AND P0, PT, RZ, c[0x0][0x340], PT ;  /* 0x0000d000ff007a0c */ /* 0x000fc80003f05070 */
[----:B------:R-:W-:-:S13]  /*8f00*/  ISETP.NE.AND.EX P0, PT, RZ, c[0x0][0x344], PT, P0 ;  /* 0x0000d100ff007a0c */ /* 0x000fda0003f05300 */
[----:B------:R-:W-:-:S04]  /*8f10*/  @P0 IMAD.MOV.U32 R2, RZ, RZ, 0x4 ;  /* 0x00000004ff020424 */ /* 0x000fc800078e00ff */
[----:B------:R-:W-:-:S05]  /*8f20*/  @P0 IMAD.WIDE R2, R217, R2, c[0x0][0x340] ;  /* 0x0000d000d9020625 */ /* 0x000fca00078e0202 */
[----:B------:R1:W4:Y:S01]  /*8f30*/  @P0 LDG.E R16, [R2.64] ;  /* 0x0000000602100981 */ /* 0x000322000c1e1900 */
[----:B------:R-:W-:Y:S01]  /*8f40*/  SHF.R.S32.HI R0, RZ, 0x1f, R176 ;  /* 0x0000001fff007819 */ /* 0x000fe200000114b0 */
[----:B------:R-:W-:Y:S01]  /*8f50*/  IMAD.MOV.U32 R4, RZ, RZ, c[0x0][0x2c4] ;  /* 0x0000b100ff047624 */ /* 0x000fe200078e00ff */
[----:B------:R-:W-:Y:S02]  /*8f60*/  ISETP.NE.U32.AND P2, PT, RZ, c[0x0][0x348], PT ;  /* 0x0000d200ff007a0c */ /* 0x000fe40003f45070 */
[----:B------:R-:W-:Y:S01]  /*8f70*/  ISETP.GE.AND P5, PT, R134, c[0x0][0x1d4], PT ;  /* 0x0000750086007a0c */ /* 0x000fe20003fa6270 */
[----:B------:R-:W-:Y:S01]  /*8f80*/  IMAD R0, R0, c[0x0][0x178], RZ ;  /* 0x00005e0000007a24 */ /* 0x000fe200078e02ff */
[----:B------:R-:W-:Y:S02]  /*8f90*/  ISETP.NE.AND.EX P2, PT, RZ, c[0x0][0x34c], PT, P2 ;  /* 0x0000d300ff007a0c */ /* 0x000fe40003f45320 */
[----:B------:R-:W-:Y:S01]  /*8fa0*/  ISETP.NE.AND P3, PT, R4, 0x1, PT ;  /* 0x000000010400780c */ /* 0x000fe20003f65270 */
[----:B------:R-:W-:Y:S01]  /*8fb0*/  IMAD R0, R176, c[0x0][0x17c], R0 ;  /* 0x00005f00b0007a24 */ /* 0x000fe200078e0200 */
[----:B------:R-:W-:-:S02]  /*8fc0*/  SEL R6, R217, RZ, !P2 ;  /* 0x000000ffd9067207 */ /* 0x000fc40005000000 */
[----:B------:R-:W-:Y:S02]  /*8fd0*/  SHF.R.S32.HI R10, RZ, 0x1f, R205 ;  /* 0x0000001fff0a7819 */ /* 0x000fe400000114cd */
[----:B------:R-:W-:Y:S02]  /*8fe0*/  IADD3 R4, P1, R205, R9, RZ ;  /* 0x00000009cd047210 */ /* 0x000fe40007f3e0ff */
[----:B------:R-:W-:Y:S02]  /*8ff0*/  ISETP.GE.AND P4, PT, R132, c[0x0][0x1d4], PT ;  /* 0x0000750084007a0c */ /* 0x000fe40003f86270 */
[----:B------:R-:W-:Y:S02]  /*9000*/  LEA.HI.X.SX32 R12, R9, R10, 0x1, P1 ;  /* 0x0000000a090c7211 */ /* 0x000fe400008f0eff */
[----:B------:R-:W-:Y:S02]  /*9010*/  LOP3.LUT R206, R206, 0xfffffffb, RZ, 0xc0, !PT ;  /* 0xfffffffbcece7812 */ /* 0x000fe400078ec0ff */
[----:B------:R-:W-:Y:S01]  /*9020*/  ISETP.GE.AND P1, PT, R208, c[0x0][0x1d4], PT ;  /* 0x00007500d0007a0c */ /* 0x000fe20003f26270 */
[----:B-1----:R-:W-:Y:S01]  /*9030*/  IMAD.WIDE.U32 R2, R176, c[0x0][0x178], RZ ;  /* 0x00005e00b0027a25 */ /* 0x002fe200078e00ff */
[----:B------:R-:W-:-:S02]  /*9040*/  @P5 LOP3.LUT R206, R206, 0x4, RZ, 0xfc, !PT ;  /* 0x00000004cece5812 */ /* 0x000fc400078efcff */
[----:B------:R-:W-:Y:S01]  /*9050*/  SEL R14, RZ, 0x1, P4 ;  /* 0x00000001ff0e7807 */ /* 0x000fe20002000000 */
[----:B------:R-:W-:Y:S01]  /*9060*/  IMAD.IADD R3, R3, 0x1, R0 ;  /* 0x0000000103037824 */ /* 0x000fe200078e0200 */
[----:B------:R-:W-:Y:S02]  /*9070*/  LEA R0, R215, R205, 0x5 ;  /* 0x000000cdd7007211 */ /* 0x000fe400078e28ff */
[----:B------:R-:W-:Y:S02]  /*9080*/  LOP3.LUT R206, R206, 0xfffffff7, RZ, 0xc0, !PT ;  /* 0xfffffff7cece7812 */ /* 0x000fe400078ec0ff */
[----:B------:R-:W-:Y:S02]  /*9090*/  IADD3 R88, R114, -0x1, RZ ;  /* 0xffffffff72587810 */ /* 0x000fe40007ffe0ff */
[----:B------:R-:W-:Y:S02]  /*90a0*/  @P4 LOP3.LUT R206, R206, 0x8, RZ, 0xfc, !PT ;  /* 0x00000008cece4812 */ /* 0x000fe400078efcff */
[----:B------:R-:W-:-:S02]  /*90b0*/  ISETP.GE.AND P4, PT, R134, c[0x0][0x198], PT ;  /* 0x0000660086007a0c */ /* 0x000fc40003f86270 */
[----:B------:R-:W-:Y:S02]  /*90c0*/  LOP3.LUT R206, R206, 0xfffffffd, RZ, 0xc0, !PT ;  /* 0xfffffffdcece7812 */ /* 0x000fe400078ec0ff */
[----:B--2---:R-:W-:Y:S02]  /*90d0*/  SEL R7, R118, RZ, !P2 ;  /* 0x000000ff76077207 */ /* 0x004fe40005000000 */
[----:B------:R-:W-:Y:S01]  /*90e0*/  ISETP.GE.AND P2, PT, R207, c[0x0][0x1d4], PT ;  /* 0x00007500cf007a0c */ /* 0x000fe20003f46270 */
[----:B---3--:R-:W-:-:S04]  /*90f0*/  IMAD.WIDE.U32 R2, R115, c[0x0][0x1b8], R2 ;  /* 0x00006e0073027a25 */ /* 0x008fc800078e0002 */
[----:B------:R-:W-:Y:S02]  /*9100*/  IMAD R7, R7, c[0x0][0x1c0], RZ ;  /* 0x0000700007077a24 */ /* 0x000fe400078e02ff */
[----:B----4-:R-:W-:Y:S02]  /*9110*/  IMAD R5, R19, 0x80, R0 ;  /* 0x0000008013057824 */ /* 0x010fe400078e0200 */
[----:B------:R-:W-:Y:S02]  /*9120*/  IMAD R3, R115, c[0x0][0x1bc], R3 ;  /* 0x00006f0073037a24 */ /* 0x000fe400078e0203 */
[----:B------:R-:W-:Y:S02]  /*9130*/  IMAD R15, R6, c[0x0][0x1c4], R7 ;  /* 0x00007100060f7a24 */ /* 0x000fe400078e0207 */
[----:B------:R-:W-:Y:S01]  /*9140*/  @P2 LOP3.LUT R206, R206, 0x2, RZ, 0xfc, !PT ;  /* 0x00000002cece2812 */ /* 0x000fe200078efcff */
[----:B------:R-:W-:-:S03]  /*9150*/  @P3 IMAD.HI.U32 R8, R5, c[0x0][0x2c8], RZ ;  /* 0x0000b20005083a27 */ /* 0x000fc600078e00ff */
[----:B------:R-:W-:Y:S01]  /*9160*/  LOP3.LUT R206, R206, 0xfffffffe, RZ, 0xc0, !PT ;  /* 0xfffffffecece7812 */ /* 0x000fe200078ec0ff */
[----:B------:R-:W-:Y:S01]  /*9170*/  IMAD.WIDE.U32 R6, R6, c[0x0][0x1c0], R2 ;  /* 0x0000700006067a25 */ /* 0x000fe200078e0002 */
[----:B------:R-:W-:Y:S02]  /*9180*/  MOV R2, R132 ;  /* 0x0000008400027202 */ /* 0x000fe40000000f00 */
[----:B------:R-:W-:Y:S01]  /*9190*/  @P1 LOP3.LUT R206, R206, 0x1, RZ, 0xfc, !PT ;  /* 0x00000001cece1812 */ /* 0x000fe200078efcff */
[----:B------:R-:W-:Y:S02]  /*91a0*/  IMAD.MOV.U32 R3, RZ, RZ, R133 ;  /* 0x000000ffff037224 */ /* 0x000fe400078e0085 */
[----:B------:R-:W-:Y:S01]  /*91b0*/  IMAD.MOV.U32 R0, RZ, RZ, R5 ;  /* 0x000000ffff007224 */ /* 0x000fe200078e0005 */
[----:B------:R-:W-:Y:S01]  /*91c0*/  @P3 SHF.R.U32.HI R0, RZ, c[0x0][0x2cc], R8 ;  /* 0x0000b300ff003a19 */ /* 0x000fe20000011608 */
[----:B------:R-:W-:Y:S01]  /*91d0*/  IMAD.WIDE.U32 R10, R4, c[0x0][0x1e0], R2 ;  /* 0x00007800040a7a25 */ /* 0x000fe200078e0002 */
[----:B------:R-:W-:-:S02]  /*91e0*/  ISETP.GE.AND P3, PT, R207, c[0x0][0x198], PT ;  /* 0x00006600cf007a0c */ /* 0x000fc40003f66270 */
[----:B------:R-:W-:Y:S01]  /*91f0*/  SHF.R.S32.HI R13, RZ, 0x1f, R0 ;  /* 0x0000001fff0d7819 */ /* 0x000fe20000011400 */
[----:B------:R-:W-:Y:S01]  /*9200*/  IMAD.WIDE.U32 R8, R4, c[0x0][0x208], R2 ;  /* 0x0000820004087a25 */ /* 0x000fe200078e0002 */
[----:B------:R-:W-:Y:S02]  /*9210*/  SEL R3, RZ, 0xffffffff, P5 ;  /* 0xffffffffff037807 */ /* 0x000fe40002800000 */
[----:B------:R-:W-:Y:S01]  /*9220*/  ISETP.GE.AND P5, PT, R132, c[0x0][0x198], PT ;  /* 0x0000660084007a0c */ /* 0x000fe20003fa6270 */
[C---:B------:R-:W-:Y:S02]  /*9230*/  IMAD R2, R12.reuse, c[0x0][0x1e0], RZ ;  /* 0x000078000c027a24 */ /* 0x040fe400078e02ff */
[----:B------:R-:W-:Y:S02]  /*9240*/  IMAD R12, R12, c[0x0][0x208], RZ ;  /* 0x000082000c0c7a24 */ /* 0x000fe400078e02ff */
[----:B------:R-:W-:Y:S01]  /*9250*/  IMAD R17, R4, c[0x0][0x1e4], R2 ;  /* 0x0000790004117a24 */ /* 0x000fe200078e0202 */
[----:B------:R-:W-:Y:S01]  /*9260*/  IADD3 R2, -R0, RZ, RZ ;  /* 0x000000ff00027210 */ /* 0x000fe20007ffe1ff */
[----:B------:R-:W-:-:S02]  /*9270*/  IMAD.SHL.U32 R18, R3, 0x2, RZ ;  /* 0x0000000203127824 */ /* 0x000fc400078e00ff */
[----:B------:R-:W-:Y:S01]  /*9280*/  IMAD.IADD R3, R7, 0x1, R15 ;  /* 0x0000000107037824 */ /* 0x000fe200078e020f */
[----:B------:R-:W-:Y:S01]  /*9290*/  IADD3 R7, R11, R17, RZ ;  /* 0x000000110b077210 */ /* 0x000fe20007ffe0ff */
[----:B------:R-:W-:Y:S01]  /*92a0*/  IMAD R15, R4, c[0x0][0x20c], R12 ;  /* 0x00008300040f7a24 */ /* 0x000fe200078e020c */
[----:B------:R-:W-:Y:S01]  /*92b0*/  LOP3.LUT R14, R18, 0x2, R14, 0xe2, !PT ;  /* 0x00000002120e7812 */ /* 0x000fe200078ee20e */
[----:B------:R-:W-:Y:S01]  /*92c0*/  IMAD R12, R2, c[0x0][0x2c4], R5 ;  /* 0x0000b100020c7a24 */ /* 0x000fe200078e0205 */
[----:B------:R-:W-:Y:S01]  /*92d0*/  LEA R11, R19, R205, 0x7 ;  /* 0x000000cd130b7211 */ /* 0x000fe200078e38ff */
[----:B------:R-:W-:Y:S02]  /*92e0*/  IMAD R4, R13, c[0x0][0x1b0], RZ ;  /* 0x00006c000d047a24 */ /* 0x000fe400078e02ff */
[----:B------:R-:W-:Y:S01]  /*92f0*/  IMAD.MOV.U32 R2, RZ, RZ, R6 ;  /* 0x000000ffff027224 */ /* 0x000fe200078e0006 */
[----:B------:R-:W-:Y:S01]  /*9300*/  SEL R6, RZ, 0x4, P2 ;  /* 0x00000004ff067807 */ /* 0x000fe20001000000 */
[C---:B------:R-:W-:Y:S01]  /*9310*/  IMAD R13, R0.reuse, c[0x0][0x1b4], R4 ;  /* 0x00006d00000d7a24 */ /* 0x040fe200078e0204 */
[----:B------:R-:W-:Y:S01]  /*9320*/  SEL R4, RZ, 0x8, P1 ;  /* 0x00000008ff047807 */ /* 0x000fe20000800000 */
[----:B------:R-:W-:Y:S01]  /*9330*/  IMAD.WIDE.U32 R2, R0, c[0x0][0x1b0], R2 ;  /* 0x00006c0000027a25 */ /* 0x000fe200078e0002 */
[----:B------:R-:W-:-:S02]  /*9340*/  SHF.R.S32.HI R0, RZ, 0x1f, R12 ;  /* 0x0000001fff007819 */ /* 0x000fc4000001140c */
[----:B------:R-:W-:Y:S01]  /*9350*/  LOP3.LUT R56, R4, R14, R6, 0xfe, !PT ;  /* 0x0000000e04387212 */ /* 0x000fe200078efe06 */
[----:B------:R-:W-:Y:S01]  /*9360*/  IMAD.IADD R3, R3, 0x1, R13 ;  /* 0x0000000103037824 */ /* 0x000fe200078e020d */
[----:B------:R-:W-:Y:S01]  /*9370*/  MOV R6, R10 ;  /* 0x0000000a00067202 */ /* 0x000fe20000000f00 */
[----:B------:R-:W-:Y:S01]  /*9380*/  IMAD R0, R0, c[0x0][0x1a8], RZ ;  /* 0x00006a0000007a24 */ /* 0x000fe200078e02ff */
[----:B------:R-:W-:Y:S01]  /*9390*/  ISETP.NE.U32.AND P1, PT, RZ, c[0x0][0x350], PT ;  /* 0x0000d400ff007a0c */ /* 0x000fe20003f25070 */
[----:B------:R-:W-:Y:S01]  /*93a0*/  IMAD.IADD R5, R9, 0x1, R15 ;  /* 0x0000000109057824 */ /* 0x000fe200078e020f */
[----:B------:R-:W-:Y:S01]  /*93b0*/  ISETP.GE.AND P2, PT, R208, c[0x0][0x198], PT ;  /* 0x00006600d0007a0c */ /* 0x000fe20003f46270 */
[----:B------:R-:W-:Y:S01]  /*93c0*/  IMAD R10, R12, c[0x0][0x1ac], R0 ;  /* 0x00006b000c0a7a24 */ /* 0x000fe200078e0200 */
[----:B------:R-:W-:Y:S01]  /*93d0*/  @P0 SHF.R.S32.HI R0, RZ, 0x1f, R16 ;  /* 0x0000001fff000819 */ /* 0x000fe20000011410 */
[----:B------:R-:W-:Y:S01]  /*93e0*/  IMAD.MOV.U32 R4, RZ, RZ, R8 ;  /* 0x000000ffff047224 */ /* 0x000fe200078e0008 */
[----:B------:R-:W-:Y:S01]  /*93f0*/  ISETP.NE.AND.EX P1, PT, RZ, c[0x0][0x354], PT, P1 ;  /* 0x0000d500ff007a0c */ /* 0x000fe20003f25310 */
[----:B------:R-:W-:Y:S01]  /*9400*/  IMAD.WIDE.U32 R6, R115, c[0x0][0x1e8], R6 ;  /* 0x00007a0073067a25 */ /* 0x000fe200078e0006 */
[----:B------:R-:W-:-:S03]  /*9410*/  @!P0 MOV R16, R217 ;  /* 0x000000d900108202 */ /* 0x000fc60000000f00 */
[----:B------:R-:W-:Y:S02]  /*9420*/  @!P0 IMAD.MOV.U32 R0, RZ, RZ, R118 ;  /* 0x000000ffff008224 */ /* 0x000fe400078e0076 */
[----:B------:R-:W-:-:S04]  /*9430*/  IMAD.WIDE.U32 R8, R12, c[0x0][0x1a8], R2 ;  /* 0x00006a000c087a25 */ /* 0x000fc800078e0002 */
[----:B------:R-:W-:Y:S01]  /*9440*/  IMAD.WIDE.U32 R2, R115, c[0x0][0x210], R4 ;  /* 0x0000840073027a25 */ /* 0x000fe200078e0004 */
[----:B------:R-:W-:-:S03]  /*9450*/  LEA R15, P0, R8, c[0x0][0x160], 0x1 ;  /* 0x00005800080f7a11 */ /* 0x000fc600078008ff */
[C---:B------:R-:W-:Y:S01]  /*9460*/  IMAD R5, R115.reuse, c[0x0][0x1ec], R7 ;  /* 0x00007b0073057a24 */ /* 0x040fe200078e0207 */
[----:B------:R-:W-:Y:S01]  /*9470*/  SEL R7, R0, RZ, !P1 ;  /* 0x000000ff00077207 */ /* 0x000fe20004800000 */
[----:B------:R-:W-:Y:S01]  /*9480*/  IMAD R3, R115, c[0x0][0x214], R3 ;  /* 0x0000850073037a24 */ /* 0x000fe200078e0203 */
[----:B------:R-:W-:Y:S01]  /*9490*/  SEL R0, R16, RZ, !P1 ;  /* 0x000000ff10007207 */ /* 0x000fe20004800000 */
[----:B------:R-:W-:Y:S02]  /*94a0*/  IMAD.MOV.U32 R4, RZ, RZ, R6 ;  /* 0x000000ffff047224 */ /* 0x000fe400078e0006 */
[C---:B------:R-:W-:Y:S02]  /*94b0*/  IMAD R6, R7.reuse, c[0x0][0x1f0], RZ ;  /* 0x00007c0007067a24 */ /* 0x040fe400078e02ff */
[----:B------:R-:W-:Y:S02]  /*94c0*/  IMAD R7, R7, c[0x0][0x218], RZ ;  /* 0x0000860007077a24 */ /* 0x000fe400078e02ff */
[----:B------:R-:W-:-:S04]  /*94d0*/  IMAD.WIDE.U32 R212, R0, c[0x0][0x218], R2 ;  /* 0x0000860000d47a25 */ /* 0x000fc800078e0002 */
[----:B------:R-:W-:-:S04]  /*94e0*/  IMAD.WIDE.U32 R210, R0, c[0x0][0x1f0], R4 ;  /* 0x00007c0000d27a25 */ /* 0x000fc800078e0004 */
[C---:B------:R-:W-:Y:S02]  /*94f0*/  IMAD R2, R0.reuse, c[0x0][0x1f4], R6 ;  /* 0x00007d0000027a24 */ /* 0x040fe400078e0206 */
[----:B------:R-:W-:Y:S02]  /*9500*/  IMAD.IADD R9, R9, 0x1, R10 ;  /* 0x0000000109097824 */ /* 0x000fe400078e020a */
[----:B------:R-:W-:Y:S02]  /*9510*/  IMAD R0, R0, c[0x0][0x21c], R7 ;  /* 0x0000870000007a24 */ /* 0x000fe400078e0207 */
[----:B------:R-:W-:Y:S01]  /*9520*/  IMAD.IADD R209, R211, 0x1, R2 ;  /* 0x00000001d3d17824 */ /* 0x000fe200078e0202 */
[----:B------:R-:W-:Y:S02]  /*9530*/  LEA.HI.X R13, R8, c[0x0][0x164], R9, 0x1, P0 ;  /* 0x00005900080d7a11 */ /* 0x000fe400000f0c09 */
[----:B------:R-:W-:Y:S01]  /*9540*/  IADD3 R214, R213, R0, RZ ;  /* 0x00000000d5d67210 */ /* 0x000fe20007ffe0ff */
[----:B------:R-:W-:Y:S05]  /*9550*/  BRA.DIV ~URZ, `(.L_x_1413) ;  /* 0x000124527f007947 */ /* 0x000fea000b800000 */
[----:B------:R1:W2:Y:S02]  /*9560*/  SHFL.IDX PT, R10, R13, RZ, 0x181f ;  /* 0x00181fff0d0a7589 */ /* 0x0002a400000e0000 */
.L_x_1546:
[----:B------:R-:W-:Y:S05]  /*9570*/  BRA.DIV ~URZ, `(.L_x_1414) ;  /* 0x000124a27f007947 */ /* 0x000fea000b800000 */
[----:B------:R3:W4:Y:S02]  /*9580*/  SHFL.IDX PT, R0, R15, RZ, 0x181f ;  /* 0x00181fff0f007589 */ /* 0x00072400000e0000 */
.L_x_1547:
[----:B------:R-:W-:Y:S01]  /*9590*/  IMAD R37, R177, c[0x0][0x2c4], RZ ;  /* 0x0000b100b1257a24 */ /* 0x000fe200078e02ff */
[----:B------:R-:W-:Y:S01]  /*95a0*/  SHF.R.S32.HI R50, RZ, 0x1f, R134 ;  /* 0x0000001fff327819 */ /* 0x000fe20000011486 */
[----:B------:R-:W-:Y:S01]  /*95b0*/  BSSY B0, `(.L_x_1415) ;  /* 0x0000017000007945 */ /* 0x000fe20003800000 */
[----:B------:R-:W-:-:S02]  /*95c0*/  SHF.R.S32.HI R12, RZ, 0x1f, R207 ;  /* 0x0000001fff0c7819 */ /* 0x000fc400000114cf */
[----:B------:R-:W-:Y:S02]  /*95d0*/  ISETP.GE.AND P6, PT, R11, R37, PT ;  /* 0x000000250b00720c */ /* 0x000fe40003fc6270 */
[----:B------:R-:W-:Y:S02]  /*95e0*/  LEA.HI R49, R50, R134, RZ, 0x3 ;  /* 0x0000008632317211 */ /* 0x000fe400078f18ff */
[----:B------:R-:W-:Y:S02]  /*95f0*/  SHF.R.S32.HI R14, RZ, 0x1f, R208 ;  /* 0x0000001fff0e7819 */ /* 0x000fe400000114d0 */
        /* <DEDUP_REMOVED lines=18> */
.L_x_1416:
[----:B------:R-:W-:Y:S05]  /*9720*/  BSYNC B0 ;  /* 0x0000000000007941 */ /* 0x000fea0003800000 */
.L_x_1415:
[----:B------:R-:W-:Y:S05]  /*9730*/  BRA.DIV ~URZ, `(.L_x_1417) ;  /* 0x000123427f007947 */ /* 0x000fea000b800000 */
[----:B--2---:R2:W1:Y:S04]  /*9740*/  SHFL.IDX PT, R10, R13, 0x1, 0x181f ;  /* 0x00381f000d0a7f89 */ /* 0x00446800000e0000 */
[----:B----4-:R2:W4:Y:S02]  /*9750*/  SHFL.IDX PT, R0, R15, 0x1, 0x181f ;  /* 0x00381f000f007f89 */ /* 0x01052400000e0000 */
.L_x_1548:
[----:B------:R-:W-:Y:S01]  /*9760*/  IADD3 R2, R11, 0x20, RZ ;  /* 0x000000200b027810 */ /* 0x000fe20007ffe0ff */
[----:B------:R-:W-:Y:S03]  /*9770*/  BSSY B0, `(.L_x_1418) ;  /* 0x0000012000007945 */ /* 0x000fe60003800000 */
[----:B------:R-:W-:-:S13]  /*9780*/  ISETP.GE.AND P0, PT, R2, R37, PT ;  /* 0x000000250200720c */ /* 0x000fda0003f06270 */
        /* <DEDUP_REMOVED lines=16> */
.L_x_1419:
[----:B------:R-:W-:Y:S05]  /*9890*/  BSYNC B0 ;  /* 0x0000000000007941 */ /* 0x000fea0003800000 */
.L_x_1418:
[----:B------:R-:W-:Y:S05]  /*98a0*/  BRA.DIV ~URZ, `(.L_x_1420) ;  /* 0x000122927f007947 */ /* 0x000fea000b800000 */
[----:B-1----:R1:W2:Y:S02]  /*98b0*/  SHFL.IDX PT, R10, R13, 0x2, 0x181f ;  /* 0x00581f000d0a7f89 */ /* 0x0022a400000e0000 */
.L_x_1549:
[----:B------:R-:W-:Y:S05]  /*98c0*/  BRA.DIV ~URZ, `(.L_x_1421) ;  /* 0x000122e27f007947 */ /* 0x000fea000b800000 */
[----:B----4-:R4:W1:Y:S02]  /*98d0*/  SHFL.IDX PT, R0, R15, 0x2, 0x181f ;  /* 0x00581f000f007f89 */ /* 0x01086400000e0000 */
.L_x_1550:
        /* <DEDUP_REMOVED lines=19> */
.L_x_1423:
[----:B------:R-:W-:Y:S05]  /*9a10*/  BSYNC B0 ;  /* 0x0000000000007941 */ /* 0x000fea0003800000 */
.L_x_1422:
[----:B------:R-:W-:Y:S05]  /*9a20*/  BRA.DIV ~URZ, `(.L_x_1424) ;  /* 0x000121e27f007947 */ /* 0x000fea000b800000 */
[----:B--2---:R2:W3:Y:S04]  /*9a30*/  SHFL.IDX PT, R10, R13, 0x3, 0x181f ;  /* 0x00781f000d0a7f89 */ /* 0x0044e800000e0000 */
[----:B-1----:R2:W1:Y:S02]  /*9a40*/  SHFL.IDX PT, R0, R15, 0x3, 0x181f ;  /* 0x00781f000f007f89 */ /* 0x00246400000e0000 */
.L_x_1551:
[----:B--2---:R-:W2:Y:S01]  /*9a50*/  LDL R103, [R1+0x8] ;  /* 0x0000080001677983 */ /* 0x004ea20000100800 */
[----:B------:R-:W-:Y:S01]  /*9a60*/  IADD3 R2, R11, 0x60, RZ ;  /* 0x000000600b027810 */ /* 0x000fe20007ffe0ff */
[----:B------:R-:W-:Y:S01]  /*9a70*/  IMAD.MOV.U32 R55, RZ, RZ, 0x30 ;  /* 0x00000030ff377424 */ /* 0x000fe200078e00ff */
[----:B------:R-:W-:Y:S01]  /*9a80*/  SHF.R.S32.HI R54, RZ, 0x1f, R88 ;  /* 0x0000001fff367819 */ /* 0x000fe20000011458 */
[----:B------:R-:W-:Y:S01]  /*9a90*/  IMAD.MOV.U32 R90, RZ, RZ, R210 ;  /* 0x000000ffff5a7224 */ /* 0x000fe200078e00d2 */
[----:B------:R-:W-:Y:S01]  /*9aa0*/  ISETP.GE.AND P0, PT, R2, R37, PT ;  /* 0x000000250200720c */ /* 0x000fe20003f06270 */
[----:B------:R-:W-:-:S12]  /*9ab0*/  IMAD.MOV.U32 R91, RZ, RZ, R209 ;  /* 0x000000ffff5b7224 */ /* 0x000fd800078e00d1 */
        /* <DEDUP_REMOVED lines=10> */
[----:B------:R-:W-:Y:S02]  /*9b60*/  @!P0 LEA R4, P1, R208, R0, 0x1 ;  /* 0x00000000d0048211 */ /* 0x000fe400078208ff */
[----:B------:R-:W-:Y:S01]  /*9b70*/  LOP3.LUT P5, RZ, R206, 0x1, RZ, 0xc0, !PT ;  /* 0x00000001ceff7812 */ /* 0x000fe200078ac0ff */
[----:B------:R3:W-:Y:S01]  /*9b80*/  @!P0 LDGSTS.E.BYPASS.LTC128B.128 [R201+0x17080], [R6.64], !P4 ;  /* 0x1708000006c98fae */ /* 0x0007e2000e101d46 */
[----:B------:R-:W-:Y:S02]  /*9b90*/  @!P0 LEA.HI.X R5, R208, R10, R14, 0x1, P1 ;  /* 0x0000000ad0058211 */ /* 0x000fe400008f0c0e */
[C---:B------:R-:W-:Y:S01]  /*9ba0*/  LOP3.LUT P4, RZ, R206.reuse, 0x2, RZ, 0xc0, !PT ;  /* 0x00000002ceff7812 */ /* 0x040fe2000788c0ff */
[----:B------:R4:W-:Y:S01]  /*9bb0*/  @!P0 LDGSTS.E.BYPASS.LTC128B.128 [R201+0x1b080], [R2.64], !P3 ;  /* 0x1b08000002c98fae */ /* 0x0009e2000d901d46 */
[----:B------:R-:W-:-:S03]  /*9bc0*/  LOP3.LUT P3, RZ, R206, 0x4, RZ, 0xc0, !PT ;  /* 0x00000004ceff7812 */ /* 0x000fc6000786c0ff */
[----:B------:R1:W-:Y:S04]  /*9bd0*/  @!P0 LDGSTS.E.BYPASS.LTC128B.128 [R201+0x1f080], [R4.64], !P2 ;  /* 0x1f08000004c98fae */ /* 0x0003e8000d101d46 */
[----:B------:R-:W0:Y:S01]  /*9be0*/  LDGDEPBAR ;  /* 0x00000000000079af */ /* 0x000e220000000000 */
[----:B------:R-:W-:Y:S01]  /*9bf0*/  WARPSYNC 0xffffffff ;  /* 0xffffffff00007948 */ /* 0x000fe20003800000 */
[----:B---3--:R-:W-:Y:S02]  /*9c00*/  IMAD R7, R54, c[0x0][0x1e0], RZ ;  /* 0x0000780036077a24 */ /* 0x008fe400078e02ff */
[----:B----4-:R-:W-:Y:S01]  /*9c10*/  IMAD.WIDE.U32 R2, R88, c[0x0][0x1e0], RZ ;  /* 0x0000780058027a25 */ /* 0x010fe200078e00ff */
[----:B------:R-:W-:Y:S03]  /*9c20*/  BAR.SYNC.DEFER_BLOCKING 0x0 ;  /* 0x0000000000007b1d */ /* 0x000fe60000010000 */
[----:B--2---:R-:W-:-:S04]  /*9c30*/  IMAD R55, R103, -0x30, R55 ;  /* 0xffffffd067377824 */ /* 0x004fc800078e0237 */
[----:B------:R-:W-:-:S05]  /*9c40*/  IMAD.IADD R89, R178, 0x1, R55 ;  /* 0x00000001b2597824 */ /* 0x000fca00078e0237 */
[----:B------:R-:W-:-:S05]  /*9c50*/  IMNMX R0, R89, 0x30, PT ;  /* 0x0000003059007817 */ /* 0x000fca0003800200 */
[----:B------:R-:W-:Y:S02]  /*9c60*/  IMAD.IADD R6, R0, 0x1, -R205 ;  /* 0x0000000100067824 */ /* 0x000fe400078e0acd */
[----:B------:R-:W-:Y:S02]  /*9c70*/  IMAD R0, R88, c[0x0][0x1e4], R7 ;  /* 0x0000790058007a24 */ /* 0x000fe400078e0207 */
[----:B------:R-:W-:Y:S01]  /*9c80*/  IMAD.MOV.U32 R7, RZ, RZ, 0x20 ;  /* 0x00000020ff077424 */ /* 0x000fe200078e00ff */
[----:B------:R-:W-:Y:S01]  /*9c90*/  ISETP.GE.AND P0, PT, R6, 0x21, PT ;  /* 0x000000210600780c */ /* 0x000fe20003f06270 */
[----:B------:R-:W-:Y:S02]  /*9ca0*/  IMAD.IADD R0, R3, 0x1, R0 ;  /* 0x0000000103007824 */ /* 0x000fe400078e0200 */
[----:B------:R-:W-:-:S04]  /*9cb0*/  IMAD.WIDE.U32 R2, R2, 0x30, R90 ;  /* 0x0000003002027825 */ /* 0x000fc800078e005a */
[----:B------:R-:W-:Y:S02]  /*9cc0*/  IMAD R0, R0, 0x30, RZ ;  /* 0x0000003000007824 */ /* 0x000fe400078e02ff */
[----:B-1----:R-:W-:-:S04]  /*9cd0*/  IMAD.WIDE.U32 R4, R7, c[0x0][0x1e0], RZ ;  /* 0x0000780007047a25 */ /* 0x002fc800078e00ff */
[----:B------:R-:W-:Y:S02]  /*9ce0*/  IMAD R7, R7, c[0x0][0x1e4], RZ ;  /* 0x0000790007077a24 */ /* 0x000fe400078e02ff */
[----:B------:R-:W-:Y:S01]  /*9cf0*/  IMAD.IADD R0, R3, 0x1, R0 ;  /* 0x0000000103007824 */ /* 0x000fe200078e0200 */
[----:B------:R-:W-:-:S04]  /*9d00*/  @P0 IADD3 R3, P1, R2, R4, RZ ;  /* 0x0000000402030210 */ /* 0x000fc80007f3e0ff */
[----:B------:R-:W-:Y:S02]  /*9d10*/  @P0 IADD3.X R7, R0, R5, R7, P1, !PT ;  /* 0x0000000500070210 */ /* 0x000fe40000ffe407 */
[----:B------:R-:W-:-:S13]  /*9d20*/  ISETP.GE.AND P1, PT, R6, 0x1, PT ;  /* 0x000000010600780c */ /* 0x000fda0003f26270 */
[----:B------:R-:W-:-:S04]  /*9d30*/  @P1 LEA R4, P2, R2, c[0x0][0x1c8], 0x1 ;  /* 0x0000720002041a11 */ /* 0x000fc800078408ff */
[----:B------:R-:W-:Y:S02]  /*9d40*/  @P1 LEA.HI.X R5, R2, c[0x0][0x1cc], R0, 0x1, P2 ;  /* 0x0000730002051a11 */ /* 0x000fe400010f0c00 */
[----:B------:R-:W-:-:S04]  /*9d50*/  @P0 LEA R2, P2, R3, c[0x0][0x1c8], 0x1 ;  /* 0x0000720003020a11 */ /* 0x000fc800078408ff */
[----:B------:R-:W-:Y:S02]  /*9d60*/  @P0 LEA.HI.X R3, R3, c[0x0][0x1cc], R7, 0x1, P2 ;  /* 0x0000730003030a11 */ /* 0x000fe400010f0c07 */
[----:B------:R-:W-:-:S13]  /*9d70*/  LOP3.LUT P2, RZ, R206, 0x8, RZ, 0xc0, !PT ;  /* 0x00000008ceff7812 */ /* 0x000fda000784c0ff */
        /* <DEDUP_REMOVED lines=10> */
[----:B------:R1:W-:Y:S01]  /*9e20*/  @P0 LDGSTS.E.BYPASS.LTC128B.128 [R201+0xf880], [R2.64+0x180], !P5 ;  /* 0x0f88018002c90fae */ /* 0x0003e2000e901d46 */
[----:B------:R-:W-:-:S03]  /*9e30*/  ISETP.LT.AND P0, PT, RZ, c[0x0][0x27c], PT ;  /* 0x00009f00ff007a0c */ /* 0x000fc60003f01270 */
[----:B------:R-:W0:Y:S10]  /*9e40*/  LDGDEPBAR ;  /* 0x00000000000079af */ /* 0x000e340000000000 */
[----:B------:R-:W-:Y:S05]  /*9e50*/  @P0 BRA `(.L_x_1425) ;  /* 0x0000002000000947 */ /* 0x000fea0003800000 */
[----:B------:R-:W-:-:S04]  /*9e60*/  DEPBAR.LE SB0, 0x1 ;  /* 0x000080400000791a */ /* 0x000fc80000000000 */
[----:B------:R-:W-:Y:S05]  /*9e70*/  BRA `(.L_x_1426) ;  /* 0x0000695000007947 */ /* 0x000fea0003800000 */
.L_x_1425:
        /* <DEDUP_REMOVED lines=19> */
[----:B------:R-:W-:Y:S01]  /*9fb0*/  CS2R R20, SRZ ;  /* 0x0000000000147805 */ /* 0x000fe2000001ff00 */
        /* <DEDUP_REMOVED lines=39> */
[----:B------:R-:W-:Y:S01]  /*a230*/  IMAD.SHL.U32 R0, R140, 0x2, RZ ;  /* 0x000000028c007824 */ /* 0x000fe200078e00ff */
        /* <DEDUP_REMOVED lines=14> */
.L_x_1429:
[----:B-123--:R-:W-:Y:S05]  /*a320*/  BSYNC B0 ;  /* 0x0000000000007941 */ /* 0x00efea0003800000 */
.L_x_1428:
[----:B------:R-:W2:Y:S01]  /*a330*/  LDL R38, [R1+0x14] ;  /* 0x0000140001267983 */ /* 0x000ea20000100800 */
[----:B-----5:R-:W-:Y:S01]  /*a340*/  IMAD.MOV.U32 R35, RZ, RZ, R14 ;  /* 0x000000ffff237224 */ /* 0x020fe200078e000e */
[----:B------:R-:W-:Y:S01]  /*a350*/  SHF.R.U64 R2, R14, 0x10, R15 ;  /* 0x000000100e027819 */ /* 0x000fe2000000120f */
[----:B------:R-:W-:Y:S01]  /*a360*/  IMAD.MOV.U32 R30, RZ, RZ, R18 ;  /* 0x000000ffff1e7224 */ /* 0x000fe200078e0012 */
[--C-:B------:R-:W-:Y:S01]  /*a370*/  SHF.R.U64 R28, R18, 0x10, R19.reuse ;  /* 0x00000010121c7819 */ /* 0x100fe20000001213 */
[----:B------:R-:W-:Y:S01]  /*a380*/  IMAD.MOV.U32 R29, RZ, RZ, R19 ;  /* 0x000000ffff1d7224 */ /* 0x000fe200078e0013 */
[----:B------:R-:W-:Y:S01]  /*a390*/  PRMT R35, R35, 0x5410, R2 ;  /* 0x0000541023237816 */ /* 0x000fe20000000002 */
[----:B------:R-:W-:Y:S01]  /*a3a0*/  IMAD.MOV.U32 R36, RZ, RZ, R15 ;  /* 0x000000ffff247224 */ /* 0x000fe200078e000f */
[----:B------:R-:W-:Y:S01]  /*a3b0*/  PRMT R28, R30, 0x5410, R28 ;  /* 0x000054101e1c7816 */ /* 0x000fe2000000001c */
        /* <DEDUP_REMOVED lines=20> */
[--C-:B------:R-:W-:Y:S01]  /*a500*/  IMAD.MOV.U32 R9, RZ, RZ, R11.reuse ;  /* 0x000000ffff097224 */ /* 0x100fe200078e000b */
        /* <DEDUP_REMOVED lines=20> */
[----:B------:R-:W-:Y:S01]  /*a650*/  PRMT R25, R5, 0x5410, R0 ;  /* 0x0000541005197816 */ /* 0x000fe20000000000 */
[----:B------:R-:W-:Y:S01]  /*a660*/  BAR.SYNC.DEFER_BLOCKING 0x0 ;  /* 0x0000000000007b1d */ /* 0x000fe20000010000 */
[----:B--2---:R-:W-:-:S05]  /*a670*/  IMAD R2, R38, -0x80, R37 ;  /* 0xffffff8026027824 */ /* 0x004fca00078e0225 */
[----:B------:R-:W-:-:S04]  /*a680*/  IMNMX R30, R2, 0x80, PT ;  /* 0x00000080021e7817 */ /* 0x000fc80003800200 */
[----:B------:R-:W-:-:S13]  /*a690*/  ISETP.GE.AND P0, PT, R205, R30, PT ;  /* 0x0000001ecd00720c */ /* 0x000fda0003f06270 */
        /* <DEDUP_REMOVED lines=42> */
.L_x_1433:
[----:B------:R-:W-:Y:S05]  /*a940*/  BSYNC B0 ;  /* 0x0000000000007941 */ /* 0x000fea0003800000 */
.L_x_1432:
        /* <DEDUP_REMOVED lines=41> */
.L_x_1435:
[----:B------:R-:W-:Y:S05]  /*abe0*/  BSYNC B0 ;  /* 0x0000000000007941 */ /* 0x000fea0003800000 */
.L_x_1434:
        /* <DEDUP_REMOVED lines=41> */
.L_x_1437:
[----:B------:R-:W-:Y:S05]  /*ae80*/  BSYNC B0 ;  /* 0x0000000000007941 */ /* 0x000fea0003800000 */
.L_x_1436:
        /* <DEDUP_REMOVED lines=40> */
.L_x_1431:
[----:B------:R-:W-:Y:S05]  /*b110*/  BSYNC B1 ;  /* 0x0000000000017941 */ /* 0x000fea0003800000 */
.L_x_1430:
        /* <DEDUP_REMOVED lines=45> */
.L_x_1441:
[----:B------:R-:W-:Y:S05]  /*b3f0*/  BSYNC B0 ;  /* 0x0000000000007941 */ /* 0x000fea0003800000 */
.L_x_1440:
        /* <DEDUP_REMOVED lines=41> */
.L_x_1443:
[----:B------:R-:W-:Y:S05]  /*b690*/  BSYNC B0 ;  /* 0x0000000000007941 */ /* 0x000fea0003800000 */
.L_x_1442:
        /* <DEDUP_REMOVED lines=41> */
.L_x_1445:
[----:B------:R-:W-:Y:S05]  /*b930*/  BSYNC B0 ;  /* 0x0000000000007941 */ /* 0x000fea0003800000 */
.L_x_1444:
        /* <DEDUP_REMOVED lines=40> */
.L_x_1439:
[----:B------:R-:W-:Y:S05]  /*bbc0*/  BSYNC B1 ;  /* 0x0000000000017941 */ /* 0x000fea0003800000 */
.L_x_1438:
        /* <DEDUP_REMOVED lines=45> */
.L_x_1449:
[----:B------:R-:W-:Y:S05]  /*bea0*/  BSYNC B0 ;  /* 0x0000000000007941 */ /* 0x000fea0003800000 */
.L_x_1448:
        /* <DEDUP_REMOVED lines=41> */
.L_x_1451:
[----:B------:R-:W-:Y:S05]  /*c140*/  BSYNC B0 ;  /* 0x0000000000007941 */ /* 0x000fea0003800000 */
.L_x_1450:
        /* <DEDUP_REMOVED lines=41> */
.L_x_1453:
[----:B------:R-:W-:Y:S05]  /*c3e0*/  BSYNC B0 ;  /* 0x0000000000007941 */ /* 0x000fea0003800000 */
.L_x_1452:
        /* <DEDUP_REMOVED lines=40> */
.L_x_1447:
[----:B------:R-:W-:Y:S05]  /*c670*/  BSYNC B1 ;  /* 0x0000000000017941 */ /* 0x000fea0003800000 */
.L_x_1446:
        /* <DEDUP_REMOVED lines=44> */
.L_x_1456:
[----:B------:R-:W-:Y:S05]  /*c940*/  BSYNC B0 ;  /* 0x0000000000007941 */ /* 0x000fea0003800000 */
.L_x_1455:
        /* <DEDUP_REMOVED lines=41> */
.L_x_1458:
[----:B------:R-:W-:Y:S05]  /*cbe0*/  BSYNC B0 ;  /* 0x0000000000007941 */ /* 0x000fea0003800000 */
.L_x_1457:
        /* <DEDUP_REMOVED lines=41> */
.L_x_1460:
[----:B------:R-:W-:Y:S05]  /*ce80*/  BSYNC B0 ;  /* 0x0000000000007941 */ /* 0x000fea0003800000 */
.L_x_1459:
        /* <DEDUP_REMOVED lines=41> */
.L_x_1427:
        /* <DEDUP_REMOVED lines=36> */
.L_x_1462:
[----:B-123--:R-:W-:Y:S05]  /*d360*/  BSYNC B0 ;  /* 0x0000000000007941 */ /* 0x00efea0003800000 */
.L_x_1461:
[----:B------:R-:W2:Y:S01]  /*d370*/  LDL R36, [R1+0x14] ;  /* 0x0000140001247983 */ /* 0x000ea20000100800 */
[--C-:B-----5:R-:W-:Y:S01]  /*d380*/  IMAD.MOV.U32 R34, RZ, RZ, R17.reuse ;  /* 0x000000ffff227224 */ /* 0x120fe200078e0011 */
[----:B------:R-:W-:Y:S01]  /*d390*/  SHF.R.U32.HI R0, RZ, 0x10, R17 ;  /* 0x00000010ff007819 */ /* 0x000fe20000011611 */
[----:B------:R-:W-:Y:S01]  /*d3a0*/  IMAD.MOV.U32 R32, RZ, RZ, R18 ;  /* 0x000000ffff207224 */ /* 0x000fe200078e0012 */
[--C-:B------:R-:W-:Y:S01]  /*d3b0*/  SHF.R.U64 R30, R18, 0x10, R19.reuse ;  /* 0x00000010121e7819 */ /* 0x100fe20000001213 */
[--C-:B------:R-:W-:Y:S01]  /*d3c0*/  IMAD.MOV.U32 R31, RZ, RZ, R19.reuse ;  /* 0x000000ffff1f7224 */ /* 0x100fe200078e0013 */
[----:B------:R-:W-:Y:S01]  /*d3d0*/  PRMT R40, R34, 0x5410, R0 ;  /* 0x0000541022287816 */ /* 0x000fe20000000000 */
[----:B------:R-:W-:Y:S01]  /*d3e0*/  IMAD.MOV.U32 R25, RZ, RZ, R10 ;  /* 0x000000ffff197224 */ /* 0x000fe200078e000a */
[----:B------:R-:W-:Y:S01]  /*d3f0*/  SHF.R.U32.HI R26, RZ, 0x10, R19 ;  /* 0x00000010ff1a7819 */ /* 0x000fe20000011613 */
[--C-:B------:R-:W-:Y:S01]  /*d400*/  IMAD.MOV.U32 R24, RZ, RZ, R11.reuse ;  /* 0x000000ffff187224 */ /* 0x100fe200078e000b */
[--C-:B------:R-:W-:Y:S01]  /*d410*/  SHF.R.U64 R23, R10, 0x10, R11.reuse ;  /* 0x000000100a177819 */ /* 0x100fe2000000120b */
[----:B------:R-:W-:Y:S01]  /*d420*/  IMAD.MOV.U32 R35, RZ, RZ, R16 ;  /* 0x000000ffff237224 */ /* 0x000fe200078e0010 */
[----:B------:R-:W-:Y:S01]  /*d430*/  SHF.R.U32.HI R18, RZ, 0x10, R11 ;  /* 0x00000010ff127819 */ /* 0x000fe2000001160b */
[----:B------:R-:W-:Y:S01]  /*d440*/  IMAD.MOV.U32 R29, RZ, RZ, R8 ;  /* 0x000000ffff1d7224 */ /* 0x000fe200078e0008 */
[----:B------:R-:W-:Y:S01]  /*d450*/  SHF.R.U64 R33, R16, 0x10, R17 ;  /* 0x0000001010217819 */ /* 0x000fe20000001211 */
[----:B------:R-:W-:Y:S01]  /*d460*/  IMAD.MOV.U32 R21, RZ, RZ, R12 ;  /* 0x000000ffff157224 */ /* 0x000fe200078e000c */
[----:B------:R-:W-:Y:S01]  /*d470*/  SHF.R.U64 R27, R8, 0x10, R9 ;  /* 0x00000010081b7819 */ /* 0x000fe20000001209 */
[----:B------:R-:W-:Y:S01]  /*d480*/  IMAD.MOV.U32 R11, RZ, RZ, R5 ;  /* 0x000000ffff0b7224 */ /* 0x000fe200078e0005 */
[----:B------:R-:W-:Y:S01]  /*d490*/  SHF.R.U64 R19, R12, 0x10, R13 ;  /* 0x000000100c137819 */ /* 0x000fe2000000120d */
[----:B------:R-:W-:Y:S01]  /*d4a0*/  IMAD.MOV.U32 R28, RZ, RZ, R9 ;  /* 0x000000ffff1c7224 */ /* 0x000fe200078e0009 */
[----:B------:R-:W-:Y:S01]  /*d4b0*/  SHF.R.U64 R10, R4, 0x10, R5 ;  /* 0x00000010040a7819 */ /* 0x000fe20000001205 */
[----:B------:R-:W-:Y:S01]  /*d4c0*/  IMAD.MOV.U32 R20, RZ, RZ, R13 ;  /* 0x000000ffff147224 */ /* 0x000fe200078e000d */
[----:B------:R-:W-:Y:S01]  /*d4d0*/  SHF.R.U32.HI R3, RZ, 0x10, R5 ;  /* 0x00000010ff037819 */ /* 0x000fe20000011605 */
[----:B------:R-:W-:Y:S01]  /*d4e0*/  IMAD.MOV.U32 R17, RZ, RZ, R14 ;  /* 0x000000ffff117224 */ /* 0x000fe200078e000e */
[----:B------:R-:W-:Y:S01]  /*d4f0*/  SHF.R.U32.HI R22, RZ, 0x10, R9 ;  /* 0x00000010ff167819 */ /* 0x000fe20000011609 */
        /* <DEDUP_REMOVED lines=8> */
[----:B------:R-:W-:-:S04]  /*d580*/  DEPBAR.LE SB0, 0x1 ;  /* 0x000080400000791a */ /* 0x000fc80000000000 */
[----:B------:R-:W-:Y:S01]  /*d590*/  SHF.R.U32.HI R2, RZ, 0x10, R7 ;  /* 0x00000010ff027819 */ /* 0x000fe20000011607 */
[----:B------:R-:W-:Y:S01]  /*d5a0*/  BSSY B1, `(.L_x_1463) ;  /* 0x00000d1000017945 */ /* 0x000fe20003800000 */
        /* <DEDUP_REMOVED lines=11> */
[----:B------:R-:W-:Y:S02]  /*d660*/  SHF.R.S32.HI R53, RZ, 0x3, R49 ;  /* 0x00000003ff357819 */ /* 0x000fe40000011431 */
[----:B------:R-:W-:Y:S02]  /*d670*/  PRMT R43, R8, 0x5410, R4 ;  /* 0x00005410082b7816 */ /* 0x000fe40000000004 */
[----:B------:R-:W-:Y:S01]  /*d680*/  PRMT R45, R5, 0x5410, R2 ;  /* 0x00005410052d7816 */ /* 0x000fe20000000002 */
[----:B------:R-:W-:Y:S01]  /*d690*/  BAR.SYNC.DEFER_BLOCKING 0x0 ;  /* 0x0000000000007b1d */ /* 0x000fe20000010000 */
[----:B--2---:R-:W-:Y:S01]  /*d6a0*/  IMAD R0, R36, -0x80, R37 ;  /* 0xffffff8024007824 */ /* 0x004fe200078e0225 */
[----:B------:R-:W-:Y:S02]  /*d6b0*/  PRMT R36, R20, 0x5410, R13 ;  /* 0x0000541014247816 */ /* 0x000fe4000000000d */
[----:B------:R-:W-:Y:S02]  /*d6c0*/  PRMT R37, R16, 0x5410, R9 ;  /* 0x0000541010257816 */ /* 0x000fe40000000009 */
[----:B------:R-:W-:-:S04]  /*d6d0*/  IMNMX R51, R0, 0x80, PT ;  /* 0x0000008000337817 */ /* 0x000fc80003800200 */
[----:B------:R-:W-:-:S13]  /*d6e0*/  ISETP.GE.AND P0, PT, R205, R51, PT ;  /* 0x00000033cd00720c */ /* 0x000fda0003f06270 */
        /* <DEDUP_REMOVED lines=91> */
.L_x_1466:
[----:B------:R-:W-:Y:S05]  /*dca0*/  BSYNC B0 ;  /* 0x0000000000007941 */ /* 0x000fea0003800000 */
.L_x_1465:
        /* <DEDUP_REMOVED lines=32> */
[C---:B------:R-:W-:Y:S01]  /*deb0*/  IMAD.U32 R2, R4.reuse, 0x10000, RZ ;  /* 0x0001000004027824 */ /* 0x040fe200078e00ff */
[----:B------:R-:W-:Y:S01]  /*dec0*/  LOP3.LUT R20, R5, 0xffff0000, RZ, 0xc0, !PT ;  /* 0xffff000005147812 */ /* 0x000fe200078ec0ff */
[C---:B------:R-:W-:Y:S01]  /*ded0*/  IMAD.U32 R5, R41.reuse, 0x10000, RZ ;  /* 0x0001000029057824 */ /* 0x040fe200078e00ff */
        /* <DEDUP_REMOVED lines=61> */
.L_x_1464:
[----:B------:R-:W-:Y:S05]  /*e2b0*/  BSYNC B1 ;  /* 0x0000000000017941 */ /* 0x000fea0003800000 */
.L_x_1463:
[----:B------:R-:W-:Y:S01]  /*e2c0*/  IADD3 R2, R205, 0x20, RZ ;  /* 0x00000020cd027810 */ /* 0x000fe20007ffe0ff */
[----:B------:R-:W-:Y:S03]  /*e2d0*/  BSSY B1, `(.L_x_1467) ;  /* 0x00000c6000017945 */ /* 0x000fe60003800000 */
[----:B------:R-:W-:-:S13]  /*e2e0*/  ISETP.GE.AND P0, PT, R2, R51, PT ;  /* 0x000000330200720c */ /* 0x000fda0003f06270 */
[----:B------:R-:W-:Y:S05]  /*e2f0*/  @P0 BRA `(.L_x_1468) ;  /* 0x00000c3000000947 */ /* 0x000fea0003800000 */
[----:B------:R-:W-:Y:S01]  /*e300*/  ISETP.GE.AND P0, PT, R132, c[0x0][0x27c], PT ;  /* 0x00009f0084007a0c */ /* 0x000fe20003f06270 */
[----:B------:R-:W-:Y:S01]  /*e310*/  BSSY B0, `(.L_x_1469) ;  /* 0x0000061000007945 */ /* 0x000fe20003800000 */
[----:B------:R-:W-:Y:S02]  /*e320*/  SHF.R.S32.HI R0, RZ, 0x1f, R2 ;  /* 0x0000001fff007819 */ /* 0x000fe40000011402 */
[----:B------:R-:W-:Y:S02]  /*e330*/  SHF.R.U32.HI R52, RZ, 0x3, R159 ;  /* 0x00000003ff347819 */ /* 0x000fe4000001169f */
[----:B------:R-:W-:-:S05]  /*e340*/  LEA.HI R0, R0, R2, RZ, 0x3 ;  /* 0x0000000200007211 */ /* 0x000fca00078f18ff */
[----:B------:R-:W-:-:S05]  /*e350*/  IMAD.SHL.U32 R0, R0, 0x40, RZ ;  /* 0x0000004000007824 */ /* 0x000fca00078e00ff */
[----:B------:R-:W-:Y:S01]  /*e360*/  LOP3.LUT R18, R0, 0xfffffe00, RZ, 0xc0, !PT ;  /* 0xfffffe0000127812 */ /* 0x000fe200078ec0ff */
        /* <DEDUP_REMOVED lines=56> */
[C---:B------:R-:W-:Y:S01]  /*e6f0*/  FMUL.FTZ R9, R2.reuse, R5 ;  /* 0x0000000502097220 */ /* 0x040fe20000410000 */
        /* <DEDUP_REMOVED lines=21> */
[-C--:B------:R-:W-:Y:S01]  /*e850*/  FFMA.FTZ R9, R4, R23.reuse, -R8 ;  /* 0x0000001704097223 */ /* 0x080fe20000010808 */
        /* <DEDUP_REMOVED lines=12> */
.L_x_1470:
[----:B------:R-:W-:Y:S05]  /*e920*/  BSYNC B0 ;  /* 0x0000000000007941 */ /* 0x000fea0003800000 */
.L_x_1469:
[----:B------:R-:W-:-:S13]  /*e930*/  ISETP.GE.AND P0, PT, R134, c[0x0][0x27c], PT ;  /* 0x00009f0086007a0c */ /* 0x000fda0003f06270 */
[----:B------:R-:W-:Y:S05]  /*e940*/  @P0 BRA `(.L_x_1468) ;  /* 0x000005e000000947 */ /* 0x000fea0003800000 */
[----:B------:R-:W-:Y:S01]  /*e950*/  IMAD.MOV.U32 R0, RZ, RZ, c[0x0][0x27c] ;  /* 0x00009f00ff007624 */ /* 0x000fe200078e00ff */
[----:B------:R-:W-:Y:S02]  /*e960*/  LEA.HI R3, R50, R134, RZ, 0x6 ;  /* 0x0000008632037211 */ /* 0x000fe400078f30ff */
[----:B------:R-:W-:Y:S02]  /*e970*/  LOP3.LUT R2, R159, 0x38, R49, 0xf8, !PT ;  /* 0x000000389f027812 */ /* 0x000fe400078ef831 */
[----:B------:R-:W-:Y:S01]  /*e980*/  LEA.HI R0, R0, R53, RZ, 0x1d ;  /* 0x0000003500007211 */ /* 0x000fe200078fe8ff */
[----:B-1----:R-:W-:Y:S01]  /*e990*/  IMAD.SHL.U32 R5, R3, 0x80, RZ ;  /* 0x0000008003057824 */ /* 0x002fe200078e00ff */
[----:B------:R-:W-:Y:S02]  /*e9a0*/  LOP3.LUT R2, R2, R52, RZ, 0x3c, !PT ;  /* 0x0000003402027212 */ /* 0x000fe400078e3cff */
        /* <DEDUP_REMOVED lines=10> */
[----:B------:R-:W1:Y:S01]  /*ea50*/  LDS.128 R8, [R26] ;  /* 0x000000001a087984 */ /* 0x000e620000000c00 */
[----:B------:R-:W-:Y:S02]  /*ea60*/  IMAD.U32 R2, R41, 0x10000, RZ ;  /* 0x0001000029027824 */ /* 0x000fe400078e00ff */
        /* <DEDUP_REMOVED lines=41> */
[C---:B------:R-:W-:Y:S02]  /*ed00*/  FMUL.FTZ R9, R2.reuse, R5 ;  /* 0x0000000502097220 */ /* 0x040fe40000410000 */
        /* <DEDUP_REMOVED lines=34> */
.L_x_1468:
[----:B------:R-:W-:Y:S05]  /*ef30*/  BSYNC B1 ;  /* 0x0000000000017941 */ /* 0x000fea0003800000 */
.L_x_1467:
[----:B------:R-:W-:Y:S01]  /*ef40*/  IADD3 R0, R205, 0x40, RZ ;  /* 0x00000040cd007810 */ /* 0x000fe20007ffe0ff */
[----:B------:R-:W-:Y:S03]  /*ef50*/  BSSY B1, `(.L_x_1471) ;  /* 0x00000c3000017945 */ /* 0x000fe60003800000 */
[----:B------:R-:W-:-:S13]  /*ef60*/  ISETP.GE.AND P0, PT, R0, R51, PT ;  /* 0x000000330000720c */ /* 0x000fda0003f06270 */
[----:B------:R-:W-:Y:S05]  /*ef70*/  @P0 BRA `(.L_x_1472) ;  /* 0x00000c0000000947 */ /* 0x000fea0003800000 */
[----:B------:R2:W5:Y:S01]  /*ef80*/  LDL R32, [R1+0x48] ;  /* 0x0000480001207983 */ /* 0x0005620000100800 */
[----:B------:R-:W-:Y:S01]  /*ef90*/  ISETP.GE.AND P0, PT, R132, c[0x0][0x27c], PT ;  /* 0x00009f0084007a0c */ /* 0x000fe20003f06270 */
[----:B------:R-:W-:Y:S01]  /*efa0*/  BSSY B0, `(.L_x_1473) ;  /* 0x0000063000007945 */ /* 0x000fe20003800000 */
[C---:B------:R-:W-:Y:S02]  /*efb0*/  IADD3 R49, R205.reuse, 0x40, RZ ;  /* 0x00000040cd317810 */ /* 0x040fe40007ffe0ff */
[----:B------:R-:W-:-:S03]  /*efc0*/  IADD3 R50, R205, 0x40, RZ ;  /* 0x00000040cd327810 */ /* 0x000fc60007ffe0ff */
[----:B------:R-:W-:Y:S02]  /*efd0*/  IMAD.SHL.U32 R49, R49, 0x40, RZ ;  /* 0x0000004031317824 */ /* 0x000fe400078e00ff */
[----:B------:R-:W-:-:S03]  /*efe0*/  IMAD.SHL.U32 R50, R50, 0x40, RZ ;  /* 0x0000004032327824 */ /* 0x000fc600078e00ff */
[----:B------:R-:W-:Y:S02]  /*eff0*/  LOP3.LUT R49, R49, 0x1c0, RZ, 0xc0, !PT ;  /* 0x000001c031317812 */ /* 0x000fe400078ec0ff */
[----:B------:R-:W-:Y:S02]  /*f000*/  LOP3.LUT R50, R50, 0x1c0, RZ, 0xc0, !PT ;  /* 0x000001c032327812 */ /* 0x000fe400078ec0ff */
[----:B------:R-:W-:Y:S01]  /*f010*/  SHF.R.U32.HI R49, RZ, 0x3, R49 ;  /* 0x00000003ff317819 */ /* 0x000fe20000011631 */
[----:B------:R-:W-:Y:S05]  /*f020*/  @P0 BRA `(.L_x_1474) ;  /* 0x000005a000000947 */ /* 0x000fea0003800000 */
[----:B------:R-:W-:Y:S01]  /*f030*/  IMAD.MOV.U32 R3, RZ, RZ, c[0x0][0x27c] ;  /* 0x00009f00ff037624 */ /* 0x000fe200078e00ff */
[----:B------:R-:W-:-:S04]  /*f040*/  LOP3.LUT R0, R50, 0x38, R132, 0xf8, !PT ;  /* 0x0000003832007812 */ /* 0x000fc800078ef884 */
[----:B------:R-:W-:Y:S02]  /*f050*/  LEA.HI R3, R3, R215, RZ, 0x1d ;  /* 0x000000d703037211 */ /* 0x000fe400078fe8ff */
[----:B-----5:R-:W-:Y:S02]  /*f060*/  LOP3.LUT R0, R32, R0, R49, 0xf6, !PT ;  /* 0x0000000020007212 */ /* 0x020fe400078ef631 */
        /* <DEDUP_REMOVED lines=13> */
[----:B------:R-:W3:Y:S01]  /*f140*/  LDS.128 R4, [R24+0x10080] ;  /* 0x0100800018047984 */ /* 0x000ee20000000c00 */
        /* <DEDUP_REMOVED lines=8> */
[C---:B---3--:R-:W-:Y:S01]  /*f1d0*/  SHF.L.U32 R3, R4.reuse, 0x10, RZ ;  /* 0x0000001004037819 */ /* 0x048fe200000006ff */
        /* <DEDUP_REMOVED lines=63> */
.L_x_1474:
[----:B------:R-:W-:Y:S05]  /*f5d0*/  BSYNC B0 ;  /* 0x0000000000007941 */ /* 0x000fea0003800000 */
.L_x_1473:
[----:B------:R-:W-:-:S13]  /*f5e0*/  ISETP.GE.AND P0, PT, R134, c[0x0][0x27c], PT ;  /* 0x00009f0086007a0c */ /* 0x000fda0003f06270 */
[----:B------:R-:W-:Y:S05]  /*f5f0*/  @P0 BRA `(.L_x_1472) ;  /* 0x0000058000000947 */ /* 0x000fea0003800000 */
[----:B------:R-:W3:Y:S01]  /*f600*/  LDL R31, [R1+0x50] ;  /* 0x00005000011f7983 */ /* 0x000ee20000100800 */
[----:B------:R-:W-:-:S04]  /*f610*/  MOV R0, c[0x0][0x27c] ;  /* 0x00009f0000007a02 */ /* 0x000fc80000000f00 */
        /* <DEDUP_REMOVED lines=8> */
[----:B-----5:R-:W-:Y:S02]  /*f6a0*/  IADD3 R0, R2, R0, R32 ;  /* 0x0000000002007210 */ /* 0x020fe40007ffe020 */
[----:B------:R-:W-:-:S03]  /*f6b0*/  SHF.L.U32 R2, R41, 0x10, RZ ;  /* 0x0000001029027819 */ /* 0x000fc600000006ff */
[----:B-1----:R-:W-:Y:S02]  /*f6c0*/  IMAD.SHL.U32 R24, R0, 0x2, RZ ;  /* 0x0000000200187824 */ /* 0x002fe400078e00ff */
[----:B------:R-:W-:-:S03]  /*f6d0*/  IMAD.U32 R0, R42, 0x10000, RZ ;  /* 0x000100002a007824 */ /* 0x000fc600078e00ff */
[----:B------:R-:W1:Y:S02]  /*f6e0*/  LDS.128 R4, [R24+0x10080] ;  /* 0x0100800018047984 */ /* 0x000e640000000c00 */
[----:B-1----:R-:W-:Y:S01]  /*f6f0*/  SHF.L.U32 R3, R4, 0x10, RZ ;  /* 0x0000001004037819 */ /* 0x002fe200000006ff */
[----:B------:R-:W-:Y:S01]  /*f700*/  IMAD.U32 R15, R7, 0x10000, RZ ;  /* 0x00010000070f7824 */ /* 0x000fe200078e00ff */
[----:B------:R-:W-:Y:S02]  /*f710*/  LOP3.LUT R19, R5, 0xffff0000, RZ, 0xc0, !PT ;  /* 0xffff000005137812 */ /* 0x000fe400078ec0ff */
[----:B------:R-:W-:Y:S01]  /*f720*/  LOP3.LUT R18, R7, 0xffff0000, RZ, 0xc0, !PT ;  /* 0xffff000007127812 */ /* 0x000fe200078ec0ff */
[----:B---3--:R-:W1:Y:S02]  /*f730*/  LDS.128 R8, [R31] ;  /* 0x000000001f087984 */ /* 0x008e640000000c00 */
[C---:B-1----:R-:W-:Y:S01]  /*f740*/  SHF.L.U32 R12, R8.reuse, 0x10, RZ ;  /* 0x00000010080c7819 */ /* 0x042fe200000006ff */
[----:B------:R-:W-:Y:S01]  /*f750*/  IMAD.U32 R20, R11, 0x10000, RZ ;  /* 0x000100000b147824 */ /* 0x000fe200078e00ff */
[----:B------:R-:W-:Y:S01]  /*f760*/  LOP3.LUT R13, R8, 0xffff0000, RZ, 0xc0, !PT ;  /* 0xffff0000080d7812 */ /* 0x000fe200078ec0ff */
[----:B------:R-:W-:Y:S01]  /*f770*/  IMAD.U32 R14, R9, 0x10000, RZ ;  /* 0x00010000090e7824 */ /* 0x000fe200078e00ff */
[----:B------:R-:W-:Y:S01]  /*f780*/  LOP3.LUT R21, R11, 0xffff0000, RZ, 0xc0, !PT ;  /* 0xffff00000b157812 */ /* 0x000fe200078ec0ff */
[----:B------:R-:W-:Y:S01]  /*f790*/  FMUL.FTZ R11, R2, R3 ;  /* 0x00000003020b7220 */ /* 0x000fe20000410000 */
[----:B------:R-:W-:-:S02]  /*f7a0*/  LOP3.LUT R8, R4, 0xffff0000, RZ, 0xc0, !PT ;  /* 0xffff000004087812 */ /* 0x000fc400078ec0ff */
[----:B------:R-:W-:Y:S01]  /*f7b0*/  LOP3.LUT R22, R9, 0xffff0000, RZ, 0xc0, !PT ;  /* 0xffff000009167812 */ /* 0x000fe200078ec0ff */
[----:B------:R-:W-:Y:S01]  /*f7c0*/  IMAD.U32 R9, R5, 0x10000, RZ ;  /* 0x0001000005097824 */ /* 0x000fe200078e00ff */
[----:B------:R-:W-:Y:S01]  /*f7d0*/  LOP3.LUT R4, R41, 0xffff0000, RZ, 0xc0, !PT ;  /* 0xffff000029047812 */ /* 0x000fe200078ec0ff */
[----:B------:R-:W-:Y:S01]  /*f7e0*/  FFMA.FTZ R30, R0, R12, -R11 ;  /* 0x0000000c001e7223 */ /* 0x000fe2000001080b */
[C---:B------:R-:W-:Y:S02]  /*f7f0*/  SHF.L.U32 R16, R10.reuse, 0x10, RZ ;  /* 0x000000100a107819 */ /* 0x040fe400000006ff */
[----:B------:R-:W-:Y:S01]  /*f800*/  LOP3.LUT R17, R10, 0xffff0000, RZ, 0xc0, !PT ;  /* 0xffff00000a117812 */ /* 0x000fe200078ec0ff */
[----:B------:R-:W-:Y:S01]  /*f810*/  FMUL.FTZ R7, R4, R8 ;  /* 0x0000000804077220 */ /* 0x000fe20000410000 */
[C---:B------:R-:W-:Y:S02]  /*f820*/  SHF.L.U32 R5, R6.reuse, 0x10, RZ ;  /* 0x0000001006057819 */ /* 0x040fe400000006ff */
[----:B------:R-:W-:Y:S01]  /*f830*/  LOP3.LUT R10, R6, 0xffff0000, RZ, 0xc0, !PT ;  /* 0xffff0000060a7812 */ /* 0x000fe200078ec0ff */
[----:B------:R-:W-:Y:S01]  /*f840*/  FMUL.FTZ R6, R0, R3 ;  /* 0x0000000300067220 */ /* 0x000fe20000410000 */
[----:B------:R-:W-:-:S02]  /*f850*/  LOP3.LUT R3, R42, 0xffff0000, RZ, 0xc0, !PT ;  /* 0xffff00002a037812 */ /* 0x000fc400078ec0ff */
[----:B------:R-:W-:Y:S01]  /*f860*/  SHF.L.U32 R0, R44, 0x10, RZ ;  /* 0x000000102c007819 */ /* 0x000fe200000006ff */
[----:B------:R-:W-:Y:S01]  /*f870*/  FFMA.FTZ R29, R2, R12, R6 ;  /* 0x0000000c021d7223 */ /* 0x000fe20000010006 */
[----:B------:R-:W-:Y:S01]  /*f880*/  SHF.L.U32 R6, R43, 0x10, RZ ;  /* 0x000000102b067819 */ /* 0x000fe200000006ff */
[C---:B------:R-:W-:Y:S02]  /*f890*/  FFMA.FTZ R28, R3.reuse, R13, -R7 ;  /* 0x0000000d031c7223 */ /* 0x040fe40000010807 */
[----:B------:R-:W-:Y:S02]  /*f8a0*/  IMAD.U32 R2, R48, 0x10000, RZ ;  /* 0x0001000030027824 */ /* 0x000fe400078e00ff */
[-C--:B------:R-:W-:Y:S02]  /*f8b0*/  FMUL.FTZ R7, R0, R9.reuse ;  /* 0x0000000900077220 */ /* 0x080fe40000410000 */
[----:B------:R-:W-:Y:S02]  /*f8c0*/  FMUL.FTZ R8, R3, R8 ;  /* 0x0000000803087220 */ /* 0x000fe40000410000 */
[----:B------:R-:W-:-:S02]  /*f8d0*/  FMUL.FTZ R3, R2, R9 ;  /* 0x0000000902037220 */ /* 0x000fc40000410000 */
[-C--:B------:R-:W-:Y:S02]  /*f8e0*/  FFMA.FTZ R26, R2, R14.reuse, -R7 ;  /* 0x0000000e021a7223 */ /* 0x080fe40000010807 */
[----:B------:R-:W-:Y:S02]  /*f8f0*/  IMAD.U32 R2, R46, 0x10000, RZ ;  /* 0x000100002e027824 */ /* 0x000fe400078e00ff */
[----:B------:R-:W-:Y:S02]  /*f900*/  FFMA.FTZ R27, R4, R13, R8 ;  /* 0x0000000d041b7223 */ /* 0x000fe40000010008 */
[----:B------:R-:W-:Y:S01]  /*f910*/  FFMA.FTZ R25, R0, R14, R3 ;  /* 0x0000000e00197223 */ /* 0x000fe20000010003 */
[----:B------:R-:W-:Y:S01]  /*f920*/  LOP3.LUT R3, R46, 0xffff0000, RZ, 0xc0, !PT ;  /* 0xffff00002e037812 */ /* 0x000fe200078ec0ff */
[-C--:B------:R-:W-:Y:S01]  /*f930*/  FMUL.FTZ R4, R6, R5.reuse ;  /* 0x0000000506047220 */ /* 0x080fe20000410000 */
[----:B------:R-:W-:Y:S01]  /*f940*/  LOP3.LUT R0, R43, 0xffff0000, RZ, 0xc0, !PT ;  /* 0xffff00002b007812 */ /* 0x000fe200078ec0ff */
[C---:B------:R-:W-:Y:S01]  /*f950*/  FMUL.FTZ R9, R2.reuse, R5 ;  /* 0x0000000502097220 */ /* 0x040fe20000410000 */
[----:B------:R-:W-:Y:S01]  /*f960*/  SHF.L.U32 R5, R45, 0x10, RZ ;  /* 0x000000102d057819 */ /* 0x000fe200000006ff */
        /* <DEDUP_REMOVED lines=33> */
.L_x_1472:
[----:B------:R-:W-:Y:S05]  /*fb80*/  BSYNC B1 ;  /* 0x0000000000017941 */ /* 0x000fea0003800000 */
.L_x_1471:
[----:B------:R-:W-:-:S04]  /*fb90*/  IADD3 R0, R205, 0x60, RZ ;  /* 0x00000060cd007810 */ /* 0x000fc80007ffe0ff */
[----:B------:R-:W-:-:S13]  /*fba0*/  ISETP.GE.AND P0, PT, R0, R51, PT ;  /* 0x000000330000720c */ /* 0x000fda0003f06270 */
[----:B------:R-:W-:Y:S05]  /*fbb0*/  @P0 BRA `(.L_x_1454) ;  /* 0x00000c0000000947 */ /* 0x000fea0003800000 */
[----:B-----5:R3:W5:Y:S01]  /*fbc0*/  LDL R32, [R1+0x44] ;  /* 0x0000440001207983 */ /* 0x0207620000100800 */
        /* <DEDUP_REMOVED lines=27> */
[----:B------:R-:W4:Y:S01]  /*fd80*/  LDS.128 R4, [R24+0x10080] ;  /* 0x0100800018047984 */ /* 0x000f220000000c00 */
        /* <DEDUP_REMOVED lines=8> */
[C---:B----4-:R-:W-:Y:S01]  /*fe10*/  SHF.L.U32 R3, R4.reuse, 0x10, RZ ;  /* 0x0000001004037819 */ /* 0x050fe200000006ff */
        /* <DEDUP_REMOVED lines=63> */
.L_x_1476:
[----:B------:R-:W-:Y:S05]  /*10210*/  BSYNC B0 ;  /* 0x0000000000007941 */ /* 0x000fea0003800000 */
.L_x_1475:
[----:B------:R-:W-:-:S13]  /*10220*/  ISETP.GE.AND P0, PT, R134, c[0x0][0x27c], PT ;  /* 0x00009f0086007a0c */ /* 0x000fda0003f06270 */
[----:B------:R-:W-:Y:S05]  /*10230*/  @P0 BRA `(.L_x_1454) ;  /* 0x0000058000000947 */ /* 0x000fea0003800000 */
[----:B-1----:R-:W4:Y:S01]  /*10240*/  LDL R31, [R1+0x4c] ;  /* 0x00004c00011f7983 */ /* 0x002f220000100800 */
        /* <DEDUP_REMOVED lines=11> */
[----:B------:R-:W-:Y:S02]  /*10300*/  IMAD.SHL.U32 R24, R0, 0x2, RZ ;  /* 0x0000000200187824 */ /* 0x000fe400078e00ff */
[----:B------:R-:W-:-:S03]  /*10310*/  IMAD.U32 R0, R42, 0x10000, RZ ;  /* 0x000100002a007824 */ /* 0x000fc600078e00ff */
[----:B------:R-:W1:Y:S02]  /*10320*/  LDS.128 R4, [R24+0x10080] ;  /* 0x0100800018047984 */ /* 0x000e640000000c00 */
[----:B-1----:R-:W-:Y:S01]  /*10330*/  SHF.L.U32 R3, R4, 0x10, RZ ;  /* 0x0000001004037819 */ /* 0x002fe200000006ff */
[----:B------:R-:W-:Y:S01]  /*10340*/  IMAD.U32 R15, R7, 0x10000, RZ ;  /* 0x00010000070f7824 */ /* 0x000fe200078e00ff */
[----:B------:R-:W-:Y:S02]  /*10350*/  LOP3.LUT R19, R5, 0xffff0000, RZ, 0xc0, !PT ;  /* 0xffff000005137812 */ /* 0x000fe400078ec0ff */
[----:B------:R-:W-:Y:S01]  /*10360*/  LOP3.LUT R18, R7, 0xffff0000, RZ, 0xc0, !PT ;  /* 0xffff000007127812 */ /* 0x000fe200078ec0ff */
[----:B----4-:R-:W1:Y:S02]  /*10370*/  LDS.128 R8, [R31] ;  /* 0x000000001f087984 */ /* 0x010e640000000c00 */
        /* <DEDUP_REMOVED lines=68> */
.L_x_1454:
[----:B------:R-:W-:Y:S05]  /*107c0*/  BSYNC B2 ;  /* 0x0000000000027941 */ /* 0x000fea0003800000 */
.L_x_1426:
[----:B-1----:R-:W1:Y:S01]  /*107d0*/  S2R R2, SR_TID.X ;  /* 0x0000000000027919 */ /* 0x002e620000002100 */
[----:B------:R-:W-:Y:S01]  /*107e0*/  IMAD R0, R54, c[0x0][0x208], RZ ;  /* 0x0000820036007a24 */ /* 0x000fe200078e02ff */
[----:B------:R-:W-:Y:S01]  /*107f0*/  MOV R4, R212 ;  /* 0x000000d400047202 */ /* 0x000fe20000000f00 */
[----:B------:R-:W-:Y:S01]  /*10800*/  IMAD.MOV.U32 R5, RZ, RZ, R214 ;  /* 0x000000ffff057224 */ /* 0x000fe200078e00d6 */
[----:B------:R-:W-:-:S04]  /*10810*/  DEPBAR.LE SB0, 0x0 ;  /* 0x000080000000791a */ /* 0x000fc80000000000 */
[----:B------:R-:W-:Y:S01]  /*10820*/  IMAD R0, R88, c[0x0][0x20c], R0 ;  /* 0x0000830058007a24 */ /* 0x000fe200078e0200 */
[----:B------:R-:W-:Y:S01]  /*10830*/  BAR.SYNC.DEFER_BLOCKING 0x0 ;  /* 0x0000000000007b1d */ /* 0x000fe20000010000 */
[----:B------:R-:W-:Y:S02]  /*10840*/  LOP3.LUT P5, RZ, R215, 0x2, RZ, 0xc0, !PT ;  /* 0x00000002d7ff7812 */ /* 0x000fe400078ac0ff */
[C---:B------:R-:W-:Y:S02]  /*10850*/  LOP3.LUT P4, RZ, R56.reuse, 0x1, RZ, 0xc0, !PT ;  /* 0x0000000138ff7812 */ /* 0x040fe4000788c0ff */
[----:B------:R-:W-:Y:S01]  /*10860*/  IADD3 R188, R143, 0x20, RZ ;  /* 0x000000208fbc7810 */ /* 0x000fe20007ffe0ff */
[----:B------:R-:W-:Y:S01]  /*10870*/  BSSY B0, `(.L_x_1477) ;  /* 0x0000128000007945 */ /* 0x000fe20003800000 */
[C---:B------:R-:W-:Y:S02]  /*10880*/  LOP3.LUT P3, RZ, R56.reuse, 0x2, RZ, 0xc0, !PT ;  /* 0x0000000238ff7812 */ /* 0x040fe4000786c0ff */
[----:B------:R-:W-:-:S02]  /*10890*/  LOP3.LUT P2, RZ, R56, 0x4, RZ, 0xc0, !PT ;  /* 0x0000000438ff7812 */ /* 0x000fc4000784c0ff */
[----:B-1----:R-:W-:Y:S01]  /*108a0*/  ISETP.GT.AND P6, PT, R2, 0x7f, PT ;  /* 0x0000007f0200780c */ /* 0x002fe20003fc4270 */
[----:B------:R-:W-:-:S05]  /*108b0*/  IMAD.WIDE.U32 R2, R88, c[0x0][0x208], RZ ;  /* 0x0000820058027a25 */ /* 0x000fca00078e00ff */
[----:B------:R-:W-:Y:S01]  /*108c0*/  IADD3 R0, R3, R0, RZ ;  /* 0x0000000003007210 */ /* 0x000fe20007ffe0ff */
[----:B------:R-:W-:Y:S01]  /*108d0*/  IMAD.WIDE.U32 R6, R2, 0x30, R4 ;  /* 0x0000003002067825 */ /* 0x000fe200078e0004 */
[----:B------:R-:W-:Y:S03]  /*108e0*/  LDSM.16.M88.4 R12, [R193] ;  /* 0x00000000c10c783b */ /* 0x000fe60000000200 */
[----:B------:R-:W-:Y:S01]  /*108f0*/  IMAD R0, R0, 0x30, RZ ;  /* 0x0000003000007824 */ /* 0x000fe200078e02ff */
[----:B------:R-:W-:Y:S01]  /*10900*/  LEA R2, P1, R6, c[0x0][0x1f8], 0x1 ;  /* 0x00007e0006027a11 */ /* 0x000fe200078208ff */
[----:B------:R-:W1:Y:S01]  /*10910*/  LDSM.16.M88.4 R20, [R143] ;  /* 0x000000008f14783b */ /* 0x000e620000000200 */
[----:B------:R-:W-:Y:S01]  /*10920*/  @!P6 MOV R8, c[0x0][0x208] ;  /* 0x000082000008ea02 */ /* 0x000fe20000000f00 */
[----:B------:R-:W-:Y:S01]  /*10930*/  IMAD.IADD R0, R7, 0x1, R0 ;  /* 0x0000000107007824 */ /* 0x000fe200078e0200 */
[----:B------:R-:W-:Y:S01]  /*10940*/  @!P6 MOV R5, c[0x0][0x20c] ;  /* 0x000083000005ea02 */ /* 0x000fe20000000f00 */
[----:B------:R-:W-:Y:S01]  /*10950*/  IMAD.MOV.U32 R7, RZ, RZ, R188 ;  /* 0x000000ffff077224 */ /* 0x000fe200078e00bc */
[----:B------:R-:W-:Y:S01]  /*10960*/  @!P6 LEA R4, P0, R8, R2, 0x6 ;  /* 0x000000020804e211 */ /* 0x000fe200078030ff */
[----:B------:R-:W4:Y:S01]  /*10970*/  LDSM.16.M88.4 R24, [R143+0x800] ;  /* 0x000800008f18783b */ /* 0x000f220000000200 */
[----:B------:R-:W-:-:S02]  /*10980*/  LEA.HI.X R3, R6, c[0x0][0x1fc], R0, 0x1, P1 ;  /* 0x00007f0006037a11 */ /* 0x000fc400008f0c00 */
[----:B------:R-:W-:Y:S01]  /*10990*/  MOV R0, 0x40 ;  /* 0x0000004000007802 */ /* 0x000fe20000000f00 */
[----:B------:R-:W-:Y:S01]  /*109a0*/  LDSM.16.M88.4 R44, [R143+0x1000] ;  /* 0x001000008f2c783b */ /* 0x000fe20000000200 */
[----:B------:R-:W-:Y:S02]  /*109b0*/  @!P6 LEA.HI.X R5, R8, R3, R5, 0x6, P0 ;  /* 0x000000030805e211 */ /* 0x000fe400000f3405 */
[----:B------:R-:W-:Y:S01]  /*109c0*/  LOP3.LUT P0, RZ, R215, 0x4, RZ, 0xc0, !PT ;  /* 0x00000004d7ff7812 */ /* 0x000fe2000780c0ff */
[----:B------:R-:W-:Y:S01]  /*109d0*/  LDSM.16.M88.4 R8, [R194] ;  /* 0x00000000c208783b */ /* 0x000fe20000000200 */
[----:B------:R-:W-:Y:S02]  /*109e0*/  IADD3 R6, R55, R178, -R205 ;  /* 0x000000b237067210 */ /* 0x000fe40007ffe8cd */
[----:B------:R-:W-:Y:S02]  /*109f0*/  SEL R0, R0, 0xffffffc0, !P0 ;  /* 0xffffffc000007807 */ /* 0x000fe40004000000 */
[----:B------:R-:W-:-:S02]  /*10a00*/  ISETP.LT.OR P0, PT, R6, 0x1, !P4 ;  /* 0x000000010600780c */ /* 0x000fc40006701670 */
[C---:B------:R-:W-:Y:S02]  /*10a10*/  @P5 IADD3 R7, R143.reuse, -0x20, RZ ;  /* 0xffffffe08f075810 */ /* 0x040fe40007ffe0ff */
[----:B------:R-:W-:Y:S02]  /*10a20*/  LOP3.LUT P1, RZ, R56, 0x8, RZ, 0xc0, !PT ;  /* 0x0000000838ff7812 */ /* 0x000fe4000782c0ff */
[----:B------:R-:W-:Y:S01]  /*10a30*/  @P5 IADD3 R188, R143, -0x20, RZ ;  /* 0xffffffe08fbc5810 */ /* 0x000fe20007ffe0ff */
[----:B------:R-:W2:Y:S03]  /*10a40*/  LDSM.16.M88.4 R36, [R7] ;  /* 0x000000000724783b */ /* 0x000ea60000000200 */
[----:B------:R-:W-:Y:S01]  /*10a50*/  IADD3 R142, R0, R188, RZ ;  /* 0x000000bc008e7210 */ /* 0x000fe20007ffe0ff */
[----:B------:R-:W3:Y:S04]  /*10a60*/  LDSM.16.M88.4 R52, [R7+0x800] ;  /* 0x000800000734783b */ /* 0x000ee80000000200 */
[----:B------:R-:W3:Y:S04]  /*10a70*/  LDSM.16.M88.4 R68, [R7+0x1000] ;  /* 0x001000000744783b */ /* 0x000ee80000000200 */
[----:B------:R-:W-:Y:S01]  /*10a80*/  @!PT LDS RZ, [RZ] ;  /* 0x00000000fffff984 */ /* 0x000fe20000000800 */
[----:B------:R-:W-:Y:S01]  /*10a90*/  @!PT LDS RZ, [RZ] ;  /* 0x00000000fffff984 */ /* 0x000fe20000000800 */
[----:B------:R-:W-:Y:S01]  /*10aa0*/  @!PT LDS RZ, [RZ] ;  /* 0x00000000fffff984 */ /* 0x000fe20000000800 */
[----:B------:R2:W-:Y:S01]  /*10ab0*/  LDGSTS.E.BYPASS.LTC128B.128 [R197+0x4080], [R2.64], !P0 ;  /* 0x0408000002c57fae */ /* 0x0005e2000c101d46 */
[C---:B------:R-:W-:Y:S01]  /*10ac0*/  ISETP.LT.OR P0, PT, R6.reuse, 0x1, !P3 ;  /* 0x000000010600780c */ /* 0x040fe20005f01670 */
[C---:B-1----:R-:W-:Y:S08]  /*10ad0*/  HMMA.16816.F32.BF16 R16, R12.reuse, R20, RZ ;  /* 0x000000140c10723c */ /* 0x042ff000000418ff */
[----:B------:R-:W-:Y:S04]  /*10ae0*/  HMMA.16816.F32.BF16 R28, R12, R22, RZ ;  /* 0x000000160c1c723c */ /* 0x000fe800000418ff */
[----:B------:R1:W-:Y:S01]  /*10af0*/  LDGSTS.E.BYPASS.LTC128B.128 [R197+0x5880], [R2.64+0x80], !P0 ;  /* 0x0588008002c57fae */ /* 0x0003e2000c101d46 */
[----:B------:R-:W-:-:S03]  /*10b00*/  ISETP.LT.OR P0, PT, R6, 0x1, !P2 ;  /* 0x000000010600780c */ /* 0x000fc60005701670 */
[C---:B----45:R-:W-:Y:S08]  /*10b10*/  HMMA.16816.F32.BF16 R32, R12.reuse, R24, RZ ;  /* 0x000000180c20723c */ /* 0x070ff000000418ff */
[----:B------:R-:W-:Y:S02]  /*10b20*/  HMMA.16816.F32.BF16 R40, R12, R26, RZ ;  /* 0x0000001a0c28723c */ /* 0x000fe400000418ff */
[----:B------:R1:W-:Y:S01]  /*10b30*/  LDGSTS.E.BYPASS.LTC128B.128 [R197+0x7080], [R2.64+0x100], !P0 ;  /* 0x0708010002c57fae */ /* 0x0003e2000c101d46 */
[----:B------:R-:W-:-:S05]  /*10b40*/  ISETP.LT.OR P0, PT, R6, 0x1, !P1 ;  /* 0x000000010600780c */ /* 0x000fca0004f01670 */
[----:B--2---:R-:W-:Y:S08]  /*10b50*/  HMMA.16816.F32.BF16 R16, R8, R36, R16 ;  /* 0x000000240810723c */ /* 0x004ff00000041810 */
[----:B------:R1:W-:Y:S01]  /*10b60*/  LDGSTS.E.BYPASS.LTC128B.128 [R197+0x8880], [R2.64+0x180], !P0 ;  /* 0x0888018002c57fae */ /* 0x0003e2000c101d46 */
[C---:B------:R-:W-:Y:S01]  /*10b70*/  @!P6 ISETP.LT.OR P0, PT, R6.reuse, 0x21, !P4 ;  /* 0x000000210600e80c */ /* 0x040fe20006701670 */
[C---:B------:R-:W-:Y:S08]  /*10b80*/  HMMA.16816.F32.BF16 R48, R12.reuse, R44, RZ ;  /* 0x0000002c0c30723c */ /* 0x040ff000000418ff */
[----:B------:R-:W-:Y:S04]  /*10b90*/  HMMA.16816.F32.BF16 R44, R12, R46, RZ ;  /* 0x0000002e0c2c723c */ /* 0x000fe800000418ff */
[----:B------:R2:W-:Y:S01]  /*10ba0*/  @!P6 LDGSTS.E.BYPASS.LTC128B.128 [R201+0x5080], [R4.64], !P0 ;  /* 0x0508000004c9efae */ /* 0x0005e2000c101d46 */
[----:B------:R-:W-:-:S03]  /*10bb0*/  @!P6 ISETP.LT.OR P0, PT, R6, 0x21, !P3 ;  /* 0x000000210600e80c */ /* 0x000fc60005f01670 */
[C---:B------:R-:W-:Y:S08]  /*10bc0*/  HMMA.16816.F32.BF16 R28, R8.reuse, R38, R28 ;  /* 0x00000026081c723c */ /* 0x040ff0000004181c */
[----:B---3--:R-:W-:Y:S01]  /*10bd0*/  HMMA.16816.F32.BF16 R32, R8, R52, R32 ;  /* 0x000000340820723c */ /* 0x008fe20000041820 */
[----:B-1----:R-:W-:Y:S01]  /*10be0*/  IADD3 R2, R143, R0, RZ ;  /* 0x000000008f027210 */ /* 0x002fe20007ffe0ff */
[----:B------:R2:W-:Y:S01]  /*10bf0*/  @!P6 LDGSTS.E.BYPASS.LTC128B.128 [R201+0x6880], [R4.64+0x80], !P0 ;  /* 0x0688008004c9efae */ /* 0x0005e2000c101d46 */
[----:B------:R-:W-:-:S05]  /*10c00*/  @!P6 ISETP.LT.OR P0, PT, R6, 0x21, !P2 ;  /* 0x000000210600e80c */ /* 0x000fca0005701670 */
[C---:B------:R-:W-:Y:S08]  /*10c10*/  HMMA.16816.F32.BF16 R40, R8.reuse, R54, R40 ;  /* 0x000000360828723c */ /* 0x040ff00000041828 */
[----:B------:R2:W-:Y:S01]  /*10c20*/  @!P6 LDGSTS.E.BYPASS.LTC128B.128 [R201+0x8080], [R4.64+0x100], !P0 ;  /* 0x0808010004c9efae */ /* 0x0005e2000c101d46 */
[----:B------:R-:W-:Y:S01]  /*10c30*/  @!P6 ISETP.LT.OR P0, PT, R6, 0x21, !P1 ;  /* 0x000000210600e80c */ /* 0x000fe20004f01670 */
[C---:B------:R-:W-:Y:S08]  /*10c40*/  HMMA.16816.F32.BF16 R48, R8.reuse, R68, R48 ;  /* 0x000000440830723c */ /* 0x040ff00000041830 */
[----:B------:R-:W-:Y:S04]  /*10c50*/  HMMA.16816.F32.BF16 R44, R8, R70, R44 ;  /* 0x00000046082c723c */ /* 0x000fe8000004182c */
[----:B------:R2:W-:Y:S01]  /*10c60*/  @!P6 LDGSTS.E.BYPASS.LTC128B.128 [R201+0x9880], [R4.64+0x180], !P0 ;  /* 0x0988018004c9efae */ /* 0x0005e2000c101d46 */
[----:B------:R-:W-:-:S03]  /*10c70*/  ISETP.GT.AND P0, PT, R88, R218, PT ;  /* 0x000000da5800720c */ /* 0x000fc60003f04270 */
[----:B------:R-:W-:Y:S04]  /*10c80*/  LDSM.16.M88.4 R56, [R2] ;  /* 0x000000000238783b */ /* 0x000fe80000000200 */
[----:B------:R-:W-:Y:S04]  /*10c90*/  LDSM.16.M88.4 R24, [R195] ;  /* 0x00000000c318783b */ /* 0x000fe80000000200 */
[----:B------:R-:W-:Y:S04]  /*10ca0*/  LDSM.16.M88.4 R76, [R142] ;  /* 0x000000008e4c783b */ /* 0x000fe80000000200 */
[----:B------:R-:W-:Y:S04]  /*10cb0*/  LDSM.16.M88.4 R64, [R2+0x800] ;  /* 0x000800000240783b */ /* 0x000fe80000000200 */
[----:B------:R-:W-:Y:S04]  /*10cc0*/  LDSM.16.M88.4 R60, [R2+0x1000] ;  /* 0x00100000023c783b */ /* 0x000fe80000000200 */
[----:B------:R-:W-:Y:S04]  /*10cd0*/  LDSM.16.M88.4 R20, [R193+0x4000] ;  /* 0x00400000c114783b */ /* 0x000fe80000000200 */
[----:B--2---:R-:W1:Y:S04]  /*10ce0*/  LDSM.16.M88.4 R4, [R196] ;  /* 0x00000000c404783b */ /* 0x004e680000000200 */
[----:B------:R-:W2:Y:S04]  /*10cf0*/  LDSM.16.M88.4 R80, [R143+0x1800] ;  /* 0x001800008f50783b */ /* 0x000ea80000000200 */
[----:B------:R-:W3:Y:S04]  /*10d00*/  LDSM.16.M88.4 R72, [R142+0x800] ;  /* 0x000800008e48783b */ /* 0x000ee80000000200 */
[----:B------:R-:W4:Y:S04]  /*10d10*/  LDSM.16.M88.4 R36, [R142+0x1000] ;  /* 0x001000008e24783b */ /* 0x000f280000000200 */
[----:B------:R-:W-:Y:S04]  /*10d20*/  LDSM.16.M88.4 R68, [R143+0x2000] ;  /* 0x002000008f44783b */ /* 0x000fe80000000200 */
[----:B------:R-:W-:Y:S04]  /*10d30*/  LDSM.16.M88.4 R52, [R143+0x2800] ;  /* 0x002800008f34783b */ /* 0x000fe80000000200 */
[----:B------:R-:W-:Y:S04]  /*10d40*/  LDSM.16.M88.4 R84, [R142+0x4800] ;  /* 0x004800008e54783b */ /* 0x000fe80000000200 */
[----:B------:R-:W0:Y:S01]  /*10d50*/  LDGDEPBAR ;  /* 0x00000000000079af */ /* 0x000e220000000000 */
[C---:B-1----:R-:W-:Y:S03]  /*10d60*/  HMMA.16816.F32.BF16 R12, R4.reuse, R56, R16 ;  /* 0x00000038040c723c */ /* 0x042fe60000041810 */
[----:B------:R-:W-:Y:S05]  /*10d70*/  LDSM.16.M88.4 R16, [R194+0x4000] ;  /* 0x00400000c210783b */ /* 0x000fea0000000200 */
[C---:B------:R-:W-:Y:S01]  /*10d80*/  HMMA.16816.F32.BF16 R28, R4.reuse, R58, R28 ;  /* 0x0000003a041c723c */ /* 0x040fe2000004181c */
[----:B------:R-:W-:Y:S07]  /*10d90*/  LDSM.16.M88.4 R56, [R188+0x2000] ;  /* 0x00200000bc38783b */ /* 0x000fee0000000200 */
[----:B------:R-:W-:Y:S08]  /*10da0*/  HMMA.16816.F32.BF16 R32, R4, R64, R32 ;  /* 0x000000400420723c */ /* 0x000ff00000041820 */
[----:B------:R-:W-:Y:S01]  /*10db0*/  HMMA.16816.F32.BF16 R8, R24, R76, R12 ;  /* 0x0000004c1808723c */ /* 0x000fe2000004180c */
[----:B------:R-:W-:Y:S07]  /*10dc0*/  LDSM.16.M88.4 R12, [R196+0x4000] ;  /* 0x00400000c40c783b */ /* 0x000fee0000000200 */
[C---:B------:R-:W-:Y:S01]  /*10dd0*/  HMMA.16816.F32.BF16 R40, R4.reuse, R66, R40 ;  /* 0x000000420428723c */ /* 0x040fe20000041828 */
[----:B------:R-:W1:Y:S07]  /*10de0*/  LDSM.16.M88.4 R64, [R188+0x1800] ;  /* 0x00180000bc40783b */ /* 0x000e6e0000000200 */
[C---:B------:R-:W-:Y:S08]  /*10df0*/  HMMA.16816.F32.BF16 R48, R4.reuse, R60, R48 ;  /* 0x0000003c0430723c */ /* 0x040ff00000041830 */
[----:B------:R-:W-:Y:S01]  /*10e00*/  HMMA.16816.F32.BF16 R44, R4, R62, R44 ;  /* 0x0000003e042c723c */ /* 0x000fe2000004182c */
[----:B------:R-:W-:Y:S07]  /*10e10*/  LDSM.16.M88.4 R60, [R2+0x2000] ;  /* 0x00200000023c783b */ /* 0x000fee0000000200 */
[----:B------:R-:W-:Y:S01]  /*10e20*/  HMMA.16816.F32.BF16 R28, R24, R78, R28 ;  /* 0x0000004e181c723c */ /* 0x000fe2000004181c */
[----:B------:R-:W-:Y:S07]  /*10e30*/  LDSM.16.M88.4 R76, [R143+0x3000] ;  /* 0x003000008f4c783b */ /* 0x000fee0000000200 */
[----:B--2---:R-:W-:Y:S01]  /*10e40*/  HMMA.16816.F32.BF16 R4, R20, R80, R8 ;  /* 0x000000501404723c */ /* 0x004fe20000041808 */
[----:B------:R-:W-:Y:S07]  /*10e50*/  LDSM.16.M88.4 R8, [R195+0x4000] ;  /* 0x00400000c308783b */ /* 0x000fee0000000200 */
[C---:B---3--:R-:W-:Y:S08]  /*10e60*/  HMMA.16816.F32.BF16 R32, R24.reuse, R72, R32 ;  /* 0x000000481820723c */ /* 0x048ff00000041820 */
[C---:B------:R-:W-:Y:S01]  /*10e70*/  HMMA.16816.F32.BF16 R40, R24.reuse, R74, R40 ;  /* 0x0000004a1828723c */ /* 0x040fe20000041828 */
[----:B------:R-:W2:Y:S07]  /*10e80*/  LDSM.16.M88.4 R72, [R2+0x1800] ;  /* 0x001800000248783b */ /* 0x000eae0000000200 */
[C---:B----4-:R-:W-:Y:S08]  /*10e90*/  HMMA.16816.F32.BF16 R48, R24.reuse, R36, R48 ;  /* 0x000000241830723c */ /* 0x050ff00000041830 */
[----:B------:R-:W-:Y:S01]  /*10ea0*/  HMMA.16816.F32.BF16 R44, R24, R38, R44 ;  /* 0x00000026182c723c */ /* 0x000fe2000004182c */
[----:B------:R-:W-:Y:S07]  /*10eb0*/  LDSM.16.M88.4 R36, [R2+0x2800] ;  /* 0x002800000224783b */ /* 0x000fee0000000200 */
[----:B------:R-:W-:Y:S01]  /*10ec0*/  HMMA.16816.F32.BF16 R24, R20, R82, R28 ;  /* 0x000000521418723c */ /* 0x000fe2000004181c */
[----:B------:R-:W3:Y:S04]  /*10ed0*/  LDSM.16.M88.4 R28, [R188+0x2800] ;  /* 0x00280000bc1c783b */ /* 0x000ee80000000200 */
[----:B------:R-:W-:Y:S03]  /*10ee0*/  LDSM.16.M88.4 R80, [R2+0x4000] ;  /* 0x004000000250783b */ /* 0x000fe60000000200 */
[----:B-1----:R-:W-:Y:S08]  /*10ef0*/  HMMA.16816.F32.BF16 R4, R16, R64, R4 ;  /* 0x000000401004723c */ /* 0x002ff00000041804 */
[C---:B------:R-:W-:Y:S08]  /*10f00*/  HMMA.16816.F32.BF16 R32, R20.reuse, R68, R32 ;  /* 0x000000441420723c */ /* 0x040ff00000041820 */
        /* <DEDUP_REMOVED lines=8> */
[----:B------:R-:W2:Y:S07]  /*10f90*/  LDSM.16.M88.4 R4, [R193+0x8000] ;  /* 0x00800000c104783b */ /* 0x000eae0000000200 */
[C---:B------:R-:W-:Y:S08]  /*10fa0*/  HMMA.16816.F32.BF16 R32, R16.reuse, R56, R32 ;  /* 0x000000381020723c */ /* 0x040ff00000041820 */
[C---:B------:R-:W-:Y:S01]  /*10fb0*/  HMMA.16816.F32.BF16 R40, R16.reuse, R58, R40 ;  /* 0x0000003a1028723c */ /* 0x040fe20000041828 */
[----:B------:R-:W-:Y:S07]  /*10fc0*/  LDSM.16.M88.4 R56, [R143+0x3800] ;  /* 0x003800008f38783b */ /* 0x000fee0000000200 */
[C---:B---3--:R-:W-:Y:S08]  /*10fd0*/  HMMA.16816.F32.BF16 R48, R16.reuse, R28, R48 ;  /* 0x0000001c1030723c */ /* 0x048ff00000041830 */
[----:B------:R-:W-:Y:S08]  /*10fe0*/  HMMA.16816.F32.BF16 R44, R16, R30, R44 ;  /* 0x0000001e102c723c */ /* 0x000ff0000004182c */
[----:B------:R-:W-:Y:S01]  /*10ff0*/  HMMA.16816.F32.BF16 R28, R12, R74, R20 ;  /* 0x0000004a0c1c723c */ /* 0x000fe20000041814 */
[----:B------:R-:W-:Y:S07]  /*11000*/  LDSM.16.M88.4 R72, [R188+0x3000] ;  /* 0x00300000bc48783b */ /* 0x000fee0000000200 */
[----:B-1----:R-:W-:Y:S01]  /*11010*/  HMMA.16816.F32.BF16 R16, R8, R68, R24 ;  /* 0x000000440810723c */ /* 0x002fe20000041818 */
[----:B------:R-:W1:Y:S07]  /*11020*/  LDSM.16.M88.4 R24, [R194+0x8000] ;  /* 0x00800000c218783b */ /* 0x000e6e0000000200 */
[C---:B------:R-:W-:Y:S08]  /*11030*/  HMMA.16816.F32.BF16 R20, R12.reuse, R60, R32 ;  /* 0x0000003c0c14723c */ /* 0x040ff00000041820 */
[C---:B------:R-:W-:Y:S01]  /*11040*/  HMMA.16816.F32.BF16 R40, R12.reuse, R62, R40 ;  /* 0x0000003e0c28723c */ /* 0x040fe20000041828 */
[----:B------:R-:W-:Y:S07]  /*11050*/  LDSM.16.M88.4 R60, [R143+0x4000] ;  /* 0x004000008f3c783b */ /* 0x000fee0000000200 */
[C---:B------:R-:W-:Y:S08]  /*11060*/  HMMA.16816.F32.BF16 R48, R12.reuse, R36, R48 ;  /* 0x000000240c30723c */ /* 0x040ff00000041830 */
[----:B------:R-:W-:Y:S08]  /*11070*/  HMMA.16816.F32.BF16 R44, R12, R38, R44 ;  /* 0x000000260c2c723c */ /* 0x000ff0000004182c */
[----:B------:R-:W-:Y:S01]  /*11080*/  HMMA.16816.F32.BF16 R36, R8, R70, R28 ;  /* 0x000000460824723c */ /* 0x000fe2000004181c */
[----:B------:R-:W-:Y:S04]  /*11090*/  LDSM.16.M88.4 R28, [R196+0x8000] ;  /* 0x00800000c41c783b */ /* 0x000fe80000000200 */
[----:B------:R-:W3:Y:S03]  /*110a0*/  LDSM.16.M88.4 R68, [R2+0x3000] ;  /* 0x003000000244783b */ /* 0x000ee60000000200 */
[----:B--2---:R-:W-:Y:S08]  /*110b0*/  HMMA.16816.F32.BF16 R12, R4, R76, R16 ;  /* 0x0000004c040c723c */ /* 0x004ff00000041810 */
[C---:B------:R-:W-:Y:S08]  /*110c0*/  HMMA.16816.F32.BF16 R32, R8.reuse, R64, R20 ;  /* 0x000000400820723c */ /* 0x040ff00000041814 */
[----:B------:R-:W-:Y:S01]  /*110d0*/  HMMA.16816.F32.BF16 R20, R8, R66, R40 ;  /* 0x000000420814723c */ /* 0x000fe20000041828 */
[----:B------:R-:W2:Y:S04]  /*110e0*/  LDSM.16.M88.4 R40, [R188+0x3800] ;  /* 0x00380000bc28783b */ /* 0x000ea80000000200 */
[----:B------:R-:W-:Y:S03]  /*110f0*/  LDSM.16.M88.4 R64, [R188+0x4000] ;  /* 0x00400000bc40783b */ /* 0x000fe60000000200 */
[----:B------:R-:W-:Y:S01]  /*11100*/  HMMA.16816.F32.BF16 R16, R4, R78, R36 ;  /* 0x0000004e0410723c */ /* 0x000fe20000041824 */
[----:B------:R-:W-:Y:S07]  /*11110*/  LDSM.16.M88.4 R76, [R143+0x5000] ;  /* 0x005000008f4c783b */ /* 0x000fee0000000200 */
[C---:B------:R-:W-:Y:S08]  /*11120*/  HMMA.16816.F32.BF16 R48, R8.reuse, R52, R48 ;  /* 0x000000340830723c */ /* 0x040ff00000041830 */
[----:B------:R-:W-:Y:S08]  /*11130*/  HMMA.16816.F32.BF16 R44, R8, R54, R44 ;  /* 0x00000036082c723c */ /* 0x000ff0000004182c */
[----:B-1----:R-:W-:Y:S08]  /*11140*/  HMMA.16816.F32.BF16 R8, R24, R72, R12 ;  /* 0x000000481808723c */ /* 0x002ff0000004180c */
[C---:B------:R-:W-:Y:S08]  /*11150*/  HMMA.16816.F32.BF16 R36, R4.reuse, R56, R32 ;  /* 0x000000380424723c */ /* 0x040ff00000041820 */
[----:B------:R-:W-:Y:S01]  /*11160*/  HMMA.16816.F32.BF16 R12, R4, R58, R20 ;  /* 0x0000003a040c723c */ /* 0x000fe20000041814 */
[----:B------:R-:W-:Y:S04]  /*11170*/  LDSM.16.M88.4 R20, [R195+0x8000] ;  /* 0x00800000c314783b */ /* 0x000fe80000000200 */
[----:B------:R-:W1:Y:S03]  /*11180*/  LDSM.16.M88.4 R56, [R142+0x3000] ;  /* 0x003000008e38783b */ /* 0x000e660000000200 */
[----:B------:R-:W-:Y:S01]  /*11190*/  HMMA.16816.F32.BF16 R32, R24, R74, R16 ;  /* 0x0000004a1820723c */ /* 0x000fe20000041810 */
[----:B------:R-:W4:Y:S04]  /*111a0*/  LDSM.16.M88.4 R72, [R2+0x3800] ;  /* 0x003800000248783b */ /* 0x000f280000000200 */
[----:B------:R-:W-:Y:S03]  /*111b0*/  LDSM.16.M88.4 R16, [R193+0xc000] ;  /* 0x00c00000c110783b */ /* 0x000fe60000000200 */
[----:B---3--:R-:W-:Y:S08]  /*111c0*/  HMMA.16816.F32.BF16 R8, R28, R68, R8 ;  /* 0x000000441c08723c */ /* 0x008ff00000041808 */
[C---:B------:R-:W-:Y:S08]  /*111d0*/  HMMA.16816.F32.BF16 R48, R4.reuse, R60, R48 ;  /* 0x0000003c0430723c */ /* 0x040ff00000041830 */
[----:B------:R-:W-:Y:S01]  /*111e0*/  HMMA.16816.F32.BF16 R52, R4, R62, R44 ;  /* 0x0000003e0434723c */ /* 0x000fe2000004182c */
[----:B------:R-:W3:Y:S04]  /*111f0*/  LDSM.16.M88.4 R60, [R143+0x4800] ;  /* 0x004800008f3c783b */ /* 0x000ee80000000200 */
[----:B------:R-:W3:Y:S03]  /*11200*/  LDSM.16.M88.4 R44, [R142+0x3800] ;  /* 0x003800008e2c783b */ /* 0x000ee60000000200 */
[----:B--2---:R-:W-:Y:S08]  /*11210*/  HMMA.16816.F32.BF16 R36, R24, R40, R36 ;  /* 0x000000281824723c */ /* 0x004ff00000041824 */
[----:B------:R-:W-:Y:S01]  /*11220*/  HMMA.16816.F32.BF16 R32, R28, R70, R32 ;  /* 0x000000461c20723c */ /* 0x000fe20000041820 */
[----:B------:R-:W-:Y:S07]  /*11230*/  LDSM.16.M88.4 R68, [R188+0x4800] ;  /* 0x00480000bc44783b */ /* 0x000fee0000000200 */
[----:B-1----:R-:W-:Y:S01]  /*11240*/  HMMA.16816.F32.BF16 R4, R20, R56, R8 ;  /* 0x000000381404723c */ /* 0x002fe20000041808 */
[----:B------:R-:W-:Y:S07]  /*11250*/  LDSM.16.M88.4 R8, [R196+0xc000] ;  /* 0x00c00000c408783b */ /* 0x000fee0000000200 */
[----:B------:R-:W-:Y:S01]  /*11260*/  HMMA.16816.F32.BF16 R40, R24, R42, R12 ;  /* 0x0000002a1828723c */ /* 0x000fe2000004180c */
[----:B------:R-:W1:Y:S07]  /*11270*/  LDSM.16.M88.4 R12, [R194+0xc000] ;  /* 0x00c00000c20c783b */ /* 0x000e6e0000000200 */
[----:B----4-:R-:W-:Y:S08]  /*11280*/  HMMA.16816.F32.BF16 R36, R28, R72, R36 ;  /* 0x000000481c24723c */ /* 0x010ff00000041824 */
[----:B------:R-:W-:Y:S08]  /*11290*/  HMMA.16816.F32.BF16 R32, R20, R58, R32 ;  /* 0x0000003a1420723c */ /* 0x000ff00000041820 */
[----:B---3--:R-:W-:Y:S08]  /*112a0*/  HMMA.16816.F32.BF16 R4, R16, R60, R4 ;  /* 0x0000003c1004723c */ /* 0x008ff00000041804 */
[C---:B------:R-:W-:Y:S08]  /*112b0*/  HMMA.16816.F32.BF16 R48, R24.reuse, R64, R48 ;  /* 0x000000401830723c */ /* 0x040ff00000041830 */
[----:B------:R-:W-:Y:S01]  /*112c0*/  HMMA.16816.F32.BF16 R56, R24, R66, R52 ;  /* 0x000000421838723c */ /* 0x000fe20000041834 */
[----:B------:R-:W2:Y:S04]  /*112d0*/  LDSM.16.M88.4 R64, [R2+0x4800] ;  /* 0x004800000240783b */ /* 0x000ea80000000200 */
[----:B------:R-:W3:Y:S03]  /*112e0*/  LDSM.16.M88.4 R52, [R142+0x4000] ;  /* 0x004000008e34783b */ /* 0x000ee60000000200 */
[----:B------:R-:W-:Y:S01]  /*112f0*/  HMMA.16816.F32.BF16 R40, R28, R74, R40 ;  /* 0x0000004a1c28723c */ /* 0x000fe20000041828 */
[----:B------:R-:W4:Y:S07]  /*11300*/  LDSM.16.M88.4 R72, [R188+0x5000] ;  /* 0x00500000bc48783b */ /* 0x000f2e0000000200 */
[----:B------:R-:W-:Y:S08]  /*11310*/  HMMA.16816.F32.BF16 R36, R20, R44, R36 ;  /* 0x0000002c1424723c */ /* 0x000ff00000041824 */
[----:B------:R-:W-:Y:S01]  /*11320*/  HMMA.16816.F32.BF16 R32, R16, R62, R32 ;  /* 0x0000003e1020723c */ /* 0x000fe20000041820 */
[----:B------:R-:W-:Y:S07]  /*11330*/  LDSM.16.M88.4 R60, [R2+0x5000] ;  /* 0x00500000023c783b */ /* 0x000fee0000000200 */
[----:B-1----:R-:W-:Y:S01]  /*11340*/  HMMA.16816.F32.BF16 R24, R12, R68, R4 ;  /* 0x000000440c18723c */ /* 0x002fe20000041804 */
[----:B------:R-:W1:Y:S07]  /*11350*/  LDSM.16.M88.4 R4, [R195+0xc000] ;  /* 0x00c00000c304783b */ /* 0x000e6e0000000200 */
[----:B------:R-:W-:Y:S08]  /*11360*/  HMMA.16816.F32.BF16 R48, R28, R80, R48 ;  /* 0x000000501c30723c */ /* 0x000ff00000041830 */
[----:B------:R-:W-:Y:S08]  /*11370*/  HMMA.16816.F32.BF16 R44, R20, R46, R40 ;  /* 0x0000002e142c723c */ /* 0x000ff00000041828 */
[----:B------:R-:W-:Y:S08]  /*11380*/  HMMA.16816.F32.BF16 R40, R16, R76, R36 ;  /* 0x0000004c1028723c */ /* 0x000ff00000041824 */
[----:B------:R-:W-:Y:S01]  /*11390*/  HMMA.16816.F32.BF16 R36, R12, R70, R32 ;  /* 0x000000460c24723c */ /* 0x000fe20000041820 */
[----:B------:R-:W1:Y:S07]  /*113a0*/  LDSM.16.M88.4 R68, [R143+0x5800] ;  /* 0x005800008f44783b */ /* 0x000e6e0000000200 */
[----:B------:R-:W-:Y:S01]  /*113b0*/  HMMA.16816.F32.BF16 R28, R28, R82, R56 ;  /* 0x000000521c1c723c */ /* 0x000fe20000041838 */
[----:B------:R-:W1:Y:S07]  /*113c0*/  LDSM.16.M88.4 R56, [R188+0x5800] ;  /* 0x00580000bc38783b */ /* 0x000e6e0000000200 */
[----:B--2---:R-:W-:Y:S08]  /*113d0*/  HMMA.16816.F32.BF16 R24, R8, R64, R24 ;  /* 0x000000400818723c */ /* 0x004ff00000041818 */
[----:B---3--:R-:W-:Y:S08]  /*113e0*/  HMMA.16816.F32.BF16 R32, R20, R52, R48 ;  /* 0x000000341420723c */ /* 0x008ff00000041830 */
[----:B------:R-:W-:Y:S08]  /*113f0*/  HMMA.16816.F32.BF16 R44, R16, R78, R44 ;  /* 0x0000004e102c723c */ /* 0x000ff0000004182c */
[----:B----4-:R-:W-:Y:S08]  /*11400*/  HMMA.16816.F32.BF16 R40, R12, R72, R40 ;  /* 0x000000480c28723c */ /* 0x010ff00000041828 */
[----:B------:R-:W-:Y:S08]  /*11410*/  HMMA.16816.F32.BF16 R36, R8, R66, R36 ;  /* 0x000000420824723c */ /* 0x000ff00000041824 */
[----:B------:R-:W-:Y:S01]  /*11420*/  HMMA.16816.F32.BF16 R20, R20, R54, R28 ;  /* 0x000000361414723c */ /* 0x000fe2000004181c */
[----:B------:R-:W2:Y:S07]  /*11430*/  LDSM.16.M88.4 R52, [R142+0x5000] ;  /* 0x005000008e34783b */ /* 0x000eae0000000200 */
[----:B-1----:R-:W-:Y:S08]  /*11440*/  HMMA.16816.F32.BF16 R48, R4, R84, R24 ;  /* 0x000000540430723c */ /* 0x002ff00000041818 */
[----:B------:R-:W-:Y:S08]  /*11450*/  HMMA.16816.F32.BF16 R24, R16, R68, R32 ;  /* 0x000000441018723c */ /* 0x000ff00000041820 */
[----:B------:R-:W-:Y:S08]  /*11460*/  HMMA.16816.F32.BF16 R28, R12, R74, R44 ;  /* 0x0000004a0c1c723c */ /* 0x000ff0000004182c */
[----:B------:R-:W-:Y:S01]  /*11470*/  HMMA.16816.F32.BF16 R32, R8, R60, R40 ;  /* 0x0000003c0820723c */ /* 0x000fe20000041828 */
[----:B------:R-:W1:Y:S01]  /*11480*/  LDSM.16.M88.4 R40, [R2+0x5800] ;  /* 0x005800000228783b */ /* 0x000e620000000200 */
[----:B------:R-:W-:-:S04]  /*11490*/  FMUL.FTZ R0, R48, c[0x0][0x320] ;  /* 0x0000c80030007a20 */ /* 0x000fc80000410000 */
[----:B------:R3:W4:Y:S02]  /*114a0*/  MUFU.TANH R60, R0 ;  /* 0x00000000003c7308 */ /* 0x0007240000002400 */
[----:B------:R-:W-:Y:S08]  /*114b0*/  HMMA.16816.F32.BF16 R36, R4, R86, R36 ;  /* 0x000000560424723c */ /* 0x000ff00000041824 */
[----:B------:R-:W-:Y:S01]  /*114c0*/  HMMA.16816.F32.BF16 R16, R16, R70, R20 ;  /* 0x000000461010723c */ /* 0x000fe20000041814 */
[----:B---3--:R-:W-:-:S07]  /*114d0*/  FMUL.FTZ R0, R49, c[0x0][0x320] ;  /* 0x0000c80031007a20 */ /* 0x008fce0000410000 */
[----:B------:R-:W-:Y:S01]  /*114e0*/  HMMA.16816.F32.BF16 R20, R12, R56, R24 ;  /* 0x000000380c14723c */ /* 0x000fe20000041818 */
[----:B------:R3:W1:Y:S07]  /*114f0*/  MUFU.TANH R47, R0 ;  /* 0x00000000002f7308 */ /* 0x00066e0000002400 */
[----:B------:R-:W-:Y:S08]  /*11500*/  HMMA.16816.F32.BF16 R24, R8, R62, R28 ;  /* 0x0000003e0818723c */ /* 0x000ff0000004181c */
[----:B--2---:R-:W-:Y:S01]  /*11510*/  HMMA.16816.F32.BF16 R28, R4, R52, R32 ;  /* 0x00000034041c723c */ /* 0x004fe20000041820 */
[----:B------:R-:W2:Y:S01]  /*11520*/  LDSM.16.M88.4 R32, [R142+0x5800] ;  /* 0x005800008e20783b */ /* 0x000ea20000000200 */
[----:B---3--:R-:W-:Y:S01]  /*11530*/  FMUL.FTZ R0, R50, c[0x0][0x320] ;  /* 0x0000c80032007a20 */ /* 0x008fe20000410000 */
[----:B------:R-:W-:-:S04]  /*11540*/  DEPBAR.LE SB0, 0x0 ;  /* 0x000080000000791a */ /* 0x000fc80000000000 */
[----:B------:R3:W2:Y:S01]  /*11550*/  MUFU.TANH R48, R0 ;  /* 0x0000000000307308 */ /* 0x0006a20000002400 */
[----:B------:R-:W-:Y:S08]  /*11560*/  HMMA.16816.F32.BF16 R12, R12, R58, R16 ;  /* 0x0000003a0c0c723c */ /* 0x000ff00000041810 */
[----:B-1----:R-:W-:Y:S01]  /*11570*/  HMMA.16816.F32.BF16 R16, R8, R40, R20 ;  /* 0x000000280810723c */ /* 0x002fe20000041814 */
[----:B---3--:R-:W-:-:S07]  /*11580*/  FMUL.FTZ R0, R51, c[0x0][0x320] ;  /* 0x0000c80033007a20 */ /* 0x008fce0000410000 */
[----:B------:R-:W-:Y:S01]  /*11590*/  HMMA.16816.F32.BF16 R20, R4, R54, R24 ;  /* 0x000000360414723c */ /* 0x000fe20000041818 */
[----:B------:R1:W3:Y:S07]  /*115a0*/  MUFU.TANH R46, R0 ;  /* 0x00000000002e7308 */ /* 0x0002ee0000002400 */
[----:B------:R-:W-:Y:S08]  /*115b0*/  HMMA.16816.F32.BF16 R8, R8, R42, R12 ;  /* 0x0000002a0808723c */ /* 0x000ff0000004180c */
[----:B--2---:R-:W-:Y:S01]  /*115c0*/  HMMA.16816.F32.BF16 R12, R4, R32, R16 ;  /* 0x00000020040c723c */ /* 0x004fe20000041810 */
[----:B-1----:R-:W-:-:S04]  /*115d0*/  FMUL.FTZ R0, R36, c[0x0][0x320] ;  /* 0x0000c80024007a20 */ /* 0x002fc80000410000 */
[----:B------:R1:W2:Y:S11]  /*115e0*/  MUFU.TANH R45, R0 ;  /* 0x00000000002d7308 */ /* 0x0002b60000002400 */
[----:B------:R-:W-:Y:S01]  /*115f0*/  HMMA.16816.F32.BF16 R4, R4, R34, R8 ;  /* 0x000000220404723c */ /* 0x000fe20000041808 */
[----:B-1----:R-:W-:-:S04]  /*11600*/  FMUL.FTZ R0, R37, c[0x0][0x320] ;  /* 0x0000c80025007a20 */ /* 0x002fc80000410000 */
        /* <DEDUP_REMOVED lines=44> */
[----:B------:R-:W-:Y:S01]  /*118d0*/  LOP3.LUT P5, RZ, R206, 0x8, RZ, 0xc0, !PT ;  /* 0x00000008ceff7812 */ /* 0x000fe200078ac0ff */
[----:B------:R-:W-:Y:S01]  /*118e0*/  IMAD R2, R2, c[0x0][0x1e0], RZ ;  /* 0x0000780002027a24 */ /* 0x000fe200078e02ff */
[C---:B------:R-:W-:Y:S02]  /*118f0*/  LOP3.LUT P6, RZ, R206.reuse, 0x4, RZ, 0xc0, !PT ;  /* 0x00000004ceff7812 */ /* 0x040fe400078cc0ff */
[----:B------:R-:W-:Y:S01]  /*11900*/  LOP3.LUT P3, RZ, R206, 0x2, RZ, 0xc0, !PT ;  /* 0x00000002ceff7812 */ /* 0x000fe2000786c0ff */
[----:B------:R-:W-:Y:S01]  /*11910*/  IMAD R4, R0, c[0x0][0x1e4], R2 ;  /* 0x0000790000047a24 */ /* 0x000fe200078e0202 */
[----:B------:R-:W-:Y:S01]  /*11920*/  LOP3.LUT P4, RZ, R206, 0x1, RZ, 0xc0, !PT ;  /* 0x00000001ceff7812 */ /* 0x000fe2000788c0ff */
        /* <DEDUP_REMOVED lines=28> */
.L_x_1478:
[----:B--234-:R-:W-:Y:S05]  /*11af0*/  BSYNC B0 ;  /* 0x0000000000007941 */ /* 0x01cfea0003800000 */
.L_x_1477:
[----:B-1----:R-:W-:Y:S01]  /*11b00*/  IMAD.IADD R0, R89, 0x1, -R216 ;  /* 0x0000000159007824 */ /* 0x002fe200078e0ad8 */
[----:B------:R-:W-:Y:S04]  /*11b10*/  LDSM.16.MT88.4 R32, [R190] ;  /* 0x00000000be20783b */ /* 0x000fe80000004200 */
        /* <DEDUP_REMOVED lines=8> */
[----:B------:R-:W-:Y:S02]  /*11ba0*/  ISETP.GT.AND P4, PT, R0, 0x9, PT ;  /* 0x000000090000780c */ /* 0x000fe40003f84270 */
[----:B------:R-:W-:Y:S01]  /*11bb0*/  FSEL R7, R45, -INF , P0 ;  /* 0xff8000002d077808 */ /* 0x000fe20000000000 */
[----:B------:R-:W-:Y:S01]  /*11bc0*/  LDSM.16.MT88.4 R68, [R190+0x3000] ;  /* 0x00300000be44783b */ /* 0x000fe20000004200 */
[----:B------:R-:W-:-:S02]  /*11bd0*/  FMNMX.FTZ R2, R5, R6, !PT ;  /* 0x0000000605027209 */ /* 0x000fc40007810000 */
[----:B------:R-:W-:Y:S01]  /*11be0*/  ISETP.GT.AND P6, PT, R0, 0x10, PT ;  /* 0x000000100000780c */ /* 0x000fe20003fc4270 */
[----:B------:R-:W-:Y:S01]  /*11bf0*/  LDSM.16.MT88.4 R72, [R190+0x3800] ;  /* 0x00380000be48783b */ /* 0x000fe20000004200 */
[----:B------:R-:W-:Y:S02]  /*11c00*/  FSEL R9, R44, -INF , P4 ;  /* 0xff8000002c097808 */ /* 0x000fe40002000000 */
[----:B------:R-:W-:Y:S01]  /*11c10*/  FMNMX.FTZ R2, R7, R2, !PT ;  /* 0x0000000207027209 */ /* 0x000fe20007810000 */
        /* <DEDUP_REMOVED lines=9> */
[----:B------:R-:W0:Y:S01]  /*11cb0*/  LDGDEPBAR ;  /* 0x00000000000079af */ /* 0x000e220000000000 */
[----:B------:R-:W-:Y:S02]  /*11cc0*/  ISETP.GT.AND P5, PT, R0, 0x19, PT ;  /* 0x000000190000780c */ /* 0x000fe40003fa4270 */
[----:B------:R-:W-:Y:S02]  /*11cd0*/  FSEL R11, R18, -INF , P3 ;  /* 0xff800000120b7808 */ /* 0x000fe40001800000 */
[----:B------:R-:W-:-:S02]  /*11ce0*/  FMNMX.FTZ R2, R10, R2, !PT ;  /* 0x000000020a027209 */ /* 0x000fc40007810000 */
        /* <DEDUP_REMOVED lines=9> */
[----:B------:R-:W-:Y:S01]  /*11d80*/  ISETP.GT.AND P1, PT, R0, 0x28, PT ;  /* 0x000000280000780c */ /* 0x000fe20003f24270 */
[----:B------:R-:W-:Y:S01]  /*11d90*/  LDSM.16.MT88.4 R44, [R191] ;  /* 0x00000000bf2c783b */ /* 0x000fe20000004200 */
[----:B------:R-:W-:Y:S02]  /*11da0*/  FSEL R93, R16, -INF , P2 ;  /* 0xff800000105d7808 */ /* 0x000fe40001000000 */
[----:B------:R-:W-:Y:S02]  /*11db0*/  FMNMX.FTZ R2, R94, R2, !PT ;  /* 0x000000025e027209 */ /* 0x000fe40007810000 */
[----:B------:R-:W-:-:S02]  /*11dc0*/  FSEL R19, R37, -INF , P0 ;  /* 0xff80000025137808 */ /* 0x000fc40000000000 */
[----:B------:R-:W-:Y:S02]  /*11dd0*/  ISETP.GT.AND P0, PT, R0, 0x29, PT ;  /* 0x000000290000780c */ /* 0x000fe40003f04270 */
[----:B------:R-:W-:Y:S02]  /*11de0*/  FSEL R92, R15, -INF , P1 ;  /* 0xff8000000f5c7808 */ /* 0x000fe40000800000 */
[----:B------:R-:W-:Y:S02]  /*11df0*/  FMNMX.FTZ R2, R93, R2, !PT ;  /* 0x000000025d027209 */ /* 0x000fe40007810000 */
[----:B------:R-:W-:Y:S02]  /*11e00*/  FMNMX.FTZ R3, R14, R20, !PT ;  /* 0x000000140e037209 */ /* 0x000fe40007810000 */
[----:B------:R-:W-:Y:S02]  /*11e10*/  FSEL R91, R13, -INF , P0 ;  /* 0xff8000000d5b7808 */ /* 0x000fe40000000000 */
[----:B------:R-:W-:-:S02]  /*11e20*/  FMNMX.FTZ R2, R92, R2, !PT ;  /* 0x000000025c027209 */ /* 0x000fc40007810000 */
[----:B------:R-:W-:Y:S02]  /*11e30*/  FSEL R18, R36, -INF , P4 ;  /* 0xff80000024127808 */ /* 0x000fe40002000000 */
[----:B------:R-:W-:Y:S01]  /*11e40*/  FMNMX.FTZ R3, R19, R3, !PT ;  /* 0x0000000313037209 */ /* 0x000fe20007810000 */
[----:B------:R-:W-:Y:S01]  /*11e50*/  LDSM.16.MT88.4 R36, [R189+0x1800] ;  /* 0x00180000bd24783b */ /* 0x000fe20000004200 */
[----:B------:R-:W-:Y:S02]  /*11e60*/  FSEL R17, R30, -INF , P6 ;  /* 0xff8000001e117808 */ /* 0x000fe40003000000 */
[----:B------:R-:W-:Y:S02]  /*11e70*/  FMNMX.FTZ R2, R91, R2, !PT ;  /* 0x000000025b027209 */ /* 0x000fe40007810000 */
[C---:B------:R-:W-:Y:S02]  /*11e80*/  ISETP.GT.AND P6, PT, R0.reuse, 0x11, PT ;  /* 0x000000110000780c */ /* 0x040fe40003fc4270 */
[----:B------:R-:W-:Y:S01]  /*11e90*/  ISETP.GT.AND P4, PT, R0, 0x18, PT ;  /* 0x000000180000780c */ /* 0x000fe20003f84270 */
[----:B------:R-:W1:Y:S01]  /*11ea0*/  SHFL.BFLY PT, R4, R2, 0x2, 0x1f ;  /* 0x0c401f0002047f89 */ /* 0x000e6200000e0000 */
[----:B------:R-:W-:-:S02]  /*11eb0*/  FMNMX.FTZ R0, R18, R3, !PT ;  /* 0x0000000312007209 */ /* 0x000fc40007810000 */
[----:B------:R-:W-:Y:S02]  /*11ec0*/  FSEL R13, R29, -INF , P6 ;  /* 0xff8000001d0d7808 */ /* 0x000fe40003000000 */
[----:B------:R-:W-:Y:S01]  /*11ed0*/  FMNMX.FTZ R0, R17, R0, !PT ;  /* 0x0000000011007209 */ /* 0x000fe20007810000 */
[----:B------:R-:W-:Y:S01]  /*11ee0*/  LDSM.16.MT88.4 R28, [R192] ;  /* 0x00000000c01c783b */ /* 0x000fe20000004200 */
[----:B------:R-:W-:Y:S02]  /*11ef0*/  FSEL R16, R26, -INF , P4 ;  /* 0xff8000001a107808 */ /* 0x000fe40002000000 */
        /* <DEDUP_REMOVED lines=8> */
[----:B------:R-:W-:Y:S02]  /*11f80*/  FSEL R88, R22, -INF , P1 ;  /* 0xff80000016587808 */ /* 0x000fe40000800000 */
[----:B------:R-:W-:-:S02]  /*11f90*/  FMNMX.FTZ R3, R89, R3, !PT ;  /* 0x0000000359037209 */ /* 0x000fc40007810000 */
[----:B-1----:R-:W-:Y:S02]  /*11fa0*/  FMNMX.FTZ R0, R2, R4, !PT ;  /* 0x0000000402007209 */ /* 0x002fe40007810000 */
[----:B------:R-:W-:Y:S02]  /*11fb0*/  FSEL R87, R21, -INF , P0 ;  /* 0xff80000015577808 */ /* 0x000fe40000000000 */
[----:B------:R-:W-:Y:S01]  /*11fc0*/  FMNMX.FTZ R3, R88, R3, !PT ;  /* 0x0000000358037209 */ /* 0x000fe20007810000 */
[----:B------:R-:W1:Y:S03]  /*11fd0*/  SHFL.BFLY PT, R2, R0, 0x1, 0x1f ;  /* 0x0c201f0000027f89 */ /* 0x000e6600000e0000 */
[----:B------:R-:W-:-:S05]  /*11fe0*/  FMNMX.FTZ R3, R87, R3, !PT ;  /* 0x0000000357037209 */ /* 0x000fca0007810000 */
[----:B------:R-:W2:Y:S01]  /*11ff0*/  SHFL.BFLY PT, R4, R3, 0x2, 0x1f ;  /* 0x0c401f0003047f89 */ /* 0x000ea200000e0000 */
[----:B-1----:R-:W-:-:S04]  /*12000*/  FMNMX.FTZ R136, R0, R2, !PT ;  /* 0x0000000200887209 */ /* 0x002fc80007810000 */
[C---:B------:R-:W-:Y:S01]  /*12010*/  FSETP.NEU.FTZ.AND P0, PT, R136.reuse, -INF , PT ;  /* 0xff8000008800780b */ /* 0x040fe20003f1d000 */
[----:B------:R-:W-:Y:S01]  /*12020*/  FMUL.FTZ R2, R136, c[0x0][0x2d0] ;  /* 0x0000b40088027a20 */ /* 0x000fe20000410000 */
[----:B--2---:R-:W-:-:S04]  /*12030*/  FMNMX.FTZ R0, R3, R4, !PT ;  /* 0x0000000403007209 */ /* 0x004fc80007810000 */
[----:B------:R-:W-:Y:S01]  /*12040*/  FSEL R2, R2, RZ, P0 ;  /* 0x000000ff02027208 */ /* 0x000fe20000000000 */
[----:B------:R-:W1:Y:S04]  /*12050*/  SHFL.BFLY PT, R4, R0, 0x1, 0x1f ;  /* 0x0c201f0000047f89 */ /* 0x000e6800000e0000 */
[----:B------:R-:W-:-:S04]  /*12060*/  FFMA.FTZ R3, R5, c[0x0][0x2d0], -R2 ;  /* 0x0000b40005037a23 */ /* 0x000fc80000010802 */
[----:B------:R2:W-:Y:S02]  /*12070*/  MUFU.EX2 R84, R3 ;  /* 0x0000000300547308 */ /* 0x0005e40000000800 */
[--C-:B--2---:R-:W-:Y:S01]  /*12080*/  FFMA.FTZ R3, R6, c[0x0][0x2d0], -R2.reuse ;  /* 0x0000b40006037a23 */ /* 0x104fe20000010802 */
[----:B-1----:R-:W-:Y:S01]  /*12090*/  FMNMX.FTZ R135, R0, R4, !PT ;  /* 0x0000000400877209 */ /* 0x002fe20007810000 */
[----:B------:R-:W-:-:S04]  /*120a0*/  FFMA.FTZ R0, R10, c[0x0][0x2d0], -R2 ;  /* 0x0000b4000a007a23 */ /* 0x000fc80000010802 */
[----:B------:R1:W2:Y:S01]  /*120b0*/  MUFU.EX2 R83, R3 ;  /* 0x0000000300537308 */ /* 0x0002a20000000800 */
[----:B------:R-:W-:-:S07]  /*120c0*/  FSETP.NEU.FTZ.AND P0, PT, R135, -INF , PT ;  /* 0xff8000008700780b */ /* 0x000fce0003f1d000 */
[----:B------:R3:W-:Y:S01]  /*120d0*/  MUFU.EX2 R252, R0 ;  /* 0x0000000000fc7308 */ /* 0x0007e20000000800 */
[----:B-1----:R-:W-:Y:S02]  /*120e0*/  FFMA.FTZ R3, R7, c[0x0][0x2d0], -R2 ;  /* 0x0000b40007037a23 */ /* 0x002fe40000010802 */
[----:B------:R-:W1:Y:S05]  /*120f0*/  LDSM.16.MT88.4 R4, [R189] ;  /* 0x00000000bd04783b */ /* 0x000e6a0000004200 */
[----:B------:R4:W-:Y:S01]  /*12100*/  MUFU.EX2 R86, R3 ;  /* 0x0000000300567308 */ /* 0x0009e20000000800 */
[----:B---3--:R-:W-:-:S05]  /*12110*/  FMUL.FTZ R0, R135, c[0x0][0x2d0] ;  /* 0x0000b40087007a20 */ /* 0x008fca0000410000 */
[----:B------:R-:W-:Y:S01]  /*12120*/  FSEL R0, R0, RZ, P0 ;  /* 0x000000ff00007208 */ /* 0x000fe20000000000 */
[----:B----4-:R-:W-:-:S04]  /*12130*/  FFMA.FTZ R3, R9, c[0x0][0x2d0], -R2 ;  /* 0x0000b40009037a23 */ /* 0x010fc80000010802 */
[----:B------:R3:W4:Y:S02]  /*12140*/  MUFU.EX2 R85, R3 ;  /* 0x0000000300557308 */ /* 0x0007240000000800 */
[----:B---3--:R-:W-:Y:S01]  /*12150*/  FFMA.FTZ R3, R8, c[0x0][0x2d0], -R2 ;  /* 0x0000b40008037a23 */ /* 0x008fe20000010802 */
[----:B--2---:R-:W-:Y:S02]  /*12160*/  F2FP.BF16.PACK_AB R8, R83, R84 ;  /* 0x000000545308723e */ /* 0x004fe400000010ff */
[----:B----4-:R-:W-:-:S03]  /*12170*/  F2FP.BF16.PACK_AB R10, R85, R86 ;  /* 0x00000056550a723e */ /* 0x010fc600000010ff */
[----:B------:R2:W-:Y:S02]  /*12180*/  MUFU.EX2 R95, R3 ;  /* 0x00000003005f7308 */ /* 0x0005e40000000800 */
[----:B--2---:R-:W-:-:S06]  /*12190*/  FFMA.FTZ R3, R11, c[0x0][0x2d0], -R2 ;  /* 0x0000b4000b037a23 */ /* 0x004fcc0000010802 */
[----:B------:R2:W-:Y:S02]  /*121a0*/  MUFU.EX2 R219, R3 ;  /* 0x0000000300db7308 */ /* 0x0005e40000000800 */
[----:B--2---:R-:W-:-:S06]  /*121b0*/  FFMA.FTZ R3, R12, c[0x0][0x2d0], -R2 ;  /* 0x0000b4000c037a23 */ /* 0x004fcc0000010802 */
[----:B------:R2:W-:Y:S02]  /*121c0*/  MUFU.EX2 R204, R3 ;  /* 0x0000000300cc7308 */ /* 0x0005e40000000800 */
[----:B--2---:R-:W-:-:S06]  /*121d0*/  FFMA.FTZ R3, R14, c[0x0][0x2d0], -R0 ;  /* 0x0000b4000e037a23 */ /* 0x004fcc0000010800 */
[----:B------:R2:W-:Y:S02]  /*121e0*/  MUFU.EX2 R82, R3 ;  /* 0x0000000300527308 */ /* 0x0005e40000000800 */
[----:B--2---:R-:W-:-:S06]  /*121f0*/  FFMA.FTZ R3, R20, c[0x0][0x2d0], -R0 ;  /* 0x0000b40014037a23 */ /* 0x004fcc0000010800 */
[----:B------:R2:W3:Y:S02]  /*12200*/  MUFU.EX2 R81, R3 ;  /* 0x0000000300517308 */ /* 0x0004e40000000800 */
[----:B--2---:R-:W-:Y:S01]  /*12210*/  FFMA.FTZ R3, R19, c[0x0][0x2d0], -R0 ;  /* 0x0000b40013037a23 */ /* 0x004fe20000010800 */
[----:B---3--:R-:W-:-:S05]  /*12220*/  F2FP.BF16.PACK_AB R9, R81, R82 ;  /* 0x000000525109723e */ /* 0x008fca00000010ff */
[----:B------:R2:W-:Y:S02]  /*12230*/  MUFU.EX2 R80, R3 ;  /* 0x0000000300507308 */ /* 0x0005e40000000800 */
[----:B--2---:R-:W-:-:S06]  /*12240*/  FFMA.FTZ R3, R18, c[0x0][0x2d0], -R0 ;  /* 0x0000b40012037a23 */ /* 0x004fcc0000010800 */
[----:B------:R2:W3:Y:S02]  /*12250*/  MUFU.EX2 R203, R3 ;  /* 0x0000000300cb7308 */ /* 0x0004e40000000800 */
[----:B--2---:R-:W-:Y:S01]  /*12260*/  FFMA.FTZ R3, R17, c[0x0][0x2d0], -R0 ;  /* 0x0000b40011037a23 */ /* 0x004fe20000010800 */
[----:B---3--:R-:W-:-:S05]  /*12270*/  F2FP.BF16.PACK_AB R11, R203, R80 ;  /* 0x00000050cb0b723e */ /* 0x008fca00000010ff */
[----:B------:R2:W-:Y:S02]  /*12280*/  MUFU.EX2 R202, R3 ;  /* 0x0000000300ca7308 */ /* 0x0005e40000000800 */
[----:B-1----:R-:W-:Y:S07]  /*12290*/  HMMA.16816.F32.BF16 R20, R8, R4, RZ ;  /* 0x000000040814723c */ /* 0x002fee00000418ff */
[----:B------:R-:W-:Y:S01]  /*122a0*/  F2FP.BF16.PACK_AB R4, R252, R95 ;  /* 0x0000005ffc04723e */ /* 0x000fe200000010ff */
[----:B--2---:R-:W-:-:S04]  /*122b0*/  FFMA.FTZ R3, R13, c[0x0][0x2d0], -R0 ;  /* 0x0000b4000d037a23 */ /* 0x004fc80000010800 */
[----:B------:R1:W2:Y:S02]  /*122c0*/  MUFU.EX2 R200, R3 ;  /* 0x0000000300c87308 */ /* 0x0002a40000000800 */
[--C-:B-1----:R-:W-:Y:S01]  /*122d0*/  FFMA.FTZ R3, R16, c[0x0][0x2d0], -R0.reuse ;  /* 0x0000b40010037a23 */ /* 0x102fe20000010800 */
[----:B--2---:R-:W-:Y:S01]  /*122e0*/  F2FP.BF16.PACK_AB R5, R200, R202 ;  /* 0x000000cac805723e */ /* 0x004fe200000010ff */
[----:B------:R-:W-:Y:S04]  /*122f0*/  HMMA.16816.F32.BF16 R16, R8, R6, RZ ;  /* 0x000000060810723c */ /* 0x000fe800000418ff */
[----:B------:R1:W-:Y:S03]  /*12300*/  MUFU.EX2 R199, R3 ;  /* 0x0000000300c77308 */ /* 0x0003e60000000800 */
[----:B------:R-:W-:Y:S01]  /*12310*/  F2FP.BF16.PACK_AB R6, R204, R219 ;  /* 0x000000dbcc06723e */ /* 0x000fe200000010ff */
[----:B-1----:R-:W-:-:S02]  /*12320*/  FFMA.FTZ R3, R15, c[0x0][0x2d0], -R0 ;  /* 0x0000b4000f037a23 */ /* 0x002fc40000010800 */
[----:B------:R-:W-:Y:S02]  /*12330*/  HMMA.16816.F32.BF16 R12, R8, R32, RZ ;  /* 0x00000020080c723c */ /* 0x000fe400000418ff */
[----:B------:R-:W1:Y:S02]  /*12340*/  MUFU.EX2 R198, R3 ;  /* 0x0000000300c67308 */ /* 0x000e640000000800 */
[----:B-1----:R-:W-:-:S07]  /*12350*/  F2FP.BF16.PACK_AB R7, R198, R199 ;  /* 0x000000c7c607723e */ /* 0x002fce00000010ff */
[C---:B------:R-:W-:Y:S08]  /*12360*/  HMMA.16816.F32.BF16 R164, R4.reuse, R24, R20 ;  /* 0x0000001804a4723c */ /* 0x040ff00000041814 */
[----:B------:R-:W-:Y:S01]  /*12370*/  HMMA.16816.F32.BF16 R52, R4, R26, R16 ;  /* 0x0000001a0434723c */ /* 0x000fe20000041810 */
[----:B------:R-:W1:Y:S07]  /*12380*/  LDSM.16.MT88.4 R24, [R192+0x800] ;  /* 0x00080000c018783b */ /* 0x000e6e0000004200 */
[----:B------:R-:W-:Y:S08]  /*12390*/  HMMA.16816.F32.BF16 R20, R8, R28, RZ ;  /* 0x0000001c0814723c */ /* 0x000ff000000418ff */
[----:B------:R-:W-:Y:S08]  /*123a0*/  HMMA.16816.F32.BF16 R156, R4, R40, R12 ;  /* 0x00000028049c723c */ /* 0x000ff0000004180c */
[----:B------:R-:W-:Y:S01]  /*123b0*/  IMAD.MOV.U32 R98, RZ, RZ, R52 ;  /* 0x000000ffff627224 */ /* 0x000fe200078e0034 */
[----:B------:R-:W-:Y:S01]  /*123c0*/  HMMA.16816.F32.BF16 R12, R8, R34, RZ ;  /* 0x00000022080c723c */ /* 0x000fe200000418ff */
[----:B------:R-:W-:Y:S01]  /*123d0*/  IMAD.MOV.U32 R97, RZ, RZ, R53 ;  /* 0x000000ffff617224 */ /* 0x000fe200078e0035 */
[----:B------:R-:W-:Y:S01]  /*123e0*/  LDSM.16.MT88.4 R32, [R189+0x2000] ;  /* 0x00200000bd20783b */ /* 0x000fe20000004200 */
[----:B------:R-:W-:-:S02]  /*123f0*/  IMAD.MOV.U32 R96, RZ, RZ, R54 ;  /* 0x000000ffff607224 */ /* 0x000fc400078e0036 */
[----:B------:R-:W-:Y:S02]  /*12400*/  IMAD.MOV.U32 R3, RZ, RZ, R55 ;  /* 0x000000ffff037224 */ /* 0x000fe400078e0037 */
[----:B------:R-:W2:Y:S01]  /*12410*/  LDSM.16.MT88.4 R52, [R191+0x800] ;  /* 0x00080000bf34783b */ /* 0x000ea20000004200 */
[----:B------:R-:W-:Y:S08]  /*12420*/  HMMA.16816.F32.BF16 R16, R8, R30, RZ ;  /* 0x0000001e0810723c */ /* 0x000ff000000418ff */
[----:B-1----:R-:W-:Y:S08]  /*12430*/  HMMA.16816.F32.BF16 R148, R4, R24, R20 ;  /* 0x000000180494723c */ /* 0x002ff00000041814 */
[----:B------:R-:W-:Y:S08]  /*12440*/  HMMA.16816.F32.BF16 R20, R8, R46, RZ ;  /* 0x0000002e0814723c */ /* 0x000ff000000418ff */
[----:B------:R-:W-:Y:S01]  /*12450*/  HMMA.16816.F32.BF16 R144, R4, R42, R12 ;  /* 0x0000002a0490723c */ /* 0x000fe2000004180c */
[----:B------:R-:W-:Y:S07]  /*12460*/  LDSM.16.MT88.4 R40, [R189+0x3800] ;  /* 0x00380000bd28783b */ /* 0x000fee0000004200 */
[----:B------:R-:W-:Y:S01]  /*12470*/  HMMA.16816.F32.BF16 R12, R8, R44, RZ ;  /* 0x0000002c080c723c */ /* 0x000fe200000418ff */
[----:B------:R-:W-:Y:S07]  /*12480*/  LDSM.16.MT88.4 R44, [R191+0x2000] ;  /* 0x00200000bf2c783b */ /* 0x000fee0000004200 */
[C---:B------:R-:W-:Y:S01]  /*12490*/  HMMA.16816.F32.BF16 R56, R4.reuse, R26, R16 ;  /* 0x0000001a0438723c */ /* 0x040fe20000041810 */
[----:B------:R-:W1:Y:S07]  /*124a0*/  LDSM.16.MT88.4 R24, [R192+0x1800] ;  /* 0x00180000c018783b */ /* 0x000e6e0000004200 */
[C---:B--2---:R-:W-:Y:S01]  /*124b0*/  HMMA.16816.F32.BF16 R236, R4.reuse, R54, R20 ;  /* 0x0000003604ec723c */ /* 0x044fe20000041814 */
        /* <DEDUP_REMOVED lines=9> */
[----:B------:R-:W4:Y:S07]  /*12550*/  LDSM.16.MT88.4 R56, [R190+0x2000] ;  /* 0x00200000be38783b */ /* 0x000f2e0000004200 */
[C---:B------:R-:W-:Y:S08]  /*12560*/  HMMA.16816.F32.BF16 R12, R8.reuse, R48, RZ ;  /* 0x00000030080c723c */ /* 0x040ff000000418ff */
[----:B-1----:R-:W-:Y:S08]  /*12570*/  HMMA.16816.F32.BF16 R36, R8, R24, RZ ;  /* 0x000000180824723c */ /* 0x002ff000000418ff */
[C---:B------:R-:W-:Y:S08]  /*12580*/  HMMA.16816.F32.BF16 R244, R4.reuse, R32, R28 ;  /* 0x0000002004f4723c */ /* 0x040ff0000004181c */
[----:B------:R-:W-:Y:S08]  /*12590*/  HMMA.16816.F32.BF16 R240, R4, R34, R16 ;  /* 0x0000002204f0723c */ /* 0x000ff00000041810 */
[C---:B------:R-:W-:Y:S08]  /*125a0*/  HMMA.16816.F32.BF16 R32, R8.reuse, R26, RZ ;  /* 0x0000001a0820723c */ /* 0x040ff000000418ff */
[C---:B--2---:R-:W-:Y:S08]  /*125b0*/  HMMA.16816.F32.BF16 R28, R8.reuse, R20, RZ ;  /* 0x00000014081c723c */ /* 0x044ff000000418ff */
[C---:B------:R-:W-:Y:S08]  /*125c0*/  HMMA.16816.F32.BF16 R24, R8.reuse, R22, RZ ;  /* 0x000000160818723c */ /* 0x040ff000000418ff */
[----:B------:R-:W-:Y:S08]  /*125d0*/  HMMA.16816.F32.BF16 R20, R8, R60, RZ ;  /* 0x0000003c0814723c */ /* 0x000ff000000418ff */
[----:B---3--:R-:W-:Y:S01]  /*125e0*/  HMMA.16816.F32.BF16 R228, R4, R52, R36 ;  /* 0x0000003404e4723c */ /* 0x008fe20000041824 */
[----:B------:R-:W1:Y:S06]  /*125f0*/  LDSM.16.MT88.4 R36, [R192+0x3800] ;  /* 0x00380000c024783b */ /* 0x000e6c0000004200 */
[----:B------:R-:W-:Y:S01]  /*12600*/  IMAD.MOV.U32 R52, RZ, RZ, R102 ;  /* 0x000000ffff347224 */ /* 0x000fe200078e0066 */
[----:B------:R-:W-:Y:S01]  /*12610*/  HMMA.16816.F32.BF16 R48, R8, R50, RZ ;  /* 0x000000320830723c */ /* 0x000fe200000418ff */
[----:B------:R-:W-:-:S07]  /*12620*/  IMAD.MOV.U32 R53, RZ, RZ, R101 ;  /* 0x000000ffff357224 */ /* 0x000fce00078e0065 */
[----:B------:R-:W-:Y:S08]  /*12630*/  HMMA.16816.F32.BF16 R16, R8, R62, RZ ;  /* 0x0000003e0810723c */ /* 0x000ff000000418ff */
[C---:B------:R-:W-:Y:S07]  /*12640*/  HMMA.16816.F32.BF16 R176, R4.reuse, R46, R24 ;  /* 0x0000002e04b0723c */ /* 0x040fee0000041818 */
[----:B------:R-:W-:Y:S01]  /*12650*/  IMAD.MOV.U32 R46, RZ, RZ, R96 ;  /* 0x000000ffff2e7224 */ /* 0x000fe200078e0060 */
[----:B------:R-:W-:Y:S01]  /*12660*/  HMMA.16816.F32.BF16 R224, R4, R40, R20 ;  /* 0x0000002804e0723c */ /* 0x000fe20000041814 */
[----:B------:R-:W-:-:S02]  /*12670*/  IMAD.MOV.U32 R47, RZ, RZ, R3 ;  /* 0x000000ffff2f7224 */ /* 0x000fc400078e0003 */
[----:B------:R-:W-:-:S05]  /*12680*/  FFMA.FTZ R3, R94, c[0x0][0x2d0], -R2 ;  /* 0x0000b4005e037a23 */ /* 0x000fca0000010802 */
[----:B------:R-:W-:Y:S01]  /*12690*/  HMMA.16816.F32.BF16 R220, R4, R54, R32 ;  /* 0x0000003604dc723c */ /* 0x000fe20000041820 */
[----:B------:R-:W2:Y:S06]  /*126a0*/  LDSM.16.MT88.4 R32, [R189+0x4800] ;  /* 0x00480000bd20783b */ /* 0x000eac0000004200 */
[----:B------:R-:W-:Y:S01]  /*126b0*/  IMAD.MOV.U32 R55, RZ, RZ, R99 ;  /* 0x000000ffff377224 */ /* 0x000fe200078e0063 */
[----:B------:R-:W-:Y:S01]  /*126c0*/  HMMA.16816.F32.BF16 R24, R8, R64, RZ ;  /* 0x000000400818723c */ /* 0x000fe200000418ff */
[----:B------:R-:W-:-:S07]  /*126d0*/  IMAD.MOV.U32 R54, RZ, RZ, R100 ;  /* 0x000000ffff367224 */ /* 0x000fce00078e0064 */
[----:B------:R-:W-:Y:S01]  /*126e0*/  HMMA.16816.F32.BF16 R20, R8, R66, RZ ;  /* 0x000000420814723c */ /* 0x000fe200000418ff */
[----:B------:R-:W-:Y:S07]  /*126f0*/  LDSM.16.MT88.4 R64, [R191+0x2800] ;  /* 0x00280000bf40783b */ /* 0x000fee0000004200 */
[----:B----4-:R-:W-:Y:S08]  /*12700*/  HMMA.16816.F32.BF16 R232, R4, R56, R12 ;  /* 0x0000003804e8723c */ /* 0x010ff0000004180c */
[----:B------:R-:W-:Y:S07]  /*12710*/  HMMA.16816.F32.BF16 R12, R8, R68, RZ ;  /* 0x00000044080c723c */ /* 0x000fee00000418ff */
[----:B------:R-:W-:Y:S01]  /*12720*/  IMAD.MOV.U32 R69, RZ, RZ, R103 ;  /* 0x000000ffff457224 */ /* 0x000fe200078e0067 */
[C---:B------:R-:W-:Y:S01]  /*12730*/  HMMA.16816.F32.BF16 R56, R4.reuse, R58, R48 ;  /* 0x0000003a0438723c */ /* 0x040fe20000041830 */
[----:B------:R-:W3:Y:S07]  /*12740*/  LDSM.16.MT88.4 R48, [R191+0x3800] ;  /* 0x00380000bf30783b */ /* 0x000eee0000004200 */
[C---:B------:R-:W-:Y:S07]  /*12750*/  HMMA.16816.F32.BF16 R60, R4.reuse, R44, R28 ;  /* 0x0000002c043c723c */ /* 0x040fee000004181c */
[----:B------:R-:W-:Y:S01]  /*12760*/  IMAD.MOV.U32 R44, RZ, RZ, R98 ;  /* 0x000000ffff2c7224 */ /* 0x000fe200078e0062 */
[----:B------:R-:W-:Y:S01]  /*12770*/  HMMA.16816.F32.BF16 R184, R4, R42, R16 ;  /* 0x0000002a04b8723c */ /* 0x000fe20000041810 */
[----:B------:R-:W4:Y:S01]  /*12780*/  LDSM.16.MT88.4 R40, [R190+0x4800] ;  /* 0x00480000be28783b */ /* 0x000f220000004200 */
[----:B------:R-:W-:-:S06]  /*12790*/  IMAD.MOV.U32 R45, RZ, RZ, R97 ;  /* 0x000000ffff2d7224 */ /* 0x000fcc00078e0061 */
[----:B------:R-:W-:Y:S08]  /*127a0*/  HMMA.16816.F32.BF16 R28, R8, R70, RZ ;  /* 0x00000046081c723c */ /* 0x000ff000000418ff */
[C---:B-1----:R-:W-:Y:S08]  /*127b0*/  HMMA.16816.F32.BF16 R172, R4.reuse, R36, R24 ;  /* 0x0000002404ac723c */ /* 0x042ff00000041818 */
[C---:B------:R-:W-:Y:S01]  /*127c0*/  HMMA.16816.F32.BF16 R168, R4.reuse, R38, R20 ;  /* 0x0000002604a8723c */ /* 0x040fe20000041814 */
[----:B------:R-:W1:Y:S07]  /*127d0*/  LDSM.16.MT88.4 R36, [R189+0x5000] ;  /* 0x00500000bd24783b */ /* 0x000e6e0000004200 */
[----:B------:R-:W-:Y:S08]  /*127e0*/  HMMA.16816.F32.BF16 R180, R4, R72, R12 ;  /* 0x0000004804b4723c */ /* 0x000ff0000004180c */
[C---:B------:R-:W-:Y:S08]  /*127f0*/  HMMA.16816.F32.BF16 R16, R8.reuse, R76, RZ ;  /* 0x0000004c0810723c */ /* 0x040ff000000418ff */
[----:B------:R-:W-:Y:S08]  /*12800*/  HMMA.16816.F32.BF16 R12, R8, R78, RZ ;  /* 0x0000004e080c723c */ /* 0x000ff000000418ff */
[----:B------:R-:W-:Y:S01]  /*12810*/  HMMA.16816.F32.BF16 R96, R4, R74, R28 ;  /* 0x0000004a0460723c */ /* 0x000fe2000004181c */
[----:B------:R-:W5:Y:S04]  /*12820*/  LDSM.16.MT88.4 R28, [R190+0x5000] ;  /* 0x00500000be1c783b */ /* 0x000f680000004200 */
[----:B------:R-:W-:Y:S03]  /*12830*/  LDSM.16.MT88.4 R72, [R189+0x4000] ;  /* 0x00400000bd48783b */ /* 0x000fe60000004200 */
[C---:B--2---:R-:W-:Y:S08]  /*12840*/  HMMA.16816.F32.BF16 R24, R8.reuse, R32, RZ ;  /* 0x000000200818723c */ /* 0x044ff000000418ff */
[----:B------:R-:W-:Y:S01]  /*12850*/  HMMA.16816.F32.BF16 R20, R8, R34, RZ ;  /* 0x000000220814723c */ /* 0x000fe200000418ff */
[----:B------:R-:W2:Y:S07]  /*12860*/  LDSM.16.MT88.4 R32, [R192+0x4800] ;  /* 0x00480000c020783b */ /* 0x000eae0000004200 */
[C---:B---3--:R-:W-:Y:S08]  /*12870*/  HMMA.16816.F32.BF16 R112, R4.reuse, R48, R16 ;  /* 0x000000300470723c */ /* 0x048ff00000041810 */
[----:B------:R-:W-:Y:S01]  /*12880*/  HMMA.16816.F32.BF16 R104, R4, R50, R12 ;  /* 0x000000320468723c */ /* 0x000fe2000004180c */
[----:B------:R-:W-:Y:S07]  /*12890*/  LDSM.16.MT88.4 R48, [R190+0x2800] ;  /* 0x00280000be30783b */ /* 0x000fee0000004200 */
[C---:B----4-:R-:W-:Y:S08]  /*128a0*/  HMMA.16816.F32.BF16 R16, R8.reuse, R40, RZ ;  /* 0x000000280810723c */ /* 0x050ff000000418ff */
[----:B------:R-:W-:Y:S01]  /*128b0*/  HMMA.16816.F32.BF16 R12, R8, R42, RZ ;  /* 0x0000002a080c723c */ /* 0x000fe200000418ff */
[----:B------:R-:W-:Y:S07]  /*128c0*/  LDSM.16.MT88.4 R40, [R189+0x2800] ;  /* 0x00280000bd28783b */ /* 0x000fee0000004200 */
[C---:B-1----:R-:W-:Y:S01]  /*128d0*/  HMMA.16816.F32.BF16 R120, R4.reuse, R38, R20 ;  /* 0x000000260478723c */ /* 0x042fe20000041814 */
[----:B------:R-:W1:Y:S07]  /*128e0*/  LDSM.16.MT88.4 R20, [R192+0x5000] ;  /* 0x00500000c014783b */ /* 0x000e6e0000004200 */
[C---:B------:R-:W-:Y:S08]  /*128f0*/  HMMA.16816.F32.BF16 R100, R4.reuse, R36, R24 ;  /* 0x000000240464723c */ /* 0x040ff00000041818 */
[C---:B-----5:R-:W-:Y:S08]  /*12900*/  HMMA.16816.F32.BF16 R108, R4.reuse, R28, R16 ;  /* 0x0000001c046c723c */ /* 0x060ff00000041810 */
[----:B------:R-:W-:Y:S08]  /*12910*/  HMMA.16816.F32.BF16 R24, R4, R30, R12 ;  /* 0x0000001e0418723c */ /* 0x000ff0000004180c */
[C---:B--2---:R-:W-:Y:S08]  /*12920*/  HMMA.16816.F32.BF16 R16, R8.reuse, R32, RZ ;  /* 0x000000200810723c */ /* 0x044ff000000418ff */
[----:B------:R-:W-:Y:S01]  /*12930*/  HMMA.16816.F32.BF16 R12, R8, R34, RZ ;  /* 0x00000022080c723c */ /* 0x000fe200000418ff */
[----:B------:R-:W-:Y:S11]  /*12940*/  LDSM.16.MT88.4 R32, [R191+0x1000] ;  /* 0x00100000bf20783b */ /* 0x000ff60000004200 */
[----:B------:R-:W-:Y:S04]  /*12950*/  @!UPT UIADD3 URZ, URZ, URZ, URZ ;  /* 0x0000003f3f3ff290 */ /* 0x000fe8000fffe03f */
[C---:B-1----:R-:W-:Y:S08]  /*12960*/  HMMA.16816.F32.BF16 R116, R4.reuse, R20, R16 ;  /* 0x000000140474723c */ /* 0x042ff00000041810 */
[----:B------:R-:W-:Y:S01]  /*12970*/  HMMA.16816.F32.BF16 R20, R4, R22, R12 ;  /* 0x000000160414723c */ /* 0x000fe2000004180c */
[----:B------:R-:W1:Y:S07]  /*12980*/  LDSM.16.MT88.4 R12, [R191+0x4800] ;  /* 0x00480000bf0c783b */ /* 0x000e6e0000004200 */
[C---:B-1----:R-:W-:Y:S08]  /*12990*/  HMMA.16816.F32.BF16 R16, R8.reuse, R12, RZ ;  /* 0x0000000c0810723c */ /* 0x042ff000000418ff */
[----:B------:R-:W-:Y:S01]  /*129a0*/  HMMA.16816.F32.BF16 R8, R8, R14, RZ ;  /* 0x0000000e0808723c */ /* 0x000fe200000418ff */
[----:B------:R-:W1:Y:S11]  /*129b0*/  LDSM.16.MT88.4 R12, [R191+0x5000] ;  /* 0x00500000bf0c783b */ /* 0x000e760000004200 */
[----:B------:R-:W-:Y:S04]  /*129c0*/  @!UPT UIADD3 URZ, URZ, URZ, URZ ;  /* 0x0000003f3f3ff290 */ /* 0x000fe8000fffe03f */
[C---:B-1----:R-:W-:Y:S01]  /*129d0*/  HMMA.16816.F32.BF16 R124, R4.reuse, R12, R16 ;  /* 0x0000000c047c723c */ /* 0x042fe20000041810 */
[----:B------:R1:W-:Y:S07]  /*129e0*/  MUFU.EX2 R12, R3 ;  /* 0x00000003000c7308 */ /* 0x0003ee0000000800 */
[----:B------:R-:W-:Y:S01]  /*129f0*/  HMMA.16816.F32.BF16 R16, R4, R14, R8 ;  /* 0x0000000e0410723c */ /* 0x000fe20000041808 */
[----:B------:R-:W-:Y:S01]  /*12a00*/  LDSM.16.MT88.4 R8, [R191+0x5800] ;  /* 0x00580000bf08783b */ /* 0x000fe20000004200 */
[----:B-1----:R-:W-:-:S04]  /*12a10*/  FFMA.FTZ R3, R93, c[0x0][0x2d0], -R2 ;  /* 0x0000b4005d037a23 */ /* 0x002fc80000010802 */
[----:B------:R1:W2:Y:S02]  /*12a20*/  MUFU.EX2 R13, R3 ;  /* 0x00000003000d7308 */ /* 0x0002a40000000800 */
[--C-:B-1----:R-:W-:Y:S01]  /*12a30*/  FFMA.FTZ R3, R92, c[0x0][0x2d0], -R2.reuse ;  /* 0x0000b4005c037a23 */ /* 0x102fe20000010802 */
[----:B--2---:R-:W-:Y:S01]  /*12a40*/  F2FP.BF16.PACK_AB R128, R13, R12 ;  /* 0x0000000c0d80723e */ /* 0x004fe200000010ff */
[----:B------:R-:W-:-:S04]  /*12a50*/  FFMA.FTZ R2, R91, c[0x0][0x2d0], -R2 ;  /* 0x0000b4005b027a23 */ /* 0x000fc80000010802 */
[----:B------:R1:W-:Y:S08]  /*12a60*/  MUFU.EX2 R15, R3 ;  /* 0x00000003000f7308 */ /* 0x0003f00000000800 */
[----:B------:R2:W3:Y:S01]  /*12a70*/  MUFU.EX2 R14, R2 ;  /* 0x00000002000e7308 */ /* 0x0004e20000000800 */
[----:B-1----:R-:W-:Y:S02]  /*12a80*/  FADD.FTZ R3, R84, R83 ;  /* 0x0000005354037221 */ /* 0x002fe40000010000 */
[----:B--2---:R-:W-:Y:S01]  /*12a90*/  FFMA.FTZ R2, R90, c[0x0][0x2d0], -R0 ;  /* 0x0000b4005a027a23 */ /* 0x004fe20000010800 */
[----:B---3--:R-:W-:-:S04]  /*12aa0*/  F2FP.BF16.PACK_AB R130, R14, R15 ;  /* 0x0000000f0e82723e */ /* 0x008fc800000010ff */
[----:B------:R1:W-:Y:S02]  /*12ab0*/  MUFU.EX2 R7, R2 ;  /* 0x0000000200077308 */ /* 0x0003e40000000800 */
[----:B-1----:R-:W-:-:S06]  /*12ac0*/  FFMA.FTZ R2, R89, c[0x0][0x2d0], -R0 ;  /* 0x0000b40059027a23 */ /* 0x002fcc0000010800 */
[----:B------:R1:W2:Y:S02]  /*12ad0*/  MUFU.EX2 R6, R2 ;  /* 0x0000000200067308 */ /* 0x0002a40000000800 */
[--C-:B-1----:R-:W-:Y:S01]  /*12ae0*/  FFMA.FTZ R2, R88, c[0x0][0x2d0], -R0.reuse ;  /* 0x0000b40058027a23 */ /* 0x102fe20000010800 */
[----:B--2---:R-:W-:Y:S01]  /*12af0*/  F2FP.BF16.PACK_AB R129, R6, R7 ;  /* 0x000000070681723e */ /* 0x004fe200000010ff */
[----:B------:R-:W-:Y:S01]  /*12b00*/  FFMA.FTZ R0, R87, c[0x0][0x2d0], -R0 ;  /* 0x0000b40057007a23 */ /* 0x000fe20000010800 */
[----:B------:R-:W-:Y:S03]  /*12b10*/  LDSM.16.MT88.4 R88, [R192+0x4000] ;  /* 0x00400000c058783b */ /* 0x000fe60000004200 */
[----:B------:R1:W-:Y:S08]  /*12b20*/  MUFU.EX2 R5, R2 ;  /* 0x0000000200057308 */ /* 0x0003f00000000800 */
[----:B------:R2:W3:Y:S01]  /*12b30*/  MUFU.EX2 R4, R0 ;  /* 0x0000000000047308 */ /* 0x0004e20000000800 */
[----:B-1----:R-:W-:-:S02]  /*12b40*/  FADD.FTZ R2, R82, R81 ;  /* 0x0000005152027221 */ /* 0x002fc40000010000 */
[----:B--2---:R-:W-:Y:S01]  /*12b50*/  FADD.FTZ R0, R86, R3 ;  /* 0x0000000356007221 */ /* 0x004fe20000010000 */
[----:B---3--:R-:W-:Y:S01]  /*12b60*/  F2FP.BF16.PACK_AB R131, R4, R5 ;  /* 0x000000050483723e */ /* 0x008fe200000010ff */
[----:B------:R-:W-:Y:S02]  /*12b70*/  FADD.FTZ R3, R80, R2 ;  /* 0x0000000250037221 */ /* 0x000fe40000010000 */
[----:B------:R-:W1:Y:S01]  /*12b80*/  LDSM.16.MT88.4 R80, [R190+0x4000] ;  /* 0x00400000be50783b */ /* 0x000e620000004200 */
[----:B------:R-:W-:Y:S02]  /*12b90*/  FADD.FTZ R2, R85, R0 ;  /* 0x0000000055027221 */ /* 0x000fe40000010000 */
[----:B------:R-:W-:Y:S01]  /*12ba0*/  FADD.FTZ R0, R203, R3 ;  /* 0x00000003cb007221 */ /* 0x000fe20000010000 */
[----:B------:R-:W-:Y:S03]  /*12bb0*/  HMMA.16816.F32.BF16 R28, R128, R32, R248 ;  /* 0x00000020801c723c */ /* 0x000fe600000418f8 */
[----:B------:R-:W-:-:S04]  /*12bc0*/  FADD.FTZ R0, R202, R0 ;  /* 0x00000000ca007221 */ /* 0x000fc80000010000 */
[----:B------:R-:W-:Y:S01]  /*12bd0*/  IMAD.MOV.U32 R250, RZ, RZ, R95 ;  /* 0x000000fffffa7224 */ /* 0x000fe200078e005f */
[C---:B------:R-:W-:Y:S01]  /*12be0*/  HMMA.16816.F32.BF16 R164, R128.reuse, R160, R164 ;  /* 0x000000a080a4723c */ /* 0x040fe200000418a4 */
[----:B------:R-:W-:Y:S02]  /*12bf0*/  IMAD.MOV.U32 R251, RZ, RZ, R69 ;  /* 0x000000fffffb7224 */ /* 0x000fe400078e0045 */
[----:B------:R-:W-:Y:S02]  /*12c00*/  FADD.FTZ R2, R250, R2 ;  /* 0x00000002fa027221 */ /* 0x000fe40000010000 */
[----:B------:R-:W-:Y:S01]  /*12c10*/  FADD.FTZ R0, R200, R0 ;  /* 0x00000000c8007221 */ /* 0x000fe20000010000 */
[----:B------:R-:W-:Y:S01]  /*12c20*/  IADD3 R200, R251, -0x2, RZ ;  /* 0xfffffffefbc87810 */ /* 0x000fe20007ffe0ff */
[----:B------:R-:W-:Y:S01]  /*12c30*/  FADD.FTZ R2, R252, R2 ;  /* 0x00000002fc027221 */ /* 0x000fe20000010000 */
[----:B------:R-:W-:Y:S01]  /*12c40*/  HMMA.16816.F32.BF16 R156, R128, R152, R156 ;  /* 0x00000098809c723c */ /* 0x000fe2000004189c */
[----:B------:R-:W-:Y:S01]  /*12c50*/  FADD.FTZ R0, R199, R0 ;  /* 0x00000000c7007221 */ /* 0x000fe20000010000 */
[----:B------:R-:W-:Y:S01]  /*12c60*/  ISETP.GE.AND P0, PT, R200, R218, PT ;  /* 0x000000dac800720c */ /* 0x000fe20003f06270 */
[----:B------:R-:W-:-:S02]  /*12c70*/  FADD.FTZ R2, R219, R2 ;  /* 0x00000002db027221 */ /* 0x000fc40000010000 */
[----:B------:R-:W-:Y:S02]  /*12c80*/  FADD.FTZ R0, R198, R0 ;  /* 0x00000000c6007221 */ /* 0x000fe40000010000 */
[----:B------:R-:W-:Y:S01]  /*12c90*/  FADD.FTZ R2, R204, R2 ;  /* 0x00000002cc027221 */ /* 0x000fe20000010000 */
[C---:B------:R-:W-:Y:S01]  /*12ca0*/  HMMA.16816.F32.BF16 R160, R128.reuse, R162, R44 ;  /* 0x000000a280a0723c */ /* 0x040fe2000004182c */
[----:B------:R-:W-:Y:S02]  /*12cb0*/  FADD.FTZ R0, R7, R0 ;  /* 0x0000000007007221 */ /* 0x000fe40000010000 */
[----:B------:R-:W-:Y:S02]  /*12cc0*/  FADD.FTZ R2, R12, R2 ;  /* 0x000000020c027221 */ /* 0x000fe40000010000 */
[----:B------:R-:W-:Y:S02]  /*12cd0*/  FADD.FTZ R0, R6, R0 ;  /* 0x0000000006007221 */ /* 0x000fe40000010000 */
[----:B------:R-:W-:Y:S01]  /*12ce0*/  FADD.FTZ R2, R13, R2 ;  /* 0x000000020d027221 */ /* 0x000fe20000010000 */
[----:B------:R-:W-:Y:S01]  /*12cf0*/  HMMA.16816.F32.BF16 R152, R128, R154, R144 ;  /* 0x0000009a8098723c */ /* 0x000fe20000041890 */
[----:B------:R-:W2:Y:S01]  /*12d00*/  LDSM.16.MT88.4 R144, [R192+0x1000] ;  /* 0x00100000c090783b */ /* 0x000ea20000004200 */
[----:B------:R-:W-:-:S02]  /*12d10*/  FADD.FTZ R0, R5, R0 ;  /* 0x0000000005007221 */ /* 0x000fc40000010000 */
[----:B------:R-:W-:Y:S02]  /*12d20*/  FADD.FTZ R2, R15, R2 ;  /* 0x000000020f027221 */ /* 0x000fe40000010000 */
[----:B------:R-:W-:Y:S02]  /*12d30*/  FADD.FTZ R204, R4, R0 ;  /* 0x0000000004cc7221 */ /* 0x000fe40000010000 */
[----:B-1----:R-:W-:Y:S01]  /*12d40*/  HMMA.16816.F32.BF16 R76, R128, R80, R180 ;  /* 0x00000050804c723c */ /* 0x002fe200000418b4 */
[----:B------:R-:W-:-:S07]  /*12d50*/  FADD.FTZ R203, R14, R2 ;  /* 0x000000020ecb7221 */ /* 0x000fce0000010000 */
[C---:B------:R-:W-:Y:S01]  /*12d60*/  HMMA.16816.F32.BF16 R80, R128.reuse, R82, R96 ;  /* 0x000000528050723c */ /* 0x040fe20000041860 */
[----:B------:R-:W1:Y:S07]  /*12d70*/  LDSM.16.MT88.4 R96, [R191+0x4000] ;  /* 0x00400000bf60783b */ /* 0x000e6e0000004200 */
[C---:B------:R-:W-:Y:S08]  /*12d80*/  HMMA.16816.F32.BF16 R44, R128.reuse, R48, R232 ;  /* 0x00000030802c723c */ /* 0x040ff000000418e8 */
[C---:B------:R-:W-:Y:S01]  /*12d90*/  HMMA.16816.F32.BF16 R48, R128.reuse, R50, R56 ;  /* 0x000000328030723c */ /* 0x040fe20000041838 */
[----:B------:R-:W3:Y:S07]  /*12da0*/  LDSM.16.MT88.4 R56, [R192+0x2800] ;  /* 0x00280000c038783b */ /* 0x000eee0000004200 */
[C---:B------:R-:W-:Y:S08]  /*12db0*/  HMMA.16816.F32.BF16 R36, R128.reuse, R40, R244 ;  /* 0x000000288024723c */ /* 0x040ff000000418f4 */
[C---:B--2---:R-:W-:Y:S08]  /*12dc0*/  HMMA.16816.F32.BF16 R148, R128.reuse, R144, R148 ;  /* 0x000000908094723c */ /* 0x044ff00000041894 */
[C---:B------:R-:W-:Y:S08]  /*12dd0*/  HMMA.16816.F32.BF16 R144, R128.reuse, R146, R52 ;  /* 0x000000928090723c */ /* 0x040ff00000041834 */
[C---:B-1----:R-:W-:Y:S01]  /*12de0*/  HMMA.16816.F32.BF16 R92, R128.reuse, R96, R112 ;  /* 0x00000060805c723c */ /* 0x042fe20000041870 */
[----:B------:R-:W1:Y:S07]  /*12df0*/  LDSM.16.MT88.4 R112, [R190+0x5800] ;  /* 0x00580000be70783b */ /* 0x000e6e0000004200 */
[C---:B------:R-:W-:Y:S01]  /*12e00*/  HMMA.16816.F32.BF16 R96, R128.reuse, R98, R104 ;  /* 0x000000628060723c */ /* 0x040fe20000041868 */
[----:B------:R-:W2:Y:S07]  /*12e10*/  LDSM.16.MT88.4 R104, [R189+0x5800] ;  /* 0x00580000bd68783b */ /* 0x000eae0000004200 */
[C---:B---3--:R-:W-:Y:S08]  /*12e20*/  HMMA.16816.F32.BF16 R52, R128.reuse, R56, R228 ;  /* 0x000000388034723c */ /* 0x048ff000000418e4 */
[C---:B------:R-:W-:Y:S08]  /*12e30*/  HMMA.16816.F32.BF16 R60, R128.reuse, R64, R60 ;  /* 0x00000040803c723c */ /* 0x040ff0000004183c */
[C---:B------:R-:W-:Y:S08]  /*12e40*/  HMMA.16816.F32.BF16 R68, R128.reuse, R72, R224 ;  /* 0x000000488044723c */ /* 0x040ff000000418e0 */
[C---:B------:R-:W-:Y:S08]  /*12e50*/  HMMA.16816.F32.BF16 R84, R128.reuse, R88, R172 ;  /* 0x000000588054723c */ /* 0x040ff000000418ac */
[C---:B-1----:R-:W-:Y:S08]  /*12e60*/  HMMA.16816.F32.BF16 R108, R128.reuse, R112, R108 ;  /* 0x00000070806c723c */ /* 0x042ff0000004186c */
[C---:B--2---:R-:W-:Y:S08]  /*12e70*/  HMMA.16816.F32.BF16 R100, R128.reuse, R104, R100 ;  /* 0x000000688064723c */ /* 0x044ff00000041864 */
[C---:B------:R-:W-:Y:S01]  /*12e80*/  HMMA.16816.F32.BF16 R104, R128.reuse, R106, R120 ;  /* 0x0000006a8068723c */ /* 0x040fe20000041878 */
[----:B------:R-:W1:Y:S07]  /*12e90*/  LDSM.16.MT88.4 R120, [R192+0x5800] ;  /* 0x00580000c078783b */ /* 0x000e6e0000004200 */
[C---:B------:R-:W-:Y:S08]  /*12ea0*/  HMMA.16816.F32.BF16 R32, R128.reuse, R34, R236 ;  /* 0x000000228020723c */ /* 0x040ff000000418ec */
[C---:B------:R-:W-:Y:S08]  /*12eb0*/  HMMA.16816.F32.BF16 R40, R128.reuse, R42, R240 ;  /* 0x0000002a8028723c */ /* 0x040ff000000418f0 */
[C---:B------:R-:W-:Y:S08]  /*12ec0*/  HMMA.16816.F32.BF16 R56, R128.reuse, R58, R220 ;  /* 0x0000003a8038723c */ /* 0x040ff000000418dc */
[C---:B------:R-:W-:Y:S08]  /*12ed0*/  HMMA.16816.F32.BF16 R64, R128.reuse, R66, R176 ;  /* 0x000000428040723c */ /* 0x040ff000000418b0 */
[C---:B------:R-:W-:Y:S08]  /*12ee0*/  HMMA.16816.F32.BF16 R72, R128.reuse, R74, R184 ;  /* 0x0000004a8048723c */ /* 0x040ff000000418b8 */
[C---:B-1----:R-:W-:Y:S08]  /*12ef0*/  HMMA.16816.F32.BF16 R116, R128.reuse, R120, R116 ;  /* 0x000000788074723c */ /* 0x042ff00000041874 */
[C---:B------:R-:W-:Y:S08]  /*12f00*/  HMMA.16816.F32.BF16 R88, R128.reuse, R90, R168 ;  /* 0x0000005a8058723c */ /* 0x040ff000000418a8 */
[C---:B------:R-:W-:Y:S08]  /*12f10*/  HMMA.16816.F32.BF16 R112, R128.reuse, R114, R24 ;  /* 0x000000728070723c */ /* 0x040ff00000041818 */
[C---:B------:R-:W-:Y:S08]  /*12f20*/  HMMA.16816.F32.BF16 R120, R128.reuse, R122, R20 ;  /* 0x0000007a8078723c */ /* 0x040ff00000041814 */
[C---:B------:R-:W-:Y:S08]  /*12f30*/  HMMA.16816.F32.BF16 R124, R128.reuse, R8, R124 ;  /* 0x00000008807c723c */ /* 0x040ff0000004187c */
[----:B------:R-:W-:Y:S01]  /*12f40*/  HMMA.16816.F32.BF16 R128, R128, R10, R16 ;  /* 0x0000000a8080723c */ /* 0x000fe20000041810 */
[----:B------:R-:W-:Y:S07]  /*12f50*/  @!UPT UIADD3 URZ, URZ, URZ, URZ ;  /* 0x0000003f3f3ff290 */ /* 0x000fee000fffe03f */
[----:B------:R-:W-:Y:S11]  /*12f60*/  @!P0 BRA `(.L_x_1479) ;  /* 0x00002cc000008947 */ /* 0x000ff60003800000 */
[----:B------:R-:W1:Y:S01]  /*12f70*/  S2R R251, SR_TID.X ;  /* 0x0000000000fb7919 */ /* 0x000e620000002100 */
[----:B------:R-:W-:Y:S01]  /*12f80*/  LOP3.LUT P0, RZ, R215, 0x2, RZ, 0xc0, !PT ;  /* 0x00000002d7ff7812 */ /* 0x000fe2000780c0ff */
[----:B------:R-:W-:Y:S01]  /*12f90*/  IMAD.MOV.U32 R219, RZ, RZ, c[0x0][0x208] ;  /* 0x00008200ffdb7624 */ /* 0x000fe200078e00ff */
[----:B------:R-:W-:Y:S01]  /*12fa0*/  LOP3.LUT R206, R206, 0xffffffef, RZ, 0xc0, !PT ;  /* 0xffffffefcece7812 */ /* 0x000fe200078ec0ff */
[----:B------:R-:W-:Y:S01]  /*12fb0*/  IMAD.MOV.U32 R220, RZ, RZ, c[0x0][0x20c] ;  /* 0x00008300ffdc7624 */ /* 0x000fe200078e00ff */
[----:B------:R-:W-:-:S02]  /*12fc0*/  ISETP.GE.AND P1, PT, R208, c[0x0][0x1d4], PT ;  /* 0x00007500d0007a0c */ /* 0x000fc40003f26270 */
[----:B------:R-:W-:Y:S02]  /*12fd0*/  ISETP.GE.AND P6, PT, R134, c[0x0][0x1d4], PT ;  /* 0x0000750086007a0c */ /* 0x000fe40003fc6270 */
[----:B------:R-:W-:-:S05]  /*12fe0*/  ISETP.GE.AND P5, PT, R132, c[0x0][0x1d4], PT ;  /* 0x0000750084007a0c */ /* 0x000fca0003fa6270 */
[----:B------:R-:W-:Y:S02]  /*12ff0*/  @P0 LOP3.LUT R206, R206, 0x10, RZ, 0xfc, !PT ;  /* 0x00000010cece0812 */ /* 0x000fe400078efcff */
[----:B------:R-:W-:Y:S02]  /*13000*/  ISETP.GE.AND P0, PT, R207, c[0x0][0x1d4], PT ;  /* 0x00007500cf007a0c */ /* 0x000fe40003f06270 */
[----:B------:R-:W-:Y:S02]  /*13010*/  LOP3.LUT R206, R206, 0xfffffffb, RZ, 0xc0, !PT ;  /* 0xfffffffbcece7812 */ /* 0x000fe400078ec0ff */
[----:B-1----:R-:W-:-:S13]  /*13020*/  ISETP.GT.AND P2, PT, R251, 0x7f, PT ;  /* 0x0000007ffb00780c */ /* 0x002fda0003f44270 */
[----:B------:R-:W-:-:S04]  /*13030*/  @P2 LOP3.LUT R206, R206, 0x4, RZ, 0xfc, !PT ;  /* 0x00000004cece2812 */ /* 0x000fc800078efcff */
[----:B------:R-:W-:-:S04]  /*13040*/  LOP3.LUT R206, R206, 0xfffffffd, RZ, 0xc0, !PT ;  /* 0xfffffffdcece7812 */ /* 0x000fc800078ec0ff */
[----:B------:R-:W-:-:S04]  /*13050*/  @P1 LOP3.LUT R206, R206, 0x2, RZ, 0xfc, !PT ;  /* 0x00000002cece1812 */ /* 0x000fc800078efcff */
[----:B------:R-:W-:-:S04]  /*13060*/  LOP3.LUT R206, R206, 0xfffffffe, RZ, 0xc0, !PT ;  /* 0xfffffffecece7812 */ /* 0x000fc800078ec0ff */
[----:B------:R-:W-:Y:S02]  /*13070*/  @P0 LOP3.LUT R206, R206, 0x1, RZ, 0xfc, !PT ;  /* 0x00000001cece0812 */ /* 0x000fe400078efcff */
[----:B------:R-:W-:Y:S02]  /*13080*/  LOP3.LUT P0, RZ, R215, 0x4, RZ, 0xc0, !PT ;  /* 0x00000004d7ff7812 */ /* 0x000fe4000780c0ff */
[----:B------:R-:W-:-:S11]  /*13090*/  LOP3.LUT R206, R206, 0xfffffff7, RZ, 0xc0, !PT ;  /* 0xfffffff7cece7812 */ /* 0x000fd600078ec0ff */
[----:B------:R-:W-:Y:S02]  /*130a0*/  @P0 LOP3.LUT R206, R206, 0x8, RZ, 0xfc, !PT ;  /* 0x00000008cece0812 */ /* 0x000fe400078efcff */
.L_x_1482:
[----:B------:R-:W-:Y:S04]  /*130b0*/  DEPBAR.LE SB0, 0x0 ;  /* 0x000080000000791a */ /* 0x000fe80000000000 */
[----:B------:R-:W-:Y:S01]  /*130c0*/  WARPSYNC 0xffffffff ;  /* 0xffffffff00007948 */ /* 0x000fe20003800000 */
[----:B------:R-:W-:Y:S01]  /*130d0*/  BAR.SYNC.DEFER_BLOCKING 0x0 ;  /* 0x0000000000007b1d */ /* 0x000fe20000010000 */
[----:B------:R-:W-:Y:S01]  /*130e0*/  SHF.R.S32.HI R0, RZ, 0x1f, R200 ;  /* 0x0000001fff007819 */ /* 0x000fe200000114c8 */
[----:B------:R-:W-:Y:S01]  /*130f0*/  IMAD.WIDE.U32 R2, R200, c[0x0][0x208], RZ ;  /* 0x00008200c8027a25 */ /* 0x000fe200078e00ff */
[----:B------:R-:W-:Y:S02]  /*13100*/  LOP3.LUT P4, RZ, R215, 0x2, RZ, 0xc0, !PT ;  /* 0x00000002d7ff7812 */ /* 0x000fe4000788c0ff */
[----:B------:R-:W-:Y:S01]  /*13110*/  LOP3.LUT P3, RZ, R206, 0x1, RZ, 0xc0, !PT ;  /* 0x00000001ceff7812 */ /* 0x000fe2000786c0ff */
[----:B------:R-:W-:Y:S01]  /*13120*/  IMAD R0, R0, c[0x0][0x208], RZ ;  /* 0x0000820000007a24 */ /* 0x000fe200078e02ff */
[----:B------:R-:W-:Y:S03]  /*13130*/  LOP3.LUT P1, RZ, R206, 0x2, RZ, 0xc0, !PT ;  /* 0x00000002ceff7812 */ /* 0x000fe6000782c0ff */
[----:B------:R-:W-:Y:S05]  /*13140*/  IMAD R0, R200, c[0x0][0x20c], R0 ;  /* 0x00008300c8007a24 */ /* 0x000fea00078e0200 */
[----:B------:R-:W-:Y:S01]  /*13150*/  IADD3 R0, R3, R0, RZ ;  /* 0x0000000003007210 */ /* 0x000fe20007ffe0ff */
[----:B------:R-:W-:Y:S04]  /*13160*/  IMAD.WIDE.U32 R2, R2, 0x30, RZ ;  /* 0x0000003002027825 */ /* 0x000fe800078e00ff */
[----:B------:R-:W-:Y:S01]  /*13170*/  IMAD R0, R0, 0x30, RZ ;  /* 0x0000003000007824 */ /* 0x000fe200078e02ff */
[----:B------:R-:W-:Y:S04]  /*13180*/  LDSM.16.M88.4 R24, [R193] ;  /* 0x00000000c118783b */ /* 0x000fe80000000200 */
[----:B------:R-:W-:Y:S01]  /*13190*/  IADD3 R0, R3, R0, RZ ;  /* 0x0000000003007210 */ /* 0x000fe20007ffe0ff */
[----:B------:R-:W-:Y:S01]  /*131a0*/  BSSY B0, `(.L_x_1480) ;  /* 0x0000118000007945 */ /* 0x000fe20003800000 */
[----:B------:R-:W-:Y:S01]  /*131b0*/  IADD3 R3, P0, R212, R2, RZ ;  /* 0x00000002d4037210 */ /* 0x000fe20007f1e0ff */
[----:B------:R-:W1:Y:S03]  /*131c0*/  S2R R4, SR_TID.X ;  /* 0x0000000000047919 */ /* 0x000e660000002100 */
[----:B------:R-:W-:Y:S03]  /*131d0*/  IADD3.X R6, R0, R214, RZ, P0, !PT ;  /* 0x000000d600067210 */ /* 0x000fe600007fe4ff */
[----:B------:R-:W2:Y:S06]  /*131e0*/  LDSM.16.M88.4 R8, [R143] ;  /* 0x000000008f08783b */ /* 0x000eac0000000200 */
[----:B------:R-:W3:Y:S06]  /*131f0*/  LDSM.16.M88.4 R16, [R143+0x800] ;  /* 0x000800008f10783b */ /* 0x000eec0000000200 */
[----:B------:R-:W4:Y:S06]  /*13200*/  LDSM.16.M88.4 R168, [R143+0x1000] ;  /* 0x001000008fa8783b */ /* 0x000f2c0000000200 */
[----:B------:R-:W-:Y:S01]  /*13210*/  LDSM.16.M88.4 R172, [R194] ;  /* 0x00000000c2ac783b */ /* 0x000fe20000000200 */
[----:B-1----:R-:W-:Y:S11]  /*13220*/  ISETP.GT.AND P2, PT, R4, 0x7f, PT ;  /* 0x0000007f0400780c */ /* 0x002ff60003f44270 */
[----:B------:R-:W-:Y:S02]  /*13230*/  @!UPT UIADD3 URZ, URZ, URZ, URZ ;  /* 0x0000003f3f3ff290 */ /* 0x000fe4000fffe03f */
[C---:B------:R-:W-:Y:S04]  /*13240*/  @!P2 LEA R5, P0, R219.reuse, R2, 0x5 ;  /* 0x00000002db05a211 */ /* 0x040fe800078028ff */
[----:B------:R-:W-:Y:S02]  /*13250*/  @!P2 LEA.HI.X R4, R219, R0, R220, 0x5, P0 ;  /* 0x00000000db04a211 */ /* 0x000fe400000f2cdc */
[C---:B------:R-:W-:Y:S04]  /*13260*/  LEA R2, P0, R3.reuse, c[0x0][0x1f8], 0x1 ;  /* 0x00007e0003027a11 */ /* 0x040fe800078008ff */
[----:B------:R-:W-:Y:S02]  /*13270*/  LEA.HI.X R3, R3, c[0x0][0x1fc], R6, 0x1, P0 ;  /* 0x00007f0003037a11 */ /* 0x000fe400000f0c06 */
[----:B------:R-:W-:Y:S04]  /*13280*/  @!P2 IADD3 R0, P0, R5, R212, RZ ;  /* 0x000000d40500a210 */ /* 0x000fe80007f1e0ff */
[----:B------:R-:W-:Y:S02]  /*13290*/  @!P2 IADD3.X R4, R4, R214, RZ, P0, !PT ;  /* 0x000000d60404a210 */ /* 0x000fe400007fe4ff */
[C---:B------:R-:W-:Y:S04]  /*132a0*/  @!P2 LEA R198, P0, R0.reuse, c[0x0][0x1f8], 0x1 ;  /* 0x00007e0000c6aa11 */ /* 0x040fe800078008ff */
[----:B------:R-:W-:Y:S02]  /*132b0*/  @!P2 LEA.HI.X R199, R0, c[0x0][0x1fc], R4, 0x1, P0 ;  /* 0x00007f0000c7aa11 */ /* 0x000fe400000f0c04 */
[C---:B--2---:R-:W-:Y:S03]  /*132c0*/  HMMA.16816.F32.BF16 R4, R24.reuse, R8, RZ ;  /* 0x000000081804723c */ /* 0x044fe600000418ff */
[C---:B------:R-:W-:Y:S02]  /*132d0*/  IADD3 R0, R143.reuse, 0x20, RZ ;  /* 0x000000208f007810 */ /* 0x040fe40007ffe0ff */
[C---:B------:R-:W-:Y:S02]  /*132e0*/  @P4 IADD3 R0, R143.reuse, -0x20, RZ ;  /* 0xffffffe08f004810 */ /* 0x040fe40007ffe0ff */
[----:B------:R-:W-:Y:S01]  /*132f0*/  ISETP.GT.AND P4, PT, R200, R218, PT ;  /* 0x000000dac800720c */ /* 0x000fe20003f84270 */
[C---:B------:R-:W-:Y:S02]  /*13300*/  HMMA.16816.F32.BF16 R8, R24.reuse, R10, RZ ;  /* 0x0000000a1808723c */ /* 0x040fe400000418ff */
[----:B------:R-:W1:Y:S06]  /*13310*/  LDSM.16.M88.4 R176, [R0] ;  /* 0x0000000000b0783b */ /* 0x000e6c0000000200 */
[C---:B---3--:R-:W-:Y:S01]  /*13320*/  HMMA.16816.F32.BF16 R12, R24.reuse, R16, RZ ;  /* 0x00000010180c723c */ /* 0x048fe200000418ff */
[----:B------:R-:W2:Y:S06]  /*13330*/  LDSM.16.M88.4 R180, [R0+0x800] ;  /* 0x0008000000b4783b */ /* 0x000eac0000000200 */
[----:B------:R3:W5:Y:S01]  /*13340*/  LDSM.16.M88.4 R184, [R0+0x1000] ;  /* 0x0010000000b8783b */ /* 0x0007620000000200 */
[C---:B------:R-:W-:Y:S05]  /*13350*/  HMMA.16816.F32.BF16 R16, R24.reuse, R18, RZ ;  /* 0x000000121810723c */ /* 0x040fea00000418ff */
[----:B------:R-:W-:Y:S01]  /*13360*/  @!PT LDS RZ, [RZ] ;  /* 0x00000000fffff984 */ /* 0x000fe20000000800 */
[----:B------:R-:W-:Y:S01]  /*13370*/  @!PT LDS RZ, [RZ] ;  /* 0x00000000fffff984 */ /* 0x000fe20000000800 */
[----:B------:R-:W-:Y:S01]  /*13380*/  @!PT LDS RZ, [RZ] ;  /* 0x00000000fffff984 */ /* 0x000fe20000000800 */
[----:B------:R2:W-:Y:S03]  /*13390*/  LDGSTS.E.BYPASS.LTC128B.128 [R197+0x4080], [R2.64], !P5 ;  /* 0x0408000002c57fae */ /* 0x0005e6000e901d46 */
[C---:B----4-:R-:W-:Y:S03]  /*133a0*/  HMMA.16816.F32.BF16 R20, R24.reuse, R168, RZ ;  /* 0x000000a81814723c */ /* 0x050fe600000418ff */
[----:B------:R4:W-:Y:S05]  /*133b0*/  LDGSTS.E.BYPASS.LTC128B.128 [R197+0x5880], [R2.64+0x80], !P6 ;  /* 0x0588008002c57fae */ /* 0x0009ea000f101d46 */
[----:B------:R-:W-:Y:S01]  /*133c0*/  HMMA.16816.F32.BF16 R24, R24, R170, RZ ;  /* 0x000000aa1818723c */ /* 0x000fe200000418ff */
[----:B------:R4:W-:Y:S03]  /*133d0*/  LDGSTS.E.BYPASS.LTC128B.128 [R197+0x7080], [R2.64+0x100], !P3 ;  /* 0x0708010002c57fae */ /* 0x0009e6000d901d46 */
[----:B---3--:R-:W-:Y:S03]  /*133e0*/  IADD3 R0, R143, 0x40, RZ ;  /* 0x000000408f007810 */ /* 0x008fe60007ffe0ff */
[----:B------:R4:W-:Y:S01]  /*133f0*/  LDGSTS.E.BYPASS.LTC128B.128 [R197+0x8880], [R2.64+0x180], !P1 ;  /* 0x0888018002c57fae */ /* 0x0009e2000c901d46 */
[C---:B-1----:R-:W-:Y:S05]  /*13400*/  HMMA.16816.F32.BF16 R4, R172.reuse, R176, R4 ;  /* 0x000000b0ac04723c */ /* 0x042fea0000041804 */
[----:B------:R1:W-:Y:S03]  /*13410*/  @!P2 LDGSTS.E.BYPASS.LTC128B.128 [R201+0x5080], [R198.64], !P5 ;  /* 0x05080000c6c9afae */ /* 0x0003e6000e901d46 */
[C---:B------:R-:W-:Y:S03]  /*13420*/  HMMA.16816.F32.BF16 R8, R172.reuse, R178, R8 ;  /* 0x000000b2ac08723c */ /* 0x040fe60000041808 */
[----:B------:R1:W-:Y:S06]  /*13430*/  @!P2 LDGSTS.E.BYPASS.LTC128B.128 [R201+0x6880], [R198.64+0x80], !P6 ;  /* 0x06880080c6c9afae */ /* 0x0003ec000f101d46 */
[----:B------:R1:W-:Y:S01]  /*13440*/  @!P2 LDGSTS.E.BYPASS.LTC128B.128 [R201+0x8080], [R198.64+0x100], !P3 ;  /* 0x08080100c6c9afae */ /* 0x0003e2000d901d46 */
[C---:B--2---:R-:W-:Y:S05]  /*13450*/  HMMA.16816.F32.BF16 R12, R172.reuse, R180, R12 ;  /* 0x000000b4ac0c723c */ /* 0x044fea000004180c */
[----:B------:R1:W-:Y:S01]  /*13460*/  @!P2 LDGSTS.E.BYPASS.LTC128B.128 [R201+0x9880], [R198.64+0x180], !P1 ;  /* 0x09880180c6c9afae */ /* 0x0003e2000c901d46 */
[----:B------:R-:W-:Y:S02]  /*13470*/  LOP3.LUT P1, RZ, R215, 0x4, RZ, 0xc0, !PT ;  /* 0x00000004d7ff7812 */ /* 0x000fe4000782c0ff */
[C---:B------:R-:W-:Y:S03]  /*13480*/  HMMA.16816.F32.BF16 R16, R172.reuse, R182, R16 ;  /* 0x000000b6ac10723c */ /* 0x040fe60000041810 */
[----:B------:R-:W-:Y:S05]  /*13490*/  LDSM.16.M88.4 R168, [R196] ;  /* 0x00000000c4a8783b */ /* 0x000fea0000000200 */
[C---:B-----5:R-:W-:Y:S01]  /*134a0*/  HMMA.16816.F32.BF16 R20, R172.reuse, R184, R20 ;  /* 0x000000b8ac14723c */ /* 0x060fe20000041814 */
[----:B------:R-:W0:Y:S03]  /*134b0*/  LDGDEPBAR ;  /* 0x00000000000079af */ /* 0x000e260000000000 */
[----:B------:R-:W-:Y:S04]  /*134c0*/  @P1 IADD3 R0, R143, -0x40, RZ ;  /* 0xffffffc08f001810 */ /* 0x000fe80007ffe0ff */
[----:B------:R-:W-:Y:S01]  /*134d0*/  HMMA.16816.F32.BF16 R24, R172, R186, R24 ;  /* 0x000000baac18723c */ /* 0x000fe20000041818 */
[----:B------:R-:W2:Y:S06]  /*134e0*/  LDSM.16.M88.4 R176, [R0] ;  /* 0x0000000000b0783b */ /* 0x000eac0000000200 */
[----:B------:R-:W3:Y:S06]  /*134f0*/  LDSM.16.M88.4 R172, [R0+0x800] ;  /* 0x0008000000ac783b */ /* 0x000eec0000000200 */
[----:B------:R-:W5:Y:S01]  /*13500*/  LDSM.16.M88.4 R180, [R0+0x1000] ;  /* 0x0010000000b4783b */ /* 0x000f620000000200 */
[C---:B--2---:R-:W-:Y:S08]  /*13510*/  HMMA.16816.F32.BF16 R4, R168.reuse, R176, R4 ;  /* 0x000000b0a804723c */ /* 0x044ff00000041804 */
[C---:B------:R-:W-:Y:S01]  /*13520*/  HMMA.16816.F32.BF16 R8, R168.reuse, R178, R8 ;  /* 0x000000b2a808723c */ /* 0x040fe20000041808 */
[----:B------:R-:W-:Y:S07]  /*13530*/  LDSM.16.M88.4 R176, [R142] ;  /* 0x000000008eb0783b */ /* 0x000fee0000000200 */
[C---:B---3--:R-:W-:Y:S08]  /*13540*/  HMMA.16816.F32.BF16 R12, R168.reuse, R172, R12 ;  /* 0x000000aca80c723c */ /* 0x048ff0000004180c */
[C---:B------:R-:W-:Y:S01]  /*13550*/  HMMA.16816.F32.BF16 R16, R168.reuse, R174, R16 ;  /* 0x000000aea810723c */ /* 0x040fe20000041810 */
[----:B------:R-:W2:Y:S07]  /*13560*/  LDSM.16.M88.4 R172, [R195] ;  /* 0x00000000c3ac783b */ /* 0x000eae0000000200 */
[C---:B-----5:R-:W-:Y:S08]  /*13570*/  HMMA.16816.F32.BF16 R20, R168.reuse, R180, R20 ;  /* 0x000000b4a814723c */ /* 0x060ff00000041814 */
[----:B------:R-:W-:Y:S01]  /*13580*/  HMMA.16816.F32.BF16 R24, R168, R182, R24 ;  /* 0x000000b6a818723c */ /* 0x000fe20000041818 */
[----:B------:R-:W3:Y:S06]  /*13590*/  LDSM.16.M88.4 R168, [R142+0x800] ;  /* 0x000800008ea8783b */ /* 0x000eec0000000200 */
[----:B------:R-:W5:Y:S01]  /*135a0*/  LDSM.16.M88.4 R180, [R142+0x1000] ;  /* 0x001000008eb4783b */ /* 0x000f620000000200 */
[C---:B--2---:R-:W-:Y:S08]  /*135b0*/  HMMA.16816.F32.BF16 R4, R172.reuse, R176, R4 ;  /* 0x000000b0ac04723c */ /* 0x044ff00000041804 */
[C---:B------:R-:W-:Y:S01]  /*135c0*/  HMMA.16816.F32.BF16 R8, R172.reuse, R178, R8 ;  /* 0x000000b2ac08723c */ /* 0x040fe20000041808 */
[----:B------:R-:W-:Y:S07]  /*135d0*/  LDSM.16.M88.4 R176, [R143+0x1800] ;  /* 0x001800008fb0783b */ /* 0x000fee0000000200 */
[C---:B---3--:R-:W-:Y:S08]  /*135e0*/  HMMA.16816.F32.BF16 R12, R172.reuse, R168, R12 ;  /* 0x000000a8ac0c723c */ /* 0x048ff0000004180c */
[C---:B------:R-:W-:Y:S01]  /*135f0*/  HMMA.16816.F32.BF16 R16, R172.reuse, R170, R16 ;  /* 0x000000aaac10723c */ /* 0x040fe20000041810 */
[----:B------:R-:W2:Y:S07]  /*13600*/  LDSM.16.M88.4 R168, [R193+0x4000] ;  /* 0x00400000c1a8783b */ /* 0x000eae0000000200 */
        /* <DEDUP_REMOVED lines=112> */
[----:B------:R-:W3:Y:S07]  /*13d10*/  LDSM.16.M88.4 R168, [R142+0x5000] ;  /* 0x005000008ea8783b */ /* 0x000eee0000000200 */
[C---:B--2---:R-:W-:Y:S08]  /*13d20*/  HMMA.16816.F32.BF16 R4, R172.reuse, R176, R4 ;  /* 0x000000b0ac04723c */ /* 0x044ff00000041804 */
[C---:B------:R-:W-:Y:S08]  /*13d30*/  HMMA.16816.F32.BF16 R8, R172.reuse, R178, R8 ;  /* 0x000000b2ac08723c */ /* 0x040ff00000041808 */
[C---:B---3--:R-:W-:Y:S08]  /*13d40*/  HMMA.16816.F32.BF16 R12, R172.reuse, R168, R12 ;  /* 0x000000a8ac0c723c */ /* 0x048ff0000004180c */
[----:B------:R-:W-:Y:S01]  /*13d50*/  FMUL.FTZ R0, R4, c[0x0][0x320] ;  /* 0x0000c80004007a20 */ /* 0x000fe20000410000 */
[C---:B------:R-:W-:Y:S03]  /*13d60*/  HMMA.16816.F32.BF16 R16, R172.reuse, R170, R16 ;  /* 0x000000aaac10723c */ /* 0x040fe60000041810 */
[----:B------:R2:W3:Y:S04]  /*13d70*/  MUFU.TANH R182, R0 ;  /* 0x0000000000b67308 */ /* 0x0004e80000002400 */
[----:B----4-:R-:W-:Y:S02]  /*13d80*/  FMUL.FTZ R3, R11, c[0x0][0x320] ;  /* 0x0000c8000b037a20 */ /* 0x010fe40000410000 */
[----:B------:R-:W-:Y:S04]  /*13d90*/  FMUL.FTZ R10, R10, c[0x0][0x320] ;  /* 0x0000c8000a0a7a20 */ /* 0x000fe80000410000 */
[----:B------:R-:W4:Y:S02]  /*13da0*/  MUFU.TANH R179, R10 ;  /* 0x0000000a00b37308 */ /* 0x000f240000002400 */
[----:B------:R-:W-:Y:S08]  /*13db0*/  FMUL.FTZ R2, R13, c[0x0][0x320] ;  /* 0x0000c8000d027a20 */ /* 0x000ff00000410000 */
[----:B------:R-:W1:Y:S01]  /*13dc0*/  MUFU.TANH R178, R3 ;  /* 0x0000000300b27308 */ /* 0x000e620000002400 */
[----:B--2---:R-:W-:Y:S09]  /*13dd0*/  FMUL.FTZ R0, R5, c[0x0][0x320] ;  /* 0x0000c80005007a20 */ /* 0x004ff20000410000 */
[----:B------:R2:W1:Y:S10]  /*13de0*/  MUFU.TANH R183, R0 ;  /* 0x0000000000b77308 */ /* 0x0004740000002400 */
        /* <DEDUP_REMOVED lines=8> */
[----:B-----5:R-:W-:Y:S08]  /*13e70*/  FMUL.FTZ R0, R8, c[0x0][0x320] ;  /* 0x0000c80008007a20 */ /* 0x020ff00000410000 */
[----:B------:R5:W1:Y:S01]  /*13e80*/  MUFU.TANH R181, R0 ;  /* 0x0000000000b57308 */ /* 0x000a620000002400 */
[C---:B--2---:R-:W-:Y:S07]  /*13e90*/  HMMA.16816.F32.BF16 R20, R172.reuse, R4, R20 ;  /* 0x00000004ac14723c */ /* 0x044fee0000041814 */
[----:B------:R-:W-:Y:S01]  /*13ea0*/  MOV R4, R136 ;  /* 0x0000008800047202 */ /* 0x000fe20000000f00 */
[----:B------:R-:W-:Y:S04]  /*13eb0*/  HMMA.16816.F32.BF16 R24, R172, R6, R24 ;  /* 0x00000006ac18723c */ /* 0x000fe80000041818 */
[----:B-----5:R-:W-:Y:S04]  /*13ec0*/  FMUL.FTZ R0, R9, c[0x0][0x320] ;  /* 0x0000c80009007a20 */ /* 0x020fe80000410000 */
[----:B------:R2:W1:Y:S04]  /*13ed0*/  MUFU.TANH R177, R0 ;  /* 0x0000000000b17308 */ /* 0x0004680000002400 */
[----:B--2---:R-:W-:Y:S06]  /*13ee0*/  FMUL.FTZ R0, R12, c[0x0][0x320] ;  /* 0x0000c8000c007a20 */ /* 0x004fec0000410000 */
[----:B------:R2:W1:Y:S02]  /*13ef0*/  MUFU.TANH R176, R0 ;  /* 0x0000000000b07308 */ /* 0x0004640000002400 */
[----:B--2---:R-:W-:Y:S08]  /*13f00*/  FMUL.FTZ R0, R14, c[0x0][0x320] ;  /* 0x0000c8000e007a20 */ /* 0x004ff00000410000 */
        /* <DEDUP_REMOVED lines=26> */
[----:B------:R2:W1:Y:S01]  /*140b0*/  MUFU.TANH R5, R0 ;  /* 0x0000000000057308 */ /* 0x0004620000002400 */
[----:B------:R-:W-:-:S05]  /*140c0*/  @!P4 BRA `(.L_x_1481) ;  /* 0x000002500000c947 */ /* 0x000fca0003800000 */
[----:B--234-:R-:W-:Y:S04]  /*140d0*/  IADD3 R0, R200, -0x1, RZ ;  /* 0xffffffffc8007810 */ /* 0x01cfe80007ffe0ff */
[----:B------:R-:W-:Y:S05]  /*140e0*/  SHF.R.S32.HI R2, RZ, 0x1f, R0 ;  /* 0x0000001fff027819 */ /* 0x000fea0000011400 */
        /* <DEDUP_REMOVED lines=9> */
[----:B------:R-:W-:Y:S01]  /*14180*/  IMAD R0, R0, 0x30, RZ ;  /* 0x0000003000007824 */ /* 0x000fe200078e02ff */
[-C--:B------:R-:W-:Y:S02]  /*14190*/  @P1 IADD3 R7, P3, R210, R2.reuse, RZ ;  /* 0x00000002d2071210 */ /* 0x080fe40007f7e0ff */
[----:B------:R-:W-:Y:S01]  /*141a0*/  @P0 LEA R2, P2, R8, R2, 0x5 ;  /* 0x0000000208020211 */ /* 0x000fe200078428ff */
[----:B------:R-:W-:Y:S02]  /*141b0*/  IMAD.IADD R0, R3, 0x1, R0 ;  /* 0x0000000103007824 */ /* 0x000fe400078e0200 */
[----:B------:R-:W-:Y:S02]  /*141c0*/  @P0 IMAD.MOV.U32 R3, RZ, RZ, c[0x0][0x1e4] ;  /* 0x00007900ff030624 */ /* 0x000fe400078e00ff */
[----:B------:R-:W-:Y:S01]  /*141d0*/  @P1 IMAD.X R9, R0, 0x1, R209, P3 ;  /* 0x0000000100091824 */ /* 0x000fe200018e06d1 */
[----:B------:R-:W-:Y:S02]  /*141e0*/  LOP3.LUT P3, RZ, R206, 0x2, RZ, 0xc0, !PT ;  /* 0x00000002ceff7812 */ /* 0x000fe4000786c0ff */
[----:B------:R-:W-:Y:S02]  /*141f0*/  @P0 LEA.HI.X R3, R8, R0, R3, 0x5, P2 ;  /* 0x0000000008030211 */ /* 0x000fe400010f2c03 */
[----:B------:R-:W-:Y:S05]  /*14200*/  @P0 IADD3 R0, P2, R2, R210, RZ ;  /* 0x000000d202000210 */ /* 0x000fea0007f5e0ff */
        /* <DEDUP_REMOVED lines=17> */
.L_x_1481:
[----:B---34-:R-:W-:Y:S05]  /*14320*/  BSYNC B0 ;  /* 0x0000000000007941 */ /* 0x018fea0003800000 */
.L_x_1480:
[----:B--2---:R-:W-:Y:S01]  /*14330*/  FMNMX.FTZ R3, R182, R136, !PT ;  /* 0x00000088b6037209 */ /* 0x004fe20007810000 */
[----:B------:R-:W0:Y:S01]  /*14340*/  LDGDEPBAR ;  /* 0x00000000000079af */ /* 0x000e220000000000 */
[----:B-1----:R-:W-:Y:S02]  /*14350*/  FMNMX.FTZ R0, R180, R135, !PT ;  /* 0x00000087b4007209 */ /* 0x002fe40007810000 */
[----:B------:R-:W-:Y:S02]  /*14360*/  FMNMX.FTZ R3, R183, R3, !PT ;  /* 0x00000003b7037209 */ /* 0x000fe40007810000 */
        /* <DEDUP_REMOVED lines=21> */
[----:B------:R-:W-:Y:S01]  /*144c0*/  IADD3 R200, R200, -0x1, RZ ;  /* 0xffffffffc8c87810 */ /* 0x000fe20007ffe0ff */
[----:B------:R-:W1:Y:S02]  /*144d0*/  SHFL.BFLY PT, R2, R3, 0x2, 0x1f ;  /* 0x0c401f0003027f89 */ /* 0x000e6400000e0000 */
[----:B-1----:R-:W-:Y:S06]  /*144e0*/  FMNMX.FTZ R3, R3, R2, !PT ;  /* 0x0000000203037209 */ /* 0x002fec0007810000 */
[----:B------:R-:W1:Y:S08]  /*144f0*/  SHFL.BFLY PT, R2, R0, 0x2, 0x1f ;  /* 0x0c401f0000027f89 */ /* 0x000e7000000e0000 */
[----:B------:R-:W2:Y:S01]  /*14500*/  SHFL.BFLY PT, R7, R3, 0x1, 0x1f ;  /* 0x0c201f0003077f89 */ /* 0x000ea200000e0000 */
[----:B-1----:R-:W-:Y:S02]  /*14510*/  FMNMX.FTZ R0, R0, R2, !PT ;  /* 0x0000000200007209 */ /* 0x002fe40007810000 */
[----:B--2---:R-:W-:Y:S05]  /*14520*/  FMNMX.FTZ R136, R3, R7, !PT ;  /* 0x0000000703887209 */ /* 0x004fea0007810000 */
[----:B------:R-:W1:Y:S01]  /*14530*/  SHFL.BFLY PT, R3, R0, 0x1, 0x1f ;  /* 0x0c201f0000037f89 */ /* 0x000e6200000e0000 */
[C---:B------:R-:W-:Y:S02]  /*14540*/  FADD.FTZ R2, -R136.reuse, R4 ;  /* 0x0000000488027221 */ /* 0x040fe40000010100 */
[----:B------:R-:W-:Y:S02]  /*14550*/  FMUL.FTZ R4, R136, c[0x0][0x2d0] ;  /* 0x0000b40088047a20 */ /* 0x000fe40000410000 */
[----:B------:R-:W-:Y:S02]  /*14560*/  FMUL.FTZ R2, R2, c[0x0][0x2d0] ;  /* 0x0000b40002027a20 */ /* 0x000fe40000410000 */
[--C-:B------:R-:W-:Y:S02]  /*14570*/  FFMA.FTZ R7, R182, c[0x0][0x2d0], -R4.reuse ;  /* 0x0000b400b6077a23 */ /* 0x100fe40000010804 */
[--C-:B------:R-:W-:Y:S02]  /*14580*/  FFMA.FTZ R9, R183, c[0x0][0x2d0], -R4.reuse ;  /* 0x0000b400b7097a23 */ /* 0x100fe40000010804 */
[----:B------:R2:W-:Y:S01]  /*14590*/  MUFU.EX2 R183, R7 ;  /* 0x0000000700b77308 */ /* 0x0005e20000000800 */
[--C-:B------:R-:W-:Y:S02]  /*145a0*/  FFMA.FTZ R19, R177, c[0x0][0x2d0], -R4.reuse ;  /* 0x0000b400b1137a23 */ /* 0x100fe40000010804 */
[--C-:B------:R-:W-:Y:S02]  /*145b0*/  FFMA.FTZ R175, R17, c[0x0][0x2d0], -R4.reuse ;  /* 0x0000b40011af7a23 */ /* 0x100fe40000010804 */
[--C-:B------:R-:W-:Y:S02]  /*145c0*/  FFMA.FTZ R198, R11, c[0x0][0x2d0], -R4.reuse ;  /* 0x0000b4000bc67a23 */ /* 0x100fe40000010804 */
[--C-:B------:R-:W-:Y:S02]  /*145d0*/  FFMA.FTZ R186, R10, c[0x0][0x2d0], -R4.reuse ;  /* 0x0000b4000aba7a23 */ /* 0x100fe40000010804 */
[--C-:B------:R-:W-:Y:S01]  /*145e0*/  FFMA.FTZ R8, R181, c[0x0][0x2d0], -R4.reuse ;  /* 0x0000b400b5087a23 */ /* 0x100fe20000010804 */
[----:B------:R-:W3:Y:S01]  /*145f0*/  MUFU.EX2 R2, R2 ;  /* 0x0000000200027308 */ /* 0x000ee20000000800 */
[----:B-1----:R-:W-:Y:S01]  /*14600*/  FMNMX.FTZ R3, R0, R3, !PT ;  /* 0x0000000300037209 */ /* 0x002fe20007810000 */
[--C-:B------:R-:W-:Y:S02]  /*14610*/  FFMA.FTZ R182, R176, c[0x0][0x2d0], -R4.reuse ;  /* 0x0000b400b0b67a23 */ /* 0x100fe40000010804 */
[--C-:B------:R-:W-:Y:S02]  /*14620*/  FFMA.FTZ R181, R170, c[0x0][0x2d0], -R4.reuse ;  /* 0x0000b400aab57a23 */ /* 0x100fe40000010804 */
[----:B------:R-:W-:Y:S02]  /*14630*/  FADD.FTZ R0, -R3, R135 ;  /* 0x0000008703007221 */ /* 0x000fe40000010100 */
[--C-:B------:R-:W-:Y:S02]  /*14640*/  FFMA.FTZ R177, R168, c[0x0][0x2d0], -R4.reuse ;  /* 0x0000b400a8b17a23 */ /* 0x100fe40000010804 */
[----:B------:R-:W-:Y:S01]  /*14650*/  FMUL.FTZ R0, R0, c[0x0][0x2d0] ;  /* 0x0000b40000007a20 */ /* 0x000fe20000410000 */
[----:B------:R1:W-:Y:S01]  /*14660*/  MUFU.EX2 R199, R8 ;  /* 0x0000000800c77308 */ /* 0x0003e20000000800 */
[--C-:B------:R-:W-:Y:S02]  /*14670*/  FFMA.FTZ R185, R15, c[0x0][0x2d0], -R4.reuse ;  /* 0x0000b4000fb97a23 */ /* 0x100fe40000010804 */
[----:B------:R-:W-:Y:S02]  /*14680*/  FFMA.FTZ R187, R13, c[0x0][0x2d0], -R4 ;  /* 0x0000b4000dbb7a23 */ /* 0x000fe40000010804 */
[----:B------:R-:W-:Y:S04]  /*14690*/  FMUL.FTZ R4, R3, c[0x0][0x2d0] ;  /* 0x0000b40003047a20 */ /* 0x000fe80000410000 */
[--C-:B--2---:R-:W-:Y:S01]  /*146a0*/  FFMA.FTZ R7, R180, c[0x0][0x2d0], -R4.reuse ;  /* 0x0000b400b4077a23 */ /* 0x104fe20000010804 */
[----:B------:R-:W2:Y:S01]  /*146b0*/  MUFU.EX2 R0, R0 ;  /* 0x0000000000007308 */ /* 0x000ea20000000800 */
[--C-:B------:R-:W-:Y:S02]  /*146c0*/  FFMA.FTZ R170, R178, c[0x0][0x2d0], -R4.reuse ;  /* 0x0000b400b2aa7a23 */ /* 0x100fe40000010804 */
[C---:B---3--:R-:W-:Y:S02]  /*146d0*/  FMUL.FTZ R20, R2.reuse, R148 ;  /* 0x0000009402147220 */ /* 0x048fe40000410000 */
[C---:B------:R-:W-:Y:S02]  /*146e0*/  FMUL.FTZ R21, R2.reuse, R149 ;  /* 0x0000009502157220 */ /* 0x040fe40000410000 */
[--C-:B------:R-:W-:Y:S02]  /*146f0*/  FFMA.FTZ R168, R179, c[0x0][0x2d0], -R4.reuse ;  /* 0x0000b400b3a87a23 */ /* 0x100fe40000010804 */
[----:B------:R-:W-:Y:S01]  /*14700*/  FMUL.FTZ R13, R2, R157 ;  /* 0x0000009d020d7220 */ /* 0x000fe20000410000 */
[----:B------:R3:W-:Y:S01]  /*14710*/  MUFU.EX2 R173, R7 ;  /* 0x0000000700ad7308 */ /* 0x0007e20000000800 */
[--C-:B------:R-:W-:Y:S02]  /*14720*/  FFMA.FTZ R174, R18, c[0x0][0x2d0], -R4.reuse ;  /* 0x0000b40012ae7a23 */ /* 0x100fe40000010804 */
[--C-:B------:R-:W-:Y:S02]  /*14730*/  FFMA.FTZ R176, R16, c[0x0][0x2d0], -R4.reuse ;  /* 0x0000b40010b07a23 */ /* 0x100fe40000010804 */
[C---:B-1----:R-:W-:Y:S02]  /*14740*/  FMUL.FTZ R8, R2.reuse, R160 ;  /* 0x000000a002087220 */ /* 0x042fe40000410000 */
[C---:B------:R-:W-:Y:S02]  /*14750*/  FMUL.FTZ R24, R2.reuse, R144 ;  /* 0x0000009002187220 */ /* 0x040fe40000410000 */
[----:B------:R-:W-:Y:S01]  /*14760*/  FMUL.FTZ R25, R2, R145 ;  /* 0x0000009102197220 */ /* 0x000fe20000410000 */
[----:B------:R-:W1:Y:S01]  /*14770*/  MUFU.EX2 R172, R9 ;  /* 0x0000000900ac7308 */ /* 0x000e620000000800 */
[--C-:B------:R-:W-:Y:S02]  /*14780*/  FFMA.FTZ R171, R171, c[0x0][0x2d0], -R4.reuse ;  /* 0x0000b400abab7a23 */ /* 0x100fe40000010804 */
[--C-:B------:R-:W-:Y:S02]  /*14790*/  FFMA.FTZ R169, R169, c[0x0][0x2d0], -R4.reuse ;  /* 0x0000b400a9a97a23 */ /* 0x100fe40000010804 */
[C---:B--2---:R-:W-:Y:S02]  /*147a0*/  FMUL.FTZ R22, R0.reuse, R150 ;  /* 0x0000009600167220 */ /* 0x044fe40000410000 */
[C---:B------:R-:W-:Y:S02]  /*147b0*/  FMUL.FTZ R23, R0.reuse, R151 ;  /* 0x0000009700177220 */ /* 0x040fe40000410000 */
[----:B------:R-:W2:Y:S01]  /*147c0*/  LDSM.16.MT88.4 R148, [R189] ;  /* 0x00000000bd94783b */ /* 0x000ea20000004200 */
[----:B------:R-:W4:Y:S01]  /*147d0*/  MUFU.EX2 R160, R19 ;  /* 0x0000001300a07308 */ /* 0x000f220000000800 */
[C---:B------:R-:W-:Y:S02]  /*147e0*/  FMUL.FTZ R26, R0.reuse, R146 ;  /* 0x00000092001a7220 */ /* 0x040fe40000410000 */
[----:B------:R-:W-:Y:S02]  /*147f0*/  FMUL.FTZ R27, R0, R147 ;  /* 0x00000093001b7220 */ /* 0x000fe40000410000 */
[--C-:B---3--:R-:W-:Y:S02]  /*14800*/  FFMA.FTZ R7, R184, c[0x0][0x2d0], -R4.reuse ;  /* 0x0000b400b8077a23 */ /* 0x108fe40000010804 */
[--C-:B------:R-:W-:Y:S02]  /*14810*/  FFMA.FTZ R179, R14, c[0x0][0x2d0], -R4.reuse ;  /* 0x0000b4000eb37a23 */ /* 0x100fe40000010804 */
[--C-:B------:R-:W-:Y:S01]  /*14820*/  FFMA.FTZ R178, R12, c[0x0][0x2d0], -R4.reuse ;  /* 0x0000b4000cb27a23 */ /* 0x100fe20000010804 */
[----:B------:R-:W-:Y:S01]  /*14830*/  MUFU.EX2 R157, R168 ;  /* 0x000000a8009d7308 */ /* 0x000fe20000000800 */
[--C-:B------:R-:W-:Y:S02]  /*14840*/  FFMA.FTZ R180, R6, c[0x0][0x2d0], -R4.reuse ;  /* 0x0000b40006b47a23 */ /* 0x100fe40000010804 */
[----:B------:R-:W-:Y:S01]  /*14850*/  FMUL.FTZ R6, R0, R166 ;  /* 0x000000a600067220 */ /* 0x000fe20000410000 */
[----:B-1----:R-:W-:Y:S01]  /*14860*/  F2FP.BF16.PACK_AB R144, R172, R183 ;  /* 0x000000b7ac90723e */ /* 0x002fe200000010ff */
[C---:B------:R-:W-:Y:S02]  /*14870*/  FMUL.FTZ R9, R2.reuse, R161 ;  /* 0x000000a102097220 */ /* 0x040fe40000410000 */
[----:B------:R-:W-:Y:S02]  /*14880*/  FFMA.FTZ R184, R5, c[0x0][0x2d0], -R4 ;  /* 0x0000b40005b87a23 */ /* 0x000fe40000010804 */
[C---:B------:R-:W-:Y:S01]  /*14890*/  FMUL.FTZ R4, R2.reuse, R164 ;  /* 0x000000a402047220 */ /* 0x040fe20000410000 */
[----:B------:R-:W1:Y:S01]  /*148a0*/  MUFU.EX2 R161, R170 ;  /* 0x000000aa00a17308 */ /* 0x000e620000000800 */
[----:B------:R-:W-:Y:S02]  /*148b0*/  FMUL.FTZ R5, R2, R165 ;  /* 0x000000a502057220 */ /* 0x000fe40000410000 */
[----:B------:R-:W-:Y:S01]  /*148c0*/  FMUL.FTZ R10, R0, R162 ;  /* 0x000000a2000a7220 */ /* 0x000fe20000410000 */
[----:B----4-:R-:W-:Y:S01]  /*148d0*/  F2FP.BF16.PACK_AB R146, R160, R199 ;  /* 0x000000c7a092723e */ /* 0x010fe200000010ff */
[----:B------:R-:W-:Y:S02]  /*148e0*/  FMUL.FTZ R11, R0, R163 ;  /* 0x000000a3000b7220 */ /* 0x000fe40000410000 */
[----:B------:R-:W-:Y:S02]  /*148f0*/  FMUL.FTZ R12, R2, R156 ;  /* 0x0000009c020c7220 */ /* 0x000fe40000410000 */
[C---:B------:R-:W-:Y:S01]  /*14900*/  FMUL.FTZ R14, R0.reuse, R158 ;  /* 0x0000009e000e7220 */ /* 0x040fe20000410000 */
[----:B------:R-:W3:Y:S01]  /*14910*/  MUFU.EX2 R202, R7 ;  /* 0x0000000700ca7308 */ /* 0x000ee20000000800 */
[----:B------:R-:W-:Y:S02]  /*14920*/  FMUL.FTZ R15, R0, R159 ;  /* 0x0000009f000f7220 */ /* 0x000fe40000410000 */
[C---:B------:R-:W-:Y:S02]  /*14930*/  FMUL.FTZ R16, R2.reuse, R152 ;  /* 0x0000009802107220 */ /* 0x040fe40000410000 */
[----:B------:R-:W-:Y:S02]  /*14940*/  FMUL.FTZ R17, R2, R153 ;  /* 0x0000009902117220 */ /* 0x000fe40000410000 */
[C---:B------:R-:W-:Y:S02]  /*14950*/  FMUL.FTZ R18, R0.reuse, R154 ;  /* 0x0000009a00127220 */ /* 0x040fe40000410000 */
[----:B------:R-:W-:Y:S01]  /*14960*/  FMUL.FTZ R19, R0, R155 ;  /* 0x0000009b00137220 */ /* 0x000fe20000410000 */
[----:B------:R-:W-:Y:S01]  /*14970*/  MUFU.EX2 R156, R182 ;  /* 0x000000b6009c7308 */ /* 0x000fe20000000800 */
[C---:B------:R-:W-:Y:S01]  /*14980*/  FMUL.FTZ R28, R2.reuse, R28 ;  /* 0x0000001c021c7220 */ /* 0x040fe20000410000 */
[----:B------:R-:W-:Y:S01]  /*14990*/  LDSM.16.MT88.4 R152, [R190+0x800] ;  /* 0x00080000be98783b */ /* 0x000fe20000004200 */
[----:B------:R-:W-:Y:S01]  /*149a0*/  FMUL.FTZ R29, R2, R29 ;  /* 0x0000001d021d7220 */ /* 0x000fe20000410000 */
[----:B-1----:R-:W-:Y:S01]  /*149b0*/  F2FP.BF16.PACK_AB R147, R161, R157 ;  /* 0x0000009da193723e */ /* 0x002fe200000010ff */
[C---:B------:R-:W-:Y:S02]  /*149c0*/  FMUL.FTZ R30, R0.reuse, R30 ;  /* 0x0000001e001e7220 */ /* 0x040fe40000410000 */
[----:B------:R-:W-:Y:S02]  /*149d0*/  FMUL.FTZ R31, R0, R31 ;  /* 0x0000001f001f7220 */ /* 0x000fe40000410000 */
[C---:B------:R-:W-:Y:S01]  /*149e0*/  FMUL.FTZ R32, R2.reuse, R32 ;  /* 0x0000002002207220 */ /* 0x040fe20000410000 */
[----:B------:R-:W-:Y:S01]  /*149f0*/  MUFU.EX2 R165, R181 ;  /* 0x000000b500a57308 */ /* 0x000fe20000000800 */
[----:B------:R-:W-:Y:S02]  /*14a00*/  FMUL.FTZ R33, R2, R33 ;  /* 0x0000002102217220 */ /* 0x000fe40000410000 */
[----:B------:R-:W-:Y:S01]  /*14a10*/  FMUL.FTZ R34, R0, R34 ;  /* 0x0000002200227220 */ /* 0x000fe20000410000 */
[----:B---3--:R-:W-:Y:S01]  /*14a20*/  F2FP.BF16.PACK_AB R145, R202, R173 ;  /* 0x000000adca91723e */ /* 0x008fe200000010ff */
[C---:B------:R-:W-:Y:S02]  /*14a30*/  FMUL.FTZ R7, R0.reuse, R167 ;  /* 0x000000a700077220 */ /* 0x040fe40000410000 */
[----:B------:R-:W-:Y:S02]  /*14a40*/  FMUL.FTZ R35, R0, R35 ;  /* 0x0000002300237220 */ /* 0x000fe40000410000 */
[C---:B------:R-:W-:Y:S01]  /*14a50*/  FMUL.FTZ R36, R2.reuse, R36 ;  /* 0x0000002402247220 */ /* 0x040fe20000410000 */
[----:B------:R-:W-:Y:S01]  /*14a60*/  MUFU.EX2 R158, R171 ;  /* 0x000000ab009e7308 */ /* 0x000fe20000000800 */
[----:B------:R-:W-:Y:S01]  /*14a70*/  FMUL.FTZ R37, R2, R37 ;  /* 0x0000002502257220 */ /* 0x000fe20000410000 */
[C---:B--2---:R-:W-:Y:S05]  /*14a80*/  HMMA.16816.F32.BF16 R4, R144.reuse, R148, R4 ;  /* 0x000000949004723c */ /* 0x044fea0000041804 */
[C---:B------:R-:W-:Y:S02]  /*14a90*/  FMUL.FTZ R38, R0.reuse, R38 ;  /* 0x0000002600267220 */ /* 0x040fe40000410000 */
[----:B------:R-:W-:Y:S01]  /*14aa0*/  FMUL.FTZ R39, R0, R39 ;  /* 0x0000002700277220 */ /* 0x000fe20000410000 */
[C---:B------:R-:W-:Y:S01]  /*14ab0*/  HMMA.16816.F32.BF16 R8, R144.reuse, R150, R8 ;  /* 0x000000969008723c */ /* 0x040fe20000041808 */
[----:B------:R-:W1:Y:S01]  /*14ac0*/  LDSM.16.MT88.4 R148, [R190] ;  /* 0x00000000be94783b */ /* 0x000e620000004200 */
[----:B------:R-:W-:Y:S02]  /*14ad0*/  MUFU.EX2 R159, R169 ;  /* 0x000000a9009f7308 */ /* 0x000fe40000000800 */
[C---:B------:R-:W-:Y:S02]  /*14ae0*/  FMUL.FTZ R40, R2.reuse, R40 ;  /* 0x0000002802287220 */ /* 0x040fe40000410000 */
[----:B------:R-:W-:Y:S02]  /*14af0*/  FMUL.FTZ R41, R2, R41 ;  /* 0x0000002902297220 */ /* 0x000fe40000410000 */
[C---:B------:R-:W-:Y:S04]  /*14b00*/  FMUL.FTZ R42, R0.reuse, R42 ;  /* 0x0000002a002a7220 */ /* 0x040fe80000410000 */
[----:B------:R-:W-:Y:S01]  /*14b10*/  FMUL.FTZ R43, R0, R43 ;  /* 0x0000002b002b7220 */ /* 0x000fe20000410000 */
[----:B------:R-:W-:Y:S01]  /*14b20*/  MUFU.EX2 R164, R177 ;  /* 0x000000b100a47308 */ /* 0x000fe20000000800 */
[C---:B------:R-:W-:Y:S02]  /*14b30*/  FMUL.FTZ R44, R2.reuse, R44 ;  /* 0x0000002c022c7220 */ /* 0x040fe40000410000 */
[----:B------:R-:W-:Y:S02]  /*14b40*/  FMUL.FTZ R45, R2, R45 ;  /* 0x0000002d022d7220 */ /* 0x000fe40000410000 */
[C---:B------:R-:W-:Y:S02]  /*14b50*/  FMUL.FTZ R46, R0.reuse, R46 ;  /* 0x0000002e002e7220 */ /* 0x040fe40000410000 */
[----:B------:R-:W-:Y:S02]  /*14b60*/  FMUL.FTZ R47, R0, R47 ;  /* 0x0000002f002f7220 */ /* 0x000fe40000410000 */
[C---:B------:R-:W-:Y:S01]  /*14b70*/  FMUL.FTZ R48, R2.reuse, R48 ;  /* 0x0000003002307220 */ /* 0x040fe20000410000 */
[----:B------:R-:W-:Y:S01]  /*14b80*/  MUFU.EX2 R182, R174 ;  /* 0x000000ae00b67308 */ /* 0x000fe20000000800 */
[----:B------:R-:W-:Y:S02]  /*14b90*/  FMUL.FTZ R49, R2, R49 ;  /* 0x0000003102317220 */ /* 0x000fe40000410000 */
[C---:B------:R-:W-:Y:S02]  /*14ba0*/  FMUL.FTZ R50, R0.reuse, R50 ;  /* 0x0000003200327220 */ /* 0x040fe40000410000 */
[----:B------:R-:W-:Y:S02]  /*14bb0*/  FMUL.FTZ R51, R0, R51 ;  /* 0x0000003300337220 */ /* 0x000fe40000410000 */
[C---:B------:R-:W-:Y:S02]  /*14bc0*/  FMUL.FTZ R52, R2.reuse, R52 ;  /* 0x0000003402347220 */ /* 0x040fe40000410000 */
[----:B------:R-:W-:Y:S01]  /*14bd0*/  FMUL.FTZ R53, R2, R53 ;  /* 0x0000003502357220 */ /* 0x000fe20000410000 */
[----:B------:R-:W-:Y:S01]  /*14be0*/  MUFU.EX2 R181, R176 ;  /* 0x000000b000b57308 */ /* 0x000fe20000000800 */
[C---:B------:R-:W-:Y:S02]  /*14bf0*/  FMUL.FTZ R54, R0.reuse, R54 ;  /* 0x0000003600367220 */ /* 0x040fe40000410000 */
[----:B------:R-:W-:Y:S02]  /*14c00*/  FMUL.FTZ R55, R0, R55 ;  /* 0x0000003700377220 */ /* 0x000fe40000410000 */
[C---:B------:R-:W-:Y:S02]  /*14c10*/  FMUL.FTZ R56, R2.reuse, R56 ;  /* 0x0000003802387220 */ /* 0x040fe40000410000 */
[----:B------:R-:W-:Y:S01]  /*14c20*/  FMUL.FTZ R57, R2, R57 ;  /* 0x0000003902397220 */ /* 0x000fe20000410000 */
[C---:B-1----:R-:W-:Y:S02]  /*14c30*/  HMMA.16816.F32.BF16 R12, R144.reuse, R148, R12 ;  /* 0x00000094900c723c */ /* 0x042fe4000004180c */
[----:B------:R-:W-:Y:S01]  /*14c40*/  MUFU.EX2 R174, R185 ;  /* 0x000000b900ae7308 */ /* 0x000fe20000000800 */
[C---:B------:R-:W-:Y:S02]  /*14c50*/  FMUL.FTZ R58, R0.reuse, R58 ;  /* 0x0000003a003a7220 */ /* 0x040fe40000410000 */
[----:B------:R-:W-:Y:S02]  /*14c60*/  FMUL.FTZ R59, R0, R59 ;  /* 0x0000003b003b7220 */ /* 0x000fe40000410000 */
[C---:B------:R-:W-:Y:S01]  /*14c70*/  FMUL.FTZ R60, R2.reuse, R60 ;  /* 0x0000003c023c7220 */ /* 0x040fe20000410000 */
[C---:B------:R-:W-:Y:S01]  /*14c80*/  HMMA.16816.F32.BF16 R16, R144.reuse, R150, R16 ;  /* 0x000000969010723c */ /* 0x040fe20000041810 */
[----:B------:R-:W1:Y:S03]  /*14c90*/  LDSM.16.MT88.4 R148, [R192] ;  /* 0x00000000c094783b */ /* 0x000e660000004200 */
[----:B------:R-:W-:Y:S01]  /*14ca0*/  FMUL.FTZ R61, R2, R61 ;  /* 0x0000003d023d7220 */ /* 0x000fe20000410000 */
[----:B------:R-:W2:Y:S01]  /*14cb0*/  MUFU.EX2 R176, R187 ;  /* 0x000000bb00b07308 */ /* 0x000ea20000000800 */
[C---:B------:R-:W-:Y:S02]  /*14cc0*/  FMUL.FTZ R62, R0.reuse, R62 ;  /* 0x0000003e003e7220 */ /* 0x040fe40000410000 */
[----:B------:R-:W-:Y:S04]  /*14cd0*/  FMUL.FTZ R63, R0, R63 ;  /* 0x0000003f003f7220 */ /* 0x000fe80000410000 */
[C---:B------:R-:W-:Y:S02]  /*14ce0*/  FMUL.FTZ R64, R2.reuse, R64 ;  /* 0x0000004002407220 */ /* 0x040fe40000410000 */
        /* <DEDUP_REMOVED lines=9> */
[----:B------:R-:W-:Y:S01]  /*14d80*/  FMUL.FTZ R72, R2, R72 ;  /* 0x0000004802487220 */ /* 0x000fe20000410000 */
[----:B--2---:R-:W-:Y:S01]  /*14d90*/  F2FP.BF16.PACK_AB R168, R176, R174 ;  /* 0x000000aeb0a8723e */ /* 0x004fe200000010ff */
[----:B------:R-:W-:Y:S02]  /*14da0*/  FMUL.FTZ R73, R2, R73 ;  /* 0x0000004902497220 */ /* 0x000fe40000410000 */
[C---:B------:R-:W-:Y:S02]  /*14db0*/  FMUL.FTZ R74, R0.reuse, R74 ;  /* 0x0000004a004a7220 */ /* 0x040fe40000410000 */
[----:B------:R-:W-:Y:S02]  /*14dc0*/  FMUL.FTZ R75, R0, R75 ;  /* 0x0000004b004b7220 */ /* 0x000fe40000410000 */
        /* <DEDUP_REMOVED lines=8> */
[----:B------:R-:W1:Y:S03]  /*14e50*/  LDSM.16.MT88.4 R148, [R191] ;  /* 0x00000000bf94783b */ /* 0x000e660000004200 */
[C---:B------:R-:W-:Y:S02]  /*14e60*/  FMUL.FTZ R82, R0.reuse, R82 ;  /* 0x0000005200527220 */ /* 0x040fe40000410000 */
[----:B------:R-:W-:Y:S02]  /*14e70*/  FMUL.FTZ R83, R0, R83 ;  /* 0x0000005300537220 */ /* 0x000fe40000410000 */
        /* <DEDUP_REMOVED lines=54> */
[----:B------:R-:W-:Y:S02]  /*151e0*/  FFMA.FTZ R135, R2, R203, R183 ;  /* 0x000000cb02877223 */ /* 0x000fe400000100b7 */
[----:B------:R-:W-:Y:S01]  /*151f0*/  MUFU.EX2 R183, R175 ;  /* 0x000000af00b77308 */ /* 0x000fe20000000800 */
[----:B------:R-:W-:Y:S02]  /*15200*/  FFMA.FTZ R2, R0, R204, R173 ;  /* 0x000000cc00027223 */ /* 0x000fe400000100ad */
[----:B------:R-:W-:Y:S02]  /*15210*/  FADD.FTZ R135, R172, R135 ;  /* 0x00000087ac877221 */ /* 0x000fe40000010000 */
[----:B------:R-:W-:Y:S02]  /*15220*/  FADD.FTZ R0, R202, R2 ;  /* 0x00000002ca007221 */ /* 0x000fe40000010000 */
[----:B------:R-:W-:Y:S02]  /*15230*/  FADD.FTZ R2, R199, R135 ;  /* 0x00000087c7027221 */ /* 0x000fe40000010000 */
[----:B------:R-:W-:Y:S01]  /*15240*/  FADD.FTZ R0, R157, R0 ;  /* 0x000000009d007221 */ /* 0x000fe20000010000 */
[----:B------:R-:W2:Y:S01]  /*15250*/  MUFU.EX2 R175, R179 ;  /* 0x000000b300af7308 */ /* 0x000ea20000000800 */
[----:B------:R-:W-:Y:S02]  /*15260*/  FADD.FTZ R135, R160, R2 ;  /* 0x00000002a0877221 */ /* 0x000fe40000010000 */
[----:B------:R-:W-:Y:S02]  /*15270*/  FADD.FTZ R2, R161, R0 ;  /* 0x00000000a1027221 */ /* 0x000fe40000010000 */
[----:B------:R-:W-:Y:S01]  /*15280*/  LDSM.16.MT88.4 R160, [R189+0x1000] ;  /* 0x00100000bda0783b */ /* 0x000fe20000004200 */
[----:B------:R-:W-:Y:S01]  /*15290*/  FADD.FTZ R0, R156, R135 ;  /* 0x000000879c007221 */ /* 0x000fe20000010000 */
[C---:B-1----:R-:W-:Y:S03]  /*152a0*/  HMMA.16816.F32.BF16 R44, R144.reuse, R148, R44 ;  /* 0x00000094902c723c */ /* 0x042fe6000004182c */
[----:B------:R-:W-:Y:S01]  /*152b0*/  FADD.FTZ R2, R158, R2 ;  /* 0x000000029e027221 */ /* 0x000fe20000010000 */
[----:B------:R-:W1:Y:S01]  /*152c0*/  MUFU.EX2 R179, R186 ;  /* 0x000000ba00b37308 */ /* 0x000e620000000800 */
[----:B------:R-:W-:Y:S02]  /*152d0*/  FADD.FTZ R0, R165, R0 ;  /* 0x00000000a5007221 */ /* 0x000fe40000010000 */
[----:B------:R-:W-:Y:S01]  /*152e0*/  FADD.FTZ R135, R159, R2 ;  /* 0x000000029f877221 */ /* 0x000fe20000010000 */
[C---:B------:R-:W-:Y:S01]  /*152f0*/  HMMA.16816.F32.BF16 R48, R144.reuse, R150, R48 ;  /* 0x000000969030723c */ /* 0x040fe20000041830 */
[----:B------:R-:W3:Y:S03]  /*15300*/  LDSM.16.MT88.4 R148, [R192+0x1800] ;  /* 0x00180000c094783b */ /* 0x000ee60000004200 */
[----:B------:R-:W-:Y:S02]  /*15310*/  FADD.FTZ R2, R164, R0 ;  /* 0x00000000a4027221 */ /* 0x000fe40000010000 */
[----:B------:R-:W-:Y:S01]  /*15320*/  MUFU.EX2 R172, R180 ;  /* 0x000000b400ac7308 */ /* 0x000fe20000000800 */
[----:B------:R-:W-:Y:S01]  /*15330*/  FADD.FTZ R0, R182, R135 ;  /* 0x00000087b6007221 */ /* 0x000fe20000010000 */
[----:B------:R-:W-:Y:S04]  /*15340*/  MOV R135, R3 ;  /* 0x0000000300877202 */ /* 0x000fe80000000f00 */
[----:B--2---:R-:W-:Y:S04]  /*15350*/  F2FP.BF16.PACK_AB R169, R177, R175 ;  /* 0x000000afb1a9723e */ /* 0x004fe800000010ff */
[----:B------:R-:W2:Y:S01]  /*15360*/  MUFU.EX2 R173, R184 ;  /* 0x000000b800ad7308 */ /* 0x000ea20000000800 */
[----:B-1----:R-:W-:Y:S02]  /*15370*/  F2FP.BF16.PACK_AB R170, R179, R178 ;  /* 0x000000b2b3aa723e */ /* 0x002fe400000010ff */
[----:B--2---:R-:W-:Y:S01]  /*15380*/  F2FP.BF16.PACK_AB R171, R173, R172 ;  /* 0x000000acadab723e */ /* 0x004fe200000010ff */
        /* <DEDUP_REMOVED lines=135> */
[----:B------:R-:W-:Y:S02]  /*15c00*/  FADD.FTZ R203, R179, R2 ;  /* 0x00000002b3cb7221 */ /* 0x000fe40000010000 */
[----:B------:R-:W-:Y:S01]  /*15c10*/  FADD.FTZ R204, R173, R0 ;  /* 0x00000000adcc7221 */ /* 0x000fe20000010000 */
[----:B------:R-:W-:-:S05]  /*15c20*/  @P4 BRA `(.L_x_1482) ;  /* 0xffffd48000004947 */ /* 0x000fca000383ffff */
.L_x_1479:
        /* <DEDUP_REMOVED lines=8> */
.L_x_1552:
        /* <DEDUP_REMOVED lines=81> */
[----:B------:R-:W-:Y:S02]  /*161c0*/  @P1 FMUL.FTZ R5, R5, 0.69314718246459960938 ;  /* 0x3f31721805051820 */ /* 0x000fe40000410000 */
[C---:B------:R-:W-:Y:S02]  /*161d0*/  FMUL.FTZ R34, R0.reuse, R42 ;  /* 0x0000002a00227220 */ /* 0x040fe40000410000 */
[----:B------:R-:W-:-:S02]  /*161e0*/  FMUL.FTZ R35, R0, R43 ;  /* 0x0000002b00237220 */ /* 0x000fc40000410000 */
[C---:B------:R-:W-:Y:S01]  /*161f0*/  FMUL.FTZ R42, R0.reuse, R50 ;  /* 0x00000032002a7220 */ /* 0x040fe20000410000 */
[----:B--2---:R-:W-:Y:S01]  /*16200*/  @P0 MOV R3, 0x3f317218 ;  /* 0x3f31721800030802 */ /* 0x004fe20000000f00 */
        /* <DEDUP_REMOVED lines=63> */
.L_x_1412:
[----:B------:R2:W5:Y:S04]  /*16600*/  LDL R6, [R1+0x10] ;  /* 0x0000100001067983 */ /* 0x0005680000100800 */
[----:B------:R-:W3:Y:S01]  /*16610*/  S2R R2, SR_TID.X ;  /* 0x0000000000027919 */ /* 0x000ee20000002100 */
[----:B------:R-:W-:Y:S01]  /*16620*/  BSSY B0, `(.L_x_1484) ;  /* 0x0000011000007945 */ /* 0x000fe20003800000 */
        /* <DEDUP_REMOVED lines=16> */
.L_x_1485:
[----:B--2---:R-:W-:Y:S05]  /*16730*/  BSYNC B0 ;  /* 0x0000000000007941 */ /* 0x004fea0003800000 */
.L_x_1484:
[----:B------:R-:W-:Y:S01]  /*16740*/  PRMT R0, R0, 0x9910, RZ ;  /* 0x0000991000007816 */ /* 0x000fe200000000ff */
[----:B------:R-:W-:Y:S01]  /*16750*/  BSSY B1, `(.L_x_1486) ;  /* 0x0000423000017945 */ /* 0x000fe20003800000 */
[----:B-1---5:R-:W-:Y:S02]  /*16760*/  IMAD.MOV.U32 R114, RZ, RZ, R6 ;  /* 0x000000ffff727224 */ /* 0x022fe400078e0006 */
[----:B------:R-:W-:-:S13]  /*16770*/  ISETP.NE.AND P0, PT, R0, RZ, PT ;  /* 0x000000ff0000720c */ /* 0x000fda0003f05270 */
[----:B------:R-:W-:Y:S05]  /*16780*/  @!P0 BRA `(.L_x_1487) ;  /* 0x0000346000008947 */ /* 0x000fea0003800000 */
[----:B------:R-:W2:Y:S04]  /*16790*/  LDL R9, [R1+0x20] ;  /* 0x0000200001097983 */ /* 0x000ea80000100800 */
[----:B------:R-:W3:Y:S04]  /*167a0*/  LDL R12, [R1+0x24] ;  /* 0x00002400010c7983 */ /* 0x000ee80000100800 */
        /* <DEDUP_REMOVED lines=11> */
[----:B------:R-:W-:Y:S01]  /*16860*/  F2FP.BF16.PACK_AB R4, R97, R96 ;  /* 0x000000606104723e */ /* 0x000fe200000010ff */
[----:B--2---:R1:W-:Y:S04]  /*16870*/  STS [R9+0x80], R0 ;  /* 0x0000800009007388 */ /* 0x0043e80000000800 */
[----:B------:R2:W-:Y:S04]  /*16880*/  STS [R9+0x480], R2 ;  /* 0x0004800209007388 */ /* 0x0005e80000000800 */
[----:B---3--:R3:W-:Y:S01]  /*16890*/  STS [R12], R3 ;  /* 0x000000030c007388 */ /* 0x0087e20000000800 */
[----:B-1----:R-:W-:-:S02]  /*168a0*/  F2FP.BF16.PACK_AB R0, R163, R162 ;  /* 0x000000a2a300723e */ /* 0x002fc400000010ff */
[----:B--2---:R-:W-:-:S03]  /*168b0*/  F2FP.BF16.PACK_AB R2, R25, R24 ;  /* 0x000000181902723e */ /* 0x004fc600000010ff */
[----:B------:R1:W-:Y:S01]  /*168c0*/  STS [R12+0x400], R0 ;  /* 0x000400000c007388 */ /* 0x0003e20000000800 */
[----:B---3--:R-:W-:-:S03]  /*168d0*/  F2FP.BF16.PACK_AB R3, R125, R124 ;  /* 0x0000007c7d03723e */ /* 0x008fc600000010ff */
[----:B----4-:R2:W-:Y:S04]  /*168e0*/  STS [R8+0x80], R2 ;  /* 0x0000800208007388 */ /* 0x0105e80000000800 */
        /* <DEDUP_REMOVED lines=105> */
[----:B------:R-:W-:Y:S01]  /*16f80*/  IMAD.MOV.U32 R13, RZ, RZ, c[0x0][0x388] ;  /* 0x0000e200ff0d7624 */ /* 0x000fe200078e00ff */
[----:B-1----:R-:W2:Y:S01]  /*16f90*/  LDL.LU R8, [R1+0x18] ;  /* 0x0000180001087983 */ /* 0x002ea20000300800 */
[----:B------:R-:W-:-:S02]  /*16fa0*/  ISETP.NE.AND.EX P1, PT, RZ, c[0x0][0x50c], PT, P0 ;  /* 0x00014300ff007a0c */ /* 0x000fc40003f25300 */
[----:B------:R-:W-:Y:S02]  /*16fb0*/  ISETP.NE.AND.EX P2, PT, RZ, c[0x0][0x504], PT, P2 ;  /* 0x00014100ff007a0c */ /* 0x000fe40003f45320 */
[----:B---3--:R-:W-:Y:S02]  /*16fc0*/  F2FP.BF16.PACK_AB R2, R107, R106 ;  /* 0x0000006a6b02723e */ /* 0x008fe400000010ff */
[----:B----4-:R-:W-:-:S03]  /*16fd0*/  F2FP.BF16.PACK_AB R0, R117, R116 ;  /* 0x000000747500723e */ /* 0x010fc600000010ff */
        /* <DEDUP_REMOVED lines=11> */
[----:B------:R4:W-:Y:S01]  /*17090*/  STS [R10+0xc000], R3 ;  /* 0x00c000030a007388 */ /* 0x0009e20000000800 */
        /* <DEDUP_REMOVED lines=9> */
[----:B----4-:R-:W-:Y:S01]  /*17130*/  SEL R3, R8, c[0x0][0x3d4], P0 ;  /* 0x0000f50008037a07 */ /* 0x010fe20000000000 */
[----:B------:R-:W-:Y:S05]  /*17140*/  @P1 BRA `(.L_x_1488) ;  /* 0x0000004000001947 */ /* 0x000fea0003800000 */
[----:B-1----:R-:W-:Y:S05]  /*17150*/  @!P2 BRA `(.L_x_1488) ;  /* 0x000000300000a947 */ /* 0x002fea0003800000 */
[----:B------:R1:W2:Y:S04]  /*17160*/  LDG.E R0, [R6.64] ;  /* 0x0000000606007981 */ /* 0x0002a8000c1e1900 */
[----:B-1----:R-:W2:Y:S02]  /*17170*/  LDG.E R6, [R6.64+0x4] ;  /* 0x0000040606067981 */ /* 0x002ea4000c1e1900 */
[----:B--2--5:R-:W-:Y:S02]  /*17180*/  IADD3 R13, -R0, R6, RZ ;  /* 0x00000006000d7210 */ /* 0x024fe40007ffe1ff */
.L_x_1488:
[----:B-1----:R-:W2:Y:S04]  /*17190*/  LDL R4, [R1+0x5c] ;  /* 0x00005c0001047983 */ /* 0x002ea80000100800 */
[----:B------:R-:W2:Y:S04]  /*171a0*/  LDL R115, [R1+0x14] ;  /* 0x0000140001737983 */ /* 0x000ea80000100800 */
[----:B------:R-:W3:Y:S04]  /*171b0*/  LDL R118, [R1] ;  /* 0x0000000001767983 */ /* 0x000ee80000100800 */
[----:B------:R-:W4:Y:S04]  /*171c0*/  LDL R12, [R1+0x40] ;  /* 0x00004000010c7983 */ /* 0x000f280000100800 */
[----:B------:R-:W3:Y:S01]  /*171d0*/  LDL R119, [R1+0x58] ;  /* 0x0000580001777983 */ /* 0x000ee20000100800 */
[----:B------:R-:W-:Y:S01]  /*171e0*/  IMAD.MOV.U32 R11, RZ, RZ, 0x368 ;  /* 0x00000368ff0b7424 */ /* 0x000fe200078e00ff */
[----:B------:R-:W-:-:S04]  /*171f0*/  ISETP.GT.AND P2, PT, R3, 0x1, PT ;  /* 0x000000010300780c */ /* 0x000fc80003f44270 */
[----:B------:R-:W-:-:S04]  /*17200*/  SEL R11, R11, 0x328, P2 ;  /* 0x000003280b0b7807 */ /* 0x000fc80001000000 */
[----:B------:R-:W1:Y:S08]  /*17210*/  LDC.64 R6, c[0x0][R11+0x170] ;  /* 0x00005c000b067b82 */ /* 0x000e700000000a00 */
[----:B------:R1:W3:Y:S08]  /*17220*/  LDC.64 R14, c[0x0][R11+0x168] ;  /* 0x00005a000b0e7b82 */ /* 0x0002f00000000a00 */
[----:B------:R1:W2:Y:S08]  /*17230*/  LDC.64 R16, c[0x0][R11+0x178] ;  /* 0x00005e000b107b82 */ /* 0x0002b00000000a00 */
[----:B------:R1:W2:Y:S01]  /*17240*/  LDC.64 R18, c[0x0][R11+0x160] ;  /* 0x000058000b127b82 */ /* 0x0002a20000000a00 */
[----:B------:R-:W-:Y:S01]  /*17250*/  IMAD.MOV.U32 R0, RZ, RZ, c[0x0][0x4e8] ;  /* 0x00013a00ff007624 */ /* 0x000fe200078e00ff */
[----:B------:R-:W-:-:S04]  /*17260*/  ISETP.NE.U32.AND P0, PT, RZ, c[0x0][0x500], PT ;  /* 0x00014000ff007a0c */ /* 0x000fc80003f05070 */
[----:B------:R-:W-:Y:S02]  /*17270*/  ISETP.NE.AND P3, PT, R0, 0x1, PT ;  /* 0x000000010000780c */ /* 0x000fe40003f65270 */
[----:B------:R-:W-:-:S04]  /*17280*/  ISETP.NE.AND.EX P0, PT, RZ, c[0x0][0x504], PT, P0 ;  /* 0x00014100ff007a0c */ /* 0x000fc80003f05300 */
[----:B------:R-:W-:Y:S01]  /*17290*/  SEL R0, R217, RZ, !P0 ;  /* 0x000000ffd9007207 */ /* 0x000fe20004000000 */
[----:B------:R-:W2:Y:S04]  /*172a0*/  S2R R122, SR_TID.X ;  /* 0x00000000007a7919 */ /* 0x000ea80000002100 */
[----:B-1----:R-:W-:Y:S02]  /*172b0*/  IMAD R3, R7, R0, RZ ;  /* 0x0000000007037224 */ /* 0x002fe400078e02ff */
[----:B-----5:R-:W-:Y:S01]  /*172c0*/  IMAD R13, R13, c[0x0][0x4e8], RZ ;  /* 0x00013a000d0d7a24 */ /* 0x020fe200078e02ff */
[----:B------:R-:W-:Y:S01]  /*172d0*/  LOP3.LUT R206, R206, 0xfffffffd, RZ, 0xc0, !PT ;  /* 0xfffffffdcece7812 */ /* 0x000fe200078ec0ff */
[----:B--2---:R-:W-:Y:S01]  /*172e0*/  IMAD R8, R115, 0x80, R4 ;  /* 0x0000008073087824 */ /* 0x004fe200078e0204 */
[----:B------:R-:W-:-:S03]  /*172f0*/  SEL R4, R9, RZ, !P0 ;  /* 0x000000ff09047207 */ /* 0x000fc60004000000 */
[----:B------:R-:W-:-:S04]  /*17300*/  @P3 IMAD.HI.U32 R9, R8, c[0x0][0x4ec], RZ ;  /* 0x00013b0008093a27 */ /* 0x000fc800078e00ff */
[C---:B------:R-:W-:Y:S02]  /*17310*/  IMAD R11, R6.reuse, R4, R3 ;  /* 0x00000004060b7224 */ /* 0x040fe400078e0203 */
[----:B------:R-:W-:-:S04]  /*17320*/  IMAD.WIDE.U32 R4, R6, R0, RZ ;  /* 0x0000000006047225 */ /* 0x000fc800078e00ff */
[----:B---3--:R-:W-:-:S04]  /*17330*/  IMAD.WIDE.U32 R6, R14, R118, RZ ;  /* 0x000000760e067225 */ /* 0x008fc800078e00ff */
[----:B------:R-:W-:Y:S01]  /*17340*/  IMAD.MOV.U32 R3, RZ, RZ, R8 ;  /* 0x000000ffff037224 */ /* 0x000fe200078e0008 */
[----:B------:R-:W-:Y:S01]  /*17350*/  @P3 SHF.R.U32.HI R3, RZ, c[0x0][0x4f0], R9 ;  /* 0x00013c00ff033a19 */ /* 0x000fe20000011609 */
[----:B------:R-:W-:Y:S01]  /*17360*/  IMAD R10, R15, R118, RZ ;  /* 0x000000760f0a7224 */ /* 0x000fe200078e02ff */
[----:B----4-:R-:W-:Y:S01]  /*17370*/  SEL R9, R12, RZ, P2 ;  /* 0x000000ff0c097207 */ /* 0x010fe20001000000 */
        /* <DEDUP_REMOVED lines=30> */
[----:B------:R2:W-:Y:S02]  /*17560*/  SHFL.IDX PT, R4, R3, 0x1, 0x1c1f ;  /* 0x003c1f0003047f89 */ /* 0x0005e400000e0000 */
[----:B------:R-:W-:Y:S02]  /*17570*/  LOP3.LUT P0, RZ, R15, 0x3, RZ, 0xc0, !PT ;  /* 0x000000030fff7812 */ /* 0x000fe4000780c0ff */
[----:B------:R-:W3:Y:S01]  /*17580*/  SHFL.IDX PT, R5, R5, 0x1, 0x1c1f ;  /* 0x003c1f0005057f89 */ /* 0x000ee200000e0000 */
[----:B--2---:R-:W-:-:S05]  /*17590*/  IMAD R3, R115, 0x80, R119 ;  /* 0x0000008073037824 */ /* 0x004fca00078e0277 */
        /* <DEDUP_REMOVED lines=10> */
[-C--:B-1----:R-:W-:Y:S01]  /*17640*/  LEA R6, R215, R205.reuse, 0x5 ;  /* 0x000000cdd7067211 */ /* 0x082fe200078e28ff */
        /* <DEDUP_REMOVED lines=48> */
.L_x_1553:
[----:B------:R-:W-:Y:S05]  /*17950*/  BRA.DIV ~URZ, `(.L_x_1491) ;  /* 0x000045527f007947 */ /* 0x000fea000b800000 */
[----:B------:R4:W2:Y:S02]  /*17960*/  SHFL.IDX PT, R0, R16, RZ, 0x181f ;  /* 0x00181fff10007589 */ /* 0x0008a400000e0000 */
.L_x_1554:
[----:B------:R-:W-:Y:S01]  /*17970*/  ISETP.GE.AND P0, PT, R14, R13, PT ;  /* 0x0000000d0e00720c */ /* 0x000fe20003f06270 */
[----:B------:R-:W-:Y:S01]  /*17980*/  BSSY B0, `(.L_x_1492) ;  /* 0x0000018000007945 */ /* 0x000fe20003800000 */
[----:B------:R-:W-:Y:S02]  /*17990*/  SHF.R.S32.HI R2, RZ, 0x1f, R134 ;  /* 0x0000001fff027819 */ /* 0x000fe40000011486 */
[----:B------:R-:W-:Y:S02]  /*179a0*/  SHF.R.S32.HI R17, RZ, 0x1f, R207 ;  /* 0x0000001fff117819 */ /* 0x000fe400000114cf */
[----:B------:R-:W-:Y:S02]  /*179b0*/  LEA.HI R2, R2, R134, RZ, 0x3 ;  /* 0x0000008602027211 */ /* 0x000fe400078f18ff */
[----:B------:R-:W-:Y:S02]  /*179c0*/  SHF.R.S32.HI R19, RZ, 0x1f, R208 ;  /* 0x0000001fff137819 */ /* 0x000fe400000114d0 */
[----:B------:R-:W-:-:S04]  /*179d0*/  LOP3.LUT R4, R2, 0xfffffff8, RZ, 0xc0, !PT ;  /* 0xfffffff802047812 */ /* 0x000fc800078ec0ff */
        /* <DEDUP_REMOVED lines=18> */
.L_x_1493:
[----:B------:R-:W-:Y:S05]  /*17b00*/  BSYNC B0 ;  /* 0x0000000000007941 */ /* 0x000fea0003800000 */
.L_x_1492:
[----:B------:R-:W-:Y:S05]  /*17b10*/  BRA.DIV ~URZ, `(.L_x_1494) ;  /* 0x000043f27f007947 */ /* 0x000fea000b800000 */
[----:B---3--:R3:W4:Y:S04]  /*17b20*/  SHFL.IDX PT, R12, R15, 0x1, 0x181f ;  /* 0x00381f000f0c7f89 */ /* 0x00872800000e0000 */
[----:B--2---:R3:W2:Y:S02]  /*17b30*/  SHFL.IDX PT, R0, R16, 0x1, 0x181f ;  /* 0x00381f0010007f89 */ /* 0x0046a400000e0000 */
.L_x_1555:
        /* <DEDUP_REMOVED lines=20> */
.L_x_1496:
[----:B------:R-:W-:Y:S05]  /*17c80*/  BSYNC B0 ;  /* 0x0000000000007941 */ /* 0x000fea0003800000 */
.L_x_1495:
[----:B------:R-:W-:Y:S05]  /*17c90*/  BRA.DIV ~URZ, `(.L_x_1497) ;  /* 0x000043327f007947 */ /* 0x000fea000b800000 */
[----:B----4-:R4:W3:Y:S02]  /*17ca0*/  SHFL.IDX PT, R12, R15, 0x2, 0x181f ;  /* 0x00581f000f0c7f89 */ /* 0x0108e400000e0000 */
.L_x_1556:
[----:B------:R-:W-:Y:S05]  /*17cb0*/  BRA.DIV ~URZ, `(.L_x_1498) ;  /* 0x000043827f007947 */ /* 0x000fea000b800000 */
[----:B--2---:R2:W4:Y:S02]  /*17cc0*/  SHFL.IDX PT, R0, R16, 0x2, 0x181f ;  /* 0x00581f0010007f89 */ /* 0x00452400000e0000 */
.L_x_1557:
        /* <DEDUP_REMOVED lines=20> */
.L_x_1500:
[----:B------:R-:W-:Y:S05]  /*17e10*/  BSYNC B0 ;  /* 0x0000000000007941 */ /* 0x000fea0003800000 */
.L_x_1499:
[----:B------:R-:W-:Y:S05]  /*17e20*/  BRA.DIV ~URZ, `(.L_x_1501) ;  /* 0x000042727f007947 */ /* 0x000fea000b800000 */
[----:B---3--:R3:W2:Y:S04]  /*17e30*/  SHFL.IDX PT, R10, R15, 0x3, 0x181f ;  /* 0x00781f000f0a7f89 */ /* 0x0086a800000e0000 */
[----:B----4-:R3:W4:Y:S02]  /*17e40*/  SHFL.IDX PT, R0, R16, 0x3, 0x181f ;  /* 0x00781f0010007f89 */ /* 0x01072400000e0000 */
.L_x_1558:
        /* <DEDUP_REMOVED lines=21> */
.L_x_1489:
[----:B-1----:R-:W2:Y:S04]  /*17fa0*/  LDL.LU R7, [R1] ;  /* 0x0000000001077983 */ /* 0x002ea80000300800 */
        /* <DEDUP_REMOVED lines=34> */
.L_x_1559:
[----:B------:R-:W-:Y:S05]  /*181d0*/  BRA.DIV ~URZ, `(.L_x_1504) ;  /* 0x00003ff27f007947 */ /* 0x000fea000b800000 */
[----:B------:R3:W4:Y:S02]  /*181e0*/  SHFL.IDX PT, R0, R17, RZ, 0x1c1f ;  /* 0x001c1fff11007589 */ /* 0x00072400000e0000 */
.L_x_1560:
        /* <DEDUP_REMOVED lines=10> */
[----:B------:R-:W-:Y:S01]  /*18290*/  IADD3 R5, R216, 0x20, RZ ;  /* 0x00000020d8057810 */ /* 0x000fe20007ffe0ff */
[----:B--2---:R-:W-:Y:S01]  /*182a0*/  @!P2 IMAD.MOV.U32 R3, RZ, RZ, R4 ;  /* 0x000000ffff03a224 */ /* 0x004fe200078e0004 */
[----:B------:R-:W-:Y:S02]  /*182b0*/  ISETP.GE.AND P6, PT, R14, c[0x0][0x3c8], PT ;  /* 0x0000f2000e007a0c */ /* 0x000fe40003fc6270 */
[----:B------:R-:W-:Y:S01]  /*182c0*/  SHF.R.S32.HI R11, RZ, 0x1f, R11 ;  /* 0x0000001fff0b7819 */ /* 0x000fe2000001140b */
[----:B------:R-:W-:Y:S01]  /*182d0*/  @!P2 IMAD.WIDE R6, R216, 0x4, R2 ;  /* 0x00000004d806a825 */ /* 0x000fe200078e0202 */
[----:B------:R-:W-:-:S02]  /*182e0*/  @!P1 LEA R2, P3, R10, R0, 0x2 ;  /* 0x000000000a029211 */ /* 0x000fc400078610ff */
[C---:B------:R-:W-:Y:S02]  /*182f0*/  IADD3 R9, R216.reuse, 0x10, RZ ;  /* 0x00000010d8097810 */ /* 0x040fe40007ffe0ff */
[----:B------:R-:W-:Y:S01]  /*18300*/  ISETP.GE.AND P5, PT, R5, c[0x0][0x3c8], PT ;  /* 0x0000f20005007a0c */ /* 0x000fe20003fa6270 */
[----:B------:R2:W-:Y:S01]  /*18310*/  @!P2 ST.E.64 [R6.64], R164 ;  /* 0x000000a40600a985 */ /* 0x0005e2000c101b06 */
[----:B------:R-:W-:Y:S02]  /*18320*/  IADD3 R13, R216, 0x28, RZ ;  /* 0x00000028d80d7810 */ /* 0x000fe40007ffe0ff */
[----:B------:R-:W-:Y:S02]  /*18330*/  SHF.R.S32.HI R9, RZ, 0x1f, R9 ;  /* 0x0000001fff097819 */ /* 0x000fe40000011409 */
[----:B------:R-:W-:Y:S02]  /*18340*/  @!P1 LEA.HI.X R3, R10, R4, R11, 0x2, P3 ;  /* 0x000000040a039211 */ /* 0x000fe400018f140b */
[----:B------:R-:W-:-:S02]  /*18350*/  ISETP.GE.AND P4, PT, R13, c[0x0][0x3c8], PT ;  /* 0x0000f2000d007a0c */ /* 0x000fc40003f86270 */
[C---:B------:R-:W-:Y:S01]  /*18360*/  IADD3 R15, R216.reuse, 0x18, RZ ;  /* 0x00000018d80f7810 */ /* 0x040fe20007ffe0ff */
[----:B------:R4:W-:Y:S01]  /*18370*/  @!P1 ST.E.64 [R2.64], R22 ;  /* 0x0000001602009985 */ /* 0x0009e2000c101b06 */
[C---:B------:R-:W-:Y:S02]  /*18380*/  IADD3 R10, R216.reuse, 0x30, RZ ;  /* 0x00000030d80a7810 */ /* 0x040fe40007ffe0ff */
[----:B------:R-:W-:Y:S02]  /*18390*/  IADD3 R11, R216, 0x20, RZ ;  /* 0x00000020d80b7810 */ /* 0x000fe40007ffe0ff */
[----:B------:R-:W-:Y:S02]  /*183a0*/  SHF.R.S32.HI R15, RZ, 0x1f, R15 ;  /* 0x0000001fff0f7819 */ /* 0x000fe4000001140f */
[----:B------:R-:W-:Y:S02]  /*183b0*/  ISETP.GE.AND P3, PT, R10, c[0x0][0x3c8], PT ;  /* 0x0000f2000a007a0c */ /* 0x000fe40003f66270 */
[----:B------:R-:W-:-:S02]  /*183c0*/  IADD3 R12, R216, 0x38, RZ ;  /* 0x00000038d80c7810 */ /* 0x000fc40007ffe0ff */
[----:B------:R-:W-:Y:S02]  /*183d0*/  SHF.R.S32.HI R11, RZ, 0x1f, R11 ;  /* 0x0000001fff0b7819 */ /* 0x000fe4000001140b */
[----:B--2---:R-:W-:-:S04]  /*183e0*/  @!P0 LEA R6, P2, R8, R0, 0x2 ;  /* 0x0000000008068211 */ /* 0x004fc800078410ff */
[----:B------:R-:W-:Y:S02]  /*183f0*/  @!P0 LEA.HI.X R7, R8, R4, R9, 0x2, P2 ;  /* 0x0000000408078211 */ /* 0x000fe400010f1409 */
[----:B------:R-:W-:-:S03]  /*18400*/  ISETP.GE.AND P2, PT, R12, c[0x0][0x3c8], PT ;  /* 0x0000f2000c007a0c */ /* 0x000fc60003f46270 */
[----:B------:R2:W-:Y:S01]  /*18410*/  @!P0 ST.E.64 [R6.64], R24 ;  /* 0x0000001806008985 */ /* 0x0005e2000c101b06 */
[CC--:B----4-:R-:W-:Y:S02]  /*18420*/  @!P6 LEA R2, P1, R14.reuse, R0.reuse, 0x2 ;  /* 0x000000000e02e211 */ /* 0x0d0fe400078210ff */
[C---:B------:R-:W-:Y:S02]  /*18430*/  @!P5 LEA R8, P0, R5.reuse, R0, 0x2 ;  /* 0x000000000508d211 */ /* 0x040fe400078010ff */
[-C--:B------:R-:W-:Y:S02]  /*18440*/  @!P6 LEA.HI.X R3, R14, R4.reuse, R15, 0x2, P1 ;  /* 0x000000040e03e211 */ /* 0x080fe400008f140f */
[----:B------:R-:W-:Y:S02]  /*18450*/  IADD3 R15, R216, 0x28, RZ ;  /* 0x00000028d80f7810 */ /* 0x000fe40007ffe0ff */
[----:B------:R-:W-:Y:S01]  /*18460*/  @!P5 LEA.HI.X R9, R5, R4, R11, 0x2, P0 ;  /* 0x000000040509d211 */ /* 0x000fe200000f140b */
[----:B------:R4:W-:Y:S01]  /*18470*/  @!P6 ST.E.64 [R2.64], R26 ;  /* 0x0000001a0200e985 */ /* 0x0009e2000c101b06 */
[----:B------:R-:W-:-:S02]  /*18480*/  SHF.R.S32.HI R15, RZ, 0x1f, R15 ;  /* 0x0000001fff0f7819 */ /* 0x000fc4000001140f */
[C---:B------:R-:W-:Y:S01]  /*18490*/  IADD3 R11, R216.reuse, 0x30, RZ ;  /* 0x00000030d80b7810 */ /* 0x040fe20007ffe0ff */
[----:B------:R5:W-:Y:S01]  /*184a0*/  @!P5 ST.E.64 [R8.64], R148 ;  /* 0x000000940800d985 */ /* 0x000be2000c101b06 */
[C---:B------:R-:W-:Y:S02]  /*184b0*/  IADD3 R14, R216.reuse, 0x40, RZ ;  /* 0x00000040d80e7810 */ /* 0x040fe40007ffe0ff */
[----:B------:R-:W-:Y:S02]  /*184c0*/  IADD3 R5, R216, 0x48, RZ ;  /* 0x00000048d8057810 */ /* 0x000fe40007ffe0ff */
[----:B------:R-:W-:Y:S02]  /*184d0*/  SHF.R.S32.HI R11, RZ, 0x1f, R11 ;  /* 0x0000001fff0b7819 */ /* 0x000fe4000001140b */
[----:B------:R-:W-:Y:S02]  /*184e0*/  ISETP.GE.AND P1, PT, R14, c[0x0][0x3c8], PT ;  /* 0x0000f2000e007a0c */ /* 0x000fe40003f26270 */
[----:B--2---:R-:W-:-:S04]  /*184f0*/  @!P4 LEA R6, P0, R13, R0, 0x2 ;  /* 0x000000000d06c211 */ /* 0x004fc800078010ff */
[----:B------:R-:W-:Y:S02]  /*18500*/  @!P4 LEA.HI.X R7, R13, R4, R15, 0x2, P0 ;  /* 0x000000040d07c211 */ /* 0x000fe400000f140f */
[----:B------:R-:W-:Y:S02]  /*18510*/  IADD3 R15, R216, 0x38, RZ ;  /* 0x00000038d80f7810 */ /* 0x000fe40007ffe0ff */
[----:B------:R-:W-:Y:S01]  /*18520*/  ISETP.GE.AND P0, PT, R5, c[0x0][0x3c8], PT ;  /* 0x0000f20005007a0c */ /* 0x000fe20003f06270 */
[----:B------:R2:W-:Y:S01]  /*18530*/  @!P4 ST.E.64 [R6.64], R144 ;  /* 0x000000900600c985 */ /* 0x0005e2000c101b06 */
[C---:B----4-:R-:W-:Y:S02]  /*18540*/  @!P3 LEA R2, P5, R10.reuse, R0, 0x2 ;  /* 0x000000000a02b211 */ /* 0x050fe400078a10ff */
[----:B------:R-:W-:Y:S02]  /*18550*/  SHF.R.S32.HI R15, RZ, 0x1f, R15 ;  /* 0x0000001fff0f7819 */ /* 0x000fe4000001140f */
[----:B------:R-:W-:-:S02]  /*18560*/  @!P3 LEA.HI.X R3, R10, R4, R11, 0x2, P5 ;  /* 0x000000040a03b211 */ /* 0x000fc400028f140b */
[----:B------:R-:W-:Y:S02]  /*18570*/  @!P2 LEA R10, P4, R12, R0, 0x2 ;  /* 0x000000000c0aa211 */ /* 0x000fe400078810ff */
[----:B------:R-:W-:Y:S01]  /*18580*/  IADD3 R13, R216, 0x50, RZ ;  /* 0x00000050d80d7810 */ /* 0x000fe20007ffe0ff */
[----:B------:R4:W-:Y:S01]  /*18590*/  @!P3 ST.E.64 [R2.64], R28 ;  /* 0x0000001c0200b985 */ /* 0x0009e2000c101b06 */
[----:B------:R-:W-:Y:S02]  /*185a0*/  @!P2 LEA.HI.X R11, R12, R4, R15, 0x2, P4 ;  /* 0x000000040c0ba211 */ /* 0x000fe400020f140f */
[C---:B------:R-:W-:Y:S02]  /*185b0*/  IADD3 R15, R216.reuse, 0x40, RZ ;  /* 0x00000040d80f7810 */ /* 0x040fe40007ffe0ff */
[----:B------:R-:W-:Y:S01]  /*185c0*/  IADD3 R12, R216, 0x48, RZ ;  /* 0x00000048d80c7810 */ /* 0x000fe20007ffe0ff */
[----:B------:R1:W-:Y:S01]  /*185d0*/  @!P2 ST.E.64 [R10.64], R152 ;  /* 0x000000980a00a985 */ /* 0x0003e2000c101b06 */
[----:B------:R-:W-:-:S02]  /*185e0*/  ISETP.GE.AND P6, PT, R13, c[0x0][0x3c8], PT ;  /* 0x0000f2000d007a0c */ /* 0x000fc40003fc6270 */
[----:B------:R-:W-:Y:S02]  /*185f0*/  SHF.R.S32.HI R15, RZ, 0x1f, R15 ;  /* 0x0000001fff0f7819 */ /* 0x000fe4000001140f */
[----:B-----5:R-:W-:Y:S02]  /*18600*/  @!P0 LEA R8, P4, R5, R0, 0x2 ;  /* 0x0000000005088211 */ /* 0x020fe400078810ff */
[----:B------:R-:W-:-:S04]  /*18610*/  SHF.R.S32.HI R12, RZ, 0x1f, R12 ;  /* 0x0000001fff0c7819 */ /* 0x000fc8000001140c */
[----:B------:R-:W-:Y:S02]  /*18620*/  @!P0 LEA.HI.X R9, R5, R4, R12, 0x2, P4 ;  /* 0x0000000405098211 */ /* 0x000fe400020f140c */
[----:B--2---:R-:W-:Y:S02]  /*18630*/  @!P1 LEA R6, P3, R14, R0, 0x2 ;  /* 0x000000000e069211 */ /* 0x004fe400078610ff */
[----:B------:R-:W-:Y:S02]  /*18640*/  IADD3 R5, R216, 0x70, RZ ;  /* 0x00000070d8057810 */ /* 0x000fe40007ffe0ff */
[----:B------:R-:W-:Y:S02]  /*18650*/  @!P1 LEA.HI.X R7, R14, R4, R15, 0x2, P3 ;  /* 0x000000040e079211 */ /* 0x000fe400018f140f */
[----:B------:R-:W-:-:S03]  /*18660*/  ISETP.GE.AND P4, PT, R5, c[0x0][0x3c8], PT ;  /* 0x0000f20005007a0c */ /* 0x000fc60003f86270 */
[----:B------:R2:W-:Y:S01]  /*18670*/  @!P1 ST.E.64 [R6.64], R36 ;  /* 0x0000002406009985 */ /* 0x0005e2000c101b06 */
[C---:B----4-:R-:W-:Y:S02]  /*18680*/  IADD3 R3, R216.reuse, 0x58, RZ ;  /* 0x00000058d8037810 */ /* 0x050fe40007ffe0ff */
[----:B------:R-:W-:Y:S01]  /*18690*/  IADD3 R2, R216, 0x60, RZ ;  /* 0x00000060d8027810 */ /* 0x000fe20007ffe0ff */
[----:B------:R4:W-:Y:S01]  /*186a0*/  @!P0 ST.E.64 [R8.64], R32 ;  /* 0x0000002008008985 */ /* 0x0009e2000c101b06 */
[----:B------:R-:W-:Y:S02]  /*186b0*/  ISETP.GE.AND P2, PT, R3, c[0x0][0x3c8], PT ;  /* 0x0000f20003007a0c */ /* 0x000fe40003f46270 */
[----:B------:R-:W-:Y:S02]  /*186c0*/  ISETP.GE.AND P5, PT, R2, c[0x0][0x3c8], PT ;  /* 0x0000f20002007a0c */ /* 0x000fe40003fa6270 */
[----:B-1----:R-:W-:Y:S02]  /*186d0*/  @!P6 LEA R10, P0, R13, R0, 0x2 ;  /* 0x000000000d0ae211 */ /* 0x002fe400078010ff */
        /* <DEDUP_REMOVED lines=15> */
[----:B------:R-:W-:Y:S02]  /*187d0*/  IADD3 R2, R216, 0x80, RZ ;  /* 0x00000080d8027810 */ /* 0x000fe40007ffe0ff */
[C---:B------:R-:W-:Y:S01]  /*187e0*/  @!P4 LEA R12, P0, R5.reuse, R0, 0x2 ;  /* 0x00000000050cc211 */ /* 0x040fe200078010ff */
[----:B------:R-:W-:Y:S01]  /*187f0*/  @!P5 ST.E.64 [R14.64], R52 ;  /* 0x000000340e00d985 */ /* 0x000fe2000c101b06 */
[----:B------:R-:W-:Y:S02]  /*18800*/  ISETP.GE.AND P5, PT, R2, c[0x0][0x3c8], PT ;  /* 0x0000f20002007a0c */ /* 0x000fe40003fa6270 */
[----:B------:R-:W-:Y:S02]  /*18810*/  @!P4 LEA.HI.X R13, R5, R4, R3, 0x2, P0 ;  /* 0x00000004050dc211 */ /* 0x000fe400000f1403 */
[C---:B------:R-:W-:Y:S02]  /*18820*/  IADD3 R3, R216.reuse, 0x88, RZ ;  /* 0x00000088d8037810 */ /* 0x040fe40007ffe0ff */
[----:B------:R-:W-:-:S04]  /*18830*/  IADD3 R5, R216, 0x90, RZ ;  /* 0x00000090d8057810 */ /* 0x000fc80007ffe0ff */
[----:B------:R-:W-:-:S03]  /*18840*/  ISETP.GE.AND P6, PT, R5, c[0x0][0x3c8], PT ;  /* 0x0000f20005007a0c */ /* 0x000fc60003fc6270 */
[-C--:B-1----:R-:W-:Y:S02]  /*18850*/  @!P5 LEA R10, P0, R2, R0.reuse, 0x2 ;  /* 0x00000000020ad211 */ /* 0x082fe400078010ff */
[----:B--2---:R-:W-:Y:S02]  /*18860*/  SHF.R.S32.HI R9, RZ, 0x1f, R6 ;  /* 0x0000001fff097819 */ /* 0x004fe40000011406 */
[----:B------:R-:W-:-:S04]  /*18870*/  @!P3 LEA R8, P1, R6, R0, 0x2 ;  /* 0x000000000608b211 */ /* 0x000fc800078210ff */
[----:B------:R-:W-:Y:S02]  /*18880*/  @!P3 LEA.HI.X R9, R6, R4, R9, 0x2, P1 ;  /* 0x000000040609b211 */ /* 0x000fe400008f1409 */
[----:B------:R-:W-:-:S03]  /*18890*/  @!P2 LEA R6, P1, R7, R0, 0x2 ;  /* 0x000000000706a211 */ /* 0x000fc600078210ff */
[----:B------:R1:W-:Y:S01]  /*188a0*/  @!P3 ST.E.64 [R8.64], R48 ;  /* 0x000000300800b985 */ /* 0x0003e2000c101b06 */
[----:B------:R-:W-:-:S03]  /*188b0*/  ISETP.GE.AND P3, PT, R3, c[0x0][0x3c8], PT ;  /* 0x0000f20003007a0c */ /* 0x000fc60003f66270 */
[----:B------:R2:W-:Y:S01]  /*188c0*/  @!P4 ST.E.64 [R12.64], R60 ;  /* 0x0000003c0c00c985 */ /* 0x0005e2000c101b06 */
[C---:B------:R-:W-:Y:S02]  /*188d0*/  ISETP.GE.AND P4, PT, R2.reuse, c[0x0][0x3c8], PT ;  /* 0x0000f20002007a0c */ /* 0x040fe40003f86270 */
[----:B-1----:R-:W-:Y:S02]  /*188e0*/  SHF.R.S32.HI R9, RZ, 0x1f, R7 ;  /* 0x0000001fff097819 */ /* 0x002fe40000011407 */
[----:B------:R-:W-:Y:S02]  /*188f0*/  SHF.R.S32.HI R8, RZ, 0x1f, R2 ;  /* 0x0000001fff087819 */ /* 0x000fe40000011402 */
[-C--:B------:R-:W-:Y:S02]  /*18900*/  @!P2 LEA.HI.X R7, R7, R4.reuse, R9, 0x2, P1 ;  /* 0x000000040707a211 */ /* 0x080fe400008f1409 */
[----:B------:R-:W-:Y:S02]  /*18910*/  @!P5 LEA.HI.X R11, R2, R4, R8, 0x2, P0 ;  /* 0x00000004020bd211 */ /* 0x000fe400000f1408 */
[----:B------:R-:W-:Y:S01]  /*18920*/  SHF.R.S32.HI R9, RZ, 0x1f, R3 ;  /* 0x0000001fff097819 */ /* 0x000fe20000011403 */
[----:B------:R1:W-:Y:S01]  /*18930*/  @!P2 ST.E.64 [R6.64], R56 ;  /* 0x000000380600a985 */ /* 0x0003e2000c101b06 */
[----:B------:R-:W-:-:S02]  /*18940*/  @!P3 LEA R8, P1, R3, R0, 0x2 ;  /* 0x000000000308b211 */ /* 0x000fc400078210ff */
[----:B--2---:R-:W-:Y:S01]  /*18950*/  SHF.R.S32.HI R12, RZ, 0x1f, R5 ;  /* 0x0000001fff0c7819 */ /* 0x004fe20000011405 */
[----:B------:R-:W-:Y:S01]  /*18960*/  @!P4 ST.E.64 [R10.64], R68 ;  /* 0x000000440a00c985 */ /* 0x000fe2000c101b06 */
[----:B------:R-:W-:Y:S02]  /*18970*/  @!P6 LEA R14, P0, R5, R0, 0x2 ;  /* 0x00000000050ee211 */ /* 0x000fe400078010ff */
[-C--:B------:R-:W-:Y:S02]  /*18980*/  @!P3 LEA.HI.X R9, R3, R4.reuse, R9, 0x2, P1 ;  /* 0x000000040309b211 */ /* 0x080fe400008f1409 */
[----:B------:R-:W-:Y:S02]  /*18990*/  @!P6 LEA.HI.X R15, R5, R4, R12, 0x2, P0 ;  /* 0x00000004050fe211 */ /* 0x000fe400000f140c */
[C---:B------:R-:W-:Y:S01]  /*189a0*/  IADD3 R2, R216.reuse, 0xa8, RZ ;  /* 0x000000a8d8027810 */ /* 0x040fe20007ffe0ff */
[----:B------:R2:W-:Y:S01]  /*189b0*/  @!P3 ST.E.64 [R8.64], R64 ;  /* 0x000000400800b985 */ /* 0x0005e2000c101b06 */
[----:B------:R-:W-:-:S02]  /*189c0*/  IADD3 R3, R216, 0xb0, RZ ;  /* 0x000000b0d8037810 */ /* 0x000fc40007ffe0ff */
[----:B------:R-:W-:Y:S01]  /*189d0*/  ISETP.GE.AND P3, PT, R2, c[0x0][0x3c8], PT ;  /* 0x0000f20002007a0c */ /* 0x000fe20003f66270 */
[----:B------:R-:W-:Y:S01]  /*189e0*/  @!P6 ST.E.64 [R14.64], R76 ;  /* 0x0000004c0e00e985 */ /* 0x000fe2000c101b06 */
[----:B------:R-:W-:Y:S02]  /*189f0*/  ISETP.GE.AND P6, PT, R3, c[0x0][0x3c8], PT ;  /* 0x0000f20003007a0c */ /* 0x000fe40003fc6270 */
[C---:B-1----:R-:W-:Y:S02]  /*18a00*/  IADD3 R7, R216.reuse, 0x98, RZ ;  /* 0x00000098d8077810 */ /* 0x042fe40007ffe0ff */
[----:B------:R-:W-:Y:S02]  /*18a10*/  IADD3 R6, R216, 0xa0, RZ ;  /* 0x000000a0d8067810 */ /* 0x000fe40007ffe0ff */
[----:B------:R-:W-:Y:S02]  /*18a20*/  ISETP.GE.AND P2, PT, R7, c[0x0][0x3c8], PT ;  /* 0x0000f20007007a0c */ /* 0x000fe40003f46270 */
[----:B------:R-:W-:-:S02]  /*18a30*/  ISETP.GE.AND P5, PT, R6, c[0x0][0x3c8], PT ;  /* 0x0000f20006007a0c */ /* 0x000fc40003fa6270 */
[----:B------:R-:W-:Y:S02]  /*18a40*/  SHF.R.S32.HI R5, RZ, 0x1f, R6 ;  /* 0x0000001fff057819 */ /* 0x000fe40000011406 */
[----:B--2---:R-:W-:-:S07]  /*18a50*/  SHF.R.S32.HI R9, RZ, 0x1f, R7 ;  /* 0x0000001fff097819 */ /* 0x004fce0000011407 */
[CC--:B------:R-:W-:Y:S02]  /*18a60*/  @!P2 LEA R8, P1, R7.reuse, R0.reuse, 0x2 ;  /* 0x000000000708a211 */ /* 0x0c0fe400078210ff */
[C---:B------:R-:W-:Y:S02]  /*18a70*/  @!P5 LEA R12, P0, R6.reuse, R0, 0x2 ;  /* 0x00000000060cd211 */ /* 0x040fe400078010ff */
[-C--:B------:R-:W-:Y:S02]  /*18a80*/  @!P2 LEA.HI.X R9, R7, R4.reuse, R9, 0x2, P1 ;  /* 0x000000040709a211 */ /* 0x080fe400008f1409 */
[----:B------:R-:W-:Y:S02]  /*18a90*/  @!P5 LEA.HI.X R13, R6, R4, R5, 0x2, P0 ;  /* 0x00000004060dd211 */ /* 0x000fe400000f1405 */
[C---:B------:R-:W-:Y:S01]  /*18aa0*/  IADD3 R6, R216.reuse, 0xb8, RZ ;  /* 0x000000b8d8067810 */ /* 0x040fe20007ffe0ff */
[----:B------:R1:W-:Y:S01]  /*18ab0*/  @!P2 ST.E.64 [R8.64], R72 ;  /* 0x000000480800a985 */ /* 0x0003e2000c101b06 */
[----:B------:R-:W-:-:S02]  /*18ac0*/  IADD3 R5, R216, 0xc0, RZ ;  /* 0x000000c0d8057810 */ /* 0x000fc40007ffe0ff */
[----:B------:R-:W-:Y:S01]  /*18ad0*/  ISETP.GE.AND P2, PT, R6, c[0x0][0x3c8], PT ;  /* 0x0000f20006007a0c */ /* 0x000fe20003f46270 */
[----:B------:R2:W-:Y:S01]  /*18ae0*/  @!P5 ST.E.64 [R12.64], R84 ;  /* 0x000000540c00d985 */ /* 0x0005e2000c101b06 */
[----:B------:R-:W-:Y:S02]  /*18af0*/  ISETP.GE.AND P4, PT, R5, c[0x0][0x3c8], PT ;  /* 0x0000f20005007a0c */ /* 0x000fe40003f86270 */
[----:B------:R-:W-:Y:S02]  /*18b00*/  SHF.R.S32.HI R7, RZ, 0x1f, R3 ;  /* 0x0000001fff077819 */ /* 0x000fe40000011403 */
[----:B------:R-:W-:-:S04]  /*18b10*/  @!P6 LEA R10, P0, R3, R0, 0x2 ;  /* 0x00000000030ae211 */ /* 0x000fc800078010ff */
[----:B------:R-:W-:Y:S02]  /*18b20*/  @!P6 LEA.HI.X R11, R3, R4, R7, 0x2, P0 ;  /* 0x00000004030be211 */ /* 0x000fe400000f1407 */
[----:B------:R-:W-:Y:S02]  /*18b30*/  IADD3 R3, R216, 0xc8, RZ ;  /* 0x000000c8d8037810 */ /* 0x000fe40007ffe0ff */
[----:B------:R-:W-:Y:S02]  /*18b40*/  SHF.R.S32.HI R7, RZ, 0x1f, R5 ;  /* 0x0000001fff077819 */ /* 0x000fe40000011405 */
[----:B-1----:R-:W-:Y:S02]  /*18b50*/  SHF.R.S32.HI R9, RZ, 0x1f, R2 ;  /* 0x0000001fff097819 */ /* 0x002fe40000011402 */
[-C--:B------:R-:W-:Y:S02]  /*18b60*/  @!P3 LEA R8, P1, R2, R0.reuse, 0x2 ;  /* 0x000000000208b211 */ /* 0x080fe400078210ff */
[----:B--2---:R-:W-:-:S02]  /*18b70*/  @!P4 LEA R12, P0, R5, R0, 0x2 ;  /* 0x00000000050cc211 */ /* 0x004fc400078010ff */
[-C--:B------:R-:W-:Y:S02]  /*18b80*/  @!P3 LEA.HI.X R9, R2, R4.reuse, R9, 0x2, P1 ;  /* 0x000000040209b211 */ /* 0x080fe400008f1409 */
[----:B------:R-:W-:Y:S02]  /*18b90*/  IADD3 R2, R216, 0xd0, RZ ;  /* 0x000000d0d8027810 */ /* 0x000fe40007ffe0ff */
[----:B------:R-:W-:Y:S01]  /*18ba0*/  ISETP.GE.AND P1, PT, R3, c[0x0][0x3c8], PT ;  /* 0x0000f20003007a0c */ /* 0x000fe20003f26270 */
[----:B------:R1:W-:Y:S01]  /*18bb0*/  @!P3 ST.E.64 [R8.64], R80 ;  /* 0x000000500800b985 */ /* 0x0003e2000c101b06 */
[----:B------:R-:W-:Y:S02]  /*18bc0*/  ISETP.GE.AND P5, PT, R2, c[0x0][0x3c8], PT ;  /* 0x0000f20002007a0c */ /* 0x000fe40003fa6270 */
[----:B------:R-:W-:Y:S01]  /*18bd0*/  @!P4 LEA.HI.X R13, R5, R4, R7, 0x2, P0 ;  /* 0x00000004050dc211 */ /* 0x000fe200000f1407 */
[----:B------:R2:W-:Y:S01]  /*18be0*/  @!P6 ST.E.64 [R10.64], R92 ;  /* 0x0000005c0a00e985 */ /* 0x0005e2000c101b06 */
[----:B------:R-:W-:-:S02]  /*18bf0*/  IADD3 R7, R216, 0xe0, RZ ;  /* 0x000000e0d8077810 */ /* 0x000fc40007ffe0ff */
[----:B------:R-:W-:Y:S02]  /*18c00*/  SHF.R.S32.HI R5, RZ, 0x1f, R2 ;  /* 0x0000001fff057819 */ /* 0x000fe40000011402 */
[----:B------:R-:W-:Y:S02]  /*18c10*/  ISETP.GE.AND P6, PT, R7, c[0x0][0x3c8], PT ;  /* 0x0000f20007007a0c */ /* 0x000fe40003fc6270 */
[----:B-1----:R-:W-:Y:S02]  /*18c20*/  SHF.R.S32.HI R9, RZ, 0x1f, R6 ;  /* 0x0000001fff097819 */ /* 0x002fe40000011406 */
[-C--:B------:R-:W-:Y:S02]  /*18c30*/  @!P2 LEA R8, P3, R6, R0.reuse, 0x2 ;  /* 0x000000000608a211 */ /* 0x080fe400078610ff */
[----:B--2---:R-:W-:Y:S02]  /*18c40*/  @!P5 LEA R10, P0, R2, R0, 0x2 ;  /* 0x00000000020ad211 */ /* 0x004fe400078010ff */
[----:B------:R-:W-:-:S02]  /*18c50*/  @!P2 LEA.HI.X R9, R6, R4, R9, 0x2, P3 ;  /* 0x000000040609a211 */ /* 0x000fc400018f1409 */
[----:B------:R-:W-:Y:S02]  /*18c60*/  IADD3 R6, R216, 0xd8, RZ ;  /* 0x000000d8d8067810 */ /* 0x000fe40007ffe0ff */
[----:B------:R-:W-:Y:S01]  /*18c70*/  @!P5 LEA.HI.X R11, R2, R4, R5, 0x2, P0 ;  /* 0x00000004020bd211 */ /* 0x000fe200000f1405 */
[----:B------:R1:W-:Y:S01]  /*18c80*/  @!P2 ST.E.64 [R8.64], R88 ;  /* 0x000000580800a985 */ /* 0x0003e2000c101b06 */
[----:B------:R-:W-:Y:S02]  /*18c90*/  IADD3 R5, R216, 0xe8, RZ ;  /* 0x000000e8d8057810 */ /* 0x000fe40007ffe0ff */
[----:B------:R-:W-:Y:S01]  /*18ca0*/  SHF.R.S32.HI R2, RZ, 0x1f, R6 ;  /* 0x0000001fff027819 */ /* 0x000fe20000011406 */
[----:B------:R2:W-:Y:S01]  /*18cb0*/  @!P4 ST.E.64 [R12.64], R100 ;  /* 0x000000640c00c985 */ /* 0x0005e2000c101b06 */
[----:B------:R-:W-:Y:S02]  /*18cc0*/  ISETP.GE.AND P4, PT, R6, c[0x0][0x3c8], PT ;  /* 0x0000f20006007a0c */ /* 0x000fe40003f86270 */
[----:B------:R-:W-:-:S02]  /*18cd0*/  ISETP.GE.AND P3, PT, R5, c[0x0][0x3c8], PT ;  /* 0x0000f20005007a0c */ /* 0x000fc40003f66270 */
[----:B-1----:R-:W-:Y:S02]  /*18ce0*/  SHF.R.S32.HI R9, RZ, 0x1f, R3 ;  /* 0x0000001fff097819 */ /* 0x002fe40000011403 */
[-C--:B------:R-:W-:Y:S02]  /*18cf0*/  @!P1 LEA R8, P2, R3, R0.reuse, 0x2 ;  /* 0x0000000003089211 */ /* 0x080fe400078410ff */
[----:B--2---:R-:W-:Y:S02]  /*18d00*/  @!P6 LEA R12, P0, R7, R0, 0x2 ;  /* 0x00000000070ce211 */ /* 0x004fe400078010ff */
        /* <DEDUP_REMOVED lines=25> */
.L_x_1506:
[----:B------:R-:W-:Y:S05]  /*18ea0*/  BSYNC B0 ;  /* 0x0000000000007941 */ /* 0x000fea0003800000 */
.L_x_1505:
[----:B------:R-:W-:Y:S05]  /*18eb0*/  BRA.DIV ~URZ, `(.L_x_1507) ;  /* 0x000033727f007947 */ /* 0x000fea000b800000 */
[----:B--2---:R2:W1:Y:S04]  /*18ec0*/  SHFL.IDX PT, R4, R16, 0x1, 0x1c1f ;  /* 0x003c1f0010047f89 */ /* 0x00446800000e0000 */
[----:B----4-:R2:W4:Y:S02]  /*18ed0*/  SHFL.IDX PT, R0, R17, 0x1, 0x1c1f ;  /* 0x003c1f0011007f89 */ /* 0x01052400000e0000 */
.L_x_1561:
[----:B------:R-:W-:-:S13]  /*18ee0*/  LOP3.LUT P0, RZ, R206, 0x2, RZ, 0xc0, !PT ;  /* 0x00000002ceff7812 */ /* 0x000fda000780c0ff */
[----:B------:R-:W-:Y:S05]  /*18ef0*/  @P0 BRA `(.L_x_1502) ;  /* 0x00001a8000000947 */ /* 0x000fea0003800000 */
[C---:B------:R-:W-:Y:S02]  /*18f00*/  IADD3 R10, R216.reuse, 0x8, RZ ;  /* 0x00000008d80a7810 */ /* 0x040fe40007ffe0ff */
[----:B------:R-:W-:Y:S02]  /*18f10*/  ISETP.GE.AND P2, PT, R216, c[0x0][0x3c8], PT ;  /* 0x0000f200d8007a0c */ /* 0x000fe40003f46270 */
[----:B------:R-:W-:Y:S02]  /*18f20*/  ISETP.GE.AND P1, PT, R10, c[0x0][0x3c8], PT ;  /* 0x0000f2000a007a0c */ /* 0x000fe40003f26270 */
[C---:B------:R-:W-:Y:S02]  /*18f30*/  IADD3 R11, R216.reuse, 0x10, RZ ;  /* 0x00000010d80b7810 */ /* 0x040fe40007ffe0ff */
[----:B------:R-:W-:Y:S02]  /*18f40*/  IADD3 R15, R216, 0x8, RZ ;  /* 0x00000008d80f7810 */ /* 0x000fe40007ffe0ff */
[----:B------:R-:W-:-:S02]  /*18f50*/  ISETP.GE.AND P0, PT, R11, c[0x0][0x3c8], PT ;  /* 0x0000f2000b007a0c */ /* 0x000fc40003f06270 */
[----:B------:R-:W-:Y:S02]  /*18f60*/  IADD3 R5, R216, 0x18, RZ ;  /* 0x00000018d8057810 */ /* 0x000fe40007ffe0ff */
[----:B------:R-:W-:Y:S01]  /*18f70*/  SHF.R.S32.HI R15, RZ, 0x1f, R15 ;  /* 0x0000001fff0f7819 */ /* 0x000fe2000001140f */
[----:B----4-:R-:W-:Y:S01]  /*18f80*/  @!P2 IMAD.MOV.U32 R2, RZ, RZ, R0 ;  /* 0x000000ffff02a224 */ /* 0x010fe200078e0000 */
[----:B------:R-:W-:Y:S01]  /*18f90*/  ISETP.GE.AND P3, PT, R5, c[0x0][0x3c8], PT ;  /* 0x0000f20005007a0c */ /* 0x000fe20003f66270 */
[----:B-1----:R-:W-:Y:S01]  /*18fa0*/  @!P2 IMAD.MOV.U32 R3, RZ, RZ, R4 ;  /* 0x000000ffff03a224 */ /* 0x002fe200078e0004 */
[----:B------:R-:W-:Y:S02]  /*18fb0*/  @!P1 LEA R8, P4, R10, R0, 0x2 ;  /* 0x000000000a089211 */ /* 0x000fe400078810ff */
[C---:B------:R-:W-:Y:S01]  /*18fc0*/  IADD3 R14, R216.reuse, 0x20, RZ ;  /* 0x00000020d80e7810 */ /* 0x040fe20007ffe0ff */
[----:B------:R-:W-:Y:S01]  /*18fd0*/  @!P2 IMAD.WIDE R2, R216, 0x4, R2 ;  /* 0x00000004d802a825 */ /* 0x000fe200078e0202 */
[----:B------:R-:W-:-:S02]  /*18fe0*/  @!P1 LEA.HI.X R9, R10, R4, R15, 0x2, P4 ;  /* 0x000000040a099211 */ /* 0x000fc400020f140f */
[----:B------:R-:W-:Y:S02]  /*18ff0*/  IADD3 R15, R216, 0x10, RZ ;  /* 0x00000010d80f7810 */ /* 0x000fe40007ffe0ff */
[----:B------:R-:W-:Y:S01]  /*19000*/  ISETP.GE.AND P5, PT, R14, c[0x0][0x3c8], PT ;  /* 0x0000f2000e007a0c */ /* 0x000fe20003fa6270 */
[----:B------:R1:W-:Y:S01]  /*19010*/  @!P2 ST.E.64 [R2.64], R120 ;  /* 0x000000780200a985 */ /* 0x0003e2000c101b06 */
[----:B------:R-:W-:Y:S02]  /*19020*/  @!P0 LEA R6, P2, R11, R0, 0x2 ;  /* 0x000000000b068211 */ /* 0x000fe400078410ff */
[----:B------:R-:W-:Y:S01]  /*19030*/  SHF.R.S32.HI R15, RZ, 0x1f, R15 ;  /* 0x0000001fff0f7819 */ /* 0x000fe2000001140f */
[----:B------:R4:W-:Y:S01]  /*19040*/  @!P1 ST.E.64 [R8.64], R162 ;  /* 0x000000a208009985 */ /* 0x0009e2000c101b06 */
[C---:B------:R-:W-:Y:S02]  /*19050*/  IADD3 R10, R216.reuse, 0x18, RZ ;  /* 0x00000018d80a7810 */ /* 0x040fe40007ffe0ff */
[----:B------:R-:W-:-:S02]  /*19060*/  IADD3 R13, R216, 0x28, RZ ;  /* 0x00000028d80d7810 */ /* 0x000fc40007ffe0ff */
[----:B------:R-:W-:Y:S02]  /*19070*/  @!P0 LEA.HI.X R7, R11, R4, R15, 0x2, P2 ;  /* 0x000000040b078211 */ /* 0x000fe400010f140f */
[----:B------:R-:W-:Y:S02]  /*19080*/  SHF.R.S32.HI R10, RZ, 0x1f, R10 ;  /* 0x0000001fff0a7819 */ /* 0x000fe4000001140a */
[----:B------:R-:W-:Y:S01]  /*19090*/  ISETP.GE.AND P4, PT, R13, c[0x0][0x3c8], PT ;  /* 0x0000f2000d007a0c */ /* 0x000fe20003f86270 */
[----:B------:R5:W-:Y:S01]  /*190a0*/  @!P0 ST.E.64 [R6.64], R124 ;  /* 0x0000007c06008985 */ /* 0x000be2000c101b06 */
[C---:B------:R-:W-:Y:S02]  /*190b0*/  IADD3 R15, R216.reuse, 0x20, RZ ;  /* 0x00000020d80f7810 */ /* 0x040fe40007ffe0ff */
[----:B------:R-:W-:Y:S02]  /*190c0*/  IADD3 R12, R216, 0x30, RZ ;  /* 0x00000030d80c7810 */ /* 0x000fe40007ffe0ff */
[----:B------:R-:W-:-:S02]  /*190d0*/  SHF.R.S32.HI R15, RZ, 0x1f, R15 ;  /* 0x0000001fff0f7819 */ /* 0x000fc4000001140f */
[----:B------:R-:W-:Y:S02]  /*190e0*/  ISETP.GE.AND P2, PT, R12, c[0x0][0x3c8], PT ;  /* 0x0000f2000c007a0c */ /* 0x000fe40003f46270 */
[C---:B--23--:R-:W-:Y:S02]  /*190f0*/  IADD3 R17, R216.reuse, 0x48, RZ ;  /* 0x00000048d8117810 */ /* 0x04cfe40007ffe0ff */
[C---:B------:R-:W-:Y:S02]  /*19100*/  IADD3 R18, R216.reuse, 0x40, RZ ;  /* 0x00000040d8127810 */ /* 0x040fe40007ffe0ff */
[----:B------:R-:W-:Y:S02]  /*19110*/  IADD3 R16, R216, 0x50, RZ ;  /* 0x00000050d8107810 */ /* 0x000fe40007ffe0ff */
[----:B-1----:R-:W-:Y:S02]  /*19120*/  @!P3 LEA R2, P6, R5, R0, 0x2 ;  /* 0x000000000502b211 */ /* 0x002fe400078c10ff */
[----:B------:R-:W-:-:S02]  /*19130*/  SHF.R.S32.HI R18, RZ, 0x1f, R18 ;  /* 0x0000001fff127819 */ /* 0x000fc40000011412 */
[----:B------:R-:W-:Y:S02]  /*19140*/  @!P3 LEA.HI.X R3, R5, R4, R10, 0x2, P6 ;  /* 0x000000040503b211 */ /* 0x000fe400030f140a */
[CC--:B------:R-:W-:Y:S02]  /*19150*/  @!P5 LEA R10, P0, R14.reuse, R0.reuse, 0x2 ;  /* 0x000000000e0ad211 */ /* 0x0c0fe400078010ff */
[----:B----4-:R-:W-:Y:S01]  /*19160*/  @!P4 LEA R8, P1, R13, R0, 0x2 ;  /* 0x000000000d08c211 */ /* 0x010fe200078210ff */
[----:B------:R1:W-:Y:S01]  /*19170*/  @!P3 ST.E.64 [R2.64], R128 ;  /* 0x000000800200b985 */ /* 0x0003e2000c101b06 */
[----:B------:R-:W-:Y:S02]  /*19180*/  @!P5 LEA.HI.X R11, R14, R4, R15, 0x2, P0 ;  /* 0x000000040e0bd211 */ /* 0x000fe400000f140f */
[C---:B------:R-:W-:Y:S02]  /*19190*/  IADD3 R14, R216.reuse, 0x28, RZ ;  /* 0x00000028d80e7810 */ /* 0x040fe40007ffe0ff */
[----:B------:R-:W-:Y:S01]  /*191a0*/  IADD3 R5, R216, 0x40, RZ ;  /* 0x00000040d8057810 */ /* 0x000fe20007ffe0ff */
[----:B------:R2:W-:Y:S01]  /*191b0*/  @!P5 ST.E.64 [R10.64], R150 ;  /* 0x000000960a00d985 */ /* 0x0005e2000c101b06 */
[----:B------:R-:W-:-:S02]  /*191c0*/  SHF.R.S32.HI R14, RZ, 0x1f, R14 ;  /* 0x0000001fff0e7819 */ /* 0x000fc4000001140e */
[----:B------:R-:W-:Y:S02]  /*191d0*/  ISETP.GE.AND P6, PT, R5, c[0x0][0x3c8], PT ;  /* 0x0000f20005007a0c */ /* 0x000fe40003fc6270 */
[----:B------:R-:W-:Y:S02]  /*191e0*/  @!P4 LEA.HI.X R9, R13, R4, R14, 0x2, P1 ;  /* 0x000000040d09c211 */ /* 0x000fe400008f140e */
[C---:B------:R-:W-:Y:S02]  /*191f0*/  IADD3 R14, R216.reuse, 0x38, RZ ;  /* 0x00000038d80e7810 */ /* 0x040fe40007ffe0ff */
[----:B------:R-:W-:Y:S01]  /*19200*/  IADD3 R13, R216, 0x30, RZ ;  /* 0x00000030d80d7810 */ /* 0x000fe20007ffe0ff */
[----:B------:R3:W-:Y:S01]  /*19210*/  @!P4 ST.E.64 [R8.64], R146 ;  /* 0x000000920800c985 */ /* 0x0007e2000c101b06 */
[----:B------:R-:W-:Y:S02]  /*19220*/  ISETP.GE.AND P5, PT, R14, c[0x0][0x3c8], PT ;  /* 0x0000f2000e007a0c */ /* 0x000fe40003fa6270 */
[----:B-----5:R-:W-:-:S02]  /*19230*/  @!P2 LEA R6, P0, R12, R0, 0x2 ;  /* 0x000000000c06a211 */ /* 0x020fc400078010ff */
[----:B------:R-:W-:Y:S02]  /*19240*/  SHF.R.S32.HI R13, RZ, 0x1f, R13 ;  /* 0x0000001fff0d7819 */ /* 0x000fe4000001140d */
[----:B------:R-:W-:Y:S02]  /*19250*/  IADD3 R15, R216, 0x38, RZ ;  /* 0x00000038d80f7810 */ /* 0x000fe40007ffe0ff */
[----:B------:R-:W-:Y:S02]  /*19260*/  @!P2 LEA.HI.X R7, R12, R4, R13, 0x2, P0 ;  /* 0x000000040c07a211 */ /* 0x000fe400000f140d */
[----:B------:R-:W-:Y:S02]  /*19270*/  ISETP.GE.AND P0, PT, R17, c[0x0][0x3c8], PT ;  /* 0x0000f20011007a0c */ /* 0x000fe40003f06270 */
[----:B-1----:R-:W-:Y:S01]  /*19280*/  IADD3 R2, R216, 0x58, RZ ;  /* 0x00000058d8027810 */ /* 0x002fe20007ffe0ff */
[----:B------:R1:W-:Y:S01]  /*19290*/  @!P2 ST.E.64 [R6.64], R30 ;  /* 0x0000001e0600a985 */ /* 0x0003e2000c101b06 */
[----:B------:R-:W-:-:S02]  /*192a0*/  @!P5 LEA R12, P1, R14, R0, 0x2 ;  /* 0x000000000e0cd211 */ /* 0x000fc400078210ff */
[----:B------:R-:W-:Y:S02]  /*192b0*/  ISETP.GE.AND P3, PT, R2, c[0x0][0x3c8], PT ;  /* 0x0000f20002007a0c */ /* 0x000fe40003f66270 */
[C---:B--2---:R-:W-:Y:S02]  /*192c0*/  @!P6 LEA R10, P2, R5.reuse, R0, 0x2 ;  /* 0x00000000050ae211 */ /* 0x044fe400078410ff */
[----:B------:R-:W-:Y:S02]  /*192d0*/  SHF.R.S32.HI R15, RZ, 0x1f, R15 ;  /* 0x0000001fff0f7819 */ /* 0x000fe4000001140f */
[-C--:B------:R-:W-:Y:S02]  /*192e0*/  @!P6 LEA.HI.X R11, R5, R4.reuse, R18, 0x2, P2 ;  /* 0x00000004050be211 */ /* 0x080fe400010f1412 */
[----:B------:R-:W-:Y:S02]  /*192f0*/  @!P5 LEA.HI.X R13, R14, R4, R15, 0x2, P1 ;  /* 0x000000040e0dd211 */ /* 0x000fe400008f140f */
[----:B------:R-:W-:-:S02]  /*19300*/  IADD3 R18, R216, 0x48, RZ ;  /* 0x00000048d8127810 */ /* 0x000fc40007ffe0ff */
[----:B------:R-:W-:Y:S01]  /*19310*/  ISETP.GE.AND P4, PT, R16, c[0x0][0x3c8], PT ;  /* 0x0000f20010007a0c */ /* 0x000fe20003f86270 */
[----:B------:R-:W-:Y:S01]  /*19320*/  @!P5 ST.E.64 [R12.64], R154 ;  /* 0x0000009a0c00d985 */ /* 0x000fe2000c101b06 */
[----:B------:R-:W-:Y:S02]  /*19330*/  SHF.R.S32.HI R3, RZ, 0x1f, R2 ;  /* 0x0000001fff037819 */ /* 0x000fe40000011402 */
[CC--:B------:R-:W-:Y:S01]  /*19340*/  @!P3 LEA R14, P1, R2.reuse, R0.reuse, 0x2 ;  /* 0x00000000020eb211 */ /* 0x0c0fe200078210ff */
[----:B------:R2:W-:Y:S01]  /*19350*/  @!P6 ST.E.64 [R10.64], R38 ;  /* 0x000000260a00e985 */ /* 0x0005e2000c101b06 */
[----:B---3--:R-:W-:Y:S02]  /*19360*/  @!P0 LEA R8, P2, R17, R0, 0x2 ;  /* 0x0000000011088211 */ /* 0x008fe400078410ff */
[----:B------:R-:W-:Y:S02]  /*19370*/  SHF.R.S32.HI R18, RZ, 0x1f, R18 ;  /* 0x0000001fff127819 */ /* 0x000fe40000011412 */
[----:B------:R-:W-:-:S02]  /*19380*/  @!P3 LEA.HI.X R15, R2, R4, R3, 0x2, P1 ;  /* 0x00000004020fb211 */ /* 0x000fc400008f1403 */
[----:B------:R-:W-:Y:S02]  /*19390*/  @!P0 LEA.HI.X R9, R17, R4, R18, 0x2, P2 ;  /* 0x0000000411098211 */ /* 0x000fe400010f1412 */
[C---:B-1----:R-:W-:Y:S02]  /*193a0*/  IADD3 R6, R216.reuse, 0x60, RZ ;  /* 0x00000060d8067810 */ /* 0x042fe40007ffe0ff */
[----:B------:R-:W-:Y:S01]  /*193b0*/  IADD3 R5, R216, 0x68, RZ ;  /* 0x00000068d8057810 */ /* 0x000fe20007ffe0ff */
[----:B------:R1:W-:Y:S01]  /*193c0*/  @!P0 ST.E.64 [R8.64], R34 ;  /* 0x0000002208008985 */ /* 0x0003e2000c101b06 */
[----:B------:R-:W-:Y:S02]  /*193d0*/  ISETP.GE.AND P3, PT, R6, c[0x0][0x3c8], PT ;  /* 0x0000f20006007a0c */ /* 0x000fe40003f66270 */
[----:B------:R-:W-:Y:S02]  /*193e0*/  ISETP.GE.AND P2, PT, R5, c[0x0][0x3c8], PT ;  /* 0x0000f20005007a0c */ /* 0x000fe40003f46270 */
[----:B------:R-:W-:-:S02]  /*193f0*/  IADD3 R3, R216, 0x70, RZ ;  /* 0x00000070d8037810 */ /* 0x000fc40007ffe0ff */
[----:B------:R-:W-:Y:S02]  /*19400*/  IADD3 R7, R216, 0x78, RZ ;  /* 0x00000078d8077810 */ /* 0x000fe40007ffe0ff */
[----:B------:R-:W-:Y:S02]  /*19410*/  ISETP.GE.AND P6, PT, R3, c[0x0][0x3c8], PT ;  /* 0x0000f20003007a0c */ /* 0x000fe40003fc6270 */
[----:B------:R-:W-:Y:S02]  /*19420*/  ISETP.GE.AND P5, PT, R7, c[0x0][0x3c8], PT ;  /* 0x0000f20007007a0c */ /* 0x000fe40003fa6270 */
[----:B--2---:R-:W-:Y:S02]  /*19430*/  SHF.R.S32.HI R11, RZ, 0x1f, R6 ;  /* 0x0000001fff0b7819 */ /* 0x004fe40000011406 */
[----:B------:R-:W-:Y:S02]  /*19440*/  SHF.R.S32.HI R10, RZ, 0x1f, R5 ;  /* 0x0000001fff0a7819 */ /* 0x000fe40000011405 */
[----:B-1----:R-:W-:-:S02]  /*19450*/  SHF.R.S32.HI R9, RZ, 0x1f, R16 ;  /* 0x0000001fff097819 */ /* 0x002fc40000011410 */
[----:B------:R-:W-:-:S04]  /*19460*/  @!P4 LEA R8, P0, R16, R0, 0x2 ;  /* 0x000000001008c211 */ /* 0x000fc800078010ff */
[----:B------:R-:W-:Y:S02]  /*19470*/  @!P4 LEA.HI.X R9, R16, R4, R9, 0x2, P0 ;  /* 0x000000041009c211 */ /* 0x000fe400000f1409 */
[CC--:B------:R-:W-:Y:S02]  /*19480*/  @!P3 LEA R16, P1, R6.reuse, R0.reuse, 0x2 ;  /* 0x000000000610b211 */ /* 0x0c0fe400078210ff */
[C---:B------:R-:W-:Y:S01]  /*19490*/  @!P2 LEA R12, P0, R5.reuse, R0, 0x2 ;  /* 0x00000000050ca211 */ /* 0x040fe200078010ff */
[----:B------:R1:W-:Y:S01]  /*194a0*/  @!P4 ST.E.64 [R8.64], R46 ;  /* 0x0000002e0800c985 */ /* 0x0003e2000c101b06 */
[-C--:B------:R-:W-:Y:S02]  /*194b0*/  @!P3 LEA.HI.X R17, R6, R4.reuse, R11, 0x2, P1 ;  /* 0x000000040611b211 */ /* 0x080fe400008f140b */
[----:B------:R-:W-:Y:S02]  /*194c0*/  ISETP.GE.AND P1, PT, R2, c[0x0][0x3c8], PT ;  /* 0x0000f20002007a0c */ /* 0x000fe40003f26270 */
[----:B------:R-:W-:-:S02]  /*194d0*/  @!P2 LEA.HI.X R13, R5, R4, R10, 0x2, P0 ;  /* 0x00000004050da211 */ /* 0x000fc400000f140a */
[C---:B------:R-:W-:Y:S02]  /*194e0*/  IADD3 R2, R216.reuse, 0x80, RZ ;  /* 0x00000080d8027810 */ /* 0x040fe40007ffe0ff */
[----:B------:R-:W-:Y:S02]  /*194f0*/  SHF.R.S32.HI R6, RZ, 0x1f, R3 ;  /* 0x0000001fff067819 */ /* 0x000fe40000011403 */
[----:B------:R-:W-:-:S05]  /*19500*/  IADD3 R5, R216, 0x88, RZ ;  /* 0x00000088d8057810 */ /* 0x000fca0007ffe0ff */
[----:B------:R2:W-:Y:S01]  /*19510*/  @!P1 ST.E.64 [R14.64], R42 ;  /* 0x0000002a0e009985 */ /* 0x0005e2000c101b06 */
[----:B------:R-:W-:-:S03]  /*19520*/  @!P6 LEA R10, P1, R3, R0, 0x2 ;  /* 0x00000000030ae211 */ /* 0x000fc600078210ff */
[----:B------:R3:W-:Y:S01]  /*19530*/  @!P3 ST.E.64 [R16.64], R54 ;  /* 0x000000361000b985 */ /* 0x0007e2000c101b06 */
[----:B------:R-:W-:Y:S02]  /*19540*/  @!P6 LEA.HI.X R11, R3, R4, R6, 0x2, P1 ;  /* 0x00000004030be211 */ /* 0x000fe400008f1406 */
[----:B------:R-:W-:Y:S01]  /*19550*/  ISETP.GE.AND P3, PT, R2, c[0x0][0x3c8], PT ;  /* 0x0000f20002007a0c */ /* 0x000fe20003f66270 */
[----:B------:R4:W-:Y:S01]  /*19560*/  @!P2 ST.E.64 [R12.64], R50 ;  /* 0x000000320c00a985 */ /* 0x0009e2000c101b06 */
[----:B------:R-:W-:Y:S02]  /*19570*/  ISETP.GE.AND P6, PT, R5, c[0x0][0x3c8], PT ;  /* 0x0000f20005007a0c */ /* 0x000fe40003fc6270 */
[----:B------:R-:W-:Y:S02]  /*19580*/  ISETP.GE.AND P2, PT, R3, c[0x0][0x3c8], PT ;  /* 0x0000f20003007a0c */ /* 0x000fe40003f46270 */
[----:B-1----:R-:W-:Y:S02]  /*19590*/  SHF.R.S32.HI R9, RZ, 0x1f, R7 ;  /* 0x0000001fff097819 */ /* 0x002fe40000011407 */
[----:B------:R-:W-:-:S02]  /*195a0*/  @!P5 LEA R8, P0, R7, R0, 0x2 ;  /* 0x000000000708d211 */ /* 0x000fc400078010ff */
[C---:B------:R-:W-:Y:S02]  /*195b0*/  IADD3 R6, R216.reuse, 0x98, RZ ;  /* 0x00000098d8067810 */ /* 0x040fe40007ffe0ff */
[----:B------:R-:W-:Y:S02]  /*195c0*/  @!P5 LEA.HI.X R9, R7, R4, R9, 0x2, P0 ;  /* 0x000000040709d211 */ /* 0x000fe400000f1409 */
[C---:B------:R-:W-:Y:S02]  /*195d0*/  IADD3 R7, R216.reuse, 0x90, RZ ;  /* 0x00000090d8077810 */ /* 0x040fe40007ffe0ff */
[----:B------:R-:W-:Y:S01]  /*195e0*/  IADD3 R3, R216, 0xa8, RZ ;  /* 0x000000a8d8037810 */ /* 0x000fe20007ffe0ff */
[----:B------:R1:W-:Y:S01]  /*195f0*/  @!P2 ST.E.64 [R10.64], R62 ;  /* 0x0000003e0a00a985 */ /* 0x0003e2000c101b06 */
[----:B------:R-:W-:-:S03]  /*19600*/  ISETP.GE.AND P4, PT, R7, c[0x0][0x3c8], PT ;  /* 0x0000f20007007a0c */ /* 0x000fc60003f86270 */
[----:B------:R5:W-:Y:S01]  /*19610*/  @!P5 ST.E.64 [R8.64], R58 ;  /* 0x0000003a0800d985 */ /* 0x000be2000c101b06 */
[CC--:B--2---:R-:W-:Y:S02]  /*19620*/  @!P3 LEA R14, P1, R2.reuse, R0.reuse, 0x2 ;  /* 0x00000000020eb211 */ /* 0x0c4fe400078210ff */
[----:B---3--:R-:W-:Y:S02]  /*19630*/  SHF.R.S32.HI R16, RZ, 0x1f, R5 ;  /* 0x0000001fff107819 */ /* 0x008fe40000011405 */
[----:B----4-:R-:W-:Y:S02]  /*19640*/  SHF.R.S32.HI R13, RZ, 0x1f, R2 ;  /* 0x0000001fff0d7819 */ /* 0x010fe40000011402 */
[C---:B------:R-:W-:Y:S02]  /*19650*/  @!P6 LEA R12, P0, R5.reuse, R0, 0x2 ;  /* 0x00000000050ce211 */ /* 0x040fe400078010ff */
[-C--:B------:R-:W-:Y:S02]  /*19660*/  @!P3 LEA.HI.X R15, R2, R4.reuse, R13, 0x2, P1 ;  /* 0x00000004020fb211 */ /* 0x080fe400008f140d */
[----:B------:R-:W-:-:S02]  /*19670*/  @!P6 LEA.HI.X R13, R5, R4, R16, 0x2, P0 ;  /* 0x00000004050de211 */ /* 0x000fc400000f1410 */
[----:B------:R-:W-:Y:S02]  /*19680*/  ISETP.GE.AND P3, PT, R6, c[0x0][0x3c8], PT ;  /* 0x0000f20006007a0c */ /* 0x000fe40003f66270 */
[----:B------:R-:W-:Y:S02]  /*19690*/  IADD3 R5, R216, 0xa0, RZ ;  /* 0x000000a0d8057810 */ /* 0x000fe40007ffe0ff */
[----:B------:R-:W-:Y:S02]  /*196a0*/  ISETP.GE.AND P1, PT, R3, c[0x0][0x3c8], PT ;  /* 0x0000f20003007a0c */ /* 0x000fe40003f26270 */
[----:B------:R-:W-:Y:S02]  /*196b0*/  ISETP.GE.AND P2, PT, R5, c[0x0][0x3c8], PT ;  /* 0x0000f20005007a0c */ /* 0x000fe40003f46270 */
[----:B-1----:R-:W-:Y:S02]  /*196c0*/  SHF.R.S32.HI R11, RZ, 0x1f, R7 ;  /* 0x0000001fff0b7819 */ /* 0x002fe40000011407 */
[----:B------:R-:W-:-:S02]  /*196d0*/  @!P4 LEA R10, P0, R7, R0, 0x2 ;  /* 0x00000000070ac211 */ /* 0x000fc400078010ff */
[----:B-----5:R-:W-:Y:S02]  /*196e0*/  SHF.R.S32.HI R9, RZ, 0x1f, R6 ;  /* 0x0000001fff097819 */ /* 0x020fe40000011406 */
[----:B------:R-:W-:Y:S02]  /*196f0*/  @!P4 LEA.HI.X R11, R7, R4, R11, 0x2, P0 ;  /* 0x00000004070bc211 */ /* 0x000fe400000f140b */
[----:B------:R-:W-:Y:S02]  /*19700*/  ISETP.GE.AND P0, PT, R2, c[0x0][0x3c8], PT ;  /* 0x0000f20002007a0c */ /* 0x000fe40003f06270 */
[----:B------:R-:W-:Y:S02]  /*19710*/  @!P3 LEA R8, P5, R6, R0, 0x2 ;  /* 0x000000000608b211 */ /* 0x000fe400078a10ff */
[----:B------:R-:W-:Y:S02]  /*19720*/  IADD3 R7, R216, 0xb0, RZ ;  /* 0x000000b0d8077810 */ /* 0x000fe40007ffe0ff */
[----:B------:R-:W-:-:S02]  /*19730*/  @!P3 LEA.HI.X R9, R6, R4, R9, 0x2, P5 ;  /* 0x000000040609b211 */ /* 0x000fc400028f1409 */
[----:B------:R-:W-:Y:S02]  /*19740*/  IADD3 R6, R216, 0xb8, RZ ;  /* 0x000000b8d8067810 */ /* 0x000fe40007ffe0ff */
[----:B------:R-:W-:Y:S02]  /*19750*/  ISETP.GE.AND P5, PT, R7, c[0x0][0x3c8], PT ;  /* 0x0000f20007007a0c */ /* 0x000fe40003fa6270 */
        /* <DEDUP_REMOVED lines=11> */
[----:B---3--:R-:W-:Y:S01]  /*19810*/  SHF.R.S32.HI R9, RZ, 0x1f, R7 ;  /* 0x0000001fff097819 */ /* 0x008fe20000011407 */
[----:B------:R1:W-:Y:S01]  /*19820*/  @!P2 ST.E.64 [R16.64], R86 ;  /* 0x000000561000a985 */ /* 0x0003e2000c101b06 */
[----:B------:R-:W-:Y:S02]  /*19830*/  @!P5 LEA R12, P4, R7, R0, 0x2 ;  /* 0x00000000070cd211 */ /* 0x000fe400078810ff */
[----:B------:R-:W-:Y:S01]  /*19840*/  IADD3 R3, R216, 0xc0, RZ ;  /* 0x000000c0d8037810 */ /* 0x000fe20007ffe0ff */
[----:B------:R2:W-:Y:S01]  /*19850*/  @!P1 ST.E.64 [R14.64], R82 ;  /* 0x000000520e009985 */ /* 0x0005e2000c101b06 */
[----:B------:R-:W-:-:S02]  /*19860*/  SHF.R.S32.HI R5, RZ, 0x1f, R6 ;  /* 0x0000001fff057819 */ /* 0x000fc40000011406 */
[----:B------:R-:W-:Y:S02]  /*19870*/  IADD3 R2, R216, 0xc8, RZ ;  /* 0x000000c8d8027810 */ /* 0x000fe40007ffe0ff */
[----:B------:R-:W-:Y:S02]  /*19880*/  @!P5 LEA.HI.X R13, R7, R4, R9, 0x2, P4 ;  /* 0x00000004070dd211 */ /* 0x000fe400020f1409 */
[C---:B------:R-:W-:Y:S02]  /*19890*/  @!P0 LEA R8, P3, R6.reuse, R0, 0x2 ;  /* 0x0000000006088211 */ /* 0x040fe400078610ff */
        /* <DEDUP_REMOVED lines=53> */
.L_x_1487:
[----:B------:R-:W2:Y:S04]  /*19bf0*/  LDL.LU R0, [R1+0x18] ;  /* 0x0000180001007983 */ /* 0x000ea80000300800 */
[----:B------:R-:W3:Y:S01]  /*19c00*/  LDL R7, [R1+0x4] ;  /* 0x0000040001077983 */ /* 0x000ee20000100800 */
        /* <DEDUP_REMOVED lines=10> */
[----:B---3--:R-:W-:-:S05]  /*19cb0*/  @P1 LEA.HI.X R3, R217, c[0x0][0x50c], R7, 0x2, P0 ;  /* 0x00014300d9031a11 */ /* 0x008fca00000f1407 */
        /* <DEDUP_REMOVED lines=8> */
.L_x_1508:
        /* <DEDUP_REMOVED lines=12> */
[----:B------:R-:W2:Y:S04]  /*19e00*/  LDL R2, [R1] ;  /* 0x0000000001027983 */ /* 0x000ea80000100800 */
        /* <DEDUP_REMOVED lines=21> */
[--C-:B------:R-:W-:Y:S01]  /*19f60*/  IMAD.MOV R2, RZ, RZ, -R0.reuse ;  /* 0x000000ffff027224 */ /* 0x100fe200078e0a00 */
[----:B------:R-:W-:Y:S01]  /*19f70*/  IADD3 R3, R3, R8, RZ ;  /* 0x0000000803037210 */ /* 0x000fe20007ffe0ff */
[-C--:B-----5:R-:W-:Y:S02]  /*19f80*/  IMAD R8, R15, R7.reuse, RZ ;  /* 0x000000070f087224 */ /* 0x0a0fe400078e02ff */
        /* <DEDUP_REMOVED lines=20> */
.L_x_1510:
[----:B------:R-:W-:Y:S05]  /*1a0d0*/  BSYNC B0 ;  /* 0x0000000000007941 */ /* 0x000fea0003800000 */
.L_x_1509:
[----:B------:R-:W-:-:S13]  /*1a0e0*/  ISETP.GT.AND P0, PT, R18, 0x1, PT ;  /* 0x000000011200780c */ /* 0x000fda0003f04270 */
[----:B------:R-:W-:Y:S05]  /*1a0f0*/  @P0 BRA `(.L_x_1502) ;  /* 0x0000088000000947 */ /* 0x000fea0003800000 */
[----:B------:R-:W2:Y:S04]  /*1a100*/  LDL.LU R7, [R1] ;  /* 0x0000000001077983 */ /* 0x000ea80000300800 */
[----:B------:R-:W3:Y:S01]  /*1a110*/  LDL.LU R8, [R1+0x14] ;  /* 0x0000140001087983 */ /* 0x000ee20000300800 */
[----:B------:R-:W-:Y:S01]  /*1a120*/  MOV R2, c[0x0][0x4e8] ;  /* 0x00013a0000027a02 */ /* 0x000fe20000000f00 */
[----:B-1----:R-:W-:Y:S01]  /*1a130*/  IMAD R0, R17, c[0x0][0x3a0], RZ ;  /* 0x0000e80011007a24 */ /* 0x002fe200078e02ff */
[----:B------:R-:W-:Y:S01]  /*1a140*/  LEA R4, R215, R205, 0x5 ;  /* 0x000000cdd7047211 */ /* 0x000fe200078e28ff */
[----:B------:R-:W-:Y:S01]  /*1a150*/  IMAD R5, R20, c[0x0][0x3f0], RZ ;  /* 0x0000fc0014057a24 */ /* 0x000fe200078e02ff */
[----:B------:R-:W-:Y:S01]  /*1a160*/  ISETP.NE.AND P0, PT, R2, 0x1, PT ;  /* 0x000000010200780c */ /* 0x000fe20003f05270 */
[----:B------:R-:W-:-:S04]  /*1a170*/  IMAD.WIDE.U32 R2, R6, c[0x0][0x3a0], RZ ;  /* 0x0000e80006027a25 */ /* 0x000fc800078e00ff */
[----:B------:R-:W-:-:S05]  /*1a180*/  IMAD R6, R6, c[0x0][0x3a4], R0 ;  /* 0x0000e90006067a24 */ /* 0x000fca00078e0200 */
[----:B------:R-:W-:-:S05]  /*1a190*/  IADD3 R3, R3, R6, RZ ;  /* 0x0000000603037210 */ /* 0x000fca0007ffe0ff */
[----:B--2---:R-:W-:Y:S01]  /*1a1a0*/  IMAD.WIDE.U32 R2, R7, c[0x0][0x3e8], R2 ;  /* 0x0000fa0007027a25 */ /* 0x004fe200078e0002 */
[----:B---3--:R-:W-:-:S03]  /*1a1b0*/  LEA R4, R8, R4, 0x7 ;  /* 0x0000000408047211 */ /* 0x008fc600078e38ff */
[----:B------:R-:W-:Y:S01]  /*1a1c0*/  IMAD R3, R7, c[0x0][0x3ec], R3 ;  /* 0x0000fb0007037a24 */ /* 0x000fe200078e0203 */
[----:B------:R-:W-:Y:S01]  /*1a1d0*/  LEA R15, R8, R205, 0x7 ;  /* 0x000000cd080f7211 */ /* 0x000fe200078e38ff */
[----:B------:R-:W-:Y:S01]  /*1a1e0*/  IMAD R7, R12, c[0x0][0x3f4], R5 ;  /* 0x0000fd000c077a24 */ /* 0x000fe200078e0205 */
[----:B------:R-:W-:Y:S01]  /*1a1f0*/  MOV R0, R4 ;  /* 0x0000000400007202 */ /* 0x000fe20000000f00 */
[----:B------:R-:W-:-:S04]  /*1a200*/  @P0 IMAD.HI.U32 R6, R4, c[0x0][0x4ec], RZ ;  /* 0x00013b0004060a27 */ /* 0x000fc800078e00ff */
[----:B------:R-:W-:Y:S01]  /*1a210*/  IMAD.WIDE.U32 R2, R12, c[0x0][0x3f0], R2 ;  /* 0x0000fc000c027a25 */ /* 0x000fe200078e0002 */
[----:B------:R-:W-:-:S04]  /*1a220*/  @P0 SHF.R.U32.HI R0, RZ, c[0x0][0x4f0], R6 ;  /* 0x00013c00ff000a19 */ /* 0x000fc80000011606 */
[----:B------:R-:W-:Y:S02]  /*1a230*/  SHF.R.S32.HI R6, RZ, 0x1f, R0 ;  /* 0x0000001fff067819 */ /* 0x000fe40000011400 */
[----:B------:R-:W-:Y:S02]  /*1a240*/  IADD3 R5, -R0, RZ, RZ ;  /* 0x000000ff00057210 */ /* 0x000fe40007ffe1ff */
[----:B------:R-:W-:Y:S01]  /*1a250*/  IADD3 R3, R3, R7, RZ ;  /* 0x0000000703037210 */ /* 0x000fe20007ffe0ff */
[----:B------:R-:W-:Y:S02]  /*1a260*/  IMAD R6, R6, c[0x0][0x3e0], RZ ;  /* 0x0000f80006067a24 */ /* 0x000fe400078e02ff */
        /* <DEDUP_REMOVED lines=13> */
.L_x_1562:
[----:B------:R-:W-:Y:S05]  /*1a340*/  BRA.DIV ~URZ, `(.L_x_1512) ;  /* 0x000020127f007947 */ /* 0x000fea000b800000 */
[----:B------:R3:W4:Y:S02]  /*1a350*/  SHFL.IDX PT, R0, R16, RZ, 0x181f ;  /* 0x00181fff10007589 */ /* 0x00072400000e0000 */
.L_x_1563:
        /* <DEDUP_REMOVED lines=26> */
.L_x_1514:
[----:B------:R-:W-:Y:S05]  /*1a500*/  BSYNC B0 ;  /* 0x0000000000007941 */ /* 0x000fea0003800000 */
.L_x_1513:
[----:B------:R-:W-:Y:S05]  /*1a510*/  BRA.DIV ~URZ, `(.L_x_1515) ;  /* 0x00001ea27f007947 */ /* 0x000fea000b800000 */
[----:B--2---:R2:W1:Y:S04]  /*1a520*/  SHFL.IDX PT, R12, R13, 0x1, 0x181f ;  /* 0x00381f000d0c7f89 */ /* 0x00446800000e0000 */
[----:B----4-:R2:W4:Y:S02]  /*1a530*/  SHFL.IDX PT, R0, R16, 0x1, 0x181f ;  /* 0x00381f0010007f89 */ /* 0x01052400000e0000 */
.L_x_1564:
        /* <DEDUP_REMOVED lines=20> */
.L_x_1517:
[----:B------:R-:W-:Y:S05]  /*1a680*/  BSYNC B0 ;  /* 0x0000000000007941 */ /* 0x000fea0003800000 */
.L_x_1516:
[----:B------:R-:W-:Y:S05]  /*1a690*/  BRA.DIV ~URZ, `(.L_x_1518) ;  /* 0x00001de27f007947 */ /* 0x000fea000b800000 */
[----:B-1----:R1:W2:Y:S02]  /*1a6a0*/  SHFL.IDX PT, R12, R13, 0x2, 0x181f ;  /* 0x00581f000d0c7f89 */ /* 0x0022a400000e0000 */
.L_x_1565:
[----:B------:R-:W-:Y:S05]  /*1a6b0*/  BRA.DIV ~URZ, `(.L_x_1519) ;  /* 0x00001e327f007947 */ /* 0x000fea000b800000 */
[----:B----4-:R4:W1:Y:S02]  /*1a6c0*/  SHFL.IDX PT, R0, R16, 0x2, 0x181f ;  /* 0x00581f0010007f89 */ /* 0x01086400000e0000 */
.L_x_1566:
        /* <DEDUP_REMOVED lines=20> */
.L_x_1521:
[----:B------:R-:W-:Y:S05]  /*1a810*/  BSYNC B0 ;  /* 0x0000000000007941 */ /* 0x000fea0003800000 */
.L_x_1520:
[----:B------:R-:W-:Y:S05]  /*1a820*/  BRA.DIV ~URZ, `(.L_x_1522) ;  /* 0x00001d227f007947 */ /* 0x000fea000b800000 */
[----:B--2---:R2:W3:Y:S04]  /*1a830*/  SHFL.IDX PT, R12, R13, 0x3, 0x181f ;  /* 0x00781f000d0c7f89 */ /* 0x0044e800000e0000 */
[----:B-1----:R2:W1:Y:S02]  /*1a840*/  SHFL.IDX PT, R0, R16, 0x3, 0x181f ;  /* 0x00781f0010007f89 */ /* 0x00246400000e0000 */
.L_x_1567:
        /* <DEDUP_REMOVED lines=19> */
.L_x_1502:
[----:B------:R-:W-:Y:S05]  /*1a980*/  BSYNC B1 ;  /* 0x0000000000017941 */ /* 0x000fea0003800000 */
.L_x_1486:
        /* <DEDUP_REMOVED lines=11> */
[----:B--2-4-:R-:W-:-:S04]  /*1aa40*/  LOP3.LUT R13, R0, 0x1f, RZ, 0xc0, !PT ;  /* 0x0000001f000d7812 */ /* 0x014fc800078ec0ff */
[----:B------:R-:W-:Y:S01]  /*1aa50*/  ISETP.NE.AND P6, PT, R13, 0x1f, PT ;  /* 0x0000001f0d00780c */ /* 0x000fe20003fc5270 */
[----:B------:R-:W-:Y:S10]  /*1aa60*/  BRA.DIV ~URZ, `(.L_x_1524) ;  /* 0x00001ba27f007947 */ /* 0x000ff4000b800000 */
[----:B------:R1:W2:Y:S02]  /*1aa70*/  SHFL.IDX PT, R9, R114, RZ, 0x1f ;  /* 0x00001fff72097589 */ /* 0x0002a400000e0000 */
.L_x_1568:
[----:B------:R-:W-:Y:S05]  /*1aa80*/  BRA.DIV ~URZ, `(.L_x_1525) ;  /* 0x00001bf27f007947 */ /* 0x000fea000b800000 */
[----:B------:R4:W1:Y:S02]  /*1aa90*/  SHFL.IDX PT, R8, R114, 0x1, 0x1f ;  /* 0x00201f0072087f89 */ /* 0x00086400000e0000 */
.L_x_1569:
[----:B------:R-:W5:Y:S01]  /*1aaa0*/  LDL R0, [R1+0x1c] ;  /* 0x00001c0001007983 */ /* 0x000f620000100800 */
[----:B------:R-:W-:Y:S02]  /*1aab0*/  IMAD.MOV.U32 R6, RZ, RZ, RZ ;  /* 0x000000ffff067224 */ /* 0x000fe400078e00ff */
[----:B-----5:R-:W-:-:S05]  /*1aac0*/  IMAD.IADD R0, R0, 0x1, R13 ;  /* 0x0000000100007824 */ /* 0x020fca00078e020d */
        /* <DEDUP_REMOVED lines=15> */
[----:B------:R3:W4:Y:S02]  /*1abc0*/  SHFL.UP PT, R4, R0, 0x1, RZ ;  /* 0x0420000000047989 */ /* 0x00072400000e00ff */
.L_x_1570:
[----:B----4-:R-:W-:-:S04]  /*1abd0*/  SEL R4, R4, RZ, P5 ;  /* 0x000000ff04047207 */ /* 0x010fc80002800000 */
[----:B---3--:R-:W-:Y:S01]  /*1abe0*/  IADD3 R0, R0, R4, RZ ;  /* 0x0000000400007210 */ /* 0x008fe20007ffe0ff */
[----:B------:R-:W-:Y:S05]  /*1abf0*/  BRA.DIV ~URZ, `(.L_x_1527) ;  /* 0x00001b327f007947 */ /* 0x000fea000b800000 */
        /* <DEDUP_REMOVED lines=12> */
[----:B------:R3:W4:Y:S02]  /*1acc0*/  SHFL.IDX PT, R0, R4, 0x1f, 0x1f ;  /* 0x03e01f0004007f89 */ /* 0x00072400000e0000 */
.L_x_1571:
[----:B----4-:R-:W-:Y:S01]  /*1acd0*/  IMAD R0, R0, c[0x0][0x538], RZ ;  /* 0x00014e0000007a24 */ /* 0x010fe200078e02ff */
[----:B------:R-:W-:Y:S04]  /*1ace0*/  BSSY B1, `(.L_x_1528) ;  /* 0x0000084000017945 */ /* 0x000fe80003800000 */
[----:B-1----:R-:W-:-:S04]  /*1acf0*/  IADD3 R8, R0, R8, RZ ;  /* 0x0000000800087210 */ /* 0x002fc80007ffe0ff */
[----:B--2---:R-:W-:-:S13]  /*1ad00*/  ISETP.GT.AND P0, PT, R8, R9, PT ;  /* 0x000000090800720c */ /* 0x004fda0003f04270 */
[----:B------:R-:W-:Y:S05]  /*1ad10*/  @P0 BRA `(.L_x_1529) ;  /* 0x0000025000000947 */ /* 0x000fea0003800000 */
.L_x_1533:
[----:B------:R-:W2:Y:S02]  /*1ad20*/  LDL.LU R0, [R1+0x1c] ;  /* 0x00001c0001007983 */ /* 0x000ea40000300800 */
[----:B--2---:R-:W-:-:S04]  /*1ad30*/  IADD3 R0, R0, 0x1f, RZ ;  /* 0x0000001f00007810 */ /* 0x004fc80007ffe0ff */
[----:B------:R-:W-:-:S13]  /*1ad40*/  ISETP.GE.AND P0, PT, R0, c[0x0][0x53c], PT ;  /* 0x00014f0000007a0c */ /* 0x000fda0003f06270 */
[----:B------:R-:W-:Y:S05]  /*1ad50*/  @P0 BRA `(.L_x_1530) ;  /* 0x0000077000000947 */ /* 0x000fea0003800000 */
[----:B------:R1:W-:Y:S01]  /*1ad60*/  STL [R1+0x1c], R0 ;  /* 0x00001c0001007387 */ /* 0x0003e20000100800 */
[----:B------:R-:W-:Y:S01]  /*1ad70*/  CS2R R6, SRZ ;  /* 0x0000000000067805 */ /* 0x000fe2000001ff00 */
[----:B-1----:R-:W-:-:S04]  /*1ad80*/  IADD3 R0, R0, R13, RZ ;  /* 0x0000000d00007210 */ /* 0x002fc80007ffe0ff */
[----:B------:R-:W-:-:S13]  /*1ad90*/  ISETP.GE.OR P0, PT, R0, c[0x0][0x53c], !P6 ;  /* 0x00014f0000007a0c */ /* 0x000fda0007706670 */
[----:B---3--:R-:W-:Y:S02]  /*1ada0*/  @!P0 MOV R4, 0x4 ;  /* 0x0000000400048802 */ /* 0x008fe40000000f00 */
        /* <DEDUP_REMOVED lines=8> */
.L_x_1572:
        /* <DEDUP_REMOVED lines=16> */
.L_x_1573:
[----:B--2---:R-:W-:-:S05]  /*1af30*/  IMAD R0, R0, c[0x0][0x538], RZ ;  /* 0x00014e0000007a24 */ /* 0x004fca00078e02ff */
[----:B------:R-:W-:-:S04]  /*1af40*/  IADD3 R8, R0, R8, RZ ;  /* 0x0000000800087210 */ /* 0x000fc80007ffe0ff */
[----:B------:R-:W-:-:S13]  /*1af50*/  ISETP.GT.AND P0, PT, R8, R9, PT ;  /* 0x000000090800720c */ /* 0x000fda0003f04270 */
[----:B-1----:R-:W-:Y:S05]  /*1af60*/  @!P0 BRA `(.L_x_1533) ;  /* 0xfffffdb000008947 */ /* 0x002fea000383ffff */
.L_x_1529:
[----:B------:R-:W-:-:S05]  /*1af70*/  IADD3 R10, -R0, R8, RZ ;  /* 0x00000008000a7210 */ /* 0x000fca0007ffe1ff */
[----:B------:R-:W-:-:S05]  /*1af80*/  IMAD R0, R4, c[0x0][0x538], R10 ;  /* 0x00014e0004007a24 */ /* 0x000fca00078e020a */
[----:B------:R-:W-:Y:S01]  /*1af90*/  ISETP.GT.AND P0, PT, R0, R9, PT ;  /* 0x000000090000720c */ /* 0x000fe20003f04270 */
[----:B------:R-:W-:-:S12]  /*1afa0*/  BRA.DIV ~URZ, `(.L_x_1534) ;  /* 0x00001b127f007947 */ /* 0x000fd8000b800000 */
[----:B------:R-:W-:-:S04]  /*1afb0*/  VOTE.ANY R8, PT, !P0 ;  /* 0x0000000000087806 */ /* 0x000fc800040e0100 */
.L_x_1574:
[----:B------:R1:W2:Y:S01]  /*1afc0*/  POPC R11, R8 ;  /* 0x00000008000b7309 */ /* 0x0002a20000000000 */
[----:B------:R-:W-:Y:S05]  /*1afd0*/  BRA.DIV ~URZ, `(.L_x_1535) ;  /* 0x00001b327f007947 */ /* 0x000fea000b800000 */
[----:B--2---:R2:W4:Y:S04]  /*1afe0*/  SHFL.IDX PT, R6, R6, R11, 0x1f ;  /* 0x00001f0b06067589 */ /* 0x00452800000e0000 */
[----:B------:R2:W1:Y:S02]  /*1aff0*/  SHFL.IDX PT, R7, R7, R11, 0x1f ;  /* 0x00001f0b07077589 */ /* 0x00046400000e0000 */
.L_x_1575:
[----:B------:R-:W-:Y:S01]  /*1b000*/  ISETP.NE.AND P0, PT, R8, RZ, PT ;  /* 0x000000ff0800720c */ /* 0x000fe20003f05270 */
[----:B------:R-:W-:-:S12]  /*1b010*/  BSSY B0, `(.L_x_1536) ;  /* 0x0000005000007945 */ /* 0x000fd80003800000 */
[----:B------:R-:W-:Y:S05]  /*1b020*/  @!P0 BRA `(.L_x_1537) ;  /* 0x0000003000008947 */ /* 0x000fea0003800000 */
[----:B------:R-:W-:Y:S01]  /*1b030*/  IADD3 R3, R11, -0x1, RZ ;  /* 0xffffffff0b037810 */ /* 0x000fe20007ffe0ff */
[----:B------:R-:W-:Y:S05]  /*1b040*/  BRA.DIV ~URZ, `(.L_x_1538) ;  /* 0x00001b927f007947 */ /* 0x000fea000b800000 */
[----:B------:R2:W3:Y:S02]  /*1b050*/  SHFL.IDX PT, R12, R4, R3, 0x1f ;  /* 0x00001f03040c7589 */ /* 0x0004e400000e0000 */
.L_x_1537:
[----:B------:R-:W-:Y:S05]  /*1b060*/  BSYNC B0 ;  /* 0x0000000000007941 */ /* 0x000fea0003800000 */
.L_x_1536:
[----:B---3--:R-:W-:Y:S01]  /*1b070*/  IMAD R5, R12, c[0x0][0x538], R10 ;  /* 0x00014e000c057a24 */ /* 0x008fe200078e020a */
[----:B--2-4-:R-:W-:-:S03]  /*1b080*/  IABS R4, R6 ;  /* 0x0000000600047213 */ /* 0x014fc60000000000 */
[----:B-1----:R-:W-:Y:S01]  /*1b090*/  IMAD.IADD R8, R9, 0x1, -R5 ;  /* 0x0000000109087824 */ /* 0x002fe200078e0a05 */
[----:B------:R1:W-:Y:S01]  /*1b0a0*/  STL [R1+0x10], R5 ;  /* 0x0000100501007387 */ /* 0x0003e20000100800 */
[----:B------:R-:W2:Y:S03]  /*1b0b0*/  I2F.RP R2, R4 ;  /* 0x0000000400027306 */ /* 0x000ea60000209400 */
[----:B------:R-:W3:Y:S05]  /*1b0c0*/  LDL.LU R14, [R1+0x1c] ;  /* 0x00001c00010e7983 */ /* 0x000eea0000300800 */
[----:B--2---:R-:W2:Y:S02]  /*1b0d0*/  MUFU.RCP R2, R2 ;  /* 0x0000000200027308 */ /* 0x004ea40000001000 */
[----:B--2---:R-:W-:-:S06]  /*1b0e0*/  IADD3 R2, R2, 0xffffffe, RZ ;  /* 0x0ffffffe02027810 */ /* 0x004fcc0007ffe0ff */
[----:B------:R2:W4:Y:S02]  /*1b0f0*/  F2I.FTZ.U32.TRUNC.NTZ R3, R2 ;  /* 0x0000000200037305 */ /* 0x000524000021f000 */
[----:B--2---:R-:W-:Y:S01]  /*1b100*/  IABS R2, R7 ;  /* 0x0000000700027213 */ /* 0x004fe20000000000 */
[----:B----4-:R-:W-:-:S03]  /*1b110*/  IMAD.MOV R0, RZ, RZ, -R3 ;  /* 0x000000ffff007224 */ /* 0x010fc600078e0a03 */
[----:B-1----:R-:W-:Y:S01]  /*1b120*/  MOV R5, R2 ;  /* 0x0000000200057202 */ /* 0x002fe20000000f00 */
[----:B------:R-:W-:Y:S01]  /*1b130*/  IMAD.MOV.U32 R10, RZ, RZ, R0 ;  /* 0x000000ffff0a7224 */ /* 0x000fe200078e0000 */
[----:B------:R-:W-:Y:S01]  /*1b140*/  IABS R0, R6 ;  /* 0x0000000600007213 */ /* 0x000fe20000000000 */
[----:B------:R-:W-:Y:S01]  /*1b150*/  IMAD.MOV.U32 R2, RZ, RZ, RZ ;  /* 0x000000ffff027224 */ /* 0x000fe200078e00ff */
[----:B------:R-:W1:Y:S01]  /*1b160*/  I2F.RP R12, R5 ;  /* 0x00000005000c7306 */ /* 0x000e620000209400 */
[----:B------:R-:W-:Y:S01]  /*1b170*/  IMAD R9, R10, R4, RZ ;  /* 0x000000040a097224 */ /* 0x000fe200078e02ff */
[----:B------:R-:W-:Y:S01]  /*1b180*/  IABS R10, R8 ;  /* 0x00000008000a7213 */ /* 0x000fe20000000000 */
[----:B------:R-:W-:Y:S02]  /*1b190*/  IMAD.MOV R0, RZ, RZ, -R0 ;  /* 0x000000ffff007224 */ /* 0x000fe400078e0a00 */
[----:B------:R-:W-:-:S04]  /*1b1a0*/  IMAD.HI.U32 R9, R3, R9, R2 ;  /* 0x0000000903097227 */ /* 0x000fc800078e0002 */
[----:B------:R-:W-:Y:S01]  /*1b1b0*/  IMAD.MOV.U32 R2, RZ, RZ, R10 ;  /* 0x000000ffff027224 */ /* 0x000fe200078e000a */
[----:B------:R-:W-:-:S03]  /*1b1c0*/  MOV R3, R0 ;  /* 0x0000000000037202 */ /* 0x000fc60000000f00 */
[----:B------:R-:W-:-:S04]  /*1b1d0*/  IMAD.HI.U32 R0, R9, R2, RZ ;  /* 0x0000000209007227 */ /* 0x000fc800078e00ff */
[----:B------:R-:W-:Y:S02]  /*1b1e0*/  IMAD R2, R0, R3, R2 ;  /* 0x0000000300027224 */ /* 0x000fe400078e0202 */
[----:B-1----:R-:W1:Y:S03]  /*1b1f0*/  MUFU.RCP R3, R12 ;  /* 0x0000000c00037308 */ /* 0x002e660000001000 */
[----:B------:R-:W-:Y:S02]  /*1b200*/  ISETP.GT.U32.AND P0, PT, R4, R2, PT ;  /* 0x000000020400720c */ /* 0x000fe40003f04070 */
[----:B-1----:R-:W-:-:S11]  /*1b210*/  IADD3 R3, R3, 0xffffffe, RZ ;  /* 0x0ffffffe03037810 */ /* 0x002fd60007ffe0ff */
[----:B------:R-:W-:Y:S01]  /*1b220*/  @!P0 IMAD.IADD R2, R2, 0x1, -R4 ;  /* 0x0000000102028824 */ /* 0x000fe200078e0a04 */
[----:B------:R-:W1:Y:S04]  /*1b230*/  F2I.FTZ.U32.TRUNC.NTZ R3, R3 ;  /* 0x0000000300037305 */ /* 0x000e68000021f000 */
[----:B------:R-:W-:Y:S02]  /*1b240*/  ISETP.GE.U32.AND P2, PT, R2, R4, PT ;  /* 0x000000040200720c */ /* 0x000fe40003f46070 */
[----:B------:R-:W-:Y:S02]  /*1b250*/  LOP3.LUT R2, R8, R6, RZ, 0x3c, !PT ;  /* 0x0000000608027212 */ /* 0x000fe400078e3cff */
[----:B------:R-:W-:Y:S02]  /*1b260*/  @!P0 IADD3 R0, R0, 0x1, RZ ;  /* 0x0000000100008810 */ /* 0x000fe40007ffe0ff */
[----:B------:R-:W-:-:S02]  /*1b270*/  ISETP.GE.AND P1, PT, R2, RZ, PT ;  /* 0x000000ff0200720c */ /* 0x000fc40003f26270 */
[----:B------:R-:W-:Y:S01]  /*1b280*/  ISETP.NE.AND P0, PT, R6, RZ, PT ;  /* 0x000000ff0600720c */ /* 0x000fe20003f05270 */
[----:B-1----:R-:W-:-:S04]  /*1b290*/  IMAD.MOV R2, RZ, RZ, -R3 ;  /* 0x000000ffff027224 */ /* 0x002fc800078e0a03 */
[----:B------:R-:W-:Y:S02]  /*1b2a0*/  @P2 IADD3 R0, R0, 0x1, RZ ;  /* 0x0000000100002810 */ /* 0x000fe40007ffe0ff */
[----:B------:R-:W-:Y:S02]  /*1b2b0*/  MOV R4, R2 ;  /* 0x0000000200047202 */ /* 0x000fe40000000f00 */
[----:B------:R-:W-:Y:S02]  /*1b2c0*/  IABS R2, R7 ;  /* 0x0000000700027213 */ /* 0x000fe40000000000 */
[----:B------:R-:W-:Y:S02]  /*1b2d0*/  @!P1 IMAD.MOV R0, RZ, RZ, -R0 ;  /* 0x000000ffff009224 */ /* 0x000fe400078e0a00 */
        /* <DEDUP_REMOVED lines=31> */
.L_x_1530:
[----:B------:R-:W-:Y:S01]  /*1b4d0*/  MOV R0, c[0x0][0x53c] ;  /* 0x00014f0000007a02 */ /* 0x000fe20000000f00 */
[----:B------:R1:W-:Y:S04]  /*1b4e0*/  STL [R1+0x10], R9 ;  /* 0x0000100901007387 */ /* 0x0003e80000100800 */
[----:B------:R1:W-:Y:S04]  /*1b4f0*/  STL [R1+0x14], RZ ;  /* 0x000014ff01007387 */ /* 0x0003e80000100800 */
[----:B------:R1:W-:Y:S04]  /*1b500*/  STL [R1+0x18], RZ ;  /* 0x000018ff01007387 */ /* 0x0003e80000100800 */
[----:B------:R1:W-:Y:S02]  /*1b510*/  STL [R1+0x1c], R0 ;  /* 0x00001c0001007387 */ /* 0x0003e40000100800 */
.L_x_1539:
[----:B------:R-:W-:Y:S05]  /*1b520*/  BSYNC B1 ;  /* 0x0000000000017941 */ /* 0x000fea0003800000 */
.L_x_1528:
[----:B---3--:R-:W2:Y:S04]  /*1b530*/  LDL R4, [R1+0x10] ;  /* 0x0000100001047983 */ /* 0x008ea80000100800 */
        /* <DEDUP_REMOVED lines=8> */
.L_x_1523:
[----:B-1----:R-:W4:Y:S02]  /*1b5c0*/  LDL R0, [R1+0x1c] ;  /* 0x00001c0001007983 */ /* 0x002f240000100800 */
[----:B----4-:R-:W-:-:S13]  /*1b5d0*/  ISETP.GE.AND P0, PT, R0, c[0x0][0x53c], PT ;  /* 0x00014f0000007a0c */ /* 0x010fda0003f06270 */
[----:B--23--:R-:W-:Y:S01]  /*1b5e0*/  @P0 CALL.REL.NOINC `(.L_x_1540) ;  /* 0x0000001000000944 */ /* 0x00cfe20003c00000 */
[----:B------:R-:W-:Y:S05]  /*1b5f0*/  BRA `(.L_x_1541) ;  /* 0xfffe614000007947 */ /* 0x000fea000383ffff */
.L_x_1540:
[----:B------:R-:W-:Y:S05]  /*1b600*/  EXIT ;  /* 0x000000000000794d */ /* 0x000fea0003800000 */
.L_x_1354:
[----:B------:R-:W-:Y:S01]  /*1b610*/  IMAD.MOV.U32 R0, RZ, RZ, R5 ;  /* 0x000000ffff007224 */ /* 0x000fe200078e0005 */
[----:B------:R-:W-:Y:S02]  /*1b620*/  MOV R2, 0x1 ;  /* 0x0000000100027802 */ /* 0x000fe40000000f00 */
[----:B------:R-:W-:Y:S02]  /*1b630*/  MOV R3, 0x1b650 ;  /* 0x0001b65000037802 */ /* 0x000fe40000000f00 */
[----:B------:R-:W-:Y:S05]  /*1b640*/  CALL.REL.NOINC `($__internal_32_$__cuda_sm70_shflsync_up_p) ;  /* 0x0000169000007944 */ /* 0x000fea0003c00000 */
[----:B------:R-:W-:Y:S01]  /*1b650*/  MOV R0, R4 ;  /* 0x0000000400007202 */ /* 0x000fe20000000f00 */
[----:B------:R-:W-:Y:S05]  /*1b660*/  BRA `(.L_x_1542) ;  /* 0xfffe4e0000007947 */ /* 0x000fea000383ffff */
.L_x_1355:
[----:B------:R-:W-:Y:S01]  /*1b670*/  IMAD.MOV.U32 R0, RZ, RZ, R5 ;  /* 0x000000ffff007224 */ /* 0x000fe200078e0005 */
[----:B------:R-:W-:Y:S02]  /*1b680*/  MOV R2, 0x2 ;  /* 0x0000000200027802 */ /* 0x000fe40000000f00 */
[----:B------:R-:W-:Y:S02]  /*1b690*/  MOV R3, 0x1b6b0 ;  /* 0x0001b6b000037802 */ /* 0x000fe40000000f00 */
[----:B------:R-:W-:Y:S05]  /*1b6a0*/  CALL.REL.NOINC `($__internal_32_$__cuda_sm70_shflsync_up_p) ;  /* 0x0000163000007944 */ /* 0x000fea0003c00000 */
[----:B------:R-:W-:Y:S01]  /*1b6b0*/  SEL R0, R4, RZ, P4 ;  /* 0x000000ff04007207 */ /* 0x000fe20002000000 */
[----:B------:R-:W-:Y:S01]  /*1b6c0*/  IMAD.MOV.U32 R2, RZ, RZ, 0x4 ;  /* 0x00000004ff027424 */ /* 0x000fe200078e00ff */
[----:B------:R-:W-:-:S03]  /*1b6d0*/  MOV R3, 0x1b700 ;  /* 0x0001b70000037802 */ /* 0x000fc60000000f00 */
[----:B------:R-:W-:Y:S02]  /*1b6e0*/  IMAD.IADD R0, R5, 0x1, R0 ;  /* 0x0000000105007824 */ /* 0x000fe400078e0200 */
        /* <DEDUP_REMOVED lines=14> */
[----:B------:R-:W-:Y:S01]  /*1b7d0*/  IMAD.IADD R4, R0, 0x1, R4 ;  /* 0x0000000100047824 */ /* 0x000fe200078e0204 */
[----:B------:R-:W-:-:S03]  /*1b7e0*/  MOV R0, 0x1f ;  /* 0x0000001f00007802 */ /* 0x000fc60000000f00 */
[----:B------:R-:W-:Y:S02]  /*1b7f0*/  IMAD.MOV.U32 R5, RZ, RZ, R4 ;  /* 0x000000ffff057224 */ /* 0x000fe400078e0004 */
[----:B------:R-:W-:Y:S05]  /*1b800*/  CALL.REL.NOINC `($__internal_31_$__cuda_sm70_shflsync_idx_p) ;  /* 0x0000148000007944 */ /* 0x000fea0003c00000 */
[----:B------:R-:W-:Y:S05]  /*1b810*/  BRA `(.L_x_1543) ;  /* 0xfffe4d5000007947 */ /* 0x000fea000383ffff */
.L_x_1357:
[----:B------:R-:W-:Y:S02]  /*1b820*/  SEL R0, RZ, 0x1, P0 ;  /* 0x00000001ff007807 */ /* 0x000fe40000000000 */
[----:B------:R-:W-:Y:S02]  /*1b830*/  MOV R2, 0x1b850 ;  /* 0x0001b85000027802 */ /* 0x000fe40000000f00 */
[----:B------:R-:W-:Y:S05]  /*1b840*/  CALL.REL.NOINC `($__internal_33_$__cuda_sm70_votesync_ballot) ;  /* 0x0000150000007944 */ /* 0x000fea0003c00000 */
[----:B------:R-:W-:Y:S01]  /*1b850*/  MOV R6, R0 ;  /* 0x0000000000067202 */ /* 0x000fe20000000f00 */
[----:B------:R-:W-:Y:S05]  /*1b860*/  BRA `(.L_x_1544) ;  /* 0xfffe4d9000007947 */ /* 0x000fea000383ffff */
.L_x_1358:
[----:B------:R-:W-:Y:S01]  /*1b870*/  IMAD.MOV.U32 R5, RZ, RZ, R8 ;  /* 0x000000ffff057224 */ /* 0x000fe200078e0008 */
[----:B--2---:R-:W-:Y:S01]  /*1b880*/  MOV R3, R13 ;  /* 0x0000000d00037202 */ /* 0x004fe20000000f00 */
[----:B------:R-:W-:Y:S01]  /*1b890*/  IMAD.MOV.U32 R0, RZ, RZ, 0x1f ;  /* 0x0000001fff007424 */ /* 0x000fe200078e00ff */
[----:B------:R-:W-:Y:S02]  /*1b8a0*/  MOV R2, 0x1b8c0 ;  /* 0x0001b8c000027802 */ /* 0x000fe40000000f00 */
[----:B-1----:R-:W-:Y:S05]  /*1b8b0*/  CALL.REL.NOINC `($__internal_31_$__cuda_sm70_shflsync_idx_p) ;  /* 0x000013d000007944 */ /* 0x002fea0003c00000 */
[----:B------:R-:W-:Y:S01]  /*1b8c0*/  IMAD.MOV.U32 R11, RZ, RZ, R0 ;  /* 0x000000ffff0b7224 */ /* 0x000fe200078e0000 */
[----:B------:R-:W-:Y:S01]  /*1b8d0*/  MOV R5, R7 ;  /* 0x0000000700057202 */ /* 0x000fe20000000f00 */
[----:B------:R-:W-:Y:S01]  /*1b8e0*/  IMAD.MOV.U32 R7, RZ, RZ, RZ ;  /* 0x000000ffff077224 */ /* 0x000fe200078e00ff */
[----:B------:R-:W-:Y:S01]  /*1b8f0*/  MOV R3, R13 ;  /* 0x0000000d00037202 */ /* 0x000fe20000000f00 */
[----:B------:R-:W-:Y:S01]  /*1b900*/  IMAD.MOV.U32 R0, RZ, RZ, 0x1f ;  /* 0x0000001fff007424 */ /* 0x000fe200078e00ff */
[----:B------:R-:W-:-:S02]  /*1b910*/  MOV R2, 0x1b930 ;  /* 0x0001b93000027802 */ /* 0x000fc40000000f00 */
[----:B------:R-:W-:Y:S05]  /*1b920*/  CALL.REL.NOINC `($__internal_31_$__cuda_sm70_shflsync_idx_p) ;  /* 0x0000136000007944 */ /* 0x000fea0003c00000 */
[----:B------:R-:W-:Y:S01]  /*1b930*/  MOV R10, R0 ;  /* 0x00000000000a7202 */ /* 0x000fe20000000f00 */
[----:B------:R-:W-:Y:S05]  /*1b940*/  BRA `(.L_x_1545) ;  /* 0xfffe4d0000007947 */ /* 0x000fea000383ffff */
.L_x_1361:
[----:B------:R-:W-:Y:S01]  /*1b950*/  IMAD.MOV.U32 R5, RZ, RZ, R4 ;  /* 0x000000ffff057224 */ /* 0x000fe200078e0004 */
[----:B------:R-:W-:-:S02]  /*1b960*/  MOV R0, 0x1f ;  /* 0x0000001f00007802 */ /* 0x000fc40000000f00 */
[----:B------:R-:W-:Y:S02]  /*1b970*/  MOV R2, 0x1b990 ;  /* 0x0001b99000027802 */ /* 0x000fe40000000f00 */
[----:B-1----:R-:W-:Y:S05]  /*1b980*/  CALL.REL.NOINC `($__internal_31_$__cuda_sm70_shflsync_idx_p) ;  /* 0x0000130000007944 */ /* 0x002fea0003c00000 */
[----:B------:R-:W-:Y:S01]  /*1b990*/  MOV R7, R0 ;  /* 0x0000000000077202 */ /* 0x000fe20000000f00 */
[----:B------:R-:W-:Y:S05]  /*1b9a0*/  BRA `(.L_x_1360) ;  /* 0xfffe4d0000007947 */ /* 0x000fea000383ffff */
.L_x_1413:
[----:B------:R-:W-:Y:S01]  /*1b9b0*/  IMAD.MOV.U32 R5, RZ, RZ, R13 ;  /* 0x000000ffff057224 */ /* 0x000fe200078e000d */
[----:B------:R-:W-:Y:S01]  /*1b9c0*/  MOV R3, RZ ;  /* 0x000000ff00037202 */ /* 0x000fe20000000f00 */
[----:B------:R-:W-:Y:S01]  /*1b9d0*/  IMAD.MOV.U32 R0, RZ, RZ, 0x181f ;  /* 0x0000181fff007424 */ /* 0x000fe200078e00ff */
[----:B------:R-:W-:Y:S02]  /*1b9e0*/  MOV R2, 0x1ba00 ;  /* 0x0001ba0000027802 */ /* 0x000fe40000000f00 */
[----:B-----5:R-:W-:Y:S05]  /*1b9f0*/  CALL.REL.NOINC `($__internal_31_$__cuda_sm70_shflsync_idx_p) ;  /* 0x0000129000007944 */ /* 0x020fea0003c00000 */
[----:B------:R-:W-:Y:S01]  /*1ba00*/  MOV R10, R0 ;  /* 0x00000000000a7202 */ /* 0x000fe20000000f00 */
[----:B------:R-:W-:Y:S05]  /*1ba10*/  BRA `(.L_x_1546) ;  /* 0xfffedb5000007947 */ /* 0x000fea000383ffff */
.L_x_1414:
[----:B------:R-:W-:Y:S01]  /*1ba20*/  IMAD.MOV.U32 R5, RZ, RZ, R15 ;  /* 0x000000ffff057224 */ /* 0x000fe200078e000f */
[----:B------:R-:W-:Y:S01]  /*1ba30*/  MOV R3, RZ ;  /* 0x000000ff00037202 */ /* 0x000fe20000000f00 */
[----:B------:R-:W-:Y:S01]  /*1ba40*/  IMAD.MOV.U32 R0, RZ, RZ, 0x181f ;  /* 0x0000181fff007424 */ /* 0x000fe200078e00ff */
[----:B------:R-:W-:Y:S02]  /*1ba50*/  MOV R2, 0x1ba70 ;  /* 0x0001ba7000027802 */ /* 0x000fe40000000f00 */
[----:B-12--5:R-:W-:Y:S05]  /*1ba60*/  CALL.REL.NOINC `($__internal_31_$__cuda_sm70_shflsync_idx_p) ;  /* 0x0000122000007944 */ /* 0x026fea0003c00000 */
[----:B------:R-:W-:Y:S05]  /*1ba70*/  BRA `(.L_x_1547) ;  /* 0xfffedb1000007947 */ /* 0x000fea000383ffff */
.L_x_1417:
[----:B--2---:R-:W-:Y:S01]  /*1ba80*/  IMAD.MOV.U32 R5, RZ, RZ, R13 ;  /* 0x000000ffff057224 */ /* 0x004fe200078e000d */
[----:B------:R-:W-:Y:S01]  /*1ba90*/  MOV R3, 0x1 ;  /* 0x0000000100037802 */ /* 0x000fe20000000f00 */
[----:B----4-:R-:W-:Y:S01]  /*1baa0*/  IMAD.MOV.U32 R0, RZ, RZ, 0x181f ;  /* 0x0000181fff007424 */ /* 0x010fe200078e00ff */
[----:B------:R-:W-:-:S02]  /*1bab0*/  MOV R2, 0x1bad0 ;  /* 0x0001bad000027802 */ /* 0x000fc40000000f00 */
[----:B-1-3-5:R-:W-:Y:S05]  /*1bac0*/  CALL.REL.NOINC `($__internal_31_$__cuda_sm70_shflsync_idx_p) ;  /* 0x000011c000007944 */ /* 0x02afea0003c00000 */
[----:B------:R-:W-:Y:S01]  /*1bad0*/  IMAD.MOV.U32 R10, RZ, RZ, R0 ;  /* 0x000000ffff0a7224 */ /* 0x000fe200078e0000 */
[----:B------:R-:W-:Y:S01]  /*1bae0*/  MOV R3, 0x1 ;  /* 0x0000000100037802 */ /* 0x000fe20000000f00 */
[----:B------:R-:W-:Y:S01]  /*1baf0*/  IMAD.MOV.U32 R5, RZ, RZ, R15 ;  /* 0x000000ffff057224 */ /* 0x000fe200078e000f */
[----:B------:R-:W-:-:S02]  /*1bb00*/  MOV R0, 0x181f ;  /* 0x0000181f00007802 */ /* 0x000fc40000000f00 */
[----:B------:R-:W-:Y:S02]  /*1bb10*/  MOV R2, 0x1bb30 ;  /* 0x0001bb3000027802 */ /* 0x000fe40000000f00 */
[----:B------:R-:W-:Y:S05]  /*1bb20*/  CALL.REL.NOINC `($__internal_31_$__cuda_sm70_shflsync_idx_p) ;  /* 0x0000116000007944 */ /* 0x000fea0003c00000 */
[----:B------:R-:W-:Y:S05]  /*1bb30*/  BRA `(.L_x_1548) ;  /* 0xfffedc2000007947 */ /* 0x000fea000383ffff */
.L_x_1420:
[----:B-1----:R-:W-:Y:S01]  /*1bb40*/  IMAD.MOV.U32 R5, RZ, RZ, R13 ;  /* 0x000000ffff057224 */ /* 0x002fe200078e000d */
[----:B------:R-:W-:Y:S01]  /*1bb50*/  MOV R3, 0x2 ;  /* 0x0000000200037802 */ /* 0x000fe20000000f00 */
[----:B----4-:R-:W-:Y:S01]  /*1bb60*/  IMAD.MOV.U32 R0, RZ, RZ, 0x181f ;  /* 0x0000181fff007424 */ /* 0x010fe200078e00ff */
[----:B------:R-:W-:Y:S02]  /*1bb70*/  MOV R2, 0x1bb90 ;  /* 0x0001bb9000027802 */ /* 0x000fe40000000f00 */
[----:B--23-5:R-:W-:Y:S05]  /*1bb80*/  CALL.REL.NOINC `($__internal_31_$__cuda_sm70_shflsync_idx_p) ;  /* 0x0000110000007944 */ /* 0x02cfea0003c00000 */
[----:B------:R-:W-:Y:S01]  /*1bb90*/  MOV R10, R0 ;  /* 0x00000000000a7202 */ /* 0x000fe20000000f00 */
[----:B------:R-:W-:Y:S05]  /*1bba0*/  BRA `(.L_x_1549) ;  /* 0xfffedd1000007947 */ /* 0x000fea000383ffff */
.L_x_1421:
[----:B------:R-:W-:Y:S01]  /*1bbb0*/  IMAD.MOV.U32 R5, RZ, RZ, R15 ;  /* 0x000000ffff057224 */ /* 0x000fe200078e000f */
[----:B------:R-:W-:Y:S01]  /*1bbc0*/  MOV R3, 0x2 ;  /* 0x0000000200037802 */ /* 0x000fe20000000f00 */
[----:B----4-:R-:W-:Y:S01]  /*1bbd0*/  IMAD.MOV.U32 R0, RZ, RZ, 0x181f ;  /* 0x0000181fff007424 */ /* 0x010fe200078e00ff */
[----:B------:R-:W-:Y:S02]  /*1bbe0*/  MOV R2, 0x1bc00 ;  /* 0x0001bc0000027802 */ /* 0x000fe40000000f00 */
[----:B-123-5:R-:W-:Y:S05]  /*1bbf0*/  CALL.REL.NOINC `($__internal_31_$__cuda_sm70_shflsync_idx_p) ;  /* 0x0000109000007944 */ /* 0x02efea0003c00000 */
[----:B------:R-:W-:Y:S05]  /*1bc00*/  BRA `(.L_x_1550) ;  /* 0xfffedcd000007947 */ /* 0x000fea000383ffff */
.L_x_1424:
[----:B-1----:R-:W-:Y:S01]  /*1bc10*/  IMAD.MOV.U32 R5, RZ, RZ, R13 ;  /* 0x000000ffff057224 */ /* 0x002fe200078e000d */
[----:B------:R-:W-:Y:S01]  /*1bc20*/  MOV R3, 0x3 ;  /* 0x0000000300037802 */ /* 0x000fe20000000f00 */
[----:B------:R-:W-:Y:S01]  /*1bc30*/  IMAD.MOV.U32 R0, RZ, RZ, 0x181f ;  /* 0x0000181fff007424 */ /* 0x000fe200078e00ff */
[----:B------:R-:W-:-:S02]  /*1bc40*/  MOV R2, 0x1bc60 ;  /* 0x0001bc6000027802 */ /* 0x000fc40000000f00 */
[----:B--2345:R-:W-:Y:S05]  /*1bc50*/  CALL.REL.NOINC `($__internal_31_$__cuda_sm70_shflsync_idx_p) ;  /* 0x0000103000007944 */ /* 0x03cfea0003c00000 */
[----:B------:R-:W-:Y:S01]  /*1bc60*/  IMAD.MOV.U32 R10, RZ, RZ, R0 ;  /* 0x000000ffff0a7224 */ /* 0x000fe200078e0000 */
[----:B------:R-:W-:Y:S01]  /*1bc70*/  MOV R3, 0x3 ;  /* 0x0000000300037802 */ /* 0x000fe20000000f00 */
[----:B------:R-:W-:Y:S01]  /*1bc80*/  IMAD.MOV.U32 R5, RZ, RZ, R15 ;  /* 0x000000ffff057224 */ /* 0x000fe200078e000f */
[----:B------:R-:W-:-:S02]  /*1bc90*/  MOV R0, 0x181f ;  /* 0x0000181f00007802 */ /* 0x000fc40000000f00 */
[----:B------:R-:W-:Y:S02]  /*1bca0*/  MOV R2, 0x1bcc0 ;  /* 0x0001bcc000027802 */ /* 0x000fe40000000f00 */
[----:B------:R-:W-:Y:S05]  /*1bcb0*/  CALL.REL.NOINC `($__internal_31_$__cuda_sm70_shflsync_idx_p) ;  /* 0x00000fd000007944 */ /* 0x000fea0003c00000 */
[----:B------:R-:W-:Y:S05]  /*1bcc0*/  BRA `(.L_x_1551) ;  /* 0xfffedd8000007947 */ /* 0x000fea000383ffff */
.L_x_1483:
[----:B------:R-:W-:Y:S01]  /*1bcd0*/  IMAD.MOV.U32 R2, RZ, RZ, R203 ;  /* 0x000000ffff027224 */ /* 0x000fe200078e00cb */
[----:B------:R-:W-:Y:S01]  /*1bce0*/  MOV R7, 0x1f ;  /* 0x0000001f00077802 */ /* 0x000fe20000000f00 */
[----:B------:R-:W-:Y:S01]  /*1bcf0*/  IMAD.MOV.U32 R5, RZ, RZ, 0x2 ;  /* 0x00000002ff057424 */ /* 0x000fe200078e00ff */
[----:B------:R-:W-:Y:S02]  /*1bd00*/  MOV R6, 0xffffffff ;  /* 0xffffffff00067802 */ /* 0x000fe40000000f00 */
[----:B------:R-:W-:Y:S02]  /*1bd10*/  MOV R3, 0x1bd30 ;  /* 0x0001bd3000037802 */ /* 0x000fe40000000f00 */
[----:B------:R-:W-:Y:S05]  /*1bd20*/  CALL.REL.NOINC `($__internal_30_$__cuda_sm70_shflsync_bfly_p) ;  /* 0x00000f1000007944 */ /* 0x000fea0003c00000 */
[----:B------:R-:W-:Y:S01]  /*1bd30*/  FADD.FTZ R0, R203, R5 ;  /* 0x00000005cb007221 */ /* 0x000fe20000010000 */
[----:B------:R-:W-:Y:S02]  /*1bd40*/  MOV R5, 0x1 ;  /* 0x0000000100057802 */ /* 0x000fe40000000f00 */
[----:B------:R-:W-:Y:S02]  /*1bd50*/  MOV R3, 0x1bd80 ;  /* 0x0001bd8000037802 */ /* 0x000fe40000000f00 */
[----:B------:R-:W-:-:S02]  /*1bd60*/  MOV R2, R0 ;  /* 0x0000000000027202 */ /* 0x000fc40000000f00 */
[----:B------:R-:W-:Y:S05]  /*1bd70*/  CALL.REL.NOINC `($__internal_30_$__cuda_sm70_shflsync_bfly_p) ;  /* 0x00000ec000007944 */ /* 0x000fea0003c00000 */
[----:B------:R-:W-:Y:S01]  /*1bd80*/  FADD.FTZ R0, R0, R5 ;  /* 0x0000000500007221 */ /* 0x000fe20000010000 */
[----:B------:R-:W-:-:S02]  /*1bd90*/  MOV R2, R204 ;  /* 0x000000cc00027202 */ /* 0x000fc40000000f00 */
[----:B------:R-:W-:Y:S02]  /*1bda0*/  MOV R5, 0x2 ;  /* 0x0000000200057802 */ /* 0x000fe40000000f00 */
[----:B------:R-:W-:Y:S02]  /*1bdb0*/  MOV R3, 0x1bdd0 ;  /* 0x0001bdd000037802 */ /* 0x000fe40000000f00 */
[----:B------:R-:W-:Y:S05]  /*1bdc0*/  CALL.REL.NOINC `($__internal_30_$__cuda_sm70_shflsync_bfly_p) ;  /* 0x00000e7000007944 */ /* 0x000fea0003c00000 */
[----:B------:R-:W-:Y:S01]  /*1bdd0*/  FADD.FTZ R4, R204, R5 ;  /* 0x00000005cc047221 */ /* 0x000fe20000010000 */
[----:B------:R-:W-:Y:S02]  /*1bde0*/  MOV R5, 0x1 ;  /* 0x0000000100057802 */ /* 0x000fe40000000f00 */
[----:B------:R-:W-:Y:S02]  /*1bdf0*/  MOV R3, 0x1be20 ;  /* 0x0001be2000037802 */ /* 0x000fe40000000f00 */
[----:B------:R-:W-:Y:S02]  /*1be00*/  MOV R2, R4 ;  /* 0x0000000400027202 */ /* 0x000fe40000000f00 */
[----:B------:R-:W-:Y:S05]  /*1be10*/  CALL.REL.NOINC `($__internal_30_$__cuda_sm70_shflsync_bfly_p) ;  /* 0x00000e2000007944 */ /* 0x000fea0003c00000 */
[----:B------:R-:W-:Y:S01]  /*1be20*/  MOV R3, R5 ;  /* 0x0000000500037202 */ /* 0x000fe20000000f00 */
[----:B------:R-:W-:Y:S05]  /*1be30*/  BRA `(.L_x_1552) ;  /* 0xffff9e7000007947 */ /* 0x000fea000383ffff */
.L_x_1490:
[----:B--234-:R-:W-:Y:S01]  /*1be40*/  IMAD.MOV.U32 R5, RZ, RZ, R15 ;  /* 0x000000ffff057224 */ /* 0x01cfe200078e000f */
[----:B------:R-:W-:Y:S01]  /*1be50*/  MOV R3, RZ ;  /* 0x000000ff00037202 */ /* 0x000fe20000000f00 */
[----:B------:R-:W-:Y:S01]  /*1be60*/  IMAD.MOV.U32 R0, RZ, RZ, 0x181f ;  /* 0x0000181fff007424 */ /* 0x000fe200078e00ff */
[----:B------:R-:W-:-:S02]  /*1be70*/  MOV R2, 0x1be90 ;  /* 0x0001be9000027802 */ /* 0x000fc40000000f00 */
[----:B-1----:R-:W-:Y:S05]  /*1be80*/  CALL.REL.NOINC `($__internal_31_$__cuda_sm70_shflsync_idx_p) ;  /* 0x00000e0000007944 */ /* 0x002fea0003c00000 */
[----:B------:R-:W-:Y:S01]  /*1be90*/  MOV R12, R0 ;  /* 0x00000000000c7202 */ /* 0x000fe20000000f00 */
[----:B------:R-:W-:Y:S05]  /*1bea0*/  BRA `(.L_x_1553) ;  /* 0xffffbaa000007947 */ /* 0x000fea000383ffff */
.L_x_1491:
[----:B------:R-:W-:Y:S01]  /*1beb0*/  IMAD.MOV.U32 R5, RZ, RZ, R16 ;  /* 0x000000ffff057224 */ /* 0x000fe200078e0010 */
[----:B------:R-:W-:Y:S01]  /*1bec0*/  MOV R3, RZ ;  /* 0x000000ff00037202 */ /* 0x000fe20000000f00 */
[----:B------:R-:W-:Y:S01]  /*1bed0*/  IMAD.MOV.U32 R0, RZ, RZ, 0x181f ;  /* 0x0000181fff007424 */ /* 0x000fe200078e00ff */
[----:B------:R-:W-:-:S02]  /*1bee0*/  MOV R2, 0x1bf00 ;  /* 0x0001bf0000027802 */ /* 0x000fc40000000f00 */
[----:B-123--:R-:W-:Y:S05]  /*1bef0*/  CALL.REL.NOINC `($__internal_31_$__cuda_sm70_shflsync_idx_p) ;  /* 0x00000d9000007944 */ /* 0x00efea0003c00000 */
[----:B------:R-:W-:Y:S05]  /*1bf00*/  BRA `(.L_x_1554) ;  /* 0xffffba6000007947 */ /* 0x000fea000383ffff */
.L_x_1494:
[----:B------:R-:W-:Y:S01]  /*1bf10*/  IMAD.MOV.U32 R5, RZ, RZ, R15 ;  /* 0x000000ffff057224 */ /* 0x000fe200078e000f */
[----:B--2---:R-:W-:Y:S01]  /*1bf20*/  MOV R3, 0x1 ;  /* 0x0000000100037802 */ /* 0x004fe20000000f00 */
[----:B------:R-:W-:Y:S01]  /*1bf30*/  IMAD.MOV.U32 R0, RZ, RZ, 0x181f ;  /* 0x0000181fff007424 */ /* 0x000fe200078e00ff */
[----:B------:R-:W-:-:S02]  /*1bf40*/  MOV R2, 0x1bf60 ;  /* 0x0001bf6000027802 */ /* 0x000fc40000000f00 */
[----:B-1-34-:R-:W-:Y:S05]  /*1bf50*/  CALL.REL.NOINC `($__internal_31_$__cuda_sm70_shflsync_idx_p) ;  /* 0x00000d3000007944 */ /* 0x01afea0003c00000 */
[----:B------:R-:W-:Y:S01]  /*1bf60*/  IMAD.MOV.U32 R12, RZ, RZ, R0 ;  /* 0x000000ffff0c7224 */ /* 0x000fe200078e0000 */
[----:B------:R-:W-:Y:S01]  /*1bf70*/  MOV R3, 0x1 ;  /* 0x0000000100037802 */ /* 0x000fe20000000f00 */
[----:B------:R-:W-:Y:S01]  /*1bf80*/  IMAD.MOV.U32 R5, RZ, RZ, R16 ;  /* 0x000000ffff057224 */ /* 0x000fe200078e0010 */
[----:B------:R-:W-:-:S02]  /*1bf90*/  MOV R0, 0x181f ;  /* 0x0000181f00007802 */ /* 0x000fc40000000f00 */
[----:B------:R-:W-:Y:S02]  /*1bfa0*/  MOV R2, 0x1bfc0 ;  /* 0x0001bfc000027802 */ /* 0x000fe40000000f00 */
[----:B------:R-:W-:Y:S05]  /*1bfb0*/  CALL.REL.NOINC `($__internal_31_$__cuda_sm70_shflsync_idx_p) ;  /* 0x00000cd000007944 */ /* 0x000fea0003c00000 */
[----:B------:R-:W-:Y:S05]  /*1bfc0*/  BRA `(.L_x_1555) ;  /* 0xffffbb7000007947 */ /* 0x000fea000383ffff */
.L_x_1497:
[----:B------:R-:W-:Y:S01]  /*1bfd0*/  IMAD.MOV.U32 R5, RZ, RZ, R15 ;  /* 0x000000ffff057224 */ /* 0x000fe200078e000f */
[----:B--2---:R-:W-:Y:S01]  /*1bfe0*/  MOV R3, 0x2 ;  /* 0x0000000200037802 */ /* 0x004fe20000000f00 */
[----:B------:R-:W-:Y:S01]  /*1bff0*/  IMAD.MOV.U32 R0, RZ, RZ, 0x181f ;  /* 0x0000181fff007424 */ /* 0x000fe200078e00ff */
[----:B------:R-:W-:Y:S02]  /*1c000*/  MOV R2, 0x1c020 ;  /* 0x0001c02000027802 */ /* 0x000fe40000000f00 */
[----:B-1-34-:R-:W-:Y:S05]  /*1c010*/  CALL.REL.NOINC `($__internal_31_$__cuda_sm70_shflsync_idx_p) ;  /* 0x00000c7000007944 */ /* 0x01afea0003c00000 */
[----:B------:R-:W-:Y:S01]  /*1c020*/  MOV R12, R0 ;  /* 0x00000000000c7202 */ /* 0x000fe20000000f00 */
[----:B------:R-:W-:Y:S05]  /*1c030*/  BRA `(.L_x_1556) ;  /* 0xffffbc7000007947 */ /* 0x000fea000383ffff */
.L_x_1498:
[----:B------:R-:W-:Y:S01]  /*1c040*/  IMAD.MOV.U32 R5, RZ, RZ, R16 ;  /* 0x000000ffff057224 */ /* 0x000fe200078e0010 */
[----:B--2---:R-:W-:Y:S01]  /*1c050*/  MOV R3, 0x2 ;  /* 0x0000000200037802 */ /* 0x004fe20000000f00 */
[----:B------:R-:W-:Y:S01]  /*1c060*/  IMAD.MOV.U32 R0, RZ, RZ, 0x181f ;  /* 0x0000181fff007424 */ /* 0x000fe200078e00ff */
[----:B------:R-:W-:Y:S02]  /*1c070*/  MOV R2, 0x1c090 ;  /* 0x0001c09000027802 */ /* 0x000fe40000000f00 */
[----:B-1-34-:R-:W-:Y:S05]  /*1c080*/  CALL.REL.NOINC `($__internal_31_$__cuda_sm70_shflsync_idx_p) ;  /* 0x00000c0000007944 */ /* 0x01afea0003c00000 */
[----:B------:R-:W-:Y:S05]  /*1c090*/  BRA `(.L_x_1557) ;  /* 0xffffbc3000007947 */ /* 0x000fea000383ffff */
.L_x_1501:
[----:B------:R-:W-:Y:S01]  /*1c0a0*/  IMAD.MOV.U32 R5, RZ, RZ, R15 ;  /* 0x000000ffff057224 */ /* 0x000fe200078e000f */
[----:B---3--:R-:W-:Y:S01]  /*1c0b0*/  MOV R3, 0x3 ;  /* 0x0000000300037802 */ /* 0x008fe20000000f00 */
[----:B----4-:R-:W-:Y:S01]  /*1c0c0*/  IMAD.MOV.U32 R0, RZ, RZ, 0x181f ;  /* 0x0000181fff007424 */ /* 0x010fe200078e00ff */
[----:B------:R-:W-:-:S02]  /*1c0d0*/  MOV R2, 0x1c0f0 ;  /* 0x0001c0f000027802 */ /* 0x000fc40000000f00 */
[----:B-12---:R-:W-:Y:S05]  /*1c0e0*/  CALL.REL.NOINC `($__internal_31_$__cuda_sm70_shflsync_idx_p) ;  /* 0x00000ba000007944 */ /* 0x006fea0003c00000 */
[----:B------:R-:W-:Y:S01]  /*1c0f0*/  IMAD.MOV.U32 R10, RZ, RZ, R0 ;  /* 0x000000ffff0a7224 */ /* 0x000fe200078e0000 */
[----:B------:R-:W-:Y:S01]  /*1c100*/  MOV R3, 0x3 ;  /* 0x0000000300037802 */ /* 0x000fe20000000f00 */
[----:B------:R-:W-:Y:S01]  /*1c110*/  IMAD.MOV.U32 R5, RZ, RZ, R16 ;  /* 0x000000ffff057224 */ /* 0x000fe200078e0010 */
[----:B------:R-:W-:-:S02]  /*1c120*/  MOV R0, 0x181f ;  /* 0x0000181f00007802 */ /* 0x000fc40000000f00 */
[----:B------:R-:W-:Y:S02]  /*1c130*/  MOV R2, 0x1c150 ;  /* 0x0001c15000027802 */ /* 0x000fe40000000f00 */
[----:B------:R-:W-:Y:S05]  /*1c140*/  CALL.REL.NOINC `($__internal_31_$__cuda_sm70_shflsync_idx_p) ;  /* 0x00000b4000007944 */ /* 0x000fea0003c00000 */
[----:B------:R-:W-:Y:S05]  /*1c150*/  BRA `(.L_x_1558) ;  /* 0xffffbcf000007947 */ /* 0x000fea000383ffff */
.L_x_1503:
[----:B------:R-:W-:Y:S01]  /*1c160*/  IMAD.MOV.U32 R5, RZ, RZ, R16 ;  /* 0x000000ffff057224 */ /* 0x000fe200078e0010 */
[----:B------:R-:W-:Y:S01]  /*1c170*/  MOV R3, RZ ;  /* 0x000000ff00037202 */ /* 0x000fe20000000f00 */
[----:B------:R-:W-:Y:S01]  /*1c180*/  IMAD.MOV.U32 R0, RZ, RZ, 0x1c1f ;  /* 0x00001c1fff007424 */ /* 0x000fe200078e00ff */
[----:B------:R-:W-:Y:S02]  /*1c190*/  MOV R2, 0x1c1b0 ;  /* 0x0001c1b000027802 */ /* 0x000fe40000000f00 */
[----:B------:R-:W-:Y:S05]  /*1c1a0*/  CALL.REL.NOINC `($__internal_31_$__cuda_sm70_shflsync_idx_p) ;  /* 0x00000ae000007944 */ /* 0x000fea0003c00000 */
[----:B------:R-:W-:Y:S01]  /*1c1b0*/  MOV R4, R0 ;  /* 0x0000000000047202 */ /* 0x000fe20000000f00 */
[----:B------:R-:W-:Y:S05]  /*1c1c0*/  BRA `(.L_x_1559) ;  /* 0xffffc00000007947 */ /* 0x000fea000383ffff */
.L_x_1504:
[----:B------:R-:W-:Y:S01]  /*1c1d0*/  IMAD.MOV.U32 R5, RZ, RZ, R17 ;  /* 0x000000ffff057224 */ /* 0x000fe200078e0011 */
[----:B------:R-:W-:Y:S01]  /*1c1e0*/  MOV R3, RZ ;  /* 0x000000ff00037202 */ /* 0x000fe20000000f00 */
[----:B------:R-:W-:Y:S01]  /*1c1f0*/  IMAD.MOV.U32 R0, RZ, RZ, 0x1c1f ;  /* 0x00001c1fff007424 */ /* 0x000fe200078e00ff */
[----:B------:R-:W-:Y:S02]  /*1c200*/  MOV R2, 0x1c220 ;  /* 0x0001c22000027802 */ /* 0x000fe40000000f00 */
[----:B-12---:R-:W-:Y:S05]  /*1c210*/  CALL.REL.NOINC `($__internal_31_$__cuda_sm70_shflsync_idx_p) ;  /* 0x00000a7000007944 */ /* 0x006fea0003c00000 */
[----:B------:R-:W-:Y:S05]  /*1c220*/  BRA `(.L_x_1560) ;  /* 0xffffbfc000007947 */ /* 0x000fea000383ffff */
.L_x_1507:
[----:B------:R-:W-:Y:S01]  /*1c230*/  IMAD.MOV.U32 R5, RZ, RZ, R16 ;  /* 0x000000ffff057224 */ /* 0x000fe200078e0010 */
[----:B------:R-:W-:Y:S01]  /*1c240*/  MOV R3, 0x1 ;  /* 0x0000000100037802 */ /* 0x000fe20000000f00 */
[----:B----4-:R-:W-:Y:S01]  /*1c250*/  IMAD.MOV.U32 R0, RZ, RZ, 0x1c1f ;  /* 0x00001c1fff007424 */ /* 0x010fe200078e00ff */
[----:B------:R-:W-:-:S02]  /*1c260*/  MOV R2, 0x1c280 ;  /* 0x0001c28000027802 */ /* 0x000fc40000000f00 */
[----:B-123--:R-:W-:Y:S05]  /*1c270*/  CALL.REL.NOINC `($__internal_31_$__cuda_sm70_shflsync_idx_p) ;  /* 0x00000a1000007944 */ /* 0x00efea0003c00000 */
[----:B------:R-:W-:Y:S01]  /*1c280*/  IMAD.MOV.U32 R4, RZ, RZ, R0 ;  /* 0x000000ffff047224 */ /* 0x000fe200078e0000 */
[----:B------:R-:W-:Y:S01]  /*1c290*/  MOV R3, 0x1 ;  /* 0x0000000100037802 */ /* 0x000fe20000000f00 */
[----:B------:R-:W-:Y:S01]  /*1c2a0*/  IMAD.MOV.U32 R5, RZ, RZ, R17 ;  /* 0x000000ffff057224 */ /* 0x000fe200078e0011 */
[----:B------:R-:W-:-:S02]  /*1c2b0*/  MOV R0, 0x1c1f ;  /* 0x00001c1f00007802 */ /* 0x000fc40000000f00 */
[----:B------:R-:W-:Y:S02]  /*1c2c0*/  MOV R2, 0x1c2e0 ;  /* 0x0001c2e000027802 */ /* 0x000fe40000000f00 */
[----:B------:R-:W-:Y:S05]  /*1c2d0*/  CALL.REL.NOINC `($__internal_31_$__cuda_sm70_shflsync_idx_p) ;  /* 0x000009b000007944 */ /* 0x000fea0003c00000 */
[----:B------:R-:W-:Y:S05]  /*1c2e0*/  BRA `(.L_x_1561) ;  /* 0xffffcbf000007947 */ /* 0x000fea000383ffff */
.L_x_1511:
[----:B------:R-:W-:Y:S01]  /*1c2f0*/  IMAD.MOV.U32 R5, RZ, RZ, R13 ;  /* 0x000000ffff057224 */ /* 0x000fe200078e000d */
[----:B------:R-:W-:Y:S01]  /*1c300*/  MOV R3, RZ ;  /* 0x000000ff00037202 */ /* 0x000fe20000000f00 */
[----:B------:R-:W-:Y:S01]  /*1c310*/  IMAD.MOV.U32 R0, RZ, RZ, 0x181f ;  /* 0x0000181fff007424 */ /* 0x000fe200078e00ff */
[----:B------:R-:W-:Y:S02]  /*1c320*/  MOV R2, 0x1c340 ;  /* 0x0001c34000027802 */ /* 0x000fe40000000f00 */
[----:B------:R-:W-:Y:S05]  /*1c330*/  CALL.REL.NOINC `($__internal_31_$__cuda_sm70_shflsync_idx_p) ;  /* 0x0000095000007944 */ /* 0x000fea0003c00000 */
[----:B------:R-:W-:Y:S01]  /*1c340*/  MOV R12, R0 ;  /* 0x00000000000c7202 */ /* 0x000fe20000000f00 */
[----:B------:R-:W-:Y:S05]  /*1c350*/  BRA `(.L_x_1562) ;  /* 0xffffdfe000007947 */ /* 0x000fea000383ffff */
.L_x_1512:
[----:B------:R-:W-:Y:S01]  /*1c360*/  IMAD.MOV.U32 R5, RZ, RZ, R16 ;  /* 0x000000ffff057224 */ /* 0x000fe200078e0010 */
[----:B------:R-:W-:Y:S01]  /*1c370*/  MOV R3, RZ ;  /* 0x000000ff00037202 */ /* 0x000fe20000000f00 */
[----:B------:R-:W-:Y:S01]  /*1c380*/  IMAD.MOV.U32 R0, RZ, RZ, 0x181f ;  /* 0x0000181fff007424 */ /* 0x000fe200078e00ff */
[----:B------:R-:W-:Y:S02]  /*1c390*/  MOV R2, 0x1c3b0 ;  /* 0x0001c3b000027802 */ /* 0x000fe40000000f00 */
[----:B-12---:R-:W-:Y:S05]  /*1c3a0*/  CALL.REL.NOINC `($__internal_31_$__cuda_sm70_shflsync_idx_p) ;  /* 0x000008e000007944 */ /* 0x006fea0003c00000 */
[----:B------:R-:W-:Y:S05]  /*1c3b0*/  BRA `(.L_x_1563) ;  /* 0xffffdfa000007947 */ /* 0x000fea000383ffff */
.L_x_1515:
[----:B------:R-:W-:Y:S01]  /*1c3c0*/  IMAD.MOV.U32 R5, RZ, RZ, R13 ;  /* 0x000000ffff057224 */ /* 0x000fe200078e000d */
[----:B--2---:R-:W-:Y:S01]  /*1c3d0*/  MOV R3, 0x1 ;  /* 0x0000000100037802 */ /* 0x004fe20000000f00 */
[----:B----4-:R-:W-:Y:S01]  /*1c3e0*/  IMAD.MOV.U32 R0, RZ, RZ, 0x181f ;  /* 0x0000181fff007424 */ /* 0x010fe200078e00ff */
[----:B------:R-:W-:-:S02]  /*1c3f0*/  MOV R2, 0x1c410 ;  /* 0x0001c41000027802 */ /* 0x000fc40000000f00 */
[----:B-1-3--:R-:W-:Y:S05]  /*1c400*/  CALL.REL.NOINC `($__internal_31_$__cuda_sm70_shflsync_idx_p) ;  /* 0x0000088000007944 */ /* 0x00afea0003c00000 */
[----:B------:R-:W-:Y:S01]  /*1c410*/  IMAD.MOV.U32 R12, RZ, RZ, R0 ;  /* 0x000000ffff0c7224 */ /* 0x000fe200078e0000 */
[----:B------:R-:W-:Y:S01]  /*1c420*/  MOV R3, 0x1 ;  /* 0x0000000100037802 */ /* 0x000fe20000000f00 */
[----:B------:R-:W-:Y:S01]  /*1c430*/  IMAD.MOV.U32 R5, RZ, RZ, R16 ;  /* 0x000000ffff057224 */ /* 0x000fe200078e0010 */
[----:B------:R-:W-:-:S02]  /*1c440*/  MOV R0, 0x181f ;  /* 0x0000181f00007802 */ /* 0x000fc40000000f00 */
[----:B------:R-:W-:Y:S02]  /*1c450*/  MOV R2, 0x1c470 ;  /* 0x0001c47000027802 */ /* 0x000fe40000000f00 */
[----:B------:R-:W-:Y:S05]  /*1c460*/  CALL.REL.NOINC `($__internal_31_$__cuda_sm70_shflsync_idx_p) ;  /* 0x0000082000007944 */ /* 0x000fea0003c00000 */
[----:B------:R-:W-:Y:S05]  /*1c470*/  BRA `(.L_x_1564) ;  /* 0xffffe0c000007947 */ /* 0x000fea000383ffff */
.L_x_1518:
[----:B------:R-:W-:Y:S01]  /*1c480*/  IMAD.MOV.U32 R5, RZ, RZ, R13 ;  /* 0x000000ffff057224 */ /* 0x000fe200078e000d */
[----:B-1----:R-:W-:Y:S01]  /*1c490*/  MOV R3, 0x2 ;  /* 0x0000000200037802 */ /* 0x002fe20000000f00 */
[----:B----4-:R-:W-:Y:S01]  /*1c4a0*/  IMAD.MOV.U32 R0, RZ, RZ, 0x181f ;  /* 0x0000181fff007424 */ /* 0x010fe200078e00ff */
[----:B------:R-:W-:Y:S02]  /*1c4b0*/  MOV R2, 0x1c4d0 ;  /* 0x0001c4d000027802 */ /* 0x000fe40000000f00 */
[----:B--23--:R-:W-:Y:S05]  /*1c4c0*/  CALL.REL.NOINC `($__internal_31_$__cuda_sm70_shflsync_idx_p) ;  /* 0x000007c000007944 */ /* 0x00cfea0003c00000 */
[----:B------:R-:W-:Y:S01]  /*1c4d0*/  MOV R12, R0 ;  /* 0x00000000000c7202 */ /* 0x000fe20000000f00 */
[----:B------:R-:W-:Y:S05]  /*1c4e0*/  BRA `(.L_x_1565) ;  /* 0xffffe1c000007947 */ /* 0x000fea000383ffff */
.L_x_1519:
[----:B------:R-:W-:Y:S01]  /*1c4f0*/  IMAD.MOV.U32 R5, RZ, RZ, R16 ;  /* 0x000000ffff057224 */ /* 0x000fe200078e0010 */
[----:B------:R-:W-:Y:S01]  /*1c500*/  MOV R3, 0x2 ;  /* 0x0000000200037802 */ /* 0x000fe20000000f00 */
[----:B----4-:R-:W-:Y:S01]  /*1c510*/  IMAD.MOV.U32 R0, RZ, RZ, 0x181f ;  /* 0x0000181fff007424 */ /* 0x010fe200078e00ff */
[----:B------:R-:W-:Y:S02]  /*1c520*/  MOV R2, 0x1c540 ;  /* 0x0001c54000027802 */ /* 0x000fe40000000f00 */
[----:B-123--:R-:W-:Y:S05]  /*1c530*/  CALL.REL.NOINC `($__internal_31_$__cuda_sm70_shflsync_idx_p) ;  /* 0x0000075000007944 */ /* 0x00efea0003c00000 */
[----:B------:R-:W-:Y:S05]  /*1c540*/  BRA `(.L_x_1566) ;  /* 0xffffe18000007947 */ /* 0x000fea000383ffff */
.L_x_1522:
[----:B------:R-:W-:Y:S01]  /*1c550*/  IMAD.MOV.U32 R5, RZ, RZ, R13 ;  /* 0x000000ffff057224 */ /* 0x000fe200078e000d */
[----:B-1----:R-:W-:Y:S01]  /*1c560*/  MOV R3, 0x3 ;  /* 0x0000000300037802 */ /* 0x002fe20000000f00 */
[----:B------:R-:W-:Y:S01]  /*1c570*/  IMAD.MOV.U32 R0, RZ, RZ, 0x181f ;  /* 0x0000181fff007424 */ /* 0x000fe200078e00ff */
[----:B------:R-:W-:-:S02]  /*1c580*/  MOV R2, 0x1c5a0 ;  /* 0x0001c5a000027802 */ /* 0x000fc40000000f00 */
[----:B--234-:R-:W-:Y:S05]  /*1c590*/  CALL.REL.NOINC `($__internal_31_$__cuda_sm70_shflsync_idx_p) ;  /* 0x000006f000007944 */ /* 0x01cfea0003c00000 */
[----:B------:R-:W-:Y:S01]  /*1c5a0*/  IMAD.MOV.U32 R12, RZ, RZ, R0 ;  /* 0x000000ffff0c7224 */ /* 0x000fe200078e0000 */
[----:B------:R-:W-:Y:S01]  /*1c5b0*/  MOV R3, 0x3 ;  /* 0x0000000300037802 */ /* 0x000fe20000000f00 */
[----:B------:R-:W-:Y:S01]  /*1c5c0*/  IMAD.MOV.U32 R5, RZ, RZ, R16 ;  /* 0x000000ffff057224 */ /* 0x000fe200078e0010 */
[----:B------:R-:W-:-:S02]  /*1c5d0*/  MOV R0, 0x181f ;  /* 0x0000181f00007802 */ /* 0x000fc40000000f00 */
[----:B------:R-:W-:Y:S02]  /*1c5e0*/  MOV R2, 0x1c600 ;  /* 0x0001c60000027802 */ /* 0x000fe40000000f00 */
[----:B------:R-:W-:Y:S05]  /*1c5f0*/  CALL.REL.NOINC `($__internal_31_$__cuda_sm70_shflsync_idx_p) ;  /* 0x0000069000007944 */ /* 0x000fea0003c00000 */
[----:B------:R-:W-:Y:S05]  /*1c600*/  BRA `(.L_x_1567) ;  /* 0xffffe24000007947 */ /* 0x000fea000383ffff */
.L_x_1524:
[----:B------:R-:W-:Y:S01]  /*1c610*/  IMAD.MOV.U32 R5, RZ, RZ, R114 ;  /* 0x000000ffff057224 */ /* 0x000fe200078e0072 */
[----:B------:R-:W-:Y:S01]  /*1c620*/  MOV R3, RZ ;  /* 0x000000ff00037202 */ /* 0x000fe20000000f00 */
[----:B------:R-:W-:Y:S01]  /*1c630*/  IMAD.MOV.U32 R0, RZ, RZ, 0x1f ;  /* 0x0000001fff007424 */ /* 0x000fe200078e00ff */
[----:B------:R-:W-:Y:S02]  /*1c640*/  MOV R2, 0x1c660 ;  /* 0x0001c66000027802 */ /* 0x000fe40000000f00 */
[----:B---3--:R-:W-:Y:S05]  /*1c650*/  CALL.REL.NOINC `($__internal_31_$__cuda_sm70_shflsync_idx_p) ;  /* 0x0000063000007944 */ /* 0x008fea0003c00000 */
[----:B------:R-:W-:Y:S01]  /*1c660*/  MOV R9, R0 ;  /* 0x0000000000097202 */ /* 0x000fe20000000f00 */
[----:B------:R-:W-:Y:S05]  /*1c670*/  BRA `(.L_x_1568) ;  /* 0xffffe40000007947 */ /* 0x000fea000383ffff */
.L_x_1525:
[----:B------:R-:W-:Y:S01]  /*1c680*/  IMAD.MOV.U32 R5, RZ, RZ, R114 ;  /* 0x000000ffff057224 */ /* 0x000fe200078e0072 */
[----:B------:R-:W-:Y:S01]  /*1c690*/  MOV R3, 0x1 ;  /* 0x0000000100037802 */ /* 0x000fe20000000f00 */
[----:B------:R-:W-:Y:S01]  /*1c6a0*/  IMAD.MOV.U32 R0, RZ, RZ, 0x1f ;  /* 0x0000001fff007424 */ /* 0x000fe200078e00ff */
[----:B------:R-:W-:Y:S02]  /*1c6b0*/  MOV R2, 0x1c6d0 ;  /* 0x0001c6d000027802 */ /* 0x000fe40000000f00 */
[----:B-123--:R-:W-:Y:S05]  /*1c6c0*/  CALL.REL.NOINC `($__internal_31_$__cuda_sm70_shflsync_idx_p) ;  /* 0x000005c000007944 */ /* 0x00efea0003c00000 */
[----:B------:R-:W-:Y:S01]  /*1c6d0*/  MOV R8, R0 ;  /* 0x0000000000087202 */ /* 0x000fe20000000f00 */
[----:B------:R-:W-:Y:S05]  /*1c6e0*/  BRA `(.L_x_1569) ;  /* 0xffffe3b000007947 */ /* 0x000fea000383ffff */
.L_x_1526:
[----:B------:R-:W-:Y:S02]  /*1c6f0*/  MOV R2, 0x1 ;  /* 0x0000000100027802 */ /* 0x000fe40000000f00 */
[----:B------:R-:W-:-:S02]  /*1c700*/  MOV R3, 0x1c720 ;  /* 0x0001c72000037802 */ /* 0x000fc40000000f00 */
[----:B-12-4-:R-:W-:Y:S05]  /*1c710*/  CALL.REL.NOINC `($__internal_32_$__cuda_sm70_shflsync_up_p) ;  /* 0x000005c000007944 */ /* 0x016fea0003c00000 */
[----:B------:R-:W-:Y:S05]  /*1c720*/  BRA `(.L_x_1570) ;  /* 0xffffe4a000007947 */ /* 0x000fea000383ffff */
.L_x_1527:
[----:B------:R-:W-:Y:S02]  /*1c730*/  MOV R2, 0x2 ;  /* 0x0000000200027802 */ /* 0x000fe40000000f00 */
[----:B------:R-:W-:-:S02]  /*1c740*/  MOV R3, 0x1c760 ;  /* 0x0001c76000037802 */ /* 0x000fc40000000f00 */
[----:B-12---:R-:W-:Y:S05]  /*1c750*/  CALL.REL.NOINC `($__internal_32_$__cuda_sm70_shflsync_up_p) ;  /* 0x0000058000007944 */ /* 0x006fea0003c00000 */
        /* <DEDUP_REMOVED lines=23> */
.L_x_1531:
[----:B------:R-:W-:Y:S02]  /*1c8d0*/  MOV R2, 0x1 ;  /* 0x0000000100027802 */ /* 0x000fe40000000f00 */
[----:B------:R-:W-:Y:S02]  /*1c8e0*/  MOV R3, 0x1c900 ;  /* 0x0001c90000037802 */ /* 0x000fe40000000f00 */
[----:B------:R-:W-:Y:S05]  /*1c8f0*/  CALL.REL.NOINC `($__internal_32_$__cuda_sm70_shflsync_up_p) ;  /* 0x000003e000007944 */ /* 0x000fea0003c00000 */
[----:B------:R-:W-:Y:S01]  /*1c900*/  MOV R2, R4 ;  /* 0x0000000400027202 */ /* 0x000fe20000000f00 */
[----:B------:R-:W-:Y:S05]  /*1c910*/  BRA `(.L_x_1572) ;  /* 0xffffe51000007947 */ /* 0x000fea000383ffff */
.L_x_1532:
        /* <DEDUP_REMOVED lines=26> */
.L_x_1534:
[----:B------:R-:W-:Y:S02]  /*1cac0*/  SEL R0, RZ, 0x1, P0 ;  /* 0x00000001ff007807 */ /* 0x000fe40000000000 */
[----:B------:R-:W-:Y:S02]  /*1cad0*/  MOV R2, 0x1caf0 ;  /* 0x0001caf000027802 */ /* 0x000fe40000000f00 */
[----:B---3--:R-:W-:Y:S05]  /*1cae0*/  CALL.REL.NOINC `($__internal_33_$__cuda_sm70_votesync_ballot) ;  /* 0x0000026000007944 */ /* 0x008fea0003c00000 */
[----:B------:R-:W-:Y:S01]  /*1caf0*/  MOV R8, R0 ;  /* 0x0000000000087202 */ /* 0x000fe20000000f00 */
[----:B------:R-:W-:Y:S05]  /*1cb00*/  BRA `(.L_x_1574) ;  /* 0xffffe4b000007947 */ /* 0x000fea000383ffff */
.L_x_1535:
[----:B------:R-:W-:Y:S01]  /*1cb10*/  IMAD.MOV.U32 R5, RZ, RZ, R6 ;  /* 0x000000ffff057224 */ /* 0x000fe200078e0006 */
[----:B--2---:R-:W-:Y:S01]  /*1cb20*/  MOV R3, R11 ;  /* 0x0000000b00037202 */ /* 0x004fe20000000f00 */
[----:B------:R-:W-:Y:S01]  /*1cb30*/  IMAD.MOV.U32 R0, RZ, RZ, 0x1f ;  /* 0x0000001fff007424 */ /* 0x000fe200078e00ff */
[----:B------:R-:W-:Y:S02]  /*1cb40*/  MOV R2, 0x1cb60 ;  /* 0x0001cb6000027802 */ /* 0x000fe40000000f00 */
[----:B-1-3--:R-:W-:Y:S05]  /*1cb50*/  CALL.REL.NOINC `($__internal_31_$__cuda_sm70_shflsync_idx_p) ;  /* 0x0000013000007944 */ /* 0x00afea0003c00000 */
[----:B------:R-:W-:Y:S01]  /*1cb60*/  IMAD.MOV.U32 R6, RZ, RZ, R0 ;  /* 0x000000ffff067224 */ /* 0x000fe200078e0000 */
[----:B------:R-:W-:Y:S01]  /*1cb70*/  MOV R3, R11 ;  /* 0x0000000b00037202 */ /* 0x000fe20000000f00 */
[----:B------:R-:W-:Y:S01]  /*1cb80*/  IMAD.MOV.U32 R5, RZ, RZ, R7 ;  /* 0x000000ffff057224 */ /* 0x000fe200078e0007 */
[----:B------:R-:W-:Y:S02]  /*1cb90*/  MOV R0, 0x1f ;  /* 0x0000001f00007802 */ /* 0x000fe40000000f00 */
[----:B------:R-:W-:-:S02]  /*1cba0*/  MOV R2, 0x1cbc0 ;  /* 0x0001cbc000027802 */ /* 0x000fc40000000f00 */
[----:B------:R-:W-:Y:S05]  /*1cbb0*/  CALL.REL.NOINC `($__internal_31_$__cuda_sm70_shflsync_idx_p) ;  /* 0x000000d000007944 */ /* 0x000fea0003c00000 */
[----:B------:R-:W-:Y:S01]  /*1cbc0*/  MOV R7, R0 ;  /* 0x0000000000077202 */ /* 0x000fe20000000f00 */
[----:B------:R-:W-:Y:S05]  /*1cbd0*/  BRA `(.L_x_1575) ;  /* 0xffffe42000007947 */ /* 0x000fea000383ffff */
.L_x_1538:
[----:B------:R-:W-:Y:S01]  /*1cbe0*/  IMAD.MOV.U32 R5, RZ, RZ, R4 ;  /* 0x000000ffff057224 */ /* 0x000fe200078e0004 */
[----:B------:R-:W-:-:S02]  /*1cbf0*/  MOV R0, 0x1f ;  /* 0x0000001f00007802 */ /* 0x000fc40000000f00 */
[----:B------:R-:W-:Y:S02]  /*1cc00*/  MOV R2, 0x1cc20 ;  /* 0x0001cc2000027802 */ /* 0x000fe40000000f00 */
[----:B-1234-:R-:W-:Y:S05]  /*1cc10*/  CALL.REL.NOINC `($__internal_31_$__cuda_sm70_shflsync_idx_p) ;  /* 0x0000007000007944 */ /* 0x01efea0003c00000 */
[----:B------:R-:W-:Y:S01]  /*1cc20*/  MOV R12, R0 ;  /* 0x00000000000c7202 */ /* 0x000fe20000000f00 */
[----:B------:R-:W-:Y:S05]  /*1cc30*/  BRA `(.L_x_1537) ;  /* 0xffffe42000007947 */ /* 0x000fea000383ffff */
        .weak           $__internal_30_$__cuda_sm70_shflsync_bfly_p
        .type           $__internal_30_$__cuda_sm70_shflsync_bfly_p,@function
        .size           $__internal_30_$__cuda_sm70_shflsync_bfly_p,($__internal_31_$__cuda_sm70_shflsync_idx_p - $__internal_30_$__cuda_sm70_shflsync_bfly_p)
$__internal_30_$__cuda_sm70_shflsync_bfly_p:
[----:B------:R-:W-:Y:S04]  /*1cc40*/  WARPSYNC R6 ;  /* 0x0000000600007348 */ /* 0x000fe80003800000 */
[----:B------:R1:W2:Y:S02]  /*1cc50*/  SHFL.BFLY PT, R5, R2, R5, R7 ;  /* 0x0c00000502057389 */ /* 0x0002a400000e0007 */
[----:B-1----:R-:W-:Y:S02]  /*1cc60*/  MOV R2, R3 ;  /* 0x0000000300027202 */ /* 0x002fe40000000f00 */
[----:B------:R-:W-:-:S04]  /*1cc70*/  MOV R3, 0x0 ;  /* 0x0000000000037802 */ /* 0x000fc80000000f00 */
[----:B--2---:R-:W-:Y:S05]  /*1cc80*/  RET.REL.NODEC R2 `(_ZN7cutlass13device_kernelIN5flash19enable_sm80_to_sm89INS1_16FlashAttnFwdSm80INS1_25CollectiveMainloopFwdSm80ILi8ELi1ELb0EN4cute5tupleIJNS5_1CILi128EEENS7_ILi48EEENS7_ILi256EEEEEELi256ENS_10bfloat16_tEfNS_4arch4Sm80ELb0ELb0ELb1ELb1ELb0ELb1ELb1ELb1EEENS1_21CollectiveEpilogueFwdINS6_IJS8_SA_S9_EEENS6_IJNS7_ILi1EEESI_SI_EEESC_SE_Li256ELb1ELb1ELb1ELb0EEENS1_36VarlenDynamicPersistentTileSchedulerILi128ELi48ELi256ELi256ELb1ELb1ELb0ELb0ELb1ELb1EEEEEEEEEvNT_6ParamsE) ;  /* 0xfffe337002007950 */ /* 0x004fea0003c3ffff */
        .weak           $__internal_31_$__cuda_sm70_shflsync_idx_p
        .type           $__internal_31_$__cuda_sm70_shflsync_idx_p,@function
        .size           $__internal_31_$__cuda_sm70_shflsync_idx_p,($__internal_32_$__cuda_sm70_shflsync_up_p - $__internal_31_$__cuda_sm70_shflsync_idx_p)
$__internal_31_$__cuda_sm70_shflsync_idx_p:
[----:B------:R-:W-:-:S04]  /*1cc90*/  MOV R115, 0xffffffff ;  /* 0xffffffff00737802 */ /* 0x000fc80000000f00 */
[----:B------:R-:W-:Y:S04]  /*1cca0*/  WARPSYNC R115 ;  /* 0x0000007300007348 */ /* 0x000fe80003800000 */
[----:B------:R1:W2:Y:S02]  /*1ccb0*/  SHFL.IDX PT, R0, R5, R3, R0 ;  /* 0x0000000305007389 */ /* 0x0002a400000e0000 */
[----:B-1----:R-:W-:-:S04]  /*1ccc0*/  MOV R3, 0x0 ;  /* 0x0000000000037802 */ /* 0x002fc80000000f00 */
[----:B--2---:R-:W-:Y:S05]  /*1ccd0*/  RET.REL.NODEC R2 `(_ZN7cutlass13device_kernelIN5flash19enable_sm80_to_sm89INS1_16FlashAttnFwdSm80INS1_25CollectiveMainloopFwdSm80ILi8ELi1ELb0EN4cute5tupleIJNS5_1CILi128EEENS7_ILi48EEENS7_ILi256EEEEEELi256ENS_10bfloat16_tEfNS_4arch4Sm80ELb0ELb0ELb1ELb1ELb0ELb1ELb1ELb1EEENS1_21CollectiveEpilogueFwdINS6_IJS8_SA_S9_EEENS6_IJNS7_ILi1EEESI_SI_EEESC_SE_Li256ELb1ELb1ELb1ELb0EEENS1_36VarlenDynamicPersistentTileSchedulerILi128ELi48ELi256ELi256ELb1ELb1ELb0ELb0ELb1ELb1EEEEEEEEEvNT_6ParamsE) ;  /* 0xfffe332002007950 */ /* 0x004fea0003c3ffff */
        .weak           $__internal_32_$__cuda_sm70_shflsync_up_p
        .type           $__internal_32_$__cuda_sm70_shflsync_up_p,@function
        .size           $__internal_32_$__cuda_sm70_shflsync_up_p,($__internal_33_$__cuda_sm70_votesync_ballot - $__internal_32_$__cuda_sm70_shflsync_up_p)
$__internal_32_$__cuda_sm70_shflsync_up_p:
[----:B------:R-:W-:Y:S02]  /*1cce0*/  IMAD.MOV.U32 R4, RZ, RZ, RZ ;  /* 0x000000ffff047224 */ /* 0x000fe400078e00ff */
[----:B------:R-:W-:-:S04]  /*1ccf0*/  IMAD.MOV.U32 R10, RZ, RZ, -0x1 ;  /* 0xffffffffff0a7424 */ /* 0x000fc800078e00ff */
[----:B------:R-:W-:Y:S04]  /*1cd00*/  WARPSYNC R10 ;  /* 0x0000000a00007348 */ /* 0x000fe80003800000 */
[----:B------:R1:W2:Y:S02]  /*1cd10*/  SHFL.UP PT, R4, R0, R2, R4 ;  /* 0x0400000200047389 */ /* 0x0002a400000e0004 */
[----:B-1----:R-:W-:Y:S02]  /*1cd20*/  MOV R2, R3 ;  /* 0x0000000300027202 */ /* 0x002fe40000000f00 */
[----:B------:R-:W-:-:S04]  /*1cd30*/  MOV R3, 0x0 ;  /* 0x0000000000037802 */ /* 0x000fc80000000f00 */
[----:B--2---:R-:W-:Y:S05]  /*1cd40*/  RET.REL.NODEC R2 `(_ZN7cutlass13device_kernelIN5flash19enable_sm80_to_sm89INS1_16FlashAttnFwdSm80INS1_25CollectiveMainloopFwdSm80ILi8ELi1ELb0EN4cute5tupleIJNS5_1CILi128EEENS7_ILi48EEENS7_ILi256EEEEEELi256ENS_10bfloat16_tEfNS_4arch4Sm80ELb0ELb0ELb1ELb1ELb0ELb1ELb1ELb1EEENS1_21CollectiveEpilogueFwdINS6_IJS8_SA_S9_EEENS6_IJNS7_ILi1EEESI_SI_EEESC_SE_Li256ELb1ELb1ELb1ELb0EEENS1_36VarlenDynamicPersistentTileSchedulerILi128ELi48ELi256ELi256ELb1ELb1ELb0ELb0ELb1ELb1EEEEEEEEEvNT_6ParamsE) ;  /* 0xfffe32b002007950 */ /* 0x004fea0003c3ffff */
        .weak           $__internal_33_$__cuda_sm70_votesync_ballot
        .type           $__internal_33_$__cuda_sm70_votesync_ballot,@function
        .size           $__internal_33_$__cuda_sm70_votesync_ballot,(.L_x_5209 - $__internal_33_$__cuda_sm70_votesync_ballot)
$__internal_33_$__cuda_sm70_votesync_ballot:
[----:B------:R-:W-:Y:S01]  /*1cd50*/  ISETP.NE.U32.AND P0, PT, R0, 0x1, PT ;  /* 0x000000010000780c */ /* 0x000fe20003f05070 */
[----:B------:R-:W-:-:S04]  /*1cd60*/  IMAD.MOV.U32 R3, RZ, RZ, -0x1 ;  /* 0xffffffffff037424 */ /* 0x000fc800078e00ff */
[----:B------:R-:W-:Y:S08]  /*1cd70*/  WARPSYNC R3 ;  /* 0x0000000300007348 */ /* 0x000ff00003800000 */
[----:B------:R-:W-:-:S04]  /*1cd80*/  VOTE.ANY R0, PT, !P0 ;  /* 0x0000000000007806 */ /* 0x000fc800040e0100 */
[----:B------:R-:W-:Y:S01]  /*1cd90*/  LOP3.LUT R0, R0, R3, RZ, 0xc0, !PT ;  /* 0x0000000300007212 */ /* 0x000fe200078ec0ff */
[----:B------:R-:W-:-:S04]  /*1cda0*/  IMAD.MOV.U32 R3, RZ, RZ, 0x0 ;  /* 0x00000000ff037424 */ /* 0x000fc800078e00ff */
[----:B------:R-:W-:Y:S05]  /*1cdb0*/  RET.REL.NODEC R2 `(_ZN7cutlass13device_kernelIN5flash19enable_sm80_to_sm89INS1_16FlashAttnFwdSm80INS1_25CollectiveMainloopFwdSm80ILi8ELi1ELb0EN4cute5tupleIJNS5_1CILi128EEENS7_ILi48EEENS7_ILi256EEEEEELi256ENS_10bfloat16_tEfNS_4arch4Sm80ELb0ELb0ELb1ELb1ELb0ELb1ELb1ELb1EEENS1_21CollectiveEpilogueFwdINS6_IJS8_SA_S9_EEENS6_IJNS7_ILi1EEESI_SI_EEESC_SE_Li256ELb1ELb1ELb1ELb0EEENS1_36VarlenDynamicPersistentTileSchedulerILi128ELi48ELi256ELi256ELb1ELb1ELb0ELb0ELb1ELb1EEEEEEEEEvNT_6ParamsE) ;  /* 0xfffe324002007950 */ /* 0x000fea0003c3ffff */
.L_x_1576:
        /* <DEDUP_REMOVED lines=12> */
.L_x_5209:


//--------------------- .text._ZN7cutlass13device_kernelIN5flash19enable_sm80_to_sm89INS1_16FlashAttnFwdSm80INS1_25CollectiveMainloopFwdSm80ILi8ELi1ELb0EN4cute5tupleIJNS5_1CILi128EEENS7_ILi64EEENS7_ILi256EEEEEELi256ENS_10bfloat16_tEfNS_4arch4Sm80ELb0ELb1ELb1ELb0ELb0ELb0ELb1ELb1EEENS1_21CollectiveEpilogueFwdINS6_IJS8_SA_S9_EEENS6_IJNS7_ILi1EEESI_SI_EEESC_SE_Li256ELb0ELb1ELb1ELb0EEENS1_19SingleTileSchedulerILb0ELb1ELb1ELi128EEEEEEEEEvNT_6ParamsE --------------------------
	.section	.text._ZN7cutlass13device_kernelIN5flash19enable_sm80_to_sm89INS1_16FlashAttnFwdSm80INS1_25CollectiveMainloopFwdSm80ILi8ELi1ELb0EN4cute5tupleIJNS5_1CILi128EEENS7_ILi64EEENS7_ILi256EEEEEELi256ENS_10bfloat16_tEfNS_4arch4Sm80ELb0ELb1ELb1ELb0ELb0ELb0ELb1ELb1EEENS1_21CollectiveEpilogueFwdINS6_IJS8_SA_S9_EEENS6_IJNS7_ILi1EEESI_SI_EEESC_SE_Li256ELb0ELb1ELb1ELb0EEENS1_19SingleTileSchedulerILb0ELb1ELb1ELi128EEEEEEEEEvNT_6ParamsE,"ax",@progbits
	.sectioninfo	@"SHI_REGISTERS=255"
	.align	128
.text._ZN7cutlass13device_kernelIN5flash19enable_sm80_to_sm89INS1_16FlashAttnFwdSm80INS1_25CollectiveMainloopFwdSm80ILi8ELi1ELb0EN4cute5tupleIJNS5_1CILi128EEENS7_ILi64EEENS7_ILi256EEEEEELi256ENS_10bfloat16_tEfNS_4arch4Sm80ELb0ELb1ELb1ELb0ELb0ELb0ELb1ELb1EEENS1_21CollectiveEpilogueFwdINS6_IJS8_SA_S9_EEENS6_IJNS7_ILi1EEESI_SI_EEESC_SE_Li256ELb0ELb1ELb1ELb0EEENS1_19SingleTileSchedulerILb0ELb1ELb1ELi128EEEEEEEEEvNT_6ParamsE:
        .type           _ZN7cutlass13device_kernelIN5flash19enable_sm80_to_sm89INS1_16FlashAttnFwdSm80INS1_25CollectiveMainloopFwdSm80ILi8ELi1ELb0EN4cute5tupleIJNS5_1CILi128EEENS7_ILi64EEENS7_ILi256EEEEEELi256ENS_10bfloat16_tEfNS_4arch4Sm80ELb0ELb1ELb1ELb0ELb0ELb0ELb1ELb1EEENS1_21CollectiveEpilogueFwdINS6_IJS8_SA_S9_EEENS6_IJNS7_ILi1EEESI_SI_EEESC_SE_Li256ELb0ELb1ELb1ELb0EEENS1_19SingleTileSchedulerILb0ELb1ELb1ELi128EEEEEEEEEvNT_6ParamsE,@function
        .size           _ZN7cutlass13device_kernelIN5flash19enable_sm80_to_sm89INS1_16FlashAttnFwdSm80INS1_25CollectiveMainloopFwdSm80ILi8ELi1ELb0EN4cute5tupleIJNS5_1CILi128EEENS7_ILi64EEENS7_ILi256EEEEEELi256ENS_10bfloat16_tEfNS_4arch4Sm80ELb0ELb1ELb1ELb0ELb0ELb0ELb1ELb1EEENS1_21CollectiveEpilogueFwdINS6_IJS8_SA_S9_EEENS6_IJNS7_ILi1EEESI_SI_EEESC_SE_Li256ELb0ELb1ELb1ELb0EEENS1_19SingleTileSchedulerILb0ELb1ELb1ELi128EEEEEEEEEvNT_6ParamsE,(.L_x_5214 - _ZN7cutlass13device_kernelIN5flash19enable_sm80_to_sm89INS1_16FlashAttnFwdSm80INS1_25CollectiveMainloopFwdSm80ILi8ELi1ELb0EN4cute5tupleIJNS5_1CILi128EEENS7_ILi64EEENS7_ILi256EEEEEELi256ENS_10bfloat16_tEfNS_4arch4Sm80ELb0ELb1ELb1ELb0ELb0ELb0ELb1ELb1EEENS1_21CollectiveEpilogueFwdINS6_IJS8_SA_S9_EEENS6_IJNS7_ILi1EEESI_SI_EEESC_SE_Li256ELb0ELb1ELb1ELb0EEENS1_19SingleTileSchedulerILb0ELb1ELb1ELi128EEEEEEEEEvNT_6ParamsE)
        .other          _ZN7cutlass13device_kernelIN5flash19enable_sm80_to_sm89INS1_16FlashAttnFwdSm80INS1_25CollectiveMainloopFwdSm80ILi8ELi1ELb0EN4cute5tupleIJNS5_1CILi128EEENS7_ILi64EEENS7_ILi256EEEEEELi256ENS_10bfloat16_tEfNS_4arch4Sm80ELb0ELb1ELb1ELb0ELb0ELb0ELb1ELb1EEENS1_21CollectiveEpilogueFwdINS6_IJS8_SA_S9_EEENS6_IJNS7_ILi1EEESI_SI_EEESC_SE_Li256ELb0ELb1ELb1ELb0EEENS1_19SingleTileSchedulerILb0ELb1ELb1ELi128EEEEEEEEEvNT_6ParamsE,@"STO_CUDA_ENTRY STV_DEFAULT"
_ZN7cutlass13device_kernelIN5flash19enable_sm80_to_sm89INS1_16FlashAttnFwdSm80INS1_25CollectiveMainloopFwdSm80ILi8ELi1ELb0EN4cute5tupleIJNS5_1CILi128EEENS7_ILi64EEENS7_ILi256EEEEEELi256ENS_10bfloat16_tEfNS_4arch4Sm80ELb0ELb1ELb1ELb0ELb0ELb0ELb1ELb1EEENS1_21CollectiveEpilogueFwdINS6_IJS8_SA_S9_EEENS6_IJNS7_ILi1EEESI_SI_EEESC_SE_Li256ELb0ELb1ELb1ELb0EEENS1_19SingleTileSchedulerILb0ELb1ELb1ELi128EEEEEEEEEvNT_6ParamsE:
        /* <DEDUP_REMOVED lines=18> */
.L_x_1577:
[----:B---3--:R-:W-:Y:S02]  /*0120*/  ULDC.64 UR4, c[0x0][0x550] ;  /* 0x0001540000047ab9 */ /* 0x008fe40000000a00 */
[----:B------:R-:W-:Y:S02]  /*0130*/  UISETP.NE.AND UP0, UPT, UR4, 0x1, UPT ;  /* 0x000000010400788c */ /* 0x000fe4000bf05270 */
[----:B------:R-:W-:-:S02]  /*0140*/  UIMAD.WIDE.U32 UR8, UR6, UR5, URZ ;  /* 0x00000005060872a5 */ /* 0x000fc4000f8e003f */
[----:B------:R-:W-:Y:S02]  /*0150*/  ULDC UR4, c[0x0][0x558] ;  /* 0x0001560000047ab9 */ /* 0x000fe40000000800 */
[----:B------:R-:W-:-:S05]  /*0160*/  UMOV UR10, UR6 ;  /* 0x00000006000a7c82 */ /* 0x000fca0008000000 */
[----:B------:R-:W-:-:S03]  /*0170*/  @UP0 USHF.R.U32.HI UR10, URZ, UR4, UR9 ;  /* 0x000000043f0a0299 */ /* 0x000fc60008011609 */
.L_x_1578:
        /* <DEDUP_REMOVED lines=14> */
[----:B------:R-:W-:Y:S02]  /*0260*/  UIADD3 UR13, UR11, -UR13, URZ ;  /* 0x8000000d0b0d7290 */ /* 0x000fe4000fffe03f */
[----:B------:R-:W-:Y:S02]  /*0270*/  ULDC UR5, c[0x0][0x1d0] ;  /* 0x0000740000057ab9 */ /* 0x000fe40000000800 */
[----:B-1----:R-:W-:-:S04]  /*0280*/  USHF.L.U32 UR9, UR8, 0x7, URZ ;  /* 0x0000000708097899 */ /* 0x002fc8000800063f */
[----:B------:R-:W-:-:S04]  /*0290*/  @UP2 UIADD3 UR14, UR9, 0x7f, URZ ;  /* 0x0000007f090e2890 */ /* 0x000fc8000fffe03f */
[----:B------:R-:W-:Y:S02]  /*02a0*/  UIMAD.WIDE.U32 UR14, UR14, UR6, URZ ;  /* 0x000000060e0e72a5 */ /* 0x000fe4000f8e003f */
[----:B------:R-:W-:Y:S02]  /*02b0*/  UIADD3 UR6, UR9, 0x7f, URZ ;  /* 0x0000007f09067890 */ /* 0x000fe4000fffe03f */
[----:B------:R-:W-:-:S04]  /*02c0*/  @UP2 USHF.R.U32.HI UR6, URZ, UR7, UR15 ;  /* 0x000000073f062299 */ /* 0x000fc8000801160f */
        /* <DEDUP_REMOVED lines=14> */
.L_x_1580:
[----:B------:R-:W-:Y:S02]  /*03b0*/  ULDC UR4, c[0x0][0x32c] ;  /* 0x0000cb0000047ab9 */ /* 0x000fe40000000800 */
[----:B------:R-:W-:-:S03]  /*03c0*/  UISETP.NE.AND UP0, UPT, UR11, UR4, UPT ;  /* 0x000000040b00728c */ /* 0x000fc6000bf05270 */
[----:B------:R-:W-:Y:S02]  /*03d0*/  ULDC.64 UR4, c[0x0][0x330] ;  /* 0x0000cc0000047ab9 */ /* 0x000fe40000000a00 */
[----:B------:R-:W-:-:S06]  /*03e0*/  UIMAD.WIDE.U32 UR14, UR7, UR4, URZ ;  /* 0x00000004070e72a5 */ /* 0x000fcc000f8e003f */
[----:B------:R-:W-:Y:S02]  /*03f0*/  @UP0 USHF.R.U32.HI UR7, URZ, UR5, UR15 ;  /* 0x000000053f070299 */ /* 0x000fe4000801160f */
.L_x_1581:
[----:B------:R-:W-:Y:S02]  /*0400*/  ULDC UR4, c[0x0][0x32c] ;  /* 0x0000cb0000047ab9 */ /* 0x000fe40000000800 */
[----:B------:R-:W-:-:S04]  /*0410*/  UIMAD UR4, UR7, UR4, UR4 ;  /* 0x00000004070472a4 */ /* 0x000fc8000f8e0204 */
[----:B------:R-:W-:-:S04]  /*0420*/  UISETP.LT.AND UP0, UPT, UR6, UR4, UPT ;  /* 0x000000040600728c */ /* 0x000fc8000bf01270 */
[----:B------:R-:W-:-:S03]  /*0430*/  USEL UR6, UR6, UR4, UP0 ;  /* 0x0000000406067287 */ /* 0x000fc60008000000 */
.L_x_1579:
[----:B------:R-:W-:Y:S01]  /*0440*/  ULDC.64 UR4, c[0x0][0x2c8] ;  /* 0x0000b20000047ab9 */ /* 0x000fe20000000a00 */
[----:B------:R-:W-:Y:S01]  /*0450*/  PLOP3.LUT P0, PT, PT, PT, UP1, 0x40, 0x0 ;  /* 0x000000000000781c */ /* 0x000fe20003f0e818 */
[----:B------:R-:W-:Y:S02]  /*0460*/  UMOV UR7, 0x3f ;  /* 0x0000003f00077882 */ /* 0x000fe40000000000 */
[----:B------:R-:W-:Y:S02]  /*0470*/  ULDC UR11, c[0x0][0x1d0] ;  /* 0x00007400000b7ab9 */ /* 0x000fe40000000800 */
[----:B------:R-:W-:Y:S02]  /*0480*/  UIMAD.WIDE.U32 UR14, UR9, UR4, URZ ;  /* 0x00000004090e72a5 */ /* 0x000fe4000f8e003f */
[----:B------:R-:W-:Y:S02]  /*0490*/  UIADD3 UR6, UR6, 0x3f, URZ ;  /* 0x0000003f06067890 */ /* 0x000fe4000fffe03f */
[----:B------:R-:W-:-:S02]  /*04a0*/  UIADD3 UR7, UR7, UR11, URZ ;  /* 0x0000000b07077290 */ /* 0x000fc4000fffe03f */
[----:B------:R-:W-:Y:S02]  /*04b0*/  UMOV UR4, UR9 ;  /* 0x0000000900047c82 */ /* 0x000fe40008000000 */
[----:B------:R-:W-:Y:S02]  /*04c0*/  @UP2 USHF.R.U32.HI UR4, URZ, UR5, UR15 ;  /* 0x000000053f042299 */ /* 0x000fe4000801160f */
[----:B------:R-:W-:Y:S02]  /*04d0*/  ULDC UR13, c[0x0][0x168] ;  /* 0x00005a00000d7ab9 */ /* 0x000fe40000000800 */
[----:B------:R-:W-:Y:S02]  /*04e0*/  USHF.R.S32.HI UR15, URZ, 0x1f, UR6 ;  /* 0x0000001f3f0f7899 */ /* 0x000fe40008011406 */
[----:B------:R-:W-:Y:S02]  /*04f0*/  USHF.R.S32.HI UR14, URZ, 0x1f, UR7 ;  /* 0x0000001f3f0e7899 */ /* 0x000fe40008011407 */
[----:B------:R-:W-:-:S02]  /*0500*/  UIADD3 UR11, UR11, -UR13, URZ ;  /* 0x8000000d0b0b7290 */ /* 0x000fc4000fffe03f */
[----:B------:R-:W-:Y:S02]  /*0510*/  ULEA.HI UR6, UR15, UR6, URZ, 0x6 ;  /* 0x000000060f067291 */ /* 0x000fe4000f8f303f */
[----:B------:R-:W-:Y:S02]  /*0520*/  ULEA.HI UR14, UR14, UR7, URZ, 0x6 ;  /* 0x000000070e0e7291 */ /* 0x000fe4000f8f303f */
[----:B------:R-:W-:Y:S02]  /*0530*/  UIADD3 UR4, UR11, UR4, URZ ;  /* 0x000000040b047290 */ /* 0x000fe4000fffe03f */
[----:B------:R-:W-:Y:S02]  /*0540*/  ULDC UR5, c[0x0][0x324] ;  /* 0x0000c90000057ab9 */ /* 0x000fe40000000800 */
[----:B------:R-:W-:Y:S02]  /*0550*/  USHF.R.S32.HI UR6, URZ, 0x6, UR6 ;  /* 0x000000063f067899 */ /* 0x000fe40008011406 */
[----:B------:R-:W-:-:S02]  /*0560*/  USHF.R.S32.HI UR14, URZ, 0x6, UR14 ;  /* 0x000000063f0e7899 */ /* 0x000fc4000801140e */
[----:B------:R-:W-:Y:S02]  /*0570*/  UIADD3 UR5, UR4, -UR5, URZ ;  /* 0x8000000504057290 */ /* 0x000fe4000fffe03f */
[----:B------:R-:W-:-:S04]  /*0580*/  UISETP.LT.AND UP0, UPT, UR14, UR6, UPT ;  /* 0x000000060e00728c */ /* 0x000fc8000bf01270 */
[----:B------:R-:W-:Y:S01]  /*0590*/  USEL UR6, UR14, UR6, UP0 ;  /* 0x000000060e067287 */ /* 0x000fe20008000000 */
[----:B------:R-:W-:Y:S01]  /*05a0*/  MOV R2, UR5 ;  /* 0x0000000500027c02 */ /* 0x000fe20008000f00 */
[----:B------:R-:W-:Y:S05]  /*05b0*/  @P0 BRA `(.L_x_1582) ;  /* 0x0000010000000947 */ /* 0x000fea0003800000 */
[----:B------:R-:W-:-:S04]  /*05c0*/  MOV R0, UR4 ;  /* 0x0000000400007c02 */ /* 0x000fc80008000f00 */
        /* <DEDUP_REMOVED lines=9> */
.L_x_1583:
[----:B------:R-:W-:-:S04]  /*0660*/  MOV R3, c[0x0][0x32c] ;  /* 0x0000cb0000037a02 */ /* 0x000fc80000000f00 */
[----:B------:R-:W-:-:S13]  /*0670*/  ISETP.NE.AND P0, PT, R3, 0x1, PT ;  /* 0x000000010300780c */ /* 0x000fda0003f05270 */
[----:B------:R-:W-:-:S05]  /*0680*/  @P0 IMAD.HI.U32 R3, R0, c[0x0][0x330], RZ ;  /* 0x0000cc0000030a27 */ /* 0x000fca00078e00ff */
[----:B------:R-:W-:-:S05]  /*0690*/  @P0 SHF.R.U32.HI R0, RZ, c[0x0][0x334], R3 ;  /* 0x0000cd00ff000a19 */ /* 0x000fca0000011603 */
.L_x_1584:
[----:B------:R-:W-:-:S05]  /*06a0*/  IMAD R0, R0, c[0x0][0x32c], RZ ;  /* 0x0000cb0000007a24 */ /* 0x000fca00078e02ff */
[----:B------:R-:W-:-:S04]  /*06b0*/  IMNMX R2, R2, R0, !PT ;  /* 0x0000000002027217 */ /* 0x000fc80007800200 */
.L_x_1582:
[----:B------:R-:W-:Y:S01]  /*06c0*/  SHF.R.S32.HI R0, RZ, 0x1f, R2 ;  /* 0x0000001fff007819 */ /* 0x000fe20000011402 */
[----:B------:R-:W-:Y:S02]  /*06d0*/  USHF.R.U32.HI UR5, URZ, 0x10, UR12 ;  /* 0x000000103f057899 */ /* 0x000fe4000801160c */
[----:B------:R-:W-:Y:S01]  /*06e0*/  ULDC UR4, c[0x0][0x338] ;  /* 0x0000ce0000047ab9 */ /* 0x000fe20000000800 */
[----:B------:R-:W-:Y:S01]  /*06f0*/  LEA.HI R0, R0, R2, RZ, 0x6 ;  /* 0x0000000200007211 */ /* 0x000fe200078f30ff */
[----:B------:R-:W-:-:S03]  /*0700*/  UISETP.NE.AND UP0, UPT, UR5, URZ, UPT ;  /* 0x0000003f0500728c */ /* 0x000fc6000bf05270 */
[----:B------:R-:W-:Y:S01]  /*0710*/  SHF.R.S32.HI R0, RZ, 0x6, R0 ;  /* 0x00000006ff007819 */ /* 0x000fe20000011400 */
[----:B------:R-:W-:-:S03]  /*0720*/  USEL UR4, UR5, UR4, UP0 ;  /* 0x0000000405047287 */ /* 0x000fc60008000000 */
[----:B------:R-:W-:Y:S01]  /*0730*/  IMNMX R9, RZ, R0, !PT ;  /* 0x00000000ff097217 */ /* 0x000fe20007800200 */
[----:B------:R-:W-:-:S03]  /*0740*/  IMAD.MOV.U32 R0, RZ, RZ, RZ ;  /* 0x000000ffff007224 */ /* 0x000fc600078e00ff */
[----:B------:R-:W-:-:S13]  /*0750*/  ISETP.LT.AND P0, PT, R9, UR6, PT ;  /* 0x0000000609007c0c */ /* 0x000fda000bf01270 */
[----:B------:R-:W-:Y:S05]  /*0760*/  @!P0 BRA `(.L_x_1585) ;  /* 0x000001f000008947 */ /* 0x000fea0003800000 */
[----:B------:R-:W-:Y:S01]  /*0770*/  IMAD.U32 R5, RZ, RZ, UR4 ;  /* 0x00000004ff057e24 */ /* 0x000fe2000f8e00ff */
[----:B------:R-:W-:-:S04]  /*0780*/  UIADD3 UR5, UR4, -0x1, UR6 ;  /* 0xffffffff04057890 */ /* 0x000fc8000fffe006 */
[----:B------:R-:W-:Y:S02]  /*0790*/  IABS R0, R5 ;  /* 0x0000000500007213 */ /* 0x000fe40000000000 */
[----:B------:R-:W-:-:S03]  /*07a0*/  IADD3 R8, -R9, UR5, RZ ;  /* 0x0000000509087c10 */ /* 0x000fc6000fffe1ff */
        /* <DEDUP_REMOVED lines=11> */
[----:B------:R-:W-:-:S04]  /*0860*/  IMAD.MOV R6, RZ, RZ, -R0 ;  /* 0x000000ffff067224 */ /* 0x000fc800078e0a00 */
        /* <DEDUP_REMOVED lines=9> */
[----:B------:R-:W-:Y:S02]  /*0900*/  LOP3.LUT R2, R8, UR4, RZ, 0x3c, !PT ;  /* 0x0000000408027c12 */ /* 0x000fe4000f8e3cff */
[----:B------:R-:W-:Y:S02]  /*0910*/  ISETP.NE.AND P1, PT, RZ, UR4, PT ;  /* 0x00000004ff007c0c */ /* 0x000fe4000bf25270 */
[----:B------:R-:W-:-:S07]  /*0920*/  ISETP.GE.AND P0, PT, R2, RZ, PT ;  /* 0x000000ff0200720c */ /* 0x000fce0003f06270 */
[----:B------:R-:W-:-:S06]  /*0930*/  @P2 IADD3 R0, R0, 0x1, RZ ;  /* 0x0000000100002810 */ /* 0x000fcc0007ffe0ff */
[----:B------:R-:W-:Y:S01]  /*0940*/  @!P0 IMAD.MOV R0, RZ, RZ, -R0 ;  /* 0x000000ffff008224 */ /* 0x000fe200078e0a00 */
[----:B------:R-:W-:Y:S02]  /*0950*/  @!P1 LOP3.LUT R0, RZ, UR4, RZ, 0x33, !PT ;  /* 0x00000004ff009c12 */ /* 0x000fe4000f8e33ff */
.L_x_1585:
[----:B------:R-:W-:Y:S01]  /*0960*/  ULOP3.LUT UR12, UR12, 0xffff, URZ, 0xc0, !UPT ;  /* 0x0000ffff0c0c7892 */ /* 0x000fe2000f8ec03f */
[----:B------:R-:W-:Y:S01]  /*0970*/  PLOP3.LUT P2, PT, PT, PT, PT, 0x80, 0x0 ;  /* 0x000000000000781c */ /* 0x000fe20003f4f070 */
[----:B------:R-:W-:Y:S01]  /*0980*/  IMAD.MOV.U32 R18, RZ, RZ, RZ ;  /* 0x000000ffff127224 */ /* 0x000fe200078e00ff */
[----:B------:R-:W-:Y:S01]  /*0990*/  MOV R17, RZ ;  /* 0x000000ff00117202 */ /* 0x000fe20000000f00 */
[----:B------:R-:W-:Y:S01]  /*09a0*/  CS2R R116, SRZ ;  /* 0x0000000000747805 */ /* 0x000fe2000001ff00 */
[----:B------:R-:W-:Y:S01]  /*09b0*/  CS2R R114, SRZ ;  /* 0x0000000000727805 */ /* 0x000fe2000001ff00 */
[----:B------:R-:W-:Y:S01]  /*09c0*/  IMAD R231, R0, UR12, R9 ;  /* 0x0000000c00e77c24 */ /* 0x000fe2000f8e0209 */
[----:B------:R-:W-:Y:S01]  /*09d0*/  ULDC.64 UR12, c[0x0][0x118] ;  /* 0x00004600000c7ab9 */ /* 0x000fe20000000a00 */
[----:B------:R-:W-:Y:S01]  /*09e0*/  CS2R R112, SRZ ;  /* 0x0000000000707805 */ /* 0x000fe2000001ff00 */
[----:B------:R-:W-:Y:S01]  /*09f0*/  CS2R R110, SRZ ;  /* 0x00000000006e7805 */ /* 0x000fe2000001ff00 */
[----:B------:R-:W-:Y:S01]  /*0a00*/  IMAD.IADD R0, R231, 0x1, R0 ;  /* 0x00000001e7007824 */ /* 0x000fe200078e0200 */
[----:B------:R-:W-:Y:S01]  /*0a10*/  CS2R R108, SRZ ;  /* 0x00000000006c7805 */ /* 0x000fe2000001ff00 */
[----:B------:R-:W-:Y:S01]  /*0a20*/  CS2R R106, SRZ ;  /* 0x00000000006a7805 */ /* 0x000fe2000001ff00 */
[----:B------:R-:W-:Y:S01]  /*0a30*/  CS2R R104, SRZ ;  /* 0x0000000000687805 */ /* 0x000fe2000001ff00 */
[----:B------:R-:W-:Y:S01]  /*0a40*/  CS2R R102, SRZ ;  /* 0x0000000000667805 */ /* 0x000fe2000001ff00 */
[----:B------:R-:W-:Y:S01]  /*0a50*/  IMNMX R172, R0, UR6, PT ;  /* 0x0000000600ac7c17 */ /* 0x000fe2000b800200 */
        /* <DEDUP_REMOVED lines=59> */
[----:B------:R-:W-:Y:S01]  /*0e10*/  USHF.R.S32.HI UR14, URZ, 0x1f, UR10 ;  /* 0x0000001f3f0e7899 */ /* 0x000fe2000801140a */
[----:B------:R-:W-:Y:S01]  /*0e20*/  SHF.R.S32.HI R124, RZ, 0x1f, R132 ;  /* 0x0000001fff7c7819 */ /* 0x000fe20000011484 */
[----:B------:R-:W-:Y:S01]  /*0e30*/  ULDC.64 UR4, c[0x0][0x1b8] ;  /* 0x00006e0000047ab9 */ /* 0x000fe20000000a00 */
[----:B------:R-:W-:-:S13]  /*0e40*/  ISETP.NE.AND.EX P4, PT, RZ, c[0x0][0x344], PT, P4 ;  /* 0x0000d100ff007a0c */ /* 0x000fda0003f85340 */
[----:B------:R-:W-:-:S04]  /*0e50*/  @P4 IMAD.MOV.U32 R2, RZ, RZ, 0x4 ;  /* 0x00000004ff024424 */ /* 0x000fc800078e00ff */
[----:B------:R-:W-:-:S05]  /*0e60*/  @P4 IMAD.WIDE R2, R26, R2, c[0x0][0x340] ;  /* 0x0000d0001a024625 */ /* 0x000fca00078e0202 */
[----:B------:R1:W2:Y:S01]  /*0e70*/  @P4 LDG.E R16, [R2.64] ;  /* 0x0000000c02104981 */ /* 0x0002a2000c1e1900 */
[----:B------:R-:W-:Y:S01]  /*0e80*/  UIMAD UR6, UR14, UR4, URZ ;  /* 0x000000040e0672a4 */ /* 0x000fe2000f8e023f */
[----:B------:R-:W-:Y:S01]  /*0e90*/  PLOP3.LUT P1, PT, PT, PT, UP2, 0x80, 0x0 ;  /* 0x000000000000781c */ /* 0x000fe20003f2f028 */
[----:B------:R-:W-:Y:S01]  /*0ea0*/  UIMAD.WIDE.U32 UR16, UR10, UR4, URZ ;  /* 0x000000040a1072a5 */ /* 0x000fe2000f8e003f */
[----:B------:R-:W-:Y:S01]  /*0eb0*/  PLOP3.LUT P0, PT, PT, PT, UP2, 0x80, 0x0 ;  /* 0x000000000000781c */ /* 0x000fe20003f0f028 */
[----:B------:R-:W-:Y:S01]  /*0ec0*/  UIMAD UR5, UR10, UR5, UR6 ;  /* 0x000000050a0572a4 */ /* 0x000fe2000f8e0206 */
[----:B------:R-:W-:Y:S01]  /*0ed0*/  SHF.R.S32.HI R17, RZ, 0x1f, R26 ;  /* 0x0000001fff117819 */ /* 0x000fe2000001141a */
[----:B------:R-:W-:Y:S01]  /*0ee0*/  ULDC UR4, c[0x0][0x2c4] ;  /* 0x0000b10000047ab9 */ /* 0x000fe20000000800 */
[----:B------:R-:W-:Y:S01]  /*0ef0*/  LEA.HI R9, R124, R132, RZ, 0x4 ;  /* 0x000000847c097211 */ /* 0x000fe200078f20ff */
[----:B------:R-:W-:Y:S01]  /*0f00*/  UIADD3 UR5, UR17, UR5, URZ ;  /* 0x0000000511057290 */ /* 0x000fe2000fffe03f */
[----:B------:R-:W-:Y:S01]  /*0f10*/  BSSY B0, `(.L_x_1587) ;  /* 0x00000b1000007945 */ /* 0x000fe20003800000 */
[----:B------:R-:W-:Y:S01]  /*0f20*/  IMAD R5, R17, c[0x0][0x1c0], RZ ;  /* 0x0000700011057a24 */ /* 0x000fe200078e02ff */
[----:B------:R-:W-:Y:S01]  /*0f30*/  SHF.R.S32.HI R8, RZ, 0x4, R9 ;  /* 0x00000004ff087819 */ /* 0x000fe20000011409 */
[----:B------:R-:W-:-:S02]  /*0f40*/  ULDC UR15, c[0x0][0x168] ;  /* 0x00005a00000f7ab9 */ /* 0x000fc40000000800 */
[----:B------:R-:W-:Y:S01]  /*0f50*/  IMAD R5, R26, c[0x0][0x1c4], R5 ;  /* 0x000071001a057a24 */ /* 0x000fe200078e0205 */
[----:B------:R-:W-:Y:S01]  /*0f60*/  LEA.HI R7, R9, R8, RZ, 0x1 ;  /* 0x0000000809077211 */ /* 0x000fe200078f08ff */
[----:B------:R-:W-:Y:S02]  /*0f70*/  UIMAD UR15, UR4, UR15, URZ ;  /* 0x0000000f040f72a4 */ /* 0x000fe4000f8e023f */
[----:B------:R-:W-:Y:S02]  /*0f80*/  ULDC.64 UR6, c[0x0][0x1e8] ;  /* 0x00007a0000067ab9 */ /* 0x000fe40000000a00 */
[----:B------:R-:W-:Y:S01]  /*0f90*/  UIMAD UR6, UR14, UR6, URZ ;  /* 0x000000060e0672a4 */ /* 0x000fe2000f8e023f */
[----:B-1----:R-:W-:Y:S01]  /*0fa0*/  LEA.HI R2, R124, R132, RZ, 0x3 ;  /* 0x000000847c027211 */ /* 0x002fe200078f18ff */
[----:B------:R-:W-:Y:S02]  /*0fb0*/  IMAD.U32 R3, RZ, RZ, UR17 ;  /* 0x00000011ff037e24 */ /* 0x000fe4000f8e00ff */
[----:B------:R-:W-:Y:S01]  /*0fc0*/  UIMAD UR6, UR10, UR7, UR6 ;  /* 0x000000070a0672a4 */ /* 0x000fe2000f8e0206 */
[----:B------:R-:W-:Y:S01]  /*0fd0*/  IMAD.U32 R3, RZ, RZ, UR5 ;  /* 0x00000005ff037e24 */ /* 0x000fe2000f8e00ff */
[----:B------:R-:W-:Y:S01]  /*0fe0*/  LOP3.LUT R0, R2, 0xfffffff8, RZ, 0xc0, !PT ;  /* 0xfffffff802007812 */ /* 0x000fe200078ec0ff */
[----:B------:R-:W-:Y:S01]  /*0ff0*/  ULDC.64 UR4, c[0x0][0x210] ;  /* 0x0000840000047ab9 */ /* 0x000fe20000000a00 */
[----:B------:R-:W-:Y:S01]  /*1000*/  SHF.R.S32.HI R22, RZ, 0x3, R2 ;  /* 0x00000003ff167819 */ /* 0x000fe20000011402 */
[----:B------:R-:W-:Y:S01]  /*1010*/  IMAD.U32 R2, RZ, RZ, UR16 ;  /* 0x00000010ff027e24 */ /* 0x000fe2000f8e00ff */
[----:B------:R-:W-:Y:S01]  /*1020*/  UIMAD UR4, UR14, UR4, URZ ;  /* 0x000000040e0472a4 */ /* 0x000fe2000f8e023f */
[----:B------:R-:W-:Y:S01]  /*1030*/  IMAD.IADD R23, R132, 0x1, -R0 ;  /* 0x0000000184177824 */ /* 0x000fe200078e0a00 */
[----:B------:R-:W-:Y:S01]  /*1040*/  IADD3 R28, R22, UR9, RZ ;  /* 0x00000009161c7c10 */ /* 0x000fe2000fffe0ff */
[----:B------:R-:W-:Y:S01]  /*1050*/  IMAD.WIDE.U32 R2, R26, c[0x0][0x1c0], R2 ;  /* 0x000070001a027a25 */ /* 0x000fe200078e0002 */
[----:B------:R-:W-:-:S03]  /*1060*/  UIMAD UR4, UR10, UR5, UR4 ;  /* 0x000000050a0472a4 */ /* 0x000fc6000f8e0204 */
[----:B------:R-:W-:Y:S02]  /*1070*/  IMAD R4, R23, 0x20, R22 ;  /* 0x0000002017047824 */ /* 0x000fe400078e0216 */
[----:B------:R-:W-:Y:S02]  /*1080*/  IMAD.IADD R3, R3, 0x1, R5 ;  /* 0x0000000103037824 */ /* 0x000fe400078e0205 */
[C---:B------:R-:W-:Y:S01]  /*1090*/  IMAD.SHL.U32 R10, R23.reuse, 0x8, RZ ;  /* 0x00000008170a7824 */ /* 0x040fe200078e00ff */
[----:B------:R-:W-:Y:S01]  /*10a0*/  IADD3 R4, R4, UR9, RZ ;  /* 0x0000000904047c10 */ /* 0x000fe2000fffe0ff */
[----:B------:R-:W-:-:S03]  /*10b0*/  IMAD.SHL.U32 R19, R23, 0x8, RZ ;  /* 0x0000000817137824 */ /* 0x000fc600078e00ff */
[----:B------:R-:W-:Y:S01]  /*10c0*/  SHF.R.S32.HI R11, RZ, 0x1f, R10 ;  /* 0x0000001fff0b7819 */ /* 0x000fe2000001140a */
[----:B------:R-:W-:Y:S01]  /*10d0*/  @P1 IMAD.HI.U32 R6, R4, c[0x0][0x2c8], RZ ;  /* 0x0000b20004061a27 */ /* 0x000fe200078e00ff */
[----:B------:R-:W-:Y:S02]  /*10e0*/  ISETP.GE.AND P1, PT, R28, UR15, PT ;  /* 0x0000000f1c007c0c */ /* 0x000fe4000bf26270 */
[----:B------:R-:W-:Y:S01]  /*10f0*/  IADD3 R20, R19, 0xc0, RZ ;  /* 0x000000c013147810 */ /* 0x000fe20007ffe0ff */
[----:B------:R-:W-:Y:S01]  /*1100*/  IMAD.MOV.U32 R0, RZ, RZ, R4 ;  /* 0x000000ffff007224 */ /* 0x000fe200078e0004 */
[----:B------:R-:W-:Y:S02]  /*1110*/  @P0 SHF.R.U32.HI R0, RZ, c[0x0][0x2cc], R6 ;  /* 0x0000b300ff000a19 */ /* 0x000fe40000011606 */
[----:B------:R-:W-:Y:S02]  /*1120*/  LOP3.LUT R6, R7, 0xfffffffe, RZ, 0xc0, !PT ;  /* 0xfffffffe07067812 */ /* 0x000fe400078ec0ff */
[----:B------:R-:W-:Y:S01]  /*1130*/  ISETP.GE.AND P5, PT, R20, c[0x0][0x198], PT ;  /* 0x0000660014007a0c */ /* 0x000fe20003fa6270 */
[----:B------:R-:W-:Y:S01]  /*1140*/  IMAD.MOV R5, RZ, RZ, -R0 ;  /* 0x000000ffff057224 */ /* 0x000fe200078e0a00 */
[----:B------:R-:W-:Y:S01]  /*1150*/  IADD3 R18, R10, 0x40, RZ ;  /* 0x000000400a127810 */ /* 0x000fe20007ffe0ff */
[----:B------:R-:W-:Y:S01]  /*1160*/  IMAD.IADD R29, R8, 0x1, -R6 ;  /* 0x00000001081d7824 */ /* 0x000fe200078e0a06 */
[----:B------:R-:W-:Y:S01]  /*1170*/  SHF.R.S32.HI R6, RZ, 0x1f, R0 ;  /* 0x0000001fff067819 */ /* 0x000fe20000011400 */
[----:B------:R-:W-:Y:S01]  /*1180*/  IMAD R5, R5, c[0x0][0x2c4], R4 ;  /* 0x0000b10005057a24 */ /* 0x000fe200078e0204 */
[----:B------:R-:W-:Y:S01]  /*1190*/  IADD3 R8, R28, 0x20, RZ ;  /* 0x000000201c087810 */ /* 0x000fe20007ffe0ff */
[----:B------:R-:W-:Y:S01]  /*11a0*/  IMAD.SHL.U32 R4, R22, 0x40, RZ ;  /* 0x0000004016047824 */ /* 0x000fe200078e00ff */
[----:B------:R-:W-:Y:S01]  /*11b0*/  @!P1 SHF.R.S32.HI R13, RZ, 0x1f, R20 ;  /* 0x0000001fff0d9819 */ /* 0x000fe20000011414 */
[----:B------:R-:W-:Y:S01]  /*11c0*/  IMAD R6, R6, c[0x0][0x1b0], RZ ;  /* 0x00006c0006067a24 */ /* 0x000fe200078e02ff */
[----:B------:R-:W-:Y:S01]  /*11d0*/  ISETP.GE.AND P0, PT, R8, UR15, PT ;  /* 0x0000000f08007c0c */ /* 0x000fe2000bf06270 */
[----:B------:R-:W-:Y:S01]  /*11e0*/  IMAD.WIDE.U32 R2, R0, c[0x0][0x1b0], R2 ;  /* 0x00006c0000027a25 */ /* 0x000fe200078e0002 */
[----:B------:R-:W-:-:S02]  /*11f0*/  LOP3.LUT R4, R4, 0x1c0, RZ, 0xc0, !PT ;  /* 0x000001c004047812 */ /* 0x000fc400078ec0ff */
[----:B------:R-:W-:Y:S01]  /*1200*/  @!P1 LEA.HI R20, R13, R20, RZ, 0x3 ;  /* 0x000000140d149211 */ /* 0x000fe200078f18ff */
[----:B------:R-:W-:Y:S01]  /*1210*/  IMAD R0, R0, c[0x0][0x1b4], R6 ;  /* 0x00006d0000007a24 */ /* 0x000fe200078e0206 */
[----:B------:R-:W-:Y:S02]  /*1220*/  LOP3.LUT R7, R4, 0x38, R10, 0xf8, !PT ;  /* 0x0000003804077812 */ /* 0x000fe400078ef80a */
[----:B------:R-:W-:Y:S01]  /*1230*/  SHF.R.U32.HI R4, RZ, 0x3, R4 ;  /* 0x00000003ff047819 */ /* 0x000fe20000011604 */
[----:B------:R-:W-:Y:S01]  /*1240*/  IMAD.IADD R3, R3, 0x1, R0 ;  /* 0x0000000103037824 */ /* 0x000fe200078e0200 */
[----:B------:R-:W-:Y:S02]  /*1250*/  IADD3 R6, R10, 0x80, RZ ;  /* 0x000000800a067810 */ /* 0x000fe40007ffe0ff */
[----:B------:R-:W-:Y:S01]  /*1260*/  LOP3.LUT R7, R7, R4, RZ, 0x3c, !PT ;  /* 0x0000000407077212 */ /* 0x000fe200078e3cff */
[----:B------:R-:W-:Y:S01]  /*1270*/  IMAD.WIDE.U32 R2, R5, c[0x0][0x1a8], R2 ;  /* 0x00006a0005027a25 */ /* 0x000fe200078e0002 */
[----:B------:R-:W-:-:S02]  /*1280*/  SHF.R.S32.HI R4, RZ, 0x1f, R5 ;  /* 0x0000001fff047819 */ /* 0x000fc40000011405 */
[----:B------:R-:W-:Y:S02]  /*1290*/  ISETP.GE.AND P2, PT, R6, c[0x0][0x1d4], PT ;  /* 0x0000750006007a0c */ /* 0x000fe40003f46270 */
[----:B------:R-:W-:Y:S01]  /*12a0*/  LEA.HI R6, R124, R132, RZ, 0x6 ;  /* 0x000000847c067211 */ /* 0x000fe200078f30ff */
[----:B------:R-:W-:Y:S01]  /*12b0*/  IMAD R0, R4, c[0x0][0x1a8], RZ ;  /* 0x00006a0004007a24 */ /* 0x000fe200078e02ff */
[----:B------:R-:W-:Y:S02]  /*12c0*/  LEA R27, P3, R2, c[0x0][0x160], 0x1 ;  /* 0x00005800021b7a11 */ /* 0x000fe400078608ff */
[----:B------:R-:W-:Y:S01]  /*12d0*/  @!P1 LOP3.LUT R20, R20, 0xfffffff8, RZ, 0xc0, !PT ;  /* 0xfffffff814149812 */ /* 0x000fe200078ec0ff */
[----:B------:R-:W-:Y:S01]  /*12e0*/  IMAD.SHL.U32 R4, R6, 0x8, RZ ;  /* 0x0000000806047824 */ /* 0x000fe200078e00ff */
[----:B------:R-:W-:Y:S01]  /*12f0*/  IADD3 R6, R19, 0x80, RZ ;  /* 0x0000008013067810 */ /* 0x000fe20007ffe0ff */
[----:B------:R-:W-:-:S03]  /*1300*/  IMAD R0, R5, c[0x0][0x1ac], R0 ;  /* 0x00006b0005007a24 */ /* 0x000fc600078e0200 */
[----:B------:R-:W-:Y:S01]  /*1310*/  LOP3.LUT R225, R7, 0xfffffe00, R4, 0xf8, !PT ;  /* 0xfffffe0007e17812 */ /* 0x000fe200078ef804 */
[----:B------:R-:W-:Y:S01]  /*1320*/  IMAD.IADD R0, R3, 0x1, R0 ;  /* 0x0000000103007824 */ /* 0x000fe200078e0200 */
[----:B------:R-:W-:Y:S02]  /*1330*/  LOP3.LUT R4, R9, 0xfffffff0, RZ, 0xc0, !PT ;  /* 0xfffffff009047812 */ /* 0x000fe400078ec0ff */
[----:B------:R-:W-:Y:S02]  /*1340*/  SHF.R.S32.HI R7, RZ, 0x1f, R22 ;  /* 0x0000001fff077819 */ /* 0x000fe40000011416 */
[----:B------:R-:W-:Y:S01]  /*1350*/  LEA.HI.X R25, R2, c[0x0][0x164], R0, 0x1, P3 ;  /* 0x0000590002197a11 */ /* 0x000fe200018f0c00 */
[----:B------:R-:W-:Y:S01]  /*1360*/  IMAD.IADD R8, R132, 0x1, -R4 ;  /* 0x0000000184087824 */ /* 0x000fe200078e0a04 */
[----:B------:R-:W-:Y:S01]  /*1370*/  @!P1 SHF.R.S32.HI R5, RZ, 0x1f, R6 ;  /* 0x0000001fff059819 */ /* 0x000fe20000011406 */
[----:B------:R-:W-:Y:S01]  /*1380*/  IMAD R0, R7, c[0x0][0x1e0], RZ ;  /* 0x0000780007007a24 */ /* 0x000fe200078e02ff */
[----:B------:R-:W-:Y:S01]  /*1390*/  ISETP.GE.AND P6, PT, R6, c[0x0][0x198], PT ;  /* 0x0000660006007a0c */ /* 0x000fe20003fc6270 */
[----:B------:R-:W-:Y:S01]  /*13a0*/  SHFL.IDX PT, R3, R25, RZ, 0x181f ;  /* 0x00181fff19037589 */ /* 0x000fe200000e0000 */
[----:B------:R-:W-:Y:S01]  /*13b0*/  SHF.R.S32.HI R2, RZ, 0x1f, R8 ;  /* 0x0000001fff027819 */ /* 0x000fe20000011408 */
[----:B------:R-:W-:Y:S01]  /*13c0*/  IMAD R0, R22, c[0x0][0x1e4], R0 ;  /* 0x0000790016007a24 */ /* 0x000fe200078e0200 */
[----:B------:R-:W-:Y:S01]  /*13d0*/  @!P1 LEA.HI R15, R5, R6, RZ, 0x3 ;  /* 0x00000006050f9211 */ /* 0x000fe200078f18ff */
[----:B------:R-:W-:Y:S01]  /*13e0*/  IMAD R6, R7, c[0x0][0x208], RZ ;  /* 0x0000820007067a24 */ /* 0x000fe200078e02ff */
[----:B------:R-:W-:Y:S01]  /*13f0*/  LEA.HI R24, R2, R8, RZ, 0x3 ;  /* 0x0000000802187211 */ /* 0x000fe200078f18ff */
[----:B------:R-:W-:Y:S01]  /*1400*/  IMAD.WIDE.U32 R4, R22, c[0x0][0x1e0], R10 ;  /* 0x0000780016047a25 */ /* 0x000fe200078e000a */
[----:B------:R-:W1:Y:S02]  /*1410*/  SHFL.IDX PT, R2, R27, RZ, 0x181f ;  /* 0x00181fff1b027589 */ /* 0x000e6400000e0000 */
[----:B------:R-:W-:Y:S01]  /*1420*/  LOP3.LUT R14, R24, 0xfffffff8, RZ, 0xc0, !PT ;  /* 0xfffffff8180e7812 */ /* 0x000fe200078ec0ff */
[----:B------:R-:W-:-:S02]  /*1430*/  IMAD R12, R22, c[0x0][0x20c], R6 ;  /* 0x00008300160c7a24 */ /* 0x000fc400078e0206 */
[----:B------:R-:W-:-:S04]  /*1440*/  IMAD.WIDE.U32 R6, R22, c[0x0][0x208], R10 ;  /* 0x0000820016067a25 */ /* 0x000fc800078e000a */
[----:B------:R-:W-:Y:S02]  /*1450*/  IMAD.IADD R9, R5, 0x1, R0 ;  /* 0x0000000105097824 */ /* 0x000fe400078e0200 */
[----:B------:R-:W-:Y:S01]  /*1460*/  IMAD.IADD R21, R8, 0x1, -R14 ;  /* 0x0000000108157824 */ /* 0x000fe200078e0a0e */
[----:B------:R-:W-:Y:S01]  /*1470*/  @!P1 LOP3.LUT R14, R15, 0xfffffff8, RZ, 0xc0, !PT ;  /* 0xfffffff80f0e9812 */ /* 0x000fe200078ec0ff */
[----:B------:R-:W-:Y:S02]  /*1480*/  IMAD.IADD R5, R7, 0x1, R12 ;  /* 0x0000000107057824 */ /* 0x000fe400078e020c */
[----:B------:R-:W-:Y:S02]  /*1490*/  IMAD.MOV.U32 R8, RZ, RZ, R4 ;  /* 0x000000ffff087224 */ /* 0x000fe400078e0004 */
[----:B------:R-:W-:Y:S02]  /*14a0*/  IMAD.U32 R12, RZ, RZ, UR10 ;  /* 0x0000000aff0c7e24 */ /* 0x000fe4000f8e00ff */
[----:B------:R-:W-:-:S02]  /*14b0*/  IMAD.U32 R0, RZ, RZ, UR10 ;  /* 0x0000000aff007e24 */ /* 0x000fc4000f8e00ff */
[----:B------:R-:W-:Y:S02]  /*14c0*/  IMAD.MOV.U32 R4, RZ, RZ, R6 ;  /* 0x000000ffff047224 */ /* 0x000fe400078e0006 */
[----:B------:R-:W-:-:S04]  /*14d0*/  IMAD.WIDE.U32 R12, R12, c[0x0][0x1e8], R8 ;  /* 0x00007a000c0c7a25 */ /* 0x000fc800078e0008 */
[----:B------:R-:W-:Y:S01]  /*14e0*/  IMAD.WIDE.U32 R8, R0, c[0x0][0x210], R4 ;  /* 0x0000840000087a25 */ /* 0x000fe200078e0004 */
[C---:B-1----:R-:W-:Y:S02]  /*14f0*/  @!P1 LEA R4, P3, R19.reuse, R2, 0x1 ;  /* 0x0000000213049211 */ /* 0x042fe400078608ff */
[----:B------:R-:W-:Y:S01]  /*1500*/  @!P1 SHF.R.S32.HI R0, RZ, 0x1f, R18 ;  /* 0x0000001fff009819 */ /* 0x000fe20000011412 */
[----:B------:R-:W-:Y:S01]  /*1510*/  @!P1 IMAD.WIDE R14, R14, 0x2, R2 ;  /* 0x000000020e0e9825 */ /* 0x000fe200078e0202 */
[C---:B------:R-:W-:Y:S02]  /*1520*/  @!P1 LEA.HI.X R5, R19.reuse, R3, R11, 0x1, P3 ;  /* 0x0000000313059211 */ /* 0x040fe400018f0c0b */
[----:B------:R-:W-:Y:S02]  /*1530*/  ISETP.GE.AND P3, PT, R19, c[0x0][0x198], PT ;  /* 0x0000660013007a0c */ /* 0x000fe40003f66270 */
[----:B------:R-:W-:Y:S02]  /*1540*/  @!P1 LEA.HI R0, R0, R18, RZ, 0x3 ;  /* 0x0000001200009211 */ /* 0x000fe400078f18ff */
[----:B------:R-:W-:-:S02]  /*1550*/  IADD3 R13, R13, UR6, RZ ;  /* 0x000000060d0d7c10 */ /* 0x000fc4000fffe0ff */
[--C-:B--2---:R-:W-:Y:S01]  /*1560*/  @P4 SHF.R.S32.HI R7, RZ, 0x1f, R16.reuse ;  /* 0x0000001fff074819 */ /* 0x104fe20000011410 */
[----:B------:R-:W-:Y:S01]  /*1570*/  @P4 IMAD.MOV.U32 R6, RZ, RZ, R16 ;  /* 0x000000ffff064224 */ /* 0x000fe200078e0010 */
[----:B------:R-:W-:Y:S01]  /*1580*/  @!P1 LOP3.LUT R16, R0, 0xfffffff8, RZ, 0xc0, !PT ;  /* 0xfffffff800109812 */ /* 0x000fe200078ec0ff */
[----:B------:R-:W-:Y:S02]  /*1590*/  @!P4 IMAD.MOV.U32 R6, RZ, RZ, R26 ;  /* 0x000000ffff06c224 */ /* 0x000fe400078e001a */
[----:B------:R-:W-:Y:S01]  /*15a0*/  @!P4 IMAD.MOV.U32 R7, RZ, RZ, R17 ;  /* 0x000000ffff07c224 */ /* 0x000fe200078e0011 */
[----:B------:R-:W-:Y:S01]  /*15b0*/  ISETP.GE.AND P4, PT, R19, c[0x0][0x198], PT ;  /* 0x0000660013007a0c */ /* 0x000fe20003f86270 */
[----:B------:R-:W-:Y:S01]  /*15c0*/  @!P1 IMAD.SHL.U32 R0, R225, 0x2, RZ ;  /* 0x00000002e1009824 */ /* 0x000fe200078e00ff */
[----:B------:R-:W-:Y:S01]  /*15d0*/  ISETP.GE.AND P4, PT, R18, c[0x0][0x198], PT ;  /* 0x0000660012007a0c */ /* 0x000fe20003f86270 */
[----:B------:R-:W-:-:S03]  /*15e0*/  @!P1 IMAD.WIDE R16, R16, 0x2, R2 ;  /* 0x0000000210109825 */ /* 0x000fc600078e0202 */
[----:B------:R-:W-:Y:S01]  /*15f0*/  @!PT LDS RZ, [RZ] ;  /* 0x00000000fffff984 */ /* 0x000fe20000000800 */
[----:B------:R1:W-:Y:S01]  /*1600*/  @!P1 LDGSTS.E.BYPASS.LTC128B.128 [R0+0x10100], [R4.64], !P3 ;  /* 0x1010000004009fae */ /* 0x0003e2000d901d4c */
[----:B------:R-:W-:Y:S01]  /*1610*/  @!P1 IMAD.WIDE R2, R20, 0x2, R2 ;  /* 0x0000000214029825 */ /* 0x000fe200078e0202 */
[----:B------:R-:W-:Y:S02]  /*1620*/  P2R R26, PR, RZ, 0x10 ;  /* 0x00000010ff1a7803 */ /* 0x000fe40000000000 */
[----:B------:R-:W-:Y:S01]  /*1630*/  ISETP.GE.AND P3, PT, R18, c[0x0][0x1d4], PT ;  /* 0x0000750012007a0c */ /* 0x000fe20003f66270 */
[----:B------:R-:W-:-:S04]  /*1640*/  IMAD.WIDE.U32 R34, R6, c[0x0][0x1f0], R12 ;  /* 0x00007c0006227a25 */ /* 0x000fc800078e000c */
[----:B------:R2:W-:Y:S01]  /*1650*/  @!P1 LDGSTS.E.BYPASS.LTC128B.128 [R0+0x14100], [R16.64], !P4 ;  /* 0x1410000010009fae */ /* 0x0005e2000e101d4c */
[----:B------:R-:W-:-:S03]  /*1660*/  ISETP.GE.AND P4, PT, R10, c[0x0][0x1d4], PT ;  /* 0x000075000a007a0c */ /* 0x000fc60003f86270 */
[----:B------:R3:W-:Y:S04]  /*1670*/  @!P1 LDGSTS.E.BYPASS.LTC128B.128 [R0+0x18100], [R14.64], !P6 ;  /* 0x181000000e009fae */ /* 0x0007e8000f101d4c */
[----:B------:R4:W-:Y:S01]  /*1680*/  @!P1 LDGSTS.E.BYPASS.LTC128B.128 [R0+0x1c100], [R2.64], !P5 ;  /* 0x1c10000002009fae */ /* 0x0009e2000e901d4c */
[----:B------:R-:W-:-:S03]  /*1690*/  LOP3.LUT P1, RZ, R21, 0x2, RZ, 0xc0, !PT ;  /* 0x0000000215ff7812 */ /* 0x000fc6000782c0ff */
[----:B------:R4:W-:Y:S01]  /*16a0*/  STL.64 [R1+0x38], R34 ;  /* 0x0000382201007387 */ /* 0x0009e20000100a00 */
[----:B-1----:R-:W-:Y:S02]  /*16b0*/  IMAD.SHL.U32 R4, R21, 0x40, RZ ;  /* 0x0000004015047824 */ /* 0x002fe400078e00ff */
[----:B------:R-:W-:Y:S02]  /*16c0*/  IMAD R5, R7, c[0x0][0x1f0], RZ ;  /* 0x00007c0007057a24 */ /* 0x000fe400078e02ff */
[----:B--2---:R-:W-:Y:S02]  /*16d0*/  IMAD.MOV.U32 R16, RZ, RZ, 0x20 ;  /* 0x00000020ff107424 */ /* 0x004fe400078e00ff */
[----:B---3--:R-:W-:Y:S02]  /*16e0*/  IMAD R14, R6, c[0x0][0x1f4], R5 ;  /* 0x00007d00060e7a24 */ /* 0x008fe400078e0205 */
[----:B------:R-:W-:Y:S02]  /*16f0*/  IMAD.SHL.U32 R5, R24, 0x40, RZ ;  /* 0x0000004018057824 */ /* 0x000fe400078e00ff */
[----:B----4-:R-:W-:Y:S01]  /*1700*/  IMAD.SHL.U32 R2, R29, 0x8, RZ ;  /* 0x000000081d027824 */ /* 0x010fe200078e00ff */
[----:B------:R-:W-:Y:S01]  /*1710*/  LOP3.LUT R0, R4, 0x1c0, RZ, 0xc0, !PT ;  /* 0x000001c004007812 */ /* 0x000fe200078ec0ff */
[----:B------:R-:W-:Y:S01]  /*1720*/  IMAD.IADD R37, R35, 0x1, R14 ;  /* 0x0000000123257824 */ /* 0x000fe200078e020e */
[----:B------:R-:W-:Y:S01]  /*1730*/  IADD3 R3, R9, UR4, RZ ;  /* 0x0000000409037c10 */ /* 0x000fe2000fffe0ff */
[----:B------:R-:W-:Y:S01]  /*1740*/  IMAD.MOV.U32 R4, RZ, RZ, 0x10 ;  /* 0x00000010ff047424 */ /* 0x000fe200078e00ff */
[----:B------:R-:W-:Y:S01]  /*1750*/  LOP3.LUT R2, R0, 0x8, R2, 0xf8, !PT ;  /* 0x0000000800027812 */ /* 0x000fe200078ef802 */
[----:B------:R1:W2:Y:S01]  /*1760*/  SHFL.IDX PT, R9, R25, 0x1, 0x181f ;  /* 0x00381f0019097f89 */ /* 0x0002a200000e0000 */
[----:B------:R-:W-:-:S02]  /*1770*/  SHF.R.U32.HI R0, RZ, 0x3, R0 ;  /* 0x00000003ff007819 */ /* 0x000fc40000011600 */
[----:B------:R-:W-:Y:S02]  /*1780*/  SEL R4, R4, 0xfffffff0, !P1 ;  /* 0xfffffff004047807 */ /* 0x000fe40004800000 */
[----:B------:R-:W-:Y:S01]  /*1790*/  LOP3.LUT R15, R2, R0, RZ, 0x3c, !PT ;  /* 0x00000000020f7212 */ /* 0x000fe200078e3cff */
[----:B------:R-:W-:Y:S01]  /*17a0*/  IMAD R0, R7, c[0x0][0x218], RZ ;  /* 0x0000860007007a24 */ /* 0x000fe200078e02ff */
[----:B------:R-:W-:Y:S01]  /*17b0*/  LOP3.LUT P1, RZ, R21, 0x4, RZ, 0xc0, !PT ;  /* 0x0000000415ff7812 */ /* 0x000fe2000782c0ff */
[----:B------:R-:W-:Y:S01]  /*17c0*/  IMAD.MOV.U32 R2, RZ, RZ, R8 ;  /* 0x000000ffff027224 */ /* 0x000fe200078e0008 */
[----:B------:R-:W-:Y:S01]  /*17d0*/  LOP3.LUT R5, R15, 0xfffffe00, R5, 0xf8, !PT ;  /* 0xfffffe000f057812 */ /* 0x000fe200078ef805 */
[----:B------:R-:W-:Y:S01]  /*17e0*/  IMAD R7, R6, c[0x0][0x21c], R0 ;  /* 0x0000870006077a24 */ /* 0x000fe200078e0200 */
[----:B------:R-:W-:Y:S01]  /*17f0*/  IADD3 R0, R10, 0xc0, RZ ;  /* 0x000000c00a007810 */ /* 0x000fe20007ffe0ff */
[----:B------:R-:W-:Y:S01]  /*1800*/  IMAD.WIDE.U32 R32, R6, c[0x0][0x218], R2 ;  /* 0x0000860006207a25 */ /* 0x000fe200078e0002 */
[----:B------:R1:W3:Y:S01]  /*1810*/  SHFL.IDX PT, R8, R27, 0x1, 0x181f ;  /* 0x00381f001b087f89 */ /* 0x0002e200000e0000 */
[----:B------:R-:W-:-:S02]  /*1820*/  SEL R2, R16, 0xffffffe0, !P1 ;  /* 0xffffffe010027807 */ /* 0x000fc40004800000 */
[----:B------:R-:W-:Y:S01]  /*1830*/  IMAD.IADD R31, R33, 0x1, R7 ;  /* 0x00000001211f7824 */ /* 0x000fe200078e0207 */
[----:B------:R1:W-:Y:S01]  /*1840*/  STL.64 [R1+0x40], R32 ;  /* 0x0000402001007387 */ /* 0x0003e20000100a00 */
[----:B------:R-:W-:-:S03]  /*1850*/  ISETP.GE.AND P1, PT, R0, c[0x0][0x1d4], PT ;  /* 0x0000750000007a0c */ /* 0x000fc60003f26270 */
[----:B------:R1:W-:Y:S04]  /*1860*/  STL [R1+0x34], R37 ;  /* 0x0000342501007387 */ /* 0x0003e80000100800 */
[----:B------:R1:W-:Y:S01]  /*1870*/  STL [R1+0x2c], R31 ;  /* 0x00002c1f01007387 */ /* 0x0003e20000100800 */
[----:B------:R-:W-:Y:S05]  /*1880*/  @P0 BRA `(.L_x_1588) ;  /* 0x0000019000000947 */ /* 0x000fea0003800000 */
[C---:B--2---:R-:W-:Y:S02]  /*1890*/  IADD3 R3, R19.reuse, 0x80, RZ ;  /* 0x0000008013037810 */ /* 0x044fe40007ffe0ff */
[C---:B------:R-:W-:Y:S02]  /*18a0*/  IADD3 R0, R19.reuse, 0xc0, RZ ;  /* 0x000000c013007810 */ /* 0x040fe40007ffe0ff */
[----:B---3--:R-:W-:Y:S02]  /*18b0*/  LEA R6, P0, R19, R8, 0x1 ;  /* 0x0000000813067211 */ /* 0x008fe400078008ff */
[----:B------:R-:W-:-:S02]  /*18c0*/  SHF.R.S32.HI R14, RZ, 0x1f, R18 ;  /* 0x0000001fff0e7819 */ /* 0x000fc40000011412 */
[----:B------:R-:W-:Y:S02]  /*18d0*/  SHF.R.S32.HI R12, RZ, 0x1f, R3 ;  /* 0x0000001fff0c7819 */ /* 0x000fe40000011403 */
[----:B------:R-:W-:Y:S02]  /*18e0*/  SHF.R.S32.HI R13, RZ, 0x1f, R0 ;  /* 0x0000001fff0d7819 */ /* 0x000fe40000011400 */
[----:B------:R-:W-:Y:S02]  /*18f0*/  P2R R17, PR, RZ, 0x2 ;  /* 0x00000002ff117803 */ /* 0x000fe40000000000 */
[C---:B------:R-:W-:Y:S02]  /*1900*/  LEA.HI.X R7, R19.reuse, R9, R11, 0x1, P0 ;  /* 0x0000000913077211 */ /* 0x040fe400000f0c0b */
[----:B------:R-:W-:Y:S02]  /*1910*/  LEA.HI R14, R14, R18, RZ, 0x3 ;  /* 0x000000120e0e7211 */ /* 0x000fe400078f18ff */
[----:B------:R-:W-:-:S02]  /*1920*/  ISETP.GE.AND P1, PT, R19, c[0x0][0x198], PT ;  /* 0x0000660013007a0c */ /* 0x000fc40003f26270 */
[----:B------:R-:W-:Y:S02]  /*1930*/  ISETP.NE.AND P0, PT, R26, RZ, PT ;  /* 0x000000ff1a00720c */ /* 0x000fe40003f05270 */
[----:B------:R-:W-:Y:S02]  /*1940*/  LEA.HI R3, R12, R3, RZ, 0x3 ;  /* 0x000000030c037211 */ /* 0x000fe400078f18ff */
[----:B------:R-:W-:Y:S02]  /*1950*/  LEA.HI R0, R13, R0, RZ, 0x3 ;  /* 0x000000000d007211 */ /* 0x000fe400078f18ff */
[----:B------:R-:W-:Y:S02]  /*1960*/  LOP3.LUT R14, R14, 0xfffffff8, RZ, 0xc0, !PT ;  /* 0xfffffff80e0e7812 */ /* 0x000fe400078ec0ff */
[----:B------:R-:W-:Y:S02]  /*1970*/  LOP3.LUT R3, R3, 0xfffffff8, RZ, 0xc0, !PT ;  /* 0xfffffff803037812 */ /* 0x000fe400078ec0ff */
[----:B------:R-:W-:Y:S01]  /*1980*/  LOP3.LUT R16, R0, 0xfffffff8, RZ, 0xc0, !PT ;  /* 0xfffffff800107812 */ /* 0x000fe200078ec0ff */
[----:B------:R-:W-:-:S02]  /*1990*/  IMAD.SHL.U32 R0, R225, 0x2, RZ ;  /* 0x00000002e1007824 */ /* 0x000fc400078e00ff */
[----:B------:R-:W-:-:S03]  /*19a0*/  IMAD.WIDE R14, R14, 0x2, R8 ;  /* 0x000000020e0e7825 */ /* 0x000fc600078e0208 */
[----:B------:R2:W-:Y:S01]  /*19b0*/  LDGSTS.E.BYPASS.LTC128B.128 [R0+0x11100], [R6.64], !P1 ;  /* 0x1110000006007fae */ /* 0x0005e2000c901d4c */
[--C-:B------:R-:W-:Y:S01]  /*19c0*/  IMAD.WIDE R12, R3, 0x2, R8.reuse ;  /* 0x00000002030c7825 */ /* 0x100fe200078e0208 */
[----:B------:R-:W-:Y:S02]  /*19d0*/  ISETP.NE.AND P1, PT, R17, RZ, PT ;  /* 0x000000ff1100720c */ /* 0x000fe40003f25270 */
[----:B------:R2:W-:Y:S01]  /*19e0*/  LDGSTS.E.BYPASS.LTC128B.128 [R0+0x15100], [R14.64], !P0 ;  /* 0x151000000e007fae */ /* 0x0005e2000c101d4c */
[----:B------:R-:W-:-:S03]  /*19f0*/  IMAD.WIDE R8, R16, 0x2, R8 ;  /* 0x0000000210087825 */ /* 0x000fc600078e0208 */
[----:B------:R2:W-:Y:S04]  /*1a00*/  LDGSTS.E.BYPASS.LTC128B.128 [R0+0x19100], [R12.64], !P6 ;  /* 0x191000000c007fae */ /* 0x0005e8000f101d4c */
[----:B------:R2:W-:Y:S03]  /*1a10*/  LDGSTS.E.BYPASS.LTC128B.128 [R0+0x1d100], [R8.64], !P5 ;  /* 0x1d10000008007fae */ /* 0x0005e6000e901d4c */
.L_x_1588:
[----:B--2---:R-:W-:Y:S05]  /*1a20*/  BSYNC B0 ;  /* 0x0000000000007941 */ /* 0x004fea0003800000 */
.L_x_1587:
[----:B------:R-:W-:Y:S01]  /*1a30*/  IADD3 R0, R28, 0x40, RZ ;  /* 0x000000401c007810 */ /* 0x000fe20007ffe0ff */
[----:B------:R2:W4:Y:S01]  /*1a40*/  SHFL.IDX PT, R7, R25, 0x2, 0x181f ;  /* 0x00581f0019077f89 */ /* 0x00052200000e0000 */
[----:B------:R-:W-:Y:S02]  /*1a50*/  BSSY B0, `(.L_x_1589) ;  /* 0x000001e000007945 */ /* 0x000fe40003800000 */
[----:B------:R-:W-:Y:S01]  /*1a60*/  ISETP.GE.AND P0, PT, R0, UR15, PT ;  /* 0x0000000f00007c0c */ /* 0x000fe2000bf06270 */
[----:B------:R2:W1:-:S12]  /*1a70*/  SHFL.IDX PT, R6, R27, 0x2, 0x181f ;  /* 0x00581f001b067f89 */ /* 0x00045800000e0000 */
[----:B------:R-:W-:Y:S05]  /*1a80*/  @P0 BRA `(.L_x_1590) ;  /* 0x000001a000000947 */ /* 0x000fea0003800000 */
[C---:B------:R-:W-:Y:S02]  /*1a90*/  IADD3 R3, R19.reuse, 0x80, RZ ;  /* 0x0000008013037810 */ /* 0x040fe40007ffe0ff */
[C---:B------:R-:W-:Y:S02]  /*1aa0*/  IADD3 R0, R19.reuse, 0xc0, RZ ;  /* 0x000000c013007810 */ /* 0x040fe40007ffe0ff */
[----:B-1-3--:R-:W-:Y:S02]  /*1ab0*/  LEA R8, P0, R19, R6, 0x1 ;  /* 0x0000000613087211 */ /* 0x00afe400078008ff */
[----:B------:R-:W-:Y:S02]  /*1ac0*/  SHF.R.S32.HI R14, RZ, 0x1f, R18 ;  /* 0x0000001fff0e7819 */ /* 0x000fe40000011412 */
[----:B------:R-:W-:Y:S02]  /*1ad0*/  SHF.R.S32.HI R12, RZ, 0x1f, R3 ;  /* 0x0000001fff0c7819 */ /* 0x000fe40000011403 */
[----:B------:R-:W-:-:S02]  /*1ae0*/  SHF.R.S32.HI R13, RZ, 0x1f, R0 ;  /* 0x0000001fff0d7819 */ /* 0x000fc40000011400 */
[----:B------:R-:W-:Y:S02]  /*1af0*/  P2R R17, PR, RZ, 0x2 ;  /* 0x00000002ff117803 */ /* 0x000fe40000000000 */
[C---:B----4-:R-:W-:Y:S02]  /*1b00*/  LEA.HI.X R9, R19.reuse, R7, R11, 0x1, P0 ;  /* 0x0000000713097211 */ /* 0x050fe400000f0c0b */
[----:B------:R-:W-:Y:S02]  /*1b10*/  LEA.HI R14, R14, R18, RZ, 0x3 ;  /* 0x000000120e0e7211 */ /* 0x000fe400078f18ff */
[----:B------:R-:W-:Y:S02]  /*1b20*/  ISETP.GE.AND P1, PT, R19, c[0x0][0x198], PT ;  /* 0x0000660013007a0c */ /* 0x000fe40003f26270 */
[----:B------:R-:W-:Y:S02]  /*1b30*/  ISETP.NE.AND P0, PT, R26, RZ, PT ;  /* 0x000000ff1a00720c */ /* 0x000fe40003f05270 */
[----:B------:R-:W-:-:S02]  /*1b40*/  LEA.HI R3, R12, R3, RZ, 0x3 ;  /* 0x000000030c037211 */ /* 0x000fc400078f18ff */
[----:B------:R-:W-:Y:S02]  /*1b50*/  LEA.HI R0, R13, R0, RZ, 0x3 ;  /* 0x000000000d007211 */ /* 0x000fe400078f18ff */
[----:B------:R-:W-:Y:S02]  /*1b60*/  LOP3.LUT R14, R14, 0xfffffff8, RZ, 0xc0, !PT ;  /* 0xfffffff80e0e7812 */ /* 0x000fe400078ec0ff */
[----:B------:R-:W-:Y:S02]  /*1b70*/  LOP3.LUT R3, R3, 0xfffffff8, RZ, 0xc0, !PT ;  /* 0xfffffff803037812 */ /* 0x000fe400078ec0ff */
[----:B------:R-:W-:Y:S01]  /*1b80*/  LOP3.LUT R16, R0, 0xfffffff8, RZ, 0xc0, !PT ;  /* 0xfffffff800107812 */ /* 0x000fe200078ec0ff */
[----:B------:R-:W-:Y:S02]  /*1b90*/  IMAD.SHL.U32 R0, R225, 0x2, RZ ;  /* 0x00000002e1007824 */ /* 0x000fe400078e00ff */
[----:B------:R-:W-:-:S03]  /*1ba0*/  IMAD.WIDE R14, R14, 0x2, R6 ;  /* 0x000000020e0e7825 */ /* 0x000fc600078e0206 */
[----:B------:R-:W-:Y:S01]  /*1bb0*/  @!PT LDS RZ, [RZ] ;  /* 0x00000000fffff984 */ /* 0x000fe20000000800 */
[----:B------:R1:W-:Y:S01]  /*1bc0*/  LDGSTS.E.BYPASS.LTC128B.128 [R0+0x12100], [R8.64], !P1 ;  /* 0x1210000008007fae */ /* 0x0003e2000c901d4c */
[--C-:B------:R-:W-:Y:S01]  /*1bd0*/  IMAD.WIDE R12, R3, 0x2, R6.reuse ;  /* 0x00000002030c7825 */ /* 0x100fe200078e0206 */
[----:B------:R-:W-:Y:S02]  /*1be0*/  ISETP.NE.AND P1, PT, R17, RZ, PT ;  /* 0x000000ff1100720c */ /* 0x000fe40003f25270 */
[----:B------:R1:W-:Y:S01]  /*1bf0*/  LDGSTS.E.BYPASS.LTC128B.128 [R0+0x16100], [R14.64], !P0 ;  /* 0x161000000e007fae */ /* 0x0003e2000c101d4c */
[----:B------:R-:W-:-:S03]  /*1c00*/  IMAD.WIDE R6, R16, 0x2, R6 ;  /* 0x0000000210067825 */ /* 0x000fc600078e0206 */
[----:B------:R1:W-:Y:S04]  /*1c10*/  LDGSTS.E.BYPASS.LTC128B.128 [R0+0x1a100], [R12.64], !P6 ;  /* 0x1a1000000c007fae */ /* 0x0003e8000f101d4c */
[----:B------:R1:W-:Y:S03]  /*1c20*/  LDGSTS.E.BYPASS.LTC128B.128 [R0+0x1e100], [R6.64], !P5 ;  /* 0x1e10000006007fae */ /* 0x0003e6000e901d4c */
.L_x_1590:
[----:B------:R-:W-:Y:S05]  /*1c30*/  BSYNC B0 ;  /* 0x0000000000007941 */ /* 0x000fea0003800000 */
.L_x_1589:
[----:B-1----:R-:W-:Y:S01]  /*1c40*/  IADD3 R0, R28, 0x60, RZ ;  /* 0x000000601c007810 */ /* 0x002fe20007ffe0ff */
[----:B------:R-:W-:Y:S01]  /*1c50*/  IMAD.MOV.U32 R13, RZ, RZ, c[0x0][0x1e0] ;  /* 0x00007800ff0d7624 */ /* 0x000fe200078e00ff */
[----:B----4-:R1:W4:Y:S01]  /*1c60*/  SHFL.IDX PT, R7, R25, 0x3, 0x181f ;  /* 0x00781f0019077f89 */ /* 0x01032200000e0000 */
[----:B------:R-:W-:Y:S01]  /*1c70*/  IMAD.MOV.U32 R17, RZ, RZ, 0x6 ;  /* 0x00000006ff117424 */ /* 0x000fe200078e00ff */
[----:B------:R-:W-:Y:S01]  /*1c80*/  ISETP.GE.AND P0, PT, R0, UR15, PT ;  /* 0x0000000f00007c0c */ /* 0x000fe2000bf06270 */
[----:B------:R-:W-:Y:S01]  /*1c90*/  BSSY B0, `(.L_x_1591) ;  /* 0x0000020000007945 */ /* 0x000fe20003800000 */
[----:B------:R1:W2:Y:S01]  /*1ca0*/  SHFL.IDX PT, R6, R27, 0x3, 0x181f ;  /* 0x00781f001b067f89 */ /* 0x0002a200000e0000 */
[----:B------:R-:W-:Y:S01]  /*1cb0*/  IADD3 R104, R172, -0x1, RZ ;  /* 0xffffffffac687810 */ /* 0x000fe20007ffe0ff */
[C---:B------:R-:W-:Y:S01]  /*1cc0*/  IMAD.SHL.U32 R126, R13.reuse, 0x40, RZ ;  /* 0x000000400d7e7824 */ /* 0x040fe200078e00ff */
[----:B------:R-:W-:-:S08]  /*1cd0*/  SHF.L.U64.HI R125, R13, R17, c[0x0][0x1e4] ;  /* 0x000079000d7d7619 */ /* 0x000fd00000010211 */
[----:B------:R-:W-:Y:S05]  /*1ce0*/  @P0 BRA `(.L_x_1592) ;  /* 0x000001a000000947 */ /* 0x000fea0003800000 */
[----:B------:R-:W-:Y:S01]  /*1cf0*/  P2R R0, PR, RZ, 0x2 ;  /* 0x00000002ff007803 */ /* 0x000fe20000000000 */
[----:B------:R-:W-:Y:S01]  /*1d00*/  IMAD.SHL.U32 R12, R225, 0x2, RZ ;  /* 0x00000002e10c7824 */ /* 0x000fe200078e00ff */
[C---:B------:R-:W-:Y:S02]  /*1d10*/  ISETP.GE.AND P1, PT, R19.reuse, c[0x0][0x198], PT ;  /* 0x0000660013007a0c */ /* 0x040fe40003f26270 */
[C---:B--23--:R-:W-:Y:S02]  /*1d20*/  LEA R8, P0, R19.reuse, R6, 0x1 ;  /* 0x0000000613087211 */ /* 0x04cfe400078008ff */
[C---:B------:R-:W-:Y:S02]  /*1d30*/  IADD3 R3, R19.reuse, 0xc0, RZ ;  /* 0x000000c013037810 */ /* 0x040fe40007ffe0ff */
[----:B----4-:R-:W-:Y:S02]  /*1d40*/  LEA.HI.X R9, R19, R7, R11, 0x1, P0 ;  /* 0x0000000713097211 */ /* 0x010fe400000f0c0b */
[----:B------:R-:W-:-:S02]  /*1d50*/  SHF.R.S32.HI R10, RZ, 0x1f, R3 ;  /* 0x0000001fff0a7819 */ /* 0x000fc40000011403 */
[----:B------:R-:W-:Y:S02]  /*1d60*/  ISETP.NE.AND P0, PT, R26, RZ, PT ;  /* 0x000000ff1a00720c */ /* 0x000fe40003f05270 */
[----:B------:R-:W-:Y:S01]  /*1d70*/  LEA.HI R3, R10, R3, RZ, 0x3 ;  /* 0x000000030a037211 */ /* 0x000fe200078f18ff */
[----:B------:R-:W-:Y:S01]  /*1d80*/  @!PT LDS RZ, [RZ] ;  /* 0x00000000fffff984 */ /* 0x000fe20000000800 */
[----:B------:R2:W-:Y:S01]  /*1d90*/  LDGSTS.E.BYPASS.LTC128B.128 [R12+0x13100], [R8.64], !P1 ;  /* 0x13100000080c7fae */ /* 0x0005e2000c901d4c */
[----:B------:R-:W-:Y:S02]  /*1da0*/  ISETP.NE.AND P1, PT, R0, RZ, PT ;  /* 0x000000ff0000720c */ /* 0x000fe40003f25270 */
[----:B------:R-:W-:Y:S02]  /*1db0*/  SHF.R.S32.HI R0, RZ, 0x1f, R18 ;  /* 0x0000001fff007819 */ /* 0x000fe40000011412 */
[----:B------:R-:W-:Y:S02]  /*1dc0*/  LOP3.LUT R3, R3, 0xfffffff8, RZ, 0xc0, !PT ;  /* 0xfffffff803037812 */ /* 0x000fe400078ec0ff */
[----:B------:R-:W-:-:S04]  /*1dd0*/  LEA.HI R0, R0, R18, RZ, 0x3 ;  /* 0x0000001200007211 */ /* 0x000fc800078f18ff */
[----:B------:R-:W-:-:S05]  /*1de0*/  LOP3.LUT R0, R0, 0xfffffff8, RZ, 0xc0, !PT ;  /* 0xfffffff800007812 */ /* 0x000fca00078ec0ff */
        /* <DEDUP_REMOVED lines=10> */
.L_x_1592:
[----:B------:R-:W-:Y:S05]  /*1e90*/  BSYNC B0 ;  /* 0x0000000000007941 */ /* 0x000fea0003800000 */
.L_x_1591:
[----:B------:R-:W-:Y:S01]  /*1ea0*/  IMAD.SHL.U32 R105, R104, 0x40, RZ ;  /* 0x0000004068697824 */ /* 0x000fe200078e00ff */
[----:B---3--:R-:W-:Y:S01]  /*1eb0*/  SHF.R.S32.HI R10, RZ, 0x1f, R104 ;  /* 0x0000001fff0a7819 */ /* 0x008fe20000011468 */
[----:B------:R-:W-:Y:S01]  /*1ec0*/  IMAD.MOV.U32 R130, RZ, RZ, R36 ;  /* 0x000000ffff827224 */ /* 0x000fe200078e0024 */
[----:B------:R-:W0:Y:S01]  /*1ed0*/  LDGDEPBAR ;  /* 0x00000000000079af */ /* 0x000e220000000000 */
[----:B------:R-:W-:Y:S01]  /*1ee0*/  IMAD.MOV.U32 R131, RZ, RZ, R37 ;  /* 0x000000ffff837224 */ /* 0x000fe200078e0025 */
[----:B------:R-:W-:Y:S01]  /*1ef0*/  IADD3 R0, -R105, c[0x0][0x1d0], -R22 ;  /* 0x0000740069007a10 */ /* 0x000fe20007ffe916 */
[----:B------:R-:W-:Y:S01]  /*1f00*/  IMAD R3, R125, R104, RZ ;  /* 0x000000687d037224 */ /* 0x000fe200078e02ff */
[----:B------:R-:W-:Y:S01]  /*1f10*/  SEL R16, RZ, 0x1, P4 ;  /* 0x00000001ff107807 */ /* 0x000fe20002000000 */
[----:B------:R-:W-:Y:S01]  /*1f20*/  IMAD.MOV.U32 R130, RZ, RZ, R34 ;  /* 0x000000ffff827224 */ /* 0x000fe200078e0022 */
[C---:B------:R-:W-:Y:S01]  /*1f30*/  ISETP.GE.AND P6, PT, R0.reuse, 0x1, PT ;  /* 0x000000010000780c */ /* 0x040fe20003fc6270 */
[----:B------:R-:W-:Y:S01]  /*1f40*/  IMAD.SHL.U32 R127, R13, 0x20, RZ ;  /* 0x000000200d7f7824 */ /* 0x000fe200078e00ff */
[----:B------:R-:W-:Y:S01]  /*1f50*/  ISETP.GE.AND P5, PT, R0, 0x21, PT ;  /* 0x000000210000780c */ /* 0x000fe20003fa6270 */
[-C--:B------:R-:W-:Y:S01]  /*1f60*/  IMAD R0, R10, R126.reuse, R3 ;  /* 0x0000007e0a007224 */ /* 0x080fe200078e0203 */
[----:B------:R-:W-:Y:S01]  /*1f70*/  SEL R15, RZ, 0x2, P3 ;  /* 0x00000002ff0f7807 */ /* 0x000fe20001800000 */
[----:B--2-4-:R-:W-:Y:S01]  /*1f80*/  IMAD.WIDE.U32 R6, R104, R126, R130 ;  /* 0x0000007e68067225 */ /* 0x014fe200078e0082 */
[----:B------:R-:W-:Y:S01]  /*1f90*/  SEL R14, RZ, 0x4, P2 ;  /* 0x00000004ff0e7807 */ /* 0x000fe20001000000 */
[----:B------:R-:W-:Y:S01]  /*1fa0*/  STL.64 [R1+0x30], R130 ;  /* 0x0000308201007387 */ /* 0x000fe20000100a00 */
[----:B------:R-:W-:Y:S01]  /*1fb0*/  LEA.HI R107, R124, R132, RZ, 0x5 ;  /* 0x000000847c6b7211 */ /* 0x000fe200078f28ff */
[----:B------:R-:W-:Y:S01]  /*1fc0*/  IMAD.IADD R0, R7, 0x1, R0 ;  /* 0x0000000107007824 */ /* 0x000fe200078e0200 */
[----:B------:R-:W-:Y:S01]  /*1fd0*/  IADD3 R14, R14, R15, R16 ;  /* 0x0000000f0e0e7210 */ /* 0x000fe20007ffe010 */
[----:B------:R-:W-:Y:S01]  /*1fe0*/  IMAD.MOV.U32 R3, RZ, RZ, 0x5 ;  /* 0x00000005ff037424 */ /* 0x000fe200078e00ff */
[----:B------:R-:W-:Y:S01]  /*1ff0*/  SHF.R.S32.HI R106, RZ, 0x5, R107 ;  /* 0x00000005ff6a7819 */ /* 0x000fe2000001146b */
[----:B------:R-:W-:Y:S01]  /*2000*/  IMAD.SHL.U32 R225, R225, 0x2, RZ ;  /* 0x00000002e1e17824 */ /* 0x000fe200078e00ff */
[----:B------:R-:W-:Y:S01]  /*2010*/  BAR.SYNC.DEFER_BLOCKING 0x0 ;  /* 0x0000000000007b1d */ /* 0x000fe20000010000 */
[----:B------:R-:W-:Y:S01]  /*2020*/  @P6 LEA R8, P0, R6, c[0x0][0x1c8], 0x1 ;  /* 0x0000720006086a11 */ /* 0x000fe200078008ff */
[----:B------:R-:W-:Y:S01]  /*2030*/  IMAD.SHL.U32 R11, R23, 0x40, RZ ;  /* 0x00000040170b7824 */ /* 0x000fe200078e00ff */
[----:B------:R-:W-:Y:S01]  /*2040*/  SHF.L.U64.HI R128, R13, R3, c[0x0][0x1e4] ;  /* 0x000079000d807619 */ /* 0x000fe20000010203 */
[----:B------:R-:W-:Y:S01]  /*2050*/  IMAD R3, R10, c[0x0][0x208], RZ ;  /* 0x000082000a037a24 */ /* 0x000fe200078e02ff */
[--C-:B------:R-:W-:Y:S01]  /*2060*/  @P6 LEA.HI.X R9, R6, c[0x0][0x1cc], R0.reuse, 0x1, P0 ;  /* 0x0000730006096a11 */ /* 0x100fe200000f0c00 */
[----:B------:R-:W-:Y:S01]  /*2070*/  IMAD.SHL.U32 R13, R22, 0x8, RZ ;  /* 0x00000008160d7824 */ /* 0x000fe200078e00ff */
[----:B------:R-:W-:Y:S01]  /*2080*/  @P5 IADD3 R7, P0, R127, R6, RZ ;  /* 0x000000067f075210 */ /* 0x000fe20007f1e0ff */
[----:B------:R-:W-:Y:S01]  /*2090*/  IMAD R3, R104, c[0x0][0x20c], R3 ;  /* 0x0000830068037a24 */ /* 0x000fe200078e0203 */
[----:B------:R-:W-:Y:S01]  /*20a0*/  P2R R19, PR, RZ, 0x8 ;  /* 0x00000008ff137803 */ /* 0x000fe20000000000 */
[----:B------:R-:W-:Y:S01]  /*20b0*/  STL [R1+0x50], R128 ;  /* 0x0000508001007387 */ /* 0x000fe20000100800 */
[----:B------:R-:W-:Y:S01]  /*20c0*/  ULDC UR6, c[0x0][0x324] ;  /* 0x0000c90000067ab9 */ /* 0x000fe20000000800 */
[----:B------:R-:W-:Y:S01]  /*20d0*/  @P5 IMAD.X R0, R128, 0x1, R0, P0 ;  /* 0x0000000180005824 */ /* 0x000fe200000e0600 */
[----:B------:R-:W-:Y:S01]  /*20e0*/  @P5 LEA R6, P0, R7, c[0x0][0x1c8], 0x1 ;  /* 0x0000720007065a11 */ /* 0x000fe200078008ff */
[----:B------:R-:W-:-:S03]  /*20f0*/  ULOP3.LUT UR6, URZ, UR6, URZ, 0x33, !UPT ;  /* 0x000000063f067292 */ /* 0x000fc6000f8e333f */
[----:B------:R-:W-:Y:S02]  /*2100*/  @P5 LEA.HI.X R7, R7, c[0x0][0x1cc], R0, 0x1, P0 ;  /* 0x0000730007075a11 */ /* 0x000fe400000f0c00 */
[----:B------:R-:W-:Y:S01]  /*2110*/  LOP3.LUT R0, R11, 0x1c0, RZ, 0xc0, !PT ;  /* 0x000001c00b007812 */ /* 0x000fe200078ec0ff */
[----:B------:R-:W-:-:S03]  /*2120*/  IMAD.WIDE.U32 R10, R104, c[0x0][0x208], RZ ;  /* 0x00008200680a7a25 */ /* 0x000fc600078e00ff */
[----:B------:R-:W-:Y:S01]  /*2130*/  LOP3.LUT R13, R0, 0x8, R13, 0xf8, !PT ;  /* 0x00000008000d7812 */ /* 0x000fe200078ef80d */
[----:B------:R-:W-:Y:S01]  /*2140*/  @!PT LDS RZ, [RZ] ;  /* 0x00000000fffff984 */ /* 0x000fe20000000800 */
[----:B------:R-:W-:Y:S01]  /*2150*/  @!PT LDS RZ, [RZ] ;  /* 0x00000000fffff984 */ /* 0x000fe20000000800 */
[----:B------:R-:W-:Y:S01]  /*2160*/  @!PT LDS RZ, [RZ] ;  /* 0x00000000fffff984 */ /* 0x000fe20000000800 */
[----:B------:R2:W-:Y:S01]  /*2170*/  @P6 LDGSTS.E.BYPASS.LTC128B.128 [R225+0x8100], [R8.64], !P4 ;  /* 0x0810000008e16fae */ /* 0x0005e2000e101d4c */
[----:B------:R-:W-:Y:S01]  /*2180*/  SHF.R.U32.HI R0, RZ, 0x3, R0 ;  /* 0x00000003ff007819 */ /* 0x000fe20000011600 */
[----:B------:R-:W-:Y:S01]  /*2190*/  IMAD.IADD R3, R11, 0x1, R3 ;  /* 0x000000010b037824 */ /* 0x000fe200078e0203 */
[C---:B------:R-:W-:Y:S01]  /*21a0*/  LEA R12, P0, R10.reuse, R32, 0x6 ;  /* 0x000000200a0c7211 */ /* 0x040fe200078030ff */
[----:B------:R2:W-:Y:S01]  /*21b0*/  @P6 LDGSTS.E.BYPASS.LTC128B.128 [R225+0xa100], [R8.64+0x80], !P3 ;  /* 0x0a10008008e16fae */ /* 0x0005e2000d901d4c */
[----:B------:R-:W-:Y:S02]  /*21c0*/  LOP3.LUT R0, R13, R0, RZ, 0x3c, !PT ;  /* 0x000000000d007212 */ /* 0x000fe400078e3cff */
[----:B------:R-:W-:Y:S01]  /*21d0*/  LEA.HI.X R10, R10, R31, R3, 0x6, P0 ;  /* 0x0000001f0a0a7211 */ /* 0x000fe200000f3403 */
[----:B------:R2:W-:Y:S01]  /*21e0*/  @P6 LDGSTS.E.BYPASS.LTC128B.128 [R225+0xc100], [R8.64+0x100], !P2 ;  /* 0x0c10010008e16fae */ /* 0x0005e2000d101d4c */
[----:B------:R-:W-:Y:S01]  /*21f0*/  SEL R3, RZ, 0x8, P1 ;  /* 0x00000008ff037807 */ /* 0x000fe20000800000 */
[----:B------:R-:W-:-:S02]  /*2200*/  IMAD R0, R29, 0x200, R0 ;  /* 0x000002001d007824 */ /* 0x000fc400078e0200 */
[----:B------:R2:W-:Y:S02]  /*2210*/  @P6 LDGSTS.E.BYPASS.LTC128B.128 [R225+0xe100], [R8.64+0x180], !P1 ;  /* 0x0e10018008e16fae */ /* 0x0005e4000c901d4c */
[----:B------:R-:W-:Y:S02]  /*2220*/  IMAD.IADD R18, R14, 0x1, R3 ;  /* 0x000000010e127824 */ /* 0x000fe400078e0203 */
[----:B------:R3:W-:Y:S01]  /*2230*/  @P5 LDGSTS.E.BYPASS.LTC128B.128 [R225+0x9100], [R6.64], !P4 ;  /* 0x0910000006e15fae */ /* 0x0007e2000e101d4c */
[----:B------:R-:W-:Y:S02]  /*2240*/  IMAD.SHL.U32 R196, R0, 0x2, RZ ;  /* 0x0000000200c47824 */ /* 0x000fe400078e00ff */
[----:B------:R-:W-:Y:S01]  /*2250*/  IMAD.MOV.U32 R3, RZ, RZ, c[0x0][0x208] ;  /* 0x00008200ff037624 */ /* 0x000fe200078e00ff */
[----:B------:R3:W-:Y:S01]  /*2260*/  @P5 LDGSTS.E.BYPASS.LTC128B.128 [R225+0xb100], [R6.64+0x80], !P3 ;  /* 0x0b10008006e15fae */ /* 0x0007e2000d901d4c */
[----:B------:R-:W-:Y:S02]  /*2270*/  LOP3.LUT P6, RZ, R18, 0x2, RZ, 0xc0, !PT ;  /* 0x0000000212ff7812 */ /* 0x000fe400078cc0ff */
[----:B------:R-:W-:Y:S01]  /*2280*/  IMAD.SHL.U32 R15, R3, 0x40, RZ ;  /* 0x00000040030f7824 */ /* 0x000fe200078e00ff */
[----:B------:R3:W-:Y:S01]  /*2290*/  @P5 LDGSTS.E.BYPASS.LTC128B.128 [R225+0xd100], [R6.64+0x100], !P2 ;  /* 0x0d10010006e15fae */ /* 0x0007e2000d101d4c */
[----:B------:R-:W-:-:S02]  /*22a0*/  IADD3 R0, R196, 0x8100, RZ ;  /* 0x00008100c4007810 */ /* 0x000fc40007ffe0ff */
[----:B------:R-:W-:Y:S01]  /*22b0*/  SHF.L.U64.HI R13, R3, R17, c[0x0][0x20c] ;  /* 0x00008300030d7619 */ /* 0x000fe20000010211 */
[----:B------:R3:W-:Y:S01]  /*22c0*/  @P5 LDGSTS.E.BYPASS.LTC128B.128 [R225+0xf100], [R6.64+0x180], !P1 ;  /* 0x0f10018006e15fae */ /* 0x0007e2000c901d4c */
[----:B------:R-:W-:Y:S02]  /*22d0*/  LOP3.LUT P5, RZ, R23, 0x2, RZ, 0xc0, !PT ;  /* 0x0000000217ff7812 */ /* 0x000fe400078ac0ff */
[----:B------:R-:W-:Y:S01]  /*22e0*/  IADD3 R3, -R22, c[0x0][0x1d0], -R105 ;  /* 0x0000740016037a10 */ /* 0x000fe20007ffe969 */
[----:B------:R-:W0:Y:S01]  /*22f0*/  LDGDEPBAR ;  /* 0x00000000000079af */ /* 0x000e220000000000 */
[----:B------:R-:W-:-:S09]  /*2300*/  IADD3 R207, R196, 0x8120, RZ ;  /* 0x00008120c4cf7810 */ /* 0x000fd20007ffe0ff */
[----:B------:R-:W-:Y:S01]  /*2310*/  @P5 IADD3 R207, R0, -0x20, RZ ;  /* 0xffffffe000cf5810 */ /* 0x000fe20007ffe0ff */
[----:B------:R-:W-:Y:S01]  /*2320*/  IMAD R0, R106, 0x400, R5 ;  /* 0x000004006a007824 */ /* 0x000fe200078e0205 */
[----:B------:R-:W-:Y:S02]  /*2330*/  ISETP.LT.OR P5, PT, R3, 0x1, P4 ;  /* 0x000000010300780c */ /* 0x000fe400027a1670 */
[C---:B------:R-:W-:Y:S01]  /*2340*/  IADD3 R222, R207.reuse, 0x800, RZ ;  /* 0x00000800cfde7810 */ /* 0x040fe20007ffe0ff */
[----:B------:R-:W-:Y:S01]  /*2350*/  IMAD.SHL.U32 R203, R0, 0x2, RZ ;  /* 0x0000000200cb7824 */ /* 0x000fe200078e00ff */
[C---:B------:R-:W-:Y:S01]  /*2360*/  IADD3 R221, R207.reuse, 0x1000, RZ ;  /* 0x00001000cfdd7810 */ /* 0x040fe20007ffe0ff */
[----:B------:R-:W-:Y:S01]  /*2370*/  IMAD.MOV.U32 R0, RZ, RZ, 0x40 ;  /* 0x00000040ff007424 */ /* 0x000fe200078e00ff */
[C---:B------:R-:W-:Y:S01]  /*2380*/  IADD3 R220, R207.reuse, 0x1800, RZ ;  /* 0x00001800cfdc7810 */ /* 0x040fe20007ffe0ff */
[--C-:B------:R-:W-:Y:S01]  /*2390*/  IMAD R204, R4, 0x2, R203.reuse ;  /* 0x0000000204cc7824 */ /* 0x100fe200078e02cb */
[C---:B------:R-:W-:Y:S01]  /*23a0*/  IADD3 R219, R207.reuse, 0x2000, RZ ;  /* 0x00002000cfdb7810 */ /* 0x040fe20007ffe0ff */
[C---:B------:R-:W-:Y:S01]  /*23b0*/  IMAD R206, R2.reuse, 0x2, R203 ;  /* 0x0000000202ce7824 */ /* 0x040fe200078e02cb */
[----:B------:R-:W-:Y:S01]  /*23c0*/  IADD3 R218, R207, 0x2800, RZ ;  /* 0x00002800cfda7810 */ /* 0x000fe20007ffe0ff */
[----:B------:R-:W-:Y:S01]  /*23d0*/  IMAD R205, R2, 0x2, R204 ;  /* 0x0000000202cd7824 */ /* 0x000fe200078e02cc */
[----:B------:R-:W-:-:S04]  /*23e0*/  DEPBAR.LE SB0, 0x1 ;  /* 0x000080400000791a */ /* 0x000fc80000000000 */
[----:B------:R-:W-:-:S04]  /*23f0*/  DEPBAR.LE SB0, 0x0 ;  /* 0x000080000000791a */ /* 0x000fc80000000000 */
[----:B------:R-:W-:Y:S01]  /*2400*/  BAR.SYNC.DEFER_BLOCKING 0x0 ;  /* 0x0000000000007b1d */ /* 0x000fe20000010000 */
[C---:B---3--:R-:W-:Y:S02]  /*2410*/  LEA R6, P0, R12.reuse, c[0x0][0x1f8], 0x1 ;  /* 0x00007e000c067a11 */ /* 0x048fe400078008ff */
[----:B------:R-:W-:Y:S02]  /*2420*/  IADD3 R217, R207, 0x3000, RZ ;  /* 0x00003000cfd97810 */ /* 0x000fe40007ffe0ff */
[----:B------:R-:W-:Y:S02]  /*2430*/  LEA.HI.X R7, R12, c[0x0][0x1fc], R10, 0x1, P0 ;  /* 0x00007f000c077a11 */ /* 0x000fe400000f0c0a */
[----:B------:R-:W-:Y:S02]  /*2440*/  IADD3 R16, P0, R15, R6, RZ ;  /* 0x000000060f107210 */ /* 0x000fe40007f1e0ff */
[C---:B------:R-:W-:Y:S02]  /*2450*/  IADD3 R216, R207.reuse, 0x3800, RZ ;  /* 0x00003800cfd87810 */ /* 0x040fe40007ffe0ff */
[----:B------:R-:W-:Y:S01]  /*2460*/  IADD3 R215, R207, 0x4000, RZ ;  /* 0x00004000cfd77810 */ /* 0x000fe20007ffe0ff */
[----:B------:R-:W-:Y:S01]  /*2470*/  IMAD.X R17, R13, 0x1, R7, P0 ;  /* 0x000000010d117824 */ /* 0x000fe200000e0607 */
[----:B------:R-:W-:-:S02]  /*2480*/  ISETP.LT.OR P0, PT, R3, 0x1, !P6 ;  /* 0x000000010300780c */ /* 0x000fc40007701670 */
[----:B------:R-:W-:Y:S02]  /*2490*/  ISETP.LT.OR P6, PT, R3, 0x21, !P6 ;  /* 0x000000210300780c */ /* 0x000fe400077c1670 */
[C---:B------:R-:W-:Y:S02]  /*24a0*/  IADD3 R214, R207.reuse, 0x4800, RZ ;  /* 0x00004800cfd67810 */ /* 0x040fe40007ffe0ff */
[C---:B------:R-:W-:Y:S02]  /*24b0*/  IADD3 R213, R207.reuse, 0x5000, RZ ;  /* 0x00005000cfd57810 */ /* 0x040fe40007ffe0ff */
[C---:B------:R-:W-:Y:S02]  /*24c0*/  IADD3 R212, R207.reuse, 0x5800, RZ ;  /* 0x00005800cfd47810 */ /* 0x040fe40007ffe0ff */
[C---:B------:R-:W-:Y:S01]  /*24d0*/  IADD3 R211, R207.reuse, 0x6000, RZ ;  /* 0x00006000cfd37810 */ /* 0x040fe20007ffe0ff */
[----:B------:R-:W-:Y:S01]  /*24e0*/  LDSM.16.M88.4 R32, [R196+0x8100] ;  /* 0x00810000c420783b */ /* 0x000fe20000000200 */
[----:B------:R-:W-:-:S02]  /*24f0*/  IADD3 R210, R207, 0x6800, RZ ;  /* 0x00006800cfd27810 */ /* 0x000fc40007ffe0ff */
[C---:B------:R-:W-:Y:S01]  /*2500*/  IADD3 R209, R207.reuse, 0x7000, RZ ;  /* 0x00007000cfd17810 */ /* 0x040fe20007ffe0ff */
[----:B------:R-:W-:Y:S01]  /*2510*/  LDSM.16.M88.4 R28, [R196+0x8900] ;  /* 0x00890000c41c783b */ /* 0x000fe20000000200 */
[----:B------:R-:W-:-:S03]  /*2520*/  IADD3 R208, R207, 0x7800, RZ ;  /* 0x00007800cfd07810 */ /* 0x000fc60007ffe0ff */
[----:B------:R-:W-:Y:S04]  /*2530*/  LDSM.16.M88.4 R40, [R196+0x9100] ;  /* 0x00910000c428783b */ /* 0x000fe80000000200 */
[----:B------:R-:W-:Y:S04]  /*2540*/  LDSM.16.M88.4 R56, [R196+0x9900] ;  /* 0x00990000c438783b */ /* 0x000fe80000000200 */
[----:B------:R-:W-:Y:S04]  /*2550*/  LDSM.16.M88.4 R48, [R207] ;  /* 0x00000000cf30783b */ /* 0x000fe80000000200 */
[----:B------:R-:W-:Y:S04]  /*2560*/  LDSM.16.M88.4 R52, [R207+0x800] ;  /* 0x00080000cf34783b */ /* 0x000fe80000000200 */
[----:B------:R-:W-:Y:S04]  /*2570*/  LDSM.16.M88.4 R76, [R207+0x1000] ;  /* 0x00100000cf4c783b */ /* 0x000fe80000000200 */
[----:B------:R-:W-:Y:S04]  /*2580*/  LDSM.16.M88.4 R92, [R207+0x1800] ;  /* 0x00180000cf5c783b */ /* 0x000fe80000000200 */
[----:B------:R-:W3:Y:S04]  /*2590*/  LDSM.16.M88.4 R12, [R203+0x10100] ;  /* 0x01010000cb0c783b */ /* 0x000ee80000000200 */
[----:B--2---:R-:W2:Y:S04]  /*25a0*/  LDSM.16.M88.4 R8, [R204+0x10100] ;  /* 0x01010000cc08783b */ /* 0x004ea80000000200 */
[----:B------:R-:W-:Y:S01]  /*25b0*/  @!PT LDS RZ, [RZ] ;  /* 0x00000000fffff984 */ /* 0x000fe20000000800 */
[----:B------:R-:W-:Y:S01]  /*25c0*/  @!PT LDS RZ, [RZ] ;  /* 0x00000000fffff984 */ /* 0x000fe20000000800 */
[----:B------:R-:W-:Y:S01]  /*25d0*/  @!PT LDS RZ, [RZ] ;  /* 0x00000000fffff984 */ /* 0x000fe20000000800 */
[----:B------:R4:W-:Y:S01]  /*25e0*/  LDGSTS.E.BYPASS.LTC128B.128 [R225+0x100], [R6.64], !P5 ;  /* 0x0010000006e17fae */ /* 0x0009e2000e901d4c */
[----:B------:R-:W-:-:S03]  /*25f0*/  LOP3.LUT P5, RZ, R18, 0x4, RZ, 0xc0, !PT ;  /* 0x0000000412ff7812 */ /* 0x000fc600078ac0ff */
[----:B------:R4:W-:Y:S01]  /*2600*/  LDGSTS.E.BYPASS.LTC128B.128 [R225+0x2100], [R6.64+0x80], !P0 ;  /* 0x0210008006e17fae */ /* 0x0009e2000c101d4c */
[C---:B------:R-:W-:Y:S02]  /*2610*/  ISETP.LT.OR P0, PT, R3.reuse, 0x1, !P5 ;  /* 0x000000010300780c */ /* 0x040fe40006f01670 */
[----:B------:R-:W-:-:S11]  /*2620*/  ISETP.LT.OR P5, PT, R3, 0x21, !P5 ;  /* 0x000000210300780c */ /* 0x000fd60006fa1670 */
[----:B------:R4:W-:Y:S01]  /*2630*/  LDGSTS.E.BYPASS.LTC128B.128 [R225+0x4100], [R6.64+0x100], !P0 ;  /* 0x0410010006e17fae */ /* 0x0009e2000c101d4c */
[----:B------:R-:W-:-:S04]  /*2640*/  LOP3.LUT P0, RZ, R23, 0x4, RZ, 0xc0, !PT ;  /* 0x0000000417ff7812 */ /* 0x000fc8000780c0ff */
[----:B------:R-:W-:Y:S02]  /*2650*/  SEL R0, R0, 0xffffffc0, !P0 ;  /* 0xffffffc000007807 */ /* 0x000fe40004000000 */
[----:B------:R-:W-:-:S03]  /*2660*/  LOP3.LUT P0, RZ, R18, 0x8, RZ, 0xc0, !PT ;  /* 0x0000000812ff7812 */ /* 0x000fc6000780c0ff */
[----:B------:R-:W-:Y:S01]  /*2670*/  IMAD.IADD R202, R196, 0x1, R0 ;  /* 0x00000001c4ca7824 */ /* 0x000fe200078e0200 */
[C---:B------:R-:W-:Y:S01]  /*2680*/  ISETP.LT.OR P3, PT, R3.reuse, 0x1, !P0 ;  /* 0x000000010300780c */ /* 0x040fe20004761670 */
[----:B------:R-:W-:Y:S01]  /*2690*/  IMAD.IADD R201, R0, 0x1, R207 ;  /* 0x0000000100c97824 */ /* 0x000fe200078e02cf */
[C---:B------:R-:W-:Y:S01]  /*26a0*/  ISETP.LT.OR P0, PT, R3.reuse, 0x21, !P0 ;  /* 0x000000210300780c */ /* 0x040fe20004701670 */
[C---:B-1-3--:R-:W-:Y:S08]  /*26b0*/  HMMA.16816.F32.BF16 R24, R12.reuse, R32, RZ ;  /* 0x000000200c18723c */ /* 0x04aff000000418ff */
[----:B------:R-:W-:Y:S02]  /*26c0*/  HMMA.16816.F32.BF16 R36, R12, R30, RZ ;  /* 0x0000001e0c24723c */ /* 0x000fe400000418ff */
[----:B------:R4:W-:Y:S01]  /*26d0*/  LDGSTS.E.BYPASS.LTC128B.128 [R225+0x6100], [R6.64+0x180], !P3 ;  /* 0x0610018006e17fae */ /* 0x0009e2000d901d4c */
[----:B------:R-:W-:-:S05]  /*26e0*/  ISETP.LT.OR P3, PT, R3, 0x21, P4 ;  /* 0x000000210300780c */ /* 0x000fca0002761670 */
[----:B------:R-:W-:Y:S08]  /*26f0*/  HMMA.16816.F32.BF16 R44, R12, R56, RZ ;  /* 0x000000380c2c723c */ /* 0x000ff000000418ff */
[----:B------:R1:W-:Y:S01]  /*2700*/  LDGSTS.E.BYPASS.LTC128B.128 [R225+0x1100], [R16.64], !P3 ;  /* 0x0110000010e17fae */ /* 0x0003e2000d901d4c */
[----:B------:R-:W-:Y:S01]  /*2710*/  ISETP.NE.AND P3, PT, R19, RZ, PT ;  /* 0x000000ff1300720c */ /* 0x000fe20003f65270 */
[----:B--2---:R-:W-:Y:S02]  /*2720*/  HMMA.16816.F32.BF16 R24, R8, R48, R24 ;  /* 0x000000300818723c */ /* 0x004fe40000041818 */
[----:B------:R1:W-:Y:S01]  /*2730*/  LDGSTS.E.BYPASS.LTC128B.128 [R225+0x3100], [R16.64+0x80], !P6 ;  /* 0x0310008010e17fae */ /* 0x0003e2000f101d4c */
[----:B------:R-:W-:-:S03]  /*2740*/  ISETP.GT.AND P6, PT, R104, R231, PT ;  /* 0x000000e76800720c */ /* 0x000fc60003fc4270 */
[----:B------:R1:W-:Y:S01]  /*2750*/  LDGSTS.E.BYPASS.LTC128B.128 [R225+0x5100], [R16.64+0x100], !P5 ;  /* 0x0510010010e17fae */ /* 0x0003e2000e901d4c */
[----:B------:R-:W-:Y:S01]  /*2760*/  PLOP3.LUT P5, PT, PT, PT, UP2, 0x80, 0x0 ;  /* 0x000000000000781c */ /* 0x000fe20003faf028 */
[----:B------:R-:W-:Y:S02]  /*2770*/  HMMA.16816.F32.BF16 R56, R12, R58, RZ ;  /* 0x0000003a0c38723c */ /* 0x000fe400000418ff */
[----:B------:R1:W-:Y:S04]  /*2780*/  LDGSTS.E.BYPASS.LTC128B.128 [R225+0x7100], [R16.64+0x180], !P0 ;  /* 0x0710018010e17fae */ /* 0x0003e8000c101d4c */
[----:B------:R-:W-:Y:S04]  /*2790*/  LDSM.16.M88.4 R20, [R206+0x10100] ;  /* 0x01010000ce14783b */ /* 0x000fe80000000200 */
[----:B------:R-:W2:Y:S04]  /*27a0*/  LDSM.16.M88.4 R68, [R202+0x8100] ;  /* 0x00810000ca44783b */ /* 0x000ea80000000200 */
[----:B------:R-:W3:Y:S04]  /*27b0*/  LDSM.16.M88.4 R72, [R202+0x8900] ;  /* 0x00890000ca48783b */ /* 0x000ee80000000200 */
[----:B------:R-:W-:Y:S04]  /*27c0*/  LDSM.16.M88.4 R100, [R201] ;  /* 0x00000000c964783b */ /* 0x000fe80000000200 */
[----:B------:R-:W-:Y:S02]  /*27d0*/  LDSM.16.M88.4 R80, [R202+0x9100] ;  /* 0x00910000ca50783b */ /* 0x000fe40000000200 */
[----:B------:R-:W-:Y:S02]  /*27e0*/  HMMA.16816.F32.BF16 R56, R8, R94, R56 ;  /* 0x0000005e0838723c */ /* 0x000fe40000041838 */
[----:B------:R-:W-:Y:S04]  /*27f0*/  LDSM.16.M88.4 R88, [R202+0x9900] ;  /* 0x00990000ca58783b */ /* 0x000fe80000000200 */
[----:B------:R-:W-:Y:S02]  /*2800*/  LDSM.16.M88.4 R84, [R201+0x800] ;  /* 0x00080000c954783b */ /* 0x000fe40000000200 */
[----:B-1----:R-:W-:Y:S02]  /*2810*/  HMMA.16816.F32.BF16 R16, R12, R28, RZ ;  /* 0x0000001c0c10723c */ /* 0x002fe400000418ff */
[----:B------:R-:W1:Y:S04]  /*2820*/  LDSM.16.M88.4 R28, [R205+0x10100] ;  /* 0x01010000cd1c783b */ /* 0x000e680000000200 */
[----:B------:R-:W-:Y:S04]  /*2830*/  LDSM.16.M88.4 R112, [R196+0xa100] ;  /* 0x00a10000c470783b */ /* 0x000fe80000000200 */
[----:B------:R-:W-:Y:S04]  /*2840*/  LDSM.16.M88.4 R96, [R201+0x1800] ;  /* 0x00180000c960783b */ /* 0x000fe80000000200 */
[----:B------:R-:W-:Y:S01]  /*2850*/  LDSM.16.M88.4 R116, [R207+0x2000] ;  /* 0x00200000cf74783b */ /* 0x000fe20000000200 */
[----:B--2---:R-:W-:Y:S03]  /*2860*/  HMMA.16816.F32.BF16 R60, R20, R68, R24 ;  /* 0x00000044143c723c */ /* 0x004fe60000041818 */
[----:B------:R-:W-:Y:S04]  /*2870*/  LDSM.16.M88.4 R108, [R202+0xa100] ;  /* 0x00a10000ca6c783b */ /* 0x000fe80000000200 */
[----:B------:R-:W-:Y:S02]  /*2880*/  LDSM.16.M88.4 R120, [R207+0x4000] ;  /* 0x00400000cf78783b */ /* 0x000fe40000000200 */
[----:B------:R-:W-:Y:S02]  /*2890*/  HMMA.16816.F32.BF16 R64, R8, R52, R16 ;  /* 0x000000340840723c */ /* 0x000fe40000041810 */
[----:B------:R-:W0:Y:S06]  /*28a0*/  LDGDEPBAR ;  /* 0x00000000000079af */ /* 0x000e2c0000000000 */
[C---:B------:R-:W-:Y:S01]  /*28b0*/  HMMA.16816.F32.BF16 R24, R12.reuse, R34, RZ ;  /* 0x000000220c18723c */ /* 0x040fe200000418ff */
[----:B------:R-:W2:Y:S07]  /*28c0*/  LDSM.16.M88.4 R32, [R203+0x14100] ;  /* 0x01410000cb20783b */ /* 0x000eae0000000200 */
[C---:B------:R-:W-:Y:S08]  /*28d0*/  HMMA.16816.F32.BF16 R16, R12.reuse, R40, RZ ;  /* 0x000000280c10723c */ /* 0x040ff000000418ff */
[----:B------:R-:W-:Y:S08]  /*28e0*/  HMMA.16816.F32.BF16 R40, R12, R42, RZ ;  /* 0x0000002a0c28723c */ /* 0x000ff000000418ff */
[C---:B------:R-:W-:Y:S08]  /*28f0*/  HMMA.16816.F32.BF16 R52, R8.reuse, R54, R36 ;  /* 0x000000360834723c */ /* 0x040ff00000041824 */
[C---:B------:R-:W-:Y:S01]  /*2900*/  HMMA.16816.F32.BF16 R36, R8.reuse, R50, R24 ;  /* 0x000000320824723c */ /* 0x040fe20000041818 */
[----:B------:R-:W-:Y:S07]  /*2910*/  LDSM.16.M88.4 R24, [R204+0x14100] ;  /* 0x01410000cc18783b */ /* 0x000fee0000000200 */
[C---:B------:R-:W-:Y:S08]  /*2920*/  HMMA.16816.F32.BF16 R16, R8.reuse, R76, R16 ;  /* 0x0000004c0810723c */ /* 0x040ff00000041810 */
[C---:B------:R-:W-:Y:S01]  /*2930*/  HMMA.16816.F32.BF16 R12, R8.reuse, R78, R40 ;  /* 0x0000004e080c723c */ /* 0x040fe20000041828 */
[----:B------:R-:W5:Y:S07]  /*2940*/  LDSM.16.M88.4 R76, [R201+0x1000] ;  /* 0x00100000c94c783b */ /* 0x000f6e0000000200 */
[----:B------:R-:W-:Y:S01]  /*2950*/  HMMA.16816.F32.BF16 R40, R8, R92, R44 ;  /* 0x0000005c0828723c */ /* 0x000fe2000004182c */
[----:B------:R-:W-:Y:S07]  /*2960*/  LDSM.16.M88.4 R92, [R196+0xb900] ;  /* 0x00b90000c45c783b */ /* 0x000fee0000000200 */
[----:B---3--:R-:W-:Y:S01]  /*2970*/  HMMA.16816.F32.BF16 R44, R20, R72, R64 ;  /* 0x00000048142c723c */ /* 0x008fe20000041840 */
[----:B------:R-:W-:Y:S07]  /*2980*/  LDSM.16.M88.4 R64, [R196+0xb100] ;  /* 0x00b10000c440783b */ /* 0x000fee0000000200 */
[----:B-1----:R-:W-:Y:S08]  /*2990*/  HMMA.16816.F32.BF16 R60, R28, R100, R60 ;  /* 0x000000641c3c723c */ /* 0x002ff0000004183c */
[C---:B------:R-:W-:Y:S01]  /*29a0*/  HMMA.16816.F32.BF16 R52, R20.reuse, R74, R52 ;  /* 0x0000004a1434723c */ /* 0x040fe20000041834 */
[----:B------:R-:W1:Y:S07]  /*29b0*/  LDSM.16.M88.4 R72, [R196+0xa900] ;  /* 0x00a90000c448783b */ /* 0x000e6e0000000200 */
[C---:B------:R-:W-:Y:S01]  /*29c0*/  HMMA.16816.F32.BF16 R48, R20.reuse, R70, R36 ;  /* 0x000000461430723c */ /* 0x040fe20000041824 */
[----:B------:R-:W-:Y:S07]  /*29d0*/  LDSM.16.M88.4 R68, [R207+0x3000] ;  /* 0x00300000cf44783b */ /* 0x000fee0000000200 */
[C---:B------:R-:W-:Y:S01]  /*29e0*/  HMMA.16816.F32.BF16 R36, R20.reuse, R80, R16 ;  /* 0x000000501424723c */ /* 0x040fe20000041810 */
[----:B------:R-:W-:Y:S07]  /*29f0*/  LDSM.16.M88.4 R16, [R206+0x14100] ;  /* 0x01410000ce10783b */ /* 0x000fee0000000200 */
[C---:B------:R-:W-:Y:S01]  /*2a00*/  HMMA.16816.F32.BF16 R12, R20.reuse, R82, R12 ;  /* 0x00000052140c723c */ /* 0x040fe2000004180c */
[----:B------:R-:W3:Y:S07]  /*2a10*/  LDSM.16.M88.4 R80, [R207+0x2800] ;  /* 0x00280000cf50783b */ /* 0x000eee0000000200 */
[----:B------:R-:W-:Y:S08]  /*2a20*/  HMMA.16816.F32.BF16 R8, R20, R88, R40 ;  /* 0x000000581408723c */ /* 0x000ff00000041828 */
[----:B------:R-:W-:Y:S08]  /*2a30*/  HMMA.16816.F32.BF16 R40, R28, R84, R44 ;  /* 0x000000541c28723c */ /* 0x000ff0000004182c */
[----:B--2---:R-:W-:Y:S08]  /*2a40*/  HMMA.16816.F32.BF16 R44, R32, R112, R60 ;  /* 0x00000070202c723c */ /* 0x004ff0000004183c */
[----:B------:R-:W-:Y:S01]  /*2a50*/  HMMA.16816.F32.BF16 R52, R28, R86, R52 ;  /* 0x000000561c34723c */ /* 0x000fe20000041834 */
[----:B------:R-:W2:Y:S07]  /*2a60*/  LDSM.16.M88.4 R84, [R207+0x3800] ;  /* 0x00380000cf54783b */ /* 0x000eae0000000200 */
[----:B------:R-:W-:Y:S01]  /*2a70*/  HMMA.16816.F32.BF16 R60, R20, R90, R56 ;  /* 0x0000005a143c723c */ /* 0x000fe20000041838 */
[----:B------:R-:W-:Y:S07]  /*2a80*/  LDSM.16.M88.4 R88, [R202+0xb900] ;  /* 0x00b90000ca58783b */ /* 0x000fee0000000200 */
[C---:B------:R-:W-:Y:S01]  /*2a90*/  HMMA.16816.F32.BF16 R56, R28.reuse, R102, R48 ;  /* 0x000000661c38723c */ /* 0x040fe20000041830 */
[----:B------:R-:W-:Y:S07]  /*2aa0*/  LDSM.16.M88.4 R100, [R201+0x2000] ;  /* 0x00200000c964783b */ /* 0x000fee0000000200 */
[C---:B-----5:R-:W-:Y:S08]  /*2ab0*/  HMMA.16816.F32.BF16 R48, R28.reuse, R76, R36 ;  /* 0x0000004c1c30723c */ /* 0x060ff00000041824 */
[C---:B------:R-:W-:Y:S01]  /*2ac0*/  HMMA.16816.F32.BF16 R36, R28.reuse, R78, R12 ;  /* 0x0000004e1c24723c */ /* 0x040fe2000004180c */
[----:B------:R-:W-:Y:S04]  /*2ad0*/  LDSM.16.M88.4 R12, [R205+0x14100] ;  /* 0x01410000cd0c783b */ /* 0x000fe80000000200 */
[----:B------:R-:W-:Y:S03]  /*2ae0*/  LDSM.16.M88.4 R76, [R201+0x2800] ;  /* 0x00280000c94c783b */ /* 0x000fe60000000200 */
[----:B------:R-:W-:Y:S08]  /*2af0*/  HMMA.16816.F32.BF16 R8, R28, R96, R8 ;  /* 0x000000601c08723c */ /* 0x000ff00000041808 */
[----:B-1----:R-:W-:Y:S08]  /*2b00*/  HMMA.16816.F32.BF16 R20, R32, R72, R40 ;  /* 0x000000482014723c */ /* 0x002ff00000041828 */
[----:B------:R-:W-:Y:S08]  /*2b10*/  HMMA.16816.F32.BF16 R40, R24, R116, R44 ;  /* 0x000000741828723c */ /* 0x000ff0000004182c */
[----:B------:R-:W-:Y:S01]  /*2b20*/  HMMA.16816.F32.BF16 R52, R32, R74, R52 ;  /* 0x0000004a2034723c */ /* 0x000fe20000041834 */
[----:B------:R-:W1:Y:S07]  /*2b30*/  LDSM.16.M88.4 R72, [R202+0xa900] ;  /* 0x00a90000ca48783b */ /* 0x000e6e0000000200 */
[----:B------:R-:W-:Y:S01]  /*2b40*/  HMMA.16816.F32.BF16 R60, R28, R98, R60 ;  /* 0x000000621c3c723c */ /* 0x000fe2000004183c */
[----:B------:R-:W-:Y:S07]  /*2b50*/  LDSM.16.M88.4 R96, [R196+0xc100] ;  /* 0x00c10000c460783b */ /* 0x000fee0000000200 */
[C---:B------:R-:W-:Y:S01]  /*2b60*/  HMMA.16816.F32.BF16 R56, R32.reuse, R114, R56 ;  /* 0x000000722038723c */ /* 0x040fe20000041838 */
[----:B------:R-:W-:Y:S07]  /*2b70*/  LDSM.16.M88.4 R112, [R196+0xe100] ;  /* 0x00e10000c470783b */ /* 0x000fee0000000200 */
[C---:B------:R-:W-:Y:S08]  /*2b80*/  HMMA.16816.F32.BF16 R48, R32.reuse, R64, R48 ;  /* 0x000000402030723c */ /* 0x040ff00000041830 */
[C---:B------:R-:W-:Y:S01]  /*2b90*/  HMMA.16816.F32.BF16 R44, R32.reuse, R66, R36 ;  /* 0x00000042202c723c */ /* 0x040fe20000041824 */
[----:B------:R-:W5:Y:S07]  /*2ba0*/  LDSM.16.M88.4 R64, [R202+0xb100] ;  /* 0x00b10000ca40783b */ /* 0x000f6e0000000200 */
[----:B------:R-:W-:Y:S01]  /*2bb0*/  HMMA.16816.F32.BF16 R36, R32, R92, R8 ;  /* 0x0000005c2024723c */ /* 0x000fe20000041808 */
[----:B------:R-:W1:Y:S07]  /*2bc0*/  LDSM.16.M88.4 R8, [R203+0x18100] ;  /* 0x01810000cb08783b */ /* 0x000e6e0000000200 */
[----:B---3--:R-:W-:Y:S08]  /*2bd0*/  HMMA.16816.F32.BF16 R20, R24, R80, R20 ;  /* 0x000000501814723c */ /* 0x008ff00000041814 */
[----:B------:R-:W-:Y:S08]  /*2be0*/  HMMA.16816.F32.BF16 R28, R16, R108, R40 ;  /* 0x0000006c101c723c */ /* 0x000ff00000041828 */
[----:B------:R-:W-:Y:S01]  /*2bf0*/  HMMA.16816.F32.BF16 R52, R24, R82, R52 ;  /* 0x000000521834723c */ /* 0x000fe20000041834 */
[----:B------:R-:W-:Y:S07]  /*2c00*/  LDSM.16.M88.4 R80, [R201+0x3800] ;  /* 0x00380000c950783b */ /* 0x000fee0000000200 */
[----:B------:R-:W-:Y:S01]  /*2c10*/  HMMA.16816.F32.BF16 R60, R32, R94, R60 ;  /* 0x0000005e203c723c */ /* 0x000fe2000004183c */
[----:B------:R-:W-:Y:S04]  /*2c20*/  LDSM.16.M88.4 R32, [R204+0x18100] ;  /* 0x01810000cc20783b */ /* 0x000fe80000000200 */
[----:B------:R-:W-:Y:S03]  /*2c30*/  LDSM.16.M88.4 R92, [R202+0xc100] ;  /* 0x00c10000ca5c783b */ /* 0x000fe60000000200 */
[C---:B------:R-:W-:Y:S01]  /*2c40*/  HMMA.16816.F32.BF16 R56, R24.reuse, R118, R56 ;  /* 0x000000761838723c */ /* 0x040fe20000041838 */
[----:B------:R-:W-:Y:S07]  /*2c50*/  LDSM.16.M88.4 R116, [R201+0x4000] ;  /* 0x00400000c974783b */ /* 0x000fee0000000200 */
[C---:B------:R-:W-:Y:S08]  /*2c60*/  HMMA.16816.F32.BF16 R48, R24.reuse, R68, R48 ;  /* 0x000000441830723c */ /* 0x040ff00000041830 */
[C---:B------:R-:W-:Y:S01]  /*2c70*/  HMMA.16816.F32.BF16 R40, R24.reuse, R70, R44 ;  /* 0x000000461828723c */ /* 0x040fe2000004182c */
[----:B------:R-:W3:Y:S07]  /*2c80*/  LDSM.16.M88.4 R68, [R201+0x3000] ;  /* 0x00300000c944783b */ /* 0x000eee0000000200 */
[----:B--2---:R-:W-:Y:S08]  /*2c90*/  HMMA.16816.F32.BF16 R36, R24, R84, R36 ;  /* 0x000000541824723c */ /* 0x004ff00000041824 */
        /* <DEDUP_REMOVED lines=8> */
[C---:B-----5:R-:W-:Y:S01]  /*2d20*/  HMMA.16816.F32.BF16 R44, R16.reuse, R64, R48 ;  /* 0x00000040102c723c */ /* 0x060fe20000041830 */
[----:B------:R-:W2:Y:S07]  /*2d30*/  LDSM.16.M88.4 R48, [R196+0xd100] ;  /* 0x00d10000c430783b */ /* 0x000eae0000000200 */
[C---:B------:R-:W-:Y:S01]  /*2d40*/  HMMA.16816.F32.BF16 R40, R16.reuse, R66, R40 ;  /* 0x000000421028723c */ /* 0x040fe20000041828 */
[----:B------:R-:W-:Y:S07]  /*2d50*/  LDSM.16.M88.4 R64, [R202+0xd100] ;  /* 0x00d10000ca40783b */ /* 0x000fee0000000200 */
[----:B------:R-:W-:Y:S08]  /*2d60*/  HMMA.16816.F32.BF16 R36, R16, R88, R36 ;  /* 0x000000581024723c */ /* 0x000ff00000041824 */
[----:B------:R-:W-:Y:S08]  /*2d70*/  HMMA.16816.F32.BF16 R20, R12, R76, R20 ;  /* 0x0000004c0c14723c */ /* 0x000ff00000041814 */
[----:B------:R-:W-:Y:S01]  /*2d80*/  HMMA.16816.F32.BF16 R24, R8, R96, R28 ;  /* 0x000000600818723c */ /* 0x000fe2000004181c */
[----:B------:R-:W-:Y:S07]  /*2d90*/  LDSM.16.M88.4 R28, [R206+0x18100] ;  /* 0x01810000ce1c783b */ /* 0x000fee0000000200 */
[----:B------:R-:W-:Y:S01]  /*2da0*/  HMMA.16816.F32.BF16 R52, R12, R78, R52 ;  /* 0x0000004e0c34723c */ /* 0x000fe20000041834 */
[----:B------:R-:W5:Y:S07]  /*2db0*/  LDSM.16.M88.4 R76, [R207+0x4800] ;  /* 0x00480000cf4c783b */ /* 0x000f6e0000000200 */
[----:B------:R-:W-:Y:S01]  /*2dc0*/  HMMA.16816.F32.BF16 R60, R16, R90, R60 ;  /* 0x0000005a103c723c */ /* 0x000fe2000004183c */
[----:B------:R-:W-:Y:S07]  /*2dd0*/  LDSM.16.M88.4 R88, [R207+0x5800] ;  /* 0x00580000cf58783b */ /* 0x000fee0000000200 */
[C---:B------:R-:W-:Y:S01]  /*2de0*/  HMMA.16816.F32.BF16 R56, R12.reuse, R102, R56 ;  /* 0x000000660c38723c */ /* 0x040fe20000041838 */
[----:B------:R-:W-:Y:S07]  /*2df0*/  LDSM.16.M88.4 R100, [R202+0xe100] ;  /* 0x00e10000ca64783b */ /* 0x000fee0000000200 */
[C---:B---3--:R-:W-:Y:S08]  /*2e00*/  HMMA.16816.F32.BF16 R44, R12.reuse, R68, R44 ;  /* 0x000000440c2c723c */ /* 0x048ff0000004182c */
[C---:B------:R-:W-:Y:S01]  /*2e10*/  HMMA.16816.F32.BF16 R40, R12.reuse, R70, R40 ;  /* 0x000000460c28723c */ /* 0x040fe20000041828 */
[----:B------:R-:W3:Y:S07]  /*2e20*/  LDSM.16.M88.4 R68, [R207+0x5000] ;  /* 0x00500000cf44783b */ /* 0x000eee0000000200 */
[----:B------:R-:W-:Y:S08]  /*2e30*/  HMMA.16816.F32.BF16 R36, R12, R80, R36 ;  /* 0x000000500c24723c */ /* 0x000ff00000041824 */
[----:B-1----:R-:W-:Y:S08]  /*2e40*/  HMMA.16816.F32.BF16 R16, R8, R72, R20 ;  /* 0x000000480810723c */ /* 0x002ff00000041814 */
[----:B------:R-:W-:Y:S01]  /*2e50*/  HMMA.16816.F32.BF16 R20, R32, R120, R24 ;  /* 0x000000782014723c */ /* 0x000fe20000041818 */
[----:B------:R-:W-:Y:S07]  /*2e60*/  LDSM.16.M88.4 R24, [R205+0x18100] ;  /* 0x01810000cd18783b */ /* 0x000fee0000000200 */
[----:B------:R-:W-:Y:S01]  /*2e70*/  HMMA.16816.F32.BF16 R52, R8, R74, R52 ;  /* 0x0000004a0834723c */ /* 0x000fe20000041834 */
[----:B------:R-:W1:Y:S07]  /*2e80*/  LDSM.16.M88.4 R72, [R202+0xc900] ;  /* 0x00c90000ca48783b */ /* 0x000e6e0000000200 */
[----:B------:R-:W-:Y:S01]  /*2e90*/  HMMA.16816.F32.BF16 R60, R12, R82, R60 ;  /* 0x000000520c3c723c */ /* 0x000fe2000004183c */
[----:B------:R-:W1:Y:S07]  /*2ea0*/  LDSM.16.M88.4 R80, [R202+0xd900] ;  /* 0x00d90000ca50783b */ /* 0x000e6e0000000200 */
[C---:B------:R-:W-:Y:S01]  /*2eb0*/  HMMA.16816.F32.BF16 R56, R8.reuse, R98, R56 ;  /* 0x000000620838723c */ /* 0x040fe20000041838 */
[----:B------:R-:W-:Y:S07]  /*2ec0*/  LDSM.16.M88.4 R96, [R201+0x5800] ;  /* 0x00580000c960783b */ /* 0x000fee0000000200 */
[C---:B--2---:R-:W-:Y:S08]  /*2ed0*/  HMMA.16816.F32.BF16 R44, R8.reuse, R48, R44 ;  /* 0x00000030082c723c */ /* 0x044ff0000004182c */
[C---:B------:R-:W-:Y:S08]  /*2ee0*/  HMMA.16816.F32.BF16 R40, R8.reuse, R50, R40 ;  /* 0x000000320828723c */ /* 0x040ff00000041828 */
[----:B------:R-:W-:Y:S08]  /*2ef0*/  HMMA.16816.F32.BF16 R36, R8, R84, R36 ;  /* 0x000000540824723c */ /* 0x000ff00000041824 */
[----:B-----5:R-:W-:Y:S08]  /*2f00*/  HMMA.16816.F32.BF16 R12, R32, R76, R16 ;  /* 0x0000004c200c723c */ /* 0x020ff00000041810 */
[----:B------:R-:W-:Y:S01]  /*2f10*/  HMMA.16816.F32.BF16 R16, R28, R92, R20 ;  /* 0x0000005c1c10723c */ /* 0x000fe20000041814 */
[----:B------:R-:W-:Y:S07]  /*2f20*/  LDSM.16.M88.4 R20, [R203+0x1c100] ;  /* 0x01c10000cb14783b */ /* 0x000fee0000000200 */
[----:B------:R-:W-:Y:S01]  /*2f30*/  HMMA.16816.F32.BF16 R52, R32, R78, R52 ;  /* 0x0000004e2034723c */ /* 0x000fe20000041834 */
[----:B------:R-:W2:Y:S07]  /*2f40*/  LDSM.16.M88.4 R76, [R201+0x4800] ;  /* 0x00480000c94c783b */ /* 0x000eae0000000200 */
[----:B------:R-:W-:Y:S01]  /*2f50*/  HMMA.16816.F32.BF16 R60, R8, R86, R60 ;  /* 0x00000056083c723c */ /* 0x000fe2000004183c */
[----:B------:R-:W-:Y:S07]  /*2f60*/  LDSM.16.M88.4 R84, [R207+0x7800] ;  /* 0x00780000cf54783b */ /* 0x000fee0000000200 */
[C---:B------:R-:W-:Y:S08]  /*2f70*/  HMMA.16816.F32.BF16 R56, R32.reuse, R122, R56 ;  /* 0x0000007a2038723c */ /* 0x040ff00000041838 */
[C---:B---3--:R-:W-:Y:S08]  /*2f80*/  HMMA.16816.F32.BF16 R44, R32.reuse, R68, R44 ;  /* 0x00000044202c723c */ /* 0x048ff0000004182c */
[C---:B------:R-:W-:Y:S01]  /*2f90*/  HMMA.16816.F32.BF16 R40, R32.reuse, R70, R40 ;  /* 0x000000462028723c */ /* 0x040fe20000041828 */
[----:B------:R-:W3:Y:S07]  /*2fa0*/  LDSM.16.M88.4 R68, [R201+0x5000] ;  /* 0x00500000c944783b */ /* 0x000eee0000000200 */
[----:B------:R-:W-:Y:S08]  /*2fb0*/  HMMA.16816.F32.BF16 R36, R32, R88, R36 ;  /* 0x000000582024723c */ /* 0x000ff00000041824 */
[----:B-1----:R-:W-:Y:S01]  /*2fc0*/  HMMA.16816.F32.BF16 R8, R28, R72, R12 ;  /* 0x000000481c08723c */ /* 0x002fe2000004180c */
[----:B------:R-:W-:Y:S07]  /*2fd0*/  LDSM.16.M88.4 R12, [R204+0x1c100] ;  /* 0x01c10000cc0c783b */ /* 0x000fee0000000200 */
        /* <DEDUP_REMOVED lines=10> */
[----:B------:R-:W-:Y:S08]  /*3080*/  HMMA.16816.F32.BF16 R40, R28, R80, R36 ;  /* 0x000000501c28723c */ /* 0x000ff00000041824 */
[----:B--2---:R-:W-:Y:S01]  /*3090*/  HMMA.16816.F32.BF16 R36, R24, R76, R8 ;  /* 0x0000004c1824723c */ /* 0x004fe20000041808 */
[----:B------:R-:W2:Y:S07]  /*30a0*/  LDSM.16.M88.4 R8, [R206+0x1c100] ;  /* 0x01c10000ce08783b */ /* 0x000eae0000000200 */
[----:B------:R-:W-:Y:S08]  /*30b0*/  HMMA.16816.F32.BF16 R16, R20, R112, R16 ;  /* 0x000000701410723c */ /* 0x000ff00000041810 */
[----:B------:R-:W-:Y:S01]  /*30c0*/  HMMA.16816.F32.BF16 R32, R24, R78, R52 ;  /* 0x0000004e1820723c */ /* 0x000fe20000041834 */
[----:B------:R-:W-:Y:S07]  /*30d0*/  LDSM.16.M88.4 R76, [R207+0x7000] ;  /* 0x00700000cf4c783b */ /* 0x000fee0000000200 */
[----:B------:R-:W-:Y:S01]  /*30e0*/  HMMA.16816.F32.BF16 R60, R28, R82, R60 ;  /* 0x000000521c3c723c */ /* 0x000fe2000004183c */
[----:B------:R-:W2:Y:S07]  /*30f0*/  LDSM.16.M88.4 R80, [R202+0xe900] ;  /* 0x00e90000ca50783b */ /* 0x000eae0000000200 */
[C---:B------:R-:W-:Y:S01]  /*3100*/  HMMA.16816.F32.BF16 R56, R24.reuse, R118, R56 ;  /* 0x000000761838723c */ /* 0x040fe20000041838 */
[----:B------:R-:W-:Y:S07]  /*3110*/  LDSM.16.M88.4 R116, [R201+0x6000] ;  /* 0x00600000c974783b */ /* 0x000fee0000000200 */
[C---:B---3--:R-:W-:Y:S08]  /*3120*/  HMMA.16816.F32.BF16 R52, R24.reuse, R68, R48 ;  /* 0x000000441834723c */ /* 0x048ff00000041830 */
[C---:B------:R-:W-:Y:S01]  /*3130*/  HMMA.16816.F32.BF16 R48, R24.reuse, R70, R44 ;  /* 0x000000461830723c */ /* 0x040fe2000004182c */
[----:B------:R-:W-:Y:S07]  /*3140*/  LDSM.16.M88.4 R68, [R201+0x6800] ;  /* 0x00680000c944783b */ /* 0x000fee0000000200 */
[----:B------:R-:W-:Y:S08]  /*3150*/  HMMA.16816.F32.BF16 R44, R24, R96, R40 ;  /* 0x00000060182c723c */ /* 0x000ff00000041828 */
[----:B-1----:R-:W-:Y:S08]  /*3160*/  HMMA.16816.F32.BF16 R40, R20, R72, R36 ;  /* 0x000000481428723c */ /* 0x002ff00000041824 */
[----:B------:R-:W-:Y:S01]  /*3170*/  HMMA.16816.F32.BF16 R36, R12, R108, R16 ;  /* 0x0000006c0c24723c */ /* 0x000fe20000041810 */
[----:B------:R-:W1:Y:S07]  /*3180*/  LDSM.16.M88.4 R16, [R205+0x1c100] ;  /* 0x01c10000cd10783b */ /* 0x000e6e0000000200 */
[----:B------:R-:W-:Y:S01]  /*3190*/  HMMA.16816.F32.BF16 R28, R20, R74, R32 ;  /* 0x0000004a141c723c */ /* 0x000fe20000041820 */
[----:B------:R-:W3:Y:S07]  /*31a0*/  LDSM.16.M88.4 R72, [R202+0xf900] ;  /* 0x00f90000ca48783b */ /* 0x000eee0000000200 */
[----:B------:R-:W-:Y:S08]  /*31b0*/  HMMA.16816.F32.BF16 R24, R24, R98, R60 ;  /* 0x000000621818723c */ /* 0x000ff0000004183c */
[C---:B------:R-:W-:Y:S08]  /*31c0*/  HMMA.16816.F32.BF16 R60, R20.reuse, R114, R56 ;  /* 0x00000072143c723c */ /* 0x040ff00000041838 */
[C---:B-----5:R-:W-:Y:S08]  /*31d0*/  HMMA.16816.F32.BF16 R56, R20.reuse, R64, R52 ;  /* 0x000000401438723c */ /* 0x060ff00000041834 */
[C---:B------:R-:W-:Y:S01]  /*31e0*/  HMMA.16816.F32.BF16 R52, R20.reuse, R66, R48 ;  /* 0x000000421434723c */ /* 0x040fe20000041830 */
[----:B------:R-:W5:Y:S07]  /*31f0*/  LDSM.16.M88.4 R64, [R202+0xf100] ;  /* 0x00f10000ca40783b */ /* 0x000f6e0000000200 */
[----:B------:R-:W-:Y:S08]  /*3200*/  HMMA.16816.F32.BF16 R48, R20, R92, R44 ;  /* 0x0000005c1430723c */ /* 0x000ff0000004182c */
[----:B------:R-:W-:Y:S08]  /*3210*/  HMMA.16816.F32.BF16 R44, R12, R88, R40 ;  /* 0x000000580c2c723c */ /* 0x000ff00000041828 */
[----:B--2---:R-:W-:Y:S08]  /*3220*/  HMMA.16816.F32.BF16 R36, R8, R100, R36 ;  /* 0x000000640824723c */ /* 0x004ff00000041824 */
[----:B------:R-:W-:Y:S08]  /*3230*/  HMMA.16816.F32.BF16 R32, R12, R90, R28 ;  /* 0x0000005a0c20723c */ /* 0x000ff0000004181c */
[----:B------:R-:W-:Y:S08]  /*3240*/  HMMA.16816.F32.BF16 R44, R8, R80, R44 ;  /* 0x00000050082c723c */ /* 0x000ff0000004182c */
[----:B------:R-:W-:Y:S08]  /*3250*/  HMMA.16816.F32.BF16 R20, R20, R94, R24 ;  /* 0x0000005e1414723c */ /* 0x000ff00000041818 */
[----:B------:R-:W-:Y:S08]  /*3260*/  HMMA.16816.F32.BF16 R24, R12, R76, R56 ;  /* 0x0000004c0c18723c */ /* 0x000ff00000041838 */
[----:B-1----:R-:W-:Y:S01]  /*3270*/  HMMA.16816.F32.BF16 R56, R16, R116, R36 ;  /* 0x000000741038723c */ /* 0x002fe20000041824 */
[----:B------:R-:W-:Y:S07]  /*3280*/  LDSM.16.M88.4 R36, [R201+0x7800] ;  /* 0x00780000c924783b */ /* 0x000fee0000000200 */
[----:B------:R-:W-:Y:S08]  /*3290*/  HMMA.16816.F32.BF16 R32, R8, R82, R32 ;  /* 0x000000520820723c */ /* 0x000ff00000041820 */
[C---:B------:R-:W-:Y:S08]  /*32a0*/  HMMA.16816.F32.BF16 R28, R12.reuse, R110, R60 ;  /* 0x0000006e0c1c723c */ /* 0x040ff0000004183c */
[----:B------:R-:W-:Y:S01]  /*32b0*/  HMMA.16816.F32.BF16 R48, R12, R84, R48 ;  /* 0x000000540c30723c */ /* 0x000fe20000041830 */
[----:B------:R-:W-:-:S07]  /*32c0*/  FMUL.FTZ R0, R56, c[0x0][0x320] ;  /* 0x0000c80038007a20 */ /* 0x000fce0000410000 */
[----:B------:R-:W-:Y:S01]  /*32d0*/  HMMA.16816.F32.BF16 R40, R12, R78, R52 ;  /* 0x0000004e0c28723c */ /* 0x000fe20000041834 */
[----:B------:R-:W1:Y:S01]  /*32e0*/  LDSM.16.M88.4 R52, [R201+0x7000] ;  /* 0x00700000c934783b */ /* 0x000e620000000200 */
[----:B------:R-:W-:-:S06]  /*32f0*/  DEPBAR.LE SB0, 0x0 ;  /* 0x000080000000791a */ /* 0x000fcc0000000000 */
[----:B------:R-:W-:Y:S08]  /*3300*/  HMMA.16816.F32.BF16 R44, R16, R68, R44 ;  /* 0x00000044102c723c */ /* 0x000ff0000004182c */
[----:B------:R-:W-:Y:S08]  /*3310*/  HMMA.16816.F32.BF16 R12, R12, R86, R20 ;  /* 0x000000560c0c723c */ /* 0x000ff00000041814 */
[----:B------:R-:W-:Y:S08]  /*3320*/  HMMA.16816.F32.BF16 R32, R16, R70, R32 ;  /* 0x000000461020723c */ /* 0x000ff00000041820 */
[----:B------:R-:W-:Y:S01]  /*3330*/  HMMA.16816.F32.BF16 R60, R8, R102, R28 ;  /* 0x00000066083c723c */ /* 0x000fe2000004181c */
[----:B----4-:R-:W-:-:S07]  /*3340*/  FMUL.FTZ R7, R45, c[0x0][0x320] ;  /* 0x0000c8002d077a20 */ /* 0x010fce0000410000 */
[C---:B---3--:R-:W-:Y:S01]  /*3350*/  HMMA.16816.F32.BF16 R28, R8.reuse, R72, R48 ;  /* 0x00000048081c723c */ /* 0x048fe20000041830 */
[----:B------:R2:W3:Y:S07]  /*3360*/  MUFU.TANH R51, R0 ;  /* 0x0000000000337308 */ /* 0x0004ee0000002400 */
[C---:B-----5:R-:W-:Y:S01]  /*3370*/  HMMA.16816.F32.BF16 R20, R8.reuse, R64, R24 ;  /* 0x000000400814723c */ /* 0x060fe20000041818 */
[----:B------:R4:W1:Y:S07]  /*3380*/  MUFU.TANH R49, R7 ;  /* 0x0000000700317308 */ /* 0x00086e0000002400 */
[----:B------:R-:W-:Y:S01]  /*3390*/  HMMA.16816.F32.BF16 R24, R8, R66, R40 ;  /* 0x000000420818723c */ /* 0x000fe20000041828 */
[----:B--2---:R-:W-:-:S04]  /*33a0*/  FMUL.FTZ R0, R57, c[0x0][0x320] ;  /* 0x0000c80039007a20 */ /* 0x004fc80000410000 */
[----:B------:R2:W2:Y:S03]  /*33b0*/  MUFU.TANH R50, R0 ;  /* 0x0000000000327308 */ /* 0x0004a60000002400 */
[----:B------:R-:W-:Y:S01]  /*33c0*/  HMMA.16816.F32.BF16 R12, R8, R74, R12 ;  /* 0x0000004a080c723c */ /* 0x000fe2000004180c */
[----:B----4-:R-:W-:-:S04]  /*33d0*/  LEA.HI R7, R124, R132, RZ, 0x2 ;  /* 0x000000847c077211 */ /* 0x010fc800078f10ff */
[----:B------:R-:W-:Y:S02]  /*33e0*/  LOP3.LUT R7, R7, 0xfffffffc, RZ, 0xc0, !PT ;  /* 0xfffffffc07077812 */ /* 0x000fe400078ec0ff */
[----:B------:R-:W-:Y:S01]  /*33f0*/  SHF.R.S32.HI R11, RZ, 0x1f, R106 ;  /* 0x0000001fff0b7819 */ /* 0x000fe2000001146a */
[C---:B-1----:R-:W-:Y:S01]  /*3400*/  HMMA.16816.F32.BF16 R40, R16.reuse, R52, R20 ;  /* 0x000000341028723c */ /* 0x042fe20000041814 */
[----:B------:R-:W-:Y:S02]  /*3410*/  FMUL.FTZ R10, R33, c[0x0][0x320] ;  /* 0x0000c800210a7a20 */ /* 0x000fe40000410000 */
[----:B--2---:R-:W-:Y:S02]  /*3420*/  FMUL.FTZ R0, R58, c[0x0][0x320] ;  /* 0x0000c8003a007a20 */ /* 0x004fe40000410000 */
[----:B------:R-:W1:Y:S03]  /*3430*/  MUFU.TANH R45, R10 ;  /* 0x0000000a002d7308 */ /* 0x000e660000002400 */
[C---:B------:R-:W-:Y:S05]  /*3440*/  HMMA.16816.F32.BF16 R52, R16.reuse, R54, R24 ;  /* 0x000000361034723c */ /* 0x040fea0000041818 */
[----:B------:R2:W4:Y:S03]  /*3450*/  MUFU.TANH R57, R0 ;  /* 0x0000000000397308 */ /* 0x0005260000002400 */
[----:B------:R-:W-:Y:S01]  /*3460*/  HMMA.16816.F32.BF16 R28, R16, R36, R28 ;  /* 0x00000024101c723c */ /* 0x000fe2000004181c */
[----:B--2---:R-:W-:-:S04]  /*3470*/  @P6 IADD3 R0, R172, -0x2, RZ ;  /* 0xfffffffeac006810 */ /* 0x004fc80007ffe0ff */
[----:B------:R-:W-:Y:S01]  /*3480*/  @P6 SHF.R.S32.HI R6, RZ, 0x1f, R0 ;  /* 0x0000001fff066819 */ /* 0x000fe20000011400 */
[----:B------:R-:W-:Y:S02]  /*3490*/  @P6 IMAD R3, R125, R0, RZ ;  /* 0x000000007d036224 */ /* 0x000fe400078e02ff */
[----:B------:R-:W-:Y:S01]  /*34a0*/  @P6 IMAD.WIDE.U32 R8, R0, R126, R130 ;  /* 0x0000007e00086225 */ /* 0x000fe200078e0082 */
[----:B------:R-:W-:-:S03]  /*34b0*/  LOP3.LUT R0, R107, 0xffffffe0, RZ, 0xc0, !PT ;  /* 0xffffffe06b007812 */ /* 0x000fc600078ec0ff */
[----:B------:R-:W-:Y:S02]  /*34c0*/  @P6 IMAD R3, R6, R126, R3 ;  /* 0x0000007e06036224 */ /* 0x000fe400078e0203 */
[----:B------:R-:W-:Y:S02]  /*34d0*/  FMUL.FTZ R6, R32, c[0x0][0x320] ;  /* 0x0000c80020067a20 */ /* 0x000fe40000410000 */
[----:B------:R-:W-:Y:S02]  /*34e0*/  @P6 IMAD.IADD R3, R9, 0x1, R3 ;  /* 0x0000000109036824 */ /* 0x000fe400078e0203 */
[----:B------:R2:W1:Y:S01]  /*34f0*/  MUFU.TANH R48, R6 ;  /* 0x0000000600307308 */ /* 0x0004620000002400 */
[C---:B------:R-:W-:Y:S02]  /*3500*/  IMAD.IADD R9, R132.reuse, 0x1, -R7 ;  /* 0x0000000184097824 */ /* 0x040fe400078e0a07 */
[----:B------:R-:W-:-:S05]  /*3510*/  IMAD.IADD R0, R132, 0x1, -R0 ;  /* 0x0000000184007824 */ /* 0x000fca00078e0a00 */
[----:B------:R-:W-:Y:S01]  /*3520*/  SHF.R.S32.HI R20, RZ, 0x1f, R0 ;  /* 0x0000001fff147819 */ /* 0x000fe20000011400 */
[----:B------:R-:W-:Y:S01]  /*3530*/  BAR.SYNC.DEFER_BLOCKING 0x0 ;  /* 0x0000000000007b1d */ /* 0x000fe20000010000 */
[----:B--2---:R-:W-:-:S04]  /*3540*/  @P6 LEA R6, P0, R8, c[0x0][0x1c8], 0x1 ;  /* 0x0000720008066a11 */ /* 0x004fc800078008ff */
[----:B------:R-:W-:Y:S02]  /*3550*/  @P6 LEA.HI.X R7, R8, c[0x0][0x1cc], R3, 0x1, P0 ;  /* 0x0000730008076a11 */ /* 0x000fe400000f0c03 */
[----:B------:R-:W-:Y:S01]  /*3560*/  LEA.HI R8, R11, R106, RZ, 0x3 ;  /* 0x0000006a0b087211 */ /* 0x000fe200078f18ff */
[----:B------:R-:W-:Y:S01]  /*3570*/  FMUL.FTZ R11, R40, c[0x0][0x320] ;  /* 0x0000c800280b7a20 */ /* 0x000fe20000410000 */
[----:B------:R-:W-:Y:S02]  /*3580*/  LEA.HI R3, R9, R9, RZ, 0x1 ;  /* 0x0000000909037211 */ /* 0x000fe400078f08ff */
[----:B------:R-:W-:Y:S01]  /*3590*/  LOP3.LUT R10, R8, 0xffffff8, RZ, 0xc0, !PT ;  /* 0x0ffffff8080a7812 */ /* 0x000fe200078ec0ff */
[----:B------:R2:W1:Y:S01]  /*35a0*/  MUFU.TANH R40, R11 ;  /* 0x0000000b00287308 */ /* 0x0004620000002400 */
[----:B------:R-:W-:Y:S02]  /*35b0*/  LOP3.LUT R8, R3, 0x1ffffffe, RZ, 0xc0, !PT ;  /* 0x1ffffffe03087812 */ /* 0x000fe400078ec0ff */
[----:B------:R-:W-:Y:S01]  /*35c0*/  LEA.HI R3, R20, R0, RZ, 0x2 ;  /* 0x0000000014037211 */ /* 0x000fe200078f10ff */
[----:B------:R-:W-:Y:S01]  /*35d0*/  IMAD.IADD R10, R106, 0x1, -R10 ;  /* 0x000000016a0a7824 */ /* 0x000fe200078e0a0a */
[----:B------:R-:W-:Y:S01]  /*35e0*/  HMMA.16816.F32.BF16 R20, R16, R38, R12 ;  /* 0x000000261014723c */ /* 0x000fe2000004180c */
[----:B------:R-:W-:Y:S01]  /*35f0*/  IMAD.IADD R9, R9, 0x1, -R8 ;  /* 0x0000000109097824 */ /* 0x000fe200078e0a08 */
[----:B------:R-:W-:Y:S01]  /*3600*/  LEA.HI.SX32 R8, R3, UR9, 0x1e ;  /* 0x0000000903087c11 */ /* 0x000fe2000f8ff2ff */
[----:B------:R-:W-:Y:S01]  /*3610*/  @!PT LDS RZ, [RZ] ;  /* 0x00000000fffff984 */ /* 0x000fe20000000800 */
[----:B------:R-:W-:Y:S01]  /*3620*/  @!PT LDS RZ, [RZ] ;  /* 0x00000000fffff984 */ /* 0x000fe20000000800 */
[----:B------:R-:W-:Y:S01]  /*3630*/  @!PT LDS RZ, [RZ] ;  /* 0x00000000fffff984 */ /* 0x000fe20000000800 */
[----:B------:R5:W-:Y:S01]  /*3640*/  @P6 LDGSTS.E.BYPASS.LTC128B.128 [R225+0x8100], [R6.64], !P4 ;  /* 0x0810000006e16fae */ /* 0x000be2000e101d4c */
[----:B------:R-:W-:-:S03]  /*3650*/  PLOP3.LUT P0, PT, PT, PT, UP2, 0x80, 0x0 ;  /* 0x000000000000781c */ /* 0x000fc60003f0f028 */
[----:B------:R-:W-:Y:S01]  /*3660*/  IMAD R8, R10, 0x10, R8 ;  /* 0x000000100a087824 */ /* 0x000fe200078e0208 */
[----:B------:R-:W-:Y:S01]  /*3670*/  HMMA.16816.F32.BF16 R16, R16, R118, R60 ;  /* 0x000000761010723c */ /* 0x000fe2000004183c */
[----:B------:R-:W-:Y:S01]  /*3680*/  FMUL.FTZ R10, R53, c[0x0][0x320] ;  /* 0x0000c800350a7a20 */ /* 0x000fe20000410000 */
[----:B------:R5:W-:Y:S01]  /*3690*/  @P6 LDGSTS.E.BYPASS.LTC128B.128 [R225+0xa100], [R6.64+0x80], !P3 ;  /* 0x0a10008006e16fae */ /* 0x000be2000d901d4c */
[----:B------:R-:W-:Y:S01]  /*36a0*/  IMAD R56, R9, 0x8, R8 ;  /* 0x0000000809387824 */ /* 0x000fe200078e0208 */
[----:B------:R-:W-:Y:S01]  /*36b0*/  LOP3.LUT R8, R3, 0x7ffffffc, RZ, 0xc0, !PT ;  /* 0x7ffffffc03087812 */ /* 0x000fe200078ec0ff */
[----:B--2---:R-:W-:Y:S01]  /*36c0*/  FMUL.FTZ R11, R41, c[0x0][0x320] ;  /* 0x0000c800290b7a20 */ /* 0x004fe20000410000 */
[----:B------:R2:W1:Y:S01]  /*36d0*/  MUFU.TANH R37, R10 ;  /* 0x0000000a00257308 */ /* 0x0004620000002400 */
[----:B------:R-:W-:Y:S01]  /*36e0*/  @P5 IMAD.HI.U32 R3, R56, c[0x0][0x2c8], RZ ;  /* 0x0000b20038035a27 */ /* 0x000fe200078e00ff */
[----:B------:R5:W-:Y:S03]  /*36f0*/  @P6 LDGSTS.E.BYPASS.LTC128B.128 [R225+0xc100], [R6.64+0x100], !P2 ;  /* 0x0c10010006e16fae */ /* 0x000be6000d101d4c */
[----:B------:R-:W-:Y:S01]  /*3700*/  FMUL.FTZ R9, R28, c[0x0][0x320] ;  /* 0x0000c8001c097a20 */ /* 0x000fe20000410000 */
[----:B------:R5:W-:Y:S01]  /*3710*/  @P6 LDGSTS.E.BYPASS.LTC128B.128 [R225+0xe100], [R6.64+0x180], !P1 ;  /* 0x0e10018006e16fae */ /* 0x000be2000c901d4c */
[----:B------:R-:W-:Y:S01]  /*3720*/  IMAD.MOV.U32 R53, RZ, RZ, 0x1 ;  /* 0x00000001ff357424 */ /* 0x000fe200078e00ff */
[----:B------:R1:W1:Y:S02]  /*3730*/  MUFU.TANH R39, R11 ;  /* 0x0000000b00277308 */ /* 0x0002640000002400 */
[----:B------:R-:W-:Y:S01]  /*3740*/  STL [R1+0x4c], R56 ;  /* 0x00004c3801007387 */ /* 0x000fe20000100800 */
[----:B--2---:R-:W-:-:S05]  /*3750*/  IMAD.IADD R10, R0, 0x1, -R8 ;  /* 0x00000001000a7824 */ /* 0x004fca00078e0a08 */
[----:B------:R2:W2:Y:S01]  /*3760*/  MUFU.TANH R36, R9 ;  /* 0x0000000900247308 */ /* 0x0004a20000002400 */
[----:B------:R-:W-:Y:S02]  /*3770*/  FMUL.FTZ R0, R29, c[0x0][0x320] ;  /* 0x0000c8001d007a20 */ /* 0x000fe40000410000 */
[----:B------:R-:W-:Y:S02]  /*3780*/  IMAD.SHL.U32 R41, R10, 0x2, RZ ;  /* 0x000000020a297824 */ /* 0x000fe400078e00ff */
[----:B-1----:R-:W-:Y:S01]  /*3790*/  IMAD.MOV.U32 R11, RZ, RZ, R56 ;  /* 0x000000ffff0b7224 */ /* 0x002fe200078e0038 */
[----:B------:R-:W-:Y:S02]  /*37a0*/  @P0 SHF.R.U32.HI R11, RZ, c[0x0][0x2cc], R3 ;  /* 0x0000b300ff0b0a19 */ /* 0x000fe40000011603 */
[----:B------:R1:W1:Y:S01]  /*37b0*/  MUFU.TANH R29, R0 ;  /* 0x00000000001d7308 */ /* 0x0002620000002400 */
[----:B------:R-:W-:Y:S01]  /*37c0*/  @P6 LEA R8, P0, R127, R6, 0x1 ;  /* 0x000000067f086211 */ /* 0x000fe200078008ff */
[----:B------:R-:W-:Y:S01]  /*37d0*/  FMUL.FTZ R3, R17, c[0x0][0x320] ;  /* 0x0000c80011037a20 */ /* 0x000fe20000410000 */
[----:B------:R-:W-:Y:S01]  /*37e0*/  STL [R1+0x24], R41 ;  /* 0x0000242901007387 */ /* 0x000fe20000100800 */
[----:B------:R-:W-:-:S03]  /*37f0*/  IADD3 R10, -R41, c[0x0][0x1d0], -R105 ;  /* 0x00007400290a7a10 */ /* 0x000fc60007ffe969 */
[----:B-----5:R-:W5:Y:S01]  /*3800*/  SHFL.IDX PT, R6, R11, RZ, 0x1c1f ;  /* 0x001c1fff0b067589 */ /* 0x020f6200000e0000 */
[----:B--2---:R-:W-:Y:S01]  /*3810*/  @P6 LEA.HI.X R9, R127, R7, R128, 0x1, P0 ;  /* 0x000000077f096211 */ /* 0x004fe200000f0c80 */
[----:B------:R2:W2:Y:S01]  /*3820*/  MUFU.TANH R13, R3 ;  /* 0x00000003000d7308 */ /* 0x0004a20000002400 */
[----:B------:R-:W-:-:S03]  /*3830*/  PLOP3.LUT P0, PT, PT, PT, UP1, 0x40, 0x0 ;  /* 0x000000000000781c */ /* 0x000fc60003f0e818 */
[----:B------:R3:W-:Y:S01]  /*3840*/  @P6 LDGSTS.E.BYPASS.LTC128B.128 [R225+0x9100], [R8.64], !P4 ;  /* 0x0910000008e16fae */ /* 0x0007e2000e101d4c */
[----:B-1----:R-:W-:-:S03]  /*3850*/  FMUL.FTZ R0, R20, c[0x0][0x320] ;  /* 0x0000c80014007a20 */ /* 0x002fc60000410000 */
[----:B------:R3:W-:Y:S01]  /*3860*/  @P6 LDGSTS.E.BYPASS.LTC128B.128 [R225+0xb100], [R8.64+0x80], !P3 ;  /* 0x0b10008008e16fae */ /* 0x0007e2000d901d4c */
[----:B------:R1:W1:Y:S03]  /*3870*/  MUFU.TANH R28, R0 ;  /* 0x00000000001c7308 */ /* 0x0002660000002400 */
[----:B------:R3:W-:Y:S01]  /*3880*/  @P6 LDGSTS.E.BYPASS.LTC128B.128 [R225+0xd100], [R8.64+0x100], !P2 ;  /* 0x0d10010008e16fae */ /* 0x0007e2000d101d4c */
[----:B--2---:R-:W-:-:S03]  /*3890*/  FMUL.FTZ R3, R16, c[0x0][0x320] ;  /* 0x0000c80010037a20 */ /* 0x004fc60000410000 */
[----:B------:R3:W-:Y:S01]  /*38a0*/  @P6 LDGSTS.E.BYPASS.LTC128B.128 [R225+0xf100], [R8.64+0x180], !P1 ;  /* 0x0f10018008e16fae */ /* 0x0007e2000c901d4c */
[----:B------:R2:W2:Y:S03]  /*38b0*/  MUFU.TANH R12, R3 ;  /* 0x00000003000c7308 */ /* 0x0004a60000002400 */
[----:B------:R-:W0:Y:S01]  /*38c0*/  LDGDEPBAR ;  /* 0x00000000000079af */ /* 0x000e220000000000 */
[----:B-1----:R-:W-:-:S04]  /*38d0*/  FMUL.FTZ R0, R21, c[0x0][0x320] ;  /* 0x0000c80015007a20 */ /* 0x002fc80000410000 */
[----:B------:R1:W1:Y:S01]  /*38e0*/  MUFU.TANH R27, R0 ;  /* 0x00000000001b7308 */ /* 0x0002620000002400 */
[----:B--2---:R-:W-:-:S07]  /*38f0*/  FMUL.FTZ R3, R52, c[0x0][0x320] ;  /* 0x0000c80034037a20 */ /* 0x004fce0000410000 */
[----:B------:R-:W2:Y:S01]  /*3900*/  MUFU.TANH R15, R3 ;  /* 0x00000003000f7308 */ /* 0x000ea20000002400 */
[----:B-1----:R-:W-:-:S07]  /*3910*/  FMUL.FTZ R0, R44, c[0x0][0x320] ;  /* 0x0000c8002c007a20 */ /* 0x002fce0000410000 */
[----:B------:R1:W1:Y:S02]  /*3920*/  MUFU.TANH R20, R0 ;  /* 0x0000000000147308 */ /* 0x0002640000002400 */
[----:B-1----:R-:W-:-:S04]  /*3930*/  IADD3 R0, -R105, c[0x0][0x1d0], R53 ;  /* 0x0000740069007a10 */ /* 0x002fc80007ffe135 */
[----:B------:R-:W-:-:S04]  /*3940*/  IADD3 R0, R0, -c[0x0][0x168], -R41 ;  /* 0x80005a0000007a10 */ /* 0x000fc80007ffe829 */
[C---:B---3--:R-:W-:Y:S02]  /*3950*/  IADD3 R8, R0.reuse, c[0x0][0x328], RZ ;  /* 0x0000ca0000087a10 */ /* 0x048fe40007ffe0ff */
[----:B------:R-:W-:-:S03]  /*3960*/  IADD3 R9, R0, UR6, RZ ;  /* 0x0000000600097c10 */ /* 0x000fc6000fffe0ff */
[--C-:B-----5:R-:W-:Y:S02]  /*3970*/  IMAD.IADD R3, R8, 0x1, R6.reuse ;  /* 0x0000000108037824 */ /* 0x120fe400078e0206 */
[----:B------:R-:W-:-:S03]  /*3980*/  IMAD.IADD R0, R9, 0x1, R6 ;  /* 0x0000000109007824 */ /* 0x000fc600078e0206 */
[----:B------:R-:W-:Y:S01]  /*3990*/  IMNMX R3, R3, R10, PT ;  /* 0x0000000a03037217 */ /* 0x000fe20003800200 */
[----:B------:R-:W-:Y:S05]  /*39a0*/  @P0 BRA `(.L_x_1593) ;  /* 0x0000014000000947 */ /* 0x000fea0003800000 */
[----:B--2-4-:R-:W-:Y:S01]  /*39b0*/  IADD3 R6, R6, c[0x0][0x1d0], RZ ;  /* 0x0000740006067a10 */ /* 0x014fe20007ffe0ff */
[----:B------:R-:W-:Y:S03]  /*39c0*/  BSSY B0, `(.L_x_1594) ;  /* 0x000000d000007945 */ /* 0x000fe60003800000 */
[----:B------:R-:W-:-:S04]  /*39d0*/  IADD3 R6, R6, -c[0x0][0x168], RZ ;  /* 0x80005a0006067a10 */ /* 0x000fc80007ffe0ff */
[----:B------:R-:W-:-:S13]  /*39e0*/  ISETP.GT.AND P0, PT, R6, -0x1, PT ;  /* 0xffffffff0600780c */ /* 0x000fda0003f04270 */
[----:B------:R-:W-:Y:S05]  /*39f0*/  @P0 BRA `(.L_x_1595) ;  /* 0x0000006000000947 */ /* 0x000fea0003800000 */
[----:B------:R-:W-:Y:S02]  /*3a00*/  ISETP.NE.AND P0, PT, R53, c[0x0][0x32c], PT ;  /* 0x0000cb0035007a0c */ /* 0x000fe40003f05270 */
[----:B------:R-:W-:-:S11]  /*3a10*/  LOP3.LUT R6, RZ, R6, RZ, 0x33, !PT ;  /* 0x00000006ff067212 */ /* 0x000fd600078e33ff */
[----:B------:R-:W-:-:S05]  /*3a20*/  @P0 IMAD.HI.U32 R7, R6, c[0x0][0x330], RZ ;  /* 0x0000cc0006070a27 */ /* 0x000fca00078e00ff */
[----:B------:R-:W-:-:S04]  /*3a30*/  @P0 SHF.R.U32.HI R6, RZ, c[0x0][0x334], R7 ;  /* 0x0000cd00ff060a19 */ /* 0x000fc80000011607 */
[----:B------:R-:W-:Y:S01]  /*3a40*/  LOP3.LUT R6, RZ, R6, RZ, 0x33, !PT ;  /* 0x00000006ff067212 */ /* 0x000fe200078e33ff */
[----:B------:R-:W-:Y:S05]  /*3a50*/  BRA `(.L_x_1596) ;  /* 0x0000003000007947 */ /* 0x000fea0003800000 */
.L_x_1595:
[----:B------:R-:W-:-:S13]  /*3a60*/  ISETP.NE.AND P0, PT, R53, c[0x0][0x32c], PT ;  /* 0x0000cb0035007a0c */ /* 0x000fda0003f05270 */
[----:B------:R-:W-:-:S05]  /*3a70*/  @P0 IMAD.HI.U32 R7, R6, c[0x0][0x330], RZ ;  /* 0x0000cc0006070a27 */ /* 0x000fca00078e00ff */
[----:B------:R-:W-:Y:S02]  /*3a80*/  @P0 SHF.R.U32.HI R6, RZ, c[0x0][0x334], R7 ;  /* 0x0000cd00ff060a19 */ /* 0x000fe40000011607 */
.L_x_1596:
[----:B------:R-:W-:Y:S05]  /*3a90*/  BSYNC B0 ;  /* 0x0000000000007941 */ /* 0x000fea0003800000 */
.L_x_1594:
[----:B------:R-:W-:-:S04]  /*3aa0*/  IMAD R6, R6, c[0x0][0x32c], -R105 ;  /* 0x0000cb0006067a24 */ /* 0x000fc800078e0a69 */
[----:B------:R-:W-:-:S05]  /*3ab0*/  IMAD.IADD R6, R6, 0x1, -R41 ;  /* 0x0000000106067824 */ /* 0x000fca00078e0a29 */
[----:B------:R-:W-:Y:S02]  /*3ac0*/  IADD3 R7, R6, c[0x0][0x32c], RZ ;  /* 0x0000cb0006077a10 */ /* 0x000fe40007ffe0ff */
[----:B------:R-:W-:Y:S02]  /*3ad0*/  IMNMX R0, R0, R6, !PT ;  /* 0x0000000600007217 */ /* 0x000fe40007800200 */
[----:B------:R-:W-:Y:S02]  /*3ae0*/  IMNMX R3, R3, R7, PT ;  /* 0x0000000703037217 */ /* 0x000fe40003800200 */
.L_x_1593:
[----:B--2-4-:R-:W-:Y:S01]  /*3af0*/  ISETP.GT.AND P0, PT, R172, RZ, PT ;  /* 0x000000ffac00720c */ /* 0x014fe20003f04270 */
[----:B------:R-:W-:Y:S02]  /*3b00*/  FMUL.FTZ R6, R18, c[0x0][0x320] ;  /* 0x0000c80012067a20 */ /* 0x000fe40000410000 */
[----:B------:R-:W-:Y:S01]  /*3b10*/  FMUL.FTZ R7, R42, c[0x0][0x320] ;  /* 0x0000c8002a077a20 */ /* 0x000fe20000410000 */
[C---:B------:R-:W-:Y:S01]  /*3b20*/  ISETP.GT.AND P5, PT, R0.reuse, RZ, P0 ;  /* 0x000000ff0000720c */ /* 0x040fe200007a4270 */
[----:B------:R1:W2:Y:S01]  /*3b30*/  MUFU.TANH R21, R6 ;  /* 0x0000000600157308 */ /* 0x0002a20000002400 */
[----:B------:R-:W-:-:S02]  /*3b40*/  ISETP.GT.AND P6, PT, R0, 0x1, P0 ;  /* 0x000000010000780c */ /* 0x000fc400007c4270 */
[C---:B------:R-:W-:Y:S02]  /*3b50*/  ISETP.LT.OR P5, PT, R3.reuse, 0x1, P5 ;  /* 0x000000010300780c */ /* 0x040fe40002fa1670 */
[----:B------:R-:W-:Y:S02]  /*3b60*/  ISETP.LT.OR P6, PT, R3, 0x2, P6 ;  /* 0x000000020300780c */ /* 0x000fe400037c1670 */
[----:B------:R-:W-:Y:S02]  /*3b70*/  FSEL R16, R51, -INF , !P5 ;  /* 0xff80000033107808 */ /* 0x000fe40006800000 */
[----:B------:R-:W-:Y:S02]  /*3b80*/  ISETP.GT.AND P5, PT, R0, 0x8, P0 ;  /* 0x000000080000780c */ /* 0x000fe400007a4270 */
[----:B------:R-:W-:Y:S02]  /*3b90*/  FSEL R17, R50, -INF , !P6 ;  /* 0xff80000032117808 */ /* 0x000fe40007000000 */
[----:B------:R-:W-:-:S02]  /*3ba0*/  ISETP.LT.OR P5, PT, R3, 0x9, P5 ;  /* 0x000000090300780c */ /* 0x000fc40002fa1670 */
[----:B------:R-:W-:Y:S01]  /*3bb0*/  ISETP.GT.AND P6, PT, R0, 0x9, P0 ;  /* 0x000000090000780c */ /* 0x000fe200007c4270 */
[----:B-1----:R-:W-:Y:S01]  /*3bc0*/  FMUL.FTZ R6, R54, c[0x0][0x320] ;  /* 0x0000c80036067a20 */ /* 0x002fe20000410000 */
[----:B------:R-:W-:Y:S02]  /*3bd0*/  FSEL R18, R12, -INF , !P5 ;  /* 0xff8000000c127808 */ /* 0x000fe40006800000 */
[----:B------:R-:W-:Y:S01]  /*3be0*/  ISETP.GT.AND P5, PT, R0, 0x10, P0 ;  /* 0x000000100000780c */ /* 0x000fe200007a4270 */
[----:B------:R1:W3:Y:S01]  /*3bf0*/  MUFU.TANH R33, R6 ;  /* 0x0000000600217308 */ /* 0x0002e20000002400 */
[C---:B------:R-:W-:Y:S02]  /*3c00*/  ISETP.LT.OR P6, PT, R3.reuse, 0xa, P6 ;  /* 0x0000000a0300780c */ /* 0x040fe400037c1670 */
[----:B------:R-:W-:-:S04]  /*3c10*/  ISETP.LT.OR P5, PT, R3, 0x11, P5 ;  /* 0x000000110300780c */ /* 0x000fc80002fa1670 */
[----:B------:R-:W-:Y:S02]  /*3c20*/  FSEL R60, R20, -INF , !P5 ;  /* 0xff800000143c7808 */ /* 0x000fe40006800000 */
[----:B------:R-:W-:-:S04]  /*3c30*/  ISETP.GT.AND P5, PT, R0, 0x18, P0 ;  /* 0x000000180000780c */ /* 0x000fc800007a4270 */
[----:B------:R-:W-:Y:S01]  /*3c40*/  ISETP.LT.OR P5, PT, R3, 0x19, P5 ;  /* 0x000000190300780c */ /* 0x000fe20002fa1670 */
[----:B-1----:R-:W-:-:S03]  /*3c50*/  FMUL.FTZ R6, R55, c[0x0][0x320] ;  /* 0x0000c80037067a20 */ /* 0x002fc60000410000 */
[----:B------:R-:W-:Y:S02]  /*3c60*/  FSEL R61, R48, -INF , !P5 ;  /* 0xff800000303d7808 */ /* 0x000fe40006800000 */
[----:B------:R-:W-:Y:S01]  /*3c70*/  ISETP.GT.AND P5, PT, R0, 0x20, P0 ;  /* 0x000000200000780c */ /* 0x000fe200007a4270 */
[----:B------:R1:W4:Y:S03]  /*3c80*/  MUFU.TANH R38, R6 ;  /* 0x0000000600267308 */ /* 0x0003260000002400 */
[----:B------:R-:W-:-:S04]  /*3c90*/  ISETP.LT.OR P5, PT, R3, 0x21, P5 ;  /* 0x000000210300780c */ /* 0x000fc80002fa1670 */
[----:B------:R-:W-:Y:S02]  /*3ca0*/  FSEL R157, R40, -INF , !P5 ;  /* 0xff800000289d7808 */ /* 0x000fe40006800000 */
[----:B------:R-:W-:-:S04]  /*3cb0*/  ISETP.GT.AND P5, PT, R0, 0x28, P0 ;  /* 0x000000280000780c */ /* 0x000fc800007a4270 */
[----:B------:R-:W-:Y:S01]  /*3cc0*/  ISETP.LT.OR P5, PT, R3, 0x29, P5 ;  /* 0x000000290300780c */ /* 0x000fe20002fa1670 */
[----:B-1----:R-:W-:Y:S01]  /*3cd0*/  FMUL.FTZ R6, R19, c[0x0][0x320] ;  /* 0x0000c80013067a20 */ /* 0x002fe20000410000 */
[----:B------:R-:W-:Y:S02]  /*3ce0*/  FSEL R19, R13, -INF , !P6 ;  /* 0xff8000000d137808 */ /* 0x000fe40007000000 */
[C---:B------:R-:W-:Y:S01]  /*3cf0*/  ISETP.GT.AND P6, PT, R0.reuse, 0x11, P0 ;  /* 0x000000110000780c */ /* 0x040fe200007c4270 */
[----:B------:R1:W1:Y:S01]  /*3d00*/  MUFU.TANH R24, R6 ;  /* 0x0000000600187308 */ /* 0x0002620000002400 */
[----:B------:R-:W-:Y:S02]  /*3d10*/  FSEL R159, R15, -INF , !P5 ;  /* 0xff8000000f9f7808 */ /* 0x000fe40006800000 */
[----:B------:R-:W-:Y:S02]  /*3d20*/  ISETP.LT.OR P6, PT, R3, 0x12, P6 ;  /* 0x000000120300780c */ /* 0x000fe400037c1670 */
[----:B------:R-:W-:-:S02]  /*3d30*/  ISETP.GT.AND P5, PT, R0, 0x30, P0 ;  /* 0x000000300000780c */ /* 0x000fc400007a4270 */
[----:B------:R-:W-:Y:S01]  /*3d40*/  FSEL R62, R49, -INF , !P6 ;  /* 0xff800000313e7808 */ /* 0x000fe20007000000 */
[----:B------:R5:W2:Y:S01]  /*3d50*/  MUFU.TANH R13, R7 ;  /* 0x00000007000d7308 */ /* 0x000aa20000002400 */
[----:B------:R-:W-:Y:S02]  /*3d60*/  ISETP.GT.AND P6, PT, R0, 0x19, P0 ;  /* 0x000000190000780c */ /* 0x000fe400007c4270 */
[C---:B------:R-:W-:Y:S02]  /*3d70*/  ISETP.LT.OR P5, PT, R3.reuse, 0x31, P5 ;  /* 0x000000310300780c */ /* 0x040fe40002fa1670 */
[----:B------:R-:W-:Y:S02]  /*3d80*/  ISETP.LT.OR P6, PT, R3, 0x1a, P6 ;  /* 0x0000001a0300780c */ /* 0x000fe400037c1670 */
[----:B------:R-:W-:Y:S01]  /*3d90*/  FSEL R227, R36, -INF , !P5 ;  /* 0xff80000024e37808 */ /* 0x000fe20006800000 */
[----:B-1----:R-:W-:Y:S01]  /*3da0*/  FMUL.FTZ R6, R34, c[0x0][0x320] ;  /* 0x0000c80022067a20 */ /* 0x002fe20000410000 */
[----:B------:R-:W-:-:S02]  /*3db0*/  FSEL R63, R45, -INF , !P6 ;  /* 0xff8000002d3f7808 */ /* 0x000fc40007000000 */
[C---:B------:R-:W-:Y:S01]  /*3dc0*/  ISETP.GT.AND P6, PT, R0.reuse, 0x21, P0 ;  /* 0x000000210000780c */ /* 0x040fe200007c4270 */
[----:B------:R1:W1:Y:S01]  /*3dd0*/  MUFU.TANH R26, R6 ;  /* 0x00000006001a7308 */ /* 0x0002620000002400 */
[C---:B------:R-:W-:Y:S02]  /*3de0*/  ISETP.GT.AND P5, PT, R0.reuse, 0x38, P0 ;  /* 0x000000380000780c */ /* 0x040fe400007a4270 */
[----:B------:R-:W-:Y:S01]  /*3df0*/  ISETP.LT.OR P6, PT, R3, 0x22, P6 ;  /* 0x000000220300780c */ /* 0x000fe200037c1670 */
[----:B-----5:R-:W-:Y:S01]  /*3e00*/  FMUL.FTZ R7, R43, c[0x0][0x320] ;  /* 0x0000c8002b077a20 */ /* 0x020fe20000410000 */
[----:B------:R-:W-:Y:S02]  /*3e10*/  ISETP.LT.OR P5, PT, R3, 0x39, P5 ;  /* 0x000000390300780c */ /* 0x000fe40002fa1670 */
[----:B------:R-:W-:Y:S01]  /*3e20*/  FSEL R158, R39, -INF , !P6 ;  /* 0xff800000279e7808 */ /* 0x000fe20007000000 */
[----:B------:R-:W2:Y:S01]  /*3e30*/  MUFU.TANH R15, R7 ;  /* 0x00000007000f7308 */ /* 0x000ea20000002400 */
[----:B------:R-:W-:-:S02]  /*3e40*/  ISETP.GT.AND P6, PT, R0, 0x29, P0 ;  /* 0x000000290000780c */ /* 0x000fc400007c4270 */
[----:B------:R-:W-:Y:S02]  /*3e50*/  FSEL R228, R28, -INF , !P5 ;  /* 0xff8000001ce47808 */ /* 0x000fe40006800000 */
[----:B------:R-:W-:Y:S02]  /*3e60*/  ISETP.LT.OR P6, PT, R3, 0x2a, P6 ;  /* 0x0000002a0300780c */ /* 0x000fe400037c1670 */
[----:B------:R-:W-:Y:S01]  /*3e70*/  PLOP3.LUT P5, PT, PT, PT, UP1, 0x40, 0x0 ;  /* 0x000000000000781c */ /* 0x000fe20003fae818 */
[----:B-1----:R-:W-:Y:S01]  /*3e80*/  FMUL.FTZ R6, R30, c[0x0][0x320] ;  /* 0x0000c8001e067a20 */ /* 0x002fe20000410000 */
[----:B------:R-:W-:Y:S02]  /*3e90*/  FSEL R168, R37, -INF , !P6 ;  /* 0xff80000025a87808 */ /* 0x000fe40007000000 */
[----:B------:R-:W-:Y:S01]  /*3ea0*/  ISETP.GT.AND P6, PT, R0, 0x31, P0 ;  /* 0x000000310000780c */ /* 0x000fe200007c4270 */
[----:B------:R1:W1:Y:S03]  /*3eb0*/  MUFU.TANH R32, R6 ;  /* 0x0000000600207308 */ /* 0x0002660000002400 */
[----:B------:R-:W-:-:S04]  /*3ec0*/  ISETP.LT.OR P6, PT, R3, 0x32, P6 ;  /* 0x000000320300780c */ /* 0x000fc800037c1670 */
[----:B------:R-:W-:Y:S02]  /*3ed0*/  FSEL R229, R29, -INF , !P6 ;  /* 0xff8000001de57808 */ /* 0x000fe40007000000 */
[----:B------:R-:W-:Y:S01]  /*3ee0*/  ISETP.GT.AND P6, PT, R0, 0x39, P0 ;  /* 0x000000390000780c */ /* 0x000fe200007c4270 */
[----:B------:R-:W-:-:S03]  /*3ef0*/  FMUL.FTZ R0, R59, c[0x0][0x320] ;  /* 0x0000c8003b007a20 */ /* 0x000fc60000410000 */
[----:B------:R-:W-:Y:S01]  /*3f00*/  ISETP.LT.OR P6, PT, R3, 0x3a, P6 ;  /* 0x0000003a0300780c */ /* 0x000fe200037c1670 */
[----:B-1----:R-:W-:-:S03]  /*3f10*/  FMUL.FTZ R6, R31, c[0x0][0x320] ;  /* 0x0000c8001f067a20 */ /* 0x002fc60000410000 */
[----:B------:R-:W-:Y:S01]  /*3f20*/  FSEL R230, R27, -INF , !P6 ;  /* 0xff8000001be67808 */ /* 0x000fe20007000000 */
        /* <DEDUP_REMOVED lines=11> */
[----:B-1----:R1:W5:Y:S06]  /*3fe0*/  SHFL.IDX PT, R6, R11, 0x1, 0x1c1f ;  /* 0x003c1f000b067f89 */ /* 0x00236c00000e0000 */
[----:B-1----:R1:W1:Y:S01]  /*3ff0*/  MUFU.TANH R11, R0 ;  /* 0x00000000000b7308 */ /* 0x0022620000002400 */
[----:B-----5:R-:W-:-:S05]  /*4000*/  IMAD.IADD R3, R8, 0x1, R6 ;  /* 0x0000000108037824 */ /* 0x020fca00078e0206 */
[----:B------:R-:W-:Y:S01]  /*4010*/  IMNMX R3, R3, R10, PT ;  /* 0x0000000a03037217 */ /* 0x000fe20003800200 */
[----:B-1----:R-:W-:Y:S01]  /*4020*/  IMAD.IADD R0, R9, 0x1, R6 ;  /* 0x0000000109007824 */ /* 0x002fe200078e0206 */
[----:B------:R-:W-:Y:S05]  /*4030*/  @P5 BRA `(.L_x_1597) ;  /* 0x0000014000005947 */ /* 0x000fea0003800000 */
[----:B--234-:R-:W-:Y:S01]  /*4040*/  IADD3 R6, R6, c[0x0][0x1d0], RZ ;  /* 0x0000740006067a10 */ /* 0x01cfe20007ffe0ff */
        /* <DEDUP_REMOVED lines=10> */
.L_x_1599:
[----:B------:R-:W-:-:S13]  /*40f0*/  ISETP.NE.AND P5, PT, R53, c[0x0][0x32c], PT ;  /* 0x0000cb0035007a0c */ /* 0x000fda0003fa5270 */
[----:B------:R-:W-:-:S05]  /*4100*/  @P5 IMAD.HI.U32 R7, R6, c[0x0][0x330], RZ ;  /* 0x0000cc0006075a27 */ /* 0x000fca00078e00ff */
[----:B------:R-:W-:Y:S02]  /*4110*/  @P5 SHF.R.U32.HI R6, RZ, c[0x0][0x334], R7 ;  /* 0x0000cd00ff065a19 */ /* 0x000fe40000011607 */
.L_x_1600:
[----:B------:R-:W-:Y:S05]  /*4120*/  BSYNC B0 ;  /* 0x0000000000007941 */ /* 0x000fea0003800000 */
.L_x_1598:
[----:B------:R-:W-:-:S04]  /*4130*/  IMAD R6, R6, c[0x0][0x32c], -R105 ;  /* 0x0000cb0006067a24 */ /* 0x000fc800078e0a69 */
[----:B------:R-:W-:-:S05]  /*4140*/  IMAD.IADD R6, R6, 0x1, -R41 ;  /* 0x0000000106067824 */ /* 0x000fca00078e0a29 */
[----:B------:R-:W-:Y:S02]  /*4150*/  IADD3 R7, R6, c[0x0][0x32c], RZ ;  /* 0x0000cb0006077a10 */ /* 0x000fe40007ffe0ff */
[----:B------:R-:W-:Y:S02]  /*4160*/  IMNMX R0, R0, R6, !PT ;  /* 0x0000000600007217 */ /* 0x000fe40007800200 */
[----:B------:R-:W-:Y:S02]  /*4170*/  IMNMX R3, R3, R7, PT ;  /* 0x0000000703037217 */ /* 0x000fe40003800200 */
.L_x_1597:
[----:B--234-:R-:W-:Y:S01]  /*4180*/  ISETP.GT.AND P6, PT, R0, 0x8, P0 ;  /* 0x000000080000780c */ /* 0x01cfe200007c4270 */
[----:B------:R-:W-:Y:S01]  /*4190*/  IMAD.SHL.U32 R197, R5, 0x2, RZ ;  /* 0x0000000205c57824 */ /* 0x000fe200078e00ff */
[----:B------:R-:W-:Y:S01]  /*41a0*/  FMNMX.FTZ R132, R16, R17, !PT ;  /* 0x0000001110847209 */ /* 0x000fe20007810000 */
[----:B------:R-:W-:Y:S01]  /*41b0*/  @UP2 USHF.L.U32 UR8, UR8, 0x7, URZ ;  /* 0x0000000708082899 */ /* 0x000fe2000800063f */
[----:B------:R-:W-:Y:S01]  /*41c0*/  ISETP.LT.OR P6, PT, R3, 0x9, P6 ;  /* 0x000000090300780c */ /* 0x000fe200037c1670 */
[----:B------:R-:W-:Y:S01]  /*41d0*/  IMAD R200, R2, 0x2, R197 ;  /* 0x0000000202c87824 */ /* 0x000fe200078e02c5 */
[C---:B------:R-:W-:Y:S01]  /*41e0*/  ISETP.GT.AND P5, PT, R0.reuse, 0x1, P0 ;  /* 0x000000010000780c */ /* 0x040fe200007a4270 */
[----:B------:R-:W-:Y:S01]  /*41f0*/  LDSM.16.MT88.4 R40, [R197+0x100] ;  /* 0x00010000c528783b */ /* 0x000fe20000004200 */
[----:B------:R-:W-:Y:S01]  /*4200*/  FSEL R10, R21, -INF , !P6 ;  /* 0xff800000150a7808 */ /* 0x000fe20007000000 */
[----:B------:R-:W-:Y:S01]  /*4210*/  ULDC.64 UR4, c[0x0][0x2c8] ;  /* 0x0000b20000047ab9 */ /* 0x000fe20000000a00 */
[----:B------:R-:W-:Y:S01]  /*4220*/  ISETP.GT.AND P6, PT, R0, 0x10, P0 ;  /* 0x000000100000780c */ /* 0x000fe200007c4270 */
[----:B------:R-:W-:Y:S01]  /*4230*/  LDSM.16.MT88.4 R52, [R197+0x4100] ;  /* 0x00410000c534783b */ /* 0x000fe20000004200 */
[----:B------:R-:W-:Y:S01]  /*4240*/  FMNMX.FTZ R132, R18, R132, !PT ;  /* 0x0000008412847209 */ /* 0x000fe20007810000 */
[----:B------:R-:W-:Y:S01]  /*4250*/  UIMAD.WIDE.U32 UR14, UR8, UR4, URZ ;  /* 0x00000004080e72a5 */ /* 0x000fe2000f8e003f */
[C---:B------:R-:W-:Y:S01]  /*4260*/  ISETP.LT.OR P5, PT, R3.reuse, 0x2, P5 ;  /* 0x000000020300780c */ /* 0x040fe20002fa1670 */
[----:B------:R-:W-:Y:S01]  /*4270*/  LDSM.16.MT88.4 R44, [R200+0x4100] ;  /* 0x00410000c82c783b */ /* 0x000fe20000004200 */
[----:B------:R-:W-:-:S02]  /*4280*/  ISETP.LT.OR P6, PT, R3, 0x11, P6 ;  /* 0x000000110300780c */ /* 0x000fc400037c1670 */
[----:B------:R-:W-:Y:S02]  /*4290*/  FMNMX.FTZ R132, R19, R132, !PT ;  /* 0x0000008413847209 */ /* 0x000fe40007810000 */
[----:B------:R-:W-:Y:S01]  /*42a0*/  FSEL R11, R11, -INF , !P5 ;  /* 0xff8000000b0b7808 */ /* 0x000fe20006800000 */
[----:B------:R-:W-:Y:S01]  /*42b0*/  @UP2 UMOV UR7, UR15 ;  /* 0x0000000f00072c82 */ /* 0x000fe20008000000 */
[----:B------:R-:W-:Y:S01]  /*42c0*/  ISETP.GT.AND P5, PT, R0, 0x9, P0 ;  /* 0x000000090000780c */ /* 0x000fe200007a4270 */
[----:B------:R-:W-:Y:S01]  /*42d0*/  @UP2 USHF.R.U32.HI UR9, URZ, UR5, UR7 ;  /* 0x000000053f092299 */ /* 0x000fe20008011607 */
[----:B------:R-:W-:Y:S02]  /*42e0*/  FSEL R59, R14, -INF , !P6 ;  /* 0xff8000000e3b7808 */ /* 0x000fe40007000000 */
[----:B------:R-:W-:Y:S01]  /*42f0*/  FMNMX.FTZ R132, R60, R132, !PT ;  /* 0x000000843c847209 */ /* 0x000fe20007810000 */
[----:B------:R-:W-:Y:S01]  /*4300*/  UIADD3 UR9, UR11, UR9, URZ ;  /* 0x000000090b097290 */ /* 0x000fe2000fffe03f */
[----:B------:R-:W-:Y:S01]  /*4310*/  ISETP.GT.AND P6, PT, R0, RZ, P0 ;  /* 0x000000ff0000720c */ /* 0x000fe200007c4270 */
[----:B------:R-:W-:Y:S01]  /*4320*/  ULDC UR7, c[0x0][0x328] ;  /* 0x0000ca0000077ab9 */ /* 0x000fe20000000800 */
[----:B------:R-:W-:Y:S01]  /*4330*/  ISETP.LT.OR P5, PT, R3, 0xa, P5 ;  /* 0x0000000a0300780c */ /* 0x000fe20002fa1670 */
[----:B------:R-:W-:Y:S01]  /*4340*/  UIADD3 UR7, UR9, UR7, URZ ;  /* 0x0000000709077290 */ /* 0x000fe2000fffe03f */
[----:B------:R-:W-:-:S02]  /*4350*/  FMNMX.FTZ R132, R62, R132, !PT ;  /* 0x000000843e847209 */ /* 0x000fc40007810000 */
[----:B------:R-:W-:Y:S02]  /*4360*/  ISETP.LT.OR P6, PT, R3, 0x1, P6 ;  /* 0x000000010300780c */ /* 0x000fe400037c1670 */
[----:B------:R-:W-:Y:S02]  /*4370*/  FSEL R24, R24, -INF , !P5 ;  /* 0xff80000018187808 */ /* 0x000fe40006800000 */
[----:B------:R-:W-:Y:S02]  /*4380*/  ISETP.GT.AND P5, PT, R0, 0x11, P0 ;  /* 0x000000110000780c */ /* 0x000fe400007a4270 */
[----:B------:R-:W-:Y:S02]  /*4390*/  FMNMX.FTZ R132, R61, R132, !PT ;  /* 0x000000843d847209 */ /* 0x000fe40007810000 */
[----:B------:R-:W-:Y:S02]  /*43a0*/  FSEL R9, R57, -INF , !P6 ;  /* 0xff80000039097808 */ /* 0x000fe40007000000 */
[----:B------:R-:W-:-:S02]  /*43b0*/  ISETP.LT.OR P5, PT, R3, 0x12, P5 ;  /* 0x000000120300780c */ /* 0x000fc40002fa1670 */
[----:B------:R-:W-:Y:S02]  /*43c0*/  FMNMX.FTZ R132, R63, R132, !PT ;  /* 0x000000843f847209 */ /* 0x000fe40007810000 */
[----:B------:R-:W-:Y:S02]  /*43d0*/  FMNMX.FTZ R6, R9, R11, !PT ;  /* 0x0000000b09067209 */ /* 0x000fe40007810000 */
[----:B------:R-:W-:Y:S02]  /*43e0*/  FSEL R56, R12, -INF , !P5 ;  /* 0xff8000000c387808 */ /* 0x000fe40006800000 */
[----:B------:R-:W-:Y:S02]  /*43f0*/  FMNMX.FTZ R132, R157, R132, !PT ;  /* 0x000000849d847209 */ /* 0x000fe40007810000 */
[----:B------:R-:W-:Y:S02]  /*4400*/  ISETP.GT.AND P5, PT, R0, 0x18, P0 ;  /* 0x000000180000780c */ /* 0x000fe400007a4270 */
[----:B------:R-:W-:-:S02]  /*4410*/  FMNMX.FTZ R6, R10, R6, !PT ;  /* 0x000000060a067209 */ /* 0x000fc40007810000 */
[----:B------:R-:W-:Y:S02]  /*4420*/  FMNMX.FTZ R132, R158, R132, !PT ;  /* 0x000000849e847209 */ /* 0x000fe40007810000 */
[----:B------:R-:W-:Y:S02]  /*4430*/  ISETP.LT.OR P5, PT, R3, 0x19, P5 ;  /* 0x000000190300780c */ /* 0x000fe40002fa1670 */
[----:B------:R-:W-:Y:S02]  /*4440*/  FMNMX.FTZ R6, R24, R6, !PT ;  /* 0x0000000618067209 */ /* 0x000fe40007810000 */
[----:B------:R-:W-:Y:S02]  /*4450*/  ISETP.GT.AND P6, PT, R0, 0x19, P0 ;  /* 0x000000190000780c */ /* 0x000fe400007c4270 */
[----:B------:R-:W-:Y:S02]  /*4460*/  FMNMX.FTZ R132, R159, R132, !PT ;  /* 0x000000849f847209 */ /* 0x000fe40007810000 */
[----:B------:R-:W-:-:S02]  /*4470*/  FSEL R58, R26, -INF , !P5 ;  /* 0xff8000001a3a7808 */ /* 0x000fc40006800000 */
[----:B------:R-:W-:Y:S02]  /*4480*/  FMNMX.FTZ R6, R59, R6, !PT ;  /* 0x000000063b067209 */ /* 0x000fe40007810000 */
[----:B------:R-:W-:Y:S02]  /*4490*/  ISETP.GT.AND P5, PT, R0, 0x20, P0 ;  /* 0x000000200000780c */ /* 0x000fe400007a4270 */
[C---:B------:R-:W-:Y:S02]  /*44a0*/  ISETP.LT.OR P6, PT, R3.reuse, 0x1a, P6 ;  /* 0x0000001a0300780c */ /* 0x040fe400037c1670 */
[----:B------:R-:W-:Y:S02]  /*44b0*/  FMNMX.FTZ R132, R168, R132, !PT ;  /* 0x00000084a8847209 */ /* 0x000fe40007810000 */
[----:B------:R-:W-:Y:S02]  /*44c0*/  FMNMX.FTZ R6, R56, R6, !PT ;  /* 0x0000000638067209 */ /* 0x000fe40007810000 */
[----:B------:R-:W-:-:S02]  /*44d0*/  ISETP.LT.OR P5, PT, R3, 0x21, P5 ;  /* 0x000000210300780c */ /* 0x000fc40002fa1670 */
[----:B------:R-:W-:Y:S02]  /*44e0*/  FSEL R57, R25, -INF , !P6 ;  /* 0xff80000019397808 */ /* 0x000fe40007000000 */
[----:B------:R-:W-:Y:S02]  /*44f0*/  ISETP.GT.AND P6, PT, R0, 0x21, P0 ;  /* 0x000000210000780c */ /* 0x000fe400007c4270 */
[----:B------:R-:W-:Y:S02]  /*4500*/  FMNMX.FTZ R132, R227, R132, !PT ;  /* 0x00000084e3847209 */ /* 0x000fe40007810000 */
[----:B------:R-:W-:Y:S02]  /*4510*/  FMNMX.FTZ R6, R58, R6, !PT ;  /* 0x000000063a067209 */ /* 0x000fe40007810000 */
[----:B------:R-:W-:Y:S02]  /*4520*/  FSEL R133, R13, -INF , !P5 ;  /* 0xff8000000d857808 */ /* 0x000fe40006800000 */
[----:B------:R-:W-:-:S02]  /*4530*/  ISETP.GT.AND P5, PT, R0, 0x28, P0 ;  /* 0x000000280000780c */ /* 0x000fc400007a4270 */
[----:B------:R-:W-:Y:S02]  /*4540*/  ISETP.LT.OR P6, PT, R3, 0x22, P6 ;  /* 0x000000220300780c */ /* 0x000fe400037c1670 */
[----:B------:R-:W-:Y:S02]  /*4550*/  FMNMX.FTZ R132, R229, R132, !PT ;  /* 0x00000084e5847209 */ /* 0x000fe40007810000 */
[----:B------:R-:W-:Y:S02]  /*4560*/  FMNMX.FTZ R6, R57, R6, !PT ;  /* 0x0000000639067209 */ /* 0x000fe40007810000 */
[----:B------:R-:W-:Y:S02]  /*4570*/  ISETP.LT.OR P5, PT, R3, 0x29, P5 ;  /* 0x000000290300780c */ /* 0x000fe40002fa1670 */
[----:B------:R-:W-:Y:S02]  /*4580*/  FSEL R134, R15, -INF , !P6 ;  /* 0xff8000000f867808 */ /* 0x000fe40007000000 */
[----:B------:R-:W-:-:S02]  /*4590*/  ISETP.GT.AND P6, PT, R0, 0x29, P0 ;  /* 0x000000290000780c */ /* 0x000fc400007c4270 */
[----:B------:R-:W-:Y:S02]  /*45a0*/  FMNMX.FTZ R132, R228, R132, !PT ;  /* 0x00000084e4847209 */ /* 0x000fe40007810000 */
[----:B------:R-:W-:Y:S02]  /*45b0*/  FMNMX.FTZ R6, R133, R6, !PT ;  /* 0x0000000685067209 */ /* 0x000fe40007810000 */
[----:B------:R-:W-:Y:S02]  /*45c0*/  FSEL R156, R33, -INF , !P5 ;  /* 0xff800000219c7808 */ /* 0x000fe40006800000 */
[----:B------:R-:W-:Y:S02]  /*45d0*/  ISETP.GT.AND P5, PT, R0, 0x30, P0 ;  /* 0x000000300000780c */ /* 0x000fe400007a4270 */
[----:B------:R-:W-:Y:S02]  /*45e0*/  ISETP.LT.OR P6, PT, R3, 0x2a, P6 ;  /* 0x0000002a0300780c */ /* 0x000fe400037c1670 */
[----:B------:R-:W-:-:S02]  /*45f0*/  FMNMX.FTZ R132, R230, R132, !PT ;  /* 0x00000084e6847209 */ /* 0x000fc40007810000 */
[----:B------:R-:W-:Y:S02]  /*4600*/  FMNMX.FTZ R6, R134, R6, !PT ;  /* 0x0000000686067209 */ /* 0x000fe40007810000 */
[----:B------:R-:W-:Y:S01]  /*4610*/  ISETP.LT.OR P5, PT, R3, 0x31, P5 ;  /* 0x000000310300780c */ /* 0x000fe20002fa1670 */
[----:B------:R-:W1:Y:S01]  /*4620*/  SHFL.BFLY PT, R7, R132, 0x2, 0x1f ;  /* 0x0c401f0084077f89 */ /* 0x000e6200000e0000 */
[----:B------:R-:W-:Y:S02]  /*4630*/  FSEL R135, R38, -INF , !P6 ;  /* 0xff80000026877808 */ /* 0x000fe40007000000 */
[----:B------:R-:W-:Y:S02]  /*4640*/  ISETP.GT.AND P6, PT, R0, 0x31, P0 ;  /* 0x000000310000780c */ /* 0x000fe400007c4270 */
[----:B------:R-:W-:Y:S02]  /*4650*/  FMNMX.FTZ R6, R156, R6, !PT ;  /* 0x000000069c067209 */ /* 0x000fe40007810000 */
[----:B------:R-:W-:-:S02]  /*4660*/  FSEL R169, R32, -INF , !P5 ;  /* 0xff80000020a97808 */ /* 0x000fc40006800000 */
[C---:B------:R-:W-:Y:S01]  /*4670*/  ISETP.GT.AND P5, PT, R0.reuse, 0x38, P0 ;  /* 0x000000380000780c */ /* 0x040fe200007a4270 */
[----:B------:R-:W-:Y:S01]  /*4680*/  LDSM.16.MT88.4 R32, [R197+0x2100] ;  /* 0x00210000c520783b */ /* 0x000fe20000004200 */
[----:B------:R-:W-:Y:S02]  /*4690*/  ISETP.LT.OR P6, PT, R3, 0x32, P6 ;  /* 0x000000320300780c */ /* 0x000fe400037c1670 */
[----:B------:R-:W-:Y:S02]  /*46a0*/  FMNMX.FTZ R6, R135, R6, !PT ;  /* 0x0000000687067209 */ /* 0x000fe40007810000 */
[----:B------:R-:W-:Y:S02]  /*46b0*/  ISETP.GT.AND P0, PT, R0, 0x39, P0 ;  /* 0x000000390000780c */ /* 0x000fe40000704270 */
[----:B------:R-:W-:Y:S02]  /*46c0*/  ISETP.LT.OR P5, PT, R3, 0x39, P5 ;  /* 0x000000390300780c */ /* 0x000fe40002fa1670 */
[----:B------:R-:W-:-:S02]  /*46d0*/  FSEL R170, R30, -INF , !P6 ;  /* 0xff8000001eaa7808 */ /* 0x000fc40007000000 */
[----:B------:R-:W-:Y:S02]  /*46e0*/  FMNMX.FTZ R0, R169, R6, !PT ;  /* 0x00000006a9007209 */ /* 0x000fe40007810000 */
[----:B------:R-:W-:Y:S02]  /*46f0*/  ISETP.LT.OR P0, PT, R3, 0x3a, P0 ;  /* 0x0000003a0300780c */ /* 0x000fe40000701670 */
[----:B------:R-:W-:Y:S02]  /*4700*/  FSEL R226, R22, -INF , !P5 ;  /* 0xff80000016e27808 */ /* 0x000fe40006800000 */
[----:B------:R-:W-:Y:S02]  /*4710*/  FMNMX.FTZ R0, R170, R0, !PT ;  /* 0x00000000aa007209 */ /* 0x000fe40007810000 */
[----:B------:R-:W-:Y:S02]  /*4720*/  FSEL R171, R20, -INF , !P0 ;  /* 0xff80000014ab7808 */ /* 0x000fe40004000000 */
[----:B------:R-:W-:-:S02]  /*4730*/  FMNMX.FTZ R0, R226, R0, !PT ;  /* 0x00000000e2007209 */ /* 0x000fc40007810000 */
[----:B-1----:R-:W-:Y:S02]  /*4740*/  FMNMX.FTZ R132, R132, R7, !PT ;  /* 0x0000000784847209 */ /* 0x002fe40007810000 */
[----:B------:R-:W-:Y:S02]  /*4750*/  FMNMX.FTZ R0, R171, R0, !PT ;  /* 0x00000000ab007209 */ /* 0x000fe40007810000 */
[----:B------:R-:W-:Y:S01]  /*4760*/  LEA R198, R4, R197, 0x1 ;  /* 0x000000c504c67211 */ /* 0x000fe200078e08ff */
[----:B------:R-:W1:Y:S03]  /*4770*/  SHFL.BFLY PT, R6, R132, 0x1, 0x1f ;  /* 0x0c201f0084067f89 */ /* 0x000e6600000e0000 */
[----:B------:R-:W-:Y:S01]  /*4780*/  LEA R199, R2, R198, 0x1 ;  /* 0x000000c602c77211 */ /* 0x000fe200078e08ff */
[----:B------:R-:W2:Y:S04]  /*4790*/  SHFL.BFLY PT, R3, R0, 0x2, 0x1f ;  /* 0x0c401f0000037f89 */ /* 0x000ea800000e0000 */
[----:B------:R-:W-:Y:S04]  /*47a0*/  LDSM.16.MT88.4 R12, [R199+0x100] ;  /* 0x00010000c70c783b */ /* 0x000fe80000004200 */
[----:B------:R-:W-:Y:S04]  /*47b0*/  LDSM.16.MT88.4 R28, [R198+0x2100] ;  /* 0x00210000c61c783b */ /* 0x000fe80000004200 */
[----:B------:R-:W-:Y:S04]  /*47c0*/  LDSM.16.MT88.4 R36, [R199+0x2100] ;  /* 0x00210000c724783b */ /* 0x000fe80000004200 */
[----:B------:R-:W-:Y:S01]  /*47d0*/  LDSM.16.MT88.4 R48, [R198+0x4100] ;  /* 0x00410000c630783b */ /* 0x000fe20000004200 */
[----:B-1----:R-:W-:-:S02]  /*47e0*/  FMNMX.FTZ R132, R132, R6, !PT ;  /* 0x0000000684847209 */ /* 0x002fc40007810000 */
[----:B--2---:R-:W-:-:S03]  /*47f0*/  FMNMX.FTZ R0, R0, R3, !PT ;  /* 0x0000000300007209 */ /* 0x004fc60007810000 */
[C---:B------:R-:W-:Y:S01]  /*4800*/  FMUL.FTZ R8, R132.reuse, c[0x0][0x2d0] ;  /* 0x0000b40084087a20 */ /* 0x040fe20000410000 */
[----:B------:R-:W-:Y:S01]  /*4810*/  FSETP.NEU.FTZ.AND P0, PT, R132, -INF , PT ;  /* 0xff8000008400780b */ /* 0x000fe20003f1d000 */
[----:B------:R-:W1:Y:S03]  /*4820*/  SHFL.BFLY PT, R6, R0, 0x1, 0x1f ;  /* 0x0c201f0000067f89 */ /* 0x000e6600000e0000 */
[----:B------:R-:W-:-:S05]  /*4830*/  FSEL R8, R8, RZ, P0 ;  /* 0x000000ff08087208 */ /* 0x000fca0000000000 */
[----:B------:R-:W-:-:S04]  /*4840*/  FFMA.FTZ R3, R16, c[0x0][0x2d0], -R8 ;  /* 0x0000b40010037a23 */ /* 0x000fc80000010808 */
[----:B------:R2:W-:Y:S02]  /*4850*/  MUFU.EX2 R187, R3 ;  /* 0x0000000300bb7308 */ /* 0x0005e40000000800 */
[----:B--2---:R-:W-:-:S06]  /*4860*/  FFMA.FTZ R3, R17, c[0x0][0x2d0], -R8 ;  /* 0x0000b40011037a23 */ /* 0x004fcc0000010808 */
[----:B------:R1:W-:Y:S02]  /*4870*/  MUFU.EX2 R23, R3 ;  /* 0x0000000300177308 */ /* 0x0003e40000000800 */
[----:B-1----:R-:W-:Y:S01]  /*4880*/  FMNMX.FTZ R3, R0, R6, !PT ;  /* 0x0000000600037209 */ /* 0x002fe20007810000 */
[--C-:B------:R-:W-:Y:S02]  /*4890*/  FFMA.FTZ R0, R18, c[0x0][0x2d0], -R8.reuse ;  /* 0x0000b40012007a23 */ /* 0x100fe40000010808 */
[----:B------:R-:W-:Y:S01]  /*48a0*/  FFMA.FTZ R6, R19, c[0x0][0x2d0], -R8 ;  /* 0x0000b40013067a23 */ /* 0x000fe20000010808 */
[C---:B------:R-:W-:Y:S02]  /*48b0*/  FSETP.NEU.FTZ.AND P0, PT, R3.reuse, -INF , PT ;  /* 0xff8000000300780b */ /* 0x040fe40003f1d000 */
[----:B------:R1:W2:Y:S01]  /*48c0*/  MUFU.EX2 R27, R0 ;  /* 0x00000000001b7308 */ /* 0x0002a20000000800 */
[----:B------:R-:W-:Y:S07]  /*48d0*/  LDSM.16.MT88.4 R16, [R200+0x100] ;  /* 0x00010000c810783b */ /* 0x000fee0000004200 */
[----:B------:R3:W4:Y:S01]  /*48e0*/  MUFU.EX2 R175, R6 ;  /* 0x0000000600af7308 */ /* 0x0007220000000800 */
[----:B-1----:R-:W-:-:S05]  /*48f0*/  FMUL.FTZ R0, R3, c[0x0][0x2d0] ;  /* 0x0000b40003007a20 */ /* 0x002fca0000410000 */
[----:B------:R-:W-:Y:S02]  /*4900*/  FSEL R0, R0, RZ, P0 ;  /* 0x000000ff00007208 */ /* 0x000fe40000000000 */
[----:B------:R-:W-:-:S03]  /*4910*/  PLOP3.LUT P0, PT, PT, PT, UP1, 0x40, 0x0 ;  /* 0x000000000000781c */ /* 0x000fc60003f0e818 */
[--C-:B---3--:R-:W-:Y:S02]  /*4920*/  FFMA.FTZ R6, R9, c[0x0][0x2d0], -R0.reuse ;  /* 0x0000b40009067a23 */ /* 0x108fe40000010800 */
[--C-:B------:R-:W-:Y:S02]  /*4930*/  FFMA.FTZ R5, R11, c[0x0][0x2d0], -R0.reuse ;  /* 0x0000b4000b057a23 */ /* 0x100fe40000010800 */
[--C-:B------:R-:W-:Y:S01]  /*4940*/  FFMA.FTZ R4, R10, c[0x0][0x2d0], -R0.reuse ;  /* 0x0000b4000a047a23 */ /* 0x100fe20000010800 */
[----:B------:R4:W-:Y:S01]  /*4950*/  MUFU.EX2 R9, R6 ;  /* 0x0000000600097308 */ /* 0x0009e20000000800 */
[----:B------:R-:W-:Y:S02]  /*4960*/  FFMA.FTZ R2, R24, c[0x0][0x2d0], -R0 ;  /* 0x0000b40018027a23 */ /* 0x000fe40000010800 */
[----:B--2---:R-:W-:Y:S02]  /*4970*/  IMAD.MOV.U32 R11, RZ, RZ, R27 ;  /* 0x000000ffff0b7224 */ /* 0x004fe400078e001b */
[----:B------:R-:W-:Y:S01]  /*4980*/  IMAD.MOV.U32 R10, RZ, RZ, R23 ;  /* 0x000000ffff0a7224 */ /* 0x000fe200078e0017 */
[----:B------:R-:W-:Y:S02]  /*4990*/  LDSM.16.MT88.4 R24, [R200+0x2100] ;  /* 0x00210000c818783b */ /* 0x000fe40000004200 */
[----:B------:R-:W1:Y:S02]  /*49a0*/  MUFU.EX2 R236, R5 ;  /* 0x0000000500ec7308 */ /* 0x000e640000000800 */
[----:B------:R-:W2:Y:S06]  /*49b0*/  LDSM.16.MT88.4 R20, [R198+0x100] ;  /* 0x00010000c614783b */ /* 0x000eac0000004200 */
[----:B------:R3:W-:Y:S01]  /*49c0*/  MUFU.EX2 R174, R4 ;  /* 0x0000000400ae7308 */ /* 0x0007e20000000800 */
[----:B----4-:R-:W-:-:S07]  /*49d0*/  F2FP.BF16.PACK_AB R6, R175, R11 ;  /* 0x0000000baf06723e */ /* 0x010fce00000010ff */
[----:B------:R-:W4:Y:S01]  /*49e0*/  MUFU.EX2 R184, R2 ;  /* 0x0000000200b87308 */ /* 0x000f220000000800 */
[----:B-1----:R-:W-:Y:S02]  /*49f0*/  F2FP.BF16.PACK_AB R5, R236, R9 ;  /* 0x00000009ec05723e */ /* 0x002fe400000010ff */
[----:B---3--:R-:W-:Y:S02]  /*4a00*/  F2FP.BF16.PACK_AB R4, R10, R187 ;  /* 0x000000bb0a04723e */ /* 0x008fe400000010ff */
[----:B----4-:R-:W-:Y:S01]  /*4a10*/  F2FP.BF16.PACK_AB R7, R184, R174 ;  /* 0x000000aeb807723e */ /* 0x010fe200000010ff */
[----:B------:R-:W-:-:S04]  /*4a20*/  FFMA.FTZ R2, R60, c[0x0][0x2d0], -R8 ;  /* 0x0000b4003c027a23 */ /* 0x000fc80000010808 */
[----:B------:R1:W-:Y:S02]  /*4a30*/  MUFU.EX2 R185, R2 ;  /* 0x0000000200b97308 */ /* 0x0003e40000000800 */
[C---:B------:R-:W-:Y:S08]  /*4a40*/  HMMA.16816.F32.BF16 R104, R4.reuse, R12, RZ ;  /* 0x0000000c0468723c */ /* 0x040ff000000418ff */
[----:B------:R-:W-:Y:S01]  /*4a50*/  HMMA.16816.F32.BF16 R80, R4, R14, RZ ;  /* 0x0000000e0450723c */ /* 0x000fe200000418ff */
[----:B------:R-:W3:Y:S01]  /*4a60*/  LDSM.16.MT88.4 R12, [R199+0x4100] ;  /* 0x00410000c70c783b */ /* 0x000ee20000004200 */
[----:B-1----:R-:W-:-:S06]  /*4a70*/  FFMA.FTZ R2, R62, c[0x0][0x2d0], -R8 ;  /* 0x0000b4003e027a23 */ /* 0x002fcc0000010808 */
[C---:B--2---:R-:W-:Y:S01]  /*4a80*/  HMMA.16816.F32.BF16 R112, R4.reuse, R20, RZ ;  /* 0x000000140470723c */ /* 0x044fe200000418ff */
[----:B------:R1:W2:Y:S07]  /*4a90*/  MUFU.EX2 R165, R2 ;  /* 0x0000000200a57308 */ /* 0x0002ae0000000800 */
[C---:B------:R-:W-:Y:S01]  /*4aa0*/  HMMA.16816.F32.BF16 R84, R4.reuse, R22, RZ ;  /* 0x000000160454723c */ /* 0x040fe200000418ff */
[----:B------:R-:W-:Y:S07]  /*4ab0*/  LDSM.16.MT88.4 R20, [R200+0x6100] ;  /* 0x00610000c814783b */ /* 0x000fee0000004200 */
[----:B------:R-:W-:Y:S01]  /*4ac0*/  HMMA.16816.F32.BF16 R108, R4, R16, RZ ;  /* 0x00000010046c723c */ /* 0x000fe200000418ff */
[----:B-1----:R-:W-:-:S04]  /*4ad0*/  FFMA.FTZ R2, R61, c[0x0][0x2d0], -R8 ;  /* 0x0000b4003d027a23 */ /* 0x002fc80000010808 */
[----:B------:R1:W-:Y:S03]  /*4ae0*/  MUFU.EX2 R164, R2 ;  /* 0x0000000200a47308 */ /* 0x0003e60000000800 */
[C---:B------:R-:W-:Y:S01]  /*4af0*/  HMMA.16816.F32.BF16 R124, R4.reuse, R18, RZ ;  /* 0x00000012047c723c */ /* 0x040fe200000418ff */
[----:B------:R-:W4:Y:S07]  /*4b00*/  LDSM.16.MT88.4 R16, [R197+0x6100] ;  /* 0x00610000c510783b */ /* 0x000f2e0000004200 */
[----:B------:R-:W-:Y:S01]  /*4b10*/  HMMA.16816.F32.BF16 R100, R4, R24, RZ ;  /* 0x000000180464723c */ /* 0x000fe200000418ff */
[----:B-1----:R-:W-:-:S07]  /*4b20*/  FFMA.FTZ R2, R63, c[0x0][0x2d0], -R8 ;  /* 0x0000b4003f027a23 */ /* 0x002fce0000010808 */
[C---:B------:R-:W-:Y:S01]  /*4b30*/  HMMA.16816.F32.BF16 R68, R4.reuse, R26, RZ ;  /* 0x0000001a0444723c */ /* 0x040fe200000418ff */
[----:B------:R-:W1:Y:S01]  /*4b40*/  LDSM.16.MT88.4 R24, [R198+0x6100] ;  /* 0x00610000c618783b */ /* 0x000e620000004200 */
[----:B------:R5:W1:Y:S06]  /*4b50*/  MUFU.EX2 R167, R2 ;  /* 0x0000000200a77308 */ /* 0x000a6c0000000800 */
[C---:B---3--:R-:W-:Y:S08]  /*4b60*/  HMMA.16816.F32.BF16 R140, R4.reuse, R12, RZ ;  /* 0x0000000c048c723c */ /* 0x048ff000000418ff */
[----:B------:R-:W-:Y:S01]  /*4b70*/  HMMA.16816.F32.BF16 R136, R4, R14, RZ ;  /* 0x0000000e0488723c */ /* 0x000fe200000418ff */
[----:B------:R-:W3:Y:S01]  /*4b80*/  LDSM.16.MT88.4 R12, [R199+0x6100] ;  /* 0x00610000c70c783b */ /* 0x000ee20000004200 */
[----:B-----5:R-:W-:-:S04]  /*4b90*/  FFMA.FTZ R2, R59, c[0x0][0x2d0], -R0 ;  /* 0x0000b4003b027a23 */ /* 0x020fc80000010800 */
[----:B------:R5:W-:Y:S02]  /*4ba0*/  MUFU.EX2 R173, R2 ;  /* 0x0000000200ad7308 */ /* 0x000be40000000800 */
[C---:B------:R-:W-:Y:S08]  /*4bb0*/  HMMA.16816.F32.BF16 R64, R4.reuse, R32, RZ ;  /* 0x000000200440723c */ /* 0x040ff000000418ff */
[----:B------:R-:W-:Y:S01]  /*4bc0*/  HMMA.16816.F32.BF16 R76, R4, R34, RZ ;  /* 0x00000022044c723c */ /* 0x000fe200000418ff */
[----:B------:R-:W1:Y:S01]  /*4bd0*/  LDSM.16.MT88.4 R32, [R197+0x900] ;  /* 0x00090000c520783b */ /* 0x000e620000004200 */
[----:B-----5:R-:W-:-:S06]  /*4be0*/  FFMA.FTZ R2, R56, c[0x0][0x2d0], -R0 ;  /* 0x0000b40038027a23 */ /* 0x020fcc0000010800 */
[C---:B------:R-:W-:Y:S01]  /*4bf0*/  HMMA.16816.F32.BF16 R116, R4.reuse, R40, RZ ;  /* 0x000000280474723c */ /* 0x040fe200000418ff */
[----:B------:R5:W1:Y:S07]  /*4c00*/  MUFU.EX2 R186, R2 ;  /* 0x0000000200ba7308 */ /* 0x000a6e0000000800 */
[C---:B------:R-:W-:Y:S08]  /*4c10*/  HMMA.16816.F32.BF16 R128, R4.reuse, R42, RZ ;  /* 0x0000002a0480723c */ /* 0x040ff000000418ff */
[----:B------:R-:W-:Y:S01]  /*4c20*/  HMMA.16816.F32.BF16 R40, R4, R28, RZ ;  /* 0x0000001c0428723c */ /* 0x000fe200000418ff */
[----:B-----5:R-:W-:-:S04]  /*4c30*/  FFMA.FTZ R2, R58, c[0x0][0x2d0], -R0 ;  /* 0x0000b4003a027a23 */ /* 0x020fc80000010800 */
[----:B------:R5:W-:Y:S03]  /*4c40*/  MUFU.EX2 R166, R2 ;  /* 0x0000000200a67308 */ /* 0x000be60000000800 */
[C---:B------:R-:W-:Y:S01]  /*4c50*/  HMMA.16816.F32.BF16 R72, R4.reuse, R30, RZ ;  /* 0x0000001e0448723c */ /* 0x040fe200000418ff */
[----:B------:R-:W1:Y:S07]  /*4c60*/  LDSM.16.MT88.4 R28, [R198+0x900] ;  /* 0x00090000c61c783b */ /* 0x000e6e0000004200 */
[----:B------:R-:W-:Y:S01]  /*4c70*/  HMMA.16816.F32.BF16 R96, R4, R36, RZ ;  /* 0x000000240460723c */ /* 0x000fe200000418ff */
[----:B-----5:R-:W-:-:S07]  /*4c80*/  FFMA.FTZ R2, R57, c[0x0][0x2d0], -R0 ;  /* 0x0000b40039027a23 */ /* 0x020fce0000010800 */
[C---:B------:R-:W-:Y:S01]  /*4c90*/  HMMA.16816.F32.BF16 R120, R4.reuse, R38, RZ ;  /* 0x000000260478723c */ /* 0x040fe200000418ff */
[----:B------:R-:W5:Y:S07]  /*4ca0*/  MUFU.EX2 R252, R2 ;  /* 0x0000000200fc7308 */ /* 0x000f6e0000000800 */
[C---:B------:R-:W-:Y:S08]  /*4cb0*/  HMMA.16816.F32.BF16 R92, R4.reuse, R52, RZ ;  /* 0x00000034045c723c */ /* 0x040ff000000418ff */
[C---:B------:R-:W-:Y:S08]  /*4cc0*/  HMMA.16816.F32.BF16 R88, R4.reuse, R48, RZ ;  /* 0x000000300458723c */ /* 0x040ff000000418ff */
[C---:B------:R-:W-:Y:S08]  /*4cd0*/  HMMA.16816.F32.BF16 R36, R4.reuse, R44, RZ ;  /* 0x0000002c0424723c */ /* 0x040ff000000418ff */
[C---:B------:R-:W-:Y:S08]  /*4ce0*/  HMMA.16816.F32.BF16 R52, R4.reuse, R54, RZ ;  /* 0x000000360434723c */ /* 0x040ff000000418ff */
[C---:B------:R-:W-:Y:S08]  /*4cf0*/  HMMA.16816.F32.BF16 R48, R4.reuse, R50, RZ ;  /* 0x000000320430723c */ /* 0x040ff000000418ff */
[C---:B------:R-:W-:Y:S08]  /*4d00*/  HMMA.16816.F32.BF16 R44, R4.reuse, R46, RZ ;  /* 0x0000002e042c723c */ /* 0x040ff000000418ff */
[C---:B----4-:R-:W-:Y:S08]  /*4d10*/  HMMA.16816.F32.BF16 R144, R4.reuse, R16, RZ ;  /* 0x000000100490723c */ /* 0x050ff000000418ff */
[C---:B------:R-:W-:Y:S01]  /*4d20*/  HMMA.16816.F32.BF16 R60, R4.reuse, R18, RZ ;  /* 0x00000012043c723c */ /* 0x040fe200000418ff */
[----:B------:R-:W-:Y:S07]  /*4d30*/  LDSM.16.MT88.4 R16, [R199+0x900] ;  /* 0x00090000c710783b */ /* 0x000fee0000004200 */
[C---:B-1----:R-:W-:Y:S08]  /*4d40*/  HMMA.16816.F32.BF16 R148, R4.reuse, R24, RZ ;  /* 0x000000180494723c */ /* 0x042ff000000418ff */
[C---:B------:R-:W-:Y:S01]  /*4d50*/  HMMA.16816.F32.BF16 R152, R4.reuse, R26, RZ ;  /* 0x0000001a0498723c */ /* 0x040fe200000418ff */
[----:B------:R-:W-:Y:S07]  /*4d60*/  LDSM.16.MT88.4 R24, [R198+0x2900] ;  /* 0x00290000c618783b */ /* 0x000fee0000004200 */
[C---:B------:R-:W-:Y:S08]  /*4d70*/  HMMA.16816.F32.BF16 R160, R4.reuse, R20, RZ ;  /* 0x0000001404a0723c */ /* 0x040ff000000418ff */
[C---:B------:R-:W-:Y:S01]  /*4d80*/  HMMA.16816.F32.BF16 R56, R4.reuse, R22, RZ ;  /* 0x000000160438723c */ /* 0x040fe200000418ff */
[----:B------:R-:W1:Y:S07]  /*4d90*/  LDSM.16.MT88.4 R20, [R200+0x900] ;  /* 0x00090000c814783b */ /* 0x000e6e0000004200 */
[C---:B---3--:R-:W-:Y:S08]  /*4da0*/  HMMA.16816.F32.BF16 R180, R4.reuse, R12, RZ ;  /* 0x0000000c04b4723c */ /* 0x048ff000000418ff */
[----:B------:R-:W-:Y:S01]  /*4db0*/  HMMA.16816.F32.BF16 R248, R4, R14, RZ ;  /* 0x0000000e04f8723c */ /* 0x000fe200000418ff */
[----:B------:R-:W3:Y:S06]  /*4dc0*/  LDSM.16.MT88.4 R12, [R197+0x2900] ;  /* 0x00290000c50c783b */ /* 0x000eec0000004200 */
[----:B--2---:R-:W-:-:S02]  /*4dd0*/  F2FP.BF16.PACK_AB R4, R165, R185 ;  /* 0x000000b9a504723e */ /* 0x004fc400000010ff */
[----:B------:R-:W-:Y:S02]  /*4de0*/  F2FP.BF16.PACK_AB R6, R167, R164 ;  /* 0x000000a4a706723e */ /* 0x000fe400000010ff */
[----:B------:R-:W-:Y:S02]  /*4df0*/  F2FP.BF16.PACK_AB R5, R186, R173 ;  /* 0x000000adba05723e */ /* 0x000fe400000010ff */
[----:B-----5:R-:W-:-:S07]  /*4e00*/  F2FP.BF16.PACK_AB R7, R252, R166 ;  /* 0x000000a6fc07723e */ /* 0x020fce00000010ff */
[C---:B------:R-:W-:Y:S08]  /*4e10*/  HMMA.16816.F32.BF16 R188, R4.reuse, R32, R116 ;  /* 0x0000002004bc723c */ /* 0x040ff00000041874 */
[C---:B------:R-:W-:Y:S08]  /*4e20*/  HMMA.16816.F32.BF16 R232, R4.reuse, R28, R112 ;  /* 0x0000001c04e8723c */ /* 0x040ff00000041870 */
[C---:B------:R-:W-:Y:S08]  /*4e30*/  HMMA.16816.F32.BF16 R32, R4.reuse, R34, R128 ;  /* 0x000000220420723c */ /* 0x040ff00000041880 */
[----:B------:R-:W-:Y:S01]  /*4e40*/  IMAD.MOV.U32 R179, RZ, RZ, R190 ;  /* 0x000000ffffb37224 */ /* 0x000fe200078e00be */
[----:B------:R-:W-:Y:S01]  /*4e50*/  MOV R177, R189 ;  /* 0x000000bd00b17202 */ /* 0x000fe20000000f00 */
[----:B------:R-:W-:Y:S01]  /*4e60*/  IMAD.MOV.U32 R178, RZ, RZ, R191 ;  /* 0x000000ffffb27224 */ /* 0x000fe200078e00bf */
[----:B-1----:R-:W-:Y:S01]  /*4e70*/  HMMA.16816.F32.BF16 R192, R4, R20, R108 ;  /* 0x0000001404c0723c */ /* 0x002fe2000004186c */
[----:B------:R-:W-:-:S07]  /*4e80*/  IMAD.MOV.U32 R176, RZ, RZ, R188 ;  /* 0x000000ffffb07224 */ /* 0x000fce00078e00bc */
[C---:B------:R-:W-:Y:S01]  /*4e90*/  HMMA.16816.F32.BF16 R188, R4.reuse, R30, R84 ;  /* 0x0000001e04bc723c */ /* 0x040fe20000041854 */
[----:B------:R-:W1:Y:S04]  /*4ea0*/  LDSM.16.MT88.4 R28, [R200+0x2900] ;  /* 0x00290000c81c783b */ /* 0x000e680000004200 */
[----:B------:R-:W-:Y:S01]  /*4eb0*/  IMAD.MOV.U32 R128, RZ, RZ, R35 ;  /* 0x000000ffff807224 */ /* 0x000fe200078e0023 */
[----:B------:R-:W-:Y:S01]  /*4ec0*/  MOV R224, R32 ;  /* 0x0000002000e07202 */ /* 0x000fe20000000f00 */
[----:B------:R-:W-:Y:S01]  /*4ed0*/  IMAD.MOV.U32 R223, RZ, RZ, R33 ;  /* 0x000000ffffdf7224 */ /* 0x000fe200078e0021 */
[C---:B------:R-:W-:Y:S01]  /*4ee0*/  HMMA.16816.F32.BF16 R244, R4.reuse, R22, R124 ;  /* 0x0000001604f4723c */ /* 0x040fe2000004187c */
[----:B------:R-:W-:Y:S01]  /*4ef0*/  IMAD.MOV.U32 R2, RZ, RZ, R34 ;  /* 0x000000ffff027224 */ /* 0x000fe200078e0022 */
[----:B------:R-:W-:Y:S04]  /*4f00*/  LDSM.16.MT88.4 R20, [R197+0x4900] ;  /* 0x00490000c514783b */ /* 0x000fe80000004200 */
[----:B------:R-:W2:Y:S02]  /*4f10*/  LDSM.16.MT88.4 R32, [R199+0x2900] ;  /* 0x00290000c720783b */ /* 0x000ea40000004200 */
[C---:B------:R-:W-:Y:S08]  /*4f20*/  HMMA.16816.F32.BF16 R124, R4.reuse, R16, R104 ;  /* 0x00000010047c723c */ /* 0x040ff00000041868 */
[C---:B------:R-:W-:Y:S01]  /*4f30*/  HMMA.16816.F32.BF16 R104, R4.reuse, R18, R80 ;  /* 0x000000120468723c */ /* 0x040fe20000041850 */
[----:B------:R-:W4:Y:S06]  /*4f40*/  LDSM.16.MT88.4 R16, [R198+0x4900] ;  /* 0x00490000c610783b */ /* 0x000f2c0000004200 */
[----:B------:R-:W-:Y:S01]  /*4f50*/  IMAD.MOV.U32 R81, RZ, RZ, R187 ;  /* 0x000000ffff517224 */ /* 0x000fe200078e00bb */
[----:B---3--:R-:W-:Y:S01]  /*4f60*/  HMMA.16816.F32.BF16 R108, R4, R12, R64 ;  /* 0x0000000c046c723c */ /* 0x008fe20000041840 */
[----:B------:R-:W-:Y:S01]  /*4f70*/  IMAD.MOV.U32 R80, RZ, RZ, R186 ;  /* 0x000000ffff507224 */ /* 0x000fe200078e00ba */
[----:B------:R-:W-:-:S02]  /*4f80*/  MOV R83, R179 ;  /* 0x000000b300537202 */ /* 0x000fc40000000f00 */
[----:B------:R-:W-:-:S04]  /*4f90*/  MOV R82, R236 ;  /* 0x000000ec00527202 */ /* 0x000fc80000000f00 */
[C---:B------:R-:W-:Y:S01]  /*4fa0*/  HMMA.16816.F32.BF16 R112, R4.reuse, R14, R76 ;  /* 0x0000000e0470723c */ /* 0x040fe2000004184c */
[----:B------:R-:W3:Y:S07]  /*4fb0*/  LDSM.16.MT88.4 R12, [R200+0x4900] ;  /* 0x00490000c80c783b */ /* 0x000eee0000004200 */
[C---:B-1----:R-:W-:Y:S07]  /*4fc0*/  HMMA.16816.F32.BF16 R84, R4.reuse, R28, R100 ;  /* 0x0000001c0454723c */ /* 0x042fee0000041864 */
[----:B------:R-:W-:Y:S01]  /*4fd0*/  IMAD.MOV.U32 R101, RZ, RZ, R185 ;  /* 0x000000ffff657224 */ /* 0x000fe200078e00b9 */
[----:B------:R-:W-:Y:S01]  /*4fe0*/  HMMA.16816.F32.BF16 R116, R4, R24, R40 ;  /* 0x000000180474723c */ /* 0x000fe20000041828 */
[----:B------:R-:W-:Y:S01]  /*4ff0*/  IMAD.MOV.U32 R100, RZ, RZ, R184 ;  /* 0x000000ffff647224 */ /* 0x000fe200078e00b8 */
[----:B------:R-:W-:Y:S01]  /*5000*/  MOV R103, R82 ;  /* 0x0000005200677202 */ /* 0x000fe20000000f00 */
[----:B------:R-:W-:-:S05]  /*5010*/  IMAD.MOV.U32 R102, RZ, RZ, R81 ;  /* 0x000000ffff667224 */ /* 0x000fca00078e0051 */
[C---:B------:R-:W-:Y:S01]  /*5020*/  HMMA.16816.F32.BF16 R240, R4.reuse, R26, R72 ;  /* 0x0000001a04f0723c */ /* 0x040fe20000041848 */
[----:B------:R-:W1:Y:S07]  /*5030*/  LDSM.16.MT88.4 R24, [R199+0x4900] ;  /* 0x00490000c718783b */ /* 0x000e6e0000004200 */
[----:B------:R-:W-:Y:S01]  /*5040*/  MOV R43, R86 ;  /* 0x00000056002b7202 */ /* 0x000fe20000000f00 */
[----:B------:R-:W-:Y:S01]  /*5050*/  IMAD.MOV.U32 R41, RZ, RZ, R85 ;  /* 0x000000ffff297224 */ /* 0x000fe200078e0055 */
[----:B------:R-:W-:Y:S01]  /*5060*/  MOV R40, R84 ;  /* 0x0000005400287202 */ /* 0x000fe20000000f00 */
[----:B------:R-:W-:Y:S01]  /*5070*/  IMAD.MOV.U32 R84, RZ, RZ, R178 ;  /* 0x000000ffff547224 */ /* 0x000fe200078e00b2 */
[----:B------:R-:W-:Y:S01]  /*5080*/  MOV R85, R177 ;  /* 0x000000b100557202 */ /* 0x000fe20000000f00 */
[----:B------:R-:W-:Y:S01]  /*5090*/  IMAD.MOV.U32 R86, RZ, RZ, R176 ;  /* 0x000000ffff567224 */ /* 0x000fe200078e00b0 */
[----:B--2---:R-:W-:Y:S01]  /*50a0*/  HMMA.16816.F32.BF16 R184, R4, R32, R96 ;  /* 0x0000002004b8723c */ /* 0x004fe20000041860 */
[----:B------:R-:W-:-:S02]  /*50b0*/  IMAD.MOV.U32 R42, RZ, RZ, R87 ;  /* 0x000000ffff2a7224 */ /* 0x000fc400078e0057 */
[----:B------:R-:W-:-:S04]  /*50c0*/  IMAD.MOV.U32 R87, RZ, RZ, R128 ;  /* 0x000000ffff577224 */ /* 0x000fc800078e0080 */
[----:B------:R-:W-:Y:S01]  /*50d0*/  IMAD.MOV.U32 R99, RZ, RZ, R175 ;  /* 0x000000ffff637224 */ /* 0x000fe200078e00af */
[----:B------:R-:W-:Y:S01]  /*50e0*/  HMMA.16816.F32.BF16 R176, R4, R34, R120 ;  /* 0x0000002204b0723c */ /* 0x000fe20000041878 */
[----:B------:R-:W-:Y:S01]  /*50f0*/  MOV R98, R174 ;  /* 0x000000ae00627202 */ /* 0x000fe20000000f00 */
[----:B------:R-:W-:Y:S01]  /*5100*/  IMAD.MOV.U32 R97, RZ, RZ, R173 ;  /* 0x000000ffff617224 */ /* 0x000fe200078e00ad */
[----:B------:R-:W-:Y:S01]  /*5110*/  LDSM.16.MT88.4 R32, [R199+0x6900] ;  /* 0x00690000c720783b */ /* 0x000fe20000004200 */
[----:B------:R-:W-:-:S03]  /*5120*/  IMAD.MOV.U32 R96, RZ, RZ, R167 ;  /* 0x000000ffff607224 */ /* 0x000fc600078e00a7 */
[----:B------:R-:W-:Y:S01]  /*5130*/  MOV R123, R172 ;  /* 0x000000ac007b7202 */ /* 0x000fe20000000f00 */
[----:B------:R-:W-:Y:S01]  /*5140*/  IMAD.MOV.U32 R122, RZ, RZ, R166 ;  /* 0x000000ffff7a7224 */ /* 0x000fe200078e00a6 */
[----:B------:R-:W-:Y:S01]  /*5150*/  MOV R120, R164 ;  /* 0x000000a400787202 */ /* 0x000fe20000000f00 */
[----:B------:R-:W-:Y:S01]  /*5160*/  IMAD.MOV.U32 R121, RZ, RZ, R165 ;  /* 0x000000ffff797224 */ /* 0x000fe200078e00a5 */
[C---:B------:R-:W-:Y:S08]  /*5170*/  HMMA.16816.F32.BF16 R172, R4.reuse, R20, R92 ;  /* 0x0000001404ac723c */ /* 0x040ff0000004185c */
[C---:B------:R-:W-:Y:S01]  /*5180*/  HMMA.16816.F32.BF16 R164, R4.reuse, R22, R52 ;  /* 0x0000001604a4723c */ /* 0x040fe20000041834 */
[----:B------:R-:W2:Y:S07]  /*5190*/  LDSM.16.MT88.4 R20, [R198+0x6900] ;  /* 0x00690000c614783b */ /* 0x000eae0000004200 */
[C---:B------:R-:W-:Y:S01]  /*51a0*/  HMMA.16816.F32.BF16 R236, R4.reuse, R30, R68 ;  /* 0x0000001e04ec723c */ /* 0x040fe20000041844 */
[----:B------:R-:W5:Y:S07]  /*51b0*/  LDSM.16.MT88.4 R28, [R197+0x6900] ;  /* 0x00690000c51c783b */ /* 0x000f6e0000004200 */
[C---:B----4-:R-:W-:Y:S07]  /*51c0*/  HMMA.16816.F32.BF16 R128, R4.reuse, R16, R88 ;  /* 0x000000100480723c */ /* 0x050fee0000041858 */
[----:B------:R-:W-:Y:S01]  /*51d0*/  IMAD.MOV.U32 R17, RZ, RZ, R80 ;  /* 0x000000ffff117224 */ /* 0x000fe200078e0050 */
[C---:B---3--:R-:W-:Y:S07]  /*51e0*/  HMMA.16816.F32.BF16 R88, R4.reuse, R12, R36 ;  /* 0x0000000c0458723c */ /* 0x048fee0000041824 */
[----:B------:R-:W-:Y:S01]  /*51f0*/  IMAD.MOV.U32 R36, RZ, RZ, R83 ;  /* 0x000000ffff247224 */ /* 0x000fe200078e0053 */
[----:B------:R-:W-:Y:S01]  /*5200*/  HMMA.16816.F32.BF16 R72, R4, R14, R44 ;  /* 0x0000000e0448723c */ /* 0x000fe2000004182c */
[----:B------:R-:W3:Y:S01]  /*5210*/  LDSM.16.MT88.4 R12, [R200+0x6900] ;  /* 0x00690000c80c783b */ /* 0x000ee20000004200 */
[----:B------:R-:W-:Y:S01]  /*5220*/  MOV R37, R84 ;  /* 0x0000005400257202 */ /* 0x000fe20000000f00 */
[----:B------:R-:W-:Y:S01]  /*5230*/  IMAD.MOV.U32 R38, RZ, RZ, R40 ;  /* 0x000000ffff267224 */ /* 0x000fe200078e0028 */
[----:B------:R-:W-:-:S03]  /*5240*/  MOV R39, R41 ;  /* 0x0000002900277202 */ /* 0x000fc60000000f00 */
[----:B------:R-:W-:Y:S01]  /*5250*/  IMAD.MOV.U32 R46, RZ, RZ, R85 ;  /* 0x000000ffff2e7224 */ /* 0x000fe200078e0055 */
[----:B-1----:R-:W-:Y:S01]  /*5260*/  HMMA.16816.F32.BF16 R52, R4, R24, R140 ;  /* 0x000000180434723c */ /* 0x002fe2000004188c */
[----:B------:R-:W-:Y:S01]  /*5270*/  IMAD.MOV.U32 R45, RZ, RZ, R86 ;  /* 0x000000ffff2d7224 */ /* 0x000fe200078e0056 */
[----:B------:R-:W-:-:S05]  /*5280*/  MOV R44, R87 ;  /* 0x00000057002c7202 */ /* 0x000fca0000000f00 */
[----:B------:R-:W-:Y:S01]  /*5290*/  MOV R143, R2 ;  /* 0x00000002008f7202 */ /* 0x000fe20000000f00 */
[----:B------:R-:W-:Y:S01]  /*52a0*/  FFMA.FTZ R2, R157, c[0x0][0x2d0], -R8 ;  /* 0x0000b4009d027a23 */ /* 0x000fe20000010808 */
[C---:B--2---:R-:W-:Y:S01]  /*52b0*/  HMMA.16816.F32.BF16 R64, R4.reuse, R20, R148 ;  /* 0x000000140440723c */ /* 0x044fe20000041894 */
[----:B------:R-:W-:Y:S02]  /*52c0*/  IMAD.MOV.U32 R141, RZ, RZ, R224 ;  /* 0x000000ffff8d7224 */ /* 0x000fe400078e00e0 */
[----:B------:R1:W-:Y:S01]  /*52d0*/  MUFU.EX2 R47, R2 ;  /* 0x00000002002f7308 */ /* 0x0003e20000000800 */
[----:B------:R-:W-:Y:S02]  /*52e0*/  IMAD.MOV.U32 R142, RZ, RZ, R223 ;  /* 0x000000ffff8e7224 */ /* 0x000fe400078e00df */
[----:B------:R-:W-:Y:S01]  /*52f0*/  IMAD.MOV.U32 R157, RZ, RZ, R38 ;  /* 0x000000ffff9d7224 */ /* 0x000fe200078e0026 */
[----:B------:R-:W-:Y:S01]  /*5300*/  MOV R149, R121 ;  /* 0x0000007900957202 */ /* 0x000fe20000000f00 */
[----:B------:R-:W-:Y:S01]  /*5310*/  HMMA.16816.F32.BF16 R80, R4, R26, R136 ;  /* 0x0000001a0450723c */ /* 0x000fe20000041888 */
[----:B------:R-:W2:Y:S01]  /*5320*/  LDSM.16.MT88.4 R24, [R197+0x1100] ;  /* 0x00110000c518783b */ /* 0x000ea20000004200 */
[----:B------:R-:W-:-:S05]  /*5330*/  IMAD.MOV.U32 R150, RZ, RZ, R97 ;  /* 0x000000ffff967224 */ /* 0x000fca00078e0061 */
[----:B------:R-:W-:Y:S01]  /*5340*/  IMAD.MOV.U32 R138, RZ, RZ, R36 ;  /* 0x000000ffff8a7224 */ /* 0x000fe200078e0024 */
[C---:B-----5:R-:W-:Y:S01]  /*5350*/  HMMA.16816.F32.BF16 R76, R4.reuse, R30, R60 ;  /* 0x0000001e044c723c */ /* 0x060fe2000004183c */
[----:B------:R-:W-:Y:S01]  /*5360*/  MOV R139, R37 ;  /* 0x00000025008b7202 */ /* 0x000fe20000000f00 */
[----:B------:R-:W-:Y:S01]  /*5370*/  IMAD.MOV.U32 R36, RZ, RZ, R39 ;  /* 0x000000ffff247224 */ /* 0x000fe200078e0027 */
[----:B------:R-:W-:Y:S01]  /*5380*/  MOV R39, R17 ;  /* 0x0000001100277202 */ /* 0x000fe20000000f00 */
[----:B-1----:R-:W-:Y:S01]  /*5390*/  FFMA.FTZ R2, R158, c[0x0][0x2d0], -R8 ;  /* 0x0000b4009e027a23 */ /* 0x002fe20000010808 */
[----:B------:R-:W-:Y:S01]  /*53a0*/  MOV R136, R45 ;  /* 0x0000002d00887202 */ /* 0x000fe20000000f00 */
[----:B------:R-:W-:Y:S02]  /*53b0*/  IMAD.MOV.U32 R137, RZ, RZ, R46 ;  /* 0x000000ffff897224 */ /* 0x000fe400078e002e */
[----:B------:R1:W4:Y:S01]  /*53c0*/  MUFU.EX2 R16, R2 ;  /* 0x0000000200107308 */ /* 0x0003220000000800 */
[----:B---3--:R-:W-:Y:S01]  /*53d0*/  HMMA.16816.F32.BF16 R60, R4, R12, R160 ;  /* 0x0000000c043c723c */ /* 0x008fe200000418a0 */
[----:B------:R-:W-:-:S02]  /*53e0*/  IMAD.MOV.U32 R148, RZ, RZ, R39 ;  /* 0x000000ffff947224 */ /* 0x000fc400078e0027 */
[----:B------:R-:W-:-:S05]  /*53f0*/  IMAD.MOV.U32 R158, RZ, RZ, R100 ;  /* 0x000000ffff9e7224 */ /* 0x000fca00078e0064 */
[----:B------:R-:W-:Y:S01]  /*5400*/  HMMA.16816.F32.BF16 R84, R4, R14, R56 ;  /* 0x0000000e0454723c */ /* 0x000fe20000041838 */
[----:B------:R-:W3:Y:S01]  /*5410*/  LDSM.16.MT88.4 R12, [R197+0x3100] ;  /* 0x00310000c50c783b */ /* 0x000ee20000004200 */
[----:B-1----:R-:W-:-:S06]  /*5420*/  FFMA.FTZ R2, R159, c[0x0][0x2d0], -R8 ;  /* 0x0000b4009f027a23 */ /* 0x002fcc0000010808 */
[C---:B------:R-:W-:Y:S01]  /*5430*/  HMMA.16816.F32.BF16 R92, R4.reuse, R18, R48 ;  /* 0x00000012045c723c */ /* 0x040fe20000041830 */
[----:B------:R-:W-:Y:S01]  /*5440*/  IMAD.MOV.U32 R159, RZ, RZ, R101 ;  /* 0x000000ffff9f7224 */ /* 0x000fe200078e0065 */
[----:B------:R1:W5:Y:S05]  /*5450*/  MUFU.EX2 R140, R2 ;  /* 0x00000002008c7308 */ /* 0x00036a0000000800 */
[----:B------:R-:W-:Y:S01]  /*5460*/  IMAD.MOV.U32 R18, RZ, RZ, R43 ;  /* 0x000000ffff127224 */ /* 0x000fe200078e002b */
[----:B------:R-:W-:Y:S01]  /*5470*/  HMMA.16816.F32.BF16 R56, R4, R32, R180 ;  /* 0x000000200438723c */ /* 0x000fe200000418b4 */
[----:B------:R-:W-:Y:S02]  /*5480*/  IMAD.MOV.U32 R19, RZ, RZ, R42 ;  /* 0x000000ffff137224 */ /* 0x000fe400078e002a */
[----:B------:R-:W-:Y:S01]  /*5490*/  LDSM.16.MT88.4 R40, [R200+0x1100] ;  /* 0x00110000c828783b */ /* 0x000fe20000004200 */
[----:B------:R-:W-:Y:S01]  /*54a0*/  MOV R37, R18 ;  /* 0x0000001200257202 */ /* 0x000fe20000000f00 */
[----:B------:R-:W-:-:S02]  /*54b0*/  IMAD.MOV.U32 R38, RZ, RZ, R19 ;  /* 0x000000ffff267224 */ /* 0x000fc400078e0013 */
[----:B----4-:R-:W-:Y:S01]  /*54c0*/  IMAD.MOV.U32 R180, RZ, RZ, R16 ;  /* 0x000000ffffb47224 */ /* 0x010fe200078e0010 */
[C---:B------:R-:W-:Y:S01]  /*54d0*/  HMMA.16816.F32.BF16 R68, R4.reuse, R28, R144 ;  /* 0x0000001c0444723c */ /* 0x040fe20000041890 */
[----:B------:R-:W-:Y:S01]  /*54e0*/  LDSM.16.MT88.4 R16, [R199+0x1100] ;  /* 0x00110000c710783b */ /* 0x000fe20000004200 */
[----:B------:R-:W-:Y:S01]  /*54f0*/  IMAD.MOV.U32 R183, RZ, RZ, R122 ;  /* 0x000000ffffb77224 */ /* 0x000fe200078e007a */
[----:B------:R-:W-:Y:S01]  /*5500*/  MOV R181, R96 ;  /* 0x0000006000b57202 */ /* 0x000fe20000000f00 */
[----:B-1----:R-:W-:Y:S01]  /*5510*/  FFMA.FTZ R2, R168, c[0x0][0x2d0], -R8 ;  /* 0x0000b400a8027a23 */ /* 0x002fe20000010808 */
[----:B------:R-:W-:Y:S01]  /*5520*/  LDSM.16.MT88.4 R28, [R200+0x3100] ;  /* 0x00310000c81c783b */ /* 0x000fe20000004200 */
[----:B------:R-:W-:Y:S02]  /*5530*/  IMAD.MOV.U32 R168, RZ, RZ, R120 ;  /* 0x000000ffffa87224 */ /* 0x000fe400078e0078 */
[----:B------:R1:W4:Y:S01]  /*5540*/  MUFU.EX2 R151, R2 ;  /* 0x0000000200977308 */ /* 0x0003220000000800 */
[----:B------:R-:W-:Y:S01]  /*5550*/  HMMA.16816.F32.BF16 R48, R4, R22, R152 ;  /* 0x000000160430723c */ /* 0x000fe20000041898 */
[----:B------:R-:W-:Y:S01]  /*5560*/  LDSM.16.MT88.4 R20, [R198+0x1100] ;  /* 0x00110000c614783b */ /* 0x000fe20000004200 */
[----:B------:R-:W-:-:S02]  /*5570*/  IMAD.MOV.U32 R182, RZ, RZ, R123 ;  /* 0x000000ffffb67224 */ /* 0x000fc400078e007b */
[----:B-1----:R-:W-:-:S04]  /*5580*/  FFMA.FTZ R2, R133, c[0x0][0x2d0], -R0 ;  /* 0x0000b40085027a23 */ /* 0x002fc80000010800 */
[----:B------:R1:W-:Y:S02]  /*5590*/  MUFU.EX2 R224, R2 ;  /* 0x0000000200e07308 */ /* 0x0003e40000000800 */
[----:B-1----:R-:W-:-:S06]  /*55a0*/  FFMA.FTZ R2, R134, c[0x0][0x2d0], -R0 ;  /* 0x0000b40086027a23 */ /* 0x002fcc0000010800 */
[----:B------:R1:W1:Y:S02]  /*55b0*/  MUFU.EX2 R223, R2 ;  /* 0x0000000200df7308 */ /* 0x0002640000000800 */
[----:B-1----:R-:W-:Y:S02]  /*55c0*/  FFMA.FTZ R2, R156, c[0x0][0x2d0], -R0 ;  /* 0x0000b4009c027a23 */ /* 0x002fe40000010800 */
[----:B-----5:R-:W-:-:S04]  /*55d0*/  IMAD.MOV.U32 R156, RZ, RZ, R140 ;  /* 0x000000ffff9c7224 */ /* 0x020fc800078e008c */
[----:B------:R1:W-:Y:S01]  /*55e0*/  MUFU.EX2 R134, R2 ;  /* 0x0000000200867308 */ /* 0x0003e20000000800 */
[----:B------:R-:W-:Y:S01]  /*55f0*/  IMAD.MOV.U32 R140, RZ, RZ, R141 ;  /* 0x000000ffff8c7224 */ /* 0x000fe200078e008d */
[----:B------:R-:W-:Y:S01]  /*5600*/  MOV R141, R142 ;  /* 0x0000008e008d7202 */ /* 0x000fe20000000f00 */
[----:B------:R-:W-:Y:S02]  /*5610*/  IMAD.MOV.U32 R142, RZ, RZ, R143 ;  /* 0x000000ffff8e7224 */ /* 0x000fe400078e008f */
[----:B------:R-:W-:Y:S02]  /*5620*/  IMAD.MOV.U32 R143, RZ, RZ, R44 ;  /* 0x000000ffff8f7224 */ /* 0x000fe400078e002c */
[----:B-1----:R-:W-:-:S04]  /*5630*/  FFMA.FTZ R2, R135, c[0x0][0x2d0], -R0 ;  /* 0x0000b40087027a23 */ /* 0x002fc80000010800 */
[----:B------:R1:W5:Y:S02]  /*5640*/  MUFU.EX2 R133, R2 ;  /* 0x0000000200857308 */ /* 0x0003640000000800 */
[----:B-1----:R-:W-:Y:S02]  /*5650*/  IMAD.MOV.U32 R2, RZ, RZ, R47 ;  /* 0x000000ffff027224 */ /* 0x002fe400078e002f */
[----:B------:R-:W-:Y:S01]  /*5660*/  HMMA.16816.F32.BF16 R44, R4, R34, R248 ;  /* 0x00000022042c723c */ /* 0x000fe200000418f8 */
[----:B------:R-:W1:Y:S06]  /*5670*/  LDSM.16.MT88.4 R32, [R198+0x3100] ;  /* 0x00310000c620783b */ /* 0x000e6c0000004200 */
[----:B------:R-:W-:Y:S01]  /*5680*/  MOV R249, R36 ;  /* 0x0000002400f97202 */ /* 0x000fe20000000f00 */
[----:B------:R-:W-:Y:S01]  /*5690*/  IMAD.MOV.U32 R250, RZ, RZ, R37 ;  /* 0x000000fffffa7224 */ /* 0x000fe200078e0025 */
[----:B------:R-:W-:Y:S01]  /*56a0*/  F2FP.BF16.PACK_AB R4, R180, R2 ;  /* 0x00000002b404723e */ /* 0x000fe200000010ff */
[----:B------:R-:W-:Y:S01]  /*56b0*/  IMAD.MOV.U32 R251, RZ, RZ, R38 ;  /* 0x000000fffffb7224 */ /* 0x000fe200078e0026 */
[----:B----4-:R-:W-:Y:S01]  /*56c0*/  F2FP.BF16.PACK_AB R6, R151, R156 ;  /* 0x0000009c9706723e */ /* 0x010fe200000010ff */
[----:B------:R-:W4:Y:S01]  /*56d0*/  LDSM.16.MT88.4 R36, [R199+0x3100] ;  /* 0x00310000c724783b */ /* 0x000f220000004200 */
[----:B------:R-:W-:Y:S01]  /*56e0*/  F2FP.BF16.PACK_AB R5, R223, R224 ;  /* 0x000000e0df05723e */ /* 0x000fe200000010ff */
[----:B------:R-:W-:Y:S01]  /*56f0*/  IMAD.MOV.U32 R248, RZ, RZ, R157 ;  /* 0x000000fffff87224 */ /* 0x000fe200078e009d */
[----:B-----5:R-:W-:-:S02]  /*5700*/  F2FP.BF16.PACK_AB R7, R133, R134 ;  /* 0x000000868507723e */ /* 0x020fc400000010ff */
[----:B------:R-:W-:-:S05]  /*5710*/  MOV R157, R99 ;  /* 0x00000063009d7202 */ /* 0x000fca0000000f00 */
[C---:B--2---:R-:W-:Y:S08]  /*5720*/  HMMA.16816.F32.BF16 R136, R4.reuse, R24, R136 ;  /* 0x000000180488723c */ /* 0x044ff00000041888 */
[C---:B------:R-:W-:Y:S07]  /*5730*/  HMMA.16816.F32.BF16 R24, R4.reuse, R26, R140 ;  /* 0x0000001a0418723c */ /* 0x040fee000004188c */
[----:B------:R-:W-:Y:S01]  /*5740*/  IMAD.MOV.U32 R143, RZ, RZ, R98 ;  /* 0x000000ffff8f7224 */ /* 0x000fe200078e0062 */
[C---:B---3--:R-:W-:Y:S08]  /*5750*/  HMMA.16816.F32.BF16 R108, R4.reuse, R12, R108 ;  /* 0x0000000c046c723c */ /* 0x048ff0000004186c */
[C---:B------:R-:W-:Y:S01]  /*5760*/  HMMA.16816.F32.BF16 R112, R4.reuse, R14, R112 ;  /* 0x0000000e0470723c */ /* 0x040fe20000041870 */
[----:B------:R-:W2:Y:S07]  /*5770*/  LDSM.16.MT88.4 R12, [R200+0x5100] ;  /* 0x00510000c80c783b */ /* 0x000eae0000004200 */
[----:B-1----:R-:W-:Y:S01]  /*5780*/  HMMA.16816.F32.BF16 R116, R4, R32, R116 ;  /* 0x000000200474723c */ /* 0x002fe20000041874 */
[----:B------:R-:W-:Y:S01]  /*5790*/  MOV R142, R24 ;  /* 0x00000018008e7202 */ /* 0x000fe20000000f00 */
[----:B------:R-:W-:Y:S01]  /*57a0*/  IMAD.MOV.U32 R141, RZ, RZ, R25 ;  /* 0x000000ffff8d7224 */ /* 0x000fe200078e0019 */
[----:B------:R-:W-:Y:S01]  /*57b0*/  MOV R135, R27 ;  /* 0x0000001b00877202 */ /* 0x000fe20000000f00 */
[----:B------:R-:W-:-:S02]  /*57c0*/  IMAD.MOV.U32 R140, RZ, RZ, R26 ;  /* 0x000000ffff8c7224 */ /* 0x000fc400078e001a */
[----:B------:R-:W1:Y:S02]  /*57d0*/  LDSM.16.MT88.4 R24, [R197+0x5100] ;  /* 0x00510000c518783b */ /* 0x000e640000004200 */
[C---:B------:R-:W-:Y:S08]  /*57e0*/  HMMA.16816.F32.BF16 R120, R4.reuse, R34, R240 ;  /* 0x000000220478723c */ /* 0x040ff000000418f0 */
[C---:B------:R-:W-:Y:S08]  /*57f0*/  HMMA.16816.F32.BF16 R160, R4.reuse, R16, R124 ;  /* 0x0000001004a0723c */ /* 0x040ff0000004187c */
[C---:B----4-:R-:W-:Y:S07]  /*5800*/  HMMA.16816.F32.BF16 R32, R4.reuse, R38, R176 ;  /* 0x000000260420723c */ /* 0x050fee00000418b0 */
[----:B------:R-:W-:Y:S01]  /*5810*/  IMAD.MOV.U32 R39, RZ, RZ, R2 ;  /* 0x000000ffff277224 */ /* 0x000fe200078e0002 */
[----:B------:R-:W-:Y:S01]  /*5820*/  HMMA.16816.F32.BF16 R124, R4, R28, R248 ;  /* 0x0000001c047c723c */ /* 0x000fe200000418f8 */
[----:B------:R-:W-:Y:S01]  /*5830*/  FFMA.FTZ R2, R227, c[0x0][0x2d0], -R8 ;  /* 0x0000b400e3027a23 */ /* 0x000fe20000010808 */
[----:B------:R-:W-:Y:S01]  /*5840*/  MOV R176, R180 ;  /* 0x000000b400b07202 */ /* 0x000fe20000000f00 */
[----:B------:R-:W-:Y:S01]  /*5850*/  IMAD.MOV.U32 R177, RZ, RZ, R181 ;  /* 0x000000ffffb17224 */ /* 0x000fe200078e00b5 */
[----:B------:R-:W-:Y:S01]  /*5860*/  MOV R179, R183 ;  /* 0x000000b700b37202 */ /* 0x000fe20000000f00 */
[----:B------:R3:W4:Y:S01]  /*5870*/  MUFU.EX2 R38, R2 ;  /* 0x0000000200267308 */ /* 0x0007220000000800 */
[----:B------:R-:W-:-:S02]  /*5880*/  IMAD.MOV.U32 R178, RZ, RZ, R182 ;  /* 0x000000ffffb27224 */ /* 0x000fc400078e00b6 */
[C---:B------:R-:W-:Y:S01]  /*5890*/  HMMA.16816.F32.BF16 R236, R4.reuse, R30, R236 ;  /* 0x0000001e04ec723c */ /* 0x040fe200000418ec */
[----:B------:R-:W5:Y:S07]  /*58a0*/  LDSM.16.MT88.4 R28, [R197+0x7100] ;  /* 0x00710000c51c783b */ /* 0x000f6e0000004200 */
[----:B------:R-:W-:Y:S01]  /*58b0*/  HMMA.16816.F32.BF16 R144, R4, R20, R232 ;  /* 0x000000140490723c */ /* 0x000fe200000418e8 */
[----:B---3--:R-:W-:-:S06]  /*58c0*/  FFMA.FTZ R2, R229, c[0x0][0x2d0], -R8 ;  /* 0x0000b400e5027a23 */ /* 0x008fcc0000010808 */
[----:B------:R-:W-:Y:S01]  /*58d0*/  MOV R234, R102 ;  /* 0x0000006600ea7202 */ /* 0x000fe20000000f00 */
[C---:B------:R-:W-:Y:S01]  /*58e0*/  HMMA.16816.F32.BF16 R96, R4.reuse, R22, R188 ;  /* 0x000000160460723c */ /* 0x040fe200000418bc */
[----:B------:R-:W3:Y:S01]  /*58f0*/  LDSM.16.MT88.4 R20, [R199+0x5100] ;  /* 0x00510000c714783b */ /* 0x000ee20000004200 */
[----:B------:R-:W-:Y:S01]  /*5900*/  IMAD.MOV.U32 R235, RZ, RZ, R103 ;  /* 0x000000ffffeb7224 */ /* 0x000fe200078e0067 */
[----:B------:R1:W1:Y:S05]  /*5910*/  MUFU.EX2 R229, R2 ;  /* 0x0000000200e57308 */ /* 0x00026a0000000800 */
[C---:B------:R-:W-:Y:S01]  /*5920*/  HMMA.16816.F32.BF16 R104, R4.reuse, R18, R104 ;  /* 0x000000120468723c */ /* 0x040fe20000041868 */
[----:B------:R-:W3:Y:S07]  /*5930*/  LDSM.16.MT88.4 R16, [R198+0x5100] ;  /* 0x00510000c610783b */ /* 0x000eee0000004200 */
[----:B------:R-:W-:Y:S01]  /*5940*/  HMMA.16816.F32.BF16 R248, R4, R36, R184 ;  /* 0x0000002404f8723c */ /* 0x000fe200000418b8 */
[----:B-1----:R-:W-:-:S06]  /*5950*/  FFMA.FTZ R2, R228, c[0x0][0x2d0], -R8 ;  /* 0x0000b400e4027a23 */ /* 0x002fcc0000010808 */
[----:B------:R-:W-:Y:S01]  /*5960*/  MOV R37, R234 ;  /* 0x000000ea00257202 */ /* 0x000fe20000000f00 */
[C---:B--2---:R-:W-:Y:S01]  /*5970*/  HMMA.16816.F32.BF16 R188, R4.reuse, R12, R88 ;  /* 0x0000000c04bc723c */ /* 0x044fe20000041858 */
[----:B------:R-:W-:Y:S01]  /*5980*/  IMAD.MOV.U32 R36, RZ, RZ, R235 ;  /* 0x000000ffff247224 */ /* 0x000fe200078e00eb */
[----:B------:R1:W-:Y:S05]  /*5990*/  MUFU.EX2 R227, R2 ;  /* 0x0000000200e37308 */ /* 0x0003ea0000000800 */
[----:B------:R-:W-:Y:S01]  /*59a0*/  IMAD.MOV.U32 R91, RZ, RZ, R10 ;  /* 0x000000ffff5b7224 */ /* 0x000fe200078e000a */
[----:B------:R-:W-:Y:S01]  /*59b0*/  HMMA.16816.F32.BF16 R184, R4, R14, R72 ;  /* 0x0000000e04b8723c */ /* 0x000fe20000041848 */
[----:B------:R-:W2:Y:S01]  /*59c0*/  LDSM.16.MT88.4 R12, [R199+0x7100] ;  /* 0x00710000c70c783b */ /* 0x000ea20000004200 */
[----:B------:R-:W-:Y:S01]  /*59d0*/  MOV R90, R177 ;  /* 0x000000b1005a7202 */ /* 0x000fe20000000f00 */
[----:B------:R-:W-:-:S02]  /*59e0*/  IMAD.MOV.U32 R89, RZ, RZ, R178 ;  /* 0x000000ffff597224 */ /* 0x000fc400078e00b2 */
[----:B------:R-:W-:Y:S02]  /*59f0*/  IMAD.MOV.U32 R88, RZ, RZ, R179 ;  /* 0x000000ffff587224 */ /* 0x000fe400078e00b3 */
[----:B------:R-:W-:Y:S01]  /*5a00*/  IMAD.MOV.U32 R73, RZ, RZ, R148 ;  /* 0x000000ffff497224 */ /* 0x000fe200078e0094 */
[C---:B------:R-:W-:Y:S01]  /*5a10*/  HMMA.16816.F32.BF16 R152, R4.reuse, R40, R192 ;  /* 0x000000280498723c */ /* 0x040fe200000418c0 */
[----:B------:R-:W-:Y:S01]  /*5a20*/  MOV R72, R149 ;  /* 0x0000009500487202 */ /* 0x000fe20000000f00 */
[----:B-1----:R-:W-:Y:S01]  /*5a30*/  FFMA.FTZ R2, R230, c[0x0][0x2d0], -R8 ;  /* 0x0000b400e6027a23 */ /* 0x002fe20000010808 */
[----:B------:R-:W-:Y:S01]  /*5a40*/  MOV R75, R156 ;  /* 0x0000009c004b7202 */ /* 0x000fe20000000f00 */
[----:B----4-:R-:W-:Y:S02]  /*5a50*/  IMAD.MOV.U32 R230, RZ, RZ, R38 ;  /* 0x000000ffffe67224 */ /* 0x010fe400078e0026 */
[----:B------:R-:W-:Y:S02]  /*5a60*/  IMAD.MOV.U32 R38, RZ, RZ, R176 ;  /* 0x000000ffff267224 */ /* 0x000fe400078e00b0 */
[----:B------:R-:W-:Y:S01]  /*5a70*/  HMMA.16816.F32.BF16 R100, R4, R42, R244 ;  /* 0x0000002a0464723c */ /* 0x000fe200000418f4 */
[----:B------:R-:W-:-:S02]  /*5a80*/  IMAD.MOV.U32 R41, RZ, RZ, R35 ;  /* 0x000000ffff297224 */ /* 0x000fc400078e0023 */
[----:B------:R-:W-:Y:S02]  /*5a90*/  IMAD.MOV.U32 R40, RZ, RZ, R32 ;  /* 0x000000ffff287224 */ /* 0x000fe400078e0020 */
[----:B------:R-:W-:Y:S02]  /*5aa0*/  IMAD.MOV.U32 R74, RZ, RZ, R168 ;  /* 0x000000ffff4a7224 */ /* 0x000fe400078e00a8 */
[----:B------:R-:W-:Y:S01]  /*5ab0*/  IMAD.MOV.U32 R43, RZ, RZ, R33 ;  /* 0x000000ffff2b7224 */ /* 0x000fe200078e0021 */
[----:B------:R-:W-:Y:S01]  /*5ac0*/  MOV R42, R34 ;  /* 0x00000022002a7202 */ /* 0x000fe20000000f00 */
[C---:B------:R-:W-:Y:S01]  /*5ad0*/  HMMA.16816.F32.BF16 R244, R4.reuse, R24, R172 ;  /* 0x0000001804f4723c */ /* 0x040fe200000418ac */
[----:B------:R-:W1:Y:S07]  /*5ae0*/  LDSM.16.MT88.4 R32, [R198+0x7100] ;  /* 0x00710000c620783b */ /* 0x000e6e0000004200 */
[C---:B------:R-:W-:Y:S01]  /*5af0*/  HMMA.16816.F32.BF16 R232, R4.reuse, R26, R164 ;  /* 0x0000001a04e8723c */ /* 0x040fe200000418a4 */
[----:B------:R-:W-:Y:S07]  /*5b00*/  LDSM.16.MT88.4 R164, [R199+0x1900] ;  /* 0x00190000c7a4783b */ /* 0x000fee0000004200 */
[C---:B-----5:R-:W-:Y:S07]  /*5b10*/  HMMA.16816.F32.BF16 R24, R4.reuse, R28, R68 ;  /* 0x0000001c0418723c */ /* 0x060fee0000041844 */
[----:B------:R-:W-:Y:S01]  /*5b20*/  MOV R68, R11 ;  /* 0x0000000b00447202 */ /* 0x000fe20000000f00 */
[----:B---3--:R-:W-:Y:S01]  /*5b30*/  HMMA.16816.F32.BF16 R180, R4, R22, R80 ;  /* 0x0000001604b4723c */ /* 0x008fe20000041850 */
[----:B------:R-:W-:Y:S01]  /*5b40*/  IMAD.MOV.U32 R71, RZ, RZ, R43 ;  /* 0x000000ffff477224 */ /* 0x000fe200078e002b */
[----:B------:R-:W-:Y:S01]  /*5b50*/  MOV R70, R40 ;  /* 0x0000002800467202 */ /* 0x000fe20000000f00 */
[----:B------:R-:W-:-:S02]  /*5b60*/  IMAD.MOV.U32 R69, RZ, RZ, R9 ;  /* 0x000000ffff457224 */ /* 0x000fc400078e0009 */
[----:B------:R-:W-:Y:S02]  /*5b70*/  IMAD.MOV.U32 R228, RZ, RZ, R71 ;  /* 0x000000ffffe47224 */ /* 0x000fe400078e0047 */
[----:B------:R-:W-:Y:S01]  /*5b80*/  MOV R82, R143 ;  /* 0x0000008f00527202 */ /* 0x000fe20000000f00 */
[C---:B------:R-:W-:Y:S01]  /*5b90*/  HMMA.16816.F32.BF16 R28, R4.reuse, R30, R76 ;  /* 0x0000001e041c723c */ /* 0x040fe2000004184c */
[----:B------:R-:W-:Y:S01]  /*5ba0*/  MOV R80, R42 ;  /* 0x0000002a00507202 */ /* 0x000fe20000000f00 */
[----:B------:R-:W-:Y:S02]  /*5bb0*/  IMAD.MOV.U32 R81, RZ, RZ, R41 ;  /* 0x000000ffff517224 */ /* 0x000fe400078e0029 */
[----:B------:R-:W-:Y:S01]  /*5bc0*/  LDSM.16.MT88.4 R40, [R197+0x3900] ;  /* 0x00390000c528783b */ /* 0x000fe20000004200 */
[----:B------:R-:W-:Y:S02]  /*5bd0*/  IMAD.MOV.U32 R83, RZ, RZ, R157 ;  /* 0x000000ffff537224 */ /* 0x000fe400078e009d */
[----:B------:R-:W-:Y:S01]  /*5be0*/  IMAD.MOV.U32 R76, RZ, RZ, R142 ;  /* 0x000000ffff4c7224 */ /* 0x000fe200078e008e */
[----:B------:R-:W-:Y:S01]  /*5bf0*/  MOV R77, R141 ;  /* 0x0000008d004d7202 */ /* 0x000fe20000000f00 */
[----:B------:R-:W-:Y:S01]  /*5c00*/  IMAD.MOV.U32 R78, RZ, RZ, R140 ;  /* 0x000000ffff4e7224 */ /* 0x000fe200078e008c */
[----:B------:R-:W-:Y:S01]  /*5c10*/  MOV R79, R135 ;  /* 0x00000087004f7202 */ /* 0x000fe20000000f00 */
[----:B------:R-:W-:Y:S01]  /*5c20*/  LDSM.16.MT88.4 R140, [R197+0x1900] ;  /* 0x00190000c58c783b */ /* 0x000fe20000004200 */
[----:B------:R3:W4:Y:S01]  /*5c30*/  MUFU.EX2 R135, R2 ;  /* 0x0000000200877308 */ /* 0x0007220000000800 */
[----:B------:R-:W-:Y:S01]  /*5c40*/  HMMA.16816.F32.BF16 R240, R4, R16, R128 ;  /* 0x0000001004f0723c */ /* 0x000fe20000041880 */
[----:B------:R-:W-:-:S06]  /*5c50*/  IMAD.MOV.U32 R71, RZ, RZ, R83 ;  /* 0x000000ffff477224 */ /* 0x000fcc00078e0053 */
[----:B------:R-:W-:Y:S01]  /*5c60*/  F2FP.BF16.PACK_AB R128, R229, R230 ;  /* 0x000000e6e580723e */ /* 0x000fe200000010ff */
[----:B------:R-:W-:Y:S01]  /*5c70*/  HMMA.16816.F32.BF16 R192, R4, R18, R92 ;  /* 0x0000001204c0723c */ /* 0x000fe2000004185c */
[----:B------:R-:W5:Y:S01]  /*5c80*/  LDSM.16.MT88.4 R16, [R200+0x7100] ;  /* 0x00710000c810783b */ /* 0x000f620000004200 */
[----:B---3--:R-:W-:-:S06]  /*5c90*/  FFMA.FTZ R2, R169, c[0x0][0x2d0], -R0 ;  /* 0x0000b400a9027a23 */ /* 0x008fcc0000010800 */
[C---:B--2---:R-:W-:Y:S01]  /*5ca0*/  HMMA.16816.F32.BF16 R176, R4.reuse, R12, R56 ;  /* 0x0000000c04b0723c */ /* 0x044fe20000041838 */
[----:B------:R-:W-:Y:S01]  /*5cb0*/  LDSM.16.MT88.4 R56, [R200+0x3900] ;  /* 0x00390000c838783b */ /* 0x000fe20000004200 */
[----:B----4-:R-:W-:Y:S01]  /*5cc0*/  F2FP.BF16.PACK_AB R130, R135, R227 ;  /* 0x000000e38782723e */ /* 0x010fe200000010ff */
[----:B------:R2:W-:Y:S05]  /*5cd0*/  MUFU.EX2 R11, R2 ;  /* 0x00000002000b7308 */ /* 0x0005ea0000000800 */
[C---:B------:R-:W-:Y:S07]  /*5ce0*/  HMMA.16816.F32.BF16 R92, R4.reuse, R20, R52 ;  /* 0x00000014045c723c */ /* 0x040fee0000041834 */
[----:B------:R-:W-:Y:S01]  /*5cf0*/  IMAD.MOV.U32 R55, RZ, RZ, R150 ;  /* 0x000000ffff377224 */ /* 0x000fe200078e0096 */
[----:B-1----:R-:W-:Y:S01]  /*5d00*/  HMMA.16816.F32.BF16 R20, R4, R32, R64 ;  /* 0x000000200414723c */ /* 0x002fe20000041840 */
[----:B------:R-:W1:Y:S01]  /*5d10*/  LDSM.16.MT88.4 R64, [R199+0x3900] ;  /* 0x00390000c740783b */ /* 0x000e620000004200 */
[----:B------:R-:W-:Y:S01]  /*5d20*/  IMAD.MOV.U32 R54, RZ, RZ, R151 ;  /* 0x000000ffff367224 */ /* 0x000fe200078e0097 */
[----:B------:R-:W-:Y:S01]  /*5d30*/  MOV R53, R159 ;  /* 0x0000009f00357202 */ /* 0x000fe20000000f00 */
[----:B--2---:R-:W-:Y:S01]  /*5d40*/  FFMA.FTZ R2, R170, c[0x0][0x2d0], -R0 ;  /* 0x0000b400aa027a23 */ /* 0x004fe20000010800 */
[----:B------:R-:W-:Y:S01]  /*5d50*/  LDSM.16.MT88.4 R148, [R198+0x1900] ;  /* 0x00190000c694783b */ /* 0x000fe20000004200 */
[----:B------:R-:W-:-:S02]  /*5d60*/  IMAD.MOV.U32 R52, RZ, RZ, R158 ;  /* 0x000000ffff347224 */ /* 0x000fc400078e009e */
[----:B------:R2:W3:Y:S01]  /*5d70*/  MUFU.EX2 R10, R2 ;  /* 0x00000002000a7308 */ /* 0x0004e20000000800 */
[C---:B------:R-:W-:Y:S01]  /*5d80*/  HMMA.16816.F32.BF16 R32, R4.reuse, R34, R48 ;  /* 0x000000220420723c */ /* 0x040fe20000041830 */
[----:B------:R-:W4:Y:S01]  /*5d90*/  LDSM.16.MT88.4 R48, [R198+0x3900] ;  /* 0x00390000c630783b */ /* 0x000f220000004200 */
[----:B------:R-:W-:Y:S02]  /*5da0*/  IMAD.MOV.U32 R83, RZ, RZ, R55 ;  /* 0x000000ffff537224 */ /* 0x000fe400078e0037 */
[----:B------:R-:W-:Y:S01]  /*5db0*/  IMAD.MOV.U32 R55, RZ, RZ, R75 ;  /* 0x000000ffff377224 */ /* 0x000fe200078e004b */
[----:B------:R-:W1:Y:S01]  /*5dc0*/  LDSM.16.MT88.4 R156, [R200+0x1900] ;  /* 0x00190000c89c783b */ /* 0x000e620000004200 */
[----:B------:R-:W-:Y:S02]  /*5dd0*/  IMAD.MOV.U32 R75, RZ, RZ, R38 ;  /* 0x000000ffff4b7224 */ /* 0x000fe400078e0026 */
[----:B-----5:R-:W-:Y:S01]  /*5de0*/  HMMA.16816.F32.BF16 R172, R4, R16, R60 ;  /* 0x0000001004ac723c */ /* 0x020fe2000004183c */
[--C-:B--2---:R-:W-:Y:S01]  /*5df0*/  FFMA.FTZ R2, R226, c[0x0][0x2d0], -R0.reuse ;  /* 0x0000b400e2027a23 */ /* 0x104fe20000010800 */
[----:B---3--:R-:W-:Y:S01]  /*5e00*/  F2FP.BF16.PACK_AB R129, R10, R11 ;  /* 0x0000000b0a81723e */ /* 0x008fe200000010ff */
[----:B------:R-:W-:-:S02]  /*5e10*/  FFMA.FTZ R0, R171, c[0x0][0x2d0], -R0 ;  /* 0x0000b400ab007a23 */ /* 0x000fc40000010800 */
[----:B------:R-:W-:Y:S03]  /*5e20*/  MUFU.EX2 R9, R2 ;  /* 0x0000000200097308 */ /* 0x000fe60000000800 */
[C---:B------:R-:W-:Y:S05]  /*5e30*/  HMMA.16816.F32.BF16 R168, R4.reuse, R18, R84 ;  /* 0x0000001204a8723c */ /* 0x040fea0000041854 */
[----:B------:R-:W2:Y:S03]  /*5e40*/  MUFU.EX2 R8, R0 ;  /* 0x0000000000087308 */ /* 0x000ea60000000800 */
[----:B------:R-:W-:Y:S01]  /*5e50*/  HMMA.16816.F32.BF16 R16, R4, R14, R44 ;  /* 0x0000000e0410723c */ /* 0x000fe2000004182c */
[----:B------:R-:W-:-:S02]  /*5e60*/  MOV R84, R71 ;  /* 0x0000004700547202 */ /* 0x000fc40000000f00 */
[----:B------:R-:W-:-:S04]  /*5e70*/  MOV R87, R83 ;  /* 0x0000005300577202 */ /* 0x000fc80000000f00 */
[----:B------:R-:W-:Y:S02]  /*5e80*/  MOV R5, R228 ;  /* 0x000000e400057202 */ /* 0x000fe40000000f00 */
[----:B--2---:R-:W-:-:S07]  /*5e90*/  F2FP.BF16.PACK_AB R131, R8, R9 ;  /* 0x000000090883723e */ /* 0x004fce00000010ff */
[C---:B------:R-:W-:Y:S08]  /*5ea0*/  HMMA.16816.F32.BF16 R136, R128.reuse, R140, R136 ;  /* 0x0000008c8088723c */ /* 0x040ff00000041888 */
[C---:B------:R-:W-:Y:S07]  /*5eb0*/  HMMA.16816.F32.BF16 R140, R128.reuse, R142, R76 ;  /* 0x0000008e808c723c */ /* 0x040fee000004184c */
        /* <DEDUP_REMOVED lines=20> */
[C---:B-1----:R-:W-:Y:S01]  /*6000*/  HMMA.16816.F32.BF16 R60, R128.reuse, R64, R248 ;  /* 0x00000040803c723c */ /* 0x042fe200000418f8 */
[----:B------:R-:W-:Y:S01]  /*6010*/  MOV R72, R88 ;  /* 0x0000005800487202 */ /* 0x000fe20000000f00 */
[----:B------:R-:W-:Y:S01]  /*6020*/  IMAD.MOV.U32 R76, RZ, RZ, R52 ;  /* 0x000000ffff4c7224 */ /* 0x000fe200078e0034 */
[----:B------:R-:W-:Y:S01]  /*6030*/  MOV R88, R39 ;  /* 0x0000002700587202 */ /* 0x000fe20000000f00 */
[----:B------:R-:W-:Y:S01]  /*6040*/  IMAD.MOV.U32 R2, RZ, RZ, R90 ;  /* 0x000000ffff027224 */ /* 0x000fe200078e005a */
[----:B------:R-:W-:Y:S01]  /*6050*/  MOV R0, R78 ;  /* 0x0000004e00007202 */ /* 0x000fe20000000f00 */
[----:B------:R-:W-:Y:S01]  /*6060*/  IMAD.MOV.U32 R78, RZ, RZ, R54 ;  /* 0x000000ffff4e7224 */ /* 0x000fe200078e0036 */
[----:B------:R-:W-:Y:S01]  /*6070*/  MOV R79, R55 ;  /* 0x00000037004f7202 */ /* 0x000fe20000000f00 */
[C---:B------:R-:W-:Y:S01]  /*6080*/  HMMA.16816.F32.BF16 R36, R128.reuse, R40, R108 ;  /* 0x000000288024723c */ /* 0x040fe2000004186c */
        /* <DEDUP_REMOVED lines=11> */
[----:B------:R-:W-:Y:S01]  /*6140*/  FADD.FTZ R2, R2, R109 ;  /* 0x0000006d02027221 */ /* 0x000fe20000010000 */
[----:B------:R-:W-:Y:S01]  /*6150*/  MOV R70, R75 ;  /* 0x0000004b00467202 */ /* 0x000fe20000000f00 */
[----:B------:R-:W-:Y:S01]  /*6160*/  FADD.FTZ R0, R0, R110 ;  /* 0x0000006e00007221 */ /* 0x000fe20000010000 */
[----:B------:R-:W1:Y:S01]  /*6170*/  LDSM.16.MT88.4 R72, [R197+0x5900] ;  /* 0x00590000c548783b */ /* 0x000e620000004200 */
[----:B------:R-:W-:Y:S01]  /*6180*/  FADD.FTZ R2, R111, R2 ;  /* 0x000000026f027221 */ /* 0x000fe20000010000 */
[----:B------:R-:W-:Y:S01]  /*6190*/  MOV R4, R86 ;  /* 0x0000005600047202 */ /* 0x000fe20000000f00 */
[----:B------:R-:W-:Y:S01]  /*61a0*/  HMMA.16816.F32.BF16 R52, R128, R56, R124 ;  /* 0x000000388034723c */ /* 0x000fe2000004187c */
[----:B------:R-:W-:Y:S01]  /*61b0*/  IMAD.MOV.U32 R71, RZ, RZ, R88 ;  /* 0x000000ffff477224 */ /* 0x000fe200078e0058 */
[----:B------:R-:W2:Y:S01]  /*61c0*/  LDSM.16.MT88.4 R80, [R198+0x5900] ;  /* 0x00590000c650783b */ /* 0x000ea20000004200 */
[----:B------:R-:W-:-:S02]  /*61d0*/  IMAD.MOV.U32 R6, RZ, RZ, R70 ;  /* 0x000000ffff067224 */ /* 0x000fc400078e0046 */
[----:B------:R-:W-:Y:S01]  /*61e0*/  IMAD.MOV.U32 R7, RZ, RZ, R79 ;  /* 0x000000ffff077224 */ /* 0x000fe200078e004f */
[----:B------:R-:W3:Y:S01]  /*61f0*/  LDSM.16.MT88.4 R88, [R200+0x5900] ;  /* 0x00590000c858783b */ /* 0x000ee20000004200 */
[----:B------:R-:W-:Y:S01]  /*6200*/  MOV R124, R84 ;  /* 0x00000054007c7202 */ /* 0x000fe20000000f00 */
[C---:B------:R-:W-:Y:S01]  /*6210*/  HMMA.16816.F32.BF16 R56, R128.reuse, R58, R236 ;  /* 0x0000003a8038723c */ /* 0x040fe200000418ec */
[----:B------:R-:W-:Y:S01]  /*6220*/  IMAD.MOV.U32 R125, RZ, RZ, R85 ;  /* 0x000000ffff7d7224 */ /* 0x000fe200078e0055 */
[----:B------:R-:W-:Y:S01]  /*6230*/  MOV R126, R228 ;  /* 0x000000e4007e7202 */ /* 0x000fe20000000f00 */
[----:B------:R-:W-:Y:S01]  /*6240*/  IMAD.MOV.U32 R228, RZ, RZ, R68 ;  /* 0x000000ffffe47224 */ /* 0x000fe200078e0044 */
[----:B------:R-:W-:Y:S01]  /*6250*/  MOV R127, R69 ;  /* 0x00000045007f7202 */ /* 0x000fe20000000f00 */
[----:B------:R-:W-:Y:S01]  /*6260*/  FADD.FTZ R2, R124, R2 ;  /* 0x000000027c027221 */ /* 0x000fe20000010000 */
[----:B------:R-:W-:Y:S01]  /*6270*/  MOV R5, R71 ;  /* 0x0000004700057202 */ /* 0x000fe20000000f00 */
[----:B------:R-:W-:Y:S01]  /*6280*/  IMAD.MOV.U32 R239, RZ, RZ, R13 ;  /* 0x000000ffffef7224 */ /* 0x000fe200078e000d */
[----:B----4-:R-:W-:Y:S01]  /*6290*/  HMMA.16816.F32.BF16 R44, R128, R48, R116 ;  /* 0x00000030802c723c */ /* 0x010fe20000041874 */
[----:B------:R-:W-:Y:S01]  /*62a0*/  FADD.FTZ R4, R4, R2 ;  /* 0x0000000204047221 */ /* 0x000fe20000010000 */
[----:B------:R-:W-:Y:S01]  /*62b0*/  LDSM.16.MT88.4 R12, [R199+0x7900] ;  /* 0x00790000c70c783b */ /* 0x000fe20000004200 */
[----:B------:R-:W-:-:S04]  /*62c0*/  FADD.FTZ R0, R239, R0 ;  /* 0x00000000ef007221 */ /* 0x000fc80000010000 */
[----:B------:R-:W-:Y:S01]  /*62d0*/  IMAD.MOV.U32 R116, RZ, RZ, R87 ;  /* 0x000000ffff747224 */ /* 0x000fe200078e0057 */
[C---:B------:R-:W-:Y:S01]  /*62e0*/  HMMA.16816.F32.BF16 R144, R128.reuse, R148, R144 ;  /* 0x000000948090723c */ /* 0x040fe20000041890 */
[----:B------:R-:W-:Y:S01]  /*62f0*/  FADD.FTZ R0, R125, R0 ;  /* 0x000000007d007221 */ /* 0x000fe20000010000 */
[----:B------:R-:W-:Y:S01]  /*6300*/  MOV R117, R76 ;  /* 0x0000004c00757202 */ /* 0x000fe20000000f00 */
[----:B------:R-:W-:Y:S01]  /*6310*/  IMAD.MOV.U32 R118, RZ, RZ, R77 ;  /* 0x000000ffff767224 */ /* 0x000fe200078e004d */
[----:B------:R-:W-:Y:S01]  /*6320*/  MOV R119, R78 ;  /* 0x0000004e00777202 */ /* 0x000fe20000000f00 */
[----:B------:R-:W-:Y:S02]  /*6330*/  FADD.FTZ R2, R116, R0 ;  /* 0x0000000074027221 */ /* 0x000fe40000010000 */
[----:B------:R-:W-:Y:S01]  /*6340*/  FADD.FTZ R0, R117, R4 ;  /* 0x0000000475007221 */ /* 0x000fe20000010000 */
[----:B------:R-:W-:Y:S01]  /*6350*/  HMMA.16816.F32.BF16 R160, R128, R164, R160 ;  /* 0x000000a480a0723c */ /* 0x000fe200000418a0 */
[----:B------:R-:W-:-:S02]  /*6360*/  FADD.FTZ R2, R118, R2 ;  /* 0x0000000276027221 */ /* 0x000fc40000010000 */
[----:B------:R-:W-:Y:S02]  /*6370*/  FADD.FTZ R0, R119, R0 ;  /* 0x0000000077007221 */ /* 0x000fe40000010000 */
[----:B------:R-:W-:Y:S02]  /*6380*/  FADD.FTZ R2, R126, R2 ;  /* 0x000000027e027221 */ /* 0x000fe40000010000 */
[----:B------:R-:W-:Y:S01]  /*6390*/  FADD.FTZ R0, R127, R0 ;  /* 0x000000007f007221 */ /* 0x000fe20000010000 */
[----:B------:R-:W-:Y:S01]  /*63a0*/  HMMA.16816.F32.BF16 R148, R128, R150, R96 ;  /* 0x000000968094723c */ /* 0x000fe20000041860 */
[----:B------:R-:W4:Y:S01]  /*63b0*/  LDSM.16.MT88.4 R96, [R199+0x5900] ;  /* 0x00590000c760783b */ /* 0x000f220000004200 */
[----:B------:R-:W-:Y:S02]  /*63c0*/  FADD.FTZ R2, R252, R2 ;  /* 0x00000002fc027221 */ /* 0x000fe40000010000 */
[----:B------:R-:W-:Y:S02]  /*63d0*/  FADD.FTZ R0, R5, R0 ;  /* 0x0000000005007221 */ /* 0x000fe40000010000 */
[----:B------:R-:W-:-:S02]  /*63e0*/  FADD.FTZ R2, R224, R2 ;  /* 0x00000002e0027221 */ /* 0x000fc40000010000 */
[C---:B------:R-:W-:Y:S01]  /*63f0*/  HMMA.16816.F32.BF16 R164, R128.reuse, R166, R104 ;  /* 0x000000a680a4723c */ /* 0x040fe20000041868 */
[----:B------:R-:W5:Y:S01]  /*6400*/  LDSM.16.MT88.4 R104, [R197+0x7900] ;  /* 0x00790000c568783b */ /* 0x000f620000004200 */
[----:B------:R-:W-:Y:S02]  /*6410*/  FADD.FTZ R0, R6, R0 ;  /* 0x0000000006007221 */ /* 0x000fe40000010000 */
[----:B------:R-:W-:Y:S01]  /*6420*/  FADD.FTZ R2, R223, R2 ;  /* 0x00000002df027221 */ /* 0x000fe20000010000 */
[----:B------:R-:W-:Y:S01]  /*6430*/  IADD3 R223, R228, -0x2, RZ ;  /* 0xfffffffee4df7810 */ /* 0x000fe20007ffe0ff */
[----:B------:R-:W-:Y:S02]  /*6440*/  FADD.FTZ R0, R7, R0 ;  /* 0x0000000007007221 */ /* 0x000fe40000010000 */
[----:B------:R-:W-:Y:S01]  /*6450*/  HMMA.16816.F32.BF16 R40, R128, R42, R112 ;  /* 0x0000002a8028723c */ /* 0x000fe20000041870 */
[----:B------:R-:W2:Y:S01]  /*6460*/  LDSM.16.MT88.4 R112, [R198+0x7900] ;  /* 0x00790000c670783b */ /* 0x000ea20000004200 */
[----:B------:R-:W-:-:S02]  /*6470*/  FADD.FTZ R2, R134, R2 ;  /* 0x0000000286027221 */ /* 0x000fc40000010000 */
[----:B------:R-:W-:Y:S02]  /*6480*/  FADD.FTZ R0, R226, R0 ;  /* 0x00000000e2007221 */ /* 0x000fe40000010000 */
[----:B------:R-:W-:Y:S02]  /*6490*/  FADD.FTZ R4, R133, R2 ;  /* 0x0000000285047221 */ /* 0x000fe40000010000 */
[----:B------:R-:W-:Y:S01]  /*64a0*/  HMMA.16816.F32.BF16 R48, R128, R50, R120 ;  /* 0x000000328030723c */ /* 0x000fe20000041878 */
[----:B------:R-:W3:Y:S01]  /*64b0*/  LDSM.16.MT88.4 R120, [R200+0x7900] ;  /* 0x00790000c878783b */ /* 0x000ee20000004200 */
[----:B------:R-:W-:Y:S02]  /*64c0*/  FADD.FTZ R2, R230, R0 ;  /* 0x00000000e6027221 */ /* 0x000fe40000010000 */
[----:B------:R-:W-:Y:S02]  /*64d0*/  FADD.FTZ R0, R11, R4 ;  /* 0x000000040b007221 */ /* 0x000fe40000010000 */
[----:B------:R-:W-:-:S02]  /*64e0*/  FADD.FTZ R248, R229, R2 ;  /* 0x00000002e5f87221 */ /* 0x000fc40000010000 */
[----:B------:R-:W-:Y:S01]  /*64f0*/  FADD.FTZ R0, R10, R0 ;  /* 0x000000000a007221 */ /* 0x000fe20000010000 */
[C---:B------:R-:W-:Y:S01]  /*6500*/  HMMA.16816.F32.BF16 R152, R128.reuse, R156, R152 ;  /* 0x0000009c8098723c */ /* 0x040fe20000041898 */
[----:B------:R-:W-:Y:S02]  /*6510*/  FADD.FTZ R248, R227, R248 ;  /* 0x000000f8e3f87221 */ /* 0x000fe40000010000 */
[----:B------:R-:W-:Y:S02]  /*6520*/  FADD.FTZ R0, R9, R0 ;  /* 0x0000000009007221 */ /* 0x000fe40000010000 */
[----:B------:R-:W-:Y:S02]  /*6530*/  FADD.FTZ R248, R135, R248 ;  /* 0x000000f887f87221 */ /* 0x000fe40000010000 */
[----:B------:R-:W-:Y:S01]  /*6540*/  FADD.FTZ R249, R8, R0 ;  /* 0x0000000008f97221 */ /* 0x000fe20000010000 */
[C---:B------:R-:W-:Y:S08]  /*6550*/  HMMA.16816.F32.BF16 R156, R128.reuse, R158, R100 ;  /* 0x0000009e809c723c */ /* 0x040ff00000041864 */
[C---:B-1----:R-:W-:Y:S08]  /*6560*/  HMMA.16816.F32.BF16 R68, R128.reuse, R72, R244 ;  /* 0x000000488044723c */ /* 0x042ff000000418f4 */
[C---:B--2---:R-:W-:Y:S08]  /*6570*/  HMMA.16816.F32.BF16 R76, R128.reuse, R80, R240 ;  /* 0x00000050804c723c */ /* 0x044ff000000418f0 */
[C---:B---3--:R-:W-:Y:S08]  /*6580*/  HMMA.16816.F32.BF16 R84, R128.reuse, R88, R188 ;  /* 0x000000588054723c */ /* 0x048ff000000418bc */
[C---:B----4-:R-:W-:Y:S08]  /*6590*/  HMMA.16816.F32.BF16 R92, R128.reuse, R96, R92 ;  /* 0x00000060805c723c */ /* 0x050ff0000004185c */
[C---:B-----5:R-:W-:Y:S08]  /*65a0*/  HMMA.16816.F32.BF16 R100, R128.reuse, R104, R24 ;  /* 0x000000688064723c */ /* 0x060ff00000041818 */
[C---:B------:R-:W-:Y:S08]  /*65b0*/  HMMA.16816.F32.BF16 R108, R128.reuse, R112, R20 ;  /* 0x00000070806c723c */ /* 0x040ff00000041814 */
        /* <DEDUP_REMOVED lines=10> */
[----:B------:R-:W-:Y:S07]  /*6660*/  @P0 BRA `(.L_x_1601) ;  /* 0x0000013000000947 */ /* 0x000fee0003800000 */
[----:B------:R-:W-:Y:S01]  /*6670*/  ISETP.LT.AND P0, PT, RZ, UR9, PT ;  /* 0x00000009ff007c0c */ /* 0x000fe2000bf01270 */
[----:B------:R-:W-:Y:S01]  /*6680*/  UIADD3 UR4, UR9, -0x1, URZ ;  /* 0xffffffff09047890 */ /* 0x000fe2000fffe03f */
[----:B------:R-:W-:-:S05]  /*6690*/  IMAD.MOV.U32 R228, RZ, RZ, 0x1 ;  /* 0x00000001ffe47424 */ /* 0x000fca00078e00ff */
[----:B------:R-:W-:-:S06]  /*66a0*/  MOV R0, UR4 ;  /* 0x0000000400007c02 */ /* 0x000fcc0008000f00 */
[----:B------:R-:W-:Y:S05]  /*66b0*/  @P0 BRA `(.L_x_1602) ;  /* 0x0000006000000947 */ /* 0x000fea0003800000 */
[----:B------:R-:W-:Y:S01]  /*66c0*/  ISETP.NE.AND P0, PT, R228, c[0x0][0x32c], PT ;  /* 0x0000cb00e4007a0c */ /* 0x000fe20003f05270 */
[----:B------:R-:W-:-:S12]  /*66d0*/  IMAD R0, RZ, RZ, -UR9 ;  /* 0x80000009ff007e24 */ /* 0x000fd8000f8e02ff */
[----:B------:R-:W-:-:S05]  /*66e0*/  @P0 IMAD.HI.U32 R2, R0, c[0x0][0x330], RZ ;  /* 0x0000cc0000020a27 */ /* 0x000fca00078e00ff */
[----:B------:R-:W-:-:S04]  /*66f0*/  @P0 SHF.R.U32.HI R0, RZ, c[0x0][0x334], R2 ;  /* 0x0000cd00ff000a19 */ /* 0x000fc80000011602 */
[----:B------:R-:W-:Y:S01]  /*6700*/  LOP3.LUT R0, RZ, R0, RZ, 0x33, !PT ;  /* 0x00000000ff007212 */ /* 0x000fe200078e33ff */
[----:B------:R-:W-:Y:S05]  /*6710*/  BRA `(.L_x_1603) ;  /* 0x0000003000007947 */ /* 0x000fea0003800000 */
.L_x_1602:
[----:B------:R-:W-:-:S13]  /*6720*/  ISETP.NE.AND P0, PT, R228, c[0x0][0x32c], PT ;  /* 0x0000cb00e4007a0c */ /* 0x000fda0003f05270 */
[----:B------:R-:W-:-:S05]  /*6730*/  @P0 IMAD.HI.U32 R2, R0, c[0x0][0x330], RZ ;  /* 0x0000cc0000020a27 */ /* 0x000fca00078e00ff */
[----:B------:R-:W-:Y:S02]  /*6740*/  @P0 SHF.R.U32.HI R0, RZ, c[0x0][0x334], R2 ;  /* 0x0000cd00ff000a19 */ /* 0x000fe40000011602 */
.L_x_1603:
[----:B------:R-:W-:-:S05]  /*6750*/  MOV R2, c[0x0][0x32c] ;  /* 0x0000cb0000027a02 */ /* 0x000fca0000000f00 */
[----:B------:R-:W-:-:S04]  /*6760*/  IMAD R0, R0, R2, c[0x0][0x32c] ;  /* 0x0000cb0000007624 */ /* 0x000fc800078e0202 */
[----:B------:R-:W1:Y:S02]  /*6770*/  R2UR UR4, R0 ;  /* 0x00000000000473c2 */ /* 0x000e6400000e0000 */
[----:B-1----:R-:W-:-:S04]  /*6780*/  UISETP.LT.AND UP0, UPT, UR7, UR4, UPT ;  /* 0x000000040700728c */ /* 0x002fc8000bf01270 */
[----:B------:R-:W-:-:S03]  /*6790*/  USEL UR7, UR7, UR4, UP0 ;  /* 0x0000000407077287 */ /* 0x000fc60008000000 */
.L_x_1601:
[----:B------:R-:W1:Y:S01]  /*67a0*/  R2UR UR4, R231 ;  /* 0x00000000e70473c2 */ /* 0x000e6200000e0000 */
[----:B------:R-:W-:-:S04]  /*67b0*/  USHF.R.S32.HI UR5, URZ, 0x1f, UR7 ;  /* 0x0000001f3f057899 */ /* 0x000fc80008011407 */
[----:B------:R-:W-:-:S04]  /*67c0*/  ULEA.HI UR5, UR5, UR7, URZ, 0x6 ;  /* 0x0000000705057291 */ /* 0x000fc8000f8f303f */
[----:B------:R-:W-:-:S04]  /*67d0*/  USHF.R.S32.HI UR5, URZ, 0x6, UR5 ;  /* 0x000000063f057899 */ /* 0x000fc80008011405 */
[----:B-1----:R-:W-:-:S04]  /*67e0*/  UISETP.LT.AND UP0, UPT, UR4, UR5, UPT ;  /* 0x000000050400728c */ /* 0x002fc8000bf01270 */
[----:B------:R-:W-:-:S06]  /*67f0*/  USEL UR4, UR4, UR5, !UP0 ;  /* 0x0000000504047287 */ /* 0x000fcc000c000000 */
[----:B------:R-:W-:-:S13]  /*6800*/  ISETP.GE.AND P0, PT, R223, UR4, PT ;  /* 0x00000004df007c0c */ /* 0x000fda000bf06270 */
[----:B------:R-:W-:Y:S05]  /*6810*/  @!P0 BRA `(.L_x_1604) ;  /* 0x000043e000008947 */ /* 0x000fea0003800000 */
[----:B------:R-:W2:Y:S04]  /*6820*/  LDL R0, [R1+0x4c] ;  /* 0x00004c0001007983 */ /* 0x000ea80000100800 */
[----:B------:R-:W3:Y:S04]  /*6830*/  LDL.64 R10, [R1+0x40] ;  /* 0x00004000010a7983 */ /* 0x000ee80000100a00 */
[----:B------:R-:W4:Y:S04]  /*6840*/  LDL.64 R8, [R1+0x28] ;  /* 0x0000280001087983 */ /* 0x000f280000100a00 */
[----:B------:R-:W5:Y:S04]  /*6850*/  LDL.64 R6, [R1+0x38] ;  /* 0x0000380001067983 */ /* 0x000f680000100a00 */
[----:B------:R-:W5:Y:S01]  /*6860*/  LDL.64 R4, [R1+0x30] ;  /* 0x0000300001047983 */ /* 0x000f620000100a00 */
[----:B------:R-:W-:Y:S01]  /*6870*/  PLOP3.LUT P0, PT, PT, PT, UP2, 0x80, 0x0 ;  /* 0x000000000000781c */ /* 0x000fe20003f0f028 */
[----:B------:R-:W-:Y:S01]  /*6880*/  IMAD.MOV.U32 R133, RZ, RZ, R132 ;  /* 0x000000ffff857224 */ /* 0x000fe200078e0084 */
[----:B------:R-:W-:Y:S01]  /*6890*/  MOV R134, R3 ;  /* 0x0000000300867202 */ /* 0x000fe20000000f00 */
[----:B------:R-:W-:-:S10]  /*68a0*/  IMAD.MOV.U32 R224, RZ, RZ, R223 ;  /* 0x000000ffffe07224 */ /* 0x000fd400078e00df */
[----:B--2---:R-:W-:Y:S01]  /*68b0*/  @P0 IMAD.HI.U32 R0, R0, c[0x0][0x2c8], RZ ;  /* 0x0000b20000000a27 */ /* 0x004fe200078e00ff */
[----:B------:R-:W-:Y:S02]  /*68c0*/  PLOP3.LUT P0, PT, PT, PT, UP2, 0x80, 0x0 ;  /* 0x000000000000781c */ /* 0x000fe40003f0f028 */
[C---:B---3--:R-:W-:Y:S02]  /*68d0*/  IADD3 R2, P6, R10.reuse, 0x40, RZ ;  /* 0x000000400a027810 */ /* 0x048fe40007fde0ff */
[----:B------:R-:W-:-:S03]  /*68e0*/  IADD3 R252, P5, R10, 0x80, RZ ;  /* 0x000000800afc7810 */ /* 0x000fc60007fbe0ff */
[----:B------:R1:W-:Y:S02]  /*68f0*/  STL [R1+0x4], R2 ;  /* 0x0000040201007387 */ /* 0x0003e40000100800 */
[----:B----4-:R-:W-:Y:S01]  /*6900*/  IMAD.X R251, RZ, RZ, R9, P5 ;  /* 0x000000fffffb7224 */ /* 0x010fe200028e0609 */
[----:B-----5:R-:W-:-:S03]  /*6910*/  IADD3 R246, P5, R6, 0x40, RZ ;  /* 0x0000004006f67810 */ /* 0x020fc60007fbe0ff */
[----:B------:R-:W-:Y:S02]  /*6920*/  @P0 SHF.R.U32.HI R0, RZ, c[0x0][0x2cc], R0 ;  /* 0x0000b300ff000a19 */ /* 0x000fe40000011600 */
[----:B------:R-:W-:Y:S01]  /*6930*/  IMAD.X R245, RZ, RZ, R5, P5 ;  /* 0x000000fffff57224 */ /* 0x000fe200028e0605 */
[----:B------:R-:W-:-:S05]  /*6940*/  IADD3 R242, P5, R6, 0xc0, RZ ;  /* 0x000000c006f27810 */ /* 0x000fca0007fbe0ff */
[----:B------:R-:W-:Y:S02]  /*6950*/  IMAD.X R241, RZ, RZ, R5, P5 ;  /* 0x000000fffff17224 */ /* 0x000fe400028e0605 */
[----:B-1----:R-:W-:Y:S01]  /*6960*/  IMAD.X R2, RZ, RZ, R9, P6 ;  /* 0x000000ffff027224 */ /* 0x002fe200030e0609 */
[----:B------:R-:W-:-:S04]  /*6970*/  IADD3 R250, P6, R10, 0xc0, RZ ;  /* 0x000000c00afa7810 */ /* 0x000fc80007fde0ff */
[----:B------:R1:W-:Y:S01]  /*6980*/  STL [R1], R2 ;  /* 0x0000000201007387 */ /* 0x0003e20000100800 */
[----:B------:R-:W-:Y:S01]  /*6990*/  IMAD.X R247, RZ, RZ, R9, P6 ;  /* 0x000000fffff77224 */ /* 0x000fe200030e0609 */
[----:B------:R-:W-:Y:S02]  /*69a0*/  IADD3 R244, P6, R6, 0x80, RZ ;  /* 0x0000008006f47810 */ /* 0x000fe40007fde0ff */
[----:B------:R1:W-:Y:S02]  /*69b0*/  @P0 STL [R1+0x8], R0 ;  /* 0x0000080001000387 */ /* 0x0003e40000100800 */
[----:B------:R-:W-:Y:S02]  /*69c0*/  IADD3.X R243, RZ, R5, RZ, P6, !PT ;  /* 0x00000005fff37210 */ /* 0x000fe400037fe4ff */
.L_x_1613:
[----:B------:R-:W2:Y:S01]  /*69d0*/  LDL.64 R232, [R1+0x40] ;  /* 0x0000400001e87983 */ /* 0x000ea20000100a00 */
[----:B------:R-:W-:Y:S05]  /*69e0*/  DEPBAR.LE SB0, 0x0 ;  /* 0x000080000000791a */ /* 0x000fea0000000000 */
[----:B------:R-:W-:Y:S01]  /*69f0*/  BAR.SYNC.DEFER_BLOCKING 0x0 ;  /* 0x0000000000007b1d */ /* 0x000fe20000010000 */
[----:B------:R-:W-:Y:S01]  /*6a00*/  ISETP.GT.AND P6, PT, R231, R224, PT ;  /* 0x000000e0e700720c */ /* 0x000fe20003fc4270 */
[----:B------:R-:W-:Y:S02]  /*6a10*/  IMAD.MOV.U32 R229, RZ, RZ, c[0x0][0x208] ;  /* 0x00008200ffe57624 */ /* 0x000fe400078e00ff */
[----:B------:R-:W-:Y:S10]  /*6a20*/  IMAD.MOV.U32 R230, RZ, RZ, c[0x0][0x20c] ;  /* 0x00008300ffe67624 */ /* 0x000ff400078e00ff */
[----:B-1----:R-:W-:Y:S01]  /*6a30*/  @!P6 SHF.R.S32.HI R0, RZ, 0x1f, R224 ;  /* 0x0000001fff00e819 */ /* 0x002fe200000114e0 */
[----:B------:R-:W-:Y:S04]  /*6a40*/  @!P6 IMAD.WIDE.U32 R2, R224, c[0x0][0x208], RZ ;  /* 0x00008200e002ea25 */ /* 0x000fe800078e00ff */
[----:B------:R-:W-:Y:S04]  /*6a50*/  @!P6 IMAD R0, R0, c[0x0][0x208], RZ ;  /* 0x000082000000ea24 */ /* 0x000fe800078e02ff */
[----:B------:R-:W-:Y:S01]  /*6a60*/  @!P6 IMAD R20, R224, c[0x0][0x20c], R0 ;  /* 0x00008300e014ea24 */ /* 0x000fe200078e0200 */
[----:B------:R-:W3:Y:S01]  /*6a70*/  LDL.64 R226, [R1+0x28] ;  /* 0x0000280001e27983 */ /* 0x000ee20000100a00 */
[C---:B------:R-:W-:Y:S02]  /*6a80*/  @!P6 IMAD.SHL.U32 R0, R2.reuse, 0x40, RZ ;  /* 0x000000400200e824 */ /* 0x040fe400078e00ff */
[----:B------:R-:W-:Y:S03]  /*6a90*/  @!P6 IMAD.IADD R28, R3, 0x1, R20 ;  /* 0x00000001031ce824 */ /* 0x000fe600078e0214 */
[----:B------:R-:W4:Y:S02]  /*6aa0*/  LDL R228, [R1+0x4] ;  /* 0x0000040001e47983 */ /* 0x000f240000100800 */
[----:B------:R-:W-:Y:S04]  /*6ab0*/  @!P6 SHF.L.U64.HI R2, R2, 0x6, R28 ;  /* 0x000000060202e819 */ /* 0x000fe8000001021c */
[----:B------:R-:W5:Y:S06]  /*6ac0*/  LDL R223, [R1] ;  /* 0x0000000001df7983 */ /* 0x000f6c0000100800 */
[----:B------:R-:W-:Y:S06]  /*6ad0*/  LDSM.16.M88.4 R32, [R203+0x10100] ;  /* 0x01010000cb20783b */ /* 0x000fec0000000200 */
[----:B------:R-:W1:Y:S06]  /*6ae0*/  LDSM.16.M88.4 R8, [R196+0x8100] ;  /* 0x00810000c408783b */ /* 0x000e6c0000000200 */
[----:B------:R-:W1:Y:S06]  /*6af0*/  LDSM.16.M88.4 R16, [R196+0x8900] ;  /* 0x00890000c410783b */ /* 0x000e6c0000000200 */
[----:B------:R-:W1:Y:S06]  /*6b00*/  LDSM.16.M88.4 R24, [R196+0x9100] ;  /* 0x00910000c418783b */ /* 0x000e6c0000000200 */
[----:B------:R-:W2:Y:S06]  /*6b10*/  LDSM.16.M88.4 R168, [R196+0x9900] ;  /* 0x00990000c4a8783b */ /* 0x000eac0000000200 */
[----:B------:R-:W-:Y:S06]  /*6b20*/  LDSM.16.M88.4 R172, [R204+0x10100] ;  /* 0x01010000ccac783b */ /* 0x000fec0000000200 */
[----:B------:R-:W2:Y:S06]  /*6b30*/  LDSM.16.M88.4 R176, [R207] ;  /* 0x00000000cfb0783b */ /* 0x000eac0000000200 */
[----:B------:R-:W2:Y:S01]  /*6b40*/  LDSM.16.M88.4 R180, [R222] ;  /* 0x00000000deb4783b */ /* 0x000ea20000000200 */
[C---:B-1----:R-:W-:Y:S05]  /*6b50*/  HMMA.16816.F32.BF16 R4, R32.reuse, R8, RZ ;  /* 0x000000082004723c */ /* 0x042fea00000418ff */
[----:B------:R-:W1:Y:S03]  /*6b60*/  LDSM.16.M88.4 R184, [R221] ;  /* 0x00000000ddb8783b */ /* 0x000e660000000200 */
[C---:B------:R-:W-:Y:S03]  /*6b70*/  HMMA.16816.F32.BF16 R8, R32.reuse, R10, RZ ;  /* 0x0000000a2008723c */ /* 0x040fe600000418ff */
[----:B------:R-:W1:Y:S05]  /*6b80*/  LDSM.16.M88.4 R188, [R220] ;  /* 0x00000000dcbc783b */ /* 0x000e6a0000000200 */
[C---:B------:R-:W-:Y:S08]  /*6b90*/  HMMA.16816.F32.BF16 R12, R32.reuse, R16, RZ ;  /* 0x00000010200c723c */ /* 0x040ff000000418ff */
[C---:B------:R-:W-:Y:S08]  /*6ba0*/  HMMA.16816.F32.BF16 R16, R32.reuse, R18, RZ ;  /* 0x000000122010723c */ /* 0x040ff000000418ff */
[C---:B------:R-:W-:Y:S08]  /*6bb0*/  HMMA.16816.F32.BF16 R20, R32.reuse, R24, RZ ;  /* 0x000000182014723c */ /* 0x040ff000000418ff */
[C---:B------:R-:W-:Y:S01]  /*6bc0*/  HMMA.16816.F32.BF16 R24, R32.reuse, R26, RZ ;  /* 0x0000001a2018723c */ /* 0x040fe200000418ff */
[----:B--2---:R-:W-:Y:S04]  /*6bd0*/  @!P6 IADD3 R3, P5, R0, R232, RZ ;  /* 0x000000e80003e210 */ /* 0x004fe80007fbe0ff */
[C---:B------:R-:W-:Y:S01]  /*6be0*/  @!P6 LEA R192, P0, R3.reuse, c[0x0][0x1f8], 0x1 ;  /* 0x00007e0003c0ea11 */ /* 0x040fe200078008ff */
[----:B---3--:R-:W-:Y:S06]  /*6bf0*/  @!P6 IMAD.X R28, R2, 0x1, R227, P5 ;  /* 0x00000001021ce824 */ /* 0x008fec00028e06e3 */
[----:B------:R-:W-:Y:S02]  /*6c00*/  @!P6 LEA.HI.X R193, R3, c[0x0][0x1fc], R28, 0x1, P0 ;  /* 0x00007f0003c1ea11 */ /* 0x000fe400000f0c1c */
[C---:B------:R-:W-:Y:S01]  /*6c10*/  HMMA.16816.F32.BF16 R28, R32.reuse, R168, RZ ;  /* 0x000000a8201c723c */ /* 0x040fe200000418ff */
[----:B----4-:R-:W-:Y:S02]  /*6c20*/  @!P6 IADD3 R3, P0, R0, R228, RZ ;  /* 0x000000e40003e210 */ /* 0x010fe40007f1e0ff */
[----:B------:R-:W-:Y:S01]  /*6c30*/  @!PT LDS RZ, [RZ] ;  /* 0x00000000fffff984 */ /* 0x000fe20000000800 */
[----:B------:R-:W-:Y:S01]  /*6c40*/  @!PT LDS RZ, [RZ] ;  /* 0x00000000fffff984 */ /* 0x000fe20000000800 */
[----:B------:R-:W-:Y:S01]  /*6c50*/  @!PT LDS RZ, [RZ] ;  /* 0x00000000fffff984 */ /* 0x000fe20000000800 */
[----:B------:R2:W-:Y:S02]  /*6c60*/  @!P6 LDGSTS.E.BYPASS.LTC128B.128 [R225+0x100], [R192.64], !P4 ;  /* 0x00100000c0e1efae */ /* 0x0005e4000e101d4c */
[C---:B------:R-:W-:Y:S01]  /*6c70*/  @!P6 LEA R194, P5, R3.reuse, c[0x0][0x1f8], 0x1 ;  /* 0x00007e0003c2ea11 */ /* 0x040fe200078a08ff */
[----:B-----5:R-:W-:Y:S01]  /*6c80*/  @!P6 IMAD.X R135, R2, 0x1, R223, P0 ;  /* 0x000000010287e824 */ /* 0x020fe200000e06df */
[----:B------:R-:W-:Y:S01]  /*6c90*/  @!P6 IADD3 R132, P0, R0, R252, RZ ;  /* 0x000000fc0084e210 */ /* 0x000fe20007f1e0ff */
[----:B------:R-:W-:Y:S04]  /*6ca0*/  HMMA.16816.F32.BF16 R32, R32, R170, RZ ;  /* 0x000000aa2020723c */ /* 0x000fe800000418ff */
[----:B------:R-:W-:Y:S01]  /*6cb0*/  @!P6 LEA.HI.X R195, R3, c[0x0][0x1fc], R135, 0x1, P5 ;  /* 0x00007f0003c3ea11 */ /* 0x000fe200028f0c87 */
[----:B------:R-:W-:Y:S01]  /*6cc0*/  @!P6 IMAD.X R169, R2, 0x1, R251, P0 ;  /* 0x0000000102a9e824 */ /* 0x000fe200000e06fb */
[C---:B------:R-:W-:Y:S02]  /*6cd0*/  @!P6 LEA R168, P0, R132.reuse, c[0x0][0x1f8], 0x1 ;  /* 0x00007e0084a8ea11 */ /* 0x040fe400078008ff */
[C---:B------:R-:W-:Y:S01]  /*6ce0*/  HMMA.16816.F32.BF16 R4, R172.reuse, R176, R4 ;  /* 0x000000b0ac04723c */ /* 0x040fe20000041804 */
[----:B------:R3:W-:Y:S04]  /*6cf0*/  @!P6 LDGSTS.E.BYPASS.LTC128B.128 [R225+0x2100], [R194.64], !P3 ;  /* 0x02100000c2e1efae */ /* 0x0007e8000d901d4c */
[----:B------:R-:W-:Y:S02]  /*6d00*/  @!P6 LEA.HI.X R169, R132, c[0x0][0x1fc], R169, 0x1, P0 ;  /* 0x00007f0084a9ea11 */ /* 0x000fe400000f0ca9 */
[----:B------:R-:W-:Y:S01]  /*6d10*/  @!P6 IADD3 R3, P5, R0, R250, RZ ;  /* 0x000000fa0003e210 */ /* 0x000fe20007fbe0ff */
[C---:B------:R-:W-:Y:S02]  /*6d20*/  HMMA.16816.F32.BF16 R8, R172.reuse, R178, R8 ;  /* 0x000000b2ac08723c */ /* 0x040fe40000041808 */
[----:B------:R4:W-:Y:S02]  /*6d30*/  @!P6 LDGSTS.E.BYPASS.LTC128B.128 [R225+0x4100], [R168.64], !P2 ;  /* 0x04100000a8e1efae */ /* 0x0009e4000d101d4c */
[----:B------:R-:W-:Y:S01]  /*6d40*/  @!P6 IMAD.X R135, R2, 0x1, R247, P5 ;  /* 0x000000010287e824 */ /* 0x000fe200028e06f7 */
[----:B------:R-:W-:Y:S02]  /*6d50*/  @!P6 LEA R0, P0, R229, R0, 0x5 ;  /* 0x00000000e500e211 */ /* 0x000fe400078028ff */
[C---:B--2---:R-:W-:Y:S01]  /*6d60*/  @!P6 LEA R192, P5, R3.reuse, c[0x0][0x1f8], 0x1 ;  /* 0x00007e0003c0ea11 */ /* 0x044fe200078a08ff */
[C---:B------:R-:W-:Y:S04]  /*6d70*/  HMMA.16816.F32.BF16 R12, R172.reuse, R180, R12 ;  /* 0x000000b4ac0c723c */ /* 0x040fe8000004180c */
[----:B------:R-:W-:Y:S02]  /*6d80*/  @!P6 LEA.HI.X R193, R3, c[0x0][0x1fc], R135, 0x1, P5 ;  /* 0x00007f0003c1ea11 */ /* 0x000fe400028f0c87 */
[----:B------:R-:W-:Y:S01]  /*6d90*/  @!P6 LEA.HI.X R2, R229, R2, R230, 0x5, P0 ;  /* 0x00000002e502e211 */ /* 0x000fe200000f2ce6 */
[----:B------:R-:W-:Y:S01]  /*6da0*/  IMAD.MOV.U32 R230, RZ, RZ, 0x5 ;  /* 0x00000005ffe67424 */ /* 0x000fe200078e00ff */
[C---:B------:R-:W-:Y:S01]  /*6db0*/  HMMA.16816.F32.BF16 R16, R172.reuse, R182, R16 ;  /* 0x000000b6ac10723c */ /* 0x040fe20000041810 */
[----:B------:R3:W-:Y:S03]  /*6dc0*/  @!P6 LDGSTS.E.BYPASS.LTC128B.128 [R225+0x6100], [R192.64], !P1 ;  /* 0x06100000c0e1efae */ /* 0x0007e6000c901d4c */
[C---:B------:R-:W-:Y:S02]  /*6dd0*/  @!P6 IADD3 R132, P5, R0.reuse, R232, RZ ;  /* 0x000000e80084e210 */ /* 0x040fe40007fbe0ff */
[----:B------:R-:W-:Y:S02]  /*6de0*/  @!P6 IADD3 R3, P0, R0, R228, RZ ;  /* 0x000000e40003e210 */ /* 0x000fe40007f1e0ff */
[C---:B-1----:R-:W-:Y:S01]  /*6df0*/  HMMA.16816.F32.BF16 R20, R172.reuse, R184, R20 ;  /* 0x000000b8ac14723c */ /* 0x042fe20000041814 */
[----:B------:R-:W2:Y:S03]  /*6e00*/  LDL.64 R228, [R1+0x38] ;  /* 0x0000380001e47983 */ /* 0x000ea60000100a00 */
[----:B------:R-:W-:Y:S01]  /*6e10*/  @!P6 IMAD.X R135, R2, 0x1, R227, P5 ;  /* 0x000000010287e824 */ /* 0x000fe200028e06e3 */
[----:B------:R-:W-:Y:S01]  /*6e20*/  @!P6 LEA R176, P5, R132, c[0x0][0x1f8], 0x1 ;  /* 0x00007e0084b0ea11 */ /* 0x000fe200078a08ff */
[----:B----4-:R-:W-:Y:S01]  /*6e30*/  @!P6 IMAD.X R168, R2, 0x1, R223, P0 ;  /* 0x0000000102a8e824 */ /* 0x010fe200000e06df */
[C---:B------:R-:W-:Y:S01]  /*6e40*/  @!P6 LEA R170, P0, R3.reuse, c[0x0][0x1f8], 0x1 ;  /* 0x00007e0003aaea11 */ /* 0x040fe200078008ff */
[C---:B------:R-:W-:Y:S01]  /*6e50*/  HMMA.16816.F32.BF16 R24, R172.reuse, R186, R24 ;  /* 0x000000baac18723c */ /* 0x040fe20000041818 */
[----:B------:R-:W4:Y:S03]  /*6e60*/  LDL.64 R226, [R1+0x30] ;  /* 0x0000300001e27983 */ /* 0x000f260000100a00 */
[----:B------:R-:W-:Y:S01]  /*6e70*/  @!P6 LEA.HI.X R177, R132, c[0x0][0x1fc], R135, 0x1, P5 ;  /* 0x00007f0084b1ea11 */ /* 0x000fe200028f0c87 */
[----:B------:R-:W-:Y:S01]  /*6e80*/  IMAD.MOV.U32 R223, RZ, RZ, c[0x0][0x1e0] ;  /* 0x00007800ffdf7624 */ /* 0x000fe200078e00ff */
[----:B------:R-:W-:Y:S02]  /*6e90*/  @!P6 IADD3 R132, P5, R0, R252, RZ ;  /* 0x000000fc0084e210 */ /* 0x000fe40007fbe0ff */
[C---:B------:R-:W-:Y:S01]  /*6ea0*/  HMMA.16816.F32.BF16 R28, R172.reuse, R188, R28 ;  /* 0x000000bcac1c723c */ /* 0x040fe2000004181c */
[----:B------:R1:W-:Y:S03]  /*6eb0*/  @!P6 LDGSTS.E.BYPASS.LTC128B.128 [R225+0x1100], [R176.64], !P4 ;  /* 0x01100000b0e1efae */ /* 0x0003e6000e101d4c */
[----:B------:R-:W-:Y:S02]  /*6ec0*/  @!P6 LEA.HI.X R171, R3, c[0x0][0x1fc], R168, 0x1, P0 ;  /* 0x00007f0003abea11 */ /* 0x000fe400000f0ca8 */
[----:B------:R-:W-:Y:S02]  /*6ed0*/  @!P6 IADD3.X R135, R2, R251, RZ, P5, !PT ;  /* 0x000000fb0287e210 */ /* 0x000fe40002ffe4ff */
[----:B------:R-:W-:Y:S01]  /*6ee0*/  HMMA.16816.F32.BF16 R32, R172, R190, R32 ;  /* 0x000000beac20723c */ /* 0x000fe20000041820 */
[----:B------:R5:W-:Y:S03]  /*6ef0*/  @!P6 LDGSTS.E.BYPASS.LTC128B.128 [R225+0x3100], [R170.64], !P3 ;  /* 0x03100000aae1efae */ /* 0x000be6000d901d4c */
[----:B------:R-:W-:Y:S02]  /*6f00*/  @!P6 LEA R168, P5, R132, c[0x0][0x1f8], 0x1 ;  /* 0x00007e0084a8ea11 */ /* 0x000fe400078a08ff */
[----:B------:R-:W-:Y:S02]  /*6f10*/  @!P6 IADD3 R0, P0, R0, R250, RZ ;  /* 0x000000fa0000e210 */ /* 0x000fe40007f1e0ff */
[----:B------:R-:W-:Y:S04]  /*6f20*/  @!P6 LEA.HI.X R169, R132, c[0x0][0x1fc], R135, 0x1, P5 ;  /* 0x00007f0084a9ea11 */ /* 0x000fe800028f0c87 */
[----:B------:R-:W-:Y:S01]  /*6f30*/  @!P6 IMAD.X R3, R2, 0x1, R247, P0 ;  /* 0x000000010203e824 */ /* 0x000fe200000e06f7 */
[----:B------:R5:W-:Y:S01]  /*6f40*/  @!P6 LDGSTS.E.BYPASS.LTC128B.128 [R225+0x5100], [R168.64], !P2 ;  /* 0x05100000a8e1efae */ /* 0x000be2000d101d4c */
[C---:B------:R-:W-:Y:S02]  /*6f50*/  @!P6 LEA R2, P0, R0.reuse, c[0x0][0x1f8], 0x1 ;  /* 0x00007e000002ea11 */ /* 0x040fe400078008ff */
[----:B------:R-:W-:Y:S02]  /*6f60*/  SHF.L.U32 R223, R223, 0x5, RZ ;  /* 0x00000005dfdf7819 */ /* 0x000fe400000006ff */
[----:B------:R-:W-:Y:S05]  /*6f70*/  @!P6 LEA.HI.X R3, R0, c[0x0][0x1fc], R3, 0x1, P0 ;  /* 0x00007f000003ea11 */ /* 0x000fea00000f0c03 */
[----:B------:R5:W-:Y:S01]  /*6f80*/  @!P6 LDGSTS.E.BYPASS.LTC128B.128 [R225+0x7100], [R2.64], !P1 ;  /* 0x0710000002e1efae */ /* 0x000be2000c901d4c */
[C---:B------:R-:W-:Y:S05]  /*6f90*/  ISETP.GT.AND P6, PT, R224.reuse, R231, PT ;  /* 0x000000e7e000720c */ /* 0x040fea0003fc4270 */
[----:B-1----:R-:W-:Y:S06]  /*6fa0*/  LDSM.16.M88.4 R176, [R202+0x8100] ;  /* 0x00810000cab0783b */ /* 0x002fec0000000200 */
[----:B---3--:R-:W-:Y:S02]  /*6fb0*/  LDSM.16.M88.4 R192, [R202+0x8900] ;  /* 0x00890000cac0783b */ /* 0x008fe40000000200 */
[----:B------:R-:W-:Y:S04]  /*6fc0*/  @P6 IADD3 R0, R224, -0x1, RZ ;  /* 0xffffffffe0006810 */ /* 0x000fe80007ffe0ff */
[----:B-----5:R-:W1:Y:S06]  /*6fd0*/  LDSM.16.M88.4 R168, [R206+0x10100] ;  /* 0x01010000cea8783b */ /* 0x020e6c0000000200 */
[----:B------:R-:W3:Y:S01]  /*6fe0*/  LDSM.16.M88.4 R180, [R202+0x9100] ;  /* 0x00910000cab4783b */ /* 0x000ee20000000200 */
[----:B------:R-:W-:Y:S05]  /*6ff0*/  @P6 IMAD.WIDE.U32 R2, R0, c[0x0][0x1e0], RZ ;  /* 0x0000780000026a25 */ /* 0x000fea00078e00ff */
[----:B------:R-:W0:Y:S06]  /*7000*/  LDGDEPBAR ;  /* 0x00000000000079af */ /* 0x000e2c0000000000 */
[----:B------:R-:W5:Y:S06]  /*7010*/  LDSM.16.M88.4 R184, [R202+0x9900] ;  /* 0x00990000cab8783b */ /* 0x000f6c0000000200 */
[----:B------:R-:W-:Y:S06]  /*7020*/  LDSM.16.M88.4 R172, [R205+0x10100] ;  /* 0x01010000cdac783b */ /* 0x000fec0000000200 */
[----:B------:R-:W-:Y:S01]  /*7030*/  LDSM.16.M88.4 R188, [R201+0x800] ;  /* 0x00080000c9bc783b */ /* 0x000fe20000000200 */
[C---:B-1----:R-:W-:Y:S08]  /*7040*/  HMMA.16816.F32.BF16 R4, R168.reuse, R176, R4 ;  /* 0x000000b0a804723c */ /* 0x042ff00000041804 */
[C---:B------:R-:W-:Y:S01]  /*7050*/  HMMA.16816.F32.BF16 R8, R168.reuse, R178, R8 ;  /* 0x000000b2a808723c */ /* 0x040fe20000041808 */
[----:B------:R-:W1:Y:S07]  /*7060*/  LDSM.16.M88.4 R176, [R201] ;  /* 0x00000000c9b0783b */ /* 0x000e6e0000000200 */
[C---:B------:R-:W-:Y:S08]  /*7070*/  HMMA.16816.F32.BF16 R12, R168.reuse, R192, R12 ;  /* 0x000000c0a80c723c */ /* 0x040ff0000004180c */
[C---:B------:R-:W-:Y:S01]  /*7080*/  HMMA.16816.F32.BF16 R16, R168.reuse, R194, R16 ;  /* 0x000000c2a810723c */ /* 0x040fe20000041810 */
[----:B------:R-:W1:Y:S07]  /*7090*/  LDSM.16.M88.4 R192, [R201+0x1000] ;  /* 0x00100000c9c0783b */ /* 0x000e6e0000000200 */
[C---:B---3--:R-:W-:Y:S08]  /*70a0*/  HMMA.16816.F32.BF16 R20, R168.reuse, R180, R20 ;  /* 0x000000b4a814723c */ /* 0x048ff00000041814 */
[C---:B------:R-:W-:Y:S01]  /*70b0*/  HMMA.16816.F32.BF16 R24, R168.reuse, R182, R24 ;  /* 0x000000b6a818723c */ /* 0x040fe20000041818 */
[----:B------:R-:W3:Y:S07]  /*70c0*/  LDSM.16.M88.4 R180, [R201+0x1800] ;  /* 0x00180000c9b4783b */ /* 0x000eee0000000200 */
[C---:B-----5:R-:W-:Y:S08]  /*70d0*/  HMMA.16816.F32.BF16 R28, R168.reuse, R184, R28 ;  /* 0x000000b8a81c723c */ /* 0x060ff0000004181c */
[----:B------:R-:W-:Y:S01]  /*70e0*/  HMMA.16816.F32.BF16 R32, R168, R186, R32 ;  /* 0x000000baa820723c */ /* 0x000fe20000041820 */
[----:B------:R-:W-:Y:S06]  /*70f0*/  LDSM.16.M88.4 R168, [R203+0x14100] ;  /* 0x01410000cba8783b */ /* 0x000fec0000000200 */
[----:B------:R-:W5:Y:S01]  /*7100*/  LDSM.16.M88.4 R184, [R196+0xa100] ;  /* 0x00a10000c4b8783b */ /* 0x000f620000000200 */
        /* <DEDUP_REMOVED lines=8> */
[----:B------:R-:W-:Y:S07]  /*7190*/  LDSM.16.M88.4 R192, [R219] ;  /* 0x00000000dbc0783b */ /* 0x000fee0000000200 */
[C---:B---3--:R-:W-:Y:S08]  /*71a0*/  HMMA.16816.F32.BF16 R28, R172.reuse, R180, R28 ;  /* 0x000000b4ac1c723c */ /* 0x048ff0000004181c */
[----:B------:R-:W-:Y:S01]  /*71b0*/  HMMA.16816.F32.BF16 R32, R172, R182, R32 ;  /* 0x000000b6ac20723c */ /* 0x000fe20000041820 */
[----:B------:R-:W3:Y:S06]  /*71c0*/  LDSM.16.M88.4 R172, [R196+0xb900] ;  /* 0x00b90000c4ac783b */ /* 0x000eec0000000200 */
[----:B------:R-:W3:Y:S01]  /*71d0*/  LDSM.16.M88.4 R180, [R204+0x14100] ;  /* 0x01410000ccb4783b */ /* 0x000ee20000000200 */
[C---:B-----5:R-:W-:Y:S08]  /*71e0*/  HMMA.16816.F32.BF16 R4, R168.reuse, R184, R4 ;  /* 0x000000b8a804723c */ /* 0x060ff00000041804 */
[C---:B------:R-:W-:Y:S01]  /*71f0*/  HMMA.16816.F32.BF16 R8, R168.reuse, R186, R8 ;  /* 0x000000baa808723c */ /* 0x040fe20000041808 */
[----:B------:R-:W5:Y:S07]  /*7200*/  LDSM.16.M88.4 R184, [R218] ;  /* 0x00000000dab8783b */ /* 0x000f6e0000000200 */
[C---:B-1----:R-:W-:Y:S08]  /*7210*/  HMMA.16816.F32.BF16 R12, R168.reuse, R176, R12 ;  /* 0x000000b0a80c723c */ /* 0x042ff0000004180c */
[C---:B------:R-:W-:Y:S01]  /*7220*/  HMMA.16816.F32.BF16 R16, R168.reuse, R178, R16 ;  /* 0x000000b2a810723c */ /* 0x040fe20000041810 */
[----:B------:R-:W-:Y:S07]  /*7230*/  LDSM.16.M88.4 R176, [R206+0x14100] ;  /* 0x01410000ceb0783b */ /* 0x000fee0000000200 */
[C---:B------:R-:W-:Y:S08]  /*7240*/  HMMA.16816.F32.BF16 R20, R168.reuse, R188, R20 ;  /* 0x000000bca814723c */ /* 0x040ff00000041814 */
[C---:B------:R-:W-:Y:S01]  /*7250*/  HMMA.16816.F32.BF16 R24, R168.reuse, R190, R24 ;  /* 0x000000bea818723c */ /* 0x040fe20000041818 */
[----:B------:R-:W-:Y:S07]  /*7260*/  LDSM.16.M88.4 R188, [R202+0xa100] ;  /* 0x00a10000cabc783b */ /* 0x000fee0000000200 */
[C---:B---3--:R-:W-:Y:S08]  /*7270*/  HMMA.16816.F32.BF16 R28, R168.reuse, R172, R28 ;  /* 0x000000aca81c723c */ /* 0x048ff0000004181c */
[----:B------:R-:W-:Y:S01]  /*7280*/  HMMA.16816.F32.BF16 R32, R168, R174, R32 ;  /* 0x000000aea820723c */ /* 0x000fe20000041820 */
[----:B------:R-:W1:Y:S06]  /*7290*/  LDSM.16.M88.4 R168, [R217] ;  /* 0x00000000d9a8783b */ /* 0x000e6c0000000200 */
[----:B------:R-:W3:Y:S01]  /*72a0*/  LDSM.16.M88.4 R172, [R216] ;  /* 0x00000000d8ac783b */ /* 0x000ee20000000200 */
[C---:B------:R-:W-:Y:S08]  /*72b0*/  HMMA.16816.F32.BF16 R4, R180.reuse, R192, R4 ;  /* 0x000000c0b404723c */ /* 0x040ff00000041804 */
[C---:B------:R-:W-:Y:S01]  /*72c0*/  HMMA.16816.F32.BF16 R8, R180.reuse, R194, R8 ;  /* 0x000000c2b408723c */ /* 0x040fe20000041808 */
[----:B------:R-:W2:Y:S07]  /*72d0*/  LDSM.16.M88.4 R192, [R202+0xa900] ;  /* 0x00a90000cac0783b */ /* 0x000eae0000000200 */
[C---:B-----5:R-:W-:Y:S08]  /*72e0*/  HMMA.16816.F32.BF16 R12, R180.reuse, R184, R12 ;  /* 0x000000b8b40c723c */ /* 0x060ff0000004180c */
[C---:B------:R-:W-:Y:S01]  /*72f0*/  HMMA.16816.F32.BF16 R16, R180.reuse, R186, R16 ;  /* 0x000000bab410723c */ /* 0x040fe20000041810 */
[----:B------:R-:W5:Y:S07]  /*7300*/  LDSM.16.M88.4 R184, [R202+0xb100] ;  /* 0x00b10000cab8783b */ /* 0x000f6e0000000200 */
[C---:B-1----:R-:W-:Y:S08]  /*7310*/  HMMA.16816.F32.BF16 R20, R180.reuse, R168, R20 ;  /* 0x000000a8b414723c */ /* 0x042ff00000041814 */
[C---:B------:R-:W-:Y:S01]  /*7320*/  HMMA.16816.F32.BF16 R24, R180.reuse, R170, R24 ;  /* 0x000000aab418723c */ /* 0x040fe20000041818 */
[----:B------:R-:W1:Y:S07]  /*7330*/  LDSM.16.M88.4 R168, [R202+0xb900] ;  /* 0x00b90000caa8783b */ /* 0x000e6e0000000200 */
[C---:B---3--:R-:W-:Y:S08]  /*7340*/  HMMA.16816.F32.BF16 R28, R180.reuse, R172, R28 ;  /* 0x000000acb41c723c */ /* 0x048ff0000004181c */
[----:B------:R-:W-:Y:S01]  /*7350*/  HMMA.16816.F32.BF16 R32, R180, R174, R32 ;  /* 0x000000aeb420723c */ /* 0x000fe20000041820 */
[----:B------:R-:W-:Y:S06]  /*7360*/  LDSM.16.M88.4 R172, [R205+0x14100] ;  /* 0x01410000cdac783b */ /* 0x000fec0000000200 */
[----:B------:R-:W3:Y:S01]  /*7370*/  LDSM.16.M88.4 R180, [R201+0x2000] ;  /* 0x00200000c9b4783b */ /* 0x000ee20000000200 */
[C---:B------:R-:W-:Y:S08]  /*7380*/  HMMA.16816.F32.BF16 R4, R176.reuse, R188, R4 ;  /* 0x000000bcb004723c */ /* 0x040ff00000041804 */
[C---:B------:R-:W-:Y:S01]  /*7390*/  HMMA.16816.F32.BF16 R8, R176.reuse, R190, R8 ;  /* 0x000000beb008723c */ /* 0x040fe20000041808 */
[----:B------:R-:W3:Y:S07]  /*73a0*/  LDSM.16.M88.4 R188, [R201+0x2800] ;  /* 0x00280000c9bc783b */ /* 0x000eee0000000200 */
[C---:B--2---:R-:W-:Y:S08]  /*73b0*/  HMMA.16816.F32.BF16 R12, R176.reuse, R192, R12 ;  /* 0x000000c0b00c723c */ /* 0x044ff0000004180c */
[C---:B------:R-:W-:Y:S01]  /*73c0*/  HMMA.16816.F32.BF16 R16, R176.reuse, R194, R16 ;  /* 0x000000c2b010723c */ /* 0x040fe20000041810 */
[----:B------:R-:W2:Y:S07]  /*73d0*/  LDSM.16.M88.4 R192, [R201+0x3000] ;  /* 0x00300000c9c0783b */ /* 0x000eae0000000200 */
[C---:B-----5:R-:W-:Y:S08]  /*73e0*/  HMMA.16816.F32.BF16 R20, R176.reuse, R184, R20 ;  /* 0x000000b8b014723c */ /* 0x060ff00000041814 */
[C---:B------:R-:W-:Y:S01]  /*73f0*/  HMMA.16816.F32.BF16 R24, R176.reuse, R186, R24 ;  /* 0x000000bab018723c */ /* 0x040fe20000041818 */
[----:B------:R-:W5:Y:S07]  /*7400*/  LDSM.16.M88.4 R184, [R201+0x3800] ;  /* 0x00380000c9b8783b */ /* 0x000f6e0000000200 */
[C---:B-1----:R-:W-:Y:S08]  /*7410*/  HMMA.16816.F32.BF16 R28, R176.reuse, R168, R28 ;  /* 0x000000a8b01c723c */ /* 0x042ff0000004181c */
[----:B------:R-:W-:Y:S01]  /*7420*/  HMMA.16816.F32.BF16 R32, R176, R170, R32 ;  /* 0x000000aab020723c */ /* 0x000fe20000041820 */
[----:B------:R-:W-:Y:S06]  /*7430*/  LDSM.16.M88.4 R168, [R203+0x18100] ;  /* 0x01810000cba8783b */ /* 0x000fec0000000200 */
[----:B------:R-:W1:Y:S01]  /*7440*/  LDSM.16.M88.4 R176, [R196+0xc100] ;  /* 0x00c10000c4b0783b */ /* 0x000e620000000200 */
[C---:B---3--:R-:W-:Y:S08]  /*7450*/  HMMA.16816.F32.BF16 R4, R172.reuse, R180, R4 ;  /* 0x000000b4ac04723c */ /* 0x048ff00000041804 */
[C---:B------:R-:W-:Y:S01]  /*7460*/  HMMA.16816.F32.BF16 R8, R172.reuse, R182, R8 ;  /* 0x000000b6ac08723c */ /* 0x040fe20000041808 */
[----:B------:R-:W3:Y:S07]  /*7470*/  LDSM.16.M88.4 R180, [R196+0xc900] ;  /* 0x00c90000c4b4783b */ /* 0x000eee0000000200 */
[C---:B------:R-:W-:Y:S08]  /*7480*/  HMMA.16816.F32.BF16 R12, R172.reuse, R188, R12 ;  /* 0x000000bcac0c723c */ /* 0x040ff0000004180c */
[C---:B------:R-:W-:Y:S01]  /*7490*/  HMMA.16816.F32.BF16 R16, R172.reuse, R190, R16 ;  /* 0x000000beac10723c */ /* 0x040fe20000041810 */
[----:B------:R-:W3:Y:S07]  /*74a0*/  LDSM.16.M88.4 R188, [R196+0xd100] ;  /* 0x00d10000c4bc783b */ /* 0x000eee0000000200 */
[C---:B--2---:R-:W-:Y:S08]  /*74b0*/  HMMA.16816.F32.BF16 R20, R172.reuse, R192, R20 ;  /* 0x000000c0ac14723c */ /* 0x044ff00000041814 */
[C---:B------:R-:W-:Y:S01]  /*74c0*/  HMMA.16816.F32.BF16 R24, R172.reuse, R194, R24 ;  /* 0x000000c2ac18723c */ /* 0x040fe20000041818 */
[----:B------:R-:W2:Y:S07]  /*74d0*/  LDSM.16.M88.4 R192, [R196+0xd900] ;  /* 0x00d90000c4c0783b */ /* 0x000eae0000000200 */
[C---:B-----5:R-:W-:Y:S08]  /*74e0*/  HMMA.16816.F32.BF16 R28, R172.reuse, R184, R28 ;  /* 0x000000b8ac1c723c */ /* 0x060ff0000004181c */
[----:B------:R-:W-:Y:S01]  /*74f0*/  HMMA.16816.F32.BF16 R32, R172, R186, R32 ;  /* 0x000000baac20723c */ /* 0x000fe20000041820 */
[----:B------:R-:W-:Y:S06]  /*7500*/  LDSM.16.M88.4 R172, [R204+0x18100] ;  /* 0x01810000ccac783b */ /* 0x000fec0000000200 */
[----:B------:R-:W5:Y:S01]  /*7510*/  LDSM.16.M88.4 R184, [R215] ;  /* 0x00000000d7b8783b */ /* 0x000f620000000200 */
[C---:B-1----:R-:W-:Y:S08]  /*7520*/  HMMA.16816.F32.BF16 R4, R168.reuse, R176, R4 ;  /* 0x000000b0a804723c */ /* 0x042ff00000041804 */
[C---:B------:R-:W-:Y:S01]  /*7530*/  HMMA.16816.F32.BF16 R8, R168.reuse, R178, R8 ;  /* 0x000000b2a808723c */ /* 0x040fe20000041808 */
[----:B------:R-:W1:Y:S07]  /*7540*/  LDSM.16.M88.4 R176, [R214] ;  /* 0x00000000d6b0783b */ /* 0x000e6e0000000200 */
[C---:B---3--:R-:W-:Y:S08]  /*7550*/  HMMA.16816.F32.BF16 R12, R168.reuse, R180, R12 ;  /* 0x000000b4a80c723c */ /* 0x048ff0000004180c */
[C---:B------:R-:W-:Y:S01]  /*7560*/  HMMA.16816.F32.BF16 R16, R168.reuse, R182, R16 ;  /* 0x000000b6a810723c */ /* 0x040fe20000041810 */
[----:B------:R-:W3:Y:S07]  /*7570*/  LDSM.16.M88.4 R180, [R213] ;  /* 0x00000000d5b4783b */ /* 0x000eee0000000200 */
[C---:B------:R-:W-:Y:S08]  /*7580*/  HMMA.16816.F32.BF16 R20, R168.reuse, R188, R20 ;  /* 0x000000bca814723c */ /* 0x040ff00000041814 */
[C---:B------:R-:W-:Y:S01]  /*7590*/  HMMA.16816.F32.BF16 R24, R168.reuse, R190, R24 ;  /* 0x000000bea818723c */ /* 0x040fe20000041818 */
[----:B------:R-:W-:Y:S07]  /*75a0*/  LDSM.16.M88.4 R188, [R206+0x18100] ;  /* 0x01810000cebc783b */ /* 0x000fee0000000200 */
[C---:B--2---:R-:W-:Y:S08]  /*75b0*/  HMMA.16816.F32.BF16 R28, R168.reuse, R192, R28 ;  /* 0x000000c0a81c723c */ /* 0x044ff0000004181c */
[----:B------:R-:W-:Y:S01]  /*75c0*/  HMMA.16816.F32.BF16 R32, R168, R194, R32 ;  /* 0x000000c2a820723c */ /* 0x000fe20000041820 */
[----:B------:R-:W2:Y:S06]  /*75d0*/  LDSM.16.M88.4 R168, [R212] ;  /* 0x00000000d4a8783b */ /* 0x000eac0000000200 */
[----:B------:R-:W2:Y:S01]  /*75e0*/  LDSM.16.M88.4 R192, [R202+0xc100] ;  /* 0x00c10000cac0783b */ /* 0x000ea20000000200 */
[C---:B-----5:R-:W-:Y:S08]  /*75f0*/  HMMA.16816.F32.BF16 R4, R172.reuse, R184, R4 ;  /* 0x000000b8ac04723c */ /* 0x060ff00000041804 */
[C---:B------:R-:W-:Y:S01]  /*7600*/  HMMA.16816.F32.BF16 R8, R172.reuse, R186, R8 ;  /* 0x000000baac08723c */ /* 0x040fe20000041808 */
[----:B------:R-:W5:Y:S07]  /*7610*/  LDSM.16.M88.4 R184, [R202+0xc900] ;  /* 0x00c90000cab8783b */ /* 0x000f6e0000000200 */
[C---:B-1----:R-:W-:Y:S08]  /*7620*/  HMMA.16816.F32.BF16 R12, R172.reuse, R176, R12 ;  /* 0x000000b0ac0c723c */ /* 0x042ff0000004180c */
[C---:B------:R-:W-:Y:S01]  /*7630*/  HMMA.16816.F32.BF16 R16, R172.reuse, R178, R16 ;  /* 0x000000b2ac10723c */ /* 0x040fe20000041810 */
[----:B------:R-:W-:Y:S07]  /*7640*/  LDSM.16.M88.4 R176, [R205+0x18100] ;  /* 0x01810000cdb0783b */ /* 0x000fee0000000200 */
[C---:B---3--:R-:W-:Y:S08]  /*7650*/  HMMA.16816.F32.BF16 R20, R172.reuse, R180, R20 ;  /* 0x000000b4ac14723c */ /* 0x048ff00000041814 */
[C---:B------:R-:W-:Y:S01]  /*7660*/  HMMA.16816.F32.BF16 R24, R172.reuse, R182, R24 ;  /* 0x000000b6ac18723c */ /* 0x040fe20000041818 */
[----:B------:R-:W-:Y:S07]  /*7670*/  LDSM.16.M88.4 R180, [R201+0x4000] ;  /* 0x00400000c9b4783b */ /* 0x000fee0000000200 */
[C---:B--2---:R-:W-:Y:S08]  /*7680*/  HMMA.16816.F32.BF16 R28, R172.reuse, R168, R28 ;  /* 0x000000a8ac1c723c */ /* 0x044ff0000004181c */
[----:B------:R-:W-:Y:S01]  /*7690*/  HMMA.16816.F32.BF16 R32, R172, R170, R32 ;  /* 0x000000aaac20723c */ /* 0x000fe20000041820 */
[----:B------:R-:W1:Y:S06]  /*76a0*/  LDSM.16.M88.4 R168, [R202+0xd100] ;  /* 0x00d10000caa8783b */ /* 0x000e6c0000000200 */
[----:B------:R-:W2:Y:S01]  /*76b0*/  LDSM.16.M88.4 R172, [R202+0xd900] ;  /* 0x00d90000caac783b */ /* 0x000ea20000000200 */
[C---:B------:R-:W-:Y:S08]  /*76c0*/  HMMA.16816.F32.BF16 R4, R188.reuse, R192, R4 ;  /* 0x000000c0bc04723c */ /* 0x040ff00000041804 */
[C---:B------:R-:W-:Y:S01]  /*76d0*/  HMMA.16816.F32.BF16 R8, R188.reuse, R194, R8 ;  /* 0x000000c2bc08723c */ /* 0x040fe20000041808 */
[----:B------:R-:W3:Y:S07]  /*76e0*/  LDSM.16.M88.4 R192, [R201+0x4800] ;  /* 0x00480000c9c0783b */ /* 0x000eee0000000200 */
[C---:B-----5:R-:W-:Y:S08]  /*76f0*/  HMMA.16816.F32.BF16 R12, R188.reuse, R184, R12 ;  /* 0x000000b8bc0c723c */ /* 0x060ff0000004180c */
[C---:B------:R-:W-:Y:S01]  /*7700*/  HMMA.16816.F32.BF16 R16, R188.reuse, R186, R16 ;  /* 0x000000babc10723c */ /* 0x040fe20000041810 */
[----:B------:R-:W5:Y:S07]  /*7710*/  LDSM.16.M88.4 R184, [R201+0x5000] ;  /* 0x00500000c9b8783b */ /* 0x000f6e0000000200 */
[C---:B-1----:R-:W-:Y:S08]  /*7720*/  HMMA.16816.F32.BF16 R20, R188.reuse, R168, R20 ;  /* 0x000000a8bc14723c */ /* 0x042ff00000041814 */
[C---:B------:R-:W-:Y:S01]  /*7730*/  HMMA.16816.F32.BF16 R24, R188.reuse, R170, R24 ;  /* 0x000000aabc18723c */ /* 0x040fe20000041818 */
[----:B------:R-:W1:Y:S07]  /*7740*/  LDSM.16.M88.4 R168, [R201+0x5800] ;  /* 0x00580000c9a8783b */ /* 0x000e6e0000000200 */
[C---:B--2---:R-:W-:Y:S08]  /*7750*/  HMMA.16816.F32.BF16 R28, R188.reuse, R172, R28 ;  /* 0x000000acbc1c723c */ /* 0x044ff0000004181c */
[----:B------:R-:W-:Y:S01]  /*7760*/  HMMA.16816.F32.BF16 R32, R188, R174, R32 ;  /* 0x000000aebc20723c */ /* 0x000fe20000041820 */
[----:B------:R-:W-:Y:S06]  /*7770*/  LDSM.16.M88.4 R172, [R203+0x1c100] ;  /* 0x01c10000cbac783b */ /* 0x000fec0000000200 */
[----:B------:R-:W-:Y:S01]  /*7780*/  LDSM.16.M88.4 R188, [R196+0xe900] ;  /* 0x00e90000c4bc783b */ /* 0x000fe20000000200 */
[C---:B------:R-:W-:Y:S08]  /*7790*/  HMMA.16816.F32.BF16 R4, R176.reuse, R180, R4 ;  /* 0x000000b4b004723c */ /* 0x040ff00000041804 */
[C---:B------:R-:W-:Y:S01]  /*77a0*/  HMMA.16816.F32.BF16 R8, R176.reuse, R182, R8 ;  /* 0x000000b6b008723c */ /* 0x040fe20000041808 */
[----:B------:R-:W2:Y:S07]  /*77b0*/  LDSM.16.M88.4 R180, [R196+0xe100] ;  /* 0x00e10000c4b4783b */ /* 0x000eae0000000200 */
[C---:B---3--:R-:W-:Y:S08]  /*77c0*/  HMMA.16816.F32.BF16 R12, R176.reuse, R192, R12 ;  /* 0x000000c0b00c723c */ /* 0x048ff0000004180c */
[C---:B------:R-:W-:Y:S01]  /*77d0*/  HMMA.16816.F32.BF16 R16, R176.reuse, R194, R16 ;  /* 0x000000c2b010723c */ /* 0x040fe20000041810 */
[----:B------:R-:W3:Y:S07]  /*77e0*/  LDSM.16.M88.4 R192, [R196+0xf100] ;  /* 0x00f10000c4c0783b */ /* 0x000eee0000000200 */
[C---:B-----5:R-:W-:Y:S08]  /*77f0*/  HMMA.16816.F32.BF16 R20, R176.reuse, R184, R20 ;  /* 0x000000b8b014723c */ /* 0x060ff00000041814 */
[C---:B------:R-:W-:Y:S01]  /*7800*/  HMMA.16816.F32.BF16 R24, R176.reuse, R186, R24 ;  /* 0x000000bab018723c */ /* 0x040fe20000041818 */
[----:B------:R-:W5:Y:S07]  /*7810*/  LDSM.16.M88.4 R184, [R196+0xf900] ;  /* 0x00f90000c4b8783b */ /* 0x000f6e0000000200 */
[C---:B-1----:R-:W-:Y:S08]  /*7820*/  HMMA.16816.F32.BF16 R28, R176.reuse, R168, R28 ;  /* 0x000000a8b01c723c */ /* 0x042ff0000004181c */
[----:B------:R-:W-:Y:S01]  /*7830*/  HMMA.16816.F32.BF16 R32, R176, R170, R32 ;  /* 0x000000aab020723c */ /* 0x000fe20000041820 */
[----:B------:R-:W-:Y:S06]  /*7840*/  LDSM.16.M88.4 R168, [R204+0x1c100] ;  /* 0x01c10000cca8783b */ /* 0x000fec0000000200 */
[----:B------:R-:W1:Y:S01]  /*7850*/  LDSM.16.M88.4 R176, [R211] ;  /* 0x00000000d3b0783b */ /* 0x000e620000000200 */
[C---:B--2---:R-:W-:Y:S08]  /*7860*/  HMMA.16816.F32.BF16 R4, R172.reuse, R180, R4 ;  /* 0x000000b4ac04723c */ /* 0x044ff00000041804 */
[C---:B------:R-:W-:Y:S01]  /*7870*/  HMMA.16816.F32.BF16 R8, R172.reuse, R182, R8 ;  /* 0x000000b6ac08723c */ /* 0x040fe20000041808 */
[----:B------:R-:W2:Y:S07]  /*7880*/  LDSM.16.M88.4 R180, [R210] ;  /* 0x00000000d2b4783b */ /* 0x000eae0000000200 */
[C---:B------:R-:W-:Y:S08]  /*7890*/  HMMA.16816.F32.BF16 R12, R172.reuse, R188, R12 ;  /* 0x000000bcac0c723c */ /* 0x040ff0000004180c */
[C---:B------:R-:W-:Y:S01]  /*78a0*/  HMMA.16816.F32.BF16 R16, R172.reuse, R190, R16 ;  /* 0x000000beac10723c */ /* 0x040fe20000041810 */
[----:B------:R-:W2:Y:S07]  /*78b0*/  LDSM.16.M88.4 R188, [R209] ;  /* 0x00000000d1bc783b */ /* 0x000eae0000000200 */
[C---:B---3--:R-:W-:Y:S08]  /*78c0*/  HMMA.16816.F32.BF16 R20, R172.reuse, R192, R20 ;  /* 0x000000c0ac14723c */ /* 0x048ff00000041814 */
[C---:B------:R-:W-:Y:S01]  /*78d0*/  HMMA.16816.F32.BF16 R24, R172.reuse, R194, R24 ;  /* 0x000000c2ac18723c */ /* 0x040fe20000041818 */
[----:B------:R-:W3:Y:S07]  /*78e0*/  LDSM.16.M88.4 R192, [R208] ;  /* 0x00000000d0c0783b */ /* 0x000eee0000000200 */
[C---:B-----5:R-:W-:Y:S08]  /*78f0*/  HMMA.16816.F32.BF16 R28, R172.reuse, R184, R28 ;  /* 0x000000b8ac1c723c */ /* 0x060ff0000004181c */
[----:B------:R-:W-:Y:S01]  /*7900*/  HMMA.16816.F32.BF16 R32, R172, R186, R32 ;  /* 0x000000baac20723c */ /* 0x000fe20000041820 */
[----:B------:R-:W-:Y:S06]  /*7910*/  LDSM.16.M88.4 R172, [R206+0x1c100] ;  /* 0x01c10000ceac783b */ /* 0x000fec0000000200 */
[----:B------:R-:W5:Y:S01]  /*7920*/  LDSM.16.M88.4 R184, [R202+0xe100] ;  /* 0x00e10000cab8783b */ /* 0x000f620000000200 */
[C---:B-1----:R-:W-:Y:S08]  /*7930*/  HMMA.16816.F32.BF16 R4, R168.reuse, R176, R4 ;  /* 0x000000b0a804723c */ /* 0x042ff00000041804 */
[C---:B------:R-:W-:Y:S01]  /*7940*/  HMMA.16816.F32.BF16 R8, R168.reuse, R178, R8 ;  /* 0x000000b2a808723c */ /* 0x040fe20000041808 */
[----:B------:R-:W1:Y:S07]  /*7950*/  LDSM.16.M88.4 R176, [R202+0xe900] ;  /* 0x00e90000cab0783b */ /* 0x000e6e0000000200 */
[C---:B--2---:R-:W-:Y:S08]  /*7960*/  HMMA.16816.F32.BF16 R12, R168.reuse, R180, R12 ;  /* 0x000000b4a80c723c */ /* 0x044ff0000004180c */
[C---:B------:R-:W-:Y:S01]  /*7970*/  HMMA.16816.F32.BF16 R16, R168.reuse, R182, R16 ;  /* 0x000000b6a810723c */ /* 0x040fe20000041810 */
[----:B------:R-:W2:Y:S07]  /*7980*/  LDSM.16.M88.4 R180, [R202+0xf100] ;  /* 0x00f10000cab4783b */ /* 0x000eae0000000200 */
[C---:B------:R-:W-:Y:S08]  /*7990*/  HMMA.16816.F32.BF16 R20, R168.reuse, R188, R20 ;  /* 0x000000bca814723c */ /* 0x040ff00000041814 */
[C---:B------:R-:W-:Y:S01]  /*79a0*/  HMMA.16816.F32.BF16 R24, R168.reuse, R190, R24 ;  /* 0x000000bea818723c */ /* 0x040fe20000041818 */
[----:B------:R-:W-:Y:S07]  /*79b0*/  LDSM.16.M88.4 R188, [R205+0x1c100] ;  /* 0x01c10000cdbc783b */ /* 0x000fee0000000200 */
[C---:B---3--:R-:W-:Y:S08]  /*79c0*/  HMMA.16816.F32.BF16 R28, R168.reuse, R192, R28 ;  /* 0x000000c0a81c723c */ /* 0x048ff0000004181c */
[----:B------:R-:W-:Y:S01]  /*79d0*/  HMMA.16816.F32.BF16 R32, R168, R194, R32 ;  /* 0x000000c2a820723c */ /* 0x000fe20000041820 */
[----:B------:R-:W3:Y:S06]  /*79e0*/  LDSM.16.M88.4 R168, [R202+0xf900] ;  /* 0x00f90000caa8783b */ /* 0x000eec0000000200 */
[----:B------:R-:W3:Y:S01]  /*79f0*/  LDSM.16.M88.4 R192, [R201+0x6000] ;  /* 0x00600000c9c0783b */ /* 0x000ee20000000200 */
[C---:B-----5:R-:W-:Y:S08]  /*7a00*/  HMMA.16816.F32.BF16 R4, R172.reuse, R184, R4 ;  /* 0x000000b8ac04723c */ /* 0x060ff00000041804 */
[C---:B------:R-:W-:Y:S08]  /*7a10*/  HMMA.16816.F32.BF16 R8, R172.reuse, R186, R8 ;  /* 0x000000baac08723c */ /* 0x040ff00000041808 */
[C---:B-1----:R-:W-:Y:S08]  /*7a20*/  HMMA.16816.F32.BF16 R12, R172.reuse, R176, R12 ;  /* 0x000000b0ac0c723c */ /* 0x042ff0000004180c */
[C---:B------:R-:W-:Y:S08]  /*7a30*/  HMMA.16816.F32.BF16 R16, R172.reuse, R178, R16 ;  /* 0x000000b2ac10723c */ /* 0x040ff00000041810 */
[C---:B--2---:R-:W-:Y:S08]  /*7a40*/  HMMA.16816.F32.BF16 R20, R172.reuse, R180, R20 ;  /* 0x000000b4ac14723c */ /* 0x044ff00000041814 */
[C---:B------:R-:W-:Y:S08]  /*7a50*/  HMMA.16816.F32.BF16 R24, R172.reuse, R182, R24 ;  /* 0x000000b6ac18723c */ /* 0x040ff00000041818 */
[C---:B---3--:R-:W-:Y:S08]  /*7a60*/  HMMA.16816.F32.BF16 R28, R172.reuse, R168, R28 ;  /* 0x000000a8ac1c723c */ /* 0x048ff0000004181c */
[----:B------:R-:W-:Y:S01]  /*7a70*/  HMMA.16816.F32.BF16 R32, R172, R170, R32 ;  /* 0x000000aaac20723c */ /* 0x000fe20000041820 */
[----:B------:R-:W1:Y:S07]  /*7a80*/  LDSM.16.M88.4 R168, [R201+0x6800] ;  /* 0x00680000c9a8783b */ /* 0x000e6e0000000200 */
[C---:B------:R-:W-:Y:S08]  /*7a90*/  HMMA.16816.F32.BF16 R4, R188.reuse, R192, R4 ;  /* 0x000000c0bc04723c */ /* 0x040ff00000041804 */
[C---:B------:R-:W-:Y:S11]  /*7aa0*/  HMMA.16816.F32.BF16 R8, R188.reuse, R194, R8 ;  /* 0x000000c2bc08723c */ /* 0x040ff60000041808 */
[----:B------:R-:W-:Y:S05]  /*7ab0*/  @!UPT UIADD3 URZ, URZ, URZ, URZ ;  /* 0x0000003f3f3ff290 */ /* 0x000fea000fffe03f */
[----:B------:R-:W-:Y:S02]  /*7ac0*/  FMUL.FTZ R4, R4, c[0x0][0x320] ;  /* 0x0000c80004047a20 */ /* 0x000fe40000410000 */
[----:B------:R-:W-:Y:S02]  /*7ad0*/  FMUL.FTZ R5, R5, c[0x0][0x320] ;  /* 0x0000c80005057a20 */ /* 0x000fe40000410000 */
[----:B------:R-:W2:Y:S01]  /*7ae0*/  MUFU.TANH R180, R4 ;  /* 0x0000000400b47308 */ /* 0x000ea20000002400 */
[----:B------:R-:W-:Y:S02]  /*7af0*/  FMUL.FTZ R6, R6, c[0x0][0x320] ;  /* 0x0000c80006067a20 */ /* 0x000fe40000410000 */
[----:B------:R-:W-:Y:S02]  /*7b00*/  FMUL.FTZ R7, R7, c[0x0][0x320] ;  /* 0x0000c80007077a20 */ /* 0x000fe40000410000 */
[----:B------:R-:W-:Y:S01]  /*7b10*/  FMUL.FTZ R8, R8, c[0x0][0x320] ;  /* 0x0000c80008087a20 */ /* 0x000fe20000410000 */
[C---:B-1----:R-:W-:Y:S03]  /*7b20*/  HMMA.16816.F32.BF16 R12, R188.reuse, R168, R12 ;  /* 0x000000a8bc0c723c */ /* 0x042fe6000004180c */
[----:B------:R-:W-:Y:S01]  /*7b30*/  FMUL.FTZ R9, R9, c[0x0][0x320] ;  /* 0x0000c80009097a20 */ /* 0x000fe20000410000 */
[----:B------:R-:W1:Y:S01]  /*7b40*/  MUFU.TANH R179, R5 ;  /* 0x0000000500b37308 */ /* 0x000e620000002400 */
[----:B------:R-:W-:Y:S02]  /*7b50*/  FMUL.FTZ R10, R10, c[0x0][0x320] ;  /* 0x0000c8000a0a7a20 */ /* 0x000fe40000410000 */
[----:B------:R-:W-:Y:S01]  /*7b60*/  FMUL.FTZ R11, R11, c[0x0][0x320] ;  /* 0x0000c8000b0b7a20 */ /* 0x000fe20000410000 */
[C---:B------:R-:W-:Y:S06]  /*7b70*/  HMMA.16816.F32.BF16 R16, R188.reuse, R170, R16 ;  /* 0x000000aabc10723c */ /* 0x040fec0000041810 */
[----:B------:R-:W3:Y:S10]  /*7b80*/  MUFU.TANH R192, R6 ;  /* 0x0000000600c07308 */ /* 0x000ef40000002400 */
[----:B------:R5:W1:Y:S01]  /*7b90*/  MUFU.TANH R193, R7 ;  /* 0x0000000700c17308 */ /* 0x000a620000002400 */
[----:B------:R-:W-:Y:S02]  /*7ba0*/  FMUL.FTZ R14, R14, c[0x0][0x320] ;  /* 0x0000c8000e0e7a20 */ /* 0x000fe40000410000 */
[----:B------:R-:W-:Y:S02]  /*7bb0*/  FMUL.FTZ R15, R15, c[0x0][0x320] ;  /* 0x0000c8000f0f7a20 */ /* 0x000fe40000410000 */
[----:B------:R-:W-:Y:S02]  /*7bc0*/  FMUL.FTZ R12, R12, c[0x0][0x320] ;  /* 0x0000c8000c0c7a20 */ /* 0x000fe40000410000 */
[----:B------:R-:W-:Y:S02]  /*7bd0*/  FMUL.FTZ R13, R13, c[0x0][0x320] ;  /* 0x0000c8000d0d7a20 */ /* 0x000fe40000410000 */
[----:B------:R-:W-:Y:S01]  /*7be0*/  FMUL.FTZ R16, R16, c[0x0][0x320] ;  /* 0x0000c80010107a20 */ /* 0x000fe20000410000 */
[----:B------:R-:W1:Y:S01]  /*7bf0*/  MUFU.TANH R184, R14 ;  /* 0x0000000e00b87308 */ /* 0x000e620000002400 */
[----:B------:R-:W-:Y:S02]  /*7c00*/  FMUL.FTZ R18, R18, c[0x0][0x320] ;  /* 0x0000c80012127a20 */ /* 0x000fe40000410000 */
[----:B------:R-:W-:Y:S02]  /*7c10*/  FMUL.FTZ R17, R17, c[0x0][0x320] ;  /* 0x0000c80011117a20 */ /* 0x000fe40000410000 */
[----:B------:R-:W-:Y:S05]  /*7c20*/  FMUL.FTZ R19, R19, c[0x0][0x320] ;  /* 0x0000c80013137a20 */ /* 0x000fea0000410000 */
[----:B------:R-:W1:Y:S01]  /*7c30*/  MUFU.TANH R177, R8 ;  /* 0x0000000800b17308 */ /* 0x000e620000002400 */
[----:B-----5:R-:W5:Y:S09]  /*7c40*/  LDSM.16.M88.4 R4, [R201+0x7000] ;  /* 0x00700000c904783b */ /* 0x020f720000000200 */
[----:B------:R-:W1:Y:S10]  /*7c50*/  MUFU.TANH R171, R16 ;  /* 0x0000001000ab7308 */ /* 0x000e740000002400 */
[----:B------:R-:W1:Y:S10]  /*7c60*/  MUFU.TANH R176, R9 ;  /* 0x0000000900b07308 */ /* 0x000e740000002400 */
[----:B------:R-:W1:Y:S10]  /*7c70*/  MUFU.TANH R182, R18 ;  /* 0x0000001200b67308 */ /* 0x000e740000002400 */
[----:B------:R-:W1:Y:S01]  /*7c80*/  MUFU.TANH R186, R10 ;  /* 0x0000000a00ba7308 */ /* 0x000e620000002400 */
[C---:B-----5:R-:W-:Y:S09]  /*7c90*/  HMMA.16816.F32.BF16 R20, R188.reuse, R4, R20 ;  /* 0x00000004bc14723c */ /* 0x060ff20000041814 */
[----:B------:R-:W1:Y:S03]  /*7ca0*/  MUFU.TANH R170, R17 ;  /* 0x0000001100aa7308 */ /* 0x000e660000002400 */
[----:B------:R-:W-:Y:S01]  /*7cb0*/  @P6 SHF.R.S32.HI R4, RZ, 0x1f, R0 ;  /* 0x0000001fff046819 */ /* 0x000fe20000011400 */
[C---:B------:R-:W-:Y:S04]  /*7cc0*/  HMMA.16816.F32.BF16 R24, R188.reuse, R6, R24 ;  /* 0x00000006bc18723c */ /* 0x040fe80000041818 */
[----:B------:R-:W-:Y:S02]  /*7cd0*/  @P6 IMAD R4, R4, c[0x0][0x1e0], RZ ;  /* 0x0000780004046a24 */ /* 0x000fe400078e02ff */
[----:B------:R5:W1:Y:S02]  /*7ce0*/  MUFU.TANH R187, R11 ;  /* 0x0000000b00bb7308 */ /* 0x000a640000002400 */
[----:B------:R-:W-:Y:S04]  /*7cf0*/  @P6 IMAD R4, R0, c[0x0][0x1e4], R4 ;  /* 0x0000790000046a24 */ /* 0x000fe800078e0204 */
[----:B------:R-:W-:Y:S02]  /*7d00*/  @P6 IMAD.SHL.U32 R0, R2, 0x40, RZ ;  /* 0x0000004002006824 */ /* 0x000fe400078e00ff */
[----:B------:R-:W-:Y:S02]  /*7d10*/  @P6 IMAD.IADD R3, R3, 0x1, R4 ;  /* 0x0000000103036824 */ /* 0x000fe400078e0204 */
[----:B------:R-:W-:Y:S01]  /*7d20*/  FMUL.FTZ R20, R20, c[0x0][0x320] ;  /* 0x0000c80014147a20 */ /* 0x000fe20000410000 */
[----:B------:R-:W-:Y:S01]  /*7d30*/  @P6 IADD3 R4, P0, R0, R228, RZ ;  /* 0x000000e400046210 */ /* 0x000fe20007f1e0ff */
[----:B------:R-:W1:Y:S01]  /*7d40*/  MUFU.TANH R183, R19 ;  /* 0x0000001300b77308 */ /* 0x000e620000002400 */
[----:B------:R-:W-:Y:S01]  /*7d50*/  FMUL.FTZ R21, R21, c[0x0][0x320] ;  /* 0x0000c80015157a20 */ /* 0x000fe20000410000 */
[----:B------:R-:W-:Y:S01]  /*7d60*/  @P6 SHF.L.U64.HI R2, R2, 0x6, R3 ;  /* 0x0000000602026819 */ /* 0x000fe20000010203 */
[----:B------:R-:W-:Y:S02]  /*7d70*/  FMUL.FTZ R23, R23, c[0x0][0x320] ;  /* 0x0000c80017177a20 */ /* 0x000fe40000410000 */
[----:B------:R-:W-:Y:S02]  /*7d80*/  FMUL.FTZ R22, R22, c[0x0][0x320] ;  /* 0x0000c80016167a20 */ /* 0x000fe40000410000 */
[----:B----4-:R-:W-:Y:S01]  /*7d90*/  @P6 IMAD.X R5, R2, 0x1, R227, P0 ;  /* 0x0000000102056824 */ /* 0x010fe200000e06e3 */
[----:B------:R-:W-:Y:S01]  /*7da0*/  @P6 IADD3 R3, P0, R0, R246, RZ ;  /* 0x000000f600036210 */ /* 0x000fe20007f1e0ff */
[----:B------:R-:W-:Y:S01]  /*7db0*/  FMUL.FTZ R24, R24, c[0x0][0x320] ;  /* 0x0000c80018187a20 */ /* 0x000fe20000410000 */
[----:B------:R4:W1:Y:S01]  /*7dc0*/  MUFU.TANH R169, R20 ;  /* 0x0000001400a97308 */ /* 0x0008620000002400 */
[----:B------:R-:W-:Y:S02]  /*7dd0*/  FMUL.FTZ R26, R26, c[0x0][0x320] ;  /* 0x0000c8001a1a7a20 */ /* 0x000fe40000410000 */
[----:B------:R-:W-:Y:S01]  /*7de0*/  FMUL.FTZ R27, R27, c[0x0][0x320] ;  /* 0x0000c8001b1b7a20 */ /* 0x000fe20000410000 */
[----:B-----5:R-:W5:Y:S01]  /*7df0*/  LDSM.16.M88.4 R8, [R201+0x7800] ;  /* 0x00780000c908783b */ /* 0x020f620000000200 */
[----:B------:R-:W-:Y:S04]  /*7e00*/  DEPBAR.LE SB0, 0x0 ;  /* 0x000080000000791a */ /* 0x000fe80000000000 */
[----:B------:R-:W-:Y:S01]  /*7e10*/  FMUL.FTZ R25, R25, c[0x0][0x320] ;  /* 0x0000c80019197a20 */ /* 0x000fe20000410000 */
[----:B------:R1:W1:Y:S01]  /*7e20*/  MUFU.TANH R168, R21 ;  /* 0x0000001500a87308 */ /* 0x0002620000002400 */
[----:B------:R-:W-:Y:S09]  /*7e30*/  BAR.SYNC.DEFER_BLOCKING 0x0 ;  /* 0x0000000000007b1d */ /* 0x000ff20000010000 */
[----:B------:R2:W2:Y:S01]  /*7e40*/  MUFU.TANH R185, R15 ;  /* 0x0000000f00b97308 */ /* 0x0004a20000002400 */
[C---:B----4-:R-:W-:Y:S09]  /*7e50*/  @P6 LEA R20, P5, R4.reuse, c[0x0][0x1c8], 0x1 ;  /* 0x0000720004146a11 */ /* 0x050ff200078a08ff */
[----:B------:R-:W4:Y:S01]  /*7e60*/  MUFU.TANH R173, R12 ;  /* 0x0000000c00ad7308 */ /* 0x000f220000002400 */
[----:B-1----:R-:W-:Y:S01]  /*7e70*/  @P6 LEA.HI.X R21, R4, c[0x0][0x1cc], R5, 0x1, P5 ;  /* 0x0000730004156a11 */ /* 0x002fe200028f0c05 */
[----:B------:R-:W-:Y:S01]  /*7e80*/  @P6 IMAD.X R5, R2, 0x1, R245, P0 ;  /* 0x0000000102056824 */ /* 0x000fe200000e06f5 */
[----:B------:R-:W-:Y:S02]  /*7e90*/  @P6 IADD3 R4, P5, R0, R244, RZ ;  /* 0x000000f400046210 */ /* 0x000fe40007fbe0ff */
[C---:B------:R-:W-:Y:S01]  /*7ea0*/  @P6 LEA R16, P0, R3.reuse, c[0x0][0x1c8], 0x1 ;  /* 0x0000720003106a11 */ /* 0x040fe200078008ff */
[----:B------:R-:W-:Y:S01]  /*7eb0*/  @!PT LDS RZ, [RZ] ;  /* 0x00000000fffff984 */ /* 0x000fe20000000800 */
[----:B------:R-:W-:Y:S01]  /*7ec0*/  @!PT LDS RZ, [RZ] ;  /* 0x00000000fffff984 */ /* 0x000fe20000000800 */
[----:B------:R-:W-:Y:S01]  /*7ed0*/  @!PT LDS RZ, [RZ] ;  /* 0x00000000fffff984 */ /* 0x000fe20000000800 */
[----:B------:R1:W-:Y:S04]  /*7ee0*/  @P6 LDGSTS.E.BYPASS.LTC128B.128 [R225+0x8100], [R20.64], !P4 ;  /* 0x0810000014e16fae */ /* 0x0003e8000e101d4c */
[----:B------:R-:W1:Y:S01]  /*7ef0*/  MUFU.TANH R172, R13 ;  /* 0x0000000d00ac7308 */ /* 0x000e620000002400 */
[----:B------:R-:W-:Y:S01]  /*7f00*/  @P6 IMAD.X R6, R2, 0x1, R243, P5 ;  /* 0x0000000102066824 */ /* 0x000fe200028e06f3 */
[C---:B------:R-:W-:Y:S02]  /*7f10*/  @P6 LEA R18, P5, R4.reuse, c[0x0][0x1c8], 0x1 ;  /* 0x0000720004126a11 */ /* 0x040fe400078a08ff */
[----:B------:R-:W-:Y:S01]  /*7f20*/  @P6 LEA.HI.X R17, R3, c[0x0][0x1cc], R5, 0x1, P0 ;  /* 0x0000730003116a11 */ /* 0x000fe200000f0c05 */
[C---:B-----5:R-:W-:Y:S04]  /*7f30*/  HMMA.16816.F32.BF16 R28, R188.reuse, R8, R28 ;  /* 0x00000008bc1c723c */ /* 0x060fe8000004181c */
[----:B------:R2:W-:Y:S01]  /*7f40*/  @P6 LDGSTS.E.BYPASS.LTC128B.128 [R225+0xa100], [R16.64], !P3 ;  /* 0x0a10000010e16fae */ /* 0x0005e2000d901d4c */
[----:B------:R1:W1:Y:S01]  /*7f50*/  MUFU.TANH R181, R23 ;  /* 0x0000001700b57308 */ /* 0x0002620000002400 */
[----:B------:R-:W-:Y:S02]  /*7f60*/  @P6 LEA.HI.X R19, R4, c[0x0][0x1cc], R6, 0x1, P5 ;  /* 0x0000730004136a11 */ /* 0x000fe400028f0c06 */
[----:B------:R-:W-:Y:S01]  /*7f70*/  @P6 IADD3 R5, P0, R0, R242, RZ ;  /* 0x000000f200056210 */ /* 0x000fe20007f1e0ff */
[----:B------:R-:W-:Y:S02]  /*7f80*/  HMMA.16816.F32.BF16 R32, R188, R10, R32 ;  /* 0x0000000abc20723c */ /* 0x000fe40000041820 */
[----:B------:R3:W-:Y:S01]  /*7f90*/  @P6 LDGSTS.E.BYPASS.LTC128B.128 [R225+0xc100], [R18.64], !P2 ;  /* 0x0c10000012e16fae */ /* 0x0007e2000d101d4c */
[----:B------:R-:W-:Y:S01]  /*7fa0*/  @P6 IADD3 R0, P5, R223, R0, RZ ;  /* 0x00000000df006210 */ /* 0x000fe20007fbe0ff */
[----:B------:R-:W-:Y:S02]  /*7fb0*/  IMAD.MOV.U32 R223, RZ, RZ, c[0x0][0x1e0] ;  /* 0x00007800ffdf7624 */ /* 0x000fe400078e00ff */
[----:B------:R3:W3:Y:S01]  /*7fc0*/  MUFU.TANH R132, R24 ;  /* 0x0000001800847308 */ /* 0x0006e20000002400 */
[----:B------:R-:W-:Y:S01]  /*7fd0*/  @P6 IMAD.X R4, R2, 0x1, R241, P0 ;  /* 0x0000000102046824 */ /* 0x000fe200000e06f1 */
[----:B------:R-:W-:Y:S04]  /*7fe0*/  @P6 LEA R14, P0, R5, c[0x0][0x1c8], 0x1 ;  /* 0x00007200050e6a11 */ /* 0x000fe800078008ff */
[----:B------:R-:W-:Y:S02]  /*7ff0*/  SHF.L.U64.HI R223, R223, R230, c[0x0][0x1e4] ;  /* 0x00007900dfdf7619 */ /* 0x000fe400000102e6 */
[----:B--2---:R-:W-:Y:S02]  /*8000*/  @P6 LEA.HI.X R15, R5, c[0x0][0x1cc], R4, 0x1, P0 ;  /* 0x00007300050f6a11 */ /* 0x004fe400000f0c04 */
[----:B------:R2:W2:Y:S01]  /*8010*/  MUFU.TANH R178, R22 ;  /* 0x0000001600b27308 */ /* 0x0004a20000002400 */
[----:B------:R-:W-:Y:S01]  /*8020*/  @P6 IMAD.X R2, R223, 0x1, R2, P5 ;  /* 0x00000001df026824 */ /* 0x000fe200028e0602 */
[C---:B------:R-:W-:Y:S01]  /*8030*/  @P6 IADD3 R3, P5, R0.reuse, R228, RZ ;  /* 0x000000e400036210 */ /* 0x040fe20007fbe0ff */
[----:B------:R4:W-:Y:S01]  /*8040*/  @P6 LDGSTS.E.BYPASS.LTC128B.128 [R225+0xe100], [R14.64], !P1 ;  /* 0x0e1000000ee16fae */ /* 0x0009e2000c901d4c */
[----:B------:R-:W-:Y:S01]  /*8050*/  @P6 IADD3 R4, P0, R0, R246, RZ ;  /* 0x000000f600046210 */ /* 0x000fe20007f1e0ff */
[----:B-1----:R-:W-:Y:S02]  /*8060*/  FMUL.FTZ R23, R29, c[0x0][0x320] ;  /* 0x0000c8001d177a20 */ /* 0x002fe40000410000 */
[C---:B------:R-:W-:Y:S01]  /*8070*/  @P6 IMAD.X R5, R2.reuse, 0x1, R227, P5 ;  /* 0x0000000102056824 */ /* 0x040fe200028e06e3 */
[C---:B------:R-:W-:Y:S01]  /*8080*/  @P6 LEA R12, P5, R3.reuse, c[0x0][0x1c8], 0x1 ;  /* 0x00007200030c6a11 */ /* 0x040fe200078a08ff */
[----:B------:R-:W-:Y:S01]  /*8090*/  @P6 IMAD.X R6, R2, 0x1, R245, P0 ;  /* 0x0000000102066824 */ /* 0x000fe200000e06f5 */
[----:B------:R1:W1:Y:S01]  /*80a0*/  MUFU.TANH R175, R26 ;  /* 0x0000001a00af7308 */ /* 0x0002620000002400 */
[----:B------:R-:W-:Y:S01]  /*80b0*/  @P6 LEA R10, P0, R4, c[0x0][0x1c8], 0x1 ;  /* 0x00007200040a6a11 */ /* 0x000fe200078008ff */
[----:B------:R-:W5:Y:S01]  /*80c0*/  LDL R29, [R1+0x8] ;  /* 0x00000800011d7983 */ /* 0x000f620000100800 */
[----:B------:R-:W-:Y:S01]  /*80d0*/  @P6 LEA.HI.X R13, R3, c[0x0][0x1cc], R5, 0x1, P5 ;  /* 0x00007300030d6a11 */ /* 0x000fe200028f0c05 */
[----:B---3--:R-:W-:Y:S01]  /*80e0*/  FMUL.FTZ R24, R28, c[0x0][0x320] ;  /* 0x0000c8001c187a20 */ /* 0x008fe20000410000 */
[----:B------:R-:W-:Y:S01]  /*80f0*/  @P6 IADD3 R3, P5, R0, R244, RZ ;  /* 0x000000f400036210 */ /* 0x000fe20007fbe0ff */
[----:B------:R-:W-:Y:S01]  /*8100*/  FMUL.FTZ R33, R33, c[0x0][0x320] ;  /* 0x0000c80021217a20 */ /* 0x000fe20000410000 */
[----:B------:R-:W-:Y:S01]  /*8110*/  @P6 LEA.HI.X R11, R4, c[0x0][0x1cc], R6, 0x1, P0 ;  /* 0x00007300040b6a11 */ /* 0x000fe200000f0c06 */
[----:B------:R-:W3:Y:S01]  /*8120*/  LDL R28, [R1+0x24] ;  /* 0x00002400011c7983 */ /* 0x000ee20000100800 */
[----:B------:R-:W-:Y:S01]  /*8130*/  @P6 IADD3.X R4, R2, R243, RZ, P5, !PT ;  /* 0x000000f302046210 */ /* 0x000fe20002ffe4ff */
[----:B------:R1:W1:Y:S01]  /*8140*/  MUFU.TANH R174, R27 ;  /* 0x0000001b00ae7308 */ /* 0x0002620000002400 */
[----:B------:R-:W-:Y:S01]  /*8150*/  @P6 LEA R8, P5, R3, c[0x0][0x1c8], 0x1 ;  /* 0x0000720003086a11 */ /* 0x000fe200078a08ff */
[----:B------:R-:W-:Y:S01]  /*8160*/  FMUL.FTZ R35, R35, c[0x0][0x320] ;  /* 0x0000c80023237a20 */ /* 0x000fe20000410000 */
[----:B------:R-:W-:Y:S01]  /*8170*/  @P6 IADD3 R0, P0, R0, R242, RZ ;  /* 0x000000f200006210 */ /* 0x000fe20007f1e0ff */
[----:B------:R3:W-:Y:S01]  /*8180*/  @P6 LDGSTS.E.BYPASS.LTC128B.128 [R225+0x9100], [R12.64], !P4 ;  /* 0x091000000ce16fae */ /* 0x0007e2000e101d4c */
[----:B------:R-:W-:Y:S01]  /*8190*/  @P6 LEA.HI.X R9, R3, c[0x0][0x1cc], R4, 0x1, P5 ;  /* 0x0000730003096a11 */ /* 0x000fe200028f0c04 */
[----:B--2---:R-:W-:Y:S02]  /*81a0*/  FMUL.FTZ R22, R32, c[0x0][0x320] ;  /* 0x0000c80020167a20 */ /* 0x004fe40000410000 */
[----:B------:R-:W-:Y:S01]  /*81b0*/  @P6 IMAD.X R2, R2, 0x1, R241, P0 ;  /* 0x0000000102026824 */ /* 0x000fe200000e06f1 */
[----:B------:R-:W-:Y:S01]  /*81c0*/  @P6 LEA R6, P0, R0, c[0x0][0x1c8], 0x1 ;  /* 0x0000720000066a11 */ /* 0x000fe200078008ff */
[----:B------:R-:W2:Y:S01]  /*81d0*/  MUFU.TANH R25, R25 ;  /* 0x0000001900197308 */ /* 0x000ea20000002400 */
[----:B------:R2:W5:Y:S01]  /*81e0*/  LDL R4, [R1+0x4c] ;  /* 0x00004c0001047983 */ /* 0x0005620000100800 */
[----:B----4-:R-:W-:Y:S01]  /*81f0*/  FMUL.FTZ R14, R34, c[0x0][0x320] ;  /* 0x0000c800220e7a20 */ /* 0x010fe20000410000 */
[----:B------:R-:W-:Y:S01]  /*8200*/  @P6 LEA.HI.X R7, R0, c[0x0][0x1cc], R2, 0x1, P0 ;  /* 0x0000730000076a11 */ /* 0x000fe200000f0c02 */
[----:B-1----:R-:W-:Y:S01]  /*8210*/  FMUL.FTZ R26, R31, c[0x0][0x320] ;  /* 0x0000c8001f1a7a20 */ /* 0x002fe20000410000 */
[----:B------:R-:W-:Y:S01]  /*8220*/  PLOP3.LUT P0, PT, PT, PT, UP2, 0x80, 0x0 ;  /* 0x000000000000781c */ /* 0x000fe20003f0f028 */
[----:B------:R-:W-:Y:S01]  /*8230*/  IMAD.SHL.U32 R5, R224, 0x40, RZ ;  /* 0x00000040e0057824 */ /* 0x000fe200078e00ff */
[----:B------:R1:W-:Y:S03]  /*8240*/  @P6 LDGSTS.E.BYPASS.LTC128B.128 [R225+0xb100], [R10.64], !P3 ;  /* 0x0b1000000ae16fae */ /* 0x0003e6000d901d4c */
[----:B------:R-:W4:Y:S03]  /*8250*/  MUFU.TANH R24, R24 ;  /* 0x0000001800187308 */ /* 0x000f260000002400 */
[----:B------:R1:W-:Y:S01]  /*8260*/  @P6 LDGSTS.E.BYPASS.LTC128B.128 [R225+0xd100], [R8.64], !P2 ;  /* 0x0d10000008e16fae */ /* 0x0003e2000d101d4c */
[----:B------:R-:W-:Y:S05]  /*8270*/  FMUL.FTZ R27, R30, c[0x0][0x320] ;  /* 0x0000c8001e1b7a20 */ /* 0x000fea0000410000 */
[----:B------:R1:W-:Y:S01]  /*8280*/  @P6 LDGSTS.E.BYPASS.LTC128B.128 [R225+0xf100], [R6.64], !P1 ;  /* 0x0f10000006e16fae */ /* 0x0003e2000c901d4c */
[----:B------:R-:W1:Y:S05]  /*8290*/  MUFU.TANH R23, R23 ;  /* 0x0000001700177308 */ /* 0x000e6a0000002400 */
[----:B------:R-:W0:Y:S05]  /*82a0*/  LDGDEPBAR ;  /* 0x00000000000079af */ /* 0x000e2a0000000000 */
[----:B------:R-:W1:Y:S10]  /*82b0*/  MUFU.TANH R27, R27 ;  /* 0x0000001b001b7308 */ /* 0x000e740000002400 */
[----:B------:R-:W1:Y:S10]  /*82c0*/  MUFU.TANH R26, R26 ;  /* 0x0000001a001a7308 */ /* 0x000e740000002400 */
[----:B------:R-:W1:Y:S10]  /*82d0*/  MUFU.TANH R22, R22 ;  /* 0x0000001600167308 */ /* 0x000e740000002400 */
[----:B------:R1:W1:Y:S10]  /*82e0*/  MUFU.TANH R16, R33 ;  /* 0x0000002100107308 */ /* 0x0002740000002400 */
[----:B------:R-:W1:Y:S10]  /*82f0*/  MUFU.TANH R14, R14 ;  /* 0x0000000e000e7308 */ /* 0x000e740000002400 */
[----:B------:R1:W1:Y:S01]  /*8300*/  MUFU.TANH R135, R35 ;  /* 0x0000002300877308 */ /* 0x0002620000002400 */
[----:B---3--:R-:W-:Y:S04]  /*8310*/  IADD3 R0, -R28, 0x1, -R5 ;  /* 0x000000011c007810 */ /* 0x008fe80007ffe905 */
[----:B------:R-:W-:Y:S04]  /*8320*/  IADD3 R0, R0, c[0x0][0x1d0], RZ ;  /* 0x0000740000007a10 */ /* 0x000fe80007ffe0ff */
[----:B------:R-:W-:Y:S04]  /*8330*/  IADD3 R0, R0, -c[0x0][0x168], RZ ;  /* 0x80005a0000007a10 */ /* 0x000fe80007ffe0ff */
[C---:B-1----:R-:W-:Y:S01]  /*8340*/  IADD3 R7, R0.reuse, c[0x0][0x328], RZ ;  /* 0x0000ca0000077a10 */ /* 0x042fe20007ffe0ff */
[----:B-----5:R-:W-:Y:S01]  /*8350*/  @P0 IMAD.MOV.U32 R4, RZ, RZ, R29 ;  /* 0x000000ffff040224 */ /* 0x020fe200078e001d */
[----:B------:R-:W-:Y:S02]  /*8360*/  PLOP3.LUT P0, PT, PT, PT, UP1, 0x40, 0x0 ;  /* 0x000000000000781c */ /* 0x000fe40003f0e818 */
[----:B------:R-:W-:Y:S02]  /*8370*/  IADD3 R6, R0, UR6, RZ ;  /* 0x0000000600067c10 */ /* 0x000fe4000fffe0ff */
[----:B------:R-:W1:Y:S02]  /*8380*/  SHFL.IDX PT, R3, R4, RZ, 0x1c1f ;  /* 0x001c1fff04037589 */ /* 0x000e6400000e0000 */
[--C-:B-1----:R-:W-:Y:S02]  /*8390*/  IMAD.IADD R2, R7, 0x1, R3.reuse ;  /* 0x0000000107027824 */ /* 0x102fe400078e0203 */
[----:B------:R-:W-:Y:S05]  /*83a0*/  IMAD.IADD R0, R6, 0x1, R3 ;  /* 0x0000000106007824 */ /* 0x000fea00078e0203 */
[----:B------:R-:W-:-:S05]  /*83b0*/  @P0 BRA `(.L_x_1605) ;  /* 0x0000019000000947 */ /* 0x000fca0003800000 */
[----:B--2-4-:R-:W-:Y:S01]  /*83c0*/  IADD3 R3, R3, c[0x0][0x1d0], RZ ;  /* 0x0000740003037a10 */ /* 0x014fe20007ffe0ff */
        /* <DEDUP_REMOVED lines=13> */
.L_x_1607:
[----:B------:R-:W-:Y:S04]  /*84a0*/  MOV R8, c[0x0][0x32c] ;  /* 0x0000cb0000087a02 */ /* 0x000fe80000000f00 */
[----:B------:R-:W-:Y:S11]  /*84b0*/  ISETP.NE.AND P0, PT, R8, 0x1, PT ;  /* 0x000000010800780c */ /* 0x000ff60003f05270 */
[----:B------:R-:W-:Y:S02]  /*84c0*/  @!UPT UIADD3 URZ, URZ, URZ, URZ ;  /* 0x0000003f3f3ff290 */ /* 0x000fe4000fffe03f */
[----:B------:R-:W-:Y:S05]  /*84d0*/  @P0 IMAD.HI.U32 R8, R3, c[0x0][0x330], RZ ;  /* 0x0000cc0003080a27 */ /* 0x000fea00078e00ff */
[----:B------:R-:W-:Y:S02]  /*84e0*/  @P0 SHF.R.U32.HI R3, RZ, c[0x0][0x334], R8 ;  /* 0x0000cd00ff030a19 */ /* 0x000fe40000011608 */
.L_x_1608:
[----:B------:R-:W-:Y:S05]  /*84f0*/  BSYNC B0 ;  /* 0x0000000000007941 */ /* 0x000fea0003800000 */
.L_x_1606:
[----:B------:R-:W-:Y:S04]  /*8500*/  IMAD R3, R3, c[0x0][0x32c], -R5 ;  /* 0x0000cb0003037a24 */ /* 0x000fe800078e0a05 */
[----:B------:R-:W-:Y:S05]  /*8510*/  IMAD.IADD R3, R3, 0x1, -R28 ;  /* 0x0000000103037824 */ /* 0x000fea00078e0a1c */
[----:B------:R-:W-:Y:S02]  /*8520*/  IADD3 R8, R3, c[0x0][0x32c], RZ ;  /* 0x0000cb0003087a10 */ /* 0x000fe40007ffe0ff */
[----:B------:R-:W-:Y:S02]  /*8530*/  IMNMX R0, R0, R3, !PT ;  /* 0x0000000300007217 */ /* 0x000fe40007800200 */
[----:B------:R-:W-:Y:S02]  /*8540*/  IMNMX R2, R2, R8, PT ;  /* 0x0000000802027217 */ /* 0x000fe40003800200 */
.L_x_1605:
[----:B--2-4-:R-:W-:Y:S01]  /*8550*/  ISETP.GT.AND P0, PT, R224, -0x1, PT ;  /* 0xffffffffe000780c */ /* 0x014fe20003f04270 */
[----:B------:R-:W1:Y:S03]  /*8560*/  SHFL.IDX PT, R3, R4, 0x1, 0x1c1f ;  /* 0x003c1f0004037f89 */ /* 0x000e6600000e0000 */
[C---:B------:R-:W-:Y:S02]  /*8570*/  ISETP.GT.AND P5, PT, R0.reuse, RZ, P0 ;  /* 0x000000ff0000720c */ /* 0x040fe400007a4270 */
[----:B------:R-:W-:Y:S02]  /*8580*/  ISETP.GT.AND P6, PT, R0, 0x1, P0 ;  /* 0x000000010000780c */ /* 0x000fe400007c4270 */
[C---:B------:R-:W-:Y:S02]  /*8590*/  ISETP.LT.OR P5, PT, R2.reuse, 0x1, P5 ;  /* 0x000000010200780c */ /* 0x040fe40002fa1670 */
[----:B------:R-:W-:Y:S02]  /*85a0*/  ISETP.LT.OR P6, PT, R2, 0x2, P6 ;  /* 0x000000020200780c */ /* 0x000fe400037c1670 */
[----:B------:R-:W-:Y:S02]  /*85b0*/  FSEL R8, R180, -INF , !P5 ;  /* 0xff800000b4087808 */ /* 0x000fe40006800000 */
[----:B------:R-:W-:Y:S02]  /*85c0*/  ISETP.GT.AND P5, PT, R0, 0x8, P0 ;  /* 0x000000080000780c */ /* 0x000fe400007a4270 */
[----:B------:R-:W-:Y:S02]  /*85d0*/  FSEL R10, R179, -INF , !P6 ;  /* 0xff800000b30a7808 */ /* 0x000fe40007000000 */
[----:B------:R-:W-:Y:S02]  /*85e0*/  ISETP.LT.OR P5, PT, R2, 0x9, P5 ;  /* 0x000000090200780c */ /* 0x000fe40002fa1670 */
[C---:B------:R-:W-:Y:S02]  /*85f0*/  ISETP.GT.AND P6, PT, R0.reuse, 0x9, P0 ;  /* 0x000000090000780c */ /* 0x040fe400007c4270 */
[----:B------:R-:W-:Y:S02]  /*8600*/  FSEL R9, R177, -INF , !P5 ;  /* 0xff800000b1097808 */ /* 0x000fe40006800000 */
[----:B------:R-:W-:Y:S02]  /*8610*/  ISETP.GT.AND P5, PT, R0, 0x10, P0 ;  /* 0x000000100000780c */ /* 0x000fe400007a4270 */
[C---:B------:R-:W-:Y:S02]  /*8620*/  ISETP.LT.OR P6, PT, R2.reuse, 0xa, P6 ;  /* 0x0000000a0200780c */ /* 0x040fe400037c1670 */
[----:B------:R-:W-:Y:S02]  /*8630*/  ISETP.LT.OR P5, PT, R2, 0x11, P5 ;  /* 0x000000110200780c */ /* 0x000fe40002fa1670 */
[----:B------:R-:W-:Y:S02]  /*8640*/  FSEL R11, R176, -INF , !P6 ;  /* 0xff800000b00b7808 */ /* 0x000fe40007000000 */
[----:B------:R-:W-:Y:S02]  /*8650*/  FSEL R173, R173, -INF , !P5 ;  /* 0xff800000adad7808 */ /* 0x000fe40006800000 */
[C---:B------:R-:W-:Y:S02]  /*8660*/  ISETP.GT.AND P5, PT, R0.reuse, 0x18, P0 ;  /* 0x000000180000780c */ /* 0x040fe400007a4270 */
        /* <DEDUP_REMOVED lines=13> */
[----:B------:R-:W-:Y:S02]  /*8740*/  ISETP.GT.AND P6, PT, R0, 0x21, P0 ;  /* 0x000000210000780c */ /* 0x000fe400007c4270 */
        /* <DEDUP_REMOVED lines=13> */
[----:B------:R-:W-:Y:S02]  /*8820*/  PLOP3.LUT P5, PT, PT, PT, UP1, 0x40, 0x0 ;  /* 0x000000000000781c */ /* 0x000fe40003fae818 */
[----:B------:R-:W-:Y:S04]  /*8830*/  ISETP.LT.OR P6, PT, R2, 0x32, P6 ;  /* 0x000000320200780c */ /* 0x000fe800037c1670 */
[----:B------:R-:W-:Y:S02]  /*8840*/  FSEL R195, R23, -INF , !P6 ;  /* 0xff80000017c37808 */ /* 0x000fe40007000000 */
[----:B------:R-:W-:Y:S01]  /*8850*/  ISETP.GT.AND P6, PT, R0, 0x39, P0 ;  /* 0x000000390000780c */ /* 0x000fe200007c4270 */
[--C-:B-1----:R-:W-:Y:S03]  /*8860*/  IMAD.IADD R0, R6, 0x1, R3.reuse ;  /* 0x0000000106007824 */ /* 0x102fe600078e0203 */
[----:B------:R-:W-:Y:S01]  /*8870*/  ISETP.LT.OR P6, PT, R2, 0x3a, P6 ;  /* 0x0000003a0200780c */ /* 0x000fe200037c1670 */
[----:B------:R-:W-:Y:S03]  /*8880*/  IMAD.IADD R2, R7, 0x1, R3 ;  /* 0x0000000107027824 */ /* 0x000fe600078e0203 */
[----:B------:R-:W-:Y:S01]  /*8890*/  FSEL R226, R16, -INF , !P6 ;  /* 0xff80000010e27808 */ /* 0x000fe20007000000 */
        /* <DEDUP_REMOVED lines=15> */
.L_x_1611:
[----:B------:R-:W-:Y:S04]  /*8990*/  MOV R4, c[0x0][0x32c] ;  /* 0x0000cb0000047a02 */ /* 0x000fe80000000f00 */
[----:B------:R-:W-:Y:S11]  /*89a0*/  ISETP.NE.AND P5, PT, R4, 0x1, PT ;  /* 0x000000010400780c */ /* 0x000ff60003fa5270 */
[----:B------:R-:W-:Y:S02]  /*89b0*/  @!UPT UIADD3 URZ, URZ, URZ, URZ ;  /* 0x0000003f3f3ff290 */ /* 0x000fe4000fffe03f */
[----:B------:R-:W-:Y:S05]  /*89c0*/  @P5 IMAD.HI.U32 R4, R3, c[0x0][0x330], RZ ;  /* 0x0000cc0003045a27 */ /* 0x000fea00078e00ff */
[----:B------:R-:W-:Y:S02]  /*89d0*/  @P5 SHF.R.U32.HI R3, RZ, c[0x0][0x334], R4 ;  /* 0x0000cd00ff035a19 */ /* 0x000fe40000011604 */
.L_x_1612:
[----:B------:R-:W-:Y:S05]  /*89e0*/  BSYNC B0 ;  /* 0x0000000000007941 */ /* 0x000fea0003800000 */
.L_x_1610:
[----:B------:R-:W-:Y:S04]  /*89f0*/  IMAD R5, R3, c[0x0][0x32c], -R5 ;  /* 0x0000cb0003057a24 */ /* 0x000fe800078e0a05 */
[----:B------:R-:W-:Y:S05]  /*8a00*/  IMAD.IADD R5, R5, 0x1, -R28 ;  /* 0x0000000105057824 */ /* 0x000fea00078e0a1c */
[----:B------:R-:W-:Y:S02]  /*8a10*/  IADD3 R3, R5, c[0x0][0x32c], RZ ;  /* 0x0000cb0005037a10 */ /* 0x000fe40007ffe0ff */
[----:B------:R-:W-:Y:S02]  /*8a20*/  IMNMX R0, R0, R5, !PT ;  /* 0x0000000500007217 */ /* 0x000fe40007800200 */
[----:B------:R-:W-:Y:S02]  /*8a30*/  IMNMX R2, R2, R3, PT ;  /* 0x0000000302027217 */ /* 0x000fe40003800200 */
.L_x_1609:
[----:B------:R-:W-:Y:S01]  /*8a40*/  FMNMX.FTZ R3, R8, R133, !PT ;  /* 0x0000008508037209 */ /* 0x000fe20007810000 */
[----:B------:R-:W-:Y:S01]  /*8a50*/  LDSM.16.MT88.4 R20, [R198+0x100] ;  /* 0x00010000c614783b */ /* 0x000fe20000004200 */
[----:B------:R-:W-:Y:S02]  /*8a60*/  ISETP.GT.AND P5, PT, R0, RZ, P0 ;  /* 0x000000ff0000720c */ /* 0x000fe400007a4270 */
[----:B------:R-:W-:Y:S02]  /*8a70*/  FMNMX.FTZ R3, R10, R3, !PT ;  /* 0x000000030a037209 */ /* 0x000fe40007810000 */
[----:B------:R-:W-:Y:S02]  /*8a80*/  ISETP.GT.AND P6, PT, R0, 0x1, P0 ;  /* 0x000000010000780c */ /* 0x000fe400007c4270 */
[----:B------:R-:W-:Y:S01]  /*8a90*/  FMNMX.FTZ R3, R9, R3, !PT ;  /* 0x0000000309037209 */ /* 0x000fe20007810000 */
[----:B------:R-:W-:Y:S01]  /*8aa0*/  LDSM.16.MT88.4 R28, [R200+0x100] ;  /* 0x00010000c81c783b */ /* 0x000fe20000004200 */
[----:B------:R-:W-:Y:S02]  /*8ab0*/  ISETP.LT.OR P5, PT, R2, 0x1, P5 ;  /* 0x000000010200780c */ /* 0x000fe40002fa1670 */
[----:B------:R-:W-:Y:S02]  /*8ac0*/  FMNMX.FTZ R3, R11, R3, !PT ;  /* 0x000000030b037209 */ /* 0x000fe40007810000 */
[----:B------:R-:W-:Y:S02]  /*8ad0*/  FSEL R4, R192, -INF , !P5 ;  /* 0xff800000c0047808 */ /* 0x000fe40006800000 */
[----:B------:R-:W-:Y:S02]  /*8ae0*/  FMNMX.FTZ R3, R173, R3, !PT ;  /* 0x00000003ad037209 */ /* 0x000fe40007810000 */
[----:B------:R-:W-:Y:S02]  /*8af0*/  ISETP.GT.AND P5, PT, R0, 0x8, P0 ;  /* 0x000000080000780c */ /* 0x000fe400007a4270 */
[----:B------:R-:W-:Y:S02]  /*8b00*/  FMNMX.FTZ R3, R176, R3, !PT ;  /* 0x00000003b0037209 */ /* 0x000fe40007810000 */
[C---:B------:R-:W-:Y:S02]  /*8b10*/  ISETP.LT.OR P6, PT, R2.reuse, 0x2, P6 ;  /* 0x000000020200780c */ /* 0x040fe400037c1670 */
[----:B------:R-:W-:Y:S02]  /*8b20*/  FMNMX.FTZ R3, R177, R3, !PT ;  /* 0x00000003b1037209 */ /* 0x000fe40007810000 */
[----:B------:R-:W-:Y:S02]  /*8b30*/  ISETP.LT.OR P5, PT, R2, 0x9, P5 ;  /* 0x000000090200780c */ /* 0x000fe40002fa1670 */
[----:B------:R-:W-:Y:S02]  /*8b40*/  FSEL R6, R193, -INF , !P6 ;  /* 0xff800000c1067808 */ /* 0x000fe40007000000 */
[----:B------:R-:W-:Y:S02]  /*8b50*/  ISETP.GT.AND P6, PT, R0, 0x9, P0 ;  /* 0x000000090000780c */ /* 0x000fe400007c4270 */
[----:B------:R-:W-:Y:S02]  /*8b60*/  FMNMX.FTZ R12, R4, R134, !PT ;  /* 0x00000086040c7209 */ /* 0x000fe40007810000 */
[----:B------:R-:W-:Y:S02]  /*8b70*/  FMNMX.FTZ R3, R179, R3, !PT ;  /* 0x00000003b3037209 */ /* 0x000fe40007810000 */
[----:B------:R-:W-:Y:S02]  /*8b80*/  FSEL R5, R186, -INF , !P5 ;  /* 0xff800000ba057808 */ /* 0x000fe40006800000 */
[----:B------:R-:W-:Y:S02]  /*8b90*/  ISETP.GT.AND P5, PT, R0, 0x10, P0 ;  /* 0x000000100000780c */ /* 0x000fe400007a4270 */
[----:B------:R-:W-:Y:S02]  /*8ba0*/  ISETP.LT.OR P6, PT, R2, 0xa, P6 ;  /* 0x0000000a0200780c */ /* 0x000fe400037c1670 */
[----:B------:R-:W-:Y:S02]  /*8bb0*/  FMNMX.FTZ R12, R6, R12, !PT ;  /* 0x0000000c060c7209 */ /* 0x000fe40007810000 */
        /* <DEDUP_REMOVED lines=8> */
[C---:B------:R-:W-:Y:S02]  /*8c40*/  ISETP.LT.OR P6, PT, R2.reuse, 0x12, P6 ;  /* 0x000000120200780c */ /* 0x040fe400037c1670 */
        /* <DEDUP_REMOVED lines=28> */
[----:B------:R-:W-:Y:S01]  /*8e10*/  ISETP.GT.AND P5, PT, R0, 0x30, P0 ;  /* 0x000000300000780c */ /* 0x000fe200007a4270 */
        /* <DEDUP_REMOVED lines=10> */
[----:B------:R-:W-:Y:S02]  /*8ec0*/  ISETP.LT.OR P6, PT, R2, 0x32, P6 ;  /* 0x000000320200780c */ /* 0x000fe400037c1670 */
[----:B------:R-:W-:Y:S02]  /*8ed0*/  ISETP.GT.AND P0, PT, R0, 0x39, P0 ;  /* 0x000000390000780c */ /* 0x000fe40000704270 */
[----:B------:R-:W-:Y:S02]  /*8ee0*/  FMNMX.FTZ R0, R187, R12, !PT ;  /* 0x0000000cbb007209 */ /* 0x000fe40007810000 */
[----:B------:R-:W-:Y:S02]  /*8ef0*/  ISETP.LT.OR P5, PT, R2, 0x39, P5 ;  /* 0x000000390200780c */ /* 0x000fe40002fa1670 */
[----:B------:R-:W-:Y:S02]  /*8f00*/  FSEL R191, R26, -INF , !P6 ;  /* 0xff8000001abf7808 */ /* 0x000fe40007000000 */
[----:B------:R-:W-:Y:S02]  /*8f10*/  FSEL R192, R14, -INF , !P5 ;  /* 0xff8000000ec07808 */ /* 0x000fe40006800000 */
[----:B------:R-:W-:Y:S02]  /*8f20*/  ISETP.LT.OR P0, PT, R2, 0x3a, P0 ;  /* 0x0000003a0200780c */ /* 0x000fe40000701670 */
[----:B------:R-:W-:Y:S02]  /*8f30*/  FMNMX.FTZ R0, R191, R0, !PT ;  /* 0x00000000bf007209 */ /* 0x000fe40007810000 */
[----:B------:R-:W-:Y:S02]  /*8f40*/  FSEL R135, R135, -INF , !P0 ;  /* 0xff80000087877808 */ /* 0x000fe40004000000 */
[----:B------:R-:W-:Y:S02]  /*8f50*/  FMNMX.FTZ R0, R192, R0, !PT ;  /* 0x00000000c0007209 */ /* 0x000fe40007810000 */
[----:B-1----:R-:W-:Y:S02]  /*8f60*/  FMNMX.FTZ R3, R3, R13, !PT ;  /* 0x0000000d03037209 */ /* 0x002fe40007810000 */
[----:B------:R-:W-:Y:S01]  /*8f70*/  FMNMX.FTZ R0, R135, R0, !PT ;  /* 0x0000000087007209 */ /* 0x000fe20007810000 */
[----:B------:R-:W-:Y:S08]  /*8f80*/  LDSM.16.MT88.4 R12, [R197+0x100] ;  /* 0x00010000c50c783b */ /* 0x000ff00000004200 */
[----:B------:R-:W1:Y:S08]  /*8f90*/  SHFL.BFLY PT, R2, R0, 0x2, 0x1f ;  /* 0x0c401f0000027f89 */ /* 0x000e7000000e0000 */
[----:B------:R-:W2:Y:S01]  /*8fa0*/  SHFL.BFLY PT, R132, R3, 0x1, 0x1f ;  /* 0x0c201f0003847f89 */ /* 0x000ea200000e0000 */
[----:B-1----:R-:W-:Y:S02]  /*8fb0*/  FMNMX.FTZ R2, R0, R2, !PT ;  /* 0x0000000200027209 */ /* 0x002fe40007810000 */
[----:B--2---:R-:W-:Y:S05]  /*8fc0*/  FMNMX.FTZ R132, R3, R132, !PT ;  /* 0x0000008403847209 */ /* 0x004fea0007810000 */
[----:B------:R-:W1:Y:S01]  /*8fd0*/  SHFL.BFLY PT, R3, R2, 0x1, 0x1f ;  /* 0x0c201f0002037f89 */ /* 0x000e6200000e0000 */
[C---:B------:R-:W-:Y:S01]  /*8fe0*/  FSETP.NEU.FTZ.AND P0, PT, R132.reuse, -INF , PT ;  /* 0xff8000008400780b */ /* 0x040fe20003f1d000 */
[C---:B------:R-:W-:Y:S03]  /*8ff0*/  FMUL.FTZ R172, R132.reuse, c[0x0][0x2d0] ;  /* 0x0000b40084ac7a20 */ /* 0x040fe60000410000 */
[----:B------:R-:W-:Y:S02]  /*9000*/  FSEL R0, R132, RZ, P0 ;  /* 0x000000ff84007208 */ /* 0x000fe40000000000 */
[----:B------:R-:W-:Y:S03]  /*9010*/  FSEL R172, R172, RZ, P0 ;  /* 0x000000ffacac7208 */ /* 0x000fe60000000000 */
[----:B------:R-:W-:Y:S02]  /*9020*/  FADD.FTZ R0, -R0, R133 ;  /* 0x0000008500007221 */ /* 0x000fe40000010100 */
[--C-:B------:R-:W-:Y:S02]  /*9030*/  FFMA.FTZ R8, R8, c[0x0][0x2d0], -R172.reuse ;  /* 0x0000b40008087a23 */ /* 0x100fe400000108ac */
[----:B------:R-:W-:Y:S02]  /*9040*/  FMUL.FTZ R0, R0, c[0x0][0x2d0] ;  /* 0x0000b40000007a20 */ /* 0x000fe40000410000 */
[--C-:B------:R-:W-:Y:S01]  /*9050*/  FFMA.FTZ R10, R10, c[0x0][0x2d0], -R172.reuse ;  /* 0x0000b4000a0a7a23 */ /* 0x100fe200000108ac */
[----:B------:R-:W-:Y:S01]  /*9060*/  MUFU.EX2 R237, R8 ;  /* 0x0000000800ed7308 */ /* 0x000fe20000000800 */
[--C-:B------:R-:W-:Y:S02]  /*9070*/  FFMA.FTZ R9, R9, c[0x0][0x2d0], -R172.reuse ;  /* 0x0000b40009097a23 */ /* 0x100fe400000108ac */
[----:B------:R-:W-:Y:S01]  /*9080*/  FFMA.FTZ R11, R11, c[0x0][0x2d0], -R172 ;  /* 0x0000b4000b0b7a23 */ /* 0x000fe200000108ac */
[----:B-1----:R-:W-:Y:S06]  /*9090*/  FMNMX.FTZ R3, R2, R3, !PT ;  /* 0x0000000302037209 */ /* 0x002fec0007810000 */
[----:B------:R1:W2:Y:S01]  /*90a0*/  MUFU.EX2 R2, R0 ;  /* 0x0000000000027308 */ /* 0x0002a20000000800 */
[C---:B------:R-:W-:Y:S01]  /*90b0*/  FSETP.NEU.FTZ.AND P0, PT, R3.reuse, -INF , PT ;  /* 0xff8000000300780b */ /* 0x040fe20003f1d000 */
[----:B------:R-:W-:Y:S05]  /*90c0*/  FMUL.FTZ R133, R3, c[0x0][0x2d0] ;  /* 0x0000b40003857a20 */ /* 0x000fea0000410000 */
[----:B------:R-:W-:Y:S03]  /*90d0*/  FSEL R133, R133, RZ, P0 ;  /* 0x000000ff85857208 */ /* 0x000fe60000000000 */
[----:B------:R-:W3:Y:S02]  /*90e0*/  MUFU.EX2 R240, R10 ;  /* 0x0000000a00f07308 */ /* 0x000ee40000000800 */
[--C-:B------:R-:W-:Y:S02]  /*90f0*/  FFMA.FTZ R4, R4, c[0x0][0x2d0], -R133.reuse ;  /* 0x0000b40004047a23 */ /* 0x100fe40000010885 */
[--C-:B------:R-:W-:Y:S02]  /*9100*/  FFMA.FTZ R6, R6, c[0x0][0x2d0], -R133.reuse ;  /* 0x0000b40006067a23 */ /* 0x100fe40000010885 */
[--C-:B------:R-:W-:Y:S02]  /*9110*/  FFMA.FTZ R5, R5, c[0x0][0x2d0], -R133.reuse ;  /* 0x0000b40005057a23 */ /* 0x100fe40000010885 */
[--C-:B------:R-:W-:Y:S02]  /*9120*/  FFMA.FTZ R7, R7, c[0x0][0x2d0], -R133.reuse ;  /* 0x0000b40007077a23 */ /* 0x100fe40000010885 */
[----:B------:R4:W-:Y:S01]  /*9130*/  MUFU.EX2 R239, R9 ;  /* 0x0000000900ef7308 */ /* 0x0009e20000000800 */
[----:B-1----:R-:W-:Y:S01]  /*9140*/  FSEL R0, R3, RZ, P0 ;  /* 0x000000ff03007208 */ /* 0x002fe20000000000 */
[----:B--2---:R-:W-:Y:S01]  /*9150*/  FMUL.FTZ R8, R2, R140 ;  /* 0x0000008c02087220 */ /* 0x004fe20000410000 */
[----:B------:R-:W-:Y:S01]  /*9160*/  ISETP.GT.AND P0, PT, R224, UR4, PT ;  /* 0x00000004e0007c0c */ /* 0x000fe2000bf04270 */
[----:B------:R-:W-:Y:S02]  /*9170*/  FMUL.FTZ R16, R2, R148 ;  /* 0x0000009402107220 */ /* 0x000fe40000410000 */
[----:B------:R-:W-:Y:S04]  /*9180*/  FADD.FTZ R0, -R0, R134 ;  /* 0x0000008600007221 */ /* 0x000fe80000010100 */
[----:B------:R-:W1:Y:S01]  /*9190*/  MUFU.EX2 R238, R11 ;  /* 0x0000000b00ee7308 */ /* 0x000e620000000800 */
[----:B------:R-:W-:Y:S02]  /*91a0*/  FMUL.FTZ R17, R2, R149 ;  /* 0x0000009502117220 */ /* 0x000fe40000410000 */
[----:B------:R-:W-:Y:S01]  /*91b0*/  FMUL.FTZ R0, R0, c[0x0][0x2d0] ;  /* 0x0000b40000007a20 */ /* 0x000fe20000410000 */
[----:B---3--:R-:W-:Y:S01]  /*91c0*/  F2FP.BF16.PACK_AB R168, R240, R237 ;  /* 0x000000edf0a8723e */ /* 0x008fe200000010ff */
[C---:B------:R-:W-:Y:S02]  /*91d0*/  FMUL.FTZ R24, R2.reuse, R156 ;  /* 0x0000009c02187220 */ /* 0x040fe40000410000 */
[C---:B------:R-:W-:Y:S02]  /*91e0*/  FMUL.FTZ R25, R2.reuse, R157 ;  /* 0x0000009d02197220 */ /* 0x040fe40000410000 */
[C---:B------:R-:W-:Y:S01]  /*91f0*/  FMUL.FTZ R32, R2.reuse, R164 ;  /* 0x000000a402207220 */ /* 0x040fe20000410000 */
[----:B------:R2:W-:Y:S01]  /*9200*/  MUFU.EX2 R229, R4 ;  /* 0x0000000400e57308 */ /* 0x0005e20000000800 */
[C---:B------:R-:W-:Y:S02]  /*9210*/  FMUL.FTZ R33, R2.reuse, R165 ;  /* 0x000000a502217220 */ /* 0x040fe40000410000 */
[C---:B------:R-:W-:Y:S02]  /*9220*/  FMUL.FTZ R36, R2.reuse, R36 ;  /* 0x0000002402247220 */ /* 0x040fe40000410000 */
[C---:B----4-:R-:W-:Y:S02]  /*9230*/  FMUL.FTZ R9, R2.reuse, R141 ;  /* 0x0000008d02097220 */ /* 0x050fe40000410000 */
[C---:B------:R-:W-:Y:S02]  /*9240*/  FMUL.FTZ R37, R2.reuse, R37 ;  /* 0x0000002502257220 */ /* 0x040fe40000410000 */
[C---:B------:R-:W-:Y:S01]  /*9250*/  FMUL.FTZ R40, R2.reuse, R40 ;  /* 0x0000002802287220 */ /* 0x040fe20000410000 */
[----:B------:R-:W3:Y:S01]  /*9260*/  MUFU.EX2 R228, R6 ;  /* 0x0000000600e47308 */ /* 0x000ee20000000800 */
[C---:B------:R-:W-:Y:S02]  /*9270*/  FMUL.FTZ R41, R2.reuse, R41 ;  /* 0x0000002902297220 */ /* 0x040fe40000410000 */
[----:B------:R-:W-:Y:S01]  /*9280*/  FMUL.FTZ R44, R2, R44 ;  /* 0x0000002c022c7220 */ /* 0x000fe20000410000 */
[----:B-1----:R-:W-:Y:S01]  /*9290*/  F2FP.BF16.PACK_AB R170, R238, R239 ;  /* 0x000000efeeaa723e */ /* 0x002fe200000010ff */
[C---:B------:R-:W-:Y:S02]  /*92a0*/  FMUL.FTZ R45, R2.reuse, R45 ;  /* 0x0000002d022d7220 */ /* 0x040fe40000410000 */
[C---:B------:R-:W-:Y:S02]  /*92b0*/  FMUL.FTZ R48, R2.reuse, R48 ;  /* 0x0000003002307220 */ /* 0x040fe40000410000 */
[C---:B------:R-:W-:Y:S01]  /*92c0*/  FMUL.FTZ R49, R2.reuse, R49 ;  /* 0x0000003102317220 */ /* 0x040fe20000410000 */
[----:B------:R1:W-:Y:S01]  /*92d0*/  MUFU.EX2 R227, R5 ;  /* 0x0000000500e37308 */ /* 0x0003e20000000800 */
[C---:B------:R-:W-:Y:S02]  /*92e0*/  FMUL.FTZ R52, R2.reuse, R52 ;  /* 0x0000003402347220 */ /* 0x040fe40000410000 */
[C---:B------:R-:W-:Y:S02]  /*92f0*/  FMUL.FTZ R53, R2.reuse, R53 ;  /* 0x0000003502357220 */ /* 0x040fe40000410000 */
[C---:B--2---:R-:W-:Y:S02]  /*9300*/  FMUL.FTZ R4, R2.reuse, R136 ;  /* 0x0000008802047220 */ /* 0x044fe40000410000 */
[C---:B------:R-:W-:Y:S02]  /*9310*/  FMUL.FTZ R56, R2.reuse, R56 ;  /* 0x0000003802387220 */ /* 0x040fe40000410000 */
[C---:B------:R-:W-:Y:S01]  /*9320*/  FMUL.FTZ R57, R2.reuse, R57 ;  /* 0x0000003902397220 */ /* 0x040fe20000410000 */
[----:B------:R-:W2:Y:S01]  /*9330*/  MUFU.EX2 R193, R7 ;  /* 0x0000000700c17308 */ /* 0x000ea20000000800 */
[C---:B------:R-:W-:Y:S02]  /*9340*/  FMUL.FTZ R60, R2.reuse, R60 ;  /* 0x0000003c023c7220 */ /* 0x040fe40000410000 */
[----:B------:R-:W-:Y:S01]  /*9350*/  FMUL.FTZ R61, R2, R61 ;  /* 0x0000003d023d7220 */ /* 0x000fe20000410000 */
[----:B---3--:R-:W-:Y:S01]  /*9360*/  F2FP.BF16.PACK_AB R169, R228, R229 ;  /* 0x000000e5e4a9723e */ /* 0x008fe200000010ff */
[C---:B------:R-:W-:Y:S02]  /*9370*/  FMUL.FTZ R64, R2.reuse, R64 ;  /* 0x0000004002407220 */ /* 0x040fe40000410000 */
[C---:B------:R-:W-:Y:S02]  /*9380*/  FMUL.FTZ R65, R2.reuse, R65 ;  /* 0x0000004102417220 */ /* 0x040fe40000410000 */
[C---:B------:R-:W-:Y:S01]  /*9390*/  FMUL.FTZ R68, R2.reuse, R68 ;  /* 0x0000004402447220 */ /* 0x040fe20000410000 */
[----:B------:R-:W3:Y:S01]  /*93a0*/  MUFU.EX2 R0, R0 ;  /* 0x0000000000007308 */ /* 0x000ee20000000800 */
[C---:B------:R-:W-:Y:S02]  /*93b0*/  FMUL.FTZ R69, R2.reuse, R69 ;  /* 0x0000004502457220 */ /* 0x040fe40000410000 */
[C---:B------:R-:W-:Y:S02]  /*93c0*/  FMUL.FTZ R72, R2.reuse, R72 ;  /* 0x0000004802487220 */ /* 0x040fe40000410000 */
[C---:B-1----:R-:W-:Y:S02]  /*93d0*/  FMUL.FTZ R5, R2.reuse, R137 ;  /* 0x0000008902057220 */ /* 0x042fe40000410000 */
[C---:B------:R-:W-:Y:S02]  /*93e0*/  FMUL.FTZ R73, R2.reuse, R73 ;  /* 0x0000004902497220 */ /* 0x040fe40000410000 */
[C---:B------:R-:W-:Y:S02]  /*93f0*/  FMUL.FTZ R76, R2.reuse, R76 ;  /* 0x0000004c024c7220 */ /* 0x040fe40000410000 */
[C---:B------:R-:W-:Y:S02]  /*9400*/  FMUL.FTZ R77, R2.reuse, R77 ;  /* 0x0000004d024d7220 */ /* 0x040fe40000410000 */
[C---:B------:R-:W-:Y:S01]  /*9410*/  FMUL.FTZ R80, R2.reuse, R80 ;  /* 0x0000005002507220 */ /* 0x040fe20000410000 */
[----:B--2---:R-:W-:Y:S01]  /*9420*/  F2FP.BF16.PACK_AB R171, R193, R227 ;  /* 0x000000e3c1ab723e */ /* 0x004fe200000010ff */
[C---:B------:R-:W-:Y:S02]  /*9430*/  FMUL.FTZ R81, R2.reuse, R81 ;  /* 0x0000005102517220 */ /* 0x040fe40000410000 */
[C---:B------:R-:W-:Y:S02]  /*9440*/  FMUL.FTZ R84, R2.reuse, R84 ;  /* 0x0000005402547220 */ /* 0x040fe40000410000 */
[C---:B------:R-:W-:Y:S02]  /*9450*/  FMUL.FTZ R85, R2.reuse, R85 ;  /* 0x0000005502557220 */ /* 0x040fe40000410000 */
[C---:B------:R-:W-:Y:S02]  /*9460*/  FMUL.FTZ R88, R2.reuse, R88 ;  /* 0x0000005802587220 */ /* 0x040fe40000410000 */
[----:B------:R-:W-:Y:S02]  /*9470*/  FMUL.FTZ R89, R2, R89 ;  /* 0x0000005902597220 */ /* 0x000fe40000410000 */
[C---:B---3--:R-:W-:Y:S02]  /*9480*/  FMUL.FTZ R6, R0.reuse, R138 ;  /* 0x0000008a00067220 */ /* 0x048fe40000410000 */
[C---:B------:R-:W-:Y:S02]  /*9490*/  FMUL.FTZ R7, R0.reuse, R139 ;  /* 0x0000008b00077220 */ /* 0x040fe40000410000 */
[----:B------:R-:W1:Y:S01]  /*94a0*/  LDSM.16.MT88.4 R136, [R199+0x100] ;  /* 0x00010000c788783b */ /* 0x000e620000004200 */
[C---:B------:R-:W-:Y:S02]  /*94b0*/  FMUL.FTZ R10, R0.reuse, R142 ;  /* 0x0000008e000a7220 */ /* 0x040fe40000410000 */
[C---:B------:R-:W-:Y:S02]  /*94c0*/  FMUL.FTZ R11, R0.reuse, R143 ;  /* 0x0000008f000b7220 */ /* 0x040fe40000410000 */
[C---:B------:R-:W-:Y:S03]  /*94d0*/  HMMA.16816.F32.BF16 R4, R168.reuse, R12, R4 ;  /* 0x0000000ca804723c */ /* 0x040fe60000041804 */
[----:B------:R-:W2:Y:S02]  /*94e0*/  LDSM.16.MT88.4 R140, [R197+0x2100] ;  /* 0x00210000c58c783b */ /* 0x000ea40000004200 */
        /* <DEDUP_REMOVED lines=14> */
[----:B------:R-:W-:Y:S01]  /*95d0*/  FMUL.FTZ R38, R0, R38 ;  /* 0x0000002600267220 */ /* 0x000fe20000410000 */
[----:B------:R-:W-:Y:S01]  /*95e0*/  LDSM.16.MT88.4 R156, [R197+0x2900] ;  /* 0x00290000c59c783b */ /* 0x000fe20000004200 */
[C---:B------:R-:W-:Y:S01]  /*95f0*/  FMUL.FTZ R20, R2.reuse, R152 ;  /* 0x0000009802147220 */ /* 0x040fe20000410000 */
[C---:B------:R-:W-:Y:S04]  /*9600*/  HMMA.16816.F32.BF16 R16, R168.reuse, R22, R16 ;  /* 0x00000016a810723c */ /* 0x040fe80000041810 */
[----:B------:R-:W-:Y:S02]  /*9610*/  FMUL.FTZ R21, R2, R153 ;  /* 0x0000009902157220 */ /* 0x000fe40000410000 */
[--C-:B------:R-:W-:Y:S01]  /*9620*/  FFMA.FTZ R134, R173, c[0x0][0x2d0], -R172.reuse ;  /* 0x0000b400ad867a23 */ /* 0x100fe200000108ac */
[----:B------:R-:W-:Y:S01]  /*9630*/  LDSM.16.MT88.4 R164, [R199+0x1900] ;  /* 0x00190000c7a4783b */ /* 0x000fe20000004200 */
[C---:B------:R-:W-:Y:S02]  /*9640*/  FMUL.FTZ R22, R0.reuse, R154 ;  /* 0x0000009a00167220 */ /* 0x040fe40000410000 */
[----:B------:R4:W-:Y:S02]  /*9650*/  MUFU.EX2 R236, R134 ;  /* 0x0000008600ec7308 */ /* 0x0009e40000000800 */
[C---:B------:R-:W-:Y:S02]  /*9660*/  FMUL.FTZ R23, R0.reuse, R155 ;  /* 0x0000009b00177220 */ /* 0x040fe40000410000 */
[C---:B------:R-:W-:Y:S01]  /*9670*/  FMUL.FTZ R39, R0.reuse, R39 ;  /* 0x0000002700277220 */ /* 0x040fe20000410000 */
[----:B------:R-:W-:Y:S01]  /*9680*/  LDSM.16.MT88.4 R152, [R199+0x900] ;  /* 0x00090000c798783b */ /* 0x000fe20000004200 */
[C---:B------:R-:W-:Y:S02]  /*9690*/  FMUL.FTZ R42, R0.reuse, R42 ;  /* 0x0000002a002a7220 */ /* 0x040fe40000410000 */
[C---:B------:R-:W-:Y:S01]  /*96a0*/  FMUL.FTZ R43, R0.reuse, R43 ;  /* 0x0000002b002b7220 */ /* 0x040fe20000410000 */
[C---:B------:R-:W-:Y:S03]  /*96b0*/  HMMA.16816.F32.BF16 R20, R168.reuse, R28, R20 ;  /* 0x0000001ca814723c */ /* 0x040fe60000041814 */
[C---:B------:R-:W-:Y:S02]  /*96c0*/  FMUL.FTZ R46, R0.reuse, R46 ;  /* 0x0000002e002e7220 */ /* 0x040fe40000410000 */
[----:B------:R-:W-:Y:S02]  /*96d0*/  FMUL.FTZ R47, R0, R47 ;  /* 0x0000002f002f7220 */ /* 0x000fe40000410000 */
[C---:B------:R-:W-:Y:S01]  /*96e0*/  FMUL.FTZ R28, R2.reuse, R160 ;  /* 0x000000a0021c7220 */ /* 0x040fe20000410000 */
[C---:B------:R-:W-:Y:S04]  /*96f0*/  HMMA.16816.F32.BF16 R24, R168.reuse, R30, R24 ;  /* 0x0000001ea818723c */ /* 0x040fe80000041818 */
[----:B------:R-:W-:Y:S02]  /*9700*/  FMUL.FTZ R29, R2, R161 ;  /* 0x000000a1021d7220 */ /* 0x000fe40000410000 */
[C---:B------:R-:W-:Y:S02]  /*9710*/  FMUL.FTZ R50, R0.reuse, R50 ;  /* 0x0000003200327220 */ /* 0x040fe40000410000 */
[C---:B------:R-:W-:Y:S04]  /*9720*/  FMUL.FTZ R30, R0.reuse, R162 ;  /* 0x000000a2001e7220 */ /* 0x040fe80000410000 */
[C---:B------:R-:W-:Y:S02]  /*9730*/  FMUL.FTZ R31, R0.reuse, R163 ;  /* 0x000000a3001f7220 */ /* 0x040fe40000410000 */
[----:B------:R-:W-:Y:S01]  /*9740*/  LDSM.16.MT88.4 R160, [R200+0x1900] ;  /* 0x00190000c8a0783b */ /* 0x000fe20000004200 */
[C---:B------:R-:W-:Y:S02]  /*9750*/  FMUL.FTZ R51, R0.reuse, R51 ;  /* 0x0000003300337220 */ /* 0x040fe40000410000 */
[C---:B------:R-:W-:Y:S02]  /*9760*/  FMUL.FTZ R54, R0.reuse, R54 ;  /* 0x0000003600367220 */ /* 0x040fe40000410000 */
[C---:B-1----:R-:W-:Y:S03]  /*9770*/  HMMA.16816.F32.BF16 R28, R168.reuse, R136, R28 ;  /* 0x00000088a81c723c */ /* 0x042fe6000004181c */
[C---:B------:R-:W-:Y:S02]  /*9780*/  FMUL.FTZ R55, R0.reuse, R55 ;  /* 0x0000003700377220 */ /* 0x040fe40000410000 */
[C---:B------:R-:W-:Y:S02]  /*9790*/  FMUL.FTZ R58, R0.reuse, R58 ;  /* 0x0000003a003a7220 */ /* 0x040fe40000410000 */
[----:B------:R-:W-:Y:S01]  /*97a0*/  FMUL.FTZ R59, R0, R59 ;  /* 0x0000003b003b7220 */ /* 0x000fe20000410000 */
[C---:B------:R-:W-:Y:S01]  /*97b0*/  HMMA.16816.F32.BF16 R32, R168.reuse, R138, R32 ;  /* 0x0000008aa820723c */ /* 0x040fe20000041820 */
[----:B------:R-:W1:Y:S03]  /*97c0*/  LDSM.16.MT88.4 R136, [R200+0x2100] ;  /* 0x00210000c888783b */ /* 0x000e660000004200 */
[--C-:B----4-:R-:W-:Y:S02]  /*97d0*/  FFMA.FTZ R134, R176, c[0x0][0x2d0], -R172.reuse ;  /* 0x0000b400b0867a23 */ /* 0x110fe400000108ac */
[C---:B------:R-:W-:Y:S02]  /*97e0*/  FMUL.FTZ R62, R0.reuse, R62 ;  /* 0x0000003e003e7220 */ /* 0x040fe40000410000 */
[C---:B--2---:R-:W-:Y:S01]  /*97f0*/  HMMA.16816.F32.BF16 R36, R168.reuse, R140, R36 ;  /* 0x0000008ca824723c */ /* 0x044fe20000041824 */
[----:B------:R2:W4:Y:S03]  /*9800*/  MUFU.EX2 R235, R134 ;  /* 0x0000008600eb7308 */ /* 0x0005260000000800 */
[C---:B------:R-:W-:Y:S02]  /*9810*/  FMUL.FTZ R63, R0.reuse, R63 ;  /* 0x0000003f003f7220 */ /* 0x040fe40000410000 */
[C---:B------:R-:W-:Y:S02]  /*9820*/  FMUL.FTZ R66, R0.reuse, R66 ;  /* 0x0000004200427220 */ /* 0x040fe40000410000 */
[C---:B------:R-:W-:Y:S01]  /*9830*/  HMMA.16816.F32.BF16 R40, R168.reuse, R142, R40 ;  /* 0x0000008ea828723c */ /* 0x040fe20000041828 */
[----:B------:R-:W5:Y:S03]  /*9840*/  LDSM.16.MT88.4 R140, [R199+0x2100] ;  /* 0x00210000c78c783b */ /* 0x000f660000004200 */
[C---:B------:R-:W-:Y:S02]  /*9850*/  FMUL.FTZ R67, R0.reuse, R67 ;  /* 0x0000004300437220 */ /* 0x040fe40000410000 */
[C---:B------:R-:W-:Y:S02]  /*9860*/  FMUL.FTZ R70, R0.reuse, R70 ;  /* 0x0000004600467220 */ /* 0x040fe40000410000 */
[C---:B---3--:R-:W-:Y:S04]  /*9870*/  HMMA.16816.F32.BF16 R44, R168.reuse, R144, R44 ;  /* 0x00000090a82c723c */ /* 0x048fe8000004182c */
[C---:B------:R-:W-:Y:S02]  /*9880*/  FMUL.FTZ R71, R0.reuse, R71 ;  /* 0x0000004700477220 */ /* 0x040fe40000410000 */
[C---:B------:R-:W-:Y:S02]  /*9890*/  FMUL.FTZ R74, R0.reuse, R74 ;  /* 0x0000004a004a7220 */ /* 0x040fe40000410000 */
[C---:B------:R-:W-:Y:S01]  /*98a0*/  HMMA.16816.F32.BF16 R48, R168.reuse, R146, R48 ;  /* 0x00000092a830723c */ /* 0x040fe20000041830 */
[----:B------:R-:W3:Y:S03]  /*98b0*/  LDSM.16.MT88.4 R144, [R197+0x4100] ;  /* 0x00410000c590783b */ /* 0x000ee60000004200 */
[--C-:B--2---:R-:W-:Y:S02]  /*98c0*/  FFMA.FTZ R134, R177, c[0x0][0x2d0], -R172.reuse ;  /* 0x0000b400b1867a23 */ /* 0x104fe400000108ac */
[C---:B------:R-:W-:Y:S02]  /*98d0*/  FMUL.FTZ R75, R0.reuse, R75 ;  /* 0x0000004b004b7220 */ /* 0x040fe40000410000 */
[----:B------:R2:W-:Y:S01]  /*98e0*/  MUFU.EX2 R234, R134 ;  /* 0x0000008600ea7308 */ /* 0x0005e20000000800 */
[C---:B-1----:R-:W-:Y:S03]  /*98f0*/  HMMA.16816.F32.BF16 R52, R168.reuse, R136, R52 ;  /* 0x00000088a834723c */ /* 0x042fe60000041834 */
[C---:B------:R-:W-:Y:S02]  /*9900*/  FMUL.FTZ R78, R0.reuse, R78 ;  /* 0x0000004e004e7220 */ /* 0x040fe40000410000 */
[C---:B------:R-:W-:Y:S02]  /*9910*/  FMUL.FTZ R79, R0.reuse, R79 ;  /* 0x0000004f004f7220 */ /* 0x040fe40000410000 */
[C---:B------:R-:W-:Y:S01]  /*9920*/  FMUL.FTZ R82, R0.reuse, R82 ;  /* 0x0000005200527220 */ /* 0x040fe20000410000 */
[C---:B------:R-:W-:Y:S01]  /*9930*/  HMMA.16816.F32.BF16 R56, R168.reuse, R138, R56 ;  /* 0x0000008aa838723c */ /* 0x040fe20000041838 */
[----:B------:R-:W1:Y:S03]  /*9940*/  LDSM.16.MT88.4 R136, [R198+0x4100] ;  /* 0x00410000c688783b */ /* 0x000e660000004200 */
[C---:B------:R-:W-:Y:S02]  /*9950*/  FMUL.FTZ R83, R0.reuse, R83 ;  /* 0x0000005300537220 */ /* 0x040fe40000410000 */
[C---:B------:R-:W-:Y:S02]  /*9960*/  FMUL.FTZ R86, R0.reuse, R86 ;  /* 0x0000005600567220 */ /* 0x040fe40000410000 */
[C---:B-----5:R-:W-:Y:S04]  /*9970*/  HMMA.16816.F32.BF16 R60, R168.reuse, R140, R60 ;  /* 0x0000008ca83c723c */ /* 0x060fe8000004183c */
[C---:B------:R-:W-:Y:S02]  /*9980*/  FMUL.FTZ R87, R0.reuse, R87 ;  /* 0x0000005700577220 */ /* 0x040fe40000410000 */
[C---:B------:R-:W-:Y:S02]  /*9990*/  FMUL.FTZ R90, R0.reuse, R90 ;  /* 0x0000005a005a7220 */ /* 0x040fe40000410000 */
[C---:B------:R-:W-:Y:S01]  /*99a0*/  HMMA.16816.F32.BF16 R64, R168.reuse, R142, R64 ;  /* 0x0000008ea840723c */ /* 0x040fe20000041840 */
[----:B------:R-:W5:Y:S03]  /*99b0*/  LDSM.16.MT88.4 R140, [R200+0x4100] ;  /* 0x00410000c88c783b */ /* 0x000f660000004200 */
[--C-:B--2---:R-:W-:Y:S02]  /*99c0*/  FFMA.FTZ R134, R179, c[0x0][0x2d0], -R172.reuse ;  /* 0x0000b400b3867a23 */ /* 0x104fe400000108ac */
[----:B------:R-:W-:Y:S02]  /*99d0*/  FMUL.FTZ R91, R0, R91 ;  /* 0x0000005b005b7220 */ /* 0x000fe40000410000 */
[C---:B---3--:R-:W-:Y:S01]  /*99e0*/  HMMA.16816.F32.BF16 R68, R168.reuse, R144, R68 ;  /* 0x00000090a844723c */ /* 0x048fe20000041844 */
[----:B------:R2:W-:Y:S03]  /*99f0*/  MUFU.EX2 R233, R134 ;  /* 0x0000008600e97308 */ /* 0x0005e60000000800 */
        /* <DEDUP_REMOVED lines=13> */
[--C-:B--2---:R-:W-:Y:S02]  /*9ad0*/  FFMA.FTZ R134, R184, c[0x0][0x2d0], -R133.reuse ;  /* 0x0000b400b8867a23 */ /* 0x104fe40000010885 */
[C---:B------:R-:W-:Y:S02]  /*9ae0*/  FMUL.FTZ R100, R2.reuse, R100 ;  /* 0x0000006402647220 */ /* 0x040fe40000410000 */
[C---:B-----5:R-:W-:Y:S01]  /*9af0*/  HMMA.16816.F32.BF16 R84, R168.reuse, R140, R84 ;  /* 0x0000008ca854723c */ /* 0x060fe20000041854 */
[----:B------:R2:W-:Y:S03]  /*9b00*/  MUFU.EX2 R186, R134 ;  /* 0x0000008600ba7308 */ /* 0x0005e60000000800 */
[----:B------:R-:W-:Y:S02]  /*9b10*/  FMUL.FTZ R101, R2, R101 ;  /* 0x0000006502657220 */ /* 0x000fe40000410000 */
[C---:B------:R-:W-:Y:S02]  /*9b20*/  FMUL.FTZ R102, R0.reuse, R102 ;  /* 0x0000006600667220 */ /* 0x040fe40000410000 */
[C---:B------:R-:W-:Y:S01]  /*9b30*/  HMMA.16816.F32.BF16 R88, R168.reuse, R142, R88 ;  /* 0x0000008ea858723c */ /* 0x040fe20000041858 */
[----:B------:R-:W5:Y:S03]  /*9b40*/  LDSM.16.MT88.4 R140, [R198+0x6100] ;  /* 0x00610000c68c783b */ /* 0x000f660000004200 */
[----:B------:R-:W-:Y:S02]  /*9b50*/  FMUL.FTZ R103, R0, R103 ;  /* 0x0000006700677220 */ /* 0x000fe40000410000 */
[C---:B------:R-:W-:Y:S02]  /*9b60*/  FMUL.FTZ R104, R2.reuse, R104 ;  /* 0x0000006802687220 */ /* 0x040fe40000410000 */
[C---:B---3--:R-:W-:Y:S04]  /*9b70*/  HMMA.16816.F32.BF16 R92, R168.reuse, R144, R92 ;  /* 0x00000090a85c723c */ /* 0x048fe8000004185c */
[----:B------:R-:W-:Y:S02]  /*9b80*/  FMUL.FTZ R105, R2, R105 ;  /* 0x0000006902697220 */ /* 0x000fe40000410000 */
[C---:B------:R-:W-:Y:S02]  /*9b90*/  FMUL.FTZ R106, R0.reuse, R106 ;  /* 0x0000006a006a7220 */ /* 0x040fe40000410000 */
[C---:B------:R-:W-:Y:S01]  /*9ba0*/  HMMA.16816.F32.BF16 R96, R168.reuse, R146, R96 ;  /* 0x00000092a860723c */ /* 0x040fe20000041860 */
[----:B------:R-:W3:Y:S03]  /*9bb0*/  LDSM.16.MT88.4 R144, [R200+0x6100] ;  /* 0x00610000c890783b */ /* 0x000ee60000004200 */
[--C-:B--2---:R-:W-:Y:S02]  /*9bc0*/  FFMA.FTZ R134, R185, c[0x0][0x2d0], -R133.reuse ;  /* 0x0000b400b9867a23 */ /* 0x104fe40000010885 */
[----:B------:R-:W-:Y:S02]  /*9bd0*/  FMUL.FTZ R107, R0, R107 ;  /* 0x0000006b006b7220 */ /* 0x000fe40000410000 */
[----:B------:R2:W2:Y:S01]  /*9be0*/  MUFU.EX2 R184, R134 ;  /* 0x0000008600b87308 */ /* 0x0004a20000000800 */
        /* <DEDUP_REMOVED lines=8> */
[----:B------:R-:W-:Y:S03]  /*9c70*/  FMUL.FTZ R113, R2, R113 ;  /* 0x0000007102717220 */ /* 0x000fe60000410000 */
[C---:B-----5:R-:W-:Y:S03]  /*9c80*/  HMMA.16816.F32.BF16 R108, R168.reuse, R140, R108 ;  /* 0x0000008ca86c723c */ /* 0x060fe6000004186c */
[----:B------:R-:W-:Y:S02]  /*9c90*/  FMUL.FTZ R114, R0, R114 ;  /* 0x0000007200727220 */ /* 0x000fe40000410000 */
[--C-:B--2---:R-:W-:Y:S02]  /*9ca0*/  FFMA.FTZ R134, R182, c[0x0][0x2d0], -R133.reuse ;  /* 0x0000b400b6867a23 */ /* 0x104fe40000010885 */
[----:B------:R-:W-:Y:S02]  /*9cb0*/  FMUL.FTZ R115, R0, R115 ;  /* 0x0000007300737220 */ /* 0x000fe40000410000 */
[----:B------:R2:W-:Y:S03]  /*9cc0*/  MUFU.EX2 R182, R134 ;  /* 0x0000008600b67308 */ /* 0x0005e60000000800 */
[C---:B------:R-:W-:Y:S02]  /*9cd0*/  FMUL.FTZ R116, R2.reuse, R116 ;  /* 0x0000007402747220 */ /* 0x040fe40000410000 */
[C---:B------:R-:W-:Y:S01]  /*9ce0*/  HMMA.16816.F32.BF16 R112, R168.reuse, R142, R112 ;  /* 0x0000008ea870723c */ /* 0x040fe20000041870 */
[----:B------:R-:W5:Y:S02]  /*9cf0*/  LDSM.16.MT88.4 R140, [R197+0x900] ;  /* 0x00090000c58c783b */ /* 0x000f640000004200 */
[----:B------:R-:W-:Y:S02]  /*9d00*/  FMUL.FTZ R117, R2, R117 ;  /* 0x0000007502757220 */ /* 0x000fe40000410000 */
[C---:B------:R-:W-:Y:S02]  /*9d10*/  FMUL.FTZ R118, R0.reuse, R118 ;  /* 0x0000007600767220 */ /* 0x040fe40000410000 */
[----:B------:R-:W-:Y:S02]  /*9d20*/  FMUL.FTZ R119, R0, R119 ;  /* 0x0000007700777220 */ /* 0x000fe40000410000 */
[C---:B------:R-:W-:Y:S03]  /*9d30*/  FMUL.FTZ R120, R2.reuse, R120 ;  /* 0x0000007802787220 */ /* 0x040fe60000410000 */
[----:B------:R-:W-:Y:S02]  /*9d40*/  FMUL.FTZ R121, R2, R121 ;  /* 0x0000007902797220 */ /* 0x000fe40000410000 */
[C---:B---3--:R-:W-:Y:S03]  /*9d50*/  HMMA.16816.F32.BF16 R116, R168.reuse, R144, R116 ;  /* 0x00000090a874723c */ /* 0x048fe60000041874 */
[C---:B------:R-:W-:Y:S02]  /*9d60*/  FMUL.FTZ R122, R0.reuse, R122 ;  /* 0x0000007a007a7220 */ /* 0x040fe40000410000 */
[----:B------:R-:W-:Y:S02]  /*9d70*/  FMUL.FTZ R123, R0, R123 ;  /* 0x0000007b007b7220 */ /* 0x000fe40000410000 */
[--C-:B--2---:R-:W-:Y:S02]  /*9d80*/  FFMA.FTZ R134, R183, c[0x0][0x2d0], -R133.reuse ;  /* 0x0000b400b7867a23 */ /* 0x104fe40000010885 */
[C---:B------:R-:W-:Y:S02]  /*9d90*/  FMUL.FTZ R124, R2.reuse, R124 ;  /* 0x0000007c027c7220 */ /* 0x040fe40000410000 */
[----:B------:R2:W3:Y:S01]  /*9da0*/  MUFU.EX2 R179, R134 ;  /* 0x0000008600b37308 */ /* 0x0004e20000000800 */
[C---:B------:R-:W-:Y:S01]  /*9db0*/  HMMA.16816.F32.BF16 R120, R168.reuse, R146, R120 ;  /* 0x00000092a878723c */ /* 0x040fe20000041878 */
[----:B------:R-:W5:Y:S02]  /*9dc0*/  LDSM.16.MT88.4 R144, [R198+0x900] ;  /* 0x00090000c690783b */ /* 0x000f640000004200 */
[----:B------:R-:W-:Y:S02]  /*9dd0*/  FMUL.FTZ R125, R2, R125 ;  /* 0x0000007d027d7220 */ /* 0x000fe40000410000 */
[C---:B------:R-:W-:Y:S02]  /*9de0*/  FMUL.FTZ R126, R0.reuse, R126 ;  /* 0x0000007e007e7220 */ /* 0x040fe40000410000 */
[----:B------:R-:W-:Y:S02]  /*9df0*/  FMUL.FTZ R127, R0, R127 ;  /* 0x0000007f007f7220 */ /* 0x000fe40000410000 */
[C---:B------:R-:W-:Y:S03]  /*9e00*/  FMUL.FTZ R128, R2.reuse, R128 ;  /* 0x0000008002807220 */ /* 0x040fe60000410000 */
[----:B------:R-:W-:Y:S02]  /*9e10*/  FMUL.FTZ R129, R2, R129 ;  /* 0x0000008102817220 */ /* 0x000fe40000410000 */
[C---:B-1----:R-:W-:Y:S03]  /*9e20*/  HMMA.16816.F32.BF16 R124, R168.reuse, R136, R124 ;  /* 0x00000088a87c723c */ /* 0x042fe6000004187c */
[C---:B------:R-:W-:Y:S02]  /*9e30*/  FMUL.FTZ R130, R0.reuse, R130 ;  /* 0x0000008200827220 */ /* 0x040fe40000410000 */
[----:B------:R-:W-:Y:S02]  /*9e40*/  FMUL.FTZ R131, R0, R131 ;  /* 0x0000008300837220 */ /* 0x000fe40000410000 */
[----:B----4-:R-:W-:Y:S02]  /*9e50*/  F2FP.BF16.PACK_AB R136, R235, R236 ;  /* 0x000000eceb88723e */ /* 0x010fe400000010ff */
[----:B------:R-:W-:Y:S03]  /*9e60*/  F2FP.BF16.PACK_AB R137, R184, R186 ;  /* 0x000000bab889723e */ /* 0x000fe600000010ff */
[----:B------:R-:W-:Y:S03]  /*9e70*/  HMMA.16816.F32.BF16 R128, R168, R138, R128 ;  /* 0x0000008aa880723c */ /* 0x000fe60000041880 */
[--C-:B--2---:R-:W-:Y:S04]  /*9e80*/  FFMA.FTZ R134, R180, c[0x0][0x2d0], -R172.reuse ;  /* 0x0000b400b4867a23 */ /* 0x104fe800000108ac */
[----:B------:R-:W-:Y:S01]  /*9e90*/  F2FP.BF16.PACK_AB R138, R233, R234 ;  /* 0x000000eae98a723e */ /* 0x000fe200000010ff */
[----:B------:R1:W-:Y:S01]  /*9ea0*/  MUFU.EX2 R232, R134 ;  /* 0x0000008600e87308 */ /* 0x0003e20000000800 */
[----:B---3--:R-:W-:Y:S07]  /*9eb0*/  F2FP.BF16.PACK_AB R139, R179, R182 ;  /* 0x000000b6b38b723e */ /* 0x008fee00000010ff */
[C---:B-----5:R-:W-:Y:S08]  /*9ec0*/  HMMA.16816.F32.BF16 R4, R136.reuse, R140, R4 ;  /* 0x0000008c8804723c */ /* 0x060ff00000041804 */
[C---:B------:R-:W-:Y:S01]  /*9ed0*/  HMMA.16816.F32.BF16 R8, R136.reuse, R142, R8 ;  /* 0x0000008e8808723c */ /* 0x040fe20000041808 */
[----:B------:R-:W2:Y:S07]  /*9ee0*/  LDSM.16.MT88.4 R140, [R198+0x2900] ;  /* 0x00290000c68c783b */ /* 0x000eae0000004200 */
[C---:B------:R-:W-:Y:S04]  /*9ef0*/  HMMA.16816.F32.BF16 R12, R136.reuse, R144, R12 ;  /* 0x00000090880c723c */ /* 0x040fe8000004180c */
[--C-:B-1----:R-:W-:Y:S04]  /*9f00*/  FFMA.FTZ R134, R188, c[0x0][0x2d0], -R172.reuse ;  /* 0x0000b400bc867a23 */ /* 0x102fe800000108ac */
[C---:B------:R-:W-:Y:S01]  /*9f10*/  HMMA.16816.F32.BF16 R16, R136.reuse, R146, R16 ;  /* 0x000000928810723c */ /* 0x040fe20000041810 */
[----:B------:R-:W1:Y:S01]  /*9f20*/  LDSM.16.MT88.4 R144, [R200+0x2900] ;  /* 0x00290000c890783b */ /* 0x000e620000004200 */
[----:B------:R3:W4:Y:S06]  /*9f30*/  MUFU.EX2 R230, R134 ;  /* 0x0000008600e67308 */ /* 0x00072c0000000800 */
[C---:B------:R-:W-:Y:S08]  /*9f40*/  HMMA.16816.F32.BF16 R20, R136.reuse, R148, R20 ;  /* 0x000000948814723c */ /* 0x040ff00000041814 */
[C---:B------:R-:W-:Y:S01]  /*9f50*/  HMMA.16816.F32.BF16 R24, R136.reuse, R150, R24 ;  /* 0x000000968818723c */ /* 0x040fe20000041818 */
[----:B------:R-:W5:Y:S07]  /*9f60*/  LDSM.16.MT88.4 R148, [R199+0x2900] ;  /* 0x00290000c794783b */ /* 0x000f6e0000004200 */
[C---:B------:R-:W-:Y:S04]  /*9f70*/  HMMA.16816.F32.BF16 R28, R136.reuse, R152, R28 ;  /* 0x00000098881c723c */ /* 0x040fe8000004181c */
[--C-:B---3--:R-:W-:Y:S04]  /*9f80*/  FFMA.FTZ R134, R189, c[0x0][0x2d0], -R172.reuse ;  /* 0x0000b400bd867a23 */ /* 0x108fe800000108ac */
[C---:B------:R-:W-:Y:S01]  /*9f90*/  HMMA.16816.F32.BF16 R32, R136.reuse, R154, R32 ;  /* 0x0000009a8820723c */ /* 0x040fe20000041820 */
[----:B------:R-:W3:Y:S01]  /*9fa0*/  LDSM.16.MT88.4 R152, [R197+0x4900] ;  /* 0x00490000c598783b */ /* 0x000ee20000004200 */
[----:B------:R1:W-:Y:S06]  /*9fb0*/  MUFU.EX2 R188, R134 ;  /* 0x0000008600bc7308 */ /* 0x0003ec0000000800 */
[C---:B------:R-:W-:Y:S08]  /*9fc0*/  HMMA.16816.F32.BF16 R36, R136.reuse, R156, R36 ;  /* 0x0000009c8824723c */ /* 0x040ff00000041824 */
[C---:B------:R-:W-:Y:S01]  /*9fd0*/  HMMA.16816.F32.BF16 R40, R136.reuse, R158, R40 ;  /* 0x0000009e8828723c */ /* 0x040fe20000041828 */
[----:B------:R-:W3:Y:S07]  /*9fe0*/  LDSM.16.MT88.4 R156, [R198+0x4900] ;  /* 0x00490000c69c783b */ /* 0x000eee0000004200 */
[C---:B--2---:R-:W-:Y:S04]  /*9ff0*/  HMMA.16816.F32.BF16 R44, R136.reuse, R140, R44 ;  /* 0x0000008c882c723c */ /* 0x044fe8000004182c */
[--C-:B-1----:R-:W-:Y:S04]  /*a000*/  FFMA.FTZ R134, R190, c[0x0][0x2d0], -R172.reuse ;  /* 0x0000b400be867a23 */ /* 0x102fe800000108ac */
[C---:B------:R-:W-:Y:S01]  /*a010*/  HMMA.16816.F32.BF16 R48, R136.reuse, R142, R48 ;  /* 0x0000008e8830723c */ /* 0x040fe20000041830 */
[----:B------:R-:W1:Y:S01]  /*a020*/  LDSM.16.MT88.4 R140, [R200+0x4900] ;  /* 0x00490000c88c783b */ /* 0x000e620000004200 */
[----:B------:R2:W1:Y:S06]  /*a030*/  MUFU.EX2 R185, R134 ;  /* 0x0000008600b97308 */ /* 0x00046c0000000800 */
[C---:B------:R-:W-:Y:S08]  /*a040*/  HMMA.16816.F32.BF16 R52, R136.reuse, R144, R52 ;  /* 0x000000908834723c */ /* 0x040ff00000041834 */
[C---:B------:R-:W-:Y:S01]  /*a050*/  HMMA.16816.F32.BF16 R56, R136.reuse, R146, R56 ;  /* 0x000000928838723c */ /* 0x040fe20000041838 */
[----:B------:R-:W1:Y:S07]  /*a060*/  LDSM.16.MT88.4 R144, [R199+0x4900] ;  /* 0x00490000c790783b */ /* 0x000e6e0000004200 */
[C---:B-----5:R-:W-:Y:S04]  /*a070*/  HMMA.16816.F32.BF16 R60, R136.reuse, R148, R60 ;  /* 0x00000094883c723c */ /* 0x060fe8000004183c */
[--C-:B--2---:R-:W-:Y:S04]  /*a080*/  FFMA.FTZ R134, R181, c[0x0][0x2d0], -R133.reuse ;  /* 0x0000b400b5867a23 */ /* 0x104fe80000010885 */
[C---:B------:R-:W-:Y:S01]  /*a090*/  HMMA.16816.F32.BF16 R64, R136.reuse, R150, R64 ;  /* 0x000000968840723c */ /* 0x040fe20000041840 */
[----:B------:R-:W2:Y:S01]  /*a0a0*/  LDSM.16.MT88.4 R148, [R197+0x6900] ;  /* 0x00690000c594783b */ /* 0x000ea20000004200 */
[----:B------:R5:W-:Y:S06]  /*a0b0*/  MUFU.EX2 R176, R134 ;  /* 0x0000008600b07308 */ /* 0x000bec0000000800 */
[C---:B---3--:R-:W-:Y:S08]  /*a0c0*/  HMMA.16816.F32.BF16 R68, R136.reuse, R152, R68 ;  /* 0x000000988844723c */ /* 0x048ff00000041844 */
[C---:B------:R-:W-:Y:S01]  /*a0d0*/  HMMA.16816.F32.BF16 R72, R136.reuse, R154, R72 ;  /* 0x0000009a8848723c */ /* 0x040fe20000041848 */
[----:B------:R-:W3:Y:S07]  /*a0e0*/  LDSM.16.MT88.4 R152, [R198+0x6900] ;  /* 0x00690000c698783b */ /* 0x000eee0000004200 */
[C---:B------:R-:W-:Y:S04]  /*a0f0*/  HMMA.16816.F32.BF16 R76, R136.reuse, R156, R76 ;  /* 0x0000009c884c723c */ /* 0x040fe8000004184c */
[--C-:B-----5:R-:W-:Y:S03]  /*a100*/  FFMA.FTZ R134, R175, c[0x0][0x2d0], -R133.reuse ;  /* 0x0000b400af867a23 */ /* 0x120fe60000010885 */
[--C-:B------:R-:W-:Y:S01]  /*a110*/  FFMA.FTZ R156, R178, c[0x0][0x2d0], -R133.reuse ;  /* 0x0000b400b29c7a23 */ /* 0x100fe20000010885 */
[C---:B------:R-:W-:Y:S01]  /*a120*/  HMMA.16816.F32.BF16 R80, R136.reuse, R158, R80 ;  /* 0x0000009e8850723c */ /* 0x040fe20000041850 */
[----:B------:R5:W-:Y:S07]  /*a130*/  MUFU.EX2 R175, R134 ;  /* 0x0000008600af7308 */ /* 0x000bee0000000800 */
[C---:B-1----:R-:W-:Y:S03]  /*a140*/  HMMA.16816.F32.BF16 R84, R136.reuse, R140, R84 ;  /* 0x0000008c8854723c */ /* 0x042fe60000041854 */
[----:B------:R1:W1:Y:S05]  /*a150*/  MUFU.EX2 R177, R156 ;  /* 0x0000009c00b17308 */ /* 0x00026a0000000800 */
[C---:B------:R-:W-:Y:S01]  /*a160*/  HMMA.16816.F32.BF16 R88, R136.reuse, R142, R88 ;  /* 0x0000008e8858723c */ /* 0x040fe20000041858 */
[----:B------:R-:W4:Y:S07]  /*a170*/  LDSM.16.MT88.4 R140, [R200+0x6900] ;  /* 0x00690000c88c783b */ /* 0x000f2e0000004200 */
[C---:B------:R-:W-:Y:S04]  /*a180*/  HMMA.16816.F32.BF16 R92, R136.reuse, R144, R92 ;  /* 0x00000090885c723c */ /* 0x040fe8000004185c */
[--C-:B-----5:R-:W-:Y:S04]  /*a190*/  FFMA.FTZ R134, R174, c[0x0][0x2d0], -R133.reuse ;  /* 0x0000b400ae867a23 */ /* 0x120fe80000010885 */
[C---:B------:R-:W-:Y:S01]  /*a1a0*/  HMMA.16816.F32.BF16 R96, R136.reuse, R146, R96 ;  /* 0x000000928860723c */ /* 0x040fe20000041860 */
[----:B------:R-:W5:Y:S01]  /*a1b0*/  LDSM.16.MT88.4 R144, [R199+0x6900] ;  /* 0x00690000c790783b */ /* 0x000f620000004200 */
[----:B------:R4:W4:Y:S06]  /*a1c0*/  MUFU.EX2 R174, R134 ;  /* 0x0000008600ae7308 */ /* 0x00092c0000000800 */
[C---:B--2---:R-:W-:Y:S01]  /*a1d0*/  HMMA.16816.F32.BF16 R100, R136.reuse, R148, R100 ;  /* 0x000000948864723c */ /* 0x044fe20000041864 */
[----:B-1----:R-:W-:Y:S07]  /*a1e0*/  LDSM.16.MT88.4 R156, [R200+0x1100] ;  /* 0x00110000c89c783b */ /* 0x002fee0000004200 */
[C---:B------:R-:W-:Y:S01]  /*a1f0*/  HMMA.16816.F32.BF16 R104, R136.reuse, R150, R104 ;  /* 0x000000968868723c */ /* 0x040fe20000041868 */
[----:B------:R-:W1:Y:S07]  /*a200*/  LDSM.16.MT88.4 R148, [R197+0x1100] ;  /* 0x00110000c594783b */ /* 0x000e6e0000004200 */
[C---:B---3--:R-:W-:Y:S04]  /*a210*/  HMMA.16816.F32.BF16 R108, R136.reuse, R152, R108 ;  /* 0x00000098886c723c */ /* 0x048fe8000004186c */
[--C-:B----4-:R-:W-:Y:S04]  /*a220*/  FFMA.FTZ R134, R194, c[0x0][0x2d0], -R172.reuse ;  /* 0x0000b400c2867a23 */ /* 0x110fe800000108ac */
[C---:B------:R-:W-:Y:S01]  /*a230*/  HMMA.16816.F32.BF16 R112, R136.reuse, R154, R112 ;  /* 0x0000009a8870723c */ /* 0x040fe20000041870 */
[----:B------:R-:W2:Y:S01]  /*a240*/  LDSM.16.MT88.4 R152, [R198+0x1100] ;  /* 0x00110000c698783b */ /* 0x000ea20000004200 */
[----:B------:R3:W-:Y:S06]  /*a250*/  MUFU.EX2 R183, R134 ;  /* 0x0000008600b77308 */ /* 0x0007ec0000000800 */
[C---:B------:R-:W-:Y:S08]  /*a260*/  HMMA.16816.F32.BF16 R116, R136.reuse, R140, R116 ;  /* 0x0000008c8874723c */ /* 0x040ff00000041874 */
[C---:B------:R-:W-:Y:S01]  /*a270*/  HMMA.16816.F32.BF16 R120, R136.reuse, R142, R120 ;  /* 0x0000008e8878723c */ /* 0x040fe20000041878 */
[----:B------:R-:W4:Y:S07]  /*a280*/  LDSM.16.MT88.4 R140, [R199+0x1100] ;  /* 0x00110000c78c783b */ /* 0x000f2e0000004200 */
[C---:B-----5:R-:W-:Y:S04]  /*a290*/  HMMA.16816.F32.BF16 R124, R136.reuse, R144, R124 ;  /* 0x00000090887c723c */ /* 0x060fe8000004187c */
[--C-:B---3--:R-:W-:Y:S04]  /*a2a0*/  FFMA.FTZ R134, R195, c[0x0][0x2d0], -R172.reuse ;  /* 0x0000b400c3867a23 */ /* 0x108fe800000108ac */
[----:B------:R-:W-:Y:S01]  /*a2b0*/  HMMA.16816.F32.BF16 R128, R136, R146, R128 ;  /* 0x000000928880723c */ /* 0x000fe20000041880 */
[----:B------:R-:W3:Y:S01]  /*a2c0*/  LDSM.16.MT88.4 R144, [R197+0x3100] ;  /* 0x00310000c590783b */ /* 0x000ee20000004200 */
[----:B------:R-:W5:Y:S05]  /*a2d0*/  MUFU.EX2 R181, R134 ;  /* 0x0000008600b57308 */ /* 0x000f6a0000000800 */
[----:B------:R-:W-:Y:S02]  /*a2e0*/  F2FP.BF16.PACK_AB R136, R230, R232 ;  /* 0x000000e8e688723e */ /* 0x000fe400000010ff */
[----:B------:R-:W-:Y:S03]  /*a2f0*/  F2FP.BF16.PACK_AB R138, R185, R188 ;  /* 0x000000bcb98a723e */ /* 0x000fe600000010ff */
[----:B------:R-:W-:Y:S02]  /*a300*/  F2FP.BF16.PACK_AB R137, R176, R177 ;  /* 0x000000b1b089723e */ /* 0x000fe400000010ff */
[----:B------:R-:W-:Y:S07]  /*a310*/  F2FP.BF16.PACK_AB R139, R174, R175 ;  /* 0x000000afae8b723e */ /* 0x000fee00000010ff */
[C---:B-1----:R-:W-:Y:S03]  /*a320*/  HMMA.16816.F32.BF16 R4, R136.reuse, R148, R4 ;  /* 0x000000948804723c */ /* 0x042fe60000041804 */
[----:B-----5:R-:W-:Y:S01]  /*a330*/  F2FP.BF16.PACK_AB R168, R181, R183 ;  /* 0x000000b7b5a8723e */ /* 0x020fe200000010ff */
[--C-:B------:R-:W-:Y:S01]  /*a340*/  FFMA.FTZ R134, R223, c[0x0][0x2d0], -R172.reuse ;  /* 0x0000b400df867a23 */ /* 0x100fe200000108ac */
[----:B------:R-:W-:Y:S03]  /*a350*/  IADD3 R223, R224, -0x1, RZ ;  /* 0xffffffffe0df7810 */ /* 0x000fe60007ffe0ff */
[C---:B------:R-:W-:Y:S01]  /*a360*/  HMMA.16816.F32.BF16 R8, R136.reuse, R150, R8 ;  /* 0x000000968808723c */ /* 0x040fe20000041808 */
[----:B------:R-:W1:Y:S01]  /*a370*/  LDSM.16.MT88.4 R148, [R198+0x3100] ;  /* 0x00310000c694783b */ /* 0x000e620000004200 */
[----:B------:R5:W-:Y:S02]  /*a380*/  MUFU.EX2 R180, R134 ;  /* 0x0000008600b47308 */ /* 0x000be40000000800 */
[----:B------:R-:W-:Y:S01]  /*a390*/  FFMA.FTZ R172, R226, c[0x0][0x2d0], -R172 ;  /* 0x0000b400e2ac7a23 */ /* 0x000fe200000108ac */
[----:B------:R-:W-:Y:S03]  /*a3a0*/  MOV R224, R223 ;  /* 0x000000df00e07202 */ /* 0x000fe60000000f00 */
[C---:B--2---:R-:W-:Y:S04]  /*a3b0*/  HMMA.16816.F32.BF16 R12, R136.reuse, R152, R12 ;  /* 0x00000098880c723c */ /* 0x044fe8000004180c */
[----:B------:R-:W2:Y:S04]  /*a3c0*/  MUFU.EX2 R178, R172 ;  /* 0x000000ac00b27308 */ /* 0x000ea80000000800 */
[C---:B------:R-:W-:Y:S01]  /*a3d0*/  HMMA.16816.F32.BF16 R16, R136.reuse, R154, R16 ;  /* 0x0000009a8810723c */ /* 0x040fe20000041810 */
[----:B------:R-:W1:Y:S07]  /*a3e0*/  LDSM.16.MT88.4 R152, [R200+0x3100] ;  /* 0x00310000c898783b */ /* 0x000e6e0000004200 */
[C---:B------:R-:W-:Y:S04]  /*a3f0*/  HMMA.16816.F32.BF16 R20, R136.reuse, R156, R20 ;  /* 0x0000009c8814723c */ /* 0x040fe80000041814 */
[--C-:B-----5:R-:W-:Y:S04]  /*a400*/  FFMA.FTZ R134, R187, c[0x0][0x2d0], -R133.reuse ;  /* 0x0000b400bb867a23 */ /* 0x120fe80000010885 */
[C---:B------:R-:W-:Y:S01]  /*a410*/  HMMA.16816.F32.BF16 R24, R136.reuse, R158, R24 ;  /* 0x0000009e8818723c */ /* 0x040fe20000041818 */
[----:B------:R-:W-:Y:S01]  /*a420*/  LDSM.16.MT88.4 R156, [R197+0x5100] ;  /* 0x00510000c59c783b */ /* 0x000fe20000004200 */
[----:B------:R5:W-:Y:S02]  /*a430*/  MUFU.EX2 R173, R134 ;  /* 0x0000008600ad7308 */ /* 0x000be40000000800 */
[----:B--2---:R-:W-:Y:S04]  /*a440*/  F2FP.BF16.PACK_AB R170, R178, R180 ;  /* 0x000000b4b2aa723e */ /* 0x004fe800000010ff */
[C---:B----4-:R-:W-:Y:S08]  /*a450*/  HMMA.16816.F32.BF16 R28, R136.reuse, R140, R28 ;  /* 0x0000008c881c723c */ /* 0x050ff0000004181c */
[C---:B------:R-:W-:Y:S01]  /*a460*/  HMMA.16816.F32.BF16 R32, R136.reuse, R142, R32 ;  /* 0x0000008e8820723c */ /* 0x040fe20000041820 */
[----:B------:R-:W2:Y:S07]  /*a470*/  LDSM.16.MT88.4 R140, [R199+0x3100] ;  /* 0x00310000c78c783b */ /* 0x000eae0000004200 */
[C---:B---3--:R-:W-:Y:S04]  /*a480*/  HMMA.16816.F32.BF16 R36, R136.reuse, R144, R36 ;  /* 0x000000908824723c */ /* 0x048fe80000041824 */
[--C-:B-----5:R-:W-:Y:S04]  /*a490*/  FFMA.FTZ R134, R191, c[0x0][0x2d0], -R133.reuse ;  /* 0x0000b400bf867a23 */ /* 0x120fe80000010885 */
[C---:B------:R-:W-:Y:S01]  /*a4a0*/  HMMA.16816.F32.BF16 R40, R136.reuse, R146, R40 ;  /* 0x000000928828723c */ /* 0x040fe20000041828 */
[----:B------:R-:W3:Y:S01]  /*a4b0*/  LDSM.16.MT88.4 R144, [R198+0x5100] ;  /* 0x00510000c690783b */ /* 0x000ee20000004200 */
[----:B------:R-:W4:Y:S06]  /*a4c0*/  MUFU.EX2 R172, R134 ;  /* 0x0000008600ac7308 */ /* 0x000f2c0000000800 */
[C---:B-1----:R-:W-:Y:S08]  /*a4d0*/  HMMA.16816.F32.BF16 R44, R136.reuse, R148, R44 ;  /* 0x00000094882c723c */ /* 0x042ff0000004182c */
[C---:B------:R-:W-:Y:S01]  /*a4e0*/  HMMA.16816.F32.BF16 R48, R136.reuse, R150, R48 ;  /* 0x000000968830723c */ /* 0x040fe20000041830 */
[----:B------:R-:W1:Y:S07]  /*a4f0*/  LDSM.16.MT88.4 R148, [R200+0x5100] ;  /* 0x00510000c894783b */ /* 0x000e6e0000004200 */
[C---:B------:R-:W-:Y:S04]  /*a500*/  HMMA.16816.F32.BF16 R52, R136.reuse, R152, R52 ;  /* 0x000000988834723c */ /* 0x040fe80000041834 */
[----:B----4-:R-:W-:Y:S01]  /*a510*/  F2FP.BF16.PACK_AB R169, R172, R173 ;  /* 0x000000adaca9723e */ /* 0x010fe200000010ff */
[--C-:B------:R-:W-:Y:S02]  /*a520*/  FFMA.FTZ R134, R192, c[0x0][0x2d0], -R133.reuse ;  /* 0x0000b400c0867a23 */ /* 0x100fe40000010885 */
[----:B------:R-:W-:Y:S01]  /*a530*/  FFMA.FTZ R133, R135, c[0x0][0x2d0], -R133 ;  /* 0x0000b40087857a23 */ /* 0x000fe20000010885 */
[C---:B------:R-:W-:Y:S01]  /*a540*/  HMMA.16816.F32.BF16 R56, R136.reuse, R154, R56 ;  /* 0x0000009a8838723c */ /* 0x040fe20000041838 */
[----:B------:R-:W4:Y:S02]  /*a550*/  LDSM.16.MT88.4 R152, [R199+0x5100] ;  /* 0x00510000c798783b */ /* 0x000f240000004200 */
[----:B------:R-:W-:Y:S05]  /*a560*/  MUFU.EX2 R134, R134 ;  /* 0x0000008600867308 */ /* 0x000fea0000000800 */
[C---:B--2---:R-:W-:Y:S05]  /*a570*/  HMMA.16816.F32.BF16 R60, R136.reuse, R140, R60 ;  /* 0x0000008c883c723c */ /* 0x044fea000004183c */
[----:B------:R-:W2:Y:S03]  /*a580*/  MUFU.EX2 R133, R133 ;  /* 0x0000008500857308 */ /* 0x000ea60000000800 */
[C---:B------:R-:W-:Y:S01]  /*a590*/  HMMA.16816.F32.BF16 R64, R136.reuse, R142, R64 ;  /* 0x0000008e8840723c */ /* 0x040fe20000041840 */
[----:B------:R-:W5:Y:S07]  /*a5a0*/  LDSM.16.MT88.4 R140, [R197+0x7100] ;  /* 0x00710000c58c783b */ /* 0x000f6e0000004200 */
[C---:B------:R-:W-:Y:S08]  /*a5b0*/  HMMA.16816.F32.BF16 R68, R136.reuse, R156, R68 ;  /* 0x0000009c8844723c */ /* 0x040ff00000041844 */
[C---:B------:R-:W-:Y:S01]  /*a5c0*/  HMMA.16816.F32.BF16 R72, R136.reuse, R158, R72 ;  /* 0x0000009e8848723c */ /* 0x040fe20000041848 */
[----:B------:R-:W-:Y:S03]  /*a5d0*/  LDSM.16.MT88.4 R156, [R198+0x1900] ;  /* 0x00190000c69c783b */ /* 0x000fe60000004200 */
[----:B--2---:R-:W-:Y:S04]  /*a5e0*/  F2FP.BF16.PACK_AB R171, R133, R134 ;  /* 0x0000008685ab723e */ /* 0x004fe800000010ff */
[C---:B---3--:R-:W-:Y:S08]  /*a5f0*/  HMMA.16816.F32.BF16 R76, R136.reuse, R144, R76 ;  /* 0x00000090884c723c */ /* 0x048ff0000004184c */
[C---:B------:R-:W-:Y:S01]  /*a600*/  HMMA.16816.F32.BF16 R80, R136.reuse, R146, R80 ;  /* 0x000000928850723c */ /* 0x040fe20000041850 */
[----:B------:R-:W2:Y:S07]  /*a610*/  LDSM.16.MT88.4 R144, [R198+0x7100] ;  /* 0x00710000c690783b */ /* 0x000eae0000004200 */
[C---:B-1----:R-:W-:Y:S08]  /*a620*/  HMMA.16816.F32.BF16 R84, R136.reuse, R148, R84 ;  /* 0x000000948854723c */ /* 0x042ff00000041854 */
[C---:B------:R-:W-:Y:S01]  /*a630*/  HMMA.16816.F32.BF16 R88, R136.reuse, R150, R88 ;  /* 0x000000968858723c */ /* 0x040fe20000041858 */
[----:B------:R-:W1:Y:S07]  /*a640*/  LDSM.16.MT88.4 R148, [R200+0x7100] ;  /* 0x00710000c894783b */ /* 0x000e6e0000004200 */
[C---:B----4-:R-:W-:Y:S08]  /*a650*/  HMMA.16816.F32.BF16 R92, R136.reuse, R152, R92 ;  /* 0x00000098885c723c */ /* 0x050ff0000004185c */
[C---:B------:R-:W-:Y:S01]  /*a660*/  HMMA.16816.F32.BF16 R96, R136.reuse, R154, R96 ;  /* 0x0000009a8860723c */ /* 0x040fe20000041860 */
[----:B------:R-:W3:Y:S07]  /*a670*/  LDSM.16.MT88.4 R152, [R199+0x7100] ;  /* 0x00710000c798783b */ /* 0x000eee0000004200 */
[C---:B-----5:R-:W-:Y:S08]  /*a680*/  HMMA.16816.F32.BF16 R100, R136.reuse, R140, R100 ;  /* 0x0000008c8864723c */ /* 0x060ff00000041864 */
[C---:B------:R-:W-:Y:S01]  /*a690*/  HMMA.16816.F32.BF16 R104, R136.reuse, R142, R104 ;  /* 0x0000008e8868723c */ /* 0x040fe20000041868 */
[----:B------:R-:W4:Y:S07]  /*a6a0*/  LDSM.16.MT88.4 R140, [R197+0x1900] ;  /* 0x00190000c58c783b */ /* 0x000f2e0000004200 */
[C---:B--2---:R-:W-:Y:S08]  /*a6b0*/  HMMA.16816.F32.BF16 R108, R136.reuse, R144, R108 ;  /* 0x00000090886c723c */ /* 0x044ff0000004186c */
[C---:B------:R-:W-:Y:S08]  /*a6c0*/  HMMA.16816.F32.BF16 R112, R136.reuse, R146, R112 ;  /* 0x000000928870723c */ /* 0x040ff00000041870 */
[C---:B-1----:R-:W-:Y:S08]  /*a6d0*/  HMMA.16816.F32.BF16 R116, R136.reuse, R148, R116 ;  /* 0x000000948874723c */ /* 0x042ff00000041874 */
[C---:B------:R-:W-:Y:S08]  /*a6e0*/  HMMA.16816.F32.BF16 R120, R136.reuse, R150, R120 ;  /* 0x000000968878723c */ /* 0x040ff00000041878 */
[C---:B---3--:R-:W-:Y:S08]  /*a6f0*/  HMMA.16816.F32.BF16 R124, R136.reuse, R152, R124 ;  /* 0x00000098887c723c */ /* 0x048ff0000004187c */
[----:B------:R-:W-:Y:S08]  /*a700*/  HMMA.16816.F32.BF16 R128, R136, R154, R128 ;  /* 0x0000009a8880723c */ /* 0x000ff00000041880 */
[C---:B----4-:R-:W-:Y:S01]  /*a710*/  HMMA.16816.F32.BF16 R136, R168.reuse, R140, R4 ;  /* 0x0000008ca888723c */ /* 0x050fe20000041804 */
[----:B------:R-:W1:Y:S07]  /*a720*/  LDSM.16.MT88.4 R4, [R197+0x3900] ;  /* 0x00390000c504783b */ /* 0x000e6e0000004200 */
[C---:B------:R-:W-:Y:S01]  /*a730*/  HMMA.16816.F32.BF16 R140, R168.reuse, R142, R8 ;  /* 0x0000008ea88c723c */ /* 0x040fe20000041808 */
[----:B------:R-:W2:Y:S07]  /*a740*/  LDSM.16.MT88.4 R8, [R198+0x3900] ;  /* 0x00390000c608783b */ /* 0x000eae0000004200 */
[C---:B------:R-:W-:Y:S01]  /*a750*/  HMMA.16816.F32.BF16 R144, R168.reuse, R156, R12 ;  /* 0x0000009ca890723c */ /* 0x040fe2000004180c */
[----:B------:R-:W3:Y:S07]  /*a760*/  LDSM.16.MT88.4 R12, [R200+0x3900] ;  /* 0x00390000c80c783b */ /* 0x000eee0000004200 */
[C---:B------:R-:W-:Y:S01]  /*a770*/  HMMA.16816.F32.BF16 R148, R168.reuse, R158, R16 ;  /* 0x0000009ea894723c */ /* 0x040fe20000041810 */
[----:B------:R-:W4:Y:S07]  /*a780*/  LDSM.16.MT88.4 R16, [R199+0x3900] ;  /* 0x00390000c710783b */ /* 0x000f2e0000004200 */
[C---:B------:R-:W-:Y:S01]  /*a790*/  HMMA.16816.F32.BF16 R152, R168.reuse, R160, R20 ;  /* 0x000000a0a898723c */ /* 0x040fe20000041814 */
[----:B------:R-:W5:Y:S07]  /*a7a0*/  LDSM.16.MT88.4 R20, [R197+0x5900] ;  /* 0x00590000c514783b */ /* 0x000f6e0000004200 */
[C---:B------:R-:W-:Y:S01]  /*a7b0*/  HMMA.16816.F32.BF16 R156, R168.reuse, R162, R24 ;  /* 0x000000a2a89c723c */ /* 0x040fe20000041818 */
[----:B------:R-:W-:Y:S07]  /*a7c0*/  LDSM.16.MT88.4 R24, [R197+0x7900] ;  /* 0x00790000c518783b */ /* 0x000fee0000004200 */
        /* <DEDUP_REMOVED lines=14> */
[C---:B-----5:R-:W-:Y:S08]  /*a8b0*/  HMMA.16816.F32.BF16 R68, R168.reuse, R20, R68 ;  /* 0x00000014a844723c */ /* 0x060ff00000041844 */
[C---:B------:R-:W-:Y:S01]  /*a8c0*/  HMMA.16816.F32.BF16 R72, R168.reuse, R22, R72 ;  /* 0x00000016a848723c */ /* 0x040fe20000041848 */
[----:B------:R-:W5:Y:S07]  /*a8d0*/  LDSM.16.MT88.4 R20, [R200+0x7900] ;  /* 0x00790000c814783b */ /* 0x000f6e0000004200 */
[C---:B-1----:R-:W-:Y:S08]  /*a8e0*/  HMMA.16816.F32.BF16 R76, R168.reuse, R4, R76 ;  /* 0x00000004a84c723c */ /* 0x042ff0000004184c */
[C---:B------:R-:W-:Y:S01]  /*a8f0*/  HMMA.16816.F32.BF16 R80, R168.reuse, R6, R80 ;  /* 0x00000006a850723c */ /* 0x040fe20000041850 */
[----:B------:R-:W1:Y:S07]  /*a900*/  LDSM.16.MT88.4 R4, [R199+0x7900] ;  /* 0x00790000c704783b */ /* 0x000e6e0000004200 */
[C---:B--2---:R-:W-:Y:S07]  /*a910*/  HMMA.16816.F32.BF16 R84, R168.reuse, R8, R84 ;  /* 0x00000008a854723c */ /* 0x044fee0000041854 */
[----:B------:R-:W-:Y:S01]  /*a920*/  FFMA.FTZ R8, R2, R248, R237 ;  /* 0x000000f802087223 */ /* 0x000fe200000100ed */
[C---:B------:R-:W-:Y:S04]  /*a930*/  HMMA.16816.F32.BF16 R88, R168.reuse, R10, R88 ;  /* 0x0000000aa858723c */ /* 0x040fe80000041858 */
[----:B------:R-:W-:Y:S02]  /*a940*/  FFMA.FTZ R2, R0, R249, R229 ;  /* 0x000000f900027223 */ /* 0x000fe400000100e5 */
[----:B------:R-:W-:Y:S02]  /*a950*/  FADD.FTZ R0, R240, R8 ;  /* 0x00000008f0007221 */ /* 0x000fe40000010000 */
[C---:B---3--:R-:W-:Y:S04]  /*a960*/  HMMA.16816.F32.BF16 R92, R168.reuse, R12, R92 ;  /* 0x0000000ca85c723c */ /* 0x048fe8000004185c */
[----:B------:R-:W-:Y:S02]  /*a970*/  FADD.FTZ R2, R228, R2 ;  /* 0x00000002e4027221 */ /* 0x000fe40000010000 */
[----:B------:R-:W-:Y:S02]  /*a980*/  FADD.FTZ R0, R239, R0 ;  /* 0x00000000ef007221 */ /* 0x000fe40000010000 */
[C---:B------:R-:W-:Y:S04]  /*a990*/  HMMA.16816.F32.BF16 R96, R168.reuse, R14, R96 ;  /* 0x0000000ea860723c */ /* 0x040fe80000041860 */
        /* <DEDUP_REMOVED lines=14> */
[----:B------:R-:W-:Y:S01]  /*aa80*/  FADD.FTZ R2, R179, R2 ;  /* 0x00000002b3027221 */ /* 0x000fe20000010000 */
[C---:B-----5:R-:W-:Y:S03]  /*aa90*/  HMMA.16816.F32.BF16 R116, R168.reuse, R20, R116 ;  /* 0x00000014a874723c */ /* 0x060fe60000041874 */
[----:B------:R-:W-:Y:S02]  /*aaa0*/  FADD.FTZ R0, R232, R0 ;  /* 0x00000000e8007221 */ /* 0x000fe40000010000 */
[----:B------:R-:W-:Y:S02]  /*aab0*/  FADD.FTZ R2, R177, R2 ;  /* 0x00000002b1027221 */ /* 0x000fe40000010000 */
[----:B------:R-:W-:Y:S01]  /*aac0*/  FADD.FTZ R0, R230, R0 ;  /* 0x00000000e6007221 */ /* 0x000fe20000010000 */
[C---:B------:R-:W-:Y:S04]  /*aad0*/  HMMA.16816.F32.BF16 R120, R168.reuse, R22, R120 ;  /* 0x00000016a878723c */ /* 0x040fe80000041878 */
[----:B------:R-:W-:Y:S02]  /*aae0*/  FADD.FTZ R2, R176, R2 ;  /* 0x00000002b0027221 */ /* 0x000fe40000010000 */
[----:B------:R-:W-:Y:S02]  /*aaf0*/  FADD.FTZ R0, R188, R0 ;  /* 0x00000000bc007221 */ /* 0x000fe40000010000 */
[----:B------:R-:W-:Y:S01]  /*ab00*/  FADD.FTZ R2, R175, R2 ;  /* 0x00000002af027221 */ /* 0x000fe20000010000 */
[C---:B-1----:R-:W-:Y:S03]  /*ab10*/  HMMA.16816.F32.BF16 R124, R168.reuse, R4, R124 ;  /* 0x00000004a87c723c */ /* 0x042fe6000004187c */
[----:B------:R-:W-:Y:S04]  /*ab20*/  FADD.FTZ R0, R185, R0 ;  /* 0x00000000b9007221 */ /* 0x000fe80000010000 */
        /* <DEDUP_REMOVED lines=13> */
.L_x_1604:
[----:B------:R-:W1:Y:S01]  /*ac00*/  S2UR UR8, SR_CTAID.X ;  /* 0x00000000000879c3 */ /* 0x000e620000002500 */
[----:B------:R-:W-:Y:S01]  /*ac10*/  ULDC.64 UR4, c[0x0][0x2c8] ;  /* 0x0000b20000047ab9 */ /* 0x000fe20000000a00 */
[----:B------:R-:W-:Y:S01]  /*ac20*/  PLOP3.LUT P0, PT, PT, PT, UP1, 0x40, 0x0 ;  /* 0x000000000000781c */ /* 0x000fe20003f0e818 */
[----:B------:R-:W-:-:S02]  /*ac30*/  UMOV UR7, 0x1 ;  /* 0x0000000100077882 */ /* 0x000fc40000000000 */
[----:B-1----:R-:W-:-:S04]  /*ac40*/  ULEA UR8, UR8, 0x7f, 0x7 ;  /* 0x0000007f08087891 */ /* 0x002fc8000f8e383f */
[----:B------:R-:W-:-:S03]  /*ac50*/  UIMAD.WIDE.U32 UR14, UR8, UR4, URZ ;  /* 0x00000004080e72a5 */ /* 0x000fc6000f8e003f */
[----:B------:R-:W-:Y:S02]  /*ac60*/  ULDC UR4, c[0x0][0x168] ;  /* 0x00005a0000047ab9 */ /* 0x000fe40000000800 */
[----:B------:R-:W-:Y:S02]  /*ac70*/  UIADD3 UR4, UR7, -UR4, URZ ;  /* 0x8000000407047290 */ /* 0x000fe4000fffe03f */
[----:B------:R-:W-:-:S03]  /*ac80*/  @UP2 USHF.R.U32.HI UR8, URZ, UR5, UR15 ;  /* 0x000000053f082299 */ /* 0x000fc6000801160f */
[----:B------:R-:W-:Y:S02]  /*ac90*/  ULDC UR5, c[0x0][0x1d0] ;  /* 0x0000740000057ab9 */ /* 0x000fe40000000800 */
[----:B------:R-:W-:-:S03]  /*aca0*/  UIADD3 UR5, UR8, UR5, UR4 ;  /* 0x0000000508057290 */ /* 0x000fc6000fffe004 */
[----:B------:R-:W-:Y:S02]  /*acb0*/  ULDC UR4, c[0x0][0x324] ;  /* 0x0000c90000047ab9 */ /* 0x000fe40000000800 */
[----:B------:R-:W-:-:S06]  /*acc0*/  UIADD3 UR4, UR5, -UR4, URZ ;  /* 0x8000000405047290 */ /* 0x000fcc000fffe03f */
        /* <DEDUP_REMOVED lines=12> */
.L_x_1615:
[----:B------:R-:W-:-:S04]  /*ad90*/  MOV R4, c[0x0][0x32c] ;  /* 0x0000cb0000047a02 */ /* 0x000fc80000000f00 */
[----:B------:R-:W-:-:S13]  /*ada0*/  ISETP.NE.AND P0, PT, R4, 0x1, PT ;  /* 0x000000010400780c */ /* 0x000fda0003f05270 */
[----:B------:R-:W-:-:S05]  /*adb0*/  @P0 IMAD.HI.U32 R4, R0, c[0x0][0x330], RZ ;  /* 0x0000cc0000040a27 */ /* 0x000fca00078e00ff */
[----:B------:R-:W-:-:S05]  /*adc0*/  @P0 SHF.R.U32.HI R0, RZ, c[0x0][0x334], R4 ;  /* 0x0000cd00ff000a19 */ /* 0x000fca0000011604 */
.L_x_1616:
[----:B------:R-:W-:-:S05]  /*add0*/  IMAD R0, R0, c[0x0][0x32c], RZ ;  /* 0x0000cb0000007a24 */ /* 0x000fca00078e02ff */
[----:B------:R-:W-:-:S04]  /*ade0*/  IMNMX R2, R2, R0, !PT ;  /* 0x0000000002027217 */ /* 0x000fc80007800200 */
.L_x_1614:
[----:B------:R-:W-:-:S04]  /*adf0*/  IADD3 R2, R2, 0x3f, RZ ;  /* 0x0000003f02027810 */ /* 0x000fc80007ffe0ff */
[----:B------:R-:W-:-:S04]  /*ae00*/  SHF.R.S32.HI R0, RZ, 0x1f, R2 ;  /* 0x0000001fff007819 */ /* 0x000fc80000011402 */
[----:B------:R-:W-:-:S04]  /*ae10*/  LEA.HI R0, R0, R2, RZ, 0x6 ;  /* 0x0000000200007211 */ /* 0x000fc800078f30ff */
[----:B------:R-:W-:-:S04]  /*ae20*/  SHF.R.S32.HI R0, RZ, 0x6, R0 ;  /* 0x00000006ff007819 */ /* 0x000fc80000011400 */
[----:B------:R-:W-:-:S04]  /*ae30*/  IMNMX R4, R231, R0, !PT ;  /* 0x00000000e7047217 */ /* 0x000fc80007800200 */
[----:B------:R-:W-:Y:S01]  /*ae40*/  ISETP.GE.AND P0, PT, R223, R4, PT ;  /* 0x00000004df00720c */ /* 0x000fe20003f06270 */
[----:B------:R1:W-:-:S12]  /*ae50*/  STL [R1+0x48], R4 ;  /* 0x0000480401007387 */ /* 0x0003d80000100800 */
[----:B------:R-:W-:Y:S05]  /*ae60*/  @!P0 BRA `(.L_x_1617) ;  /* 0x0000393000008947 */ /* 0x000fea0003800000 */
[----:B------:R-:W2:Y:S04]  /*ae70*/  LDL.64 R10, [R1+0x40] ;  /* 0x00004000010a7983 */ /* 0x000ea80000100a00 */
[----:B------:R-:W3:Y:S04]  /*ae80*/  LDL.64 R8, [R1+0x28] ;  /* 0x0000280001087983 */ /* 0x000ee80000100a00 */
[----:B------:R-:W4:Y:S04]  /*ae90*/  LDL.64 R6, [R1+0x38] ;  /* 0x0000380001067983 */ /* 0x000f280000100a00 */
[----:B-1----:R-:W5:Y:S01]  /*aea0*/  LDL.64 R4, [R1+0x30] ;  /* 0x0000300001047983 */ /* 0x002f620000100a00 */
[----:B------:R-:W-:Y:S01]  /*aeb0*/  MOV R134, R3 ;  /* 0x0000000300867202 */ /* 0x000fe20000000f00 */
[----:B------:R-:W-:-:S02]  /*aec0*/  IMAD.MOV.U32 R133, RZ, RZ, R132 ;  /* 0x000000ffff857224 */ /* 0x000fc400078e0084 */
[----:B------:R-:W-:Y:S01]  /*aed0*/  IMAD.MOV.U32 R224, RZ, RZ, R223 ;  /* 0x000000ffffe07224 */ /* 0x000fe200078e00df */
[C---:B--2---:R-:W-:Y:S02]  /*aee0*/  IADD3 R2, P6, R10.reuse, 0x40, RZ ;  /* 0x000000400a027810 */ /* 0x044fe40007fde0ff */
[C---:B------:R-:W-:Y:S02]  /*aef0*/  IADD3 R0, P5, R10.reuse, 0x80, RZ ;  /* 0x000000800a007810 */ /* 0x040fe40007fbe0ff */
[----:B------:R-:W-:Y:S01]  /*af00*/  IADD3 R10, P0, R10, 0xc0, RZ ;  /* 0x000000c00a0a7810 */ /* 0x000fe20007f1e0ff */
[----:B------:R3:W-:Y:S04]  /*af10*/  STL [R1+0x20], R2 ;  /* 0x0000200201007387 */ /* 0x0007e80000100800 */
[----:B------:R4:W-:Y:S04]  /*af20*/  STL [R1+0x18], R0 ;  /* 0x0000180001007387 */ /* 0x0009e80000100800 */
[----:B------:R1:W-:Y:S01]  /*af30*/  STL [R1+0x10], R10 ;  /* 0x0000100a01007387 */ /* 0x0003e20000100800 */
[----:B---3--:R-:W-:Y:S01]  /*af40*/  IMAD.X R2, RZ, RZ, R9, P6 ;  /* 0x000000ffff027224 */ /* 0x008fe200030e0609 */
[----:B----4-:R-:W-:-:S04]  /*af50*/  IADD3 R0, P6, R6, 0x40, RZ ;  /* 0x0000004006007810 */ /* 0x010fc80007fde0ff */
[----:B------:R2:W-:Y:S01]  /*af60*/  STL [R1+0x1c], R2 ;  /* 0x00001c0201007387 */ /* 0x0005e20000100800 */
[----:B-1----:R-:W-:-:S03]  /*af70*/  IMAD.X R10, RZ, RZ, R9, P5 ;  /* 0x000000ffff0a7224 */ /* 0x002fc600028e0609 */
[----:B------:R1:W-:Y:S04]  /*af80*/  STL [R1+0x8], R0 ;  /* 0x0000080001007387 */ /* 0x0003e80000100800 */
[----:B------:R-:W-:Y:S01]  /*af90*/  STL [R1+0x14], R10 ;  /* 0x0000140a01007387 */ /* 0x000fe20000100800 */
[----:B--2---:R-:W-:Y:S01]  /*afa0*/  IADD3 R2, P5, R6, 0x80, RZ ;  /* 0x0000008006027810 */ /* 0x004fe20007fbe0ff */
[----:B-1----:R-:W-:-:S04]  /*afb0*/  IMAD.X R0, RZ, RZ, R9, P0 ;  /* 0x000000ffff007224 */ /* 0x002fc800000e0609 */
[----:B------:R-:W-:Y:S04]  /*afc0*/  STL [R1], R2 ;  /* 0x0000000201007387 */ /* 0x000fe80000100800 */
[----:B------:R5:W-:Y:S01]  /*afd0*/  STL [R1+0xc], R0 ;  /* 0x00000c0001007387 */ /* 0x000be20000100800 */
[----:B------:R-:W-:Y:S02]  /*afe0*/  IADD3 R251, P0, R6, 0xc0, RZ ;  /* 0x000000c006fb7810 */ /* 0x000fe40007f1e0ff */
[----:B-----5:R-:W-:-:S05]  /*aff0*/  IADD3.X R0, RZ, R5, RZ, P6, !PT ;  /* 0x00000005ff007210 */ /* 0x020fca00037fe4ff */
[----:B------:R1:W-:Y:S01]  /*b000*/  STL [R1+0x4], R0 ;  /* 0x0000040001007387 */ /* 0x0003e20000100800 */
[----:B------:R-:W-:Y:S01]  /*b010*/  IMAD.X R252, RZ, RZ, R5, P5 ;  /* 0x000000fffffc7224 */ /* 0x000fe200028e0605 */
[----:B------:R-:W-:Y:S02]  /*b020*/  IADD3.X R250, RZ, R5, RZ, P0, !PT ;  /* 0x00000005fffa7210 */ /* 0x000fe400007fe4ff */
.L_x_1618:
[----:B------:R-:W2:Y:S01]  /*b030*/  LDL.64 R236, [R1+0x40] ;  /* 0x0000400001ec7983 */ /* 0x000ea20000100a00 */
[----:B------:R-:W-:Y:S04]  /*b040*/  DEPBAR.LE SB0, 0x0 ;  /* 0x000080000000791a */ /* 0x000fe80000000000 */
[----:B------:R-:W-:Y:S01]  /*b050*/  ISETP.GT.AND P6, PT, R231, R224, PT ;  /* 0x000000e0e700720c */ /* 0x000fe20003fc4270 */
[----:B------:R-:W3:Y:S01]  /*b060*/  LDL.64 R232, [R1+0x28] ;  /* 0x0000280001e87983 */ /* 0x000ee20000100a00 */
[----:B------:R-:W-:Y:S02]  /*b070*/  MOV R234, c[0x0][0x208] ;  /* 0x0000820000ea7a02 */ /* 0x000fe40000000f00 */
[----:B------:R-:W-:Y:S03]  /*b080*/  MOV R235, c[0x0][0x20c] ;  /* 0x0000830000eb7a02 */ /* 0x000fe60000000f00 */
[----:B------:R-:W4:Y:S04]  /*b090*/  LDL R230, [R1+0x20] ;  /* 0x0000200001e67983 */ /* 0x000f280000100800 */
[----:B------:R-:W5:Y:S02]  /*b0a0*/  LDL R229, [R1+0x1c] ;  /* 0x00001c0001e57983 */ /* 0x000f640000100800 */
[----:B-1----:R-:W-:Y:S01]  /*b0b0*/  @!P6 SHF.R.S32.HI R0, RZ, 0x1f, R224 ;  /* 0x0000001fff00e819 */ /* 0x002fe200000114e0 */
[----:B------:R-:W-:Y:S01]  /*b0c0*/  @!P6 IMAD.WIDE.U32 R2, R224, c[0x0][0x208], RZ ;  /* 0x00008200e002ea25 */ /* 0x000fe200078e00ff */
[----:B------:R-:W5:Y:S03]  /*b0d0*/  LDL R228, [R1+0x18] ;  /* 0x0000180001e47983 */ /* 0x000f660000100800 */
[----:B------:R-:W-:Y:S01]  /*b0e0*/  @!P6 IMAD R0, R0, c[0x0][0x208], RZ ;  /* 0x000082000000ea24 */ /* 0x000fe200078e02ff */
[----:B------:R-:W5:Y:S03]  /*b0f0*/  LDL R226, [R1+0x14] ;  /* 0x0000140001e27983 */ /* 0x000f660000100800 */
[----:B------:R-:W-:Y:S01]  /*b100*/  @!P6 IMAD R20, R224, c[0x0][0x20c], R0 ;  /* 0x00008300e014ea24 */ /* 0x000fe200078e0200 */
[----:B------:R-:W5:Y:S01]  /*b110*/  LDL R227, [R1+0x10] ;  /* 0x0000100001e37983 */ /* 0x000f620000100800 */
[C---:B------:R-:W-:Y:S03]  /*b120*/  @!P6 SHF.L.U32 R0, R2.reuse, 0x6, RZ ;  /* 0x000000060200e819 */ /* 0x040fe600000006ff */
[----:B------:R-:W5:Y:S01]  /*b130*/  LDL R223, [R1+0xc] ;  /* 0x00000c0001df7983 */ /* 0x000f620000100800 */
[----:B------:R-:W-:Y:S03]  /*b140*/  @!P6 IADD3 R28, R3, R20, RZ ;  /* 0x00000014031ce210 */ /* 0x000fe60007ffe0ff */
[----:B------:R-:W-:Y:S01]  /*b150*/  BAR.SYNC.DEFER_BLOCKING 0x0 ;  /* 0x0000000000007b1d */ /* 0x000fe20000010000 */
[----:B------:R-:W-:Y:S07]  /*b160*/  @!P6 SHF.L.U64.HI R2, R2, 0x6, R28 ;  /* 0x000000060202e819 */ /* 0x000fee000001021c */
[----:B------:R-:W-:Y:S08]  /*b170*/  LDSM.16.M88.4 R32, [R203+0x10100] ;  /* 0x01010000cb20783b */ /* 0x000ff00000000200 */
[----:B------:R-:W1:Y:S08]  /*b180*/  LDSM.16.M88.4 R8, [R196+0x8100] ;  /* 0x00810000c408783b */ /* 0x000e700000000200 */
[----:B------:R-:W1:Y:S08]  /*b190*/  LDSM.16.M88.4 R16, [R196+0x8900] ;  /* 0x00890000c410783b */ /* 0x000e700000000200 */
[----:B------:R-:W1:Y:S08]  /*b1a0*/  LDSM.16.M88.4 R24, [R196+0x9100] ;  /* 0x00910000c418783b */ /* 0x000e700000000200 */
[----:B------:R-:W2:Y:S08]  /*b1b0*/  LDSM.16.M88.4 R168, [R196+0x9900] ;  /* 0x00990000c4a8783b */ /* 0x000eb00000000200 */
[----:B------:R-:W-:Y:S01]  /*b1c0*/  LDSM.16.M88.4 R172, [R204+0x10100] ;  /* 0x01010000ccac783b */ /* 0x000fe20000000200 */
[C---:B-1----:R-:W-:Y:S07]  /*b1d0*/  HMMA.16816.F32.BF16 R4, R32.reuse, R8, RZ ;  /* 0x000000082004723c */ /* 0x042fee00000418ff */
[----:B------:R-:W1:Y:S01]  /*b1e0*/  LDSM.16.M88.4 R176, [R207] ;  /* 0x00000000cfb0783b */ /* 0x000e620000000200 */
[C---:B------:R-:W-:Y:S07]  /*b1f0*/  HMMA.16816.F32.BF16 R8, R32.reuse, R10, RZ ;  /* 0x0000000a2008723c */ /* 0x040fee00000418ff */
[----:B------:R-:W1:Y:S01]  /*b200*/  LDSM.16.M88.4 R180, [R222] ;  /* 0x00000000deb4783b */ /* 0x000e620000000200 */
[C---:B------:R-:W-:Y:S07]  /*b210*/  HMMA.16816.F32.BF16 R12, R32.reuse, R16, RZ ;  /* 0x00000010200c723c */ /* 0x040fee00000418ff */
[----:B------:R-:W1:Y:S01]  /*b220*/  LDSM.16.M88.4 R184, [R221] ;  /* 0x00000000ddb8783b */ /* 0x000e620000000200 */
[C---:B------:R-:W-:Y:S07]  /*b230*/  HMMA.16816.F32.BF16 R16, R32.reuse, R18, RZ ;  /* 0x000000122010723c */ /* 0x040fee00000418ff */
[----:B------:R-:W1:Y:S01]  /*b240*/  LDSM.16.M88.4 R188, [R220] ;  /* 0x00000000dcbc783b */ /* 0x000e620000000200 */
[C---:B------:R-:W-:Y:S08]  /*b250*/  HMMA.16816.F32.BF16 R20, R32.reuse, R24, RZ ;  /* 0x000000182014723c */ /* 0x040ff000000418ff */
[C---:B------:R-:W-:Y:S01]  /*b260*/  HMMA.16816.F32.BF16 R24, R32.reuse, R26, RZ ;  /* 0x0000001a2018723c */ /* 0x040fe200000418ff */
[----:B--2---:R-:W-:Y:S04]  /*b270*/  @!P6 IADD3 R3, P5, R0, R236, RZ ;  /* 0x000000ec0003e210 */ /* 0x004fe80007fbe0ff */
[C---:B------:R-:W-:Y:S02]  /*b280*/  @!P6 LEA R192, P0, R3.reuse, c[0x0][0x1f8], 0x1 ;  /* 0x00007e0003c0ea11 */ /* 0x040fe400078008ff */
[----:B---3--:R-:W-:Y:S01]  /*b290*/  @!P6 IADD3.X R28, R2, R233, RZ, P5, !PT ;  /* 0x000000e9021ce210 */ /* 0x008fe20002ffe4ff */
[----:B------:R-:W2:Y:S04]  /*b2a0*/  LDL R232, [R1+0x50] ;  /* 0x0000500001e87983 */ /* 0x000ea80000100800 */
[----:B------:R-:W-:Y:S02]  /*b2b0*/  @!P6 LEA.HI.X R193, R3, c[0x0][0x1fc], R28, 0x1, P0 ;  /* 0x00007f0003c1ea11 */ /* 0x000fe400000f0c1c */
[C---:B------:R-:W-:Y:S01]  /*b2c0*/  HMMA.16816.F32.BF16 R28, R32.reuse, R168, RZ ;  /* 0x000000a8201c723c */ /* 0x040fe200000418ff */
[----:B----4-:R-:W-:Y:S02]  /*b2d0*/  @!P6 IADD3 R3, P0, R0, R230, RZ ;  /* 0x000000e60003e210 */ /* 0x010fe40007f1e0ff */
[----:B------:R-:W-:Y:S01]  /*b2e0*/  @!PT LDS RZ, [RZ] ;  /* 0x00000000fffff984 */ /* 0x000fe20000000800 */
[----:B------:R-:W-:Y:S01]  /*b2f0*/  @!PT LDS RZ, [RZ] ;  /* 0x00000000fffff984 */ /* 0x000fe20000000800 */
[----:B------:R-:W-:Y:S01]  /*b300*/  @!PT LDS RZ, [RZ] ;  /* 0x00000000fffff984 */ /* 0x000fe20000000800 */
[----:B------:R3:W-:Y:S02]  /*b310*/  @!P6 LDGSTS.E.BYPASS.LTC128B.128 [R225+0x100], [R192.64], !P4 ;  /* 0x00100000c0e1efae */ /* 0x0007e4000e101d4c */
[C---:B------:R-:W-:Y:S02]  /*b320*/  @!P6 LEA R194, P5, R3.reuse, c[0x0][0x1f8], 0x1 ;  /* 0x00007e0003c2ea11 */ /* 0x040fe400078a08ff */
[----:B-----5:R-:W-:Y:S01]  /*b330*/  @!P6 IADD3.X R135, R2, R229, RZ, P0, !PT ;  /* 0x000000e50287e210 */ /* 0x020fe200007fe4ff */
[----:B------:R-:W-:Y:S01]  /*b340*/  HMMA.16816.F32.BF16 R32, R32, R170, RZ ;  /* 0x000000aa2020723c */ /* 0x000fe200000418ff */
[----:B------:R-:W-:Y:S03]  /*b350*/  @!P6 IADD3 R132, P0, R0, R228, RZ ;  /* 0x000000e40084e210 */ /* 0x000fe60007f1e0ff */
[----:B------:R-:W-:Y:S02]  /*b360*/  @!P6 LEA.HI.X R195, R3, c[0x0][0x1fc], R135, 0x1, P5 ;  /* 0x00007f0003c3ea11 */ /* 0x000fe400028f0c87 */
[----:B------:R-:W-:Y:S02]  /*b370*/  @!P6 IADD3.X R169, R2, R226, RZ, P0, !PT ;  /* 0x000000e202a9e210 */ /* 0x000fe400007fe4ff */
[C---:B-1----:R-:W-:Y:S01]  /*b380*/  HMMA.16816.F32.BF16 R4, R172.reuse, R176, R4 ;  /* 0x000000b0ac04723c */ /* 0x042fe20000041804 */
[----:B------:R1:W-:Y:S04]  /*b390*/  @!P6 LDGSTS.E.BYPASS.LTC128B.128 [R225+0x2100], [R194.64], !P3 ;  /* 0x02100000c2e1efae */ /* 0x0003e8000d901d4c */
[----:B------:R-:W-:Y:S02]  /*b3a0*/  @!P6 LEA R168, P0, R132, c[0x0][0x1f8], 0x1 ;  /* 0x00007e0084a8ea11 */ /* 0x000fe400078008ff */
[----:B------:R-:W-:Y:S01]  /*b3b0*/  @!P6 IADD3 R3, P5, R0, R227, RZ ;  /* 0x000000e30003e210 */ /* 0x000fe20007fbe0ff */
[C---:B------:R-:W-:Y:S04]  /*b3c0*/  HMMA.16816.F32.BF16 R8, R172.reuse, R178, R8 ;  /* 0x000000b2ac08723c */ /* 0x040fe80000041808 */
[----:B------:R-:W-:Y:S02]  /*b3d0*/  @!P6 LEA.HI.X R169, R132, c[0x0][0x1fc], R169, 0x1, P0 ;  /* 0x00007f0084a9ea11 */ /* 0x000fe400000f0ca9 */
[----:B------:R-:W-:Y:S02]  /*b3e0*/  @!P6 IADD3.X R135, R2, R223, RZ, P5, !PT ;  /* 0x000000df0287e210 */ /* 0x000fe40002ffe4ff */
[C---:B------:R-:W-:Y:S01]  /*b3f0*/  HMMA.16816.F32.BF16 R12, R172.reuse, R180, R12 ;  /* 0x000000b4ac0c723c */ /* 0x040fe2000004180c */
[----:B------:R4:W-:Y:S03]  /*b400*/  @!P6 LDGSTS.E.BYPASS.LTC128B.128 [R225+0x4100], [R168.64], !P2 ;  /* 0x04100000a8e1efae */ /* 0x0009e6000d101d4c */
[C---:B---3--:R-:W-:Y:S02]  /*b410*/  @!P6 LEA R192, P5, R3.reuse, c[0x0][0x1f8], 0x1 ;  /* 0x00007e0003c0ea11 */ /* 0x048fe400078a08ff */
[----:B------:R-:W-:Y:S02]  /*b420*/  @!P6 LEA R0, P0, R234, R0, 0x5 ;  /* 0x00000000ea00e211 */ /* 0x000fe400078028ff */
[C---:B------:R-:W-:Y:S04]  /*b430*/  HMMA.16816.F32.BF16 R16, R172.reuse, R182, R16 ;  /* 0x000000b6ac10723c */ /* 0x040fe80000041810 */
[----:B------:R-:W-:Y:S02]  /*b440*/  @!P6 LEA.HI.X R193, R3, c[0x0][0x1fc], R135, 0x1, P5 ;  /* 0x00007f0003c1ea11 */ /* 0x000fe400028f0c87 */
[----:B------:R-:W-:Y:S02]  /*b450*/  @!P6 IADD3 R132, P5, R0, R236, RZ ;  /* 0x000000ec0084e210 */ /* 0x000fe40007fbe0ff */
[C---:B------:R-:W-:Y:S01]  /*b460*/  HMMA.16816.F32.BF16 R20, R172.reuse, R184, R20 ;  /* 0x000000b8ac14723c */ /* 0x040fe20000041814 */
[----:B------:R1:W-:Y:S03]  /*b470*/  @!P6 LDGSTS.E.BYPASS.LTC128B.128 [R225+0x6100], [R192.64], !P1 ;  /* 0x06100000c0e1efae */ /* 0x0003e6000c901d4c */
[----:B------:R-:W-:Y:S02]  /*b480*/  @!P6 LEA.HI.X R2, R234, R2, R235, 0x5, P0 ;  /* 0x00000002ea02e211 */ /* 0x000fe400000f2ceb */
[----:B------:R-:W-:Y:S02]  /*b490*/  @!P6 IADD3 R3, P0, R0, R230, RZ ;  /* 0x000000e60003e210 */ /* 0x000fe40007f1e0ff */
[C---:B------:R-:W-:Y:S01]  /*b4a0*/  HMMA.16816.F32.BF16 R24, R172.reuse, R186, R24 ;  /* 0x000000baac18723c */ /* 0x040fe20000041818 */
[----:B------:R-:W3:Y:S03]  /*b4b0*/  LDL R230, [R1+0x8] ;  /* 0x0000080001e67983 */ /* 0x000ee60000100800 */
[----:B------:R-:W-:Y:S02]  /*b4c0*/  @!P6 IADD3.X R135, R2, R233, RZ, P5, !PT ;  /* 0x000000e90287e210 */ /* 0x000fe40002ffe4ff */
[C---:B------:R-:W-:Y:S02]  /*b4d0*/  @!P6 LEA R176, P5, R132.reuse, c[0x0][0x1f8], 0x1 ;  /* 0x00007e0084b0ea11 */ /* 0x040fe400078a08ff */
[C---:B------:R-:W-:Y:S04]  /*b4e0*/  HMMA.16816.F32.BF16 R28, R172.reuse, R188, R28 ;  /* 0x000000bcac1c723c */ /* 0x040fe8000004181c */
[----:B------:R-:W-:Y:S02]  /*b4f0*/  @!P6 LEA.HI.X R177, R132, c[0x0][0x1fc], R135, 0x1, P5 ;  /* 0x00007f0084b1ea11 */ /* 0x000fe400028f0c87 */
[----:B----4-:R-:W-:Y:S02]  /*b500*/  @!P6 IADD3.X R168, R2, R229, RZ, P0, !PT ;  /* 0x000000e502a8e210 */ /* 0x010fe400007fe4ff */
[----:B------:R-:W-:Y:S01]  /*b510*/  HMMA.16816.F32.BF16 R32, R172, R190, R32 ;  /* 0x000000beac20723c */ /* 0x000fe20000041820 */
[----:B------:R4:W-:Y:S03]  /*b520*/  @!P6 LDGSTS.E.BYPASS.LTC128B.128 [R225+0x1100], [R176.64], !P4 ;  /* 0x01100000b0e1efae */ /* 0x0009e6000e101d4c */
[C---:B------:R-:W-:Y:S02]  /*b530*/  @!P6 LEA R170, P0, R3.reuse, c[0x0][0x1f8], 0x1 ;  /* 0x00007e0003aaea11 */ /* 0x040fe400078008ff */
[----:B------:R-:W-:Y:S02]  /*b540*/  @!P6 IADD3 R132, P5, R0, R228, RZ ;  /* 0x000000e40084e210 */ /* 0x000fe40007fbe0ff */
[----:B------:R-:W-:Y:S01]  /*b550*/  @!P6 LEA.HI.X R171, R3, c[0x0][0x1fc], R168, 0x1, P0 ;  /* 0x00007f0003abea11 */ /* 0x000fe200000f0ca8 */
[----:B------:R-:W5:Y:S03]  /*b560*/  LDL R229, [R1+0x4] ;  /* 0x0000040001e57983 */ /* 0x000f660000100800 */
[----:B------:R-:W-:Y:S01]  /*b570*/  @!P6 IADD3.X R135, R2, R226, RZ, P5, !PT ;  /* 0x000000e20287e210 */ /* 0x000fe20002ffe4ff */
[----:B------:R1:W-:Y:S01]  /*b580*/  @!P6 LDGSTS.E.BYPASS.LTC128B.128 [R225+0x3100], [R170.64], !P3 ;  /* 0x03100000aae1efae */ /* 0x0003e2000d901d4c */
[----:B------:R-:W-:Y:S02]  /*b590*/  @!P6 LEA R168, P5, R132, c[0x0][0x1f8], 0x1 ;  /* 0x00007e0084a8ea11 */ /* 0x000fe400078a08ff */
[----:B------:R-:W-:Y:S02]  /*b5a0*/  @!P6 IADD3 R0, P0, R0, R227, RZ ;  /* 0x000000e30000e210 */ /* 0x000fe40007f1e0ff */
[----:B------:R-:W-:Y:S02]  /*b5b0*/  @!P6 LEA.HI.X R169, R132, c[0x0][0x1fc], R135, 0x1, P5 ;  /* 0x00007f0084a9ea11 */ /* 0x000fe400028f0c87 */
[----:B------:R-:W-:Y:S01]  /*b5c0*/  @!P6 IADD3.X R3, R2, R223, RZ, P0, !PT ;  /* 0x000000df0203e210 */ /* 0x000fe200007fe4ff */
[----:B------:R-:W2:Y:S01]  /*b5d0*/  LDL R226, [R1] ;  /* 0x0000000001e27983 */ /* 0x000ea20000100800 */
[----:B------:R-:W-:Y:S02]  /*b5e0*/  @!P6 LEA R2, P0, R0, c[0x0][0x1f8], 0x1 ;  /* 0x00007e000002ea11 */ /* 0x000fe400078008ff */
[----:B------:R-:W-:Y:S01]  /*b5f0*/  IADD3 R223, R224, -0x1, RZ ;  /* 0xffffffffe0df7810 */ /* 0x000fe20007ffe0ff */
[----:B------:R1:W-:Y:S01]  /*b600*/  @!P6 LDGSTS.E.BYPASS.LTC128B.128 [R225+0x5100], [R168.64], !P2 ;  /* 0x05100000a8e1efae */ /* 0x0003e2000d101d4c */
[----:B------:R-:W-:Y:S07]  /*b610*/  @!P6 LEA.HI.X R3, R0, c[0x0][0x1fc], R3, 0x1, P0 ;  /* 0x00007f000003ea11 */ /* 0x000fee00000f0c03 */
[----:B------:R2:W-:Y:S01]  /*b620*/  @!P6 LDGSTS.E.BYPASS.LTC128B.128 [R225+0x7100], [R2.64], !P1 ;  /* 0x0710000002e1efae */ /* 0x0005e2000c901d4c */
[----:B------:R-:W-:Y:S07]  /*b630*/  ISETP.GT.AND P6, PT, R224, R231, PT ;  /* 0x000000e7e000720c */ /* 0x000fee0003fc4270 */
[----:B----4-:R-:W-:Y:S08]  /*b640*/  LDSM.16.M88.4 R176, [R202+0x8100] ;  /* 0x00810000cab0783b */ /* 0x010ff00000000200 */
[----:B-1----:R-:W-:Y:S08]  /*b650*/  LDSM.16.M88.4 R192, [R202+0x8900] ;  /* 0x00890000cac0783b */ /* 0x002ff00000000200 */
[----:B------:R-:W1:Y:S08]  /*b660*/  LDSM.16.M88.4 R168, [R206+0x10100] ;  /* 0x01010000cea8783b */ /* 0x000e700000000200 */
[----:B------:R-:W4:Y:S08]  /*b670*/  LDSM.16.M88.4 R180, [R202+0x9100] ;  /* 0x00910000cab4783b */ /* 0x000f300000000200 */
[----:B------:R-:W0:Y:S08]  /*b680*/  LDGDEPBAR ;  /* 0x00000000000079af */ /* 0x000e300000000000 */
[----:B------:R-:W4:Y:S08]  /*b690*/  LDSM.16.M88.4 R184, [R202+0x9900] ;  /* 0x00990000cab8783b */ /* 0x000f300000000200 */
[----:B------:R-:W-:Y:S01]  /*b6a0*/  LDSM.16.M88.4 R172, [R205+0x10100] ;  /* 0x01010000cdac783b */ /* 0x000fe20000000200 */
[C---:B-1----:R-:W-:Y:S07]  /*b6b0*/  HMMA.16816.F32.BF16 R4, R168.reuse, R176, R4 ;  /* 0x000000b0a804723c */ /* 0x042fee0000041804 */
[----:B------:R-:W-:Y:S01]  /*b6c0*/  LDSM.16.M88.4 R188, [R201+0x800] ;  /* 0x00080000c9bc783b */ /* 0x000fe20000000200 */
[C---:B------:R-:W-:Y:S07]  /*b6d0*/  HMMA.16816.F32.BF16 R8, R168.reuse, R178, R8 ;  /* 0x000000b2a808723c */ /* 0x040fee0000041808 */
[----:B------:R-:W1:Y:S01]  /*b6e0*/  LDSM.16.M88.4 R176, [R201] ;  /* 0x00000000c9b0783b */ /* 0x000e620000000200 */
[C---:B------:R-:W-:Y:S08]  /*b6f0*/  HMMA.16816.F32.BF16 R12, R168.reuse, R192, R12 ;  /* 0x000000c0a80c723c */ /* 0x040ff0000004180c */
[C---:B------:R-:W-:Y:S01]  /*b700*/  HMMA.16816.F32.BF16 R16, R168.reuse, R194, R16 ;  /* 0x000000c2a810723c */ /* 0x040fe20000041810 */
[----:B------:R-:W1:Y:S07]  /*b710*/  LDSM.16.M88.4 R192, [R201+0x1000] ;  /* 0x00100000c9c0783b */ /* 0x000e6e0000000200 */
[C---:B----4-:R-:W-:Y:S08]  /*b720*/  HMMA.16816.F32.BF16 R20, R168.reuse, R180, R20 ;  /* 0x000000b4a814723c */ /* 0x050ff00000041814 */
[C---:B------:R-:W-:Y:S01]  /*b730*/  HMMA.16816.F32.BF16 R24, R168.reuse, R182, R24 ;  /* 0x000000b6a818723c */ /* 0x040fe20000041818 */
[----:B------:R-:W4:Y:S07]  /*b740*/  LDSM.16.M88.4 R180, [R201+0x1800] ;  /* 0x00180000c9b4783b */ /* 0x000f2e0000000200 */
[C---:B------:R-:W-:Y:S08]  /*b750*/  HMMA.16816.F32.BF16 R28, R168.reuse, R184, R28 ;  /* 0x000000b8a81c723c */ /* 0x040ff0000004181c */
[----:B------:R-:W-:Y:S01]  /*b760*/  HMMA.16816.F32.BF16 R32, R168, R186, R32 ;  /* 0x000000baa820723c */ /* 0x000fe20000041820 */
[----:B------:R-:W-:Y:S07]  /*b770*/  LDSM.16.M88.4 R168, [R203+0x14100] ;  /* 0x01410000cba8783b */ /* 0x000fee0000000200 */
[C---:B-1----:R-:W-:Y:S01]  /*b780*/  HMMA.16816.F32.BF16 R4, R172.reuse, R176, R4 ;  /* 0x000000b0ac04723c */ /* 0x042fe20000041804 */
[----:B------:R-:W1:Y:S07]  /*b790*/  LDSM.16.M88.4 R184, [R196+0xa100] ;  /* 0x00a10000c4b8783b */ /* 0x000e6e0000000200 */
        /* <DEDUP_REMOVED lines=8> */
[C---:B----4-:R-:W-:Y:S08]  /*b820*/  HMMA.16816.F32.BF16 R28, R172.reuse, R180, R28 ;  /* 0x000000b4ac1c723c */ /* 0x050ff0000004181c */
[----:B------:R-:W-:Y:S01]  /*b830*/  HMMA.16816.F32.BF16 R32, R172, R182, R32 ;  /* 0x000000b6ac20723c */ /* 0x000fe20000041820 */
[----:B------:R-:W4:Y:S07]  /*b840*/  LDSM.16.M88.4 R172, [R196+0xb900] ;  /* 0x00b90000c4ac783b */ /* 0x000f2e0000000200 */
[C---:B-1----:R-:W-:Y:S01]  /*b850*/  HMMA.16816.F32.BF16 R4, R168.reuse, R184, R4 ;  /* 0x000000b8a804723c */ /* 0x042fe20000041804 */
[----:B------:R-:W1:Y:S07]  /*b860*/  LDSM.16.M88.4 R180, [R204+0x14100] ;  /* 0x01410000ccb4783b */ /* 0x000e6e0000000200 */
[C---:B------:R-:W-:Y:S01]  /*b870*/  HMMA.16816.F32.BF16 R8, R168.reuse, R186, R8 ;  /* 0x000000baa808723c */ /* 0x040fe20000041808 */
[----:B------:R-:W1:Y:S07]  /*b880*/  LDSM.16.M88.4 R184, [R218] ;  /* 0x00000000dab8783b */ /* 0x000e6e0000000200 */
[C---:B------:R-:W-:Y:S08]  /*b890*/  HMMA.16816.F32.BF16 R12, R168.reuse, R176, R12 ;  /* 0x000000b0a80c723c */ /* 0x040ff0000004180c */
[C---:B------:R-:W-:Y:S01]  /*b8a0*/  HMMA.16816.F32.BF16 R16, R168.reuse, R178, R16 ;  /* 0x000000b2a810723c */ /* 0x040fe20000041810 */
[----:B------:R-:W-:Y:S07]  /*b8b0*/  LDSM.16.M88.4 R176, [R206+0x14100] ;  /* 0x01410000ceb0783b */ /* 0x000fee0000000200 */
[C---:B------:R-:W-:Y:S08]  /*b8c0*/  HMMA.16816.F32.BF16 R20, R168.reuse, R188, R20 ;  /* 0x000000bca814723c */ /* 0x040ff00000041814 */
[C---:B------:R-:W-:Y:S01]  /*b8d0*/  HMMA.16816.F32.BF16 R24, R168.reuse, R190, R24 ;  /* 0x000000bea818723c */ /* 0x040fe20000041818 */
[----:B------:R-:W-:Y:S07]  /*b8e0*/  LDSM.16.M88.4 R188, [R202+0xa100] ;  /* 0x00a10000cabc783b */ /* 0x000fee0000000200 */
[C---:B----4-:R-:W-:Y:S08]  /*b8f0*/  HMMA.16816.F32.BF16 R28, R168.reuse, R172, R28 ;  /* 0x000000aca81c723c */ /* 0x050ff0000004181c */
[----:B------:R-:W-:Y:S01]  /*b900*/  HMMA.16816.F32.BF16 R32, R168, R174, R32 ;  /* 0x000000aea820723c */ /* 0x000fe20000041820 */
[----:B------:R-:W4:Y:S07]  /*b910*/  LDSM.16.M88.4 R168, [R217] ;  /* 0x00000000d9a8783b */ /* 0x000f2e0000000200 */
[C---:B-1----:R-:W-:Y:S01]  /*b920*/  HMMA.16816.F32.BF16 R4, R180.reuse, R192, R4 ;  /* 0x000000c0b404723c */ /* 0x042fe20000041804 */
[----:B------:R-:W1:Y:S07]  /*b930*/  LDSM.16.M88.4 R172, [R216] ;  /* 0x00000000d8ac783b */ /* 0x000e6e0000000200 */
[C---:B------:R-:W-:Y:S01]  /*b940*/  HMMA.16816.F32.BF16 R8, R180.reuse, R194, R8 ;  /* 0x000000c2b408723c */ /* 0x040fe20000041808 */
[----:B------:R-:W1:Y:S07]  /*b950*/  LDSM.16.M88.4 R192, [R202+0xa900] ;  /* 0x00a90000cac0783b */ /* 0x000e6e0000000200 */
[C---:B------:R-:W-:Y:S08]  /*b960*/  HMMA.16816.F32.BF16 R12, R180.reuse, R184, R12 ;  /* 0x000000b8b40c723c */ /* 0x040ff0000004180c */
[C---:B------:R-:W-:Y:S01]  /*b970*/  HMMA.16816.F32.BF16 R16, R180.reuse, R186, R16 ;  /* 0x000000bab410723c */ /* 0x040fe20000041810 */
[----:B------:R-:W2:Y:S07]  /*b980*/  LDSM.16.M88.4 R184, [R202+0xb100] ;  /* 0x00b10000cab8783b */ /* 0x000eae0000000200 */
[C---:B----4-:R-:W-:Y:S08]  /*b990*/  HMMA.16816.F32.BF16 R20, R180.reuse, R168, R20 ;  /* 0x000000a8b414723c */ /* 0x050ff00000041814 */
[C---:B------:R-:W-:Y:S01]  /*b9a0*/  HMMA.16816.F32.BF16 R24, R180.reuse, R170, R24 ;  /* 0x000000aab418723c */ /* 0x040fe20000041818 */
[----:B------:R-:W4:Y:S07]  /*b9b0*/  LDSM.16.M88.4 R168, [R202+0xb900] ;  /* 0x00b90000caa8783b */ /* 0x000f2e0000000200 */
[C---:B-1----:R-:W-:Y:S08]  /*b9c0*/  HMMA.16816.F32.BF16 R28, R180.reuse, R172, R28 ;  /* 0x000000acb41c723c */ /* 0x042ff0000004181c */
[----:B------:R-:W-:Y:S01]  /*b9d0*/  HMMA.16816.F32.BF16 R32, R180, R174, R32 ;  /* 0x000000aeb420723c */ /* 0x000fe20000041820 */
[----:B------:R-:W-:Y:S07]  /*b9e0*/  LDSM.16.M88.4 R172, [R205+0x14100] ;  /* 0x01410000cdac783b */ /* 0x000fee0000000200 */
[C---:B------:R-:W-:Y:S01]  /*b9f0*/  HMMA.16816.F32.BF16 R4, R176.reuse, R188, R4 ;  /* 0x000000bcb004723c */ /* 0x040fe20000041804 */
[----:B------:R-:W1:Y:S07]  /*ba00*/  LDSM.16.M88.4 R180, [R201+0x2000] ;  /* 0x00200000c9b4783b */ /* 0x000e6e0000000200 */
[C---:B------:R-:W-:Y:S01]  /*ba10*/  HMMA.16816.F32.BF16 R8, R176.reuse, R190, R8 ;  /* 0x000000beb008723c */ /* 0x040fe20000041808 */
[----:B------:R-:W1:Y:S07]  /*ba20*/  LDSM.16.M88.4 R188, [R201+0x2800] ;  /* 0x00280000c9bc783b */ /* 0x000e6e0000000200 */
[C---:B------:R-:W-:Y:S08]  /*ba30*/  HMMA.16816.F32.BF16 R12, R176.reuse, R192, R12 ;  /* 0x000000c0b00c723c */ /* 0x040ff0000004180c */
[C---:B------:R-:W-:Y:S01]  /*ba40*/  HMMA.16816.F32.BF16 R16, R176.reuse, R194, R16 ;  /* 0x000000c2b010723c */ /* 0x040fe20000041810 */
[----:B------:R-:W3:Y:S07]  /*ba50*/  LDSM.16.M88.4 R192, [R201+0x3000] ;  /* 0x00300000c9c0783b */ /* 0x000eee0000000200 */
[C---:B--2---:R-:W-:Y:S08]  /*ba60*/  HMMA.16816.F32.BF16 R20, R176.reuse, R184, R20 ;  /* 0x000000b8b014723c */ /* 0x044ff00000041814 */
[C---:B------:R-:W-:Y:S01]  /*ba70*/  HMMA.16816.F32.BF16 R24, R176.reuse, R186, R24 ;  /* 0x000000bab018723c */ /* 0x040fe20000041818 */
[----:B------:R-:W2:Y:S07]  /*ba80*/  LDSM.16.M88.4 R184, [R201+0x3800] ;  /* 0x00380000c9b8783b */ /* 0x000eae0000000200 */
[C---:B----4-:R-:W-:Y:S08]  /*ba90*/  HMMA.16816.F32.BF16 R28, R176.reuse, R168, R28 ;  /* 0x000000a8b01c723c */ /* 0x050ff0000004181c */
[----:B------:R-:W-:Y:S01]  /*baa0*/  HMMA.16816.F32.BF16 R32, R176, R170, R32 ;  /* 0x000000aab020723c */ /* 0x000fe20000041820 */
[----:B------:R-:W-:Y:S07]  /*bab0*/  LDSM.16.M88.4 R168, [R203+0x18100] ;  /* 0x01810000cba8783b */ /* 0x000fee0000000200 */
[C---:B-1----:R-:W-:Y:S01]  /*bac0*/  HMMA.16816.F32.BF16 R4, R172.reuse, R180, R4 ;  /* 0x000000b4ac04723c */ /* 0x042fe20000041804 */
[----:B------:R-:W1:Y:S07]  /*bad0*/  LDSM.16.M88.4 R176, [R196+0xc100] ;  /* 0x00c10000c4b0783b */ /* 0x000e6e0000000200 */
[C---:B------:R-:W-:Y:S01]  /*bae0*/  HMMA.16816.F32.BF16 R8, R172.reuse, R182, R8 ;  /* 0x000000b6ac08723c */ /* 0x040fe20000041808 */
[----:B------:R-:W4:Y:S07]  /*baf0*/  LDSM.16.M88.4 R180, [R196+0xc900] ;  /* 0x00c90000c4b4783b */ /* 0x000f2e0000000200 */
[C---:B------:R-:W-:Y:S08]  /*bb00*/  HMMA.16816.F32.BF16 R12, R172.reuse, R188, R12 ;  /* 0x000000bcac0c723c */ /* 0x040ff0000004180c */
[C---:B------:R-:W-:Y:S01]  /*bb10*/  HMMA.16816.F32.BF16 R16, R172.reuse, R190, R16 ;  /* 0x000000beac10723c */ /* 0x040fe20000041810 */
[----:B------:R-:W4:Y:S07]  /*bb20*/  LDSM.16.M88.4 R188, [R196+0xd100] ;  /* 0x00d10000c4bc783b */ /* 0x000f2e0000000200 */
[C---:B---3--:R-:W-:Y:S08]  /*bb30*/  HMMA.16816.F32.BF16 R20, R172.reuse, R192, R20 ;  /* 0x000000c0ac14723c */ /* 0x048ff00000041814 */
[C---:B------:R-:W-:Y:S01]  /*bb40*/  HMMA.16816.F32.BF16 R24, R172.reuse, R194, R24 ;  /* 0x000000c2ac18723c */ /* 0x040fe20000041818 */
[----:B------:R-:W3:Y:S07]  /*bb50*/  LDSM.16.M88.4 R192, [R196+0xd900] ;  /* 0x00d90000c4c0783b */ /* 0x000eee0000000200 */
[C---:B--2---:R-:W-:Y:S08]  /*bb60*/  HMMA.16816.F32.BF16 R28, R172.reuse, R184, R28 ;  /* 0x000000b8ac1c723c */ /* 0x044ff0000004181c */
[----:B------:R-:W-:Y:S01]  /*bb70*/  HMMA.16816.F32.BF16 R32, R172, R186, R32 ;  /* 0x000000baac20723c */ /* 0x000fe20000041820 */
[----:B------:R-:W-:Y:S07]  /*bb80*/  LDSM.16.M88.4 R172, [R204+0x18100] ;  /* 0x01810000ccac783b */ /* 0x000fee0000000200 */
[C---:B-1----:R-:W-:Y:S01]  /*bb90*/  HMMA.16816.F32.BF16 R4, R168.reuse, R176, R4 ;  /* 0x000000b0a804723c */ /* 0x042fe20000041804 */
[----:B------:R-:W1:Y:S07]  /*bba0*/  LDSM.16.M88.4 R184, [R215] ;  /* 0x00000000d7b8783b */ /* 0x000e6e0000000200 */
[C---:B------:R-:W-:Y:S01]  /*bbb0*/  HMMA.16816.F32.BF16 R8, R168.reuse, R178, R8 ;  /* 0x000000b2a808723c */ /* 0x040fe20000041808 */
[----:B------:R-:W2:Y:S07]  /*bbc0*/  LDSM.16.M88.4 R176, [R214] ;  /* 0x00000000d6b0783b */ /* 0x000eae0000000200 */
[C---:B----4-:R-:W-:Y:S08]  /*bbd0*/  HMMA.16816.F32.BF16 R12, R168.reuse, R180, R12 ;  /* 0x000000b4a80c723c */ /* 0x050ff0000004180c */
[C---:B------:R-:W-:Y:S01]  /*bbe0*/  HMMA.16816.F32.BF16 R16, R168.reuse, R182, R16 ;  /* 0x000000b6a810723c */ /* 0x040fe20000041810 */
[----:B------:R-:W4:Y:S07]  /*bbf0*/  LDSM.16.M88.4 R180, [R213] ;  /* 0x00000000d5b4783b */ /* 0x000f2e0000000200 */
[C---:B------:R-:W-:Y:S08]  /*bc00*/  HMMA.16816.F32.BF16 R20, R168.reuse, R188, R20 ;  /* 0x000000bca814723c */ /* 0x040ff00000041814 */
[C---:B------:R-:W-:Y:S01]  /*bc10*/  HMMA.16816.F32.BF16 R24, R168.reuse, R190, R24 ;  /* 0x000000bea818723c */ /* 0x040fe20000041818 */
[----:B------:R-:W-:Y:S07]  /*bc20*/  LDSM.16.M88.4 R188, [R206+0x18100] ;  /* 0x01810000cebc783b */ /* 0x000fee0000000200 */
[C---:B---3--:R-:W-:Y:S08]  /*bc30*/  HMMA.16816.F32.BF16 R28, R168.reuse, R192, R28 ;  /* 0x000000c0a81c723c */ /* 0x048ff0000004181c */
[----:B------:R-:W-:Y:S01]  /*bc40*/  HMMA.16816.F32.BF16 R32, R168, R194, R32 ;  /* 0x000000c2a820723c */ /* 0x000fe20000041820 */
[----:B------:R-:W3:Y:S07]  /*bc50*/  LDSM.16.M88.4 R168, [R212] ;  /* 0x00000000d4a8783b */ /* 0x000eee0000000200 */
[C---:B-1----:R-:W-:Y:S01]  /*bc60*/  HMMA.16816.F32.BF16 R4, R172.reuse, R184, R4 ;  /* 0x000000b8ac04723c */ /* 0x042fe20000041804 */
[----:B------:R-:W1:Y:S07]  /*bc70*/  LDSM.16.M88.4 R192, [R202+0xc100] ;  /* 0x00c10000cac0783b */ /* 0x000e6e0000000200 */
[C---:B------:R-:W-:Y:S01]  /*bc80*/  HMMA.16816.F32.BF16 R8, R172.reuse, R186, R8 ;  /* 0x000000baac08723c */ /* 0x040fe20000041808 */
[----:B------:R-:W1:Y:S07]  /*bc90*/  LDSM.16.M88.4 R184, [R202+0xc900] ;  /* 0x00c90000cab8783b */ /* 0x000e6e0000000200 */
[C---:B--2---:R-:W-:Y:S08]  /*bca0*/  HMMA.16816.F32.BF16 R12, R172.reuse, R176, R12 ;  /* 0x000000b0ac0c723c */ /* 0x044ff0000004180c */
[C---:B------:R-:W-:Y:S01]  /*bcb0*/  HMMA.16816.F32.BF16 R16, R172.reuse, R178, R16 ;  /* 0x000000b2ac10723c */ /* 0x040fe20000041810 */
[----:B------:R-:W-:Y:S07]  /*bcc0*/  LDSM.16.M88.4 R176, [R205+0x18100] ;  /* 0x01810000cdb0783b */ /* 0x000fee0000000200 */
[C---:B----4-:R-:W-:Y:S08]  /*bcd0*/  HMMA.16816.F32.BF16 R20, R172.reuse, R180, R20 ;  /* 0x000000b4ac14723c */ /* 0x050ff00000041814 */
[C---:B------:R-:W-:Y:S01]  /*bce0*/  HMMA.16816.F32.BF16 R24, R172.reuse, R182, R24 ;  /* 0x000000b6ac18723c */ /* 0x040fe20000041818 */
[----:B------:R-:W-:Y:S07]  /*bcf0*/  LDSM.16.M88.4 R180, [R201+0x4000] ;  /* 0x00400000c9b4783b */ /* 0x000fee0000000200 */
[C---:B---3--:R-:W-:Y:S08]  /*bd00*/  HMMA.16816.F32.BF16 R28, R172.reuse, R168, R28 ;  /* 0x000000a8ac1c723c */ /* 0x048ff0000004181c */
[----:B------:R-:W-:Y:S01]  /*bd10*/  HMMA.16816.F32.BF16 R32, R172, R170, R32 ;  /* 0x000000aaac20723c */ /* 0x000fe20000041820 */
[----:B------:R-:W2:Y:S07]  /*bd20*/  LDSM.16.M88.4 R168, [R202+0xd100] ;  /* 0x00d10000caa8783b */ /* 0x000eae0000000200 */
[C---:B-1----:R-:W-:Y:S01]  /*bd30*/  HMMA.16816.F32.BF16 R4, R188.reuse, R192, R4 ;  /* 0x000000c0bc04723c */ /* 0x042fe20000041804 */
[----:B------:R-:W1:Y:S07]  /*bd40*/  LDSM.16.M88.4 R172, [R202+0xd900] ;  /* 0x00d90000caac783b */ /* 0x000e6e0000000200 */
[C---:B------:R-:W-:Y:S01]  /*bd50*/  HMMA.16816.F32.BF16 R8, R188.reuse, R194, R8 ;  /* 0x000000c2bc08723c */ /* 0x040fe20000041808 */
[----:B------:R-:W3:Y:S07]  /*bd60*/  LDSM.16.M88.4 R192, [R201+0x4800] ;  /* 0x00480000c9c0783b */ /* 0x000eee0000000200 */
        /* <DEDUP_REMOVED lines=8> */
[----:B------:R-:W-:Y:S07]  /*bdf0*/  LDSM.16.M88.4 R172, [R203+0x1c100] ;  /* 0x01c10000cbac783b */ /* 0x000fee0000000200 */
[C---:B------:R-:W-:Y:S01]  /*be00*/  HMMA.16816.F32.BF16 R4, R176.reuse, R180, R4 ;  /* 0x000000b4b004723c */ /* 0x040fe20000041804 */
[----:B------:R-:W-:Y:S07]  /*be10*/  LDSM.16.M88.4 R188, [R196+0xe900] ;  /* 0x00e90000c4bc783b */ /* 0x000fee0000000200 */
[C---:B------:R-:W-:Y:S01]  /*be20*/  HMMA.16816.F32.BF16 R8, R176.reuse, R182, R8 ;  /* 0x000000b6b008723c */ /* 0x040fe20000041808 */
[----:B------:R-:W1:Y:S07]  /*be30*/  LDSM.16.M88.4 R180, [R196+0xe100] ;  /* 0x00e10000c4b4783b */ /* 0x000e6e0000000200 */
[C---:B---3--:R-:W-:Y:S08]  /*be40*/  HMMA.16816.F32.BF16 R12, R176.reuse, R192, R12 ;  /* 0x000000c0b00c723c */ /* 0x048ff0000004180c */
[C---:B------:R-:W-:Y:S01]  /*be50*/  HMMA.16816.F32.BF16 R16, R176.reuse, R194, R16 ;  /* 0x000000c2b010723c */ /* 0x040fe20000041810 */
[----:B------:R-:W3:Y:S07]  /*be60*/  LDSM.16.M88.4 R192, [R196+0xf100] ;  /* 0x00f10000c4c0783b */ /* 0x000eee0000000200 */
[C---:B----4-:R-:W-:Y:S08]  /*be70*/  HMMA.16816.F32.BF16 R20, R176.reuse, R184, R20 ;  /* 0x000000b8b014723c */ /* 0x050ff00000041814 */
[C---:B------:R-:W-:Y:S01]  /*be80*/  HMMA.16816.F32.BF16 R24, R176.reuse, R186, R24 ;  /* 0x000000bab018723c */ /* 0x040fe20000041818 */
[----:B------:R-:W4:Y:S07]  /*be90*/  LDSM.16.M88.4 R184, [R196+0xf900] ;  /* 0x00f90000c4b8783b */ /* 0x000f2e0000000200 */
[C---:B--2---:R-:W-:Y:S08]  /*bea0*/  HMMA.16816.F32.BF16 R28, R176.reuse, R168, R28 ;  /* 0x000000a8b01c723c */ /* 0x044ff0000004181c */
[----:B------:R-:W-:Y:S01]  /*beb0*/  HMMA.16816.F32.BF16 R32, R176, R170, R32 ;  /* 0x000000aab020723c */ /* 0x000fe20000041820 */
[----:B------:R-:W-:Y:S07]  /*bec0*/  LDSM.16.M88.4 R168, [R204+0x1c100] ;  /* 0x01c10000cca8783b */ /* 0x000fee0000000200 */
[C---:B-1----:R-:W-:Y:S01]  /*bed0*/  HMMA.16816.F32.BF16 R4, R172.reuse, R180, R4 ;  /* 0x000000b4ac04723c */ /* 0x042fe20000041804 */
[----:B------:R-:W1:Y:S07]  /*bee0*/  LDSM.16.M88.4 R176, [R211] ;  /* 0x00000000d3b0783b */ /* 0x000e6e0000000200 */
        /* <DEDUP_REMOVED lines=8> */
[C---:B----4-:R-:W-:Y:S08]  /*bf70*/  HMMA.16816.F32.BF16 R28, R172.reuse, R184, R28 ;  /* 0x000000b8ac1c723c */ /* 0x050ff0000004181c */
[----:B------:R-:W-:Y:S01]  /*bf80*/  HMMA.16816.F32.BF16 R32, R172, R186, R32 ;  /* 0x000000baac20723c */ /* 0x000fe20000041820 */
[----:B------:R-:W-:Y:S07]  /*bf90*/  LDSM.16.M88.4 R172, [R206+0x1c100] ;  /* 0x01c10000ceac783b */ /* 0x000fee0000000200 */
[C---:B-1----:R-:W-:Y:S01]  /*bfa0*/  HMMA.16816.F32.BF16 R4, R168.reuse, R176, R4 ;  /* 0x000000b0a804723c */ /* 0x042fe20000041804 */
[----:B------:R-:W1:Y:S07]  /*bfb0*/  LDSM.16.M88.4 R184, [R202+0xe100] ;  /* 0x00e10000cab8783b */ /* 0x000e6e0000000200 */
[C---:B------:R-:W-:Y:S01]  /*bfc0*/  HMMA.16816.F32.BF16 R8, R168.reuse, R178, R8 ;  /* 0x000000b2a808723c */ /* 0x040fe20000041808 */
[----:B------:R-:W4:Y:S07]  /*bfd0*/  LDSM.16.M88.4 R176, [R202+0xe900] ;  /* 0x00e90000cab0783b */ /* 0x000f2e0000000200 */
        /* <DEDUP_REMOVED lines=8> */
[----:B------:R-:W3:Y:S07]  /*c060*/  LDSM.16.M88.4 R168, [R202+0xf900] ;  /* 0x00f90000caa8783b */ /* 0x000eee0000000200 */
[C---:B-1----:R-:W-:Y:S01]  /*c070*/  HMMA.16816.F32.BF16 R4, R172.reuse, R184, R4 ;  /* 0x000000b8ac04723c */ /* 0x042fe20000041804 */
[----:B------:R-:W5:Y:S06]  /*c080*/  LDL.64 R184, [R1+0x30] ;  /* 0x0000300001b87983 */ /* 0x000f6c0000100a00 */
[----:B------:R-:W1:Y:S01]  /*c090*/  LDSM.16.M88.4 R192, [R201+0x6000] ;  /* 0x00600000c9c0783b */ /* 0x000e620000000200 */
[C---:B------:R-:W-:Y:S07]  /*c0a0*/  HMMA.16816.F32.BF16 R8, R172.reuse, R186, R8 ;  /* 0x000000baac08723c */ /* 0x040fee0000041808 */
[----:B------:R-:W5:Y:S01]  /*c0b0*/  LDL.64 R186, [R1+0x38] ;  /* 0x0000380001ba7983 */ /* 0x000f620000100a00 */
[C---:B----4-:R-:W-:Y:S08]  /*c0c0*/  HMMA.16816.F32.BF16 R12, R172.reuse, R176, R12 ;  /* 0x000000b0ac0c723c */ /* 0x050ff0000004180c */
[C---:B------:R-:W-:Y:S08]  /*c0d0*/  HMMA.16816.F32.BF16 R16, R172.reuse, R178, R16 ;  /* 0x000000b2ac10723c */ /* 0x040ff00000041810 */
[C---:B--2---:R-:W-:Y:S08]  /*c0e0*/  HMMA.16816.F32.BF16 R20, R172.reuse, R180, R20 ;  /* 0x000000b4ac14723c */ /* 0x044ff00000041814 */
[C---:B------:R-:W-:Y:S07]  /*c0f0*/  HMMA.16816.F32.BF16 R24, R172.reuse, R182, R24 ;  /* 0x000000b6ac18723c */ /* 0x040fee0000041818 */
[----:B------:R-:W-:Y:S01]  /*c100*/  MOV R183, c[0x0][0x1e0] ;  /* 0x0000780000b77a02 */ /* 0x000fe20000000f00 */
[C---:B---3--:R-:W-:Y:S04]  /*c110*/  HMMA.16816.F32.BF16 R28, R172.reuse, R168, R28 ;  /* 0x000000a8ac1c723c */ /* 0x048fe8000004181c */
[----:B------:R-:W-:Y:S04]  /*c120*/  SHF.L.U32 R183, R183, 0x5, RZ ;  /* 0x00000005b7b77819 */ /* 0x000fe800000006ff */
[----:B------:R-:W-:Y:S01]  /*c130*/  HMMA.16816.F32.BF16 R32, R172, R170, R32 ;  /* 0x000000aaac20723c */ /* 0x000fe20000041820 */
[----:B------:R-:W2:Y:S07]  /*c140*/  LDSM.16.M88.4 R168, [R201+0x6800] ;  /* 0x00680000c9a8783b */ /* 0x000eae0000000200 */
[C---:B-1----:R-:W-:Y:S08]  /*c150*/  HMMA.16816.F32.BF16 R4, R188.reuse, R192, R4 ;  /* 0x000000c0bc04723c */ /* 0x042ff00000041804 */
[C---:B------:R-:W-:Y:S11]  /*c160*/  HMMA.16816.F32.BF16 R8, R188.reuse, R194, R8 ;  /* 0x000000c2bc08723c */ /* 0x040ff60000041808 */
[----:B------:R-:W-:Y:S05]  /*c170*/  @!UPT UIADD3 URZ, URZ, URZ, URZ ;  /* 0x0000003f3f3ff290 */ /* 0x000fea000fffe03f */
[----:B------:R-:W-:Y:S02]  /*c180*/  FMUL.FTZ R4, R4, c[0x0][0x320] ;  /* 0x0000c80004047a20 */ /* 0x000fe40000410000 */
[----:B------:R-:W-:Y:S02]  /*c190*/  FMUL.FTZ R5, R5, c[0x0][0x320] ;  /* 0x0000c80005057a20 */ /* 0x000fe40000410000 */
[----:B------:R-:W-:Y:S01]  /*c1a0*/  FMUL.FTZ R6, R6, c[0x0][0x320] ;  /* 0x0000c80006067a20 */ /* 0x000fe20000410000 */
[----:B------:R-:W1:Y:S01]  /*c1b0*/  MUFU.TANH R172, R4 ;  /* 0x0000000400ac7308 */ /* 0x000e620000002400 */
[----:B------:R-:W-:Y:S02]  /*c1c0*/  FMUL.FTZ R7, R7, c[0x0][0x320] ;  /* 0x0000c80007077a20 */ /* 0x000fe40000410000 */
[----:B------:R-:W-:Y:S01]  /*c1d0*/  FMUL.FTZ R8, R8, c[0x0][0x320] ;  /* 0x0000c80008087a20 */ /* 0x000fe20000410000 */
[C---:B--2---:R-:W-:Y:S03]  /*c1e0*/  HMMA.16816.F32.BF16 R12, R188.reuse, R168, R12 ;  /* 0x000000a8bc0c723c */ /* 0x044fe6000004180c */
[----:B------:R-:W-:Y:S02]  /*c1f0*/  FMUL.FTZ R9, R9, c[0x0][0x320] ;  /* 0x0000c80009097a20 */ /* 0x000fe40000410000 */
[----:B------:R-:W-:Y:S01]  /*c200*/  FMUL.FTZ R10, R10, c[0x0][0x320] ;  /* 0x0000c8000a0a7a20 */ /* 0x000fe20000410000 */
[----:B------:R-:W2:Y:S01]  /*c210*/  MUFU.TANH R173, R5 ;  /* 0x0000000500ad7308 */ /* 0x000ea20000002400 */
[----:B------:R-:W-:Y:S01]  /*c220*/  FMUL.FTZ R11, R11, c[0x0][0x320] ;  /* 0x0000c8000b0b7a20 */ /* 0x000fe20000410000 */
[C---:B------:R-:W-:Y:S08]  /*c230*/  HMMA.16816.F32.BF16 R16, R188.reuse, R170, R16 ;  /* 0x000000aabc10723c */ /* 0x040ff00000041810 */
[----:B------:R-:W3:Y:S01]  /*c240*/  MUFU.TANH R178, R6 ;  /* 0x0000000600b27308 */ /* 0x000ee20000002400 */
[----:B-1----:R-:W-:Y:S07]  /*c250*/  FMNMX.FTZ R0, R172, R133, !PT ;  /* 0x00000085ac007209 */ /* 0x002fee0007810000 */
[----:B------:R-:W-:Y:S02]  /*c260*/  FMUL.FTZ R12, R12, c[0x0][0x320] ;  /* 0x0000c8000c0c7a20 */ /* 0x000fe40000410000 */
[----:B------:R1:W4:Y:S01]  /*c270*/  MUFU.TANH R177, R7 ;  /* 0x0000000700b17308 */ /* 0x0003220000002400 */
[----:B------:R-:W-:Y:S02]  /*c280*/  FMUL.FTZ R13, R13, c[0x0][0x320] ;  /* 0x0000c8000d0d7a20 */ /* 0x000fe40000410000 */
[----:B------:R-:W-:Y:S01]  /*c290*/  FMUL.FTZ R14, R14, c[0x0][0x320] ;  /* 0x0000c8000e0e7a20 */ /* 0x000fe20000410000 */
[----:B--2---:R-:W-:Y:S01]  /*c2a0*/  FMNMX.FTZ R0, R173, R0, !PT ;  /* 0x00000000ad007209 */ /* 0x004fe20007810000 */
[----:B------:R-:W-:Y:S02]  /*c2b0*/  FMUL.FTZ R15, R15, c[0x0][0x320] ;  /* 0x0000c8000f0f7a20 */ /* 0x000fe40000410000 */
[----:B------:R-:W-:Y:S02]  /*c2c0*/  FMUL.FTZ R16, R16, c[0x0][0x320] ;  /* 0x0000c80010107a20 */ /* 0x000fe40000410000 */
[----:B------:R-:W-:Y:S01]  /*c2d0*/  FMUL.FTZ R17, R17, c[0x0][0x320] ;  /* 0x0000c80011117a20 */ /* 0x000fe20000410000 */
[----:B------:R-:W2:Y:S01]  /*c2e0*/  MUFU.TANH R174, R8 ;  /* 0x0000000800ae7308 */ /* 0x000ea20000002400 */
[----:B------:R-:W-:Y:S02]  /*c2f0*/  FMUL.FTZ R18, R18, c[0x0][0x320] ;  /* 0x0000c80012127a20 */ /* 0x000fe40000410000 */
[----:B------:R-:W-:Y:S01]  /*c300*/  FMUL.FTZ R19, R19, c[0x0][0x320] ;  /* 0x0000c80013137a20 */ /* 0x000fe20000410000 */
[----:B---3--:R-:W-:Y:S06]  /*c310*/  FMNMX.FTZ R2, R178, R134, !PT ;  /* 0x00000086b2027209 */ /* 0x008fec0007810000 */
[----:B------:R-:W3:Y:S01]  /*c320*/  MUFU.TANH R169, R9 ;  /* 0x0000000900a97308 */ /* 0x000ee20000002400 */
[----:B-1----:R-:W1:Y:S01]  /*c330*/  LDSM.16.M88.4 R4, [R201+0x7000] ;  /* 0x00700000c904783b */ /* 0x002e620000000200 */
[----:B----4-:R-:W-:Y:S08]  /*c340*/  FMNMX.FTZ R2, R177, R2, !PT ;  /* 0x00000002b1027209 */ /* 0x010ff00007810000 */
[----:B------:R-:W4:Y:S01]  /*c350*/  MUFU.TANH R175, R10 ;  /* 0x0000000a00af7308 */ /* 0x000f220000002400 */
[----:B--2---:R-:W-:Y:S09]  /*c360*/  FMNMX.FTZ R0, R174, R0, !PT ;  /* 0x00000000ae007209 */ /* 0x004ff20007810000 */
[----:B------:R2:W1:Y:S01]  /*c370*/  MUFU.TANH R176, R11 ;  /* 0x0000000b00b07308 */ /* 0x0004620000002400 */
[----:B---3--:R-:W-:Y:S09]  /*c380*/  FMNMX.FTZ R0, R169, R0, !PT ;  /* 0x00000000a9007209 */ /* 0x008ff20007810000 */
[----:B------:R-:W-:Y:S01]  /*c390*/  MUFU.TANH R227, R18 ;  /* 0x0000001200e37308 */ /* 0x000fe20000002400 */
[----:B----4-:R-:W-:Y:S09]  /*c3a0*/  FMNMX.FTZ R2, R175, R2, !PT ;  /* 0x00000002af027209 */ /* 0x010ff20007810000 */
[----:B------:R-:W3:Y:S01]  /*c3b0*/  MUFU.TANH R171, R12 ;  /* 0x0000000c00ab7308 */ /* 0x000ee20000002400 */
[C---:B-1----:R-:W-:Y:S01]  /*c3c0*/  HMMA.16816.F32.BF16 R20, R188.reuse, R4, R20 ;  /* 0x00000004bc14723c */ /* 0x042fe20000041814 */
[----:B--2---:R-:W1:Y:S01]  /*c3d0*/  LDSM.16.M88.4 R8, [R201+0x7800] ;  /* 0x00780000c908783b */ /* 0x004e620000000200 */
[----:B------:R-:W-:Y:S07]  /*c3e0*/  DEPBAR.LE SB0, 0x0 ;  /* 0x000080000000791a */ /* 0x000fee0000000000 */
[----:B------:R-:W2:Y:S03]  /*c3f0*/  MUFU.TANH R179, R13 ;  /* 0x0000000d00b37308 */ /* 0x000ea60000002400 */
[----:B------:R-:W-:Y:S01]  /*c400*/  FMNMX.FTZ R2, R176, R2, !PT ;  /* 0x00000002b0027209 */ /* 0x000fe20007810000 */
[C---:B------:R-:W-:Y:S01]  /*c410*/  HMMA.16816.F32.BF16 R24, R188.reuse, R6, R24 ;  /* 0x00000006bc18723c */ /* 0x040fe20000041818 */
[----:B------:R-:W-:Y:S04]  /*c420*/  BAR.SYNC.DEFER_BLOCKING 0x0 ;  /* 0x0000000000007b1d */ /* 0x000fe80000010000 */
[----:B---3--:R-:W-:Y:S07]  /*c430*/  FMNMX.FTZ R0, R171, R0, !PT ;  /* 0x00000000ab007209 */ /* 0x008fee0007810000 */
[----:B------:R-:W-:Y:S02]  /*c440*/  FMUL.FTZ R23, R23, c[0x0][0x320] ;  /* 0x0000c80017177a20 */ /* 0x000fe40000410000 */
[----:B------:R-:W-:Y:S02]  /*c450*/  FMUL.FTZ R20, R20, c[0x0][0x320] ;  /* 0x0000c80014147a20 */ /* 0x000fe40000410000 */
[----:B------:R-:W-:Y:S02]  /*c460*/  FMUL.FTZ R22, R22, c[0x0][0x320] ;  /* 0x0000c80016167a20 */ /* 0x000fe40000410000 */
[----:B------:R-:W-:Y:S01]  /*c470*/  FMUL.FTZ R21, R21, c[0x0][0x320] ;  /* 0x0000c80015157a20 */ /* 0x000fe20000410000 */
[----:B--2---:R-:W-:Y:S05]  /*c480*/  FMNMX.FTZ R0, R179, R0, !PT ;  /* 0x00000000b3007209 */ /* 0x004fea0007810000 */
[----:B------:R-:W-:Y:S01]  /*c490*/  FMUL.FTZ R24, R24, c[0x0][0x320] ;  /* 0x0000c80018187a20 */ /* 0x000fe20000410000 */
[----:B------:R-:W2:Y:S01]  /*c4a0*/  MUFU.TANH R180, R14 ;  /* 0x0000000e00b47308 */ /* 0x000ea20000002400 */
[----:B------:R-:W-:Y:S02]  /*c4b0*/  FMUL.FTZ R25, R25, c[0x0][0x320] ;  /* 0x0000c80019197a20 */ /* 0x000fe40000410000 */
[----:B------:R-:W-:Y:S02]  /*c4c0*/  FMUL.FTZ R26, R26, c[0x0][0x320] ;  /* 0x0000c8001a1a7a20 */ /* 0x000fe40000410000 */
[----:B------:R-:W-:Y:S01]  /*c4d0*/  FMUL.FTZ R27, R27, c[0x0][0x320] ;  /* 0x0000c8001b1b7a20 */ /* 0x000fe20000410000 */
[C---:B-1----:R-:W-:Y:S04]  /*c4e0*/  HMMA.16816.F32.BF16 R28, R188.reuse, R8, R28 ;  /* 0x00000008bc1c723c */ /* 0x042fe8000004181c */
[----:B------:R-:W1:Y:S03]  /*c4f0*/  MUFU.TANH R182, R16 ;  /* 0x0000001000b67308 */ /* 0x000e660000002400 */
[----:B------:R-:W-:Y:S01]  /*c500*/  @P6 IMAD.WIDE.U32 R8, R223, c[0x0][0x1e0], RZ ;  /* 0x00007800df086a25 */ /* 0x000fe200078e00ff */
[----:B------:R-:W-:Y:S06]  /*c510*/  HMMA.16816.F32.BF16 R32, R188, R10, R32 ;  /* 0x0000000abc20723c */ /* 0x000fec0000041820 */
[----:B------:R-:W3:Y:S01]  /*c520*/  MUFU.TANH R181, R15 ;  /* 0x0000000f00b57308 */ /* 0x000ee20000002400 */
[----:B------:R-:W-:Y:S02]  /*c530*/  @P6 SHF.L.U32 R5, R8, 0x6, RZ ;  /* 0x0000000608056819 */ /* 0x000fe400000006ff */
[----:B--2---:R-:W-:Y:S07]  /*c540*/  FMNMX.FTZ R2, R180, R2, !PT ;  /* 0x00000002b4027209 */ /* 0x004fee0007810000 */
[----:B------:R-:W2:Y:S01]  /*c550*/  MUFU.TANH R192, R17 ;  /* 0x0000001100c07308 */ /* 0x000ea20000002400 */
[----:B------:R-:W-:Y:S01]  /*c560*/  FMUL.FTZ R28, R28, c[0x0][0x320] ;  /* 0x0000c8001c1c7a20 */ /* 0x000fe20000410000 */
[----:B-1----:R-:W-:Y:S01]  /*c570*/  FMNMX.FTZ R0, R182, R0, !PT ;  /* 0x00000000b6007209 */ /* 0x002fe20007810000 */
[----:B------:R-:W-:Y:S02]  /*c580*/  FMUL.FTZ R29, R29, c[0x0][0x320] ;  /* 0x0000c8001d1d7a20 */ /* 0x000fe40000410000 */
[----:B------:R-:W-:Y:S02]  /*c590*/  FMUL.FTZ R30, R30, c[0x0][0x320] ;  /* 0x0000c8001e1e7a20 */ /* 0x000fe40000410000 */
[----:B------:R-:W-:Y:S03]  /*c5a0*/  FMUL.FTZ R31, R31, c[0x0][0x320] ;  /* 0x0000c8001f1f7a20 */ /* 0x000fe60000410000 */
[----:B------:R-:W1:Y:S01]  /*c5b0*/  MUFU.TANH R234, R20 ;  /* 0x0000001400ea7308 */ /* 0x000e620000002400 */
[----:B------:R-:W-:Y:S02]  /*c5c0*/  FMUL.FTZ R32, R32, c[0x0][0x320] ;  /* 0x0000c80020207a20 */ /* 0x000fe40000410000 */
[----:B------:R-:W-:Y:S01]  /*c5d0*/  FMUL.FTZ R33, R33, c[0x0][0x320] ;  /* 0x0000c80021217a20 */ /* 0x000fe20000410000 */
[----:B---3--:R-:W-:Y:S01]  /*c5e0*/  FMNMX.FTZ R2, R181, R2, !PT ;  /* 0x00000002b5027209 */ /* 0x008fe20007810000 */
[----:B------:R-:W-:Y:S03]  /*c5f0*/  FMUL.FTZ R34, R34, c[0x0][0x320] ;  /* 0x0000c80022227a20 */ /* 0x000fe60000410000 */
[----:B------:R-:W-:Y:S02]  /*c600*/  FMNMX.FTZ R2, R227, R2, !PT ;  /* 0x00000002e3027209 */ /* 0x000fe40007810000 */
[----:B------:R-:W-:Y:S01]  /*c610*/  MUFU.TANH R235, R21 ;  /* 0x0000001500eb7308 */ /* 0x000fe20000002400 */
[----:B--2---:R-:W-:Y:S09]  /*c620*/  FMNMX.FTZ R0, R192, R0, !PT ;  /* 0x00000000c0007209 */ /* 0x004ff20007810000 */
[----:B------:R-:W2:Y:S01]  /*c630*/  MUFU.TANH R228, R19 ;  /* 0x0000001300e47308 */ /* 0x000ea20000002400 */
[----:B-1----:R-:W-:Y:S09]  /*c640*/  FMNMX.FTZ R0, R234, R0, !PT ;  /* 0x00000000ea007209 */ /* 0x002ff20007810000 */
[----:B------:R-:W1:Y:S10]  /*c650*/  MUFU.TANH R238, R24 ;  /* 0x0000001800ee7308 */ /* 0x000e740000002400 */
[----:B------:R-:W3:Y:S01]  /*c660*/  MUFU.TANH R239, R25 ;  /* 0x0000001900ef7308 */ /* 0x000ee20000002400 */
[----:B--2---:R-:W-:Y:S02]  /*c670*/  FMNMX.FTZ R3, R228, R2, !PT ;  /* 0x00000002e4037209 */ /* 0x004fe40007810000 */
[----:B------:R-:W-:Y:S01]  /*c680*/  FMNMX.FTZ R2, R235, R0, !PT ;  /* 0x00000000eb027209 */ /* 0x000fe20007810000 */
[----:B------:R-:W-:Y:S06]  /*c690*/  FMUL.FTZ R0, R35, c[0x0][0x320] ;  /* 0x0000c80023007a20 */ /* 0x000fec0000410000 */
[----:B------:R-:W2:Y:S01]  /*c6a0*/  MUFU.TANH R242, R28 ;  /* 0x0000001c00f27308 */ /* 0x000ea20000002400 */
[----:B-1----:R-:W-:Y:S02]  /*c6b0*/  FMNMX.FTZ R2, R238, R2, !PT ;  /* 0x00000002ee027209 */ /* 0x002fe40007810000 */
[----:B-----5:R-:W-:Y:S07]  /*c6c0*/  @P6 IADD3 R6, P5, R5, R186, RZ ;  /* 0x000000ba05066210 */ /* 0x020fee0007fbe0ff */
[----:B------:R3:W-:Y:S01]  /*c6d0*/  MUFU.TANH R168, R0 ;  /* 0x0000000000a87308 */ /* 0x0007e20000002400 */
[----:B------:R-:W-:Y:S09]  /*c6e0*/  @P6 LEA R20, P0, R6, c[0x0][0x1c8], 0x1 ;  /* 0x0000720006146a11 */ /* 0x000ff200078008ff */
[----:B------:R-:W1:Y:S10]  /*c6f0*/  MUFU.TANH R243, R29 ;  /* 0x0000001d00f37308 */ /* 0x000e740000002400 */
[----:B------:R-:W4:Y:S01]  /*c700*/  MUFU.TANH R236, R22 ;  /* 0x0000001600ec7308 */ /* 0x000f220000002400 */
[----:B---3--:R-:W-:Y:S04]  /*c710*/  FMNMX.FTZ R0, R239, R2, !PT ;  /* 0x00000002ef007209 */ /* 0x008fe80007810000 */
[----:B--2---:R-:W-:Y:S05]  /*c720*/  FMNMX.FTZ R0, R242, R0, !PT ;  /* 0x00000000f2007209 */ /* 0x004fea0007810000 */
[----:B------:R-:W2:Y:S01]  /*c730*/  MUFU.TANH R237, R23 ;  /* 0x0000001700ed7308 */ /* 0x000ea20000002400 */
[----:B-1----:R-:W-:Y:S09]  /*c740*/  FMNMX.FTZ R0, R243, R0, !PT ;  /* 0x00000000f3007209 */ /* 0x002ff20007810000 */
[----:B------:R-:W1:Y:S01]  /*c750*/  MUFU.TANH R246, R32 ;  /* 0x0000002000f67308 */ /* 0x000e620000002400 */
[----:B----4-:R-:W-:Y:S09]  /*c760*/  FMNMX.FTZ R3, R236, R3, !PT ;  /* 0x00000003ec037209 */ /* 0x010ff20007810000 */
[----:B------:R-:W3:Y:S01]  /*c770*/  MUFU.TANH R240, R26 ;  /* 0x0000001a00f07308 */ /* 0x000ee20000002400 */
[----:B--2---:R-:W-:Y:S09]  /*c780*/  FMNMX.FTZ R3, R237, R3, !PT ;  /* 0x00000003ed037209 */ /* 0x004ff20007810000 */
[----:B------:R-:W2:Y:S01]  /*c790*/  MUFU.TANH R247, R33 ;  /* 0x0000002100f77308 */ /* 0x000ea20000002400 */
[----:B-1----:R-:W-:Y:S09]  /*c7a0*/  FMNMX.FTZ R132, R246, R0, !PT ;  /* 0x00000000f6847209 */ /* 0x002ff20007810000 */
[----:B------:R-:W1:Y:S01]  /*c7b0*/  MUFU.TANH R241, R27 ;  /* 0x0000001b00f17308 */ /* 0x000e620000002400 */
[----:B---3--:R-:W-:Y:S09]  /*c7c0*/  FMNMX.FTZ R2, R240, R3, !PT ;  /* 0x00000003f0027209 */ /* 0x008ff20007810000 */
[----:B------:R-:W3:Y:S01]  /*c7d0*/  MUFU.TANH R244, R30 ;  /* 0x0000001e00f47308 */ /* 0x000ee20000002400 */
[----:B--2---:R-:W-:Y:S05]  /*c7e0*/  FMNMX.FTZ R132, R247, R132, !PT ;  /* 0x00000084f7847209 */ /* 0x004fea0007810000 */
[----:B------:R-:W2:Y:S04]  /*c7f0*/  SHFL.BFLY PT, R3, R132, 0x2, 0x1f ;  /* 0x0c401f0084037f89 */ /* 0x000ea800000e0000 */
[----:B------:R-:W4:Y:S01]  /*c800*/  MUFU.TANH R245, R31 ;  /* 0x0000001f00f57308 */ /* 0x000f220000002400 */
[----:B-1----:R-:W-:Y:S09]  /*c810*/  FMNMX.FTZ R2, R241, R2, !PT ;  /* 0x00000002f1027209 */ /* 0x002ff20007810000 */
[----:B------:R-:W1:Y:S01]  /*c820*/  MUFU.TANH R135, R34 ;  /* 0x0000002200877308 */ /* 0x000e620000002400 */
[----:B---3--:R-:W-:Y:S02]  /*c830*/  FMNMX.FTZ R2, R244, R2, !PT ;  /* 0x00000002f4027209 */ /* 0x008fe40007810000 */
[----:B--2---:R-:W-:Y:S02]  /*c840*/  FMNMX.FTZ R132, R132, R3, !PT ;  /* 0x0000000384847209 */ /* 0x004fe40007810000 */
[----:B----4-:R-:W-:Y:S03]  /*c850*/  FMNMX.FTZ R0, R245, R2, !PT ;  /* 0x00000002f5007209 */ /* 0x010fe60007810000 */
[----:B------:R-:W2:Y:S01]  /*c860*/  SHFL.BFLY PT, R4, R132, 0x1, 0x1f ;  /* 0x0c201f0084047f89 */ /* 0x000ea200000e0000 */
[----:B-1----:R-:W-:Y:S04]  /*c870*/  FMNMX.FTZ R0, R135, R0, !PT ;  /* 0x0000000087007209 */ /* 0x002fe80007810000 */
[----:B------:R-:W-:Y:S05]  /*c880*/  FMNMX.FTZ R0, R168, R0, !PT ;  /* 0x00000000a8007209 */ /* 0x000fea0007810000 */
[----:B------:R-:W1:Y:S01]  /*c890*/  SHFL.BFLY PT, R2, R0, 0x2, 0x1f ;  /* 0x0c401f0000027f89 */ /* 0x000e6200000e0000 */
[----:B--2---:R-:W-:Y:S05]  /*c8a0*/  FMNMX.FTZ R132, R132, R4, !PT ;  /* 0x0000000484847209 */ /* 0x004fea0007810000 */
[----:B------:R-:W-:Y:S04]  /*c8b0*/  FMUL.FTZ R170, R132, c[0x0][0x2d0] ;  /* 0x0000b40084aa7a20 */ /* 0x000fe80000410000 */
[--C-:B------:R-:W-:Y:S02]  /*c8c0*/  FFMA.FTZ R10, R172, c[0x0][0x2d0], -R170.reuse ;  /* 0x0000b400ac0a7a23 */ /* 0x100fe400000108aa */
[----:B------:R-:W-:Y:S02]  /*c8d0*/  FFMA.FTZ R22, R169, c[0x0][0x2d0], -R170 ;  /* 0x0000b400a9167a23 */ /* 0x000fe400000108aa */
[----:B------:R2:W-:Y:S01]  /*c8e0*/  MUFU.EX2 R233, R10 ;  /* 0x0000000a00e97308 */ /* 0x0005e20000000800 */
[----:B-1----:R-:W-:Y:S02]  /*c8f0*/  FMNMX.FTZ R0, R0, R2, !PT ;  /* 0x0000000200007209 */ /* 0x002fe40007810000 */
[----:B------:R-:W-:Y:S03]  /*c900*/  @P6 SHF.R.S32.HI R2, RZ, 0x1f, R223 ;  /* 0x0000001fff026819 */ /* 0x000fe600000114df */
[----:B------:R-:W1:Y:S02]  /*c910*/  SHFL.BFLY PT, R3, R0, 0x1, 0x1f ;  /* 0x0c201f0000037f89 */ /* 0x000e6400000e0000 */
[----:B------:R-:W-:Y:S04]  /*c920*/  @P6 IMAD R2, R2, c[0x0][0x1e0], RZ ;  /* 0x0000780002026a24 */ /* 0x000fe800078e02ff */
[----:B------:R-:W-:Y:S02]  /*c930*/  @P6 IMAD R4, R223, c[0x0][0x1e4], R2 ;  /* 0x00007900df046a24 */ /* 0x000fe400078e0202 */
[----:B------:R-:W-:Y:S03]  /*c940*/  FADD.FTZ R2, -R132, R133 ;  /* 0x0000008584027221 */ /* 0x000fe60000010100 */
[----:B------:R-:W-:Y:S04]  /*c950*/  @P6 IADD3 R4, R9, R4, RZ ;  /* 0x0000000409046210 */ /* 0x000fe80007ffe0ff */
[----:B------:R-:W-:Y:S04]  /*c960*/  @P6 SHF.L.U64.HI R4, R8, 0x6, R4 ;  /* 0x0000000608046819 */ /* 0x000fe80000010204 */
[----:B------:R-:W-:Y:S04]  /*c970*/  @P6 IADD3.X R7, R4, R185, RZ, P5, !PT ;  /* 0x000000b904076210 */ /* 0x000fe80002ffe4ff */
[----:B------:R-:W-:Y:S02]  /*c980*/  @P6 LEA.HI.X R21, R6, c[0x0][0x1cc], R7, 0x1, P0 ;  /* 0x0000730006156a11 */ /* 0x000fe400000f0c07 */
[C---:B------:R-:W-:Y:S02]  /*c990*/  @P6 IADD3 R7, P0, R5.reuse, R230, RZ ;  /* 0x000000e605076210 */ /* 0x040fe40007f1e0ff */
[----:B------:R-:W-:Y:S01]  /*c9a0*/  @P6 IADD3 R6, P5, R5, R226, RZ ;  /* 0x000000e205066210 */ /* 0x000fe20007fbe0ff */
[----:B------:R3:W-:Y:S01]  /*c9b0*/  @P6 LDGSTS.E.BYPASS.LTC128B.128 [R225+0x8100], [R20.64], !P4 ;  /* 0x0810000014e16fae */ /* 0x0007e2000e101d4c */
[C---:B------:R-:W-:Y:S02]  /*c9c0*/  @P6 IADD3.X R8, R4.reuse, R229, RZ, P0, !PT ;  /* 0x000000e504086210 */ /* 0x040fe400007fe4ff */
[C---:B------:R-:W-:Y:S02]  /*c9d0*/  @P6 LEA R16, P0, R7.reuse, c[0x0][0x1c8], 0x1 ;  /* 0x0000720007106a11 */ /* 0x040fe400078008ff */
[----:B------:R-:W-:Y:S02]  /*c9e0*/  @P6 IADD3.X R9, R4, R252, RZ, P5, !PT ;  /* 0x000000fc04096210 */ /* 0x000fe40002ffe4ff */
[C---:B------:R-:W-:Y:S02]  /*c9f0*/  @P6 LEA R14, P5, R6.reuse, c[0x0][0x1c8], 0x1 ;  /* 0x00007200060e6a11 */ /* 0x040fe400078a08ff */
[----:B------:R-:W-:Y:S02]  /*ca00*/  @P6 LEA.HI.X R17, R7, c[0x0][0x1cc], R8, 0x1, P0 ;  /* 0x0000730007116a11 */ /* 0x000fe400000f0c08 */
[----:B------:R-:W-:Y:S01]  /*ca10*/  @P6 LEA.HI.X R15, R6, c[0x0][0x1cc], R9, 0x1, P5 ;  /* 0x00007300060f6a11 */ /* 0x000fe200028f0c09 */
[----:B------:R-:W-:Y:S01]  /*ca20*/  FFMA.FTZ R9, R173, c[0x0][0x2d0], -R170 ;  /* 0x0000b400ad097a23 */ /* 0x000fe200000108aa */
[----:B------:R-:W-:Y:S01]  /*ca30*/  @P6 IADD3 R7, P0, R5, R251, RZ ;  /* 0x000000fb05076210 */ /* 0x000fe20007f1e0ff */
[----:B------:R4:W-:Y:S01]  /*ca40*/  @P6 LDGSTS.E.BYPASS.LTC128B.128 [R225+0xa100], [R16.64], !P3 ;  /* 0x0a10000010e16fae */ /* 0x0009e2000d901d4c */
[----:B------:R-:W-:Y:S02]  /*ca50*/  @P6 IADD3 R5, P5, R183, R5, RZ ;  /* 0x00000005b7056210 */ /* 0x000fe40007fbe0ff */
[----:B------:R-:W-:Y:S02]  /*ca60*/  @P6 IADD3.X R8, R4, R250, RZ, P0, !PT ;  /* 0x000000fa04086210 */ /* 0x000fe400007fe4ff */
[----:B------:R-:W-:Y:S02]  /*ca70*/  @P6 IADD3.X R4, R232, R4, RZ, P5, !PT ;  /* 0x00000004e8046210 */ /* 0x000fe40002ffe4ff */
[----:B------:R5:W-:Y:S01]  /*ca80*/  MUFU.EX2 R232, R9 ;  /* 0x0000000900e87308 */ /* 0x000be20000000800 */
[----:B------:R-:W-:Y:S01]  /*ca90*/  @P6 LEA R12, P0, R7, c[0x0][0x1c8], 0x1 ;  /* 0x00007200070c6a11 */ /* 0x000fe200078008ff */
[----:B------:R3:W-:Y:S01]  /*caa0*/  @P6 LDGSTS.E.BYPASS.LTC128B.128 [R225+0xc100], [R14.64], !P2 ;  /* 0x0c1000000ee16fae */ /* 0x0007e2000d101d4c */
[----:B------:R-:W-:Y:S02]  /*cab0*/  @P6 IADD3 R6, P5, R5, R186, RZ ;  /* 0x000000ba05066210 */ /* 0x000fe40007fbe0ff */
[----:B------:R-:W-:Y:S02]  /*cac0*/  @P6 LEA.HI.X R13, R7, c[0x0][0x1cc], R8, 0x1, P0 ;  /* 0x00007300070d6a11 */ /* 0x000fe400000f0c08 */
[----:B------:R-:W-:Y:S02]  /*cad0*/  @P6 IADD3.X R8, R4, R185, RZ, P5, !PT ;  /* 0x000000b904086210 */ /* 0x000fe40002ffe4ff */
[----:B------:R-:W-:Y:S01]  /*cae0*/  @P6 IADD3 R7, P5, R5, R230, RZ ;  /* 0x000000e605076210 */ /* 0x000fe20007fbe0ff */
[----:B------:R3:W-:Y:S01]  /*caf0*/  @P6 LDGSTS.E.BYPASS.LTC128B.128 [R225+0xe100], [R12.64], !P1 ;  /* 0x0e1000000ce16fae */ /* 0x0007e2000c901d4c */
[----:B--2---:R-:W-:Y:S02]  /*cb00*/  @P6 LEA R10, P0, R6, c[0x0][0x1c8], 0x1 ;  /* 0x00007200060a6a11 */ /* 0x004fe400078008ff */
[----:B-1----:R-:W-:Y:S01]  /*cb10*/  FMNMX.FTZ R3, R0, R3, !PT ;  /* 0x0000000300037209 */ /* 0x002fe20007810000 */
[----:B------:R-:W-:Y:S01]  /*cb20*/  FMUL.FTZ R0, R2, c[0x0][0x2d0] ;  /* 0x0000b40002007a20 */ /* 0x000fe20000410000 */
[----:B------:R-:W-:Y:S02]  /*cb30*/  @P6 LEA.HI.X R11, R6, c[0x0][0x1cc], R8, 0x1, P0 ;  /* 0x00007300060b6a11 */ /* 0x000fe400000f0c08 */
[----:B------:R-:W-:Y:S01]  /*cb40*/  @P6 LEA R8, P0, R7, c[0x0][0x1c8], 0x1 ;  /* 0x0000720007086a11 */ /* 0x000fe200078008ff */
[----:B------:R1:W2:Y:S01]  /*cb50*/  MUFU.EX2 R2, R0 ;  /* 0x0000000000027308 */ /* 0x0002a20000000800 */
[----:B------:R-:W-:Y:S01]  /*cb60*/  @P6 IADD3.X R6, R4, R229, RZ, P5, !PT ;  /* 0x000000e504066210 */ /* 0x000fe20002ffe4ff */
[----:B------:R3:W-:Y:S01]  /*cb70*/  @P6 LDGSTS.E.BYPASS.LTC128B.128 [R225+0x9100], [R10.64], !P4 ;  /* 0x091000000ae16fae */ /* 0x0007e2000e101d4c */
[----:B------:R-:W-:Y:S01]  /*cb80*/  @P6 IADD3 R18, P5, R5, R226, RZ ;  /* 0x000000e205126210 */ /* 0x000fe20007fbe0ff */
[----:B------:R-:W-:Y:S02]  /*cb90*/  FMUL.FTZ R133, R3, c[0x0][0x2d0] ;  /* 0x0000b40003857a20 */ /* 0x000fe40000410000 */
[----:B-----5:R-:W-:Y:S02]  /*cba0*/  FFMA.FTZ R9, R174, c[0x0][0x2d0], -R170 ;  /* 0x0000b400ae097a23 */ /* 0x020fe400000108aa */
[--C-:B----4-:R-:W-:Y:S02]  /*cbb0*/  FFMA.FTZ R16, R177, c[0x0][0x2d0], -R133.reuse ;  /* 0x0000b400b1107a23 */ /* 0x110fe40000010885 */
[----:B------:R4:W-:Y:S01]  /*cbc0*/  MUFU.EX2 R230, R9 ;  /* 0x0000000900e67308 */ /* 0x0009e20000000800 */
[----:B------:R-:W-:Y:S09]  /*cbd0*/  FFMA.FTZ R135, R135, c[0x0][0x2d0], -R133 ;  /* 0x0000b40087877a23 */ /* 0x000ff20000010885 */
[----:B------:R-:W-:Y:S01]  /*cbe0*/  MUFU.EX2 R229, R22 ;  /* 0x0000001600e57308 */ /* 0x000fe20000000800 */
[----:B-1----:R-:W-:Y:S02]  /*cbf0*/  FADD.FTZ R0, -R3, R134 ;  /* 0x0000008603007221 */ /* 0x002fe40000010100 */
[----:B--2---:R-:W-:Y:S02]  /*cc00*/  FMUL.FTZ R17, R2, R149 ;  /* 0x0000009502117220 */ /* 0x004fe40000410000 */
[----:B------:R-:W-:Y:S05]  /*cc10*/  FMUL.FTZ R0, R0, c[0x0][0x2d0] ;  /* 0x0000b40000007a20 */ /* 0x000fea0000410000 */
[----:B------:R1:W-:Y:S01]  /*cc20*/  MUFU.EX2 R187, R16 ;  /* 0x0000001000bb7308 */ /* 0x0003e20000000800 */
[C---:B------:R-:W-:Y:S02]  /*cc30*/  FMUL.FTZ R24, R2.reuse, R156 ;  /* 0x0000009c02187220 */ /* 0x040fe40000410000 */
[C---:B------:R-:W-:Y:S01]  /*cc40*/  FMUL.FTZ R25, R2.reuse, R157 ;  /* 0x0000009d02197220 */ /* 0x040fe20000410000 */
[----:B----4-:R-:W-:Y:S01]  /*cc50*/  @P6 LEA.HI.X R9, R7, c[0x0][0x1cc], R6, 0x1, P0 ;  /* 0x0000730007096a11 */ /* 0x010fe200000f0c06 */
[----:B------:R-:W-:Y:S01]  /*cc60*/  FMUL.FTZ R32, R2, R164 ;  /* 0x000000a402207220 */ /* 0x000fe20000410000 */
[----:B------:R-:W-:Y:S01]  /*cc70*/  @P6 IADD3.X R7, R4, R252, RZ, P5, !PT ;  /* 0x000000fc04076210 */ /* 0x000fe20002ffe4ff */
[----:B------:R-:W-:Y:S01]  /*cc80*/  FMUL.FTZ R33, R2, R165 ;  /* 0x000000a502217220 */ /* 0x000fe20000410000 */
[C---:B------:R-:W-:Y:S01]  /*cc90*/  @P6 LEA R6, P5, R18.reuse, c[0x0][0x1c8], 0x1 ;  /* 0x0000720012066a11 */ /* 0x040fe200078a08ff */
[----:B------:R2:W-:Y:S01]  /*cca0*/  @P6 LDGSTS.E.BYPASS.LTC128B.128 [R225+0xb100], [R8.64], !P3 ;  /* 0x0b10000008e16fae */ /* 0x0005e2000d901d4c */
[----:B------:R-:W-:Y:S01]  /*ccb0*/  @P6 IADD3 R5, P0, R5, R251, RZ ;  /* 0x000000fb05056210 */ /* 0x000fe20007f1e0ff */
[----:B------:R-:W4:Y:S01]  /*ccc0*/  MUFU.EX2 R0, R0 ;  /* 0x0000000000007308 */ /* 0x000f220000000800 */
[----:B------:R-:W-:Y:S01]  /*ccd0*/  @P6 LEA.HI.X R7, R18, c[0x0][0x1cc], R7, 0x1, P5 ;  /* 0x0000730012076a11 */ /* 0x000fe200028f0c07 */
[----:B------:R-:W-:Y:S01]  /*cce0*/  FFMA.FTZ R18, R178, c[0x0][0x2d0], -R133 ;  /* 0x0000b400b2127a23 */ /* 0x000fe20000010885 */
[----:B------:R-:W-:Y:S01]  /*ccf0*/  @P6 IADD3.X R19, R4, R250, RZ, P0, !PT ;  /* 0x000000fa04136210 */ /* 0x000fe200007fe4ff */
[C---:B------:R-:W-:Y:S01]  /*cd00*/  FMUL.FTZ R36, R2.reuse, R36 ;  /* 0x0000002402247220 */ /* 0x040fe20000410000 */
[C---:B------:R-:W-:Y:S01]  /*cd10*/  @P6 LEA R4, P0, R5.reuse, c[0x0][0x1c8], 0x1 ;  /* 0x0000720005046a11 */ /* 0x040fe200078008ff */
[----:B------:R5:W-:Y:S01]  /*cd20*/  @P6 LDGSTS.E.BYPASS.LTC128B.128 [R225+0xd100], [R6.64], !P2 ;  /* 0x0d10000006e16fae */ /* 0x000be2000d101d4c */
[C---:B------:R-:W-:Y:S02]  /*cd30*/  FMUL.FTZ R37, R2.reuse, R37 ;  /* 0x0000002502257220 */ /* 0x040fe40000410000 */
[----:B------:R-:W-:Y:S01]  /*cd40*/  @P6 LEA.HI.X R5, R5, c[0x0][0x1cc], R19, 0x1, P0 ;  /* 0x0000730005056a11 */ /* 0x000fe200000f0c13 */
[----:B------:R5:W5:Y:S01]  /*cd50*/  MUFU.EX2 R189, R18 ;  /* 0x0000001200bd7308 */ /* 0x000b620000000800 */
[C---:B------:R-:W-:Y:S02]  /*cd60*/  FMUL.FTZ R40, R2.reuse, R40 ;  /* 0x0000002802287220 */ /* 0x040fe40000410000 */
[C---:B-1----:R-:W-:Y:S01]  /*cd70*/  FMUL.FTZ R16, R2.reuse, R148 ;  /* 0x0000009402107220 */ /* 0x042fe20000410000 */
[----:B------:R1:W-:Y:S01]  /*cd80*/  @P6 LDGSTS.E.BYPASS.LTC128B.128 [R225+0xf100], [R4.64], !P1 ;  /* 0x0f10000004e16fae */ /* 0x0003e2000c901d4c */
[C---:B------:R-:W-:Y:S02]  /*cd90*/  FMUL.FTZ R41, R2.reuse, R41 ;  /* 0x0000002902297220 */ /* 0x040fe40000410000 */
[C---:B------:R-:W-:Y:S02]  /*cda0*/  FMUL.FTZ R44, R2.reuse, R44 ;  /* 0x0000002c022c7220 */ /* 0x040fe40000410000 */
[C---:B------:R-:W-:Y:S01]  /*cdb0*/  FMUL.FTZ R45, R2.reuse, R45 ;  /* 0x0000002d022d7220 */ /* 0x040fe20000410000 */
[----:B------:R-:W-:Y:S01]  /*cdc0*/  MUFU.EX2 R135, R135 ;  /* 0x0000008700877308 */ /* 0x000fe20000000800 */
[C---:B------:R-:W-:Y:S01]  /*cdd0*/  FMUL.FTZ R48, R2.reuse, R48 ;  /* 0x0000003002307220 */ /* 0x040fe20000410000 */
[----:B---3--:R-:W3:Y:S01]  /*cde0*/  LDSM.16.MT88.4 R12, [R197+0x100] ;  /* 0x00010000c50c783b */ /* 0x008ee20000004200 */
[C---:B------:R-:W-:Y:S02]  /*cdf0*/  FMUL.FTZ R49, R2.reuse, R49 ;  /* 0x0000003102317220 */ /* 0x040fe40000410000 */
[--C-:B--2---:R-:W-:Y:S02]  /*ce00*/  FFMA.FTZ R8, R175, c[0x0][0x2d0], -R133.reuse ;  /* 0x0000b400af087a23 */ /* 0x104fe40000010885 */
[----:B------:R-:W-:Y:S02]  /*ce10*/  FMUL.FTZ R9, R2, R141 ;  /* 0x0000008d02097220 */ /* 0x000fe40000410000 */
[C---:B----4-:R-:W-:Y:S01]  /*ce20*/  FMUL.FTZ R10, R0.reuse, R142 ;  /* 0x0000008e000a7220 */ /* 0x050fe20000410000 */
[----:B------:R2:W-:Y:S01]  /*ce30*/  MUFU.EX2 R186, R8 ;  /* 0x0000000800ba7308 */ /* 0x0005e20000000800 */
[----:B------:R-:W4:Y:S01]  /*ce40*/  LDSM.16.MT88.4 R20, [R198+0x100] ;  /* 0x00010000c614783b */ /* 0x000f220000004200 */
[C---:B------:R-:W-:Y:S02]  /*ce50*/  FMUL.FTZ R11, R0.reuse, R143 ;  /* 0x0000008f000b7220 */ /* 0x040fe40000410000 */
[C---:B-----5:R-:W-:Y:S01]  /*ce60*/  FMUL.FTZ R6, R0.reuse, R138 ;  /* 0x0000008a00067220 */ /* 0x060fe20000410000 */
[----:B------:R-:W-:Y:S01]  /*ce70*/  F2FP.BF16.PACK_AB R138, R229, R230 ;  /* 0x000000e6e58a723e */ /* 0x000fe200000010ff */
[C---:B------:R-:W-:Y:S02]  /*ce80*/  FMUL.FTZ R7, R0.reuse, R139 ;  /* 0x0000008b00077220 */ /* 0x040fe40000410000 */
[C---:B------:R-:W-:Y:S01]  /*ce90*/  FMUL.FTZ R18, R0.reuse, R150 ;  /* 0x0000009600127220 */ /* 0x040fe20000410000 */
[----:B------:R-:W5:Y:S01]  /*cea0*/  LDSM.16.MT88.4 R28, [R200+0x100] ;  /* 0x00010000c81c783b */ /* 0x000f620000004200 */
[----:B------:R-:W-:Y:S02]  /*ceb0*/  FMUL.FTZ R19, R0, R151 ;  /* 0x0000009700137220 */ /* 0x000fe40000410000 */
[--C-:B-1----:R-:W-:Y:S02]  /*cec0*/  FFMA.FTZ R4, R176, c[0x0][0x2d0], -R133.reuse ;  /* 0x0000b400b0047a23 */ /* 0x102fe40000010885 */
[----:B------:R-:W-:Y:S01]  /*ced0*/  FMUL.FTZ R5, R2, R137 ;  /* 0x0000008902057220 */ /* 0x000fe20000410000 */
[----:B------:R-:W-:Y:S01]  /*cee0*/  F2FP.BF16.PACK_AB R137, R187, R189 ;  /* 0x000000bdbb89723e */ /* 0x000fe200000010ff */
[----:B------:R-:W1:Y:S01]  /*cef0*/  MUFU.EX2 R185, R4 ;  /* 0x0000000400b97308 */ /* 0x000e620000000800 */
[----:B------:R-:W-:Y:S01]  /*cf00*/  LDSM.16.MT88.4 R148, [R198+0x2100] ;  /* 0x00210000c694783b */ /* 0x000fe20000004200 */
[C---:B------:R-:W-:Y:S02]  /*cf10*/  FMUL.FTZ R26, R0.reuse, R158 ;  /* 0x0000009e001a7220 */ /* 0x040fe40000410000 */
[C---:B------:R-:W-:Y:S02]  /*cf20*/  FMUL.FTZ R27, R0.reuse, R159 ;  /* 0x0000009f001b7220 */ /* 0x040fe40000410000 */
[----:B------:R-:W-:Y:S02]  /*cf30*/  FMUL.FTZ R34, R0, R166 ;  /* 0x000000a600227220 */ /* 0x000fe40000410000 */
[----:B--2---:R-:W-:Y:S01]  /*cf40*/  FMUL.FTZ R8, R2, R140 ;  /* 0x0000008c02087220 */ /* 0x004fe20000410000 */
[----:B------:R-:W-:Y:S01]  /*cf50*/  LDSM.16.MT88.4 R156, [R198+0x2900] ;  /* 0x00290000c69c783b */ /* 0x000fe20000004200 */
[C---:B------:R-:W-:Y:S02]  /*cf60*/  FMUL.FTZ R35, R0.reuse, R167 ;  /* 0x000000a700237220 */ /* 0x040fe40000410000 */
[C---:B------:R-:W-:Y:S02]  /*cf70*/  FMUL.FTZ R38, R0.reuse, R38 ;  /* 0x0000002600267220 */ /* 0x040fe40000410000 */
[C---:B------:R-:W-:Y:S02]  /*cf80*/  FMUL.FTZ R39, R0.reuse, R39 ;  /* 0x0000002700277220 */ /* 0x040fe40000410000 */
[C---:B------:R-:W-:Y:S01]  /*cf90*/  FMUL.FTZ R42, R0.reuse, R42 ;  /* 0x0000002a002a7220 */ /* 0x040fe20000410000 */
[----:B------:R-:W2:Y:S01]  /*cfa0*/  LDSM.16.MT88.4 R140, [R199+0x100] ;  /* 0x00010000c78c783b */ /* 0x000ea20000004200 */
[C---:B------:R-:W-:Y:S02]  /*cfb0*/  FMUL.FTZ R43, R0.reuse, R43 ;  /* 0x0000002b002b7220 */ /* 0x040fe40000410000 */
[C---:B------:R-:W-:Y:S02]  /*cfc0*/  FMUL.FTZ R46, R0.reuse, R46 ;  /* 0x0000002e002e7220 */ /* 0x040fe40000410000 */
[----:B------:R-:W-:Y:S01]  /*cfd0*/  FMUL.FTZ R47, R0, R47 ;  /* 0x0000002f002f7220 */ /* 0x000fe20000410000 */
[----:B-1----:R-:W-:Y:S01]  /*cfe0*/  F2FP.BF16.PACK_AB R139, R185, R186 ;  /* 0x000000bab98b723e */ /* 0x002fe200000010ff */
[----:B------:R-:W-:Y:S01]  /*cff0*/  FMUL.FTZ R4, R2, R136 ;  /* 0x0000008802047220 */ /* 0x000fe20000410000 */
[----:B------:R-:W-:Y:S01]  /*d000*/  F2FP.BF16.PACK_AB R136, R232, R233 ;  /* 0x000000e9e888723e */ /* 0x000fe200000010ff */
[----:B------:R-:W-:Y:S01]  /*d010*/  LDSM.16.MT88.4 R164, [R199+0x1900] ;  /* 0x00190000c7a4783b */ /* 0x000fe20000004200 */
[C---:B------:R-:W-:Y:S02]  /*d020*/  FMUL.FTZ R50, R0.reuse, R50 ;  /* 0x0000003200327220 */ /* 0x040fe40000410000 */
[----:B------:R-:W-:Y:S02]  /*d030*/  FMUL.FTZ R51, R0, R51 ;  /* 0x0000003300337220 */ /* 0x000fe40000410000 */
[C---:B------:R-:W-:Y:S01]  /*d040*/  FMUL.FTZ R52, R2.reuse, R52 ;  /* 0x0000003402347220 */ /* 0x040fe20000410000 */
[C---:B---3--:R-:W-:Y:S02]  /*d050*/  HMMA.16816.F32.BF16 R4, R136.reuse, R12, R4 ;  /* 0x0000000c8804723c */ /* 0x048fe40000041804 */
[----:B------:R-:W0:Y:S03]  /*d060*/  LDGDEPBAR ;  /* 0x00000000000079af */ /* 0x000e260000000000 */
[C---:B------:R-:W-:Y:S02]  /*d070*/  FMUL.FTZ R53, R2.reuse, R53 ;  /* 0x0000003502357220 */ /* 0x040fe40000410000 */
[C---:B------:R-:W-:Y:S01]  /*d080*/  FMUL.FTZ R12, R2.reuse, R144 ;  /* 0x00000090020c7220 */ /* 0x040fe20000410000 */
[C---:B------:R-:W-:Y:S04]  /*d090*/  HMMA.16816.F32.BF16 R8, R136.reuse, R14, R8 ;  /* 0x0000000e8808723c */ /* 0x040fe80000041808 */
[----:B------:R-:W-:Y:S02]  /*d0a0*/  FMUL.FTZ R13, R2, R145 ;  /* 0x00000091020d7220 */ /* 0x000fe40000410000 */
[--C-:B------:R-:W-:Y:S02]  /*d0b0*/  FFMA.FTZ R134, R171, c[0x0][0x2d0], -R170.reuse ;  /* 0x0000b400ab867a23 */ /* 0x100fe400000108aa */
[C---:B------:R-:W-:Y:S02]  /*d0c0*/  FMUL.FTZ R14, R0.reuse, R146 ;  /* 0x00000092000e7220 */ /* 0x040fe40000410000 */
[----:B------:R1:W-:Y:S02]  /*d0d0*/  MUFU.EX2 R226, R134 ;  /* 0x0000008600e27308 */ /* 0x0003e40000000800 */
[C---:B------:R-:W-:Y:S02]  /*d0e0*/  FMUL.FTZ R15, R0.reuse, R147 ;  /* 0x00000093000f7220 */ /* 0x040fe40000410000 */
[----:B------:R-:W3:Y:S01]  /*d0f0*/  LDSM.16.MT88.4 R144, [R197+0x2100] ;  /* 0x00210000c590783b */ /* 0x000ee20000004200 */
[C---:B------:R-:W-:Y:S02]  /*d100*/  FMUL.FTZ R54, R0.reuse, R54 ;  /* 0x0000003600367220 */ /* 0x040fe40000410000 */
[----:B------:R-:W-:Y:S02]  /*d110*/  FMUL.FTZ R55, R0, R55 ;  /* 0x0000003700377220 */ /* 0x000fe40000410000 */
[C---:B----4-:R-:W-:Y:S03]  /*d120*/  HMMA.16816.F32.BF16 R12, R136.reuse, R20, R12 ;  /* 0x00000014880c723c */ /* 0x050fe6000004180c */
[C---:B------:R-:W-:Y:S02]  /*d130*/  FMUL.FTZ R56, R2.reuse, R56 ;  /* 0x0000003802387220 */ /* 0x040fe40000410000 */
[C---:B------:R-:W-:Y:S02]  /*d140*/  FMUL.FTZ R57, R2.reuse, R57 ;  /* 0x0000003902397220 */ /* 0x040fe40000410000 */
[C---:B------:R-:W-:Y:S01]  /*d150*/  FMUL.FTZ R20, R2.reuse, R152 ;  /* 0x0000009802147220 */ /* 0x040fe20000410000 */
[C---:B------:R-:W-:Y:S04]  /*d160*/  HMMA.16816.F32.BF16 R16, R136.reuse, R22, R16 ;  /* 0x000000168810723c */ /* 0x040fe80000041810 */
[----:B------:R-:W-:Y:S02]  /*d170*/  FMUL.FTZ R21, R2, R153 ;  /* 0x0000009902157220 */ /* 0x000fe40000410000 */
[C---:B------:R-:W-:Y:S02]  /*d180*/  FMUL.FTZ R58, R0.reuse, R58 ;  /* 0x0000003a003a7220 */ /* 0x040fe40000410000 */
[C---:B------:R-:W-:Y:S04]  /*d190*/  FMUL.FTZ R22, R0.reuse, R154 ;  /* 0x0000009a00167220 */ /* 0x040fe80000410000 */
[C---:B------:R-:W-:Y:S02]  /*d1a0*/  FMUL.FTZ R23, R0.reuse, R155 ;  /* 0x0000009b00177220 */ /* 0x040fe40000410000 */
[----:B------:R-:W-:Y:S01]  /*d1b0*/  LDSM.16.MT88.4 R152, [R200+0x900] ;  /* 0x00090000c898783b */ /* 0x000fe20000004200 */
[----:B------:R-:W-:Y:S02]  /*d1c0*/  FMUL.FTZ R59, R0, R59 ;  /* 0x0000003b003b7220 */ /* 0x000fe40000410000 */
[C---:B------:R-:W-:Y:S02]  /*d1d0*/  FMUL.FTZ R60, R2.reuse, R60 ;  /* 0x0000003c023c7220 */ /* 0x040fe40000410000 */
[C---:B-----5:R-:W-:Y:S03]  /*d1e0*/  HMMA.16816.F32.BF16 R20, R136.reuse, R28, R20 ;  /* 0x0000001c8814723c */ /* 0x060fe60000041814 */
[----:B------:R-:W-:Y:S02]  /*d1f0*/  FMUL.FTZ R61, R2, R61 ;  /* 0x0000003d023d7220 */ /* 0x000fe40000410000 */
[----:B------:R-:W-:Y:S02]  /*d200*/  FMUL.FTZ R62, R0, R62 ;  /* 0x0000003e003e7220 */ /* 0x000fe40000410000 */
[C---:B------:R-:W-:Y:S01]  /*d210*/  FMUL.FTZ R28, R2.reuse, R160 ;  /* 0x000000a0021c7220 */ /* 0x040fe20000410000 */
[C---:B------:R-:W-:Y:S04]  /*d220*/  HMMA.16816.F32.BF16 R24, R136.reuse, R30, R24 ;  /* 0x0000001e8818723c */ /* 0x040fe80000041818 */
[----:B------:R-:W-:Y:S02]  /*d230*/  FMUL.FTZ R29, R2, R161 ;  /* 0x000000a1021d7220 */ /* 0x000fe40000410000 */
[--C-:B-1----:R-:W-:Y:S02]  /*d240*/  FFMA.FTZ R134, R179, c[0x0][0x2d0], -R170.reuse ;  /* 0x0000b400b3867a23 */ /* 0x102fe400000108aa */
[C---:B------:R-:W-:Y:S02]  /*d250*/  FMUL.FTZ R30, R0.reuse, R162 ;  /* 0x000000a2001e7220 */ /* 0x040fe40000410000 */
[----:B------:R1:W4:Y:S02]  /*d260*/  MUFU.EX2 R195, R134 ;  /* 0x0000008600c37308 */ /* 0x0003240000000800 */
[C---:B------:R-:W-:Y:S02]  /*d270*/  FMUL.FTZ R31, R0.reuse, R163 ;  /* 0x000000a3001f7220 */ /* 0x040fe40000410000 */
[----:B------:R-:W-:Y:S01]  /*d280*/  LDSM.16.MT88.4 R160, [R200+0x1900] ;  /* 0x00190000c8a0783b */ /* 0x000fe20000004200 */
[----:B------:R-:W-:Y:S02]  /*d290*/  FMUL.FTZ R63, R0, R63 ;  /* 0x0000003f003f7220 */ /* 0x000fe40000410000 */
[C---:B------:R-:W-:Y:S02]  /*d2a0*/  FMUL.FTZ R64, R2.reuse, R64 ;  /* 0x0000004002407220 */ /* 0x040fe40000410000 */
        /* <DEDUP_REMOVED lines=15> */
[C---:B------:R-:W-:Y:S04]  /*d3a0*/  HMMA.16816.F32.BF16 R44, R136.reuse, R148, R44 ;  /* 0x00000094882c723c */ /* 0x040fe8000004182c */
[--C-:B-1----:R-:W-:Y:S02]  /*d3b0*/  FFMA.FTZ R134, R180, c[0x0][0x2d0], -R133.reuse ;  /* 0x0000b400b4867a23 */ /* 0x102fe40000010885 */
[C---:B------:R-:W-:Y:S02]  /*d3c0*/  FMUL.FTZ R74, R0.reuse, R74 ;  /* 0x0000004a004a7220 */ /* 0x040fe40000410000 */
[C---:B------:R-:W-:Y:S01]  /*d3d0*/  HMMA.16816.F32.BF16 R48, R136.reuse, R150, R48 ;  /* 0x000000968830723c */ /* 0x040fe20000041830 */
[----:B------:R-:W1:Y:S01]  /*d3e0*/  LDSM.16.MT88.4 R148, [R197+0x4100] ;  /* 0x00410000c594783b */ /* 0x000e620000004200 */
[----:B------:R5:W-:Y:S02]  /*d3f0*/  MUFU.EX2 R184, R134 ;  /* 0x0000008600b87308 */ /* 0x000be40000000800 */
        /* <DEDUP_REMOVED lines=11> */
[C---:B---3--:R-:W-:Y:S04]  /*d4b0*/  HMMA.16816.F32.BF16 R60, R136.reuse, R144, R60 ;  /* 0x00000090883c723c */ /* 0x048fe8000004183c */
[--C-:B-----5:R-:W-:Y:S02]  /*d4c0*/  FFMA.FTZ R134, R181, c[0x0][0x2d0], -R133.reuse ;  /* 0x0000b400b5867a23 */ /* 0x120fe40000010885 */
[----:B------:R-:W-:Y:S02]  /*d4d0*/  FMUL.FTZ R83, R0, R83 ;  /* 0x0000005300537220 */ /* 0x000fe40000410000 */
[C---:B------:R-:W-:Y:S01]  /*d4e0*/  HMMA.16816.F32.BF16 R64, R136.reuse, R146, R64 ;  /* 0x000000928840723c */ /* 0x040fe20000041840 */
[----:B------:R3:W5:Y:S01]  /*d4f0*/  MUFU.EX2 R183, R134 ;  /* 0x0000008600b77308 */ /* 0x0007620000000800 */
[----:B------:R-:W4:Y:S02]  /*d500*/  LDSM.16.MT88.4 R144, [R200+0x4100] ;  /* 0x00410000c890783b */ /* 0x000f240000004200 */
[C---:B------:R-:W-:Y:S02]  /*d510*/  FMUL.FTZ R84, R2.reuse, R84 ;  /* 0x0000005402547220 */ /* 0x040fe40000410000 */
[----:B------:R-:W-:Y:S02]  /*d520*/  FMUL.FTZ R85, R2, R85 ;  /* 0x0000005502557220 */ /* 0x000fe40000410000 */
[C---:B-1----:R-:W-:Y:S04]  /*d530*/  HMMA.16816.F32.BF16 R68, R136.reuse, R148, R68 ;  /* 0x000000948844723c */ /* 0x042fe80000041844 */
[C---:B------:R-:W-:Y:S02]  /*d540*/  FMUL.FTZ R86, R0.reuse, R86 ;  /* 0x0000005600567220 */ /* 0x040fe40000410000 */
[----:B------:R-:W-:Y:S02]  /*d550*/  FMUL.FTZ R87, R0, R87 ;  /* 0x0000005700577220 */ /* 0x000fe40000410000 */
[C---:B------:R-:W-:Y:S01]  /*d560*/  HMMA.16816.F32.BF16 R72, R136.reuse, R150, R72 ;  /* 0x000000968848723c */ /* 0x040fe20000041848 */
[----:B------:R-:W1:Y:S03]  /*d570*/  LDSM.16.MT88.4 R148, [R199+0x4100] ;  /* 0x00410000c794783b */ /* 0x000e660000004200 */
[C---:B------:R-:W-:Y:S02]  /*d580*/  FMUL.FTZ R88, R2.reuse, R88 ;  /* 0x0000005802587220 */ /* 0x040fe40000410000 */
[----:B------:R-:W-:Y:S02]  /*d590*/  FMUL.FTZ R89, R2, R89 ;  /* 0x0000005902597220 */ /* 0x000fe40000410000 */
[----:B------:R-:W-:Y:S01]  /*d5a0*/  FMUL.FTZ R90, R0, R90 ;  /* 0x0000005a005a7220 */ /* 0x000fe20000410000 */
[C---:B--2---:R-:W-:Y:S03]  /*d5b0*/  HMMA.16816.F32.BF16 R76, R136.reuse, R140, R76 ;  /* 0x0000008c884c723c */ /* 0x044fe6000004184c */
[--C-:B---3--:R-:W-:Y:S02]  /*d5c0*/  FFMA.FTZ R134, R182, c[0x0][0x2d0], -R170.reuse ;  /* 0x0000b400b6867a23 */ /* 0x108fe400000108aa */
[----:B------:R-:W-:Y:S02]  /*d5d0*/  FMUL.FTZ R91, R0, R91 ;  /* 0x0000005b005b7220 */ /* 0x000fe40000410000 */
[----:B------:R2:W-:Y:S01]  /*d5e0*/  MUFU.EX2 R194, R134 ;  /* 0x0000008600c27308 */ /* 0x0005e20000000800 */
[C---:B------:R-:W-:Y:S01]  /*d5f0*/  HMMA.16816.F32.BF16 R80, R136.reuse, R142, R80 ;  /* 0x0000008e8850723c */ /* 0x040fe20000041850 */
[----:B------:R-:W3:Y:S03]  /*d600*/  LDSM.16.MT88.4 R140, [R197+0x6100] ;  /* 0x00610000c58c783b */ /* 0x000ee60000004200 */
        /* <DEDUP_REMOVED lines=9> */
[----:B------:R-:W-:Y:S02]  /*d6a0*/  FMUL.FTZ R98, R0, R98 ;  /* 0x0000006200627220 */ /* 0x000fe40000410000 */
[--C-:B--2---:R-:W-:Y:S02]  /*d6b0*/  FFMA.FTZ R134, R192, c[0x0][0x2d0], -R170.reuse ;  /* 0x0000b400c0867a23 */ /* 0x104fe400000108aa */
[C---:B-1----:R-:W-:Y:S02]  /*d6c0*/  HMMA.16816.F32.BF16 R92, R136.reuse, R148, R92 ;  /* 0x00000094885c723c */ /* 0x042fe4000004185c */
[----:B------:R1:W2:Y:S02]  /*d6d0*/  MUFU.EX2 R193, R134 ;  /* 0x0000008600c17308 */ /* 0x0002a40000000800 */
[----:B------:R-:W-:Y:S02]  /*d6e0*/  FMUL.FTZ R99, R0, R99 ;  /* 0x0000006300637220 */ /* 0x000fe40000410000 */
[C---:B------:R-:W-:Y:S02]  /*d6f0*/  FMUL.FTZ R100, R2.reuse, R100 ;  /* 0x0000006402647220 */ /* 0x040fe40000410000 */
[----:B------:R-:W-:Y:S03]  /*d700*/  FMUL.FTZ R101, R2, R101 ;  /* 0x0000006502657220 */ /* 0x000fe60000410000 */
[C---:B------:R-:W-:Y:S01]  /*d710*/  HMMA.16816.F32.BF16 R96, R136.reuse, R150, R96 ;  /* 0x000000968860723c */ /* 0x040fe20000041860 */
[----:B------:R-:W2:Y:S02]  /*d720*/  LDSM.16.MT88.4 R148, [R200+0x6100] ;  /* 0x00610000c894783b */ /* 0x000ea40000004200 */
[C---:B------:R-:W-:Y:S02]  /*d730*/  FMUL.FTZ R102, R0.reuse, R102 ;  /* 0x0000006600667220 */ /* 0x040fe40000410000 */
[----:B------:R-:W-:Y:S02]  /*d740*/  FMUL.FTZ R103, R0, R103 ;  /* 0x0000006700677220 */ /* 0x000fe40000410000 */
[C---:B------:R-:W-:Y:S02]  /*d750*/  FMUL.FTZ R104, R2.reuse, R104 ;  /* 0x0000006802687220 */ /* 0x040fe40000410000 */
[----:B------:R-:W-:Y:S03]  /*d760*/  FMUL.FTZ R105, R2, R105 ;  /* 0x0000006902697220 */ /* 0x000fe60000410000 */
[C---:B---3--:R-:W-:Y:S03]  /*d770*/  HMMA.16816.F32.BF16 R100, R136.reuse, R140, R100 ;  /* 0x0000008c8864723c */ /* 0x048fe60000041864 */
[C---:B------:R-:W-:Y:S02]  /*d780*/  FMUL.FTZ R106, R0.reuse, R106 ;  /* 0x0000006a006a7220 */ /* 0x040fe40000410000 */
[----:B------:R-:W-:Y:S02]  /*d790*/  FMUL.FTZ R107, R0, R107 ;  /* 0x0000006b006b7220 */ /* 0x000fe40000410000 */
[--C-:B-1----:R-:W-:Y:S02]  /*d7a0*/  FFMA.FTZ R134, R227, c[0x0][0x2d0], -R133.reuse ;  /* 0x0000b400e3867a23 */ /* 0x102fe40000010885 */
[----:B------:R-:W3:Y:S02]  /*d7b0*/  LDL R227, [R1+0x48] ;  /* 0x0000480001e37983 */ /* 0x000ee40000100800 */
[----:B------:R1:W-:Y:S01]  /*d7c0*/  MUFU.EX2 R182, R134 ;  /* 0x0000008600b67308 */ /* 0x0003e20000000800 */
[C---:B------:R-:W-:Y:S01]  /*d7d0*/  HMMA.16816.F32.BF16 R104, R136.reuse, R142, R104 ;  /* 0x0000008e8868723c */ /* 0x040fe20000041868 */
[----:B------:R-:W1:Y:S02]  /*d7e0*/  LDSM.16.MT88.4 R140, [R199+0x6100] ;  /* 0x00610000c78c783b */ /* 0x000e640000004200 */
[C---:B------:R-:W-:Y:S02]  /*d7f0*/  FMUL.FTZ R108, R2.reuse, R108 ;  /* 0x0000006c026c7220 */ /* 0x040fe40000410000 */
[----:B------:R-:W-:Y:S02]  /*d800*/  FMUL.FTZ R109, R2, R109 ;  /* 0x0000006d026d7220 */ /* 0x000fe40000410000 */
[C---:B------:R-:W-:Y:S02]  /*d810*/  FMUL.FTZ R110, R0.reuse, R110 ;  /* 0x0000006e006e7220 */ /* 0x040fe40000410000 */
[----:B------:R-:W-:Y:S03]  /*d820*/  FMUL.FTZ R111, R0, R111 ;  /* 0x0000006f006f7220 */ /* 0x000fe60000410000 */
[C---:B------:R-:W-:Y:S02]  /*d830*/  FMUL.FTZ R112, R2.reuse, R112 ;  /* 0x0000007002707220 */ /* 0x040fe40000410000 */
[----:B------:R-:W-:Y:S02]  /*d840*/  FMUL.FTZ R113, R2, R113 ;  /* 0x0000007102717220 */ /* 0x000fe40000410000 */
[C---:B----4-:R-:W-:Y:S03]  /*d850*/  HMMA.16816.F32.BF16 R108, R136.reuse, R144, R108 ;  /* 0x00000090886c723c */ /* 0x050fe6000004186c */
[C---:B------:R-:W-:Y:S02]  /*d860*/  FMUL.FTZ R114, R0.reuse, R114 ;  /* 0x0000007200727220 */ /* 0x040fe40000410000 */
[----:B------:R-:W-:Y:S02]  /*d870*/  FMUL.FTZ R115, R0, R115 ;  /* 0x0000007300737220 */ /* 0x000fe40000410000 */
[C---:B------:R-:W-:Y:S02]  /*d880*/  FMUL.FTZ R116, R2.reuse, R116 ;  /* 0x0000007402747220 */ /* 0x040fe40000410000 */
[----:B------:R-:W-:Y:S03]  /*d890*/  FMUL.FTZ R117, R2, R117 ;  /* 0x0000007502757220 */ /* 0x000fe60000410000 */
        /* <DEDUP_REMOVED lines=9> */
[----:B-1----:R-:W-:Y:S02]  /*d930*/  FFMA.FTZ R134, R228, c[0x0][0x2d0], -R133 ;  /* 0x0000b400e4867a23 */ /* 0x002fe40000010885 */
[C---:B------:R-:W-:Y:S02]  /*d940*/  FMUL.FTZ R124, R2.reuse, R124 ;  /* 0x0000007c027c7220 */ /* 0x040fe40000410000 */
[----:B------:R1:W2:Y:S01]  /*d950*/  MUFU.EX2 R181, R134 ;  /* 0x0000008600b57308 */ /* 0x0002a20000000800 */
[C---:B------:R-:W-:Y:S01]  /*d960*/  HMMA.16816.F32.BF16 R120, R136.reuse, R150, R120 ;  /* 0x000000968878723c */ /* 0x040fe20000041878 */
[----:B------:R-:W4:Y:S02]  /*d970*/  LDSM.16.MT88.4 R148, [R198+0x900] ;  /* 0x00090000c694783b */ /* 0x000f240000004200 */
[----:B------:R-:W-:Y:S02]  /*d980*/  FMUL.FTZ R125, R2, R125 ;  /* 0x0000007d027d7220 */ /* 0x000fe40000410000 */
[C---:B------:R-:W-:Y:S02]  /*d990*/  FMUL.FTZ R126, R0.reuse, R126 ;  /* 0x0000007e007e7220 */ /* 0x040fe40000410000 */
[----:B------:R-:W-:Y:S02]  /*d9a0*/  FMUL.FTZ R127, R0, R127 ;  /* 0x0000007f007f7220 */ /* 0x000fe40000410000 */
[C---:B------:R-:W-:Y:S03]  /*d9b0*/  FMUL.FTZ R128, R2.reuse, R128 ;  /* 0x0000008002807220 */ /* 0x040fe60000410000 */
[----:B------:R-:W-:Y:S02]  /*d9c0*/  FMUL.FTZ R129, R2, R129 ;  /* 0x0000008102817220 */ /* 0x000fe40000410000 */
[C---:B------:R-:W-:Y:S03]  /*d9d0*/  HMMA.16816.F32.BF16 R124, R136.reuse, R140, R124 ;  /* 0x0000008c887c723c */ /* 0x040fe6000004187c */
[C---:B------:R-:W-:Y:S02]  /*d9e0*/  FMUL.FTZ R130, R0.reuse, R130 ;  /* 0x0000008200827220 */ /* 0x040fe40000410000 */
[----:B------:R-:W-:Y:S02]  /*d9f0*/  FMUL.FTZ R131, R0, R131 ;  /* 0x0000008300837220 */ /* 0x000fe40000410000 */
[----:B------:R-:W-:Y:S02]  /*da00*/  FFMA.FTZ R2, R2, R248, R233 ;  /* 0x000000f802027223 */ /* 0x000fe400000100e9 */
[----:B-1----:R-:W-:Y:S03]  /*da10*/  FFMA.FTZ R134, R234, c[0x0][0x2d0], -R170 ;  /* 0x0000b400ea867a23 */ /* 0x002fe600000108aa */
[----:B------:R-:W-:Y:S01]  /*da20*/  HMMA.16816.F32.BF16 R128, R136, R142, R128 ;  /* 0x0000008e8880723c */ /* 0x000fe20000041880 */
[----:B------:R-:W1:Y:S01]  /*da30*/  LDSM.16.MT88.4 R140, [R199+0x900] ;  /* 0x00090000c78c783b */ /* 0x000e620000004200 */
[----:B------:R4:W1:Y:S01]  /*da40*/  MUFU.EX2 R192, R134 ;  /* 0x0000008600c07308 */ /* 0x0008620000000800 */
[----:B------:R-:W-:Y:S02]  /*da50*/  FFMA.FTZ R0, R0, R249, R189 ;  /* 0x000000f900007223 */ /* 0x000fe400000100bd */
[----:B------:R-:W-:Y:S02]  /*da60*/  FADD.FTZ R2, R232, R2 ;  /* 0x00000002e8027221 */ /* 0x000fe40000010000 */
[----:B------:R-:W-:Y:S01]  /*da70*/  F2FP.BF16.PACK_AB R136, R195, R226 ;  /* 0x000000e2c388723e */ /* 0x000fe200000010ff */
[----:B------:R-:W-:Y:S01]  /*da80*/  FADD.FTZ R0, R187, R0 ;  /* 0x00000000bb007221 */ /* 0x000fe20000010000 */
[----:B-----5:R-:W-:Y:S03]  /*da90*/  F2FP.BF16.PACK_AB R137, R183, R184 ;  /* 0x000000b8b789723e */ /* 0x020fe600000010ff */
[----:B------:R-:W-:Y:S01]  /*daa0*/  F2FP.BF16.PACK_AB R138, R193, R194 ;  /* 0x000000c2c18a723e */ /* 0x000fe200000010ff */
[----:B------:R-:W-:Y:S01]  /*dab0*/  FADD.FTZ R2, R230, R2 ;  /* 0x00000002e6027221 */ /* 0x000fe20000010000 */
[----:B--2---:R-:W-:Y:S01]  /*dac0*/  F2FP.BF16.PACK_AB R139, R181, R182 ;  /* 0x000000b6b58b723e */ /* 0x004fe200000010ff */
[----:B------:R-:W-:Y:S02]  /*dad0*/  FADD.FTZ R0, R186, R0 ;  /* 0x00000000ba007221 */ /* 0x000fe40000010000 */
[----:B------:R-:W-:Y:S02]  /*dae0*/  FADD.FTZ R2, R229, R2 ;  /* 0x00000002e5027221 */ /* 0x000fe40000010000 */
[----:B------:R-:W-:Y:S02]  /*daf0*/  FADD.FTZ R0, R185, R0 ;  /* 0x00000000b9007221 */ /* 0x000fe40000010000 */
[C---:B----4-:R-:W-:Y:S03]  /*db00*/  HMMA.16816.F32.BF16 R4, R136.reuse, R144, R4 ;  /* 0x000000908804723c */ /* 0x050fe60000041804 */
[----:B------:R-:W-:Y:S02]  /*db10*/  FADD.FTZ R2, R226, R2 ;  /* 0x00000002e2027221 */ /* 0x000fe40000010000 */
[----:B------:R-:W-:Y:S02]  /*db20*/  FFMA.FTZ R134, R235, c[0x0][0x2d0], -R170 ;  /* 0x0000b400eb867a23 */ /* 0x000fe400000108aa */
[----:B------:R-:W-:Y:S01]  /*db30*/  FADD.FTZ R0, R184, R0 ;  /* 0x00000000b8007221 */ /* 0x000fe20000010000 */
[C---:B------:R-:W-:Y:S01]  /*db40*/  HMMA.16816.F32.BF16 R8, R136.reuse, R146, R8 ;  /* 0x000000928808723c */ /* 0x040fe20000041808 */
[----:B------:R-:W2:Y:S01]  /*db50*/  LDSM.16.MT88.4 R144, [R197+0x2900] ;  /* 0x00290000c590783b */ /* 0x000ea20000004200 */
[----:B------:R4:W5:Y:S02]  /*db60*/  MUFU.EX2 R191, R134 ;  /* 0x0000008600bf7308 */ /* 0x0009640000000800 */
        /* <DEDUP_REMOVED lines=8> */
[----:B------:R-:W-:Y:S02]  /*dbf0*/  FADD.FTZ R0, R181, R0 ;  /* 0x00000000b5007221 */ /* 0x000fe40000010000 */
[C---:B------:R-:W-:Y:S04]  /*dc00*/  HMMA.16816.F32.BF16 R20, R136.reuse, R152, R20 ;  /* 0x000000988814723c */ /* 0x040fe80000041814 */
[--C-:B----4-:R-:W-:Y:S02]  /*dc10*/  FFMA.FTZ R134, R236, c[0x0][0x2d0], -R133.reuse ;  /* 0x0000b400ec867a23 */ /* 0x110fe40000010885 */
[----:B-1----:R-:W-:Y:S02]  /*dc20*/  FADD.FTZ R2, R192, R2 ;  /* 0x00000002c0027221 */ /* 0x002fe40000010000 */
[C---:B------:R-:W-:Y:S01]  /*dc30*/  HMMA.16816.F32.BF16 R24, R136.reuse, R154, R24 ;  /* 0x0000009a8818723c */ /* 0x040fe20000041818 */
[----:B------:R-:W1:Y:S01]  /*dc40*/  LDSM.16.MT88.4 R152, [R199+0x2900] ;  /* 0x00290000c798783b */ /* 0x000e620000004200 */
[----:B------:R4:W4:Y:S02]  /*dc50*/  MUFU.EX2 R177, R134 ;  /* 0x0000008600b17308 */ /* 0x0009240000000800 */
[----:B-----5:R-:W-:Y:S04]  /*dc60*/  FADD.FTZ R2, R191, R2 ;  /* 0x00000002bf027221 */ /* 0x020fe80000010000 */
[C---:B------:R-:W-:Y:S08]  /*dc70*/  HMMA.16816.F32.BF16 R28, R136.reuse, R140, R28 ;  /* 0x0000008c881c723c */ /* 0x040ff0000004181c */
[C---:B------:R-:W-:Y:S01]  /*dc80*/  HMMA.16816.F32.BF16 R32, R136.reuse, R142, R32 ;  /* 0x0000008e8820723c */ /* 0x040fe20000041820 */
[----:B------:R-:W5:Y:S07]  /*dc90*/  LDSM.16.MT88.4 R140, [R197+0x4900] ;  /* 0x00490000c58c783b */ /* 0x000f6e0000004200 */
[C---:B--2---:R-:W-:Y:S04]  /*dca0*/  HMMA.16816.F32.BF16 R36, R136.reuse, R144, R36 ;  /* 0x000000908824723c */ /* 0x044fe80000041824 */
[--C-:B----4-:R-:W-:Y:S02]  /*dcb0*/  FFMA.FTZ R134, R237, c[0x0][0x2d0], -R133.reuse ;  /* 0x0000b400ed867a23 */ /* 0x110fe40000010885 */
[----:B------:R-:W-:Y:S02]  /*dcc0*/  FADD.FTZ R0, R177, R0 ;  /* 0x00000000b1007221 */ /* 0x000fe40000010000 */
[C---:B------:R-:W-:Y:S01]  /*dcd0*/  HMMA.16816.F32.BF16 R40, R136.reuse, R146, R40 ;  /* 0x000000928828723c */ /* 0x040fe20000041828 */
[----:B------:R-:W2:Y:S01]  /*dce0*/  LDSM.16.MT88.4 R144, [R198+0x4900] ;  /* 0x00490000c690783b */ /* 0x000ea20000004200 */
[----:B------:R4:W1:Y:S06]  /*dcf0*/  MUFU.EX2 R176, R134 ;  /* 0x0000008600b07308 */ /* 0x00086c0000000800 */
[C---:B------:R-:W-:Y:S08]  /*dd00*/  HMMA.16816.F32.BF16 R44, R136.reuse, R156, R44 ;  /* 0x0000009c882c723c */ /* 0x040ff0000004182c */
[C---:B------:R-:W-:Y:S01]  /*dd10*/  HMMA.16816.F32.BF16 R48, R136.reuse, R158, R48 ;  /* 0x0000009e8830723c */ /* 0x040fe20000041830 */
[----:B------:R-:W2:Y:S07]  /*dd20*/  LDSM.16.MT88.4 R156, [R200+0x4900] ;  /* 0x00490000c89c783b */ /* 0x000eae0000004200 */
[C---:B------:R-:W-:Y:S04]  /*dd30*/  HMMA.16816.F32.BF16 R52, R136.reuse, R148, R52 ;  /* 0x000000948834723c */ /* 0x040fe80000041834 */
[----:B----4-:R-:W-:Y:S02]  /*dd40*/  FFMA.FTZ R134, R238, c[0x0][0x2d0], -R170 ;  /* 0x0000b400ee867a23 */ /* 0x010fe400000108aa */
[----:B-1----:R-:W-:Y:S02]  /*dd50*/  FADD.FTZ R0, R176, R0 ;  /* 0x00000000b0007221 */ /* 0x002fe40000010000 */
[C---:B------:R-:W-:Y:S01]  /*dd60*/  HMMA.16816.F32.BF16 R56, R136.reuse, R150, R56 ;  /* 0x000000968838723c */ /* 0x040fe20000041838 */
[----:B------:R-:W1:Y:S01]  /*dd70*/  LDSM.16.MT88.4 R148, [R199+0x4900] ;  /* 0x00490000c794783b */ /* 0x000e620000004200 */
[----:B------:R4:W2:Y:S06]  /*dd80*/  MUFU.EX2 R190, R134 ;  /* 0x0000008600be7308 */ /* 0x0008ac0000000800 */
[C---:B------:R-:W-:Y:S08]  /*dd90*/  HMMA.16816.F32.BF16 R60, R136.reuse, R152, R60 ;  /* 0x00000098883c723c */ /* 0x040ff0000004183c */
[C---:B------:R-:W-:Y:S01]  /*dda0*/  HMMA.16816.F32.BF16 R64, R136.reuse, R154, R64 ;  /* 0x0000009a8840723c */ /* 0x040fe20000041840 */
[----:B------:R-:W-:Y:S07]  /*ddb0*/  LDSM.16.MT88.4 R152, [R200+0x6900] ;  /* 0x00690000c898783b */ /* 0x000fee0000004200 */
[C---:B-----5:R-:W-:Y:S04]  /*ddc0*/  HMMA.16816.F32.BF16 R68, R136.reuse, R140, R68 ;  /* 0x0000008c8844723c */ /* 0x060fe80000041844 */
[----:B----4-:R-:W-:Y:S02]  /*ddd0*/  FFMA.FTZ R134, R239, c[0x0][0x2d0], -R170 ;  /* 0x0000b400ef867a23 */ /* 0x010fe400000108aa */
[----:B--2---:R-:W-:Y:S02]  /*dde0*/  FADD.FTZ R2, R190, R2 ;  /* 0x00000002be027221 */ /* 0x004fe40000010000 */
[C---:B------:R-:W-:Y:S01]  /*ddf0*/  HMMA.16816.F32.BF16 R72, R136.reuse, R142, R72 ;  /* 0x0000008e8848723c */ /* 0x040fe20000041848 */
[----:B------:R-:W2:Y:S01]  /*de00*/  LDSM.16.MT88.4 R140, [R197+0x6900] ;  /* 0x00690000c58c783b */ /* 0x000ea20000004200 */
[----:B------:R4:W5:Y:S06]  /*de10*/  MUFU.EX2 R188, R134 ;  /* 0x0000008600bc7308 */ /* 0x00096c0000000800 */
[C---:B------:R-:W-:Y:S08]  /*de20*/  HMMA.16816.F32.BF16 R76, R136.reuse, R144, R76 ;  /* 0x00000090884c723c */ /* 0x040ff0000004184c */
[C---:B------:R-:W-:Y:S01]  /*de30*/  HMMA.16816.F32.BF16 R80, R136.reuse, R146, R80 ;  /* 0x000000928850723c */ /* 0x040fe20000041850 */
[----:B------:R-:W3:Y:S07]  /*de40*/  LDSM.16.MT88.4 R144, [R198+0x6900] ;  /* 0x00690000c690783b */ /* 0x000eee0000004200 */
[C---:B------:R-:W-:Y:S04]  /*de50*/  HMMA.16816.F32.BF16 R84, R136.reuse, R156, R84 ;  /* 0x0000009c8854723c */ /* 0x040fe80000041854 */
[--C-:B----4-:R-:W-:Y:S02]  /*de60*/  FFMA.FTZ R134, R240, c[0x0][0x2d0], -R133.reuse ;  /* 0x0000b400f0867a23 */ /* 0x110fe40000010885 */
[----:B-----5:R-:W-:Y:S02]  /*de70*/  FADD.FTZ R2, R188, R2 ;  /* 0x00000002bc027221 */ /* 0x020fe40000010000 */
[C---:B------:R-:W-:Y:S01]  /*de80*/  HMMA.16816.F32.BF16 R88, R136.reuse, R158, R88 ;  /* 0x0000009e8858723c */ /* 0x040fe20000041858 */
[----:B------:R-:W-:Y:S01]  /*de90*/  LDSM.16.MT88.4 R156, [R198+0x1100] ;  /* 0x00110000c69c783b */ /* 0x000fe20000004200 */
[----:B------:R4:W5:Y:S06]  /*dea0*/  MUFU.EX2 R175, R134 ;  /* 0x0000008600af7308 */ /* 0x00096c0000000800 */
[C---:B-1----:R-:W-:Y:S08]  /*deb0*/  HMMA.16816.F32.BF16 R92, R136.reuse, R148, R92 ;  /* 0x00000094885c723c */ /* 0x042ff0000004185c */
[C---:B------:R-:W-:Y:S01]  /*dec0*/  HMMA.16816.F32.BF16 R96, R136.reuse, R150, R96 ;  /* 0x000000968860723c */ /* 0x040fe20000041860 */
[----:B------:R-:W1:Y:S07]  /*ded0*/  LDSM.16.MT88.4 R148, [R199+0x6900] ;  /* 0x00690000c794783b */ /* 0x000e6e0000004200 */
[C---:B--2---:R-:W-:Y:S04]  /*dee0*/  HMMA.16816.F32.BF16 R100, R136.reuse, R140, R100 ;  /* 0x0000008c8864723c */ /* 0x044fe80000041864 */
[--C-:B----4-:R-:W-:Y:S02]  /*def0*/  FFMA.FTZ R134, R241, c[0x0][0x2d0], -R133.reuse ;  /* 0x0000b400f1867a23 */ /* 0x110fe40000010885 */
[----:B-----5:R-:W-:Y:S01]  /*df00*/  FADD.FTZ R0, R175, R0 ;  /* 0x00000000af007221 */ /* 0x020fe20000010000 */
[----:B---3--:R-:W-:Y:S01]  /*df10*/  ISETP.GT.AND P0, PT, R224, R227, PT ;  /* 0x000000e3e000720c */ /* 0x008fe20003f04270 */
[C---:B------:R-:W-:Y:S01]  /*df20*/  HMMA.16816.F32.BF16 R104, R136.reuse, R142, R104 ;  /* 0x0000008e8868723c */ /* 0x040fe20000041868 */
[----:B------:R-:W2:Y:S01]  /*df30*/  LDSM.16.MT88.4 R140, [R197+0x1100] ;  /* 0x00110000c58c783b */ /* 0x000ea20000004200 */
[----:B------:R3:W4:Y:S02]  /*df40*/  MUFU.EX2 R174, R134 ;  /* 0x0000008600ae7308 */ /* 0x0007240000000800 */
[----:B------:R-:W-:Y:S04]  /*df50*/  MOV R224, R223 ;  /* 0x000000df00e07202 */ /* 0x000fe80000000f00 */
[C---:B------:R-:W-:Y:S08]  /*df60*/  HMMA.16816.F32.BF16 R108, R136.reuse, R144, R108 ;  /* 0x00000090886c723c */ /* 0x040ff0000004186c */
[C---:B------:R-:W-:Y:S01]  /*df70*/  HMMA.16816.F32.BF16 R112, R136.reuse, R146, R112 ;  /* 0x000000928870723c */ /* 0x040fe20000041870 */
[----:B------:R-:W5:Y:S07]  /*df80*/  LDSM.16.MT88.4 R144, [R200+0x1100] ;  /* 0x00110000c890783b */ /* 0x000f6e0000004200 */
[C---:B------:R-:W-:Y:S04]  /*df90*/  HMMA.16816.F32.BF16 R116, R136.reuse, R152, R116 ;  /* 0x000000988874723c */ /* 0x040fe80000041874 */
[----:B---3--:R-:W-:Y:S02]  /*dfa0*/  FFMA.FTZ R134, R242, c[0x0][0x2d0], -R170 ;  /* 0x0000b400f2867a23 */ /* 0x008fe400000108aa */
[----:B----4-:R-:W-:Y:S02]  /*dfb0*/  FADD.FTZ R0, R174, R0 ;  /* 0x00000000ae007221 */ /* 0x010fe40000010000 */
[C---:B------:R-:W-:Y:S01]  /*dfc0*/  HMMA.16816.F32.BF16 R120, R136.reuse, R154, R120 ;  /* 0x0000009a8878723c */ /* 0x040fe20000041878 */
[----:B------:R-:W-:Y:S01]  /*dfd0*/  LDSM.16.MT88.4 R152, [R198+0x3100] ;  /* 0x00310000c698783b */ /* 0x000fe20000004200 */
[----:B------:R3:W4:Y:S06]  /*dfe0*/  MUFU.EX2 R180, R134 ;  /* 0x0000008600b47308 */ /* 0x00072c0000000800 */
[C---:B-1----:R-:W-:Y:S08]  /*dff0*/  HMMA.16816.F32.BF16 R124, R136.reuse, R148, R124 ;  /* 0x00000094887c723c */ /* 0x042ff0000004187c */
[----:B------:R-:W-:Y:S01]  /*e000*/  HMMA.16816.F32.BF16 R128, R136, R150, R128 ;  /* 0x000000968880723c */ /* 0x000fe20000041880 */
[----:B------:R-:W1:Y:S06]  /*e010*/  LDSM.16.MT88.4 R148, [R199+0x1100] ;  /* 0x00110000c794783b */ /* 0x000e6c0000004200 */
[----:B------:R-:W-:Y:S02]  /*e020*/  F2FP.BF16.PACK_AB R136, R191, R192 ;  /* 0x000000c0bf88723e */ /* 0x000fe400000010ff */
[----:B------:R-:W-:Y:S03]  /*e030*/  F2FP.BF16.PACK_AB R137, R176, R177 ;  /* 0x000000b1b089723e */ /* 0x000fe600000010ff */
[----:B------:R-:W-:Y:S01]  /*e040*/  F2FP.BF16.PACK_AB R138, R188, R190 ;  /* 0x000000bebc8a723e */ /* 0x000fe200000010ff */
[----:B---3--:R-:W-:Y:S01]  /*e050*/  FFMA.FTZ R134, R243, c[0x0][0x2d0], -R170 ;  /* 0x0000b400f3867a23 */ /* 0x008fe200000108aa */
[----:B------:R-:W-:Y:S01]  /*e060*/  F2FP.BF16.PACK_AB R139, R174, R175 ;  /* 0x000000afae8b723e */ /* 0x000fe200000010ff */
[----:B----4-:R-:W-:Y:S02]  /*e070*/  FADD.FTZ R2, R180, R2 ;  /* 0x00000002b4027221 */ /* 0x010fe40000010000 */
[----:B------:R3:W4:Y:S04]  /*e080*/  MUFU.EX2 R179, R134 ;  /* 0x0000008600b37308 */ /* 0x0007280000000800 */
[C---:B--2---:R-:W-:Y:S08]  /*e090*/  HMMA.16816.F32.BF16 R4, R136.reuse, R140, R4 ;  /* 0x0000008c8804723c */ /* 0x044ff00000041804 */
[C---:B------:R-:W-:Y:S01]  /*e0a0*/  HMMA.16816.F32.BF16 R8, R136.reuse, R142, R8 ;  /* 0x0000008e8808723c */ /* 0x040fe20000041808 */
[----:B------:R-:W2:Y:S07]  /*e0b0*/  LDSM.16.MT88.4 R140, [R197+0x3100] ;  /* 0x00310000c58c783b */ /* 0x000eae0000004200 */
[C---:B------:R-:W-:Y:S04]  /*e0c0*/  HMMA.16816.F32.BF16 R12, R136.reuse, R156, R12 ;  /* 0x0000009c880c723c */ /* 0x040fe8000004180c */
[--C-:B---3--:R-:W-:Y:S04]  /*e0d0*/  FFMA.FTZ R134, R244, c[0x0][0x2d0], -R133.reuse ;  /* 0x0000b400f4867a23 */ /* 0x108fe80000010885 */
[C---:B------:R-:W-:Y:S01]  /*e0e0*/  HMMA.16816.F32.BF16 R16, R136.reuse, R158, R16 ;  /* 0x0000009e8810723c */ /* 0x040fe20000041810 */
[----:B------:R-:W3:Y:S01]  /*e0f0*/  LDSM.16.MT88.4 R156, [R200+0x3100] ;  /* 0x00310000c89c783b */ /* 0x000ee20000004200 */
[----:B------:R2:W-:Y:S06]  /*e100*/  MUFU.EX2 R173, R134 ;  /* 0x0000008600ad7308 */ /* 0x0005ec0000000800 */
[C---:B-----5:R-:W-:Y:S08]  /*e110*/  HMMA.16816.F32.BF16 R20, R136.reuse, R144, R20 ;  /* 0x000000908814723c */ /* 0x060ff00000041814 */
[C---:B------:R-:W-:Y:S01]  /*e120*/  HMMA.16816.F32.BF16 R24, R136.reuse, R146, R24 ;  /* 0x000000928818723c */ /* 0x040fe20000041818 */
[----:B------:R-:W5:Y:S07]  /*e130*/  LDSM.16.MT88.4 R144, [R199+0x3100] ;  /* 0x00310000c790783b */ /* 0x000f6e0000004200 */
[C---:B-1----:R-:W-:Y:S04]  /*e140*/  HMMA.16816.F32.BF16 R28, R136.reuse, R148, R28 ;  /* 0x00000094881c723c */ /* 0x042fe8000004181c */
[--C-:B--2---:R-:W-:Y:S02]  /*e150*/  FFMA.FTZ R134, R245, c[0x0][0x2d0], -R133.reuse ;  /* 0x0000b400f5867a23 */ /* 0x104fe40000010885 */
[----:B------:R-:W-:Y:S01]  /*e160*/  FFMA.FTZ R133, R168, c[0x0][0x2d0], -R133 ;  /* 0x0000b400a8857a23 */ /* 0x000fe20000010885 */
[----:B----4-:R-:W-:Y:S01]  /*e170*/  F2FP.BF16.PACK_AB R168, R179, R180 ;  /* 0x000000b4b3a8723e */ /* 0x010fe200000010ff */
[C---:B------:R-:W-:Y:S01]  /*e180*/  HMMA.16816.F32.BF16 R32, R136.reuse, R150, R32 ;  /* 0x000000968820723c */ /* 0x040fe20000041820 */
[----:B------:R-:W-:Y:S01]  /*e190*/  LDSM.16.MT88.4 R148, [R198+0x5100] ;  /* 0x00510000c694783b */ /* 0x000fe20000004200 */
[----:B------:R-:W1:Y:S06]  /*e1a0*/  MUFU.EX2 R172, R134 ;  /* 0x0000008600ac7308 */ /* 0x000e6c0000000800 */
[C---:B------:R-:W-:Y:S04]  /*e1b0*/  HMMA.16816.F32.BF16 R36, R136.reuse, R140, R36 ;  /* 0x0000008c8824723c */ /* 0x040fe80000041824 */
[----:B------:R-:W2:Y:S04]  /*e1c0*/  MUFU.EX2 R133, R133 ;  /* 0x0000008500857308 */ /* 0x000ea80000000800 */
[C---:B------:R-:W-:Y:S01]  /*e1d0*/  HMMA.16816.F32.BF16 R40, R136.reuse, R142, R40 ;  /* 0x0000008e8828723c */ /* 0x040fe20000041828 */
[----:B------:R-:W4:Y:S07]  /*e1e0*/  LDSM.16.MT88.4 R140, [R197+0x5100] ;  /* 0x00510000c58c783b */ /* 0x000f2e0000004200 */
[C---:B------:R-:W-:Y:S04]  /*e1f0*/  HMMA.16816.F32.BF16 R44, R136.reuse, R152, R44 ;  /* 0x00000098882c723c */ /* 0x040fe8000004182c */
[----:B-1----:R-:W-:Y:S01]  /*e200*/  F2FP.BF16.PACK_AB R169, R172, R173 ;  /* 0x000000adaca9723e */ /* 0x002fe200000010ff */
[--C-:B------:R-:W-:Y:S03]  /*e210*/  FFMA.FTZ R134, R246, c[0x0][0x2d0], -R170.reuse ;  /* 0x0000b400f6867a23 */ /* 0x100fe600000108aa */
[C---:B------:R-:W-:Y:S01]  /*e220*/  HMMA.16816.F32.BF16 R48, R136.reuse, R154, R48 ;  /* 0x0000009a8830723c */ /* 0x040fe20000041830 */
[----:B------:R-:W1:Y:S01]  /*e230*/  LDSM.16.MT88.4 R152, [R200+0x5100] ;  /* 0x00510000c898783b */ /* 0x000e620000004200 */
[----:B------:R4:W-:Y:S02]  /*e240*/  MUFU.EX2 R178, R134 ;  /* 0x0000008600b27308 */ /* 0x0009e40000000800 */
[----:B--2---:R-:W-:Y:S04]  /*e250*/  F2FP.BF16.PACK_AB R171, R133, R135 ;  /* 0x0000008785ab723e */ /* 0x004fe800000010ff */
[C---:B---3--:R-:W-:Y:S08]  /*e260*/  HMMA.16816.F32.BF16 R52, R136.reuse, R156, R52 ;  /* 0x0000009c8834723c */ /* 0x048ff00000041834 */
[C---:B------:R-:W-:Y:S01]  /*e270*/  HMMA.16816.F32.BF16 R56, R136.reuse, R158, R56 ;  /* 0x0000009e8838723c */ /* 0x040fe20000041838 */
[----:B------:R-:W2:Y:S07]  /*e280*/  LDSM.16.MT88.4 R156, [R199+0x5100] ;  /* 0x00510000c79c783b */ /* 0x000eae0000004200 */
[C---:B-----5:R-:W-:Y:S04]  /*e290*/  HMMA.16816.F32.BF16 R60, R136.reuse, R144, R60 ;  /* 0x00000090883c723c */ /* 0x060fe8000004183c */
[----:B----4-:R-:W-:Y:S04]  /*e2a0*/  FFMA.FTZ R134, R247, c[0x0][0x2d0], -R170 ;  /* 0x0000b400f7867a23 */ /* 0x010fe800000108aa */
[C---:B------:R-:W-:Y:S01]  /*e2b0*/  HMMA.16816.F32.BF16 R64, R136.reuse, R146, R64 ;  /* 0x000000928840723c */ /* 0x040fe20000041840 */
[----:B------:R-:W-:Y:S01]  /*e2c0*/  LDSM.16.MT88.4 R144, [R198+0x7100] ;  /* 0x00710000c690783b */ /* 0x000fe20000004200 */
[----:B------:R-:W3:Y:S06]  /*e2d0*/  MUFU.EX2 R134, R134 ;  /* 0x0000008600867308 */ /* 0x000eec0000000800 */
[C---:B------:R-:W-:Y:S08]  /*e2e0*/  HMMA.16816.F32.BF16 R68, R136.reuse, R140, R68 ;  /* 0x0000008c8844723c */ /* 0x040ff00000041844 */
[C---:B------:R-:W-:Y:S01]  /*e2f0*/  HMMA.16816.F32.BF16 R72, R136.reuse, R142, R72 ;  /* 0x0000008e8848723c */ /* 0x040fe20000041848 */
[----:B------:R-:W4:Y:S07]  /*e300*/  LDSM.16.MT88.4 R140, [R197+0x7100] ;  /* 0x00710000c58c783b */ /* 0x000f2e0000004200 */
[C---:B------:R-:W-:Y:S04]  /*e310*/  HMMA.16816.F32.BF16 R76, R136.reuse, R148, R76 ;  /* 0x00000094884c723c */ /* 0x040fe8000004184c */
[----:B---3--:R-:W-:Y:S04]  /*e320*/  F2FP.BF16.PACK_AB R170, R134, R178 ;  /* 0x000000b286aa723e */ /* 0x008fe800000010ff */
[C---:B------:R-:W-:Y:S01]  /*e330*/  HMMA.16816.F32.BF16 R80, R136.reuse, R150, R80 ;  /* 0x000000968850723c */ /* 0x040fe20000041850 */
[----:B------:R-:W3:Y:S07]  /*e340*/  LDSM.16.MT88.4 R148, [R200+0x7100] ;  /* 0x00710000c894783b */ /* 0x000eee0000004200 */
[C---:B-1----:R-:W-:Y:S08]  /*e350*/  HMMA.16816.F32.BF16 R84, R136.reuse, R152, R84 ;  /* 0x000000988854723c */ /* 0x042ff00000041854 */
[C---:B------:R-:W-:Y:S01]  /*e360*/  HMMA.16816.F32.BF16 R88, R136.reuse, R154, R88 ;  /* 0x0000009a8858723c */ /* 0x040fe20000041858 */
[----:B------:R-:W1:Y:S07]  /*e370*/  LDSM.16.MT88.4 R152, [R199+0x7100] ;  /* 0x00710000c798783b */ /* 0x000e6e0000004200 */
[C---:B--2---:R-:W-:Y:S08]  /*e380*/  HMMA.16816.F32.BF16 R92, R136.reuse, R156, R92 ;  /* 0x0000009c885c723c */ /* 0x044ff0000004185c */
[C---:B------:R-:W-:Y:S01]  /*e390*/  HMMA.16816.F32.BF16 R96, R136.reuse, R158, R96 ;  /* 0x0000009e8860723c */ /* 0x040fe20000041860 */
[----:B------:R-:W-:Y:S07]  /*e3a0*/  LDSM.16.MT88.4 R156, [R198+0x1900] ;  /* 0x00190000c69c783b */ /* 0x000fee0000004200 */
[C---:B----4-:R-:W-:Y:S08]  /*e3b0*/  HMMA.16816.F32.BF16 R100, R136.reuse, R140, R100 ;  /* 0x0000008c8864723c */ /* 0x050ff00000041864 */
[C---:B------:R-:W-:Y:S01]  /*e3c0*/  HMMA.16816.F32.BF16 R104, R136.reuse, R142, R104 ;  /* 0x0000008e8868723c */ /* 0x040fe20000041868 */
[----:B------:R-:W2:Y:S07]  /*e3d0*/  LDSM.16.MT88.4 R140, [R197+0x1900] ;  /* 0x00190000c58c783b */ /* 0x000eae0000004200 */
[C---:B------:R-:W-:Y:S08]  /*e3e0*/  HMMA.16816.F32.BF16 R108, R136.reuse, R144, R108 ;  /* 0x00000090886c723c */ /* 0x040ff0000004186c */
[C---:B------:R-:W-:Y:S08]  /*e3f0*/  HMMA.16816.F32.BF16 R112, R136.reuse, R146, R112 ;  /* 0x000000928870723c */ /* 0x040ff00000041870 */
[C---:B---3--:R-:W-:Y:S08]  /*e400*/  HMMA.16816.F32.BF16 R116, R136.reuse, R148, R116 ;  /* 0x000000948874723c */ /* 0x048ff00000041874 */
[C---:B------:R-:W-:Y:S08]  /*e410*/  HMMA.16816.F32.BF16 R120, R136.reuse, R150, R120 ;  /* 0x000000968878723c */ /* 0x040ff00000041878 */
[C---:B-1----:R-:W-:Y:S08]  /*e420*/  HMMA.16816.F32.BF16 R124, R136.reuse, R152, R124 ;  /* 0x00000098887c723c */ /* 0x042ff0000004187c */
[----:B------:R-:W-:Y:S08]  /*e430*/  HMMA.16816.F32.BF16 R128, R136, R154, R128 ;  /* 0x0000009a8880723c */ /* 0x000ff00000041880 */
[C---:B--2---:R-:W-:Y:S01]  /*e440*/  HMMA.16816.F32.BF16 R136, R168.reuse, R140, R4 ;  /* 0x0000008ca888723c */ /* 0x044fe20000041804 */
        /* <DEDUP_REMOVED lines=35> */
[C---:B----4-:R-:W-:Y:S08]  /*e680*/  HMMA.16816.F32.BF16 R100, R168.reuse, R16, R100 ;  /* 0x00000010a864723c */ /* 0x050ff00000041864 */
[C---:B------:R-:W-:Y:S08]  /*e690*/  HMMA.16816.F32.BF16 R104, R168.reuse, R18, R104 ;  /* 0x00000012a868723c */ /* 0x040ff00000041868 */
[C---:B-----5:R-:W-:Y:S08]  /*e6a0*/  HMMA.16816.F32.BF16 R108, R168.reuse, R20, R108 ;  /* 0x00000014a86c723c */ /* 0x060ff0000004186c */
        /* <DEDUP_REMOVED lines=8> */
[----:B------:R-:W-:Y:S02]  /*e730*/  FADD.FTZ R0, R135, R4 ;  /* 0x0000000487007221 */ /* 0x000fe40000010000 */
[----:B------:R-:W-:Y:S04]  /*e740*/  HMMA.16816.F32.BF16 R128, R168, R10, R128 ;  /* 0x0000000aa880723c */ /* 0x000fe80000041880 */
[----:B------:R-:W-:Y:S01]  /*e750*/  FADD.FTZ R248, R134, R2 ;  /* 0x0000000286f87221 */ /* 0x000fe20000010000 */
[----:B------:R-:W-:Y:S01]  /*e760*/  MOV R134, R3 ;  /* 0x0000000300867202 */ /* 0x000fe20000000f00 */
[----:B------:R-:W-:Y:S01]  /*e770*/  FADD.FTZ R249, R133, R0 ;  /* 0x0000000085f97221 */ /* 0x000fe20000010000 */
[----:B------:R-:W-:Y:S01]  /*e780*/  MOV R133, R132 ;  /* 0x0000008400857202 */ /* 0x000fe20000000f00 */
[----:B------:R-:W-:-:S05]  /*e790*/  @P0 BRA `(.L_x_1618) ;  /* 0xffffc89000000947 */ /* 0x000fca000383ffff */
.L_x_1617:
[----:B------:R-:W-:-:S13]  /*e7a0*/  ISETP.GE.AND P0, PT, R223, R231, PT ;  /* 0x000000e7df00720c */ /* 0x000fda0003f06270 */
[----:B------:R-:W-:Y:S05]  /*e7b0*/  @!P0 BRA `(.L_x_1619) ;  /* 0x000043b000008947 */ /* 0x000fea0003800000 */
[----:B------:R-:W2:Y:S01]  /*e7c0*/  LDL.64 R6, [R1+0x40] ;  /* 0x0000400001067983 */ /* 0x000ea20000100a00 */
[----:B------:R-:W-:-:S03]  /*e7d0*/  ULDC.64 UR4, c[0x0][0x208] ;  /* 0x0000820000047ab9 */ /* 0x000fc60000000a00 */
[----:B-1----:R-:W3:Y:S04]  /*e7e0*/  LDL.64 R4, [R1+0x28] ;  /* 0x0000280001047983 */ /* 0x002ee80000100a00 */
[----:B------:R-:W4:Y:S04]  /*e7f0*/  LDL.64 R10, [R1+0x38] ;  /* 0x00003800010a7983 */ /* 0x000f280000100a00 */
[----:B------:R-:W5:Y:S01]  /*e800*/  LDL.64 R8, [R1+0x30] ;  /* 0x0000300001087983 */ /* 0x000f620000100a00 */
[----:B------:R-:W-:Y:S01]  /*e810*/  MOV R134, R3 ;  /* 0x0000000300867202 */ /* 0x000fe20000000f00 */
[----:B------:R-:W-:Y:S01]  /*e820*/  IMAD.MOV.U32 R133, RZ, RZ, R132 ;  /* 0x000000ffff857224 */ /* 0x000fe200078e0084 */
[----:B------:R-:W-:-:S02]  /*e830*/  USHF.L.U64.HI UR5, UR4, 0x5, UR5 ;  /* 0x0000000504057899 */ /* 0x000fc40008010205 */
[----:B------:R-:W-:Y:S01]  /*e840*/  USHF.L.U32 UR4, UR4, 0x5, URZ ;  /* 0x0000000504047899 */ /* 0x000fe2000800063f */
[----:B--2---:R-:W-:-:S05]  /*e850*/  IADD3 R238, P6, R6, 0x40, RZ ;  /* 0x0000004006ee7810 */ /* 0x004fca0007fde0ff */
[----:B---3--:R-:W-:Y:S01]  /*e860*/  IMAD.X R239, RZ, RZ, R5, P6 ;  /* 0x000000ffffef7224 */ /* 0x008fe200030e0605 */
[----:B----4-:R-:W-:Y:S02]  /*e870*/  IADD3 R0, P6, R10, 0x40, RZ ;  /* 0x000000400a007810 */ /* 0x010fe40007fde0ff */
[----:B------:R-:W-:-:S03]  /*e880*/  MOV R4, R6 ;  /* 0x0000000600047202 */ /* 0x000fc60000000f00 */
[----:B------:R5:W-:Y:S01]  /*e890*/  STL [R1+0x4], R0 ;  /* 0x0000040001007387 */ /* 0x000be20000100800 */
[C---:B------:R-:W-:Y:S02]  /*e8a0*/  IADD3 R234, P0, R6.reuse, 0xc0, RZ ;  /* 0x000000c006ea7810 */ /* 0x040fe40007f1e0ff */
[----:B------:R-:W-:Y:S01]  /*e8b0*/  IADD3 R236, P5, R6, 0x80, RZ ;  /* 0x0000008006ec7810 */ /* 0x000fe20007fbe0ff */
[----:B-----5:R-:W-:-:S05]  /*e8c0*/  IMAD.X R0, RZ, RZ, R9, P6 ;  /* 0x000000ffff007224 */ /* 0x020fca00030e0609 */
[----:B------:R1:W-:Y:S04]  /*e8d0*/  STL [R1], R0 ;  /* 0x0000000001007387 */ /* 0x0003e80000100800 */
[----:B------:R1:W-:Y:S01]  /*e8e0*/  STL.64 [R1+0x28], R4 ;  /* 0x0000280401007387 */ /* 0x0003e20000100a00 */
[--C-:B------:R-:W-:Y:S01]  /*e8f0*/  IMAD.X R235, RZ, RZ, R5.reuse, P0 ;  /* 0x000000ffffeb7224 */ /* 0x100fe200000e0605 */
[C---:B------:R-:W-:Y:S01]  /*e900*/  IADD3 R250, P0, R10.reuse, 0xc0, RZ ;  /* 0x000000c00afa7810 */ /* 0x040fe20007f1e0ff */
[----:B------:R-:W-:Y:S01]  /*e910*/  IMAD.X R237, RZ, RZ, R5, P5 ;  /* 0x000000ffffed7224 */ /* 0x000fe200028e0605 */
[----:B------:R-:W-:-:S03]  /*e920*/  IADD3 R252, P5, R10, 0x80, RZ ;  /* 0x000000800afc7810 */ /* 0x000fc60007fbe0ff */
[----:B------:R-:W-:Y:S01]  /*e930*/  IMAD.X R247, RZ, RZ, R9, P0 ;  /* 0x000000fffff77224 */ /* 0x000fe200000e0609 */
[----:B------:R-:W-:Y:S02]  /*e940*/  IADD3.X R251, RZ, R9, RZ, P5, !PT ;  /* 0x00000009fffb7210 */ /* 0x000fe40002ffe4ff */
.L_x_1628:
[----:B------:R-:W2:Y:S01]  /*e950*/  LDL.64 R24, [R1+0x28] ;  /* 0x0000280001187983 */ /* 0x000ea20000100a00 */
[----:B------:R-:W-:Y:S04]  /*e960*/  DEPBAR.LE SB0, 0x0 ;  /* 0x000080000000791a */ /* 0x000fe80000000000 */
[----:B------:R-:W-:Y:S01]  /*e970*/  IMAD.MOV.U32 R2, RZ, RZ, 0x6 ;  /* 0x00000006ff027424 */ /* 0x000fe200078e00ff */
[----:B------:R-:W3:Y:S01]  /*e980*/  LDL.64 R16, [R1+0x40] ;  /* 0x0000400001107983 */ /* 0x000ee20000100a00 */
[----:B-1----:R-:W-:Y:S01]  /*e990*/  IMAD.MOV.U32 R0, RZ, RZ, c[0x0][0x208] ;  /* 0x00008200ff007624 */ /* 0x002fe200078e00ff */
[----:B------:R-:W-:Y:S01]  /*e9a0*/  SHF.R.S32.HI R4, RZ, 0x1f, R223 ;  /* 0x0000001fff047819 */ /* 0x000fe200000114df */
[----:B------:R-:W-:Y:S02]  /*e9b0*/  IMAD.MOV.U32 R18, RZ, RZ, c[0x0][0x208] ;  /* 0x00008200ff127624 */ /* 0x000fe400078e00ff */
[----:B------:R-:W-:Y:S01]  /*e9c0*/  IMAD.MOV.U32 R232, RZ, RZ, 0x5 ;  /* 0x00000005ffe87424 */ /* 0x000fe200078e00ff */
[----:B------:R-:W-:Y:S01]  /*e9d0*/  BAR.SYNC.DEFER_BLOCKING 0x0 ;  /* 0x0000000000007b1d */ /* 0x000fe20000010000 */
[----:B------:R-:W-:Y:S01]  /*e9e0*/  SHF.L.U64.HI R0, R0, R2, c[0x0][0x20c] ;  /* 0x0000830000007619 */ /* 0x000fe20000010202 */
[----:B------:R-:W-:Y:S04]  /*e9f0*/  IMAD.SHL.U32 R18, R18, 0x40, RZ ;  /* 0x0000004012127824 */ /* 0x000fe800078e00ff */
[----:B------:R-:W-:Y:S02]  /*ea00*/  IMAD R0, R0, R223, RZ ;  /* 0x000000df00007224 */ /* 0x000fe400078e02ff */
[CC--:B------:R-:W-:Y:S04]  /*ea10*/  IMAD.WIDE.U32 R12, R223.reuse, R18.reuse, UR4 ;  /* 0x00000004df0c7e25 */ /* 0x0c0fe8000f8e0012 */
[-C--:B------:R-:W-:Y:S02]  /*ea20*/  IMAD R0, R4, R18.reuse, R0 ;  /* 0x0000001204007224 */ /* 0x080fe400078e0200 */
[CC--:B------:R-:W-:Y:S04]  /*ea30*/  IMAD.WIDE.U32 R4, R223.reuse, R18.reuse, R238 ;  /* 0x00000012df047225 */ /* 0x0c0fe800078e00ee */
[CC--:B------:R-:W-:Y:S04]  /*ea40*/  IMAD.WIDE.U32 R6, R223.reuse, R18.reuse, R236 ;  /* 0x00000012df067225 */ /* 0x0c0fe800078e00ec */
[----:B------:R-:W-:Y:S01]  /*ea50*/  IMAD.IADD R7, R0, 0x1, R7 ;  /* 0x0000000100077824 */ /* 0x000fe200078e0207 */
[C---:B------:R-:W-:Y:S01]  /*ea60*/  LEA R22, P6, R6.reuse, c[0x0][0x1f8], 0x1 ;  /* 0x00007e0006167a11 */ /* 0x040fe200078c08ff */
[----:B------:R-:W-:Y:S03]  /*ea70*/  LDSM.16.M88.4 R32, [R203+0x10100] ;  /* 0x01010000cb20783b */ /* 0x000fe60000000200 */
[----:B------:R-:W-:Y:S03]  /*ea80*/  LEA.HI.X R23, R6, c[0x0][0x1fc], R7, 0x1, P6 ;  /* 0x00007f0006177a11 */ /* 0x000fe600030f0c07 */
[----:B------:R-:W1:Y:S06]  /*ea90*/  LDSM.16.M88.4 R8, [R196+0x8100] ;  /* 0x00810000c408783b */ /* 0x000e6c0000000200 */
[----:B------:R-:W-:Y:S06]  /*eaa0*/  LDSM.16.M88.4 R168, [R196+0x9900] ;  /* 0x00990000c4a8783b */ /* 0x000fec0000000200 */
[----:B------:R-:W-:Y:S06]  /*eab0*/  LDSM.16.M88.4 R172, [R204+0x10100] ;  /* 0x01010000ccac783b */ /* 0x000fec0000000200 */
[----:B------:R-:W-:Y:S06]  /*eac0*/  LDSM.16.M88.4 R176, [R207] ;  /* 0x00000000cfb0783b */ /* 0x000fec0000000200 */
[----:B------:R-:W-:Y:S06]  /*ead0*/  LDSM.16.M88.4 R180, [R222] ;  /* 0x00000000deb4783b */ /* 0x000fec0000000200 */
[----:B------:R-:W-:Y:S06]  /*eae0*/  LDSM.16.M88.4 R184, [R221] ;  /* 0x00000000ddb8783b */ /* 0x000fec0000000200 */
[----:B------:R-:W-:Y:S06]  /*eaf0*/  LDSM.16.M88.4 R188, [R220] ;  /* 0x00000000dcbc783b */ /* 0x000fec0000000200 */
[----:B------:R-:W4:Y:S06]  /*eb00*/  LDL R230, [R1+0x4c] ;  /* 0x00004c0001e67983 */ /* 0x000f2c0000100800 */
[----:B------:R-:W5:Y:S06]  /*eb10*/  LDL.64 R228, [R1+0x38] ;  /* 0x0000380001e47983 */ /* 0x000f6c0000100a00 */
[----:B------:R-:W4:Y:S06]  /*eb20*/  LDL.64 R226, [R1+0x30] ;  /* 0x0000300001e27983 */ /* 0x000f2c0000100a00 */
[----:B------:R-:W4:Y:S06]  /*eb30*/  LDL R224, [R1+0x4] ;  /* 0x0000040001e07983 */ /* 0x000f2c0000100800 */
[----:B------:R-:W4:Y:S01]  /*eb40*/  LDL R135, [R1] ;  /* 0x0000000001877983 */ /* 0x000f220000100800 */
[----:B--2---:R-:W-:Y:S05]  /*eb50*/  IMAD.WIDE.U32 R2, R223, R18, R24 ;  /* 0x00000012df027225 */ /* 0x004fea00078e0018 */
[C---:B------:R-:W-:Y:S02]  /*eb60*/  LEA R20, P0, R2.reuse, c[0x0][0x1f8], 0x1 ;  /* 0x00007e0002147a11 */ /* 0x040fe400078008ff */
[----:B------:R-:W-:Y:S04]  /*eb70*/  IADD3 R3, R3, R0, RZ ;  /* 0x0000000003037210 */ /* 0x000fe80007ffe0ff */
[----:B------:R-:W-:Y:S01]  /*eb80*/  LEA.HI.X R21, R2, c[0x0][0x1fc], R3, 0x1, P0 ;  /* 0x00007f0002157a11 */ /* 0x000fe200000f0c03 */
[----:B------:R-:W-:Y:S01]  /*eb90*/  IMAD.IADD R2, R0, 0x1, R5 ;  /* 0x0000000100027824 */ /* 0x000fe200078e0205 */
[C---:B------:R-:W-:Y:S04]  /*eba0*/  LEA R14, P0, R4.reuse, c[0x0][0x1f8], 0x1 ;  /* 0x00007e00040e7a11 */ /* 0x040fe800078008ff */
[----:B------:R-:W-:Y:S01]  /*ebb0*/  LEA.HI.X R15, R4, c[0x0][0x1fc], R2, 0x1, P0 ;  /* 0x00007f00040f7a11 */ /* 0x000fe200000f0c02 */
[----:B------:R-:W-:Y:S01]  /*ebc0*/  IMAD.WIDE.U32 R4, R223, R18, R234 ;  /* 0x00000012df047225 */ /* 0x000fe200078e00ea */
[-C--:B---3--:R-:W-:Y:S02]  /*ebd0*/  IADD3 R3, P0, R16, R12.reuse, RZ ;  /* 0x0000000c10037210 */ /* 0x088fe40007f1e0ff */
[----:B------:R-:W2:Y:S01]  /*ebe0*/  LDSM.16.M88.4 R16, [R196+0x8900] ;  /* 0x00890000c410783b */ /* 0x000ea20000000200 */
[C---:B------:R-:W-:Y:S01]  /*ebf0*/  IMAD.IADD R2, R0.reuse, 0x1, R13 ;  /* 0x0000000100027824 */ /* 0x040fe200078e020d */
[----:B------:R-:W-:Y:S02]  /*ec00*/  IADD3 R0, R0, R5, RZ ;  /* 0x0000000500007210 */ /* 0x000fe40007ffe0ff */
[----:B------:R-:W-:Y:S01]  /*ec10*/  LEA R28, P5, R4, c[0x0][0x1f8], 0x1 ;  /* 0x00007e00041c7a11 */ /* 0x000fe200078a08ff */
[----:B------:R-:W-:Y:S01]  /*ec20*/  IMAD.X R5, R2, 0x1, R25, P0 ;  /* 0x0000000102057824 */ /* 0x000fe200000e0619 */
[C---:B------:R-:W-:Y:S01]  /*ec30*/  LEA R192, P0, R3.reuse, c[0x0][0x1f8], 0x1 ;  /* 0x00007e0003c07a11 */ /* 0x040fe200078008ff */
[----:B------:R-:W3:Y:S01]  /*ec40*/  LDSM.16.M88.4 R24, [R196+0x9100] ;  /* 0x00910000c418783b */ /* 0x000ee20000000200 */
[----:B------:R-:W-:Y:S02]  /*ec50*/  LEA.HI.X R29, R4, c[0x0][0x1fc], R0, 0x1, P5 ;  /* 0x00007f00041d7a11 */ /* 0x000fe400028f0c00 */
[----:B------:R-:W-:Y:S02]  /*ec60*/  LEA.HI.X R193, R3, c[0x0][0x1fc], R5, 0x1, P0 ;  /* 0x00007f0003c17a11 */ /* 0x000fe400000f0c05 */
[-C--:B------:R-:W-:Y:S01]  /*ec70*/  IADD3 R0, P6, R238, R12.reuse, RZ ;  /* 0x0000000cee007210 */ /* 0x080fe20007fde0ff */
[----:B------:R-:W-:Y:S01]  /*ec80*/  @!PT LDS RZ, [RZ] ;  /* 0x00000000fffff984 */ /* 0x000fe20000000800 */
[----:B------:R-:W-:Y:S01]  /*ec90*/  @!PT LDS RZ, [RZ] ;  /* 0x00000000fffff984 */ /* 0x000fe20000000800 */
[----:B------:R-:W-:Y:S01]  /*eca0*/  @!PT LDS RZ, [RZ] ;  /* 0x00000000fffff984 */ /* 0x000fe20000000800 */
[----:B------:R3:W-:Y:S01]  /*ecb0*/  LDGSTS.E.BYPASS.LTC128B.128 [R225+0x100], [R20.64], !P4 ;  /* 0x0010000014e17fae */ /* 0x0007e2000e101d4c */
[-C--:B------:R-:W-:Y:S02]  /*ecc0*/  IADD3 R3, P5, R236, R12.reuse, RZ ;  /* 0x0000000cec037210 */ /* 0x080fe40007fbe0ff */
[----:B------:R-:W-:Y:S01]  /*ecd0*/  IADD3 R12, P0, R234, R12, RZ ;  /* 0x0000000cea0c7210 */ /* 0x000fe20007f1e0ff */
[----:B------:R-:W-:Y:S01]  /*ece0*/  IMAD.X R5, R2, 0x1, R239, P6 ;  /* 0x0000000102057824 */ /* 0x000fe200030e06ef */
[----:B------:R-:W-:Y:S01]  /*ecf0*/  LEA R30, P6, R0, c[0x0][0x1f8], 0x1 ;  /* 0x00007e00001e7a11 */ /* 0x000fe200078c08ff */
[----:B------:R2:W-:Y:S01]  /*ed00*/  LDGSTS.E.BYPASS.LTC128B.128 [R225+0x2100], [R14.64], !P3 ;  /* 0x021000000ee17fae */ /* 0x0005e2000d901d4c */
[C---:B------:R-:W-:Y:S01]  /*ed10*/  IMAD.X R6, R2.reuse, 0x1, R237, P5 ;  /* 0x0000000102067824 */ /* 0x040fe200028e06ed */
[C---:B------:R-:W-:Y:S02]  /*ed20*/  LEA R194, P5, R3.reuse, c[0x0][0x1f8], 0x1 ;  /* 0x00007e0003c27a11 */ /* 0x040fe400078a08ff */
[----:B------:R-:W-:Y:S02]  /*ed30*/  IADD3.X R4, R2, R235, RZ, P0, !PT ;  /* 0x000000eb02047210 */ /* 0x000fe400007fe4ff */
[----:B------:R-:W-:Y:S01]  /*ed40*/  LEA R2, P0, R12, c[0x0][0x1f8], 0x1 ;  /* 0x00007e000c027a11 */ /* 0x000fe200078008ff */
[----:B------:R3:W-:Y:S01]  /*ed50*/  LDGSTS.E.BYPASS.LTC128B.128 [R225+0x4100], [R22.64], !P2 ;  /* 0x0410000016e17fae */ /* 0x0007e2000d101d4c */
[----:B------:R-:W-:Y:S02]  /*ed60*/  LEA.HI.X R31, R0, c[0x0][0x1fc], R5, 0x1, P6 ;  /* 0x00007f00001f7a11 */ /* 0x000fe400030f0c05 */
[----:B------:R-:W-:Y:S02]  /*ed70*/  LEA.HI.X R195, R3, c[0x0][0x1fc], R6, 0x1, P5 ;  /* 0x00007f0003c37a11 */ /* 0x000fe400028f0c06 */
[----:B------:R-:W-:Y:S01]  /*ed80*/  LEA.HI.X R3, R12, c[0x0][0x1fc], R4, 0x1, P0 ;  /* 0x00007f000c037a11 */ /* 0x000fe200000f0c04 */
[----:B------:R3:W-:Y:S01]  /*ed90*/  LDGSTS.E.BYPASS.LTC128B.128 [R225+0x6100], [R28.64], !P1 ;  /* 0x061000001ce17fae */ /* 0x0007e2000c901d4c */
[C---:B-1----:R-:W-:Y:S01]  /*eda0*/  HMMA.16816.F32.BF16 R4, R32.reuse, R8, RZ ;  /* 0x000000082004723c */ /* 0x042fe200000418ff */
[----:B------:R-:W-:Y:S02]  /*edb0*/  PLOP3.LUT P5, PT, PT, PT, UP2, 0x80, 0x0 ;  /* 0x000000000000781c */ /* 0x000fe40003faf028 */
[C---:B------:R-:W-:Y:S02]  /*edc0*/  ISETP.GT.AND P6, PT, R223.reuse, R231, PT ;  /* 0x000000e7df00720c */ /* 0x040fe40003fc4270 */
[----:B------:R1:W-:Y:S01]  /*edd0*/  LDGSTS.E.BYPASS.LTC128B.128 [R225+0x1100], [R192.64], !P4 ;  /* 0x01100000c0e17fae */ /* 0x0003e2000e101d4c */
[----:B------:R-:W-:Y:S02]  /*ede0*/  PLOP3.LUT P0, PT, PT, PT, UP2, 0x80, 0x0 ;  /* 0x000000000000781c */ /* 0x000fe40003f0f028 */
[C---:B------:R-:W-:Y:S03]  /*edf0*/  HMMA.16816.F32.BF16 R8, R32.reuse, R10, RZ ;  /* 0x0000000a2008723c */ /* 0x040fe600000418ff */
[----:B------:R1:W-:Y:S05]  /*ee00*/  LDGSTS.E.BYPASS.LTC128B.128 [R225+0x3100], [R30.64], !P3 ;  /* 0x031000001ee17fae */ /* 0x0003ea000d901d4c */
[C---:B--2---:R-:W-:Y:S01]  /*ee10*/  HMMA.16816.F32.BF16 R12, R32.reuse, R16, RZ ;  /* 0x00000010200c723c */ /* 0x044fe200000418ff */
[----:B------:R2:W-:Y:S06]  /*ee20*/  LDGSTS.E.BYPASS.LTC128B.128 [R225+0x5100], [R194.64], !P2 ;  /* 0x05100000c2e17fae */ /* 0x0005ec000d101d4c */
[----:B------:R2:W-:Y:S01]  /*ee30*/  LDGSTS.E.BYPASS.LTC128B.128 [R225+0x7100], [R2.64], !P1 ;  /* 0x0710000002e17fae */ /* 0x0005e2000c901d4c */
[C---:B------:R-:W-:Y:S05]  /*ee40*/  HMMA.16816.F32.BF16 R16, R32.reuse, R18, RZ ;  /* 0x000000122010723c */ /* 0x040fea00000418ff */
[----:B------:R-:W0:Y:S03]  /*ee50*/  LDGDEPBAR ;  /* 0x00000000000079af */ /* 0x000e260000000000 */
[C---:B---3--:R-:W-:Y:S08]  /*ee60*/  HMMA.16816.F32.BF16 R20, R32.reuse, R24, RZ ;  /* 0x000000182014723c */ /* 0x048ff000000418ff */
[C---:B------:R-:W-:Y:S08]  /*ee70*/  HMMA.16816.F32.BF16 R24, R32.reuse, R26, RZ ;  /* 0x0000001a2018723c */ /* 0x040ff000000418ff */
[C---:B-1----:R-:W-:Y:S01]  /*ee80*/  HMMA.16816.F32.BF16 R28, R32.reuse, R168, RZ ;  /* 0x000000a8201c723c */ /* 0x042fe200000418ff */
[----:B--2---:R-:W-:Y:S07]  /*ee90*/  @P6 IADD3 R2, R223, -0x1, RZ ;  /* 0xffffffffdf026810 */ /* 0x004fee0007ffe0ff */
[----:B------:R-:W-:Y:S01]  /*eea0*/  HMMA.16816.F32.BF16 R32, R32, R170, RZ ;  /* 0x000000aa2020723c */ /* 0x000fe200000418ff */
[----:B------:R-:W-:Y:S03]  /*eeb0*/  LDSM.16.M88.4 R168, [R206+0x10100] ;  /* 0x01010000cea8783b */ /* 0x000fe60000000200 */
[----:B------:R-:W-:Y:S04]  /*eec0*/  @P6 SHF.R.S32.HI R0, RZ, 0x1f, R2 ;  /* 0x0000001fff006819 */ /* 0x000fe80000011402 */
[C---:B------:R-:W-:Y:S05]  /*eed0*/  HMMA.16816.F32.BF16 R4, R172.reuse, R176, R4 ;  /* 0x000000b0ac04723c */ /* 0x040fea0000041804 */
[----:B------:R-:W-:Y:S03]  /*eee0*/  @P6 IMAD R0, R0, c[0x0][0x1e0], RZ ;  /* 0x0000780000006a24 */ /* 0x000fe600078e02ff */
[C---:B------:R-:W-:Y:S01]  /*eef0*/  HMMA.16816.F32.BF16 R8, R172.reuse, R178, R8 ;  /* 0x000000b2ac08723c */ /* 0x040fe20000041808 */
[----:B------:R-:W1:Y:S03]  /*ef00*/  LDSM.16.M88.4 R176, [R202+0x8100] ;  /* 0x00810000cab0783b */ /* 0x000e660000000200 */
[C---:B------:R-:W-:Y:S02]  /*ef10*/  @P6 IMAD R0, R2.reuse, c[0x0][0x1e4], R0 ;  /* 0x0000790002006a24 */ /* 0x040fe400078e0200 */
[----:B------:R-:W-:Y:S02]  /*ef20*/  @P6 IMAD.WIDE.U32 R2, R2, c[0x0][0x1e0], RZ ;  /* 0x0000780002026a25 */ /* 0x000fe400078e00ff */
[C---:B------:R-:W-:Y:S04]  /*ef30*/  HMMA.16816.F32.BF16 R12, R172.reuse, R180, R12 ;  /* 0x000000b4ac0c723c */ /* 0x040fe8000004180c */
[----:B------:R-:W-:Y:S02]  /*ef40*/  @P6 IMAD.IADD R3, R3, 0x1, R0 ;  /* 0x0000000103036824 */ /* 0x000fe400078e0200 */
[C---:B------:R-:W-:Y:S02]  /*ef50*/  @P6 IMAD.SHL.U32 R0, R2.reuse, 0x40, RZ ;  /* 0x0000004002006824 */ /* 0x040fe400078e00ff */
[C---:B------:R-:W-:Y:S01]  /*ef60*/  HMMA.16816.F32.BF16 R16, R172.reuse, R182, R16 ;  /* 0x000000b6ac10723c */ /* 0x040fe20000041810 */
[----:B------:R-:W2:Y:S03]  /*ef70*/  LDSM.16.M88.4 R180, [R202+0x8900] ;  /* 0x00890000cab4783b */ /* 0x000ea60000000200 */
[----:B------:R-:W-:Y:S04]  /*ef80*/  @P6 SHF.L.U64.HI R2, R2, 0x6, R3 ;  /* 0x0000000602026819 */ /* 0x000fe80000010203 */
[C---:B------:R-:W-:Y:S08]  /*ef90*/  HMMA.16816.F32.BF16 R20, R172.reuse, R184, R20 ;  /* 0x000000b8ac14723c */ /* 0x040ff00000041814 */
[C---:B------:R-:W-:Y:S01]  /*efa0*/  HMMA.16816.F32.BF16 R24, R172.reuse, R186, R24 ;  /* 0x000000baac18723c */ /* 0x040fe20000041818 */
[----:B------:R-:W3:Y:S07]  /*efb0*/  LDSM.16.M88.4 R184, [R202+0x9100] ;  /* 0x00910000cab8783b */ /* 0x000eee0000000200 */
[C---:B------:R-:W-:Y:S08]  /*efc0*/  HMMA.16816.F32.BF16 R28, R172.reuse, R188, R28 ;  /* 0x000000bcac1c723c */ /* 0x040ff0000004181c */
[----:B------:R-:W-:Y:S01]  /*efd0*/  HMMA.16816.F32.BF16 R32, R172, R190, R32 ;  /* 0x000000beac20723c */ /* 0x000fe20000041820 */
[----:B------:R-:W4:Y:S06]  /*efe0*/  LDSM.16.M88.4 R172, [R202+0x9900] ;  /* 0x00990000caac783b */ /* 0x000f2c0000000200 */
[----:B------:R-:W-:Y:S01]  /*eff0*/  LDSM.16.M88.4 R188, [R201+0x1000] ;  /* 0x00100000c9bc783b */ /* 0x000fe20000000200 */
[C---:B-1----:R-:W-:Y:S08]  /*f000*/  HMMA.16816.F32.BF16 R4, R168.reuse, R176, R4 ;  /* 0x000000b0a804723c */ /* 0x042ff00000041804 */
[C---:B------:R-:W-:Y:S01]  /*f010*/  HMMA.16816.F32.BF16 R8, R168.reuse, R178, R8 ;  /* 0x000000b2a808723c */ /* 0x040fe20000041808 */
[----:B------:R-:W-:Y:S07]  /*f020*/  LDSM.16.M88.4 R176, [R205+0x10100] ;  /* 0x01010000cdb0783b */ /* 0x000fee0000000200 */
[C---:B--2---:R-:W-:Y:S08]  /*f030*/  HMMA.16816.F32.BF16 R12, R168.reuse, R180, R12 ;  /* 0x000000b4a80c723c */ /* 0x044ff0000004180c */
[C---:B------:R-:W-:Y:S01]  /*f040*/  HMMA.16816.F32.BF16 R16, R168.reuse, R182, R16 ;  /* 0x000000b6a810723c */ /* 0x040fe20000041810 */
[----:B------:R-:W1:Y:S07]  /*f050*/  LDSM.16.M88.4 R180, [R201] ;  /* 0x00000000c9b4783b */ /* 0x000e6e0000000200 */
[C---:B---3--:R-:W-:Y:S08]  /*f060*/  HMMA.16816.F32.BF16 R20, R168.reuse, R184, R20 ;  /* 0x000000b8a814723c */ /* 0x048ff00000041814 */
[C---:B------:R-:W-:Y:S01]  /*f070*/  HMMA.16816.F32.BF16 R24, R168.reuse, R186, R24 ;  /* 0x000000baa818723c */ /* 0x040fe20000041818 */
[----:B------:R-:W2:Y:S07]  /*f080*/  LDSM.16.M88.4 R184, [R201+0x800] ;  /* 0x00080000c9b8783b */ /* 0x000eae0000000200 */
[C---:B----4-:R-:W-:Y:S08]  /*f090*/  HMMA.16816.F32.BF16 R28, R168.reuse, R172, R28 ;  /* 0x000000aca81c723c */ /* 0x050ff0000004181c */
[----:B------:R-:W-:Y:S01]  /*f0a0*/  HMMA.16816.F32.BF16 R32, R168, R174, R32 ;  /* 0x000000aea820723c */ /* 0x000fe20000041820 */
[----:B------:R-:W3:Y:S06]  /*f0b0*/  LDSM.16.M88.4 R168, [R201+0x1800] ;  /* 0x00180000c9a8783b */ /* 0x000eec0000000200 */
[----:B------:R-:W-:Y:S01]  /*f0c0*/  LDSM.16.M88.4 R172, [R203+0x14100] ;  /* 0x01410000cbac783b */ /* 0x000fe20000000200 */
        /* <DEDUP_REMOVED lines=8> */
[----:B------:R-:W4:Y:S07]  /*f150*/  LDSM.16.M88.4 R188, [R196+0xb100] ;  /* 0x00b10000c4bc783b */ /* 0x000f2e0000000200 */
[C---:B---3--:R-:W-:Y:S08]  /*f160*/  HMMA.16816.F32.BF16 R28, R176.reuse, R168, R28 ;  /* 0x000000a8b01c723c */ /* 0x048ff0000004181c */
[----:B------:R-:W-:Y:S01]  /*f170*/  HMMA.16816.F32.BF16 R32, R176, R170, R32 ;  /* 0x000000aab020723c */ /* 0x000fe20000041820 */
[----:B------:R-:W3:Y:S06]  /*f180*/  LDSM.16.M88.4 R168, [R196+0xb900] ;  /* 0x00b90000c4a8783b */ /* 0x000eec0000000200 */
[----:B------:R-:W-:Y:S01]  /*f190*/  LDSM.16.M88.4 R176, [R204+0x14100] ;  /* 0x01410000ccb0783b */ /* 0x000fe20000000200 */
[C---:B-1----:R-:W-:Y:S08]  /*f1a0*/  HMMA.16816.F32.BF16 R4, R172.reuse, R180, R4 ;  /* 0x000000b4ac04723c */ /* 0x042ff00000041804 */
[C---:B------:R-:W-:Y:S01]  /*f1b0*/  HMMA.16816.F32.BF16 R8, R172.reuse, R182, R8 ;  /* 0x000000b6ac08723c */ /* 0x040fe20000041808 */
[----:B------:R-:W1:Y:S07]  /*f1c0*/  LDSM.16.M88.4 R180, [R219] ;  /* 0x00000000dbb4783b */ /* 0x000e6e0000000200 */
[C---:B--2---:R-:W-:Y:S08]  /*f1d0*/  HMMA.16816.F32.BF16 R12, R172.reuse, R184, R12 ;  /* 0x000000b8ac0c723c */ /* 0x044ff0000004180c */
[C---:B------:R-:W-:Y:S01]  /*f1e0*/  HMMA.16816.F32.BF16 R16, R172.reuse, R186, R16 ;  /* 0x000000baac10723c */ /* 0x040fe20000041810 */
[----:B------:R-:W2:Y:S07]  /*f1f0*/  LDSM.16.M88.4 R184, [R218] ;  /* 0x00000000dab8783b */ /* 0x000eae0000000200 */
[C---:B----4-:R-:W-:Y:S08]  /*f200*/  HMMA.16816.F32.BF16 R20, R172.reuse, R188, R20 ;  /* 0x000000bcac14723c */ /* 0x050ff00000041814 */
[C---:B------:R-:W-:Y:S01]  /*f210*/  HMMA.16816.F32.BF16 R24, R172.reuse, R190, R24 ;  /* 0x000000beac18723c */ /* 0x040fe20000041818 */
[----:B------:R-:W4:Y:S07]  /*f220*/  LDSM.16.M88.4 R188, [R217] ;  /* 0x00000000d9bc783b */ /* 0x000f2e0000000200 */
[C---:B---3--:R-:W-:Y:S08]  /*f230*/  HMMA.16816.F32.BF16 R28, R172.reuse, R168, R28 ;  /* 0x000000a8ac1c723c */ /* 0x048ff0000004181c */
[----:B------:R-:W-:Y:S01]  /*f240*/  HMMA.16816.F32.BF16 R32, R172, R170, R32 ;  /* 0x000000aaac20723c */ /* 0x000fe20000041820 */
[----:B------:R-:W3:Y:S06]  /*f250*/  LDSM.16.M88.4 R168, [R216] ;  /* 0x00000000d8a8783b */ /* 0x000eec0000000200 */
[----:B------:R-:W-:Y:S01]  /*f260*/  LDSM.16.M88.4 R172, [R206+0x14100] ;  /* 0x01410000ceac783b */ /* 0x000fe20000000200 */
[C---:B-1----:R-:W-:Y:S08]  /*f270*/  HMMA.16816.F32.BF16 R4, R176.reuse, R180, R4 ;  /* 0x000000b4b004723c */ /* 0x042ff00000041804 */
[C---:B------:R-:W-:Y:S01]  /*f280*/  HMMA.16816.F32.BF16 R8, R176.reuse, R182, R8 ;  /* 0x000000b6b008723c */ /* 0x040fe20000041808 */
[----:B------:R-:W1:Y:S07]  /*f290*/  LDSM.16.M88.4 R180, [R202+0xa100] ;  /* 0x00a10000cab4783b */ /* 0x000e6e0000000200 */
[C---:B--2---:R-:W-:Y:S08]  /*f2a0*/  HMMA.16816.F32.BF16 R12, R176.reuse, R184, R12 ;  /* 0x000000b8b00c723c */ /* 0x044ff0000004180c */
[C---:B------:R-:W-:Y:S01]  /*f2b0*/  HMMA.16816.F32.BF16 R16, R176.reuse, R186, R16 ;  /* 0x000000bab010723c */ /* 0x040fe20000041810 */
[----:B------:R-:W2:Y:S07]  /*f2c0*/  LDSM.16.M88.4 R184, [R202+0xa900] ;  /* 0x00a90000cab8783b */ /* 0x000eae0000000200 */
[C---:B----4-:R-:W-:Y:S08]  /*f2d0*/  HMMA.16816.F32.BF16 R20, R176.reuse, R188, R20 ;  /* 0x000000bcb014723c */ /* 0x050ff00000041814 */
        /* <DEDUP_REMOVED lines=105> */
[----:B------:R-:W-:Y:S07]  /*f970*/  LDSM.16.M88.4 R188, [R201+0x6000] ;  /* 0x00600000c9bc783b */ /* 0x000fee0000000200 */
[C---:B---3--:R-:W-:Y:S08]  /*f980*/  HMMA.16816.F32.BF16 R28, R176.reuse, R168, R28 ;  /* 0x000000a8b01c723c */ /* 0x048ff0000004181c */
[----:B------:R-:W-:Y:S01]  /*f990*/  HMMA.16816.F32.BF16 R32, R176, R170, R32 ;  /* 0x000000aab020723c */ /* 0x000fe20000041820 */
[----:B------:R-:W3:Y:S06]  /*f9a0*/  LDSM.16.M88.4 R168, [R202+0xf100] ;  /* 0x00f10000caa8783b */ /* 0x000eec0000000200 */
[----:B------:R-:W4:Y:S01]  /*f9b0*/  LDSM.16.M88.4 R176, [R202+0xf900] ;  /* 0x00f90000cab0783b */ /* 0x000f220000000200 */
[C---:B-1----:R-:W-:Y:S08]  /*f9c0*/  HMMA.16816.F32.BF16 R4, R172.reuse, R180, R4 ;  /* 0x000000b4ac04723c */ /* 0x042ff00000041804 */
[C---:B------:R-:W-:Y:S01]  /*f9d0*/  HMMA.16816.F32.BF16 R8, R172.reuse, R182, R8 ;  /* 0x000000b6ac08723c */ /* 0x040fe20000041808 */
[----:B------:R-:W1:Y:S07]  /*f9e0*/  LDSM.16.M88.4 R180, [R205+0x1c100] ;  /* 0x01c10000cdb4783b */ /* 0x000e6e0000000200 */
[C---:B--2---:R-:W-:Y:S08]  /*f9f0*/  HMMA.16816.F32.BF16 R12, R172.reuse, R184, R12 ;  /* 0x000000b8ac0c723c */ /* 0x044ff0000004180c */
[C---:B------:R-:W-:Y:S08]  /*fa00*/  HMMA.16816.F32.BF16 R16, R172.reuse, R186, R16 ;  /* 0x000000baac10723c */ /* 0x040ff00000041810 */
[C---:B---3--:R-:W-:Y:S08]  /*fa10*/  HMMA.16816.F32.BF16 R20, R172.reuse, R168, R20 ;  /* 0x000000a8ac14723c */ /* 0x048ff00000041814 */
[C---:B------:R-:W-:Y:S01]  /*fa20*/  HMMA.16816.F32.BF16 R24, R172.reuse, R170, R24 ;  /* 0x000000aaac18723c */ /* 0x040fe20000041818 */
[----:B------:R-:W2:Y:S07]  /*fa30*/  LDSM.16.M88.4 R168, [R201+0x6800] ;  /* 0x00680000c9a8783b */ /* 0x000eae0000000200 */
[C---:B----4-:R-:W-:Y:S08]  /*fa40*/  HMMA.16816.F32.BF16 R28, R172.reuse, R176, R28 ;  /* 0x000000b0ac1c723c */ /* 0x050ff0000004181c */
[----:B------:R-:W-:Y:S08]  /*fa50*/  HMMA.16816.F32.BF16 R32, R172, R178, R32 ;  /* 0x000000b2ac20723c */ /* 0x000ff00000041820 */
[C---:B-1----:R-:W-:Y:S08]  /*fa60*/  HMMA.16816.F32.BF16 R4, R180.reuse, R188, R4 ;  /* 0x000000bcb404723c */ /* 0x042ff00000041804 */
[C---:B------:R-:W-:Y:S08]  /*fa70*/  HMMA.16816.F32.BF16 R8, R180.reuse, R190, R8 ;  /* 0x000000beb408723c */ /* 0x040ff00000041808 */
[C---:B--2---:R-:W-:Y:S08]  /*fa80*/  HMMA.16816.F32.BF16 R12, R180.reuse, R168, R12 ;  /* 0x000000a8b40c723c */ /* 0x044ff0000004180c */
[----:B------:R-:W-:Y:S01]  /*fa90*/  FMUL.FTZ R4, R4, c[0x0][0x320] ;  /* 0x0000c80004047a20 */ /* 0x000fe20000410000 */
[C---:B------:R-:W-:Y:S03]  /*faa0*/  HMMA.16816.F32.BF16 R16, R180.reuse, R170, R16 ;  /* 0x000000aab410723c */ /* 0x040fe60000041810 */
[----:B------:R-:W1:Y:S01]  /*fab0*/  MUFU.TANH R184, R4 ;  /* 0x0000000400b87308 */ /* 0x000e620000002400 */
[----:B------:R-:W-:Y:S02]  /*fac0*/  FMUL.FTZ R5, R5, c[0x0][0x320] ;  /* 0x0000c80005057a20 */ /* 0x000fe40000410000 */
[----:B------:R-:W-:Y:S02]  /*fad0*/  FMUL.FTZ R6, R6, c[0x0][0x320] ;  /* 0x0000c80006067a20 */ /* 0x000fe40000410000 */
[----:B------:R-:W-:Y:S04]  /*fae0*/  FMUL.FTZ R7, R7, c[0x0][0x320] ;  /* 0x0000c80007077a20 */ /* 0x000fe80000410000 */
[----:B------:R-:W-:Y:S01]  /*faf0*/  FMUL.FTZ R8, R8, c[0x0][0x320] ;  /* 0x0000c80008087a20 */ /* 0x000fe20000410000 */
[----:B------:R-:W2:Y:S01]  /*fb00*/  MUFU.TANH R179, R5 ;  /* 0x0000000500b37308 */ /* 0x000ea20000002400 */
[----:B------:R-:W-:Y:S02]  /*fb10*/  FMUL.FTZ R9, R9, c[0x0][0x320] ;  /* 0x0000c80009097a20 */ /* 0x000fe40000410000 */
[----:B------:R-:W-:Y:S02]  /*fb20*/  FMUL.FTZ R10, R10, c[0x0][0x320] ;  /* 0x0000c8000a0a7a20 */ /* 0x000fe40000410000 */
[----:B------:R-:W-:Y:S02]  /*fb30*/  FMUL.FTZ R11, R11, c[0x0][0x320] ;  /* 0x0000c8000b0b7a20 */ /* 0x000fe40000410000 */
[----:B------:R-:W-:Y:S02]  /*fb40*/  FMUL.FTZ R14, R14, c[0x0][0x320] ;  /* 0x0000c8000e0e7a20 */ /* 0x000fe40000410000 */
[----:B------:R-:W-:Y:S01]  /*fb50*/  FMUL.FTZ R15, R15, c[0x0][0x320] ;  /* 0x0000c8000f0f7a20 */ /* 0x000fe20000410000 */
[----:B------:R-:W3:Y:S01]  /*fb60*/  MUFU.TANH R192, R6 ;  /* 0x0000000600c07308 */ /* 0x000ee20000002400 */
[----:B------:R-:W-:Y:S02]  /*fb70*/  FMUL.FTZ R16, R16, c[0x0][0x320] ;  /* 0x0000c80010107a20 */ /* 0x000fe40000410000 */
[----:B------:R-:W-:Y:S02]  /*fb80*/  FMUL.FTZ R18, R18, c[0x0][0x320] ;  /* 0x0000c80012127a20 */ /* 0x000fe40000410000 */
[----:B------:R-:W-:Y:S02]  /*fb90*/  FMUL.FTZ R17, R17, c[0x0][0x320] ;  /* 0x0000c80011117a20 */ /* 0x000fe40000410000 */
[----:B------:R-:W-:Y:S02]  /*fba0*/  FMUL.FTZ R19, R19, c[0x0][0x320] ;  /* 0x0000c80013137a20 */ /* 0x000fe40000410000 */
[----:B------:R-:W-:Y:S01]  /*fbb0*/  FMUL.FTZ R12, R12, c[0x0][0x320] ;  /* 0x0000c8000c0c7a20 */ /* 0x000fe20000410000 */
[----:B------:R4:W1:Y:S01]  /*fbc0*/  MUFU.TANH R193, R7 ;  /* 0x0000000700c17308 */ /* 0x0008620000002400 */
[----:B------:R-:W-:Y:S09]  /*fbd0*/  FMUL.FTZ R13, R13, c[0x0][0x320] ;  /* 0x0000c8000d0d7a20 */ /* 0x000ff20000410000 */
[----:B------:R-:W1:Y:S10]  /*fbe0*/  MUFU.TANH R177, R8 ;  /* 0x0000000800b17308 */ /* 0x000e740000002400 */
[----:B------:R-:W1:Y:S01]  /*fbf0*/  MUFU.TANH R176, R9 ;  /* 0x0000000900b07308 */ /* 0x000e620000002400 */
[----:B----4-:R-:W4:Y:S09]  /*fc00*/  LDSM.16.M88.4 R4, [R201+0x7000] ;  /* 0x00700000c904783b */ /* 0x010f320000000200 */
[----:B------:R-:W1:Y:S10]  /*fc10*/  MUFU.TANH R190, R10 ;  /* 0x0000000a00be7308 */ /* 0x000e740000002400 */
[----:B------:R1:W1:Y:S10]  /*fc20*/  MUFU.TANH R191, R11 ;  /* 0x0000000b00bf7308 */ /* 0x0002740000002400 */
[----:B------:R-:W2:Y:S10]  /*fc30*/  MUFU.TANH R172, R16 ;  /* 0x0000001000ac7308 */ /* 0x000eb40000002400 */
[----:B------:R-:W2:Y:S01]  /*fc40*/  MUFU.TANH R186, R18 ;  /* 0x0000001200ba7308 */ /* 0x000ea20000002400 */
[----:B-1----:R-:W1:Y:S01]  /*fc50*/  LDSM.16.M88.4 R8, [R201+0x7800] ;  /* 0x00780000c908783b */ /* 0x002e620000000200 */
[C---:B----4-:R-:W-:Y:S01]  /*fc60*/  HMMA.16816.F32.BF16 R20, R180.reuse, R4, R20 ;  /* 0x00000004b414723c */ /* 0x050fe20000041814 */
[----:B------:R-:W-:Y:S07]  /*fc70*/  DEPBAR.LE SB0, 0x0 ;  /* 0x000080000000791a */ /* 0x000fee0000000000 */
[----:B------:R-:W4:Y:S01]  /*fc80*/  MUFU.TANH R171, R17 ;  /* 0x0000001100ab7308 */ /* 0x000f220000002400 */
[----:B------:R-:W-:Y:S03]  /*fc90*/  BAR.SYNC.DEFER_BLOCKING 0x0 ;  /* 0x0000000000007b1d */ /* 0x000fe60000010000 */
[----:B------:R-:W-:Y:S01]  /*fca0*/  @P5 IMAD.HI.U32 R4, R230, c[0x0][0x2c8], RZ ;  /* 0x0000b200e6045a27 */ /* 0x000fe200078e00ff */
[C---:B------:R-:W-:Y:S05]  /*fcb0*/  HMMA.16816.F32.BF16 R24, R180.reuse, R6, R24 ;  /* 0x00000006b418723c */ /* 0x040fea0000041818 */
[----:B-----5:R-:W-:Y:S01]  /*fcc0*/  @P6 IADD3 R3, P5, R0, R228, RZ ;  /* 0x000000e400036210 */ /* 0x020fe20007fbe0ff */
[----:B------:R-:W-:Y:S01]  /*fcd0*/  IMAD.MOV.U32 R5, RZ, RZ, R230 ;  /* 0x000000ffff057224 */ /* 0x000fe200078e00e6 */
[----:B------:R-:W1:Y:S01]  /*fce0*/  MUFU.TANH R187, R19 ;  /* 0x0000001300bb7308 */ /* 0x000e620000002400 */
[----:B------:R-:W-:Y:S01]  /*fcf0*/  @P0 SHF.R.U32.HI R5, RZ, c[0x0][0x2cc], R4 ;  /* 0x0000b300ff050a19 */ /* 0x000fe20000011604 */
[----:B------:R-:W-:Y:S03]  /*fd00*/  IMAD.MOV.U32 R230, RZ, RZ, c[0x0][0x1e0] ;  /* 0x00007800ffe67624 */ /* 0x000fe600078e00ff */
[----:B------:R-:W-:Y:S02]  /*fd10*/  @P6 IADD3.X R6, R2, R227, RZ, P5, !PT ;  /* 0x000000e302066210 */ /* 0x000fe40002ffe4ff */
[----:B------:R-:W-:Y:S01]  /*fd20*/  @P6 IADD3 R4, P0, R0, R224, RZ ;  /* 0x000000e000046210 */ /* 0x000fe20007f1e0ff */
[----:B------:R-:W-:Y:S02]  /*fd30*/  FMUL.FTZ R20, R20, c[0x0][0x320] ;  /* 0x0000c80014147a20 */ /* 0x000fe40000410000 */
[----:B------:R-:W2:Y:S01]  /*fd40*/  MUFU.TANH R188, R14 ;  /* 0x0000000e00bc7308 */ /* 0x000ea20000002400 */
[----:B------:R-:W-:Y:S01]  /*fd50*/  FMUL.FTZ R21, R21, c[0x0][0x320] ;  /* 0x0000c80015157a20 */ /* 0x000fe20000410000 */
[----:B------:R-:W-:Y:S01]  /*fd60*/  SHF.L.U32 R230, R230, 0x5, RZ ;  /* 0x00000005e6e67819 */ /* 0x000fe200000006ff */
[----:B------:R-:W-:Y:S02]  /*fd70*/  FMUL.FTZ R22, R22, c[0x0][0x320] ;  /* 0x0000c80016167a20 */ /* 0x000fe40000410000 */
[----:B------:R-:W-:Y:S02]  /*fd80*/  FMUL.FTZ R23, R23, c[0x0][0x320] ;  /* 0x0000c80017177a20 */ /* 0x000fe40000410000 */
[----:B------:R-:W-:Y:S02]  /*fd90*/  FMUL.FTZ R24, R24, c[0x0][0x320] ;  /* 0x0000c80018187a20 */ /* 0x000fe40000410000 */
[----:B------:R-:W-:Y:S01]  /*fda0*/  FMUL.FTZ R25, R25, c[0x0][0x320] ;  /* 0x0000c80019197a20 */ /* 0x000fe20000410000 */
[----:B------:R5:W2:Y:S01]  /*fdb0*/  MUFU.TANH R170, R20 ;  /* 0x0000001400aa7308 */ /* 0x000aa20000002400 */
[----:B------:R-:W-:Y:S02]  /*fdc0*/  FMUL.FTZ R26, R26, c[0x0][0x320] ;  /* 0x0000c8001a1a7a20 */ /* 0x000fe40000410000 */
[----:B------:R-:W-:Y:S01]  /*fdd0*/  FMUL.FTZ R27, R27, c[0x0][0x320] ;  /* 0x0000c8001b1b7a20 */ /* 0x000fe20000410000 */
[C---:B-1----:R-:W-:Y:S06]  /*fde0*/  HMMA.16816.F32.BF16 R28, R180.reuse, R8, R28 ;  /* 0x00000008b41c723c */ /* 0x042fec000004181c */
[----:B------:R1:W1:Y:S02]  /*fdf0*/  MUFU.TANH R168, R24 ;  /* 0x0000001800a87308 */ /* 0x0002640000002400 */
[----:B------:R-:W-:Y:S08]  /*fe00*/  HMMA.16816.F32.BF16 R32, R180, R10, R32 ;  /* 0x0000000ab420723c */ /* 0x000ff00000041820 */
[----:B------:R2:W2:Y:S01]  /*fe10*/  MUFU.TANH R169, R21 ;  /* 0x0000001500a97308 */ /* 0x0004a20000002400 */
[----:B-----5:R-:W-:Y:S09]  /*fe20*/  @P6 LEA R20, P5, R3, c[0x0][0x1c8], 0x1 ;  /* 0x0000720003146a11 */ /* 0x020ff200078a08ff */
[----:B------:R5:W3:Y:S01]  /*fe30*/  MUFU.TANH R189, R15 ;  /* 0x0000000f00bd7308 */ /* 0x000ae20000002400 */
[----:B-1----:R-:W-:Y:S02]  /*fe40*/  FMUL.FTZ R24, R28, c[0x0][0x320] ;  /* 0x0000c8001c187a20 */ /* 0x002fe40000410000 */
[----:B------:R-:W3:Y:S03]  /*fe50*/  LDL R28, [R1+0x24] ;  /* 0x00002400011c7983 */ /* 0x000ee60000100800 */
[----:B------:R-:W-:Y:S02]  /*fe60*/  FMUL.FTZ R33, R33, c[0x0][0x320] ;  /* 0x0000c80021217a20 */ /* 0x000fe40000410000 */
[----:B------:R-:W-:Y:S02]  /*fe70*/  FMUL.FTZ R35, R35, c[0x0][0x320] ;  /* 0x0000c80023237a20 */ /* 0x000fe40000410000 */
[----:B------:R1:W1:Y:S01]  /*fe80*/  MUFU.TANH R174, R12 ;  /* 0x0000000c00ae7308 */ /* 0x0002620000002400 */
[----:B--2---:R-:W-:Y:S01]  /*fe90*/  @P6 LEA.HI.X R21, R3, c[0x0][0x1cc], R6, 0x1, P5 ;  /* 0x0000730003156a11 */ /* 0x004fe200028f0c06 */
[----:B------:R-:W-:Y:S01]  /*fea0*/  @P6 IMAD.X R6, R2, 0x1, R135, P0 ;  /* 0x0000000102066824 */ /* 0x000fe200000e0687 */
[----:B------:R-:W-:Y:S02]  /*feb0*/  @P6 LEA R18, P0, R4, c[0x0][0x1c8], 0x1 ;  /* 0x0000720004126a11 */ /* 0x000fe400078008ff */
[----:B------:R-:W-:Y:S01]  /*fec0*/  @P6 IADD3 R3, P5, R0, R252, RZ ;  /* 0x000000fc00036210 */ /* 0x000fe20007fbe0ff */
[----:B------:R-:W-:Y:S01]  /*fed0*/  @!PT LDS RZ, [RZ] ;  /* 0x00000000fffff984 */ /* 0x000fe20000000800 */
[----:B------:R-:W-:Y:S01]  /*fee0*/  @!PT LDS RZ, [RZ] ;  /* 0x00000000fffff984 */ /* 0x000fe20000000800 */
[----:B------:R-:W-:Y:S01]  /*fef0*/  @!PT LDS RZ, [RZ] ;  /* 0x00000000fffff984 */ /* 0x000fe20000000800 */
[----:B------:R2:W-:Y:S04]  /*ff00*/  @P6 LDGSTS.E.BYPASS.LTC128B.128 [R225+0x8100], [R20.64], !P4 ;  /* 0x0810000014e16fae */ /* 0x0005e8000e101d4c */
[----:B------:R-:W1:Y:S01]  /*ff10*/  MUFU.TANH R173, R13 ;  /* 0x0000000d00ad7308 */ /* 0x000e620000002400 */
[----:B------:R-:W-:Y:S01]  /*ff20*/  @P6 LEA.HI.X R19, R4, c[0x0][0x1cc], R6, 0x1, P0 ;  /* 0x0000730004136a11 */ /* 0x000fe200000f0c06 */
[----:B------:R-:W-:Y:S01]  /*ff30*/  @P6 IMAD.X R7, R2, 0x1, R251, P5 ;  /* 0x0000000102076824 */ /* 0x000fe200028e06fb */
[C---:B------:R-:W-:Y:S03]  /*ff40*/  @P6 LEA R16, P5, R3.reuse, c[0x0][0x1c8], 0x1 ;  /* 0x0000720003106a11 */ /* 0x040fe600078a08ff */
[----:B------:R1:W-:Y:S01]  /*ff50*/  @P6 LDGSTS.E.BYPASS.LTC128B.128 [R225+0xa100], [R18.64], !P3 ;  /* 0x0a10000012e16fae */ /* 0x0003e2000d901d4c */
[----:B------:R-:W-:Y:S02]  /*ff60*/  @P6 IADD3 R6, P0, R0, R250, RZ ;  /* 0x000000fa00066210 */ /* 0x000fe40007f1e0ff */
[----:B------:R-:W-:Y:S01]  /*ff70*/  @P6 LEA.HI.X R17, R3, c[0x0][0x1cc], R7, 0x1, P5 ;  /* 0x0000730003116a11 */ /* 0x000fe200028f0c07 */
[----:B------:R1:W1:Y:S01]  /*ff80*/  MUFU.TANH R178, R22 ;  /* 0x0000001600b27308 */ /* 0x0002620000002400 */
[----:B------:R-:W-:Y:S01]  /*ff90*/  @P6 IADD3 R0, P5, R230, R0, RZ ;  /* 0x00000000e6006210 */ /* 0x000fe20007fbe0ff */
[----:B------:R-:W-:Y:S01]  /*ffa0*/  @P6 IMAD.X R3, R2, 0x1, R247, P0 ;  /* 0x0000000102036824 */ /* 0x000fe200000e06f7 */
[C---:B------:R-:W-:Y:S01]  /*ffb0*/  @P6 LEA R14, P0, R6.reuse, c[0x0][0x1c8], 0x1 ;  /* 0x00007200060e6a11 */ /* 0x040fe200078008ff */
[----:B------:R2:W-:Y:S01]  /*ffc0*/  @P6 LDGSTS.E.BYPASS.LTC128B.128 [R225+0xc100], [R16.64], !P2 ;  /* 0x0c10000010e16fae */ /* 0x0005e2000d101d4c */
[----:B------:R-:W-:Y:S02]  /*ffd0*/  IMAD.MOV.U32 R230, RZ, RZ, c[0x0][0x1e0] ;  /* 0x00007800ffe67624 */ /* 0x000fe400078e00ff */
[----:B-----5:R-:W-:Y:S02]  /*ffe0*/  @P6 LEA.HI.X R15, R6, c[0x0][0x1cc], R3, 0x1, P0 ;  /* 0x00007300060f6a11 */ /* 0x020fe400000f0c03 */
[----:B------:R-:W-:Y:S01]  /*fff0*/  @P6 IADD3 R3, P0, R0, R224, RZ ;  /* 0x000000e000036210 */ /* 0x000fe20007f1e0ff */
[----:B------:R5:W2:Y:S01]  /*10000*/  MUFU.TANH R185, R23 ;  /* 0x0000001700b97308 */ /* 0x000aa20000002400 */
[----:B------:R-:W-:Y:S01]  /*10010*/  SHF.L.U64.HI R230, R230, R232, c[0x0][0x1e4] ;  /* 0x00007900e6e67619 */ /* 0x000fe200000102e8 */
[----:B------:R2:W-:Y:S03]  /*10020*/  @P6 LDGSTS.E.BYPASS.LTC128B.128 [R225+0xe100], [R14.64], !P1 ;  /* 0x0e1000000ee16fae */ /* 0x0005e6000c901d4c */
[----:B------:R-:W-:Y:S02]  /*10030*/  @P6 IADD3.X R2, R230, R2, RZ, P5, !PT ;  /* 0x00000002e6026210 */ /* 0x000fe40002ffe4ff */
[----:B------:R-:W-:Y:S03]  /*10040*/  @P6 IADD3 R4, P5, R0, R228, RZ ;  /* 0x000000e400046210 */ /* 0x000fe60007fbe0ff */
[----:B------:R4:W3:Y:S01]  /*10050*/  MUFU.TANH R132, R25 ;  /* 0x0000001900847308 */ /* 0x0008e20000002400 */
[C---:B------:R-:W-:Y:S01]  /*10060*/  @P6 IMAD.X R7, R2.reuse, 0x1, R135, P0 ;  /* 0x0000000102076824 */ /* 0x040fe200000e0687 */
[C---:B------:R-:W-:Y:S01]  /*10070*/  @P6 LEA R10, P0, R3.reuse, c[0x0][0x1c8], 0x1 ;  /* 0x00007200030a6a11 */ /* 0x040fe200078008ff */
[----:B------:R-:W-:Y:S01]  /*10080*/  @P6 IMAD.X R6, R2, 0x1, R227, P5 ;  /* 0x0000000102066824 */ /* 0x000fe200028e06e3 */
[----:B-1----:R-:W-:Y:S01]  /*10090*/  @P6 LEA R12, P5, R4, c[0x0][0x1c8], 0x1 ;  /* 0x00007200040c6a11 */ /* 0x002fe200078a08ff */
[----:B------:R-:W-:Y:S01]  /*100a0*/  FMUL.FTZ R22, R32, c[0x0][0x320] ;  /* 0x0000c80020167a20 */ /* 0x000fe20000410000 */
[----:B------:R-:W-:Y:S02]  /*100b0*/  @P6 LEA.HI.X R11, R3, c[0x0][0x1cc], R7, 0x1, P0 ;  /* 0x00007300030b6a11 */ /* 0x000fe400000f0c07 */
[----:B------:R-:W-:Y:S02]  /*100c0*/  @P6 LEA.HI.X R13, R4, c[0x0][0x1cc], R6, 0x1, P5 ;  /* 0x00007300040d6a11 */ /* 0x000fe400028f0c06 */
[----:B------:R1:W1:Y:S01]  /*100d0*/  MUFU.TANH R175, R26 ;  /* 0x0000001a00af7308 */ /* 0x0002620000002400 */
[C---:B------:R-:W-:Y:S02]  /*100e0*/  @P6 IADD3 R4, P5, R0.reuse, R252, RZ ;  /* 0x000000fc00046210 */ /* 0x040fe40007fbe0ff */
[----:B------:R3:W-:Y:S01]  /*100f0*/  @P6 LDGSTS.E.BYPASS.LTC128B.128 [R225+0x9100], [R12.64], !P4 ;  /* 0x091000000ce16fae */ /* 0x0007e2000e101d4c */
[----:B------:R-:W-:Y:S01]  /*10100*/  @P6 IADD3 R0, P0, R0, R250, RZ ;  /* 0x000000fa00006210 */ /* 0x000fe20007f1e0ff */
[----:B-----5:R-:W-:Y:S01]  /*10110*/  FMUL.FTZ R23, R29, c[0x0][0x320] ;  /* 0x0000c8001d177a20 */ /* 0x020fe20000410000 */
[----:B------:R-:W-:Y:S02]  /*10120*/  @P6 IADD3.X R3, R2, R251, RZ, P5, !PT ;  /* 0x000000fb02036210 */ /* 0x000fe40002ffe4ff */
[----:B------:R-:W-:Y:S01]  /*10130*/  @P6 LEA R8, P5, R4, c[0x0][0x1c8], 0x1 ;  /* 0x0000720004086a11 */ /* 0x000fe200078a08ff */
[----:B------:R3:W-:Y:S01]  /*10140*/  @P6 LDGSTS.E.BYPASS.LTC128B.128 [R225+0xb100], [R10.64], !P3 ;  /* 0x0b1000000ae16fae */ /* 0x0007e2000d901d4c */
[----:B------:R-:W3:Y:S01]  /*10150*/  MUFU.TANH R27, R27 ;  /* 0x0000001b001b7308 */ /* 0x000ee20000002400 */
[----:B------:R-:W-:Y:S01]  /*10160*/  @P6 IMAD.X R2, R2, 0x1, R247, P0 ;  /* 0x0000000102026824 */ /* 0x000fe200000e06f7 */
[----:B------:R-:W-:Y:S01]  /*10170*/  @P6 LEA.HI.X R9, R4, c[0x0][0x1cc], R3, 0x1, P5 ;  /* 0x0000730004096a11 */ /* 0x000fe200028f0c03 */
[----:B--2---:R-:W-:Y:S01]  /*10180*/  FMUL.FTZ R14, R34, c[0x0][0x320] ;  /* 0x0000c800220e7a20 */ /* 0x004fe20000410000 */
[C---:B------:R-:W-:Y:S01]  /*10190*/  @P6 LEA R6, P0, R0.reuse, c[0x0][0x1c8], 0x1 ;  /* 0x0000720000066a11 */ /* 0x040fe200078008ff */
[----:B----4-:R-:W-:Y:S01]  /*101a0*/  FMUL.FTZ R25, R31, c[0x0][0x320] ;  /* 0x0000c8001f197a20 */ /* 0x010fe20000410000 */
[----:B------:R-:W2:Y:S01]  /*101b0*/  SHFL.IDX PT, R3, R5, RZ, 0x1c1f ;  /* 0x001c1fff05037589 */ /* 0x000ea200000e0000 */
[----:B------:R-:W-:Y:S01]  /*101c0*/  IMAD.SHL.U32 R4, R223, 0x40, RZ ;  /* 0x00000040df047824 */ /* 0x000fe200078e00ff */
[----:B------:R-:W-:Y:S02]  /*101d0*/  @P6 LEA.HI.X R7, R0, c[0x0][0x1cc], R2, 0x1, P0 ;  /* 0x0000730000076a11 */ /* 0x000fe400000f0c02 */
[----:B------:R-:W4:Y:S01]  /*101e0*/  MUFU.TANH R24, R24 ;  /* 0x0000001800187308 */ /* 0x000f220000002400 */
[----:B------:R-:W-:Y:S01]  /*101f0*/  PLOP3.LUT P0, PT, PT, PT, UP1, 0x40, 0x0 ;  /* 0x000000000000781c */ /* 0x000fe20003f0e818 */
[----:B------:R2:W-:Y:S01]  /*10200*/  @P6 LDGSTS.E.BYPASS.LTC128B.128 [R225+0xd100], [R8.64], !P2 ;  /* 0x0d10000008e16fae */ /* 0x0005e2000d101d4c */
[----:B-1----:R-:W-:Y:S05]  /*10210*/  FMUL.FTZ R26, R30, c[0x0][0x320] ;  /* 0x0000c8001e1a7a20 */ /* 0x002fea0000410000 */
[----:B------:R1:W-:Y:S02]  /*10220*/  @P6 LDGSTS.E.BYPASS.LTC128B.128 [R225+0xf100], [R6.64], !P1 ;  /* 0x0f10000006e16fae */ /* 0x0003e4000c901d4c */
[----:B------:R-:W1:Y:S04]  /*10230*/  MUFU.TANH R23, R23 ;  /* 0x0000001700177308 */ /* 0x000e680000002400 */
[----:B------:R-:W0:Y:S06]  /*10240*/  LDGDEPBAR ;  /* 0x00000000000079af */ /* 0x000e2c0000000000 */
        /* <DEDUP_REMOVED lines=9> */
[C---:B-1----:R-:W-:Y:S02]  /*102e0*/  IADD3 R6, R0.reuse, UR6, RZ ;  /* 0x0000000600067c10 */ /* 0x042fe4000fffe0ff */
[----:B------:R-:W-:Y:S03]  /*102f0*/  IADD3 R7, R0, c[0x0][0x328], RZ ;  /* 0x0000ca0000077a10 */ /* 0x000fe60007ffe0ff */
[----:B--2---:R-:W-:Y:S01]  /*10300*/  IMAD.IADD R0, R6, 0x1, R3 ;  /* 0x0000000106007824 */ /* 0x004fe200078e0203 */
[----:B------:R-:W-:Y:S01]  /*10310*/  IADD3 R2, R7, R3, RZ ;  /* 0x0000000307027210 */ /* 0x000fe20007ffe0ff */
[----:B------:R-:W-:-:S05]  /*10320*/  @P0 BRA `(.L_x_1620) ;  /* 0x0000019000000947 */ /* 0x000fca0003800000 */
[----:B----4-:R-:W-:Y:S01]  /*10330*/  IADD3 R3, R3, c[0x0][0x1d0], RZ ;  /* 0x0000740003037a10 */ /* 0x010fe20007ffe0ff */
        /* <DEDUP_REMOVED lines=13> */
.L_x_1622:
[----:B------:R-:W-:Y:S04]  /*10410*/  MOV R8, c[0x0][0x32c] ;  /* 0x0000cb0000087a02 */ /* 0x000fe80000000f00 */
[----:B------:R-:W-:Y:S11]  /*10420*/  ISETP.NE.AND P0, PT, R8, 0x1, PT ;  /* 0x000000010800780c */ /* 0x000ff60003f05270 */
[----:B------:R-:W-:Y:S02]  /*10430*/  @!UPT UIADD3 URZ, URZ, URZ, URZ ;  /* 0x0000003f3f3ff290 */ /* 0x000fe4000fffe03f */
[----:B------:R-:W-:Y:S05]  /*10440*/  @P0 IMAD.HI.U32 R8, R3, c[0x0][0x330], RZ ;  /* 0x0000cc0003080a27 */ /* 0x000fea00078e00ff */
[----:B------:R-:W-:Y:S02]  /*10450*/  @P0 SHF.R.U32.HI R3, RZ, c[0x0][0x334], R8 ;  /* 0x0000cd00ff030a19 */ /* 0x000fe40000011608 */
.L_x_1623:
[----:B------:R-:W-:Y:S05]  /*10460*/  BSYNC B0 ;  /* 0x0000000000007941 */ /* 0x000fea0003800000 */
.L_x_1621:
[----:B------:R-:W-:Y:S04]  /*10470*/  IMAD R3, R3, c[0x0][0x32c], -R4 ;  /* 0x0000cb0003037a24 */ /* 0x000fe800078e0a04 */
[----:B------:R-:W-:Y:S05]  /*10480*/  IMAD.IADD R3, R3, 0x1, -R28 ;  /* 0x0000000103037824 */ /* 0x000fea00078e0a1c */
[----:B------:R-:W-:Y:S02]  /*10490*/  IADD3 R8, R3, c[0x0][0x32c], RZ ;  /* 0x0000cb0003087a10 */ /* 0x000fe40007ffe0ff */
[----:B------:R-:W-:Y:S02]  /*104a0*/  IMNMX R0, R0, R3, !PT ;  /* 0x0000000300007217 */ /* 0x000fe40007800200 */
[----:B------:R-:W-:Y:S02]  /*104b0*/  IMNMX R2, R2, R8, PT ;  /* 0x0000000802027217 */ /* 0x000fe40003800200 */
.L_x_1620:
[----:B----4-:R-:W-:Y:S01]  /*104c0*/  ISETP.GT.AND P0, PT, R223, -0x1, PT ;  /* 0xffffffffdf00780c */ /* 0x010fe20003f04270 */
        /* <DEDUP_REMOVED lines=67> */
.L_x_1626:
[----:B------:R-:W-:Y:S04]  /*10900*/  MOV R5, c[0x0][0x32c] ;  /* 0x0000cb0000057a02 */ /* 0x000fe80000000f00 */
[----:B------:R-:W-:Y:S11]  /*10910*/  ISETP.NE.AND P5, PT, R5, 0x1, PT ;  /* 0x000000010500780c */ /* 0x000ff60003fa5270 */
[----:B------:R-:W-:Y:S02]  /*10920*/  @!UPT UIADD3 URZ, URZ, URZ, URZ ;  /* 0x0000003f3f3ff290 */ /* 0x000fe4000fffe03f */
[----:B------:R-:W-:Y:S05]  /*10930*/  @P5 IMAD.HI.U32 R5, R3, c[0x0][0x330], RZ ;  /* 0x0000cc0003055a27 */ /* 0x000fea00078e00ff */
[----:B------:R-:W-:Y:S02]  /*10940*/  @P5 SHF.R.U32.HI R3, RZ, c[0x0][0x334], R5 ;  /* 0x0000cd00ff035a19 */ /* 0x000fe40000011605 */
.L_x_1627:
[----:B------:R-:W-:Y:S05]  /*10950*/  BSYNC B0 ;  /* 0x0000000000007941 */ /* 0x000fea0003800000 */
.L_x_1625:
[----:B------:R-:W-:Y:S04]  /*10960*/  IMAD R4, R3, c[0x0][0x32c], -R4 ;  /* 0x0000cb0003047a24 */ /* 0x000fe800078e0a04 */
[----:B------:R-:W-:Y:S05]  /*10970*/  IMAD.IADD R4, R4, 0x1, -R28 ;  /* 0x0000000104047824 */ /* 0x000fea00078e0a1c */
[----:B------:R-:W-:Y:S02]  /*10980*/  IADD3 R3, R4, c[0x0][0x32c], RZ ;  /* 0x0000cb0004037a10 */ /* 0x000fe40007ffe0ff */
[----:B------:R-:W-:Y:S02]  /*10990*/  IMNMX R0, R0, R4, !PT ;  /* 0x0000000400007217 */ /* 0x000fe40007800200 */
[----:B------:R-:W-:Y:S02]  /*109a0*/  IMNMX R2, R2, R3, PT ;  /* 0x0000000302027217 */ /* 0x000fe40003800200 */
.L_x_1624:
        /* <DEDUP_REMOVED lines=13> */
[----:B------:R-:W-:Y:S02]  /*10a80*/  ISETP.LT.OR P6, PT, R2, 0x2, P6 ;  /* 0x000000020200780c */ /* 0x000fe400037c1670 */
[----:B------:R-:W-:Y:S02]  /*10a90*/  FMNMX.FTZ R3, R176, R3, !PT ;  /* 0x00000003b0037209 */ /* 0x000fe40007810000 */
[----:B------:R-:W-:Y:S02]  /*10aa0*/  FSEL R6, R193, -INF , !P6 ;  /* 0xff800000c1067808 */ /* 0x000fe40007000000 */
[----:B------:R-:W-:Y:S02]  /*10ab0*/  ISETP.GT.AND P6, PT, R0, 0x9, P0 ;  /* 0x000000090000780c */ /* 0x000fe400007c4270 */
[----:B------:R-:W-:Y:S02]  /*10ac0*/  ISETP.LT.OR P5, PT, R2, 0x9, P5 ;  /* 0x000000090200780c */ /* 0x000fe40002fa1670 */
        /* <DEDUP_REMOVED lines=95> */
[C---:B--2---:R-:W-:Y:S01]  /*110c0*/  FMUL.FTZ R8, R2.reuse, R140 ;  /* 0x0000008c02087220 */ /* 0x044fe20000410000 */
[----:B------:R-:W-:Y:S01]  /*110d0*/  ISETP.GT.AND P0, PT, R223, R231, PT ;  /* 0x000000e7df00720c */ /* 0x000fe20003f04270 */
        /* <DEDUP_REMOVED lines=30> */
[C---:B------:R-:W-:Y:S01]  /*112c0*/  FMUL.FTZ R61, R2.reuse, R61 ;  /* 0x0000003d023d7220 */ /* 0x040fe20000410000 */
        /* <DEDUP_REMOVED lines=68> */
[C---:B------:R-:W-:Y:S01]  /*11710*/  FMUL.FTZ R59, R0.reuse, R59 ;  /* 0x0000003b003b7220 */ /* 0x040fe20000410000 */
        /* <DEDUP_REMOVED lines=14> */
[----:B------:R-:W-:Y:S02]  /*11800*/  FMUL.FTZ R74, R0, R74 ;  /* 0x0000004a004a7220 */ /* 0x000fe40000410000 */
        /* <DEDUP_REMOVED lines=114> */
[C---:B--2---:R-:W-:Y:S08]  /*11f30*/  HMMA.16816.F32.BF16 R36, R136.reuse, R140, R36 ;  /* 0x0000008c8824723c */ /* 0x044ff00000041824 */
[C---:B------:R-:W-:Y:S01]  /*11f40*/  HMMA.16816.F32.BF16 R40, R136.reuse, R142, R40 ;  /* 0x0000008e8828723c */ /* 0x040fe20000041828 */
[----:B------:R-:W2:Y:S07]  /*11f50*/  LDSM.16.MT88.4 R140, [R197+0x4900] ;  /* 0x00490000c58c783b */ /* 0x000eae0000004200 */
[C---:B-1----:R-:W-:Y:S04]  /*11f60*/  HMMA.16816.F32.BF16 R44, R136.reuse, R144, R44 ;  /* 0x00000090882c723c */ /* 0x042fe8000004182c */
[--C-:B----4-:R-:W-:Y:S04]  /*11f70*/  FFMA.FTZ R134, R183, c[0x0][0x2d0], -R172.reuse ;  /* 0x0000b400b7867a23 */ /* 0x110fe800000108ac */
[C---:B------:R-:W-:Y:S01]  /*11f80*/  HMMA.16816.F32.BF16 R48, R136.reuse, R146, R48 ;  /* 0x000000928830723c */ /* 0x040fe20000041830 */
[----:B------:R-:W1:Y:S01]  /*11f90*/  LDSM.16.MT88.4 R144, [R198+0x4900] ;  /* 0x00490000c690783b */ /* 0x000e620000004200 */
[----:B------:R4:W1:Y:S06]  /*11fa0*/  MUFU.EX2 R182, R134 ;  /* 0x0000008600b67308 */ /* 0x00086c0000000800 */
[C---:B-----5:R-:W-:Y:S08]  /*11fb0*/  HMMA.16816.F32.BF16 R52, R136.reuse, R148, R52 ;  /* 0x000000948834723c */ /* 0x060ff00000041834 */
[C---:B------:R-:W-:Y:S01]  /*11fc0*/  HMMA.16816.F32.BF16 R56, R136.reuse, R150, R56 ;  /* 0x000000968838723c */ /* 0x040fe20000041838 */
[----:B------:R-:W5:Y:S07]  /*11fd0*/  LDSM.16.MT88.4 R148, [R200+0x4900] ;  /* 0x00490000c894783b */ /* 0x000f6e0000004200 */
[C---:B---3--:R-:W-:Y:S04]  /*11fe0*/  HMMA.16816.F32.BF16 R60, R136.reuse, R152, R60 ;  /* 0x00000098883c723c */ /* 0x048fe8000004183c */
[--C-:B----4-:R-:W-:Y:S04]  /*11ff0*/  FFMA.FTZ R134, R178, c[0x0][0x2d0], -R133.reuse ;  /* 0x0000b400b2867a23 */ /* 0x110fe80000010885 */
        /* <DEDUP_REMOVED lines=32> */
[----:B------:R-:W-:Y:S01]  /*12200*/  HMMA.16816.F32.BF16 R128, R136, R154, R128 ;  /* 0x0000009a8880723c */ /* 0x000fe20000041880 */
[----:B------:R-:W3:Y:S01]  /*12210*/  LDSM.16.MT88.4 R152, [R199+0x1100] ;  /* 0x00110000c798783b */ /* 0x000ee20000004200 */
[----:B------:R4:W-:Y:S05]  /*12220*/  MUFU.EX2 R181, R134 ;  /* 0x0000008600b57308 */ /* 0x0009ea0000000800 */
[----:B------:R-:W-:Y:S02]  /*12230*/  F2FP.BF16.PACK_AB R136, R189, R232 ;  /* 0x000000e8bd88723e */ /* 0x000fe400000010ff */
[----:B------:R-:W-:Y:S03]  /*12240*/  F2FP.BF16.PACK_AB R138, R182, R187 ;  /* 0x000000bbb68a723e */ /* 0x000fe600000010ff */
[----:B------:R-:W-:Y:S02]  /*12250*/  F2FP.BF16.PACK_AB R137, R176, R177 ;  /* 0x000000b1b089723e */ /* 0x000fe400000010ff */
[----:B-1----:R-:W-:Y:S07]  /*12260*/  F2FP.BF16.PACK_AB R139, R174, R175 ;  /* 0x000000afae8b723e */ /* 0x002fee00000010ff */
[C---:B--2---:R-:W-:Y:S03]  /*12270*/  HMMA.16816.F32.BF16 R4, R136.reuse, R140, R4 ;  /* 0x0000008c8804723c */ /* 0x044fe60000041804 */
[--C-:B----4-:R-:W-:Y:S05]  /*12280*/  FFMA.FTZ R134, R195, c[0x0][0x2d0], -R172.reuse ;  /* 0x0000b400c3867a23 */ /* 0x110fea00000108ac */
[C---:B------:R-:W-:Y:S01]  /*12290*/  HMMA.16816.F32.BF16 R8, R136.reuse, R142, R8 ;  /* 0x0000008e8808723c */ /* 0x040fe20000041808 */
[----:B------:R-:W1:Y:S01]  /*122a0*/  LDSM.16.MT88.4 R140, [R197+0x3100] ;  /* 0x00310000c58c783b */ /* 0x000e620000004200 */
[----:B------:R-:W2:Y:S06]  /*122b0*/  MUFU.EX2 R180, R134 ;  /* 0x0000008600b47308 */ /* 0x000eac0000000800 */
[C---:B------:R-:W-:Y:S08]  /*122c0*/  HMMA.16816.F32.BF16 R12, R136.reuse, R144, R12 ;  /* 0x00000090880c723c */ /* 0x040ff0000004180c */
[C---:B------:R-:W-:Y:S01]  /*122d0*/  HMMA.16816.F32.BF16 R16, R136.reuse, R146, R16 ;  /* 0x000000928810723c */ /* 0x040fe20000041810 */
[----:B------:R-:W4:Y:S07]  /*122e0*/  LDSM.16.MT88.4 R144, [R198+0x3100] ;  /* 0x00310000c690783b */ /* 0x000f2e0000004200 */
[C---:B-----5:R-:W-:Y:S04]  /*122f0*/  HMMA.16816.F32.BF16 R20, R136.reuse, R148, R20 ;  /* 0x000000948814723c */ /* 0x060fe80000041814 */
[----:B--2---:R-:W-:Y:S01]  /*12300*/  F2FP.BF16.PACK_AB R168, R180, R181 ;  /* 0x000000b5b4a8723e */ /* 0x004fe200000010ff */
[--C-:B------:R-:W-:Y:S02]  /*12310*/  FFMA.FTZ R134, R224, c[0x0][0x2d0], -R172.reuse ;  /* 0x0000b400e0867a23 */ /* 0x100fe400000108ac */
[----:B------:R-:W-:Y:S01]  /*12320*/  FFMA.FTZ R172, R226, c[0x0][0x2d0], -R172 ;  /* 0x0000b400e2ac7a23 */ /* 0x000fe200000108ac */
[C---:B------:R-:W-:Y:S01]  /*12330*/  HMMA.16816.F32.BF16 R24, R136.reuse, R150, R24 ;  /* 0x000000968818723c */ /* 0x040fe20000041818 */
[----:B------:R-:W2:Y:S01]  /*12340*/  LDSM.16.MT88.4 R148, [R200+0x3100] ;  /* 0x00310000c894783b */ /* 0x000ea20000004200 */
[----:B------:R5:W-:Y:S06]  /*12350*/  MUFU.EX2 R179, R134 ;  /* 0x0000008600b37308 */ /* 0x000bec0000000800 */
[C---:B---3--:R-:W-:Y:S04]  /*12360*/  HMMA.16816.F32.BF16 R28, R136.reuse, R152, R28 ;  /* 0x00000098881c723c */ /* 0x048fe8000004181c */
[----:B------:R-:W3:Y:S04]  /*12370*/  MUFU.EX2 R178, R172 ;  /* 0x000000ac00b27308 */ /* 0x000ee80000000800 */
[C---:B------:R-:W-:Y:S01]  /*12380*/  HMMA.16816.F32.BF16 R32, R136.reuse, R154, R32 ;  /* 0x0000009a8820723c */ /* 0x040fe20000041820 */
[----:B------:R-:W2:Y:S07]  /*12390*/  LDSM.16.MT88.4 R152, [R199+0x3100] ;  /* 0x00310000c798783b */ /* 0x000eae0000004200 */
[C---:B-1----:R-:W-:Y:S04]  /*123a0*/  HMMA.16816.F32.BF16 R36, R136.reuse, R140, R36 ;  /* 0x0000008c8824723c */ /* 0x042fe80000041824 */
[--C-:B-----5:R-:W-:Y:S04]  /*123b0*/  FFMA.FTZ R134, R191, c[0x0][0x2d0], -R133.reuse ;  /* 0x0000b400bf867a23 */ /* 0x120fe80000010885 */
[C---:B------:R-:W-:Y:S01]  /*123c0*/  HMMA.16816.F32.BF16 R40, R136.reuse, R142, R40 ;  /* 0x0000008e8828723c */ /* 0x040fe20000041828 */
[----:B------:R-:W1:Y:S01]  /*123d0*/  LDSM.16.MT88.4 R140, [R197+0x5100] ;  /* 0x00510000c58c783b */ /* 0x000e620000004200 */
[----:B------:R5:W-:Y:S02]  /*123e0*/  MUFU.EX2 R173, R134 ;  /* 0x0000008600ad7308 */ /* 0x000be40000000800 */
[----:B---3--:R-:W-:Y:S04]  /*123f0*/  F2FP.BF16.PACK_AB R170, R178, R179 ;  /* 0x000000b3b2aa723e */ /* 0x008fe800000010ff */
[C---:B----4-:R-:W-:Y:S08]  /*12400*/  HMMA.16816.F32.BF16 R44, R136.reuse, R144, R44 ;  /* 0x00000090882c723c */ /* 0x050ff0000004182c */
[C---:B------:R-:W-:Y:S01]  /*12410*/  HMMA.16816.F32.BF16 R48, R136.reuse, R146, R48 ;  /* 0x000000928830723c */ /* 0x040fe20000041830 */
[----:B------:R-:W3:Y:S07]  /*12420*/  LDSM.16.MT88.4 R144, [R198+0x5100] ;  /* 0x00510000c690783b */ /* 0x000eee0000004200 */
[C---:B--2---:R-:W-:Y:S04]  /*12430*/  HMMA.16816.F32.BF16 R52, R136.reuse, R148, R52 ;  /* 0x000000948834723c */ /* 0x044fe80000041834 */
[--C-:B-----5:R-:W-:Y:S04]  /*12440*/  FFMA.FTZ R134, R192, c[0x0][0x2d0], -R133.reuse ;  /* 0x0000b400c0867a23 */ /* 0x120fe80000010885 */
[C---:B------:R-:W-:Y:S01]  /*12450*/  HMMA.16816.F32.BF16 R56, R136.reuse, R150, R56 ;  /* 0x000000968838723c */ /* 0x040fe20000041838 */
[----:B------:R-:W2:Y:S01]  /*12460*/  LDSM.16.MT88.4 R148, [R200+0x5100] ;  /* 0x00510000c894783b */ /* 0x000ea20000004200 */
[----:B------:R-:W4:Y:S06]  /*12470*/  MUFU.EX2 R172, R134 ;  /* 0x0000008600ac7308 */ /* 0x000f2c0000000800 */
[C---:B------:R-:W-:Y:S08]  /*12480*/  HMMA.16816.F32.BF16 R60, R136.reuse, R152, R60 ;  /* 0x00000098883c723c */ /* 0x040ff0000004183c */
[C---:B------:R-:W-:Y:S01]  /*12490*/  HMMA.16816.F32.BF16 R64, R136.reuse, R154, R64 ;  /* 0x0000009a8840723c */ /* 0x040fe20000041840 */
[----:B------:R-:W5:Y:S07]  /*124a0*/  LDSM.16.MT88.4 R152, [R199+0x5100] ;  /* 0x00510000c798783b */ /* 0x000f6e0000004200 */
[C---:B-1----:R-:W-:Y:S04]  /*124b0*/  HMMA.16816.F32.BF16 R68, R136.reuse, R140, R68 ;  /* 0x0000008c8844723c */ /* 0x042fe80000041844 */
[----:B----4-:R-:W-:Y:S01]  /*124c0*/  F2FP.BF16.PACK_AB R169, R172, R173 ;  /* 0x000000adaca9723e */ /* 0x010fe200000010ff */
[--C-:B------:R-:W-:Y:S02]  /*124d0*/  FFMA.FTZ R134, R193, c[0x0][0x2d0], -R133.reuse ;  /* 0x0000b400c1867a23 */ /* 0x100fe40000010885 */
[----:B------:R-:W-:Y:S01]  /*124e0*/  FFMA.FTZ R133, R135, c[0x0][0x2d0], -R133 ;  /* 0x0000b40087857a23 */ /* 0x000fe20000010885 */
[C---:B------:R-:W-:Y:S01]  /*124f0*/  HMMA.16816.F32.BF16 R72, R136.reuse, R142, R72 ;  /* 0x0000008e8848723c */ /* 0x040fe20000041848 */
[----:B------:R-:W1:Y:S02]  /*12500*/  LDSM.16.MT88.4 R140, [R197+0x7100] ;  /* 0x00710000c58c783b */ /* 0x000e640000004200 */
[----:B------:R-:W-:Y:S05]  /*12510*/  MUFU.EX2 R134, R134 ;  /* 0x0000008600867308 */ /* 0x000fea0000000800 */
[C---:B---3--:R-:W-:Y:S05]  /*12520*/  HMMA.16816.F32.BF16 R76, R136.reuse, R144, R76 ;  /* 0x00000090884c723c */ /* 0x048fea000004184c */
[----:B------:R-:W3:Y:S03]  /*12530*/  MUFU.EX2 R133, R133 ;  /* 0x0000008500857308 */ /* 0x000ee60000000800 */
[C---:B------:R-:W-:Y:S01]  /*12540*/  HMMA.16816.F32.BF16 R80, R136.reuse, R146, R80 ;  /* 0x000000928850723c */ /* 0x040fe20000041850 */
[----:B------:R-:W4:Y:S07]  /*12550*/  LDSM.16.MT88.4 R144, [R198+0x7100] ;  /* 0x00710000c690783b */ /* 0x000f2e0000004200 */
[C---:B--2---:R-:W-:Y:S08]  /*12560*/  HMMA.16816.F32.BF16 R84, R136.reuse, R148, R84 ;  /* 0x000000948854723c */ /* 0x044ff00000041854 */
[C---:B------:R-:W-:Y:S01]  /*12570*/  HMMA.16816.F32.BF16 R88, R136.reuse, R150, R88 ;  /* 0x000000968858723c */ /* 0x040fe20000041858 */
[----:B------:R-:W2:Y:S03]  /*12580*/  LDSM.16.MT88.4 R148, [R200+0x7100] ;  /* 0x00710000c894783b */ /* 0x000ea60000004200 */
[----:B---3--:R-:W-:Y:S04]  /*12590*/  F2FP.BF16.PACK_AB R171, R133, R134 ;  /* 0x0000008685ab723e */ /* 0x008fe800000010ff */
[C---:B-----5:R-:W-:Y:S08]  /*125a0*/  HMMA.16816.F32.BF16 R92, R136.reuse, R152, R92 ;  /* 0x00000098885c723c */ /* 0x060ff0000004185c */
[C---:B------:R-:W-:Y:S01]  /*125b0*/  HMMA.16816.F32.BF16 R96, R136.reuse, R154, R96 ;  /* 0x0000009a8860723c */ /* 0x040fe20000041860 */
[----:B------:R-:W3:Y:S07]  /*125c0*/  LDSM.16.MT88.4 R152, [R199+0x7100] ;  /* 0x00710000c798783b */ /* 0x000eee0000004200 */
[C---:B-1----:R-:W-:Y:S08]  /*125d0*/  HMMA.16816.F32.BF16 R100, R136.reuse, R140, R100 ;  /* 0x0000008c8864723c */ /* 0x042ff00000041864 */
[C---:B------:R-:W-:Y:S01]  /*125e0*/  HMMA.16816.F32.BF16 R104, R136.reuse, R142, R104 ;  /* 0x0000008e8868723c */ /* 0x040fe20000041868 */
[----:B------:R-:W1:Y:S07]  /*125f0*/  LDSM.16.MT88.4 R140, [R197+0x1900] ;  /* 0x00190000c58c783b */ /* 0x000e6e0000004200 */
[C---:B----4-:R-:W-:Y:S08]  /*12600*/  HMMA.16816.F32.BF16 R108, R136.reuse, R144, R108 ;  /* 0x00000090886c723c */ /* 0x050ff0000004186c */
[C---:B------:R-:W-:Y:S08]  /*12610*/  HMMA.16816.F32.BF16 R112, R136.reuse, R146, R112 ;  /* 0x000000928870723c */ /* 0x040ff00000041870 */
[C---:B--2---:R-:W-:Y:S08]  /*12620*/  HMMA.16816.F32.BF16 R116, R136.reuse, R148, R116 ;  /* 0x000000948874723c */ /* 0x044ff00000041874 */
[C---:B------:R-:W-:Y:S08]  /*12630*/  HMMA.16816.F32.BF16 R120, R136.reuse, R150, R120 ;  /* 0x000000968878723c */ /* 0x040ff00000041878 */
[C---:B---3--:R-:W-:Y:S08]  /*12640*/  HMMA.16816.F32.BF16 R124, R136.reuse, R152, R124 ;  /* 0x00000098887c723c */ /* 0x048ff0000004187c */
[----:B------:R-:W-:Y:S08]  /*12650*/  HMMA.16816.F32.BF16 R128, R136, R154, R128 ;  /* 0x0000009a8880723c */ /* 0x000ff00000041880 */
[C---:B-1----:R-:W-:Y:S01]  /*12660*/  HMMA.16816.F32.BF16 R136, R168.reuse, R140, R4 ;  /* 0x0000008ca888723c */ /* 0x042fe20000041804 */
[----:B------:R-:W1:Y:S07]  /*12670*/  LDSM.16.MT88.4 R4, [R197+0x3900] ;  /* 0x00390000c504783b */ /* 0x000e6e0000004200 */
[C---:B------:R-:W-:Y:S01]  /*12680*/  HMMA.16816.F32.BF16 R140, R168.reuse, R142, R8 ;  /* 0x0000008ea88c723c */ /* 0x040fe20000041808 */
[----:B------:R-:W2:Y:S07]  /*12690*/  LDSM.16.MT88.4 R8, [R198+0x3900] ;  /* 0x00390000c608783b */ /* 0x000eae0000004200 */
[C---:B------:R-:W-:Y:S01]  /*126a0*/  HMMA.16816.F32.BF16 R144, R168.reuse, R156, R12 ;  /* 0x0000009ca890723c */ /* 0x040fe2000004180c */
        /* <DEDUP_REMOVED lines=29> */
[----:B------:R-:W-:Y:S01]  /*12880*/  FFMA.FTZ R16, R2, R248, R243 ;  /* 0x000000f802107223 */ /* 0x000fe200000100f3 */
[C---:B------:R-:W-:Y:S04]  /*12890*/  HMMA.16816.F32.BF16 R96, R168.reuse, R18, R96 ;  /* 0x00000012a860723c */ /* 0x040fe80000041860 */
[----:B------:R-:W-:Y:S02]  /*128a0*/  FFMA.FTZ R2, R0, R249, R230 ;  /* 0x000000f900027223 */ /* 0x000fe400000100e6 */
[----:B------:R-:W-:Y:S02]  /*128b0*/  FADD.FTZ R0, R246, R16 ;  /* 0x00000010f6007221 */ /* 0x000fe40000010000 */
[C---:B-1----:R-:W-:Y:S04]  /*128c0*/  HMMA.16816.F32.BF16 R100, R168.reuse, R4, R100 ;  /* 0x00000004a864723c */ /* 0x042fe80000041864 */
[----:B------:R-:W-:Y:S02]  /*128d0*/  FADD.FTZ R2, R229, R2 ;  /* 0x00000002e5027221 */ /* 0x000fe40000010000 */
[----:B------:R-:W-:Y:S02]  /*128e0*/  FADD.FTZ R0, R245, R0 ;  /* 0x00000000f5007221 */ /* 0x000fe40000010000 */
[C---:B------:R-:W-:Y:S01]  /*128f0*/  HMMA.16816.F32.BF16 R104, R168.reuse, R6, R104 ;  /* 0x00000006a868723c */ /* 0x040fe20000041868 */
[----:B------:R-:W1:Y:S03]  /*12900*/  LDSM.16.MT88.4 R4, [R199+0x7900] ;  /* 0x00790000c704783b */ /* 0x000e660000004200 */
[----:B------:R-:W-:Y:S02]  /*12910*/  FADD.FTZ R2, R228, R2 ;  /* 0x00000002e4027221 */ /* 0x000fe40000010000 */
[----:B------:R-:W-:Y:S02]  /*12920*/  FADD.FTZ R0, R244, R0 ;  /* 0x00000000f4007221 */ /* 0x000fe40000010000 */
[----:B------:R-:W-:Y:S01]  /*12930*/  FADD.FTZ R2, R227, R2 ;  /* 0x00000002e3027221 */ /* 0x000fe20000010000 */
[C---:B--2---:R-:W-:Y:S03]  /*12940*/  HMMA.16816.F32.BF16 R108, R168.reuse, R8, R108 ;  /* 0x00000008a86c723c */ /* 0x044fe6000004186c */
[----:B------:R-:W-:Y:S02]  /*12950*/  FADD.FTZ R0, R242, R0 ;  /* 0x00000000f2007221 */ /* 0x000fe40000010000 */
[----:B------:R-:W-:Y:S02]  /*12960*/  FADD.FTZ R2, R190, R2 ;  /* 0x00000002be027221 */ /* 0x000fe40000010000 */
[----:B------:R-:W-:Y:S01]  /*12970*/  FADD.FTZ R0, R241, R0 ;  /* 0x00000000f1007221 */ /* 0x000fe20000010000 */
[C---:B------:R-:W-:Y:S04]  /*12980*/  HMMA.16816.F32.BF16 R112, R168.reuse, R10, R112 ;  /* 0x0000000aa870723c */ /* 0x040fe80000041870 */
[----:B------:R-:W-:Y:S02]  /*12990*/  FADD.FTZ R2, R188, R2 ;  /* 0x00000002bc027221 */ /* 0x000fe40000010000 */
[----:B------:R-:W-:Y:S02]  /*129a0*/  FADD.FTZ R0, R240, R0 ;  /* 0x00000000f0007221 */ /* 0x000fe40000010000 */
[----:B------:R-:W-:Y:S01]  /*129b0*/  FADD.FTZ R2, R186, R2 ;  /* 0x00000002ba027221 */ /* 0x000fe20000010000 */
[C---:B---3--:R-:W-:Y:S03]  /*129c0*/  HMMA.16816.F32.BF16 R116, R168.reuse, R12, R116 ;  /* 0x0000000ca874723c */ /* 0x048fe60000041874 */
        /* <DEDUP_REMOVED lines=8> */
[----:B------:R-:W-:Y:S02]  /*12a50*/  FADD.FTZ R0, R187, R0 ;  /* 0x00000000bb007221 */ /* 0x000fe40000010000 */
[----:B------:R-:W-:Y:S02]  /*12a60*/  FADD.FTZ R2, R175, R2 ;  /* 0x00000002af027221 */ /* 0x000fe40000010000 */
        /* <DEDUP_REMOVED lines=16> */
.L_x_1619:
[----:B------:R-:W2:Y:S01]  /*12b70*/  SHFL.BFLY PT, R6, R248, 0x2, 0x1f ;  /* 0x0c401f00f8067f89 */ /* 0x000ea200000e0000 */
[----:B------:R-:W-:-:S02]  /*12b80*/  MOV R17, 0xff800000 ;  /* 0xff80000000117802 */ /* 0x000fc40000000f00 */
[----:B------:R-:W-:Y:S01]  /*12b90*/  MOV R18, 0xff800000 ;  /* 0xff80000000127802 */ /* 0x000fe20000000f00 */
[----:B------:R-:W3:Y:S01]  /*12ba0*/  SHFL.BFLY PT, R7, R249, 0x2, 0x1f ;  /* 0x0c401f00f9077f89 */ /* 0x000ee200000e0000 */
[----:B------:R-:W-:Y:S01]  /*12bb0*/  PLOP3.LUT P2, PT, PT, PT, PT, 0x8, 0x0 ;  /* 0x000000000000781c */ /* 0x000fe20003f4e170 */
[----:B--2---:R-:W-:Y:S02]  /*12bc0*/  FADD.FTZ R6, R6, R248 ;  /* 0x000000f806067221 */ /* 0x004fe40000010000 */
[----:B---3--:R-:W-:-:S03]  /*12bd0*/  FADD.FTZ R7, R7, R249 ;  /* 0x000000f907077221 */ /* 0x008fc60000010000 */
[----:B------:R-:W2:Y:S04]  /*12be0*/  SHFL.BFLY PT, R2, R6, 0x1, 0x1f ;  /* 0x0c201f0006027f89 */ /* 0x000ea800000e0000 */
[----:B------:R-:W3:Y:S01]  /*12bf0*/  SHFL.BFLY PT, R0, R7, 0x1, 0x1f ;  /* 0x0c201f0007007f89 */ /* 0x000ee200000e0000 */
[----:B--2---:R-:W-:Y:S01]  /*12c00*/  FADD.FTZ R6, R6, R2 ;  /* 0x0000000206067221 */ /* 0x004fe20000010000 */
[----:B------:R-:W-:Y:S01]  /*12c10*/  MOV R2, RZ ;  /* 0x000000ff00027202 */ /* 0x000fe20000000f00 */
[----:B---3--:R-:W-:-:S03]  /*12c20*/  FADD.FTZ R7, R0, R7 ;  /* 0x0000000700077221 */ /* 0x008fc60000010000 */
[----:B------:R-:W-:Y:S02]  /*12c30*/  FSETP.NE.FTZ.AND P1, PT, R6, RZ, PT ;  /* 0x000000ff0600720b */ /* 0x000fe40003f35000 */
[----:B------:R-:W-:Y:S02]  /*12c40*/  MOV R0, RZ ;  /* 0x000000ff00007202 */ /* 0x000fe40000000f00 */
[----:B------:R-:W-:-:S09]  /*12c50*/  FSETP.NE.FTZ.AND P0, PT, R7, RZ, PT ;  /* 0x000000ff0700720b */ /* 0x000fd20003f15000 */
[----:B------:R-:W2:Y:S01]  /*12c60*/  @P1 MUFU.RCP R2, R6 ;  /* 0x0000000600021308 */ /* 0x000ea20000001000 */
[----:B-1----:R-:W-:-:S05]  /*12c70*/  @P1 MOV R4, 0x3f317218 ;  /* 0x3f31721800041802 */ /* 0x002fca0000000f00 */
[----:B------:R-:W-:Y:S02]  /*12c80*/  @P1 FMUL.FTZ R5, R4, c[0x0][0x2d0] ;  /* 0x0000b40004051a20 */ /* 0x000fe40000410000 */
[----:B------:R-:W-:Y:S08]  /*12c90*/  @P0 MUFU.RCP R0, R7 ;  /* 0x0000000700000308 */ /* 0x000ff00000001000 */
[----:B------:R-:W1:Y:S01]  /*12ca0*/  @P1 MUFU.LG2 R6, R6 ;  /* 0x0000000600061308 */ /* 0x000e620000000c00 */
[----:B--2---:R-:W-:-:S02]  /*12cb0*/  FMUL.FTZ R136, R2, R136 ;  /* 0x0000008802887220 */ /* 0x004fc40000410000 */
[C---:B------:R-:W-:Y:S02]  /*12cc0*/  FMUL.FTZ R137, R2.reuse, R137 ;  /* 0x0000008902897220 */ /* 0x040fe40000410000 */
[C---:B------:R-:W-:Y:S02]  /*12cd0*/  FMUL.FTZ R140, R2.reuse, R140 ;  /* 0x0000008c028c7220 */ /* 0x040fe40000410000 */
[C---:B------:R-:W-:Y:S01]  /*12ce0*/  FMUL.FTZ R141, R2.reuse, R141 ;  /* 0x0000008d028d7220 */ /* 0x040fe20000410000 */
[----:B------:R-:W2:Y:S01]  /*12cf0*/  @P0 MUFU.LG2 R7, R7 ;  /* 0x0000000700070308 */ /* 0x000ea20000000c00 */
        /* <DEDUP_REMOVED lines=61> */
[----:B-1----:R-:W-:Y:S02]  /*130d0*/  @P1 FMUL.FTZ R6, R6, 0.69314718246459960938 ;  /* 0x3f31721806061820 */ /* 0x002fe40000410000 */
[----:B--2---:R-:W-:Y:S02]  /*130e0*/  @P0 FMUL.FTZ R4, R7, 0.69314718246459960938 ;  /* 0x3f31721807040820 */ /* 0x004fe40000410000 */
        /* <DEDUP_REMOVED lines=67> */
.L_x_1586:
        /* <DEDUP_REMOVED lines=310> */
.L_x_1631:
[----:B------:R-:W-:Y:S05]  /*14880*/  BSYNC B0 ;  /* 0x0000000000007941 */ /* 0x000fea0003800000 */
.L_x_1630:
        /* <DEDUP_REMOVED lines=72> */
[----:B-----5:R-:W-:Y:S02]  /*14d10*/  @!P6 LEA.HI R4, R15, R15, RZ, 0x1 ;  /* 0x0000000f0f04e211 */ /* 0x020fe400078f08ff */
        /* <DEDUP_REMOVED lines=13> */
[----:B--2---:R-:W-:Y:S02]  /*14df0*/  @!P2 LEA.HI R7, R10, R10, RZ, 0x1 ;  /* 0x0000000a0a07a211 */ /* 0x004fe400078f08ff */
[----:B------:R-:W-:-:S02]  /*14e00*/  @!P1 LEA.HI R6, R11, R11, RZ, 0x1 ;  /* 0x0000000b0b069211 */ /* 0x000fc400078f08ff */
[----:B---3--:R-:W-:Y:S02]  /*14e10*/  @!P4 LEA.HI R4, R8, R8, RZ, 0x1 ;  /* 0x000000080804c211 */ /* 0x008fe400078f08ff */
        /* <DEDUP_REMOVED lines=39> */
[----:B--2---:R-:W-:-:S02]  /*15090*/  @!P2 LEA.HI R7, R10, R10, RZ, 0x1 ;  /* 0x0000000a0a07a211 */ /* 0x004fc400078f08ff */
[----:B------:R-:W-:Y:S02]  /*150a0*/  @!P1 LEA.HI R6, R11, R11, RZ, 0x1 ;  /* 0x0000000b0b069211 */ /* 0x000fe400078f08ff */
[----:B---3--:R-:W-:Y:S02]  /*150b0*/  @!P4 LEA.HI R4, R8, R8, RZ, 0x1 ;  /* 0x000000080804c211 */ /* 0x008fe400078f08ff */
        /* <DEDUP_REMOVED lines=36> */
[----:B--2---:R-:W-:-:S04]  /*15300*/  @!P2 LEA.HI R7, R10, R10, RZ, 0x1 ;  /* 0x0000000a0a07a211 */ /* 0x004fc800078f08ff */
        /* <DEDUP_REMOVED lines=26> */
.L_x_1629:
        /* <DEDUP_REMOVED lines=50> */
.L_x_1632:
        /* <DEDUP_REMOVED lines=11> */
.L_x_5214:


//--------------------- .text._ZN7cutlass13device_kernelIN5flash19enable_sm80_to_sm89INS1_16FlashAttnFwdSm80INS1_25CollectiveMainloopFwdSm80ILi8ELi1ELb0EN4cute5tupleIJNS5_1CILi128EEENS7_ILi64EEENS7_ILi256EEEEEELi256ENS_10bfloat16_tEfNS_4arch4Sm80ELb0ELb1ELb1ELb1ELb0ELb0ELb1ELb1EEENS1_21CollectiveEpilogueFwdINS6_IJS8_SA_S9_EEENS6_IJNS7_ILi1EEESI_SI_EEESC_SE_Li256ELb1ELb1ELb1ELb0EEENS1_36VarlenDynamicPersistentTileSchedulerILi128ELi64ELi256ELi256ELb1ELb1ELb0ELb1ELb0ELb1EEEEEEEEEvNT_6ParamsE --------------------------
	.section	.text._ZN7cutlass13device_kernelIN5flash19enable_sm80_to_sm89INS1_16FlashAttnFwdSm80INS1_25CollectiveMainloopFwdSm80ILi8ELi1ELb0EN4cute5tupleIJNS5_1CILi128EEENS7_ILi64EEENS7_ILi256EEEEEELi256ENS_10bfloat16_tEfNS_4arch4Sm80ELb0ELb1ELb1ELb1ELb0ELb0ELb1ELb1EEENS1_21CollectiveEpilogueFwdINS6_IJS8_SA_S9_EEENS6_IJNS7_ILi1EEESI_SI_EEESC_SE_Li256ELb1ELb1ELb1ELb0EEENS1_36VarlenDynamicPersistentTileSchedulerILi128ELi64ELi256ELi256ELb1ELb1ELb0ELb1ELb0ELb1EEEEEEEEEvNT_6ParamsE,"ax",@progbits
	.sectioninfo	@"SHI_REGISTERS=255"
	.align	128
.text._ZN7cutlass13device_kernelIN5flash19enable_sm80_to_sm89INS1_16FlashAttnFwdSm80INS1_25CollectiveMainloopFwdSm80ILi8ELi1ELb0EN4cute5tupleIJNS5_1CILi128EEENS7_ILi64EEENS7_ILi256EEEEEELi256ENS_10bfloat16_tEfNS_4arch4Sm80ELb0ELb1ELb1ELb1ELb0ELb0ELb1ELb1EEENS1_21CollectiveEpilogueFwdINS6_IJS8_SA_S9_EEENS6_IJNS7_ILi1EEESI_SI_EEESC_SE_Li256ELb1ELb1ELb1ELb0EEENS1_36VarlenDynamicPersistentTileSchedulerILi128ELi64ELi256ELi256ELb1ELb1ELb0ELb1ELb0ELb1EEEEEEEEEvNT_6ParamsE:
        .type           _ZN7cutlass13device_kernelIN5flash19enable_sm80_to_sm89INS1_16FlashAttnFwdSm80INS1_25CollectiveMainloopFwdSm80ILi8ELi1ELb0EN4cute5tupleIJNS5_1CILi128EEENS7_ILi64EEENS7_ILi256EEEEEELi256ENS_10bfloat16_tEfNS_4arch4Sm80ELb0ELb1ELb1ELb1ELb0ELb0ELb1ELb1EEENS1_21CollectiveEpilogueFwdINS6_IJS8_SA_S9_EEENS6_IJNS7_ILi1EEESI_SI_EEESC_SE_Li256ELb1ELb1ELb1ELb0EEENS1_36VarlenDynamicPersistentTileSchedulerILi128ELi64ELi256ELi256ELb1ELb1ELb0ELb1ELb0ELb1EEEEEEEEEvNT_6ParamsE,@function
        .size           _ZN7cutlass13device_kernelIN5flash19enable_sm80_to_sm89INS1_16FlashAttnFwdSm80INS1_25CollectiveMainloopFwdSm80ILi8ELi1ELb0EN4cute5tupleIJNS5_1CILi128EEENS7_ILi64EEENS7_ILi256EEEEEELi256ENS_10bfloat16_tEfNS_4arch4Sm80ELb0ELb1ELb1ELb1ELb0ELb0ELb1ELb1EEENS1_21CollectiveEpilogueFwdINS6_IJS8_SA_S9_EEENS6_IJNS7_ILi1EEESI_SI_EEESC_SE_Li256ELb1ELb1ELb1ELb0EEENS1_36VarlenDynamicPersistentTileSchedulerILi128ELi64ELi256ELi256ELb1ELb1ELb0ELb1ELb0ELb1EEEEEEEEEvNT_6ParamsE,(.L_x_5215 - _ZN7cutlass13device_kernelIN5flash19enable_sm80_to_sm89INS1_16FlashAttnFwdSm80INS1_25CollectiveMainloopFwdSm80ILi8ELi1ELb0EN4cute5tupleIJNS5_1CILi128EEENS7_ILi64EEENS7_ILi256EEEEEELi256ENS_10bfloat16_tEfNS_4arch4Sm80ELb0ELb1ELb1ELb1ELb0ELb0ELb1ELb1EEENS1_21CollectiveEpilogueFwdINS6_IJS8_SA_S9_EEENS6_IJNS7_ILi1EEESI_SI_EEESC_SE_Li256ELb1ELb1ELb1ELb0EEENS1_36VarlenDynamicPersistentTileSchedulerILi128ELi64ELi256ELi256ELb1ELb1ELb0ELb1ELb0ELb1EEEEEEEEEvNT_6ParamsE)
        .other          _ZN7cutlass13device_kernelIN5flash19enable_sm80_to_sm89INS1_16FlashAttnFwdSm80INS1_25CollectiveMainloopFwdSm80ILi8ELi1ELb0EN4cute5tupleIJNS5_1CILi128EEENS7_ILi64EEENS7_ILi256EEEEEELi256ENS_10bfloat16_tEfNS_4arch4Sm80ELb0ELb1ELb1ELb1ELb0ELb0ELb1ELb1EEENS1_21CollectiveEpilogueFwdINS6_IJS8_SA_S9_EEENS6_IJNS7_ILi1EEESI_SI_EEESC_SE_Li256ELb1ELb1ELb1ELb0EEENS1_36VarlenDynamicPersistentTileSchedulerILi128ELi64ELi256ELi256ELb1ELb1ELb0ELb1ELb0ELb1EEEEEEEEEvNT_6ParamsE,@"STO_CUDA_ENTRY STV_DEFAULT"
_ZN7cutlass13device_kernelIN5flash19enable_sm80_to_sm89INS1_16FlashAttnFwdSm80INS1_25CollectiveMainloopFwdSm80ILi8ELi1ELb0EN4cute5tupleIJNS5_1CILi128EEENS7_ILi64EEENS7_ILi256EEEEEELi256ENS_10bfloat16_tEfNS_4arch4Sm80ELb0ELb1ELb1ELb1ELb0ELb0ELb1ELb1EEENS1_21CollectiveEpilogueFwdINS6_IJS8_SA_S9_EEENS6_IJNS7_ILi1EEESI_SI_EEESC_SE_Li256ELb1ELb1ELb1ELb0EEENS1_36VarlenDynamicPersistentTileSchedulerILi128ELi64ELi256ELi256ELb1ELb1ELb0ELb1ELb0ELb1EEEEEEEEEvNT_6ParamsE:
[----:B------:R-:W-:-:S03]  /*0000*/  MOV R1, c[0x0][0x28] ;  /* 0x00000a0000017a02 */ /* 0x000fc60000000f00 */
[----:B------:R-:W1:Y:S01]  /*0010*/  S2R R2, SR_TID.X ;  /* 0x0000000000027919 */ /* 0x000e620000002100 */
[----:B------:R-:W-:Y:S01]  /*0020*/  IADD3 R1, R1, -0xb0, RZ ;  /* 0xffffff5001017810 */ /* 0x000fe20007ffe0ff */
[----:B------:R-:W-:Y:S01]  /*0030*/  ULDC.64 UR6, c[0x0][0x118] ;  /* 0x0000460000067ab9 */ /* 0x000fe20000000a00 */
[----:B-1----:R-:W-:-:S06]  /*0040*/  SHF.R.U32.HI R0, RZ, 0x5, R2 ;  /* 0x00000005ff007819 */ /* 0x002fcc0000011602 */
[----:B------:R-:W1:Y:S02]  /*0050*/  SHFL.IDX PT, R0, R0, RZ, 0x1f ;  /* 0x00001fff00007589 */ /* 0x000e6400000e0000 */
[----:B-1----:R-:W1:Y:S02]  /*0060*/  R2UR UR5, R0 ;  /* 0x00000000000573c2 */ /* 0x002e6400000e0000 */
[----:B-1----:R-:W-:-:S13]  /*0070*/  ISETP.NE.AND P0, PT, RZ, UR5, PT ;  /* 0x00000005ff007c0c */ /* 0x002fda000bf05270 */
        /* <DEDUP_REMOVED lines=46> */
.L_x_1638:
        /* <DEDUP_REMOVED lines=16> */
.L_x_1777:
        /* <DEDUP_REMOVED lines=16> */
.L_x_1778:
[----:B--2---:R-:W-:-:S05]  /*0560*/  IMAD R0, R0, c[0x0][0x538], RZ ;  /* 0x00014e0000007a24 */ /* 0x004fca00078e02ff */
[----:B------:R-:W-:-:S04]  /*0570*/  IADD3 R7, R0, R7, RZ ;  /* 0x0000000700077210 */ /* 0x000fc80007ffe0ff */
[----:B------:R-:W-:-:S13]  /*0580*/  ISETP.GT.AND P0, PT, R7, UR4, PT ;  /* 0x0000000407007c0c */ /* 0x000fda000bf04270 */
[----:B-1----:R-:W-:Y:S05]  /*0590*/  @!P0 BRA `(.L_x_1638) ;  /* 0xfffffdc000008947 */ /* 0x002fea000383ffff */
.L_x_1634:
[----:B------:R-:W-:-:S05]  /*05a0*/  IADD3 R11, -R0, R7, RZ ;  /* 0x00000007000b7210 */ /* 0x000fca0007ffe1ff */
[----:B------:R-:W-:-:S05]  /*05b0*/  IMAD R0, R4, c[0x0][0x538], R11 ;  /* 0x00014e0004007a24 */ /* 0x000fca00078e020b */
[----:B------:R-:W-:Y:S01]  /*05c0*/  ISETP.GT.AND P0, PT, R0, UR4, PT ;  /* 0x0000000400007c0c */ /* 0x000fe2000bf04270 */
[----:B------:R-:W-:-:S12]  /*05d0*/  BRA.DIV ~URZ, `(.L_x_1639) ;  /* 0x000194a27f007947 */ /* 0x000fd8000b800000 */
[----:B------:R-:W-:-:S04]  /*05e0*/  VOTE.ANY R10, PT, !P0 ;  /* 0x00000000000a7806 */ /* 0x000fc800040e0100 */
.L_x_1779:
[----:B------:R-:W1:Y:S02]  /*05f0*/  POPC R7, R10 ;  /* 0x0000000a00077309 */ /* 0x000e640000000000 */
[----:B-1----:R-:W-:-:S05]  /*0600*/  IADD3 R0, R7, R6, RZ ;  /* 0x0000000607007210 */ /* 0x002fca0007ffe0ff */
[----:B------:R1:W-:Y:S01]  /*0610*/  STL [R1+0x34], R0 ;  /* 0x0000340001007387 */ /* 0x0003e20000100800 */
[----:B------:R-:W-:Y:S05]  /*0620*/  BRA.DIV ~URZ, `(.L_x_1640) ;  /* 0x000194a27f007947 */ /* 0x000fea000b800000 */
[----:B------:R2:W3:Y:S01]  /*0630*/  SHFL.IDX PT, R12, R9, R7, 0x1f ;  /* 0x00001f07090c7589 */ /* 0x0004e200000e0000 */
[----:B------:R-:W-:-:S03]  /*0640*/  MOV R6, RZ ;  /* 0x000000ff00067202 */ /* 0x000fc60000000f00 */
[----:B------:R2:W4:Y:S04]  /*0650*/  SHFL.IDX PT, R9, R8, R7, 0x1f ;  /* 0x00001f0708097589 */ /* 0x00052800000e0000 */
.L_x_1780:
[----:B------:R-:W-:Y:S01]  /*0660*/  ISETP.NE.AND P0, PT, R10, RZ, PT ;  /* 0x000000ff0a00720c */ /* 0x000fe20003f05270 */
[----:B------:R-:W-:-:S12]  /*0670*/  BSSY B0, `(.L_x_1641) ;  /* 0x0000005000007945 */ /* 0x000fd80003800000 */
[----:B------:R-:W-:Y:S05]  /*0680*/  @!P0 BRA `(.L_x_1642) ;  /* 0x0000003000008947 */ /* 0x000fea0003800000 */
[----:B------:R-:W-:Y:S01]  /*0690*/  IADD3 R3, R7, -0x1, RZ ;  /* 0xffffffff07037810 */ /* 0x000fe20007ffe0ff */
[----:B------:R-:W-:Y:S05]  /*06a0*/  BRA.DIV ~URZ, `(.L_x_1643) ;  /* 0x000195027f007947 */ /* 0x000fea000b800000 */
[----:B------:R1:W2:Y:S02]  /*06b0*/  SHFL.IDX PT, R6, R4, R3, 0x1f ;  /* 0x00001f0304067589 */ /* 0x0002a400000e0000 */
.L_x_1642:
[----:B------:R-:W-:Y:S05]  /*06c0*/  BSYNC B0 ;  /* 0x0000000000007941 */ /* 0x000fea0003800000 */
.L_x_1641:
        /* <DEDUP_REMOVED lines=69> */
.L_x_1645:
        /* <DEDUP_REMOVED lines=70> */
.L_x_1646:
[----:B------:R-:W-:Y:S05]  /*0f80*/  BSYNC B0 ;  /* 0x0000000000007941 */ /* 0x000fea0003800000 */
.L_x_1644:
[----:B------:R-:W-:-:S04]  /*0f90*/  LOP3.LUT R0, RZ, R0, RZ, 0x33, !PT ;  /* 0x00000000ff007212 */ /* 0x000fc800078e33ff */
[----:B------:R-:W-:-:S05]  /*0fa0*/  IADD3 R0, R0, R12, RZ ;  /* 0x0000000c00007210 */ /* 0x000fca0007ffe0ff */
[----:B------:R2:W-:Y:S01]  /*0fb0*/  STL [R1+0x2c], R0 ;  /* 0x00002c0001007387 */ /* 0x0005e20000100800 */
[----:B------:R-:W-:Y:S05]  /*0fc0*/  BRA `(.L_x_1647) ;  /* 0x0000006000007947 */ /* 0x000fea0003800000 */
.L_x_1635:
[----:B------:R-:W-:Y:S01]  /*0fd0*/  MOV R0, UR4 ;  /* 0x0000000400007c02 */ /* 0x000fe20008000f00 */
[----:B------:R-:W-:Y:S04]  /*0fe0*/  STL [R1+0x2c], RZ ;  /* 0x00002cff01007387 */ /* 0x000fe80000100800 */
[----:B------:R-:W-:Y:S04]  /*0ff0*/  STL [R1+0x30], RZ ;  /* 0x000030ff01007387 */ /* 0x000fe80000100800 */
[----:B------:R1:W-:Y:S02]  /*1000*/  STL [R1+0x28], R0 ;  /* 0x0000280001007387 */ /* 0x0003e40000100800 */
[----:B-1----:R-:W-:-:S05]  /*1010*/  MOV R0, c[0x0][0x53c] ;  /* 0x00014f0000007a02 */ /* 0x002fca0000000f00 */
[----:B------:R1:W-:Y:S02]  /*1020*/  STL [R1+0x34], R0 ;  /* 0x0000340001007387 */ /* 0x0003e40000100800 */
.L_x_1647:
        /* <DEDUP_REMOVED lines=8> */
.L_x_1633:
[----:B-12---:R-:W2:Y:S02]  /*10b0*/  LDL R0, [R1+0x34] ;  /* 0x0000340001007983 */ /* 0x006ea40000100800 */
[----:B--2---:R-:W-:-:S13]  /*10c0*/  ISETP.GE.AND P0, PT, R0, c[0x0][0x53c], PT ;  /* 0x00014f0000007a0c */ /* 0x004fda0003f06270 */
[----:B------:R-:W-:Y:S05]  /*10d0*/  @P0 EXIT ;  /* 0x000000000000094d */ /* 0x000fea0003800000 */
[----:B------:R-:W1:Y:S02]  /*10e0*/  S2R R16, SR_TID.X ;  /* 0x0000000000107919 */ /* 0x000e640000002100 */
[----:B-1----:R-:W-:-:S04]  /*10f0*/  SHF.R.S32.HI R11, RZ, 0x1f, R16 ;  /* 0x0000001fff0b7819 */ /* 0x002fc80000011410 */
[CC--:B------:R-:W-:Y:S02]  /*1100*/  LEA.HI R2, R11.reuse, R16.reuse, RZ, 0x4 ;  /* 0x000000100b027211 */ /* 0x0c0fe400078f20ff */
[----:B------:R-:W-:Y:S02]  /*1110*/  LEA.HI R8, R11, R16, RZ, 0x3 ;  /* 0x000000100b087211 */ /* 0x000fe400078f18ff */
[----:B------:R-:W-:Y:S02]  /*1120*/  SHF.R.S32.HI R3, RZ, 0x4, R2 ;  /* 0x00000004ff037819 */ /* 0x000fe40000011402 */
[----:B---3--:R-:W-:Y:S02]  /*1130*/  LOP3.LUT R5, R8, 0xfffffff8, RZ, 0xc0, !PT ;  /* 0xfffffff808057812 */ /* 0x008fe400078ec0ff */
        /* <DEDUP_REMOVED lines=25> */
[----:B------:R-:W-:Y:S02]  /*12d0*/  LOP3.LUT R4, R13, 0xfffffff8, RZ, 0xc0, !PT ;  /* 0xfffffff80d047812 */ /* 0x000fe400078ec0ff */
[----:B------:R-:W-:-:S02]  /*12e0*/  LEA.HI R6, R11, R16, RZ, 0x5 ;  /* 0x000000100b067211 */ /* 0x000fc400078f28ff */
[----:B------:R-:W-:Y:S02]  /*12f0*/  LOP3.LUT R15, R3, R0, RZ, 0x3c, !PT ;  /* 0x00000000030f7212 */ /* 0x000fe400078e3cff */
[----:B------:R-:W-:Y:S01]  /*1300*/  LEA.HI R7, R11, R16, RZ, 0x6 ;  /* 0x000000100b077211 */ /* 0x000fe200078f30ff */
[----:B------:R-:W-:Y:S01]  /*1310*/  IMAD.IADD R11, R2, 0x1, -R4 ;  /* 0x00000001020b7824 */ /* 0x000fe200078e0a04 */
[----:B------:R-:W-:Y:S02]  /*1320*/  LOP3.LUT R0, R6, 0xffffffe0, RZ, 0xc0, !PT ;  /* 0xffffffe006007812 */ /* 0x000fe400078ec0ff */
[--C-:B------:R-:W-:Y:S01]  /*1330*/  SHF.R.S32.HI R8, RZ, 0x5, R6.reuse ;  /* 0x00000005ff087819 */ /* 0x100fe20000011406 */
[----:B------:R-:W-:Y:S01]  /*1340*/  IMAD.SHL.U32 R4, R7, 0x8, RZ ;  /* 0x0000000807047824 */ /* 0x000fe200078e00ff */
[----:B------:R-:W-:Y:S01]  /*1350*/  SHF.R.S32.HI R2, RZ, 0x1f, R6 ;  /* 0x0000001fff027819 */ /* 0x000fe20000011406 */
[----:B------:R-:W-:Y:S01]  /*1360*/  IMAD.IADD R17, R16, 0x1, -R0 ;  /* 0x0000000110117824 */ /* 0x000fe200078e0a00 */
[----:B------:R-:W-:-:S02]  /*1370*/  LOP3.LUT R3, R12, 0xfffffffc, RZ, 0xc0, !PT ;  /* 0xfffffffc0c037812 */ /* 0x000fc400078ec0ff */
[----:B------:R-:W-:Y:S01]  /*1380*/  LEA.HI R0, R2, R8, RZ, 0x3 ;  /* 0x0000000802007211 */ /* 0x000fe200078f18ff */
[----:B------:R-:W-:Y:S01]  /*1390*/  IMAD.SHL.U32 R2, R11, 0x40, RZ ;  /* 0x000000400b027824 */ /* 0x000fe200078e00ff */
[----:B------:R-:W-:Y:S01]  /*13a0*/  LOP3.LUT R219, R5, 0x7ffffe00, R4, 0xf8, !PT ;  /* 0x7ffffe0005db7812 */ /* 0x000fe200078ef804 */
[----:B------:R-:W-:Y:S01]  /*13b0*/  IMAD.SHL.U32 R5, R14, 0x8, RZ ;  /* 0x000000080e057824 */ /* 0x000fe200078e00ff */
[----:B------:R-:W-:Y:S01]  /*13c0*/  SHF.R.S32.HI R12, RZ, 0x1f, R17 ;  /* 0x0000001fff0c7819 */ /* 0x000fe20000011411 */
[----:B------:R-:W-:Y:S01]  /*13d0*/  IMAD.IADD R7, R16, 0x1, -R3 ;  /* 0x0000000110077824 */ /* 0x000fe200078e0a03 */
[----:B------:R-:W-:Y:S01]  /*13e0*/  LOP3.LUT R2, R2, 0x1c0, RZ, 0xc0, !PT ;  /* 0x000001c002027812 */ /* 0x000fe200078ec0ff */
[----:B------:R-:W-:Y:S01]  /*13f0*/  IMAD.SHL.U32 R219, R219, 0x2, RZ ;  /* 0x00000002dbdb7824 */ /* 0x000fe200078e00ff */
[----:B------:R-:W-:Y:S02]  /*1400*/  LOP3.LUT R0, R0, 0xffffff8, RZ, 0xc0, !PT ;  /* 0x0ffffff800007812 */ /* 0x000fe400078ec0ff */
[----:B------:R-:W-:-:S02]  /*1410*/  LEA.HI R12, R12, R17, RZ, 0x2 ;  /* 0x000000110c0c7211 */ /* 0x000fc400078f10ff */
[----:B------:R-:W-:Y:S01]  /*1420*/  LOP3.LUT R5, R2, 0x8, R5, 0xf8, !PT ;  /* 0x0000000802057812 */ /* 0x000fe200078ef805 */
[----:B------:R-:W-:Y:S01]  /*1430*/  IMAD.IADD R3, R8, 0x1, -R0 ;  /* 0x0000000108037824 */ /* 0x000fe200078e0a00 */
[----:B------:R-:W-:Y:S02]  /*1440*/  SHF.R.U32.HI R2, RZ, 0x3, R2 ;  /* 0x00000003ff027819 */ /* 0x000fe40000011602 */
[----:B------:R-:W-:Y:S02]  /*1450*/  SHF.R.S32.HI R0, RZ, 0x2, R12 ;  /* 0x00000002ff007819 */ /* 0x000fe4000001140c */
[----:B------:R-:W-:Y:S01]  /*1460*/  LOP3.LUT R6, R5, R2, RZ, 0x3c, !PT ;  /* 0x0000000205067212 */ /* 0x000fe200078e3cff */
[C---:B------:R-:W-:Y:S01]  /*1470*/  IMAD.SHL.U32 R2, R9.reuse, 0x40, RZ ;  /* 0x0000004009027824 */ /* 0x040fe200078e00ff */
[----:B------:R-:W-:Y:S01]  /*1480*/  LOP3.LUT R4, R9, 0x1, RZ, 0xc0, !PT ;  /* 0x0000000109047812 */ /* 0x000fe200078ec0ff */
[----:B------:R-:W-:Y:S01]  /*1490*/  IMAD R16, R3, 0x10, R0 ;  /* 0x0000001003107824 */ /* 0x000fe200078e0200 */
[----:B------:R-:W-:Y:S01]  /*14a0*/  LEA.HI R0, R7, R7, RZ, 0x1 ;  /* 0x0000000707007211 */ /* 0x000fe200078f08ff */
[----:B------:R-:W-:Y:S01]  /*14b0*/  IMAD.SHL.U32 R3, R13, 0x40, RZ ;  /* 0x000000400d037824 */ /* 0x000fe200078e00ff */
[----:B------:R-:W-:Y:S01]  /*14c0*/  ISETP.NE.U32.AND P0, PT, R4, 0x1, PT ;  /* 0x000000010400780c */ /* 0x000fe20003f05070 */
[----:B------:R-:W-:Y:S01]  /*14d0*/  IMAD.SHL.U32 R4, R8, 0x400, RZ ;  /* 0x0000040008047824 */ /* 0x000fe200078e00ff */
[----:B------:R-:W-:Y:S01]  /*14e0*/  LOP3.LUT R2, R2, 0x1c0, RZ, 0xc0, !PT ;  /* 0x000001c002027812 */ /* 0x000fe200078ec0ff */
[----:B------:R-:W-:Y:S01]  /*14f0*/  STL [R1+0xac], R16 ;  /* 0x0000ac1001007387 */ /* 0x000fe20000100800 */
[----:B------:R-:W-:Y:S01]  /*1500*/  LOP3.LUT R0, R0, 0x1ffffffe, RZ, 0xc0, !PT ;  /* 0x1ffffffe00007812 */ /* 0x000fe200078ec0ff */
[----:B------:R-:W-:Y:S01]  /*1510*/  IMAD R5, R7, 0x2, R4 ;  /* 0x0000000207057824 */ /* 0x000fe200078e0204 */
[----:B------:R-:W-:Y:S01]  /*1520*/  LEA.HI R2, R2, R2, RZ, 0x1d ;  /* 0x0000000202027211 */ /* 0x000fe200078fe8ff */
[----:B------:R-:W-:Y:S01]  /*1530*/  IMAD.MOV.U32 R13, RZ, RZ, 0x20 ;  /* 0x00000020ff0d7424 */ /* 0x000fe200078e00ff */
[----:B------:R-:W-:-:S02]  /*1540*/  LOP3.LUT R3, R3, 0xfffffe00, RZ, 0xc0, !PT ;  /* 0xfffffe0003037812 */ /* 0x000fc400078ec0ff */
[----:B------:R-:W-:Y:S01]  /*1550*/  R2P PR, R9, 0x6 ;  /* 0x0000000609007804 */ /* 0x000fe20000000000 */
[----:B------:R-:W-:Y:S01]  /*1560*/  IMAD.IADD R9, R7, 0x1, -R0 ;  /* 0x0000000107097824 */ /* 0x000fe200078e0a00 */
[CC--:B------:R-:W-:Y:S01]  /*1570*/  IADD3 R4, R6.reuse, R3.reuse, R4 ;  /* 0x0000000306047210 */ /* 0x0c0fe20007ffe004 */
[----:B------:R-:W-:Y:S01]  /*1580*/  IMAD.IADD R7, R5, 0x1, R2 ;  /* 0x0000000105077824 */ /* 0x000fe200078e0202 */
[----:B------:R-:W-:Y:S01]  /*1590*/  LOP3.LUT R5, R6, R3, RZ, 0xfc, !PT ;  /* 0x0000000306057212 */ /* 0x000fe200078efcff */
[----:B------:R-:W-:Y:S01]  /*15a0*/  IMAD R3, R10, 0x20, R20 ;  /* 0x000000200a037824 */ /* 0x000fe200078e0214 */
[----:B------:R-:W-:Y:S01]  /*15b0*/  SHF.R.S32.HI R19, RZ, 0x1f, R18 ;  /* 0x0000001fff137819 */ /* 0x000fe20000011412 */
[----:B------:R-:W-:Y:S01]  /*15c0*/  IMAD R0, R14, 0x200, R15 ;  /* 0x000002000e007824 */ /* 0x000fe200078e020f */
[----:B------:R-:W-:Y:S01]  /*15d0*/  IADD3 R14, R18, 0x40, RZ ;  /* 0x00000040120e7810 */ /* 0x000fe20007ffe0ff */
[----:B------:R-:W-:Y:S01]  /*15e0*/  IMAD R9, R9, 0x8, R16 ;  /* 0x0000000809097824 */ /* 0x000fe200078e0210 */
[C---:B------:R-:W-:Y:S01]  /*15f0*/  LOP3.LUT P3, RZ, R10.reuse, 0x4, RZ, 0xc0, !PT ;  /* 0x000000040aff7812 */ /* 0x040fe2000786c0ff */
[----:B------:R1:W-:Y:S01]  /*1600*/  STL [R1+0x90], R3 ;  /* 0x0000900301007387 */ /* 0x0003e20000100800 */
[----:B------:R-:W-:-:S02]  /*1610*/  LOP3.LUT P4, RZ, R10, 0x2, RZ, 0xc0, !PT ;  /* 0x000000020aff7812 */ /* 0x000fc4000788c0ff */
[C---:B------:R-:W-:Y:S01]  /*1620*/  IADD3 R8, R18.reuse, 0x80, RZ ;  /* 0x0000008012087810 */ /* 0x040fe20007ffe0ff */
[----:B------:R-:W-:Y:S01]  /*1630*/  STL.64 [R1+0x20], R18 ;  /* 0x0000201201007387 */ /* 0x000fe20000100a00 */
[----:B------:R-:W-:Y:S02]  /*1640*/  SHF.R.S32.HI R10, RZ, 0x1f, R14 ;  /* 0x0000001fff0a7819 */ /* 0x000fe4000001140e */
[----:B------:R-:W-:Y:S01]  /*1650*/  IADD3 R6, R18, 0xc0, RZ ;  /* 0x000000c012067810 */ /* 0x000fe20007ffe0ff */
[----:B------:R-:W-:Y:S01]  /*1660*/  STL [R1+0x3c], R14 ;  /* 0x00003c0e01007387 */ /* 0x000fe20000100800 */
[C---:B------:R-:W-:Y:S02]  /*1670*/  LOP3.LUT P6, RZ, R11.reuse, 0x2, RZ, 0xc0, !PT ;  /* 0x000000020bff7812 */ /* 0x040fe400078cc0ff */
[----:B------:R-:W-:Y:S01]  /*1680*/  LOP3.LUT P5, RZ, R11, 0x4, RZ, 0xc0, !PT ;  /* 0x000000040bff7812 */ /* 0x000fe200078ac0ff */
[----:B------:R2:W-:Y:S01]  /*1690*/  STL [R1+0x38], R8 ;  /* 0x0000380801007387 */ /* 0x0005e20000100800 */
[----:B------:R-:W-:Y:S01]  /*16a0*/  IMAD.MOV.U32 R11, RZ, RZ, 0x40 ;  /* 0x00000040ff0b7424 */ /* 0x000fe200078e00ff */
[----:B------:R-:W-:-:S02]  /*16b0*/  LEA R192, R0, 0x8100, 0x1 ;  /* 0x0000810000c07811 */ /* 0x000fc400078e08ff */
[----:B------:R3:W-:Y:S01]  /*16c0*/  STL [R1+0x54], R10 ;  /* 0x0000540a01007387 */ /* 0x0007e20000100800 */
[----:B------:R-:W-:Y:S02]  /*16d0*/  LEA R199, R4, 0x10100, 0x1 ;  /* 0x0001010004c77811 */ /* 0x000fe400078e08ff */
[C---:B------:R-:W-:Y:S01]  /*16e0*/  SEL R2, R11.reuse, 0xffffffc0, !P3 ;  /* 0xffffffc00b027807 */ /* 0x040fe20005800000 */
[----:B------:R4:W-:Y:S01]  /*16f0*/  STL [R1+0x40], R6 ;  /* 0x0000400601007387 */ /* 0x0009e20000100800 */
[----:B------:R-:W-:Y:S02]  /*1700*/  SEL R0, R11, 0xffffffc0, !P5 ;  /* 0xffffffc00b007807 */ /* 0x000fe40006800000 */
[C---:B------:R-:W-:Y:S01]  /*1710*/  IADD3 R203, R192.reuse, 0x20, RZ ;  /* 0x00000020c0cb7810 */ /* 0x040fe20007ffe0ff */
[----:B------:R-:W-:Y:S01]  /*1720*/  IMAD.IADD R198, R192, 0x1, R2 ;  /* 0x00000001c0c67824 */ /* 0x000fe200078e0202 */
[----:B-1----:R-:W-:Y:S01]  /*1730*/  LOP3.LUT R3, R12, 0x7ffffffc, RZ, 0xc0, !PT ;  /* 0x7ffffffc0c037812 */ /* 0x002fe200078ec0ff */
[----:B------:R-:W-:Y:S01]  /*1740*/  IMAD.IADD R202, R199, 0x1, R0 ;  /* 0x00000001c7ca7824 */ /* 0x000fe200078e0200 */
[----:B------:R-:W-:-:S02]  /*1750*/  @P4 IADD3 R203, R192, -0x20, RZ ;  /* 0xffffffe0c0cb4810 */ /* 0x000fc40007ffe0ff */
[----:B------:R-:W-:Y:S01]  /*1760*/  LEA R193, R5, 0x100, 0x1 ;  /* 0x0000010005c17811 */ /* 0x000fe200078e08ff */
[----:B------:R-:W-:Y:S01]  /*1770*/  IMAD.IADD R3, R17, 0x1, -R3 ;  /* 0x0000000111037824 */ /* 0x000fe200078e0a03 */
[C---:B------:R-:W-:Y:S01]  /*1780*/  IADD3 R218, R203.reuse, 0x800, RZ ;  /* 0x00000800cbda7810 */ /* 0x040fe20007ffe0ff */
[----:B------:R-:W-:Y:S01]  /*1790*/  IMAD.IADD R195, R2, 0x1, R203 ;  /* 0x0000000102c37824 */ /* 0x000fe200078e02cb */
[C---:B------:R-:W-:Y:S01]  /*17a0*/  IADD3 R217, R203.reuse, 0x1000, RZ ;  /* 0x00001000cbd97810 */ /* 0x040fe20007ffe0ff */
[----:B------:R-:W-:Y:S01]  /*17b0*/  IMAD.IADD R197, R0, 0x1, R193 ;  /* 0x0000000100c57824 */ /* 0x000fe200078e02c1 */
[C---:B------:R-:W-:Y:S02]  /*17c0*/  IADD3 R216, R203.reuse, 0x1800, RZ ;  /* 0x00001800cbd87810 */ /* 0x040fe40007ffe0ff */
[----:B--2---:R-:W-:Y:S02]  /*17d0*/  SHF.R.S32.HI R8, RZ, 0x1f, R8 ;  /* 0x0000001fff087819 */ /* 0x004fe40000011408 */
[----:B------:R-:W-:Y:S01]  /*17e0*/  IADD3 R215, R203, 0x2000, RZ ;  /* 0x00002000cbd77810 */ /* 0x000fe20007ffe0ff */
[----:B---3--:R-:W-:-:S02]  /*17f0*/  IMAD.SHL.U32 R10, R3, 0x2, RZ ;  /* 0x00000002030a7824 */ /* 0x008fc400078e00ff */
[----:B------:R1:W-:Y:S01]  /*1800*/  STL [R1+0x50], R8 ;  /* 0x0000500801007387 */ /* 0x0003e20000100800 */
[----:B------:R-:W-:Y:S02]  /*1810*/  SEL R3, R13, 0xffffffe0, !P6 ;  /* 0xffffffe00d037807 */ /* 0x000fe40007000000 */
[----:B----4-:R-:W-:Y:S02]  /*1820*/  SHF.R.S32.HI R6, RZ, 0x1f, R6 ;  /* 0x0000001fff067819 */ /* 0x010fe40000011406 */
[C---:B------:R-:W-:Y:S01]  /*1830*/  IADD3 R14, R10.reuse, 0x8, RZ ;  /* 0x000000080a0e7810 */ /* 0x040fe20007ffe0ff */
[----:B------:R-:W-:Y:S01]  /*1840*/  IMAD.IADD R200, R199, 0x1, R3 ;  /* 0x00000001c7c87824 */ /* 0x000fe200078e0203 */
[----:B------:R-:W-:Y:S01]  /*1850*/  IADD3 R12, R10, 0xe8, RZ ;  /* 0x000000e80a0c7810 */ /* 0x000fe20007ffe0ff */
[----:B------:R2:W-:Y:S01]  /*1860*/  STL [R1+0x4c], R6 ;  /* 0x00004c0601007387 */ /* 0x0005e20000100800 */
[----:B------:R-:W-:Y:S01]  /*1870*/  IMAD.IADD R194, R3, 0x1, R193 ;  /* 0x0000000103c27824 */ /* 0x000fe200078e02c1 */
[C---:B------:R-:W-:Y:S01]  /*1880*/  IADD3 R214, R203.reuse, 0x2800, RZ ;  /* 0x00002800cbd67810 */ /* 0x040fe20007ffe0ff */
[----:B------:R-:W-:Y:S01]  /*1890*/  IMAD.IADD R201, R200, 0x1, R0 ;  /* 0x00000001c8c97824 */ /* 0x000fe200078e0200 */
[----:B------:R3:W-:Y:S01]  /*18a0*/  STL [R1+0x44], R9 ;  /* 0x0000440901007387 */ /* 0x0007e20000100800 */
[C---:B------:R-:W-:Y:S01]  /*18b0*/  IADD3 R213, R203.reuse, 0x3000, RZ ;  /* 0x00003000cbd57810 */ /* 0x040fe20007ffe0ff */
[----:B------:R-:W-:Y:S01]  /*18c0*/  IMAD.IADD R196, R0, 0x1, R194 ;  /* 0x0000000100c47824 */ /* 0x000fe200078e02c2 */
[C---:B------:R-:W-:Y:S01]  /*18d0*/  IADD3 R212, R203.reuse, 0x3800, RZ ;  /* 0x00003800cbd47810 */ /* 0x040fe20007ffe0ff */
[----:B------:R-:W-:Y:S01]  /*18e0*/  STL [R1+0x4], R10 ;  /* 0x0000040a01007387 */ /* 0x000fe20000100800 */
[----:B------:R-:W-:-:S02]  /*18f0*/  IADD3 R211, R203, 0x4000, RZ ;  /* 0x00004000cbd37810 */ /* 0x000fc40007ffe0ff */
[C---:B------:R-:W-:Y:S02]  /*1900*/  IADD3 R210, R203.reuse, 0x4800, RZ ;  /* 0x00004800cbd27810 */ /* 0x040fe40007ffe0ff */
[C---:B------:R-:W-:Y:S02]  /*1910*/  IADD3 R209, R203.reuse, 0x5000, RZ ;  /* 0x00005000cbd17810 */ /* 0x040fe40007ffe0ff */
[----:B------:R-:W-:Y:S02]  /*1920*/  IADD3 R208, R203, 0x5800, RZ ;  /* 0x00005800cbd07810 */ /* 0x000fe40007ffe0ff */
[----:B-1----:R-:W-:Y:S02]  /*1930*/  SEL R8, R13, 0xffffffe0, !P1 ;  /* 0xffffffe00d087807 */ /* 0x002fe40004800000 */
[----:B------:R-:W-:Y:S02]  /*1940*/  IADD3 R13, R10, 0xe0, RZ ;  /* 0x000000e00a0d7810 */ /* 0x000fe40007ffe0ff */
[----:B------:R-:W-:-:S02]  /*1950*/  IADD3 R207, R203, 0x6000, RZ ;  /* 0x00006000cbcf7810 */ /* 0x000fc40007ffe0ff */
[----:B------:R-:W-:Y:S02]  /*1960*/  IADD3 R206, R203, 0x6800, RZ ;  /* 0x00006800cbce7810 */ /* 0x000fe40007ffe0ff */
[----:B--2---:R-:W-:Y:S02]  /*1970*/  SEL R6, R11, 0xffffffc0, !P2 ;  /* 0xffffffc00b067807 */ /* 0x004fe40005000000 */
[----:B------:R-:W-:Y:S02]  /*1980*/  SHF.R.S32.HI R11, RZ, 0x1f, R10 ;  /* 0x0000001fff0b7819 */ /* 0x000fe4000001140a */
[----:B---3--:R-:W-:Y:S02]  /*1990*/  IADD3 R9, R10, 0x10, RZ ;  /* 0x000000100a097810 */ /* 0x008fe40007ffe0ff */
[C---:B------:R-:W-:Y:S01]  /*19a0*/  IADD3 R205, R203.reuse, 0x7000, RZ ;  /* 0x00007000cbcd7810 */ /* 0x040fe20007ffe0ff */
[----:B------:R1:W-:Y:S01]  /*19b0*/  STL [R1+0xa8], R11 ;  /* 0x0000a80b01007387 */ /* 0x0003e20000100800 */
[----:B------:R-:W-:-:S03]  /*19c0*/  IADD3 R204, R203, 0x7800, RZ ;  /* 0x00007800cbcc7810 */ /* 0x000fc60007ffe0ff */
[----:B------:R2:W-:Y:S04]  /*19d0*/  STL [R1+0x78], R9 ;  /* 0x0000780901007387 */ /* 0x0005e80000100800 */
[----:B------:R-:W-:Y:S04]  /*19e0*/  STL [R1+0x8c], R14 ;  /* 0x00008c0e01007387 */ /* 0x000fe80000100800 */
[----:B------:R3:W-:Y:S04]  /*19f0*/  STL [R1+0x88], R13 ;  /* 0x0000880d01007387 */ /* 0x0007e80000100800 */
[----:B------:R4:W-:Y:S01]  /*1a00*/  STL [R1+0x84], R12 ;  /* 0x0000840c01007387 */ /* 0x0009e20000100800 */
[----:B-1----:R-:W-:-:S02]  /*1a10*/  IADD3 R11, R10, 0xf0, RZ ;  /* 0x000000f00a0b7810 */ /* 0x002fc40007ffe0ff */
[----:B--2---:R-:W-:-:S03]  /*1a20*/  IADD3 R9, R10, 0xf8, RZ ;  /* 0x000000f80a097810 */ /* 0x004fc60007ffe0ff */
[----:B------:R-:W-:Y:S01]  /*1a30*/  STL [R1+0x80], R11 ;  /* 0x0000800b01007387 */ /* 0x000fe20000100800 */
[----:B------:R-:W-:Y:S02]  /*1a40*/  LEA R10, R7, 0x80, 0x1 ;  /* 0x00000080070a7811 */ /* 0x000fe400078e08ff */
[----:B------:R-:W-:Y:S01]  /*1a50*/  SHF.R.S32.HI R7, RZ, 0x1f, R14 ;  /* 0x0000001fff077819 */ /* 0x000fe2000001140e */
[----:B------:R1:W-:Y:S01]  /*1a60*/  STL [R1+0x7c], R9 ;  /* 0x00007c0901007387 */ /* 0x0003e20000100800 */
[----:B---3--:R-:W-:-:S03]  /*1a70*/  SHF.R.S32.HI R13, RZ, 0x1f, R13 ;  /* 0x0000001fff0d7819 */ /* 0x008fc6000001140d */
[----:B------:R-:W-:Y:S01]  /*1a80*/  STL [R1+0x58], R10 ;  /* 0x0000580a01007387 */ /* 0x000fe20000100800 */
[----:B----4-:R-:W-:-:S03]  /*1a90*/  SHF.R.S32.HI R12, RZ, 0x1f, R12 ;  /* 0x0000001fff0c7819 */ /* 0x010fc6000001140c */
[----:B------:R2:W-:Y:S04]  /*1aa0*/  STL [R1+0xa4], R7 ;  /* 0x0000a40701007387 */ /* 0x0005e80000100800 */
[----:B------:R-:W-:Y:S04]  /*1ab0*/  STL [R1+0xa0], R13 ;  /* 0x0000a00d01007387 */ /* 0x000fe80000100800 */
[----:B------:R-:W-:Y:S01]  /*1ac0*/  STL [R1+0x9c], R12 ;  /* 0x00009c0c01007387 */ /* 0x000fe20000100800 */
[----:B-1----:R-:W-:Y:S02]  /*1ad0*/  SHF.R.S32.HI R9, RZ, 0x1f, R9 ;  /* 0x0000001fff097819 */ /* 0x002fe40000011409 */
[----:B--2---:R-:W-:Y:S01]  /*1ae0*/  SHF.R.S32.HI R7, RZ, 0x1f, R11 ;  /* 0x0000001fff077819 */ /* 0x004fe2000001140b */
[----:B------:R-:W-:-:S04]  /*1af0*/  IMAD.IADD R11, R10, 0x1, R6 ;  /* 0x000000010a0b7824 */ /* 0x000fc800078e0206 */
[----:B------:R1:W-:Y:S04]  /*1b00*/  STL [R1+0x98], R7 ;  /* 0x0000980701007387 */ /* 0x0003e80000100800 */
[----:B------:R2:W-:Y:S04]  /*1b10*/  STL [R1+0x94], R9 ;  /* 0x0000940901007387 */ /* 0x0005e80000100800 */
[----:B------:R-:W-:Y:S01]  /*1b20*/  STL [R1+0x74], R11 ;  /* 0x0000740b01007387 */ /* 0x000fe20000100800 */
[C---:B-1----:R-:W-:Y:S02]  /*1b30*/  IADD3 R7, R10.reuse, -0x10, RZ ;  /* 0xfffffff00a077810 */ /* 0x042fe40007ffe0ff */
[C---:B------:R-:W-:Y:S01]  /*1b40*/  @P0 IADD3 R7, R10.reuse, 0x10, RZ ;  /* 0x000000100a070810 */ /* 0x040fe20007ffe0ff */
[----:B--2---:R-:W-:-:S04]  /*1b50*/  IMAD.IADD R9, R10, 0x1, R8 ;  /* 0x000000010a097824 */ /* 0x004fc800078e0208 */
[--C-:B------:R-:W-:Y:S02]  /*1b60*/  IMAD.IADD R4, R6, 0x1, R7.reuse ;  /* 0x0000000106047824 */ /* 0x100fe400078e0207 */
        /* <DEDUP_REMOVED lines=9> */
.L_x_1776:
[----:B------:R-:W2:Y:S01]  /*1c00*/  LDL R122, [R1+0x34] ;  /* 0x00003400017a7983 */ /* 0x000ea20000100800 */
[----:B------:R-:W-:Y:S02]  /*1c10*/  ISETP.NE.U32.AND P0, PT, RZ, c[0x0][0x370], PT ;  /* 0x0000dc00ff007a0c */ /* 0x000fe40003f05070 */
[----:B------:R-:W-:Y:S01]  /*1c20*/  ISETP.NE.U32.AND P2, PT, RZ, c[0x0][0x360], PT ;  /* 0x0000d800ff007a0c */ /* 0x000fe20003f45070 */
[----:B------:R-:W3:Y:S01]  /*1c30*/  LDL R15, [R1+0x30] ;  /* 0x00003000010f7983 */ /* 0x000ee20000100800 */
[----:B------:R-:W-:Y:S02]  /*1c40*/  ISETP.NE.AND.EX P1, PT, RZ, c[0x0][0x374], PT, P0 ;  /* 0x0000dd00ff007a0c */ /* 0x000fe40003f25300 */
[----:B------:R-:W-:Y:S01]  /*1c50*/  ISETP.NE.AND.EX P0, PT, RZ, c[0x0][0x364], PT, P2 ;  /* 0x0000d900ff007a0c */ /* 0x000fe20003f05320 */
[----:B------:R-:W-:Y:S01]  /*1c60*/  IMAD.MOV.U32 R14, RZ, RZ, 0x4 ;  /* 0x00000004ff0e7424 */ /* 0x000fe200078e00ff */
[----:B------:R-:W-:Y:S02]  /*1c70*/  ISETP.NE.U32.AND P3, PT, RZ, c[0x0][0x348], PT ;  /* 0x0000d200ff007a0c */ /* 0x000fe40003f65070 */
[----:B------:R-:W-:-:S02]  /*1c80*/  ISETP.NE.U32.AND P4, PT, RZ, c[0x0][0x350], PT ;  /* 0x0000d400ff007a0c */ /* 0x000fc40003f85070 */
[----:B------:R-:W-:Y:S02]  /*1c90*/  ISETP.NE.AND.EX P3, PT, RZ, c[0x0][0x34c], PT, P3 ;  /* 0x0000d300ff007a0c */ /* 0x000fe40003f65330 */
[----:B------:R-:W-:Y:S01]  /*1ca0*/  ISETP.NE.AND.EX P4, PT, RZ, c[0x0][0x354], PT, P4 ;  /* 0x0000d500ff007a0c */ /* 0x000fe20003f85340 */
[----:B------:R-:W-:Y:S01]  /*1cb0*/  CS2R R4, SRZ ;  /* 0x0000000000047805 */ /* 0x000fe2000001ff00 */
[----:B------:R-:W-:-:S03]  /*1cc0*/  IMAD.MOV.U32 R12, RZ, RZ, RZ ;  /* 0x000000ffff0c7224 */ /* 0x000fc600078e00ff */
[----:B--2---:R-:W-:-:S05]  /*1cd0*/  @P0 IMAD.WIDE R8, R122, R14, c[0x0][0x360] ;  /* 0x0000d8007a080625 */ /* 0x004fca00078e020e */
[----:B------:R-:W2:Y:S01]  /*1ce0*/  @P0 LDG.E R0, [R8.64] ;  /* 0x0000000608000981 */ /* 0x000ea2000c1e1900 */
[----:B------:R-:W-:-:S04]  /*1cf0*/  @P1 IMAD.WIDE R10, R122, R14, c[0x0][0x370] ;  /* 0x0000dc007a0a1625 */ /* 0x000fc800078e020e */
[CC--:B------:R-:W-:Y:S01]  /*1d00*/  IMAD.WIDE R6, R122.reuse, R14.reuse, c[0x0][0x348] ;  /* 0x0000d2007a067625 */ /* 0x0c0fe200078e020e */
[----:B------:R4:W5:Y:S03]  /*1d10*/  @P1 LDG.E R4, [R10.64] ;  /* 0x000000060a041981 */ /* 0x000966000c1e1900 */
[----:B-1----:R-:W-:Y:S01]  /*1d20*/  IMAD.WIDE R2, R122, R14, c[0x0][0x350] ;  /* 0x0000d4007a027625 */ /* 0x002fe200078e020e */
[----:B------:R4:W5:Y:S04]  /*1d30*/  @P3 LDG.E R12, [R6.64] ;  /* 0x00000006060c3981 */ /* 0x000968000c1e1900 */
[----:B------:R4:W5:Y:S01]  /*1d40*/  @P4 LDG.E R5, [R2.64] ;  /* 0x0000000602054981 */ /* 0x000962000c1e1900 */
[----:B---3--:R-:W-:-:S05]  /*1d50*/  LOP3.LUT R115, R15, 0xffff, RZ, 0xc0, !PT ;  /* 0x0000ffff0f737812 */ /* 0x008fca00078ec0ff */
[----:B------:R4:W-:Y:S01]  /*1d60*/  STL [R1+0x48], R115 ;  /* 0x0000487301007387 */ /* 0x0009e20000100800 */
[----:B------:R-:W-:Y:S03]  /*1d70*/  YIELD ;  /* 0x0000000000007946 */ /* 0x000fe60003800000 */
[----:B--2---:R4:W-:Y:S01]  /*1d80*/  @P0 STL [R1+0x10], R0 ;  /* 0x0000100001000387 */ /* 0x0049e20000100800 */
[----:B------:R-:W-:Y:S05]  /*1d90*/  @P0 BRA `(.L_x_1648) ;  /* 0x0000007000000947 */ /* 0x000fea0003800000 */
[----:B----4-:R-:W-:-:S05]  /*1da0*/  MOV R0, c[0x0][0x168] ;  /* 0x00005a0000007a02 */ /* 0x010fca0000000f00 */
[----:B------:R1:W-:Y:S01]  /*1db0*/  STL [R1+0x10], R0 ;  /* 0x0000100001007387 */ /* 0x0003e20000100800 */
[----:B------:R-:W-:Y:S05]  /*1dc0*/  @!P3 BRA `(.L_x_1648) ;  /* 0x000000400000b947 */ /* 0x000fea0003800000 */
[----:B------:R-:W2:Y:S04]  /*1dd0*/  LDG.E R8, [R6.64] ;  /* 0x0000000606087981 */ /* 0x000ea8000c1e1900 */
[----:B-1----:R-:W2:Y:S02]  /*1de0*/  LDG.E R0, [R6.64+0x4] ;  /* 0x0000040606007981 */ /* 0x002ea4000c1e1900 */
[----:B--2---:R-:W-:-:S05]  /*1df0*/  IADD3 R0, -R8, R0, RZ ;  /* 0x0000000008007210 */ /* 0x004fca0007ffe1ff */
[----:B------:R1:W-:Y:S02]  /*1e00*/  STL [R1+0x10], R0 ;  /* 0x0000100001007387 */ /* 0x0003e40000100800 */
.L_x_1648:
[----:B------:R-:W-:-:S04]  /*1e10*/  ISETP.NE.U32.AND P0, PT, RZ, c[0x0][0x368], PT ;  /* 0x0000da00ff007a0c */ /* 0x000fc80003f05070 */
[----:B------:R-:W-:-:S13]  /*1e20*/  ISETP.NE.AND.EX P0, PT, RZ, c[0x0][0x36c], PT, P0 ;  /* 0x0000db00ff007a0c */ /* 0x000fda0003f05300 */
[----:B------:R-:W-:Y:S05]  /*1e30*/  @!P0 BRA `(.L_x_1649) ;  /* 0x0000003000008947 */ /* 0x000fea0003800000 */
[----:B----4-:R-:W-:-:S05]  /*1e40*/  IMAD.WIDE R2, R122, R14, c[0x0][0x368] ;  /* 0x0000da007a027625 */ /* 0x010fca00078e020e */
[----:B-1----:R1:W5:Y:S01]  /*1e50*/  LDG.E R0, [R2.64] ;  /* 0x0000000602007981 */ /* 0x002362000c1e1900 */
[----:B------:R-:W-:Y:S05]  /*1e60*/  BRA `(.L_x_1650) ;  /* 0x0000005000007947 */ /* 0x000fea0003800000 */
.L_x_1649:
[----:B-1--4-:R-:W-:Y:S01]  /*1e70*/  MOV R0, c[0x0][0x1d0] ;  /* 0x0000740000007a02 */ /* 0x012fe20000000f00 */
[----:B------:R-:W-:Y:S05]  /*1e80*/  @!P4 BRA `(.L_x_1650) ;  /* 0x000000300000c947 */ /* 0x000fea0003800000 */
[----:B------:R-:W2:Y:S04]  /*1e90*/  LDG.E R6, [R2.64] ;  /* 0x0000000602067981 */ /* 0x000ea8000c1e1900 */
[----:B------:R-:W2:Y:S02]  /*1ea0*/  LDG.E R0, [R2.64+0x4] ;  /* 0x0000040602007981 */ /* 0x000ea4000c1e1900 */
[----:B--2---:R-:W-:Y:S02]  /*1eb0*/  IADD3 R0, -R6, R0, RZ ;  /* 0x0000000006007210 */ /* 0x004fe40007ffe1ff */
.L_x_1650:
[----:B-1----:R-:W2:Y:S04]  /*1ec0*/  LDL R3, [R1+0x10] ;  /* 0x0000100001037983 */ /* 0x002ea80000100800 */
[----:B------:R-:W3:Y:S04]  /*1ed0*/  LDL.LU R2, [R1+0x2c] ;  /* 0x00002c0001027983 */ /* 0x000ee80000300800 */
[----:B------:R-:W4:Y:S01]  /*1ee0*/  LDL.LU R16, [R1+0x1c] ;  /* 0x00001c0001107983 */ /* 0x000f220000300800 */
[----:B------:R-:W-:-:S05]  /*1ef0*/  IMAD.MOV.U32 R8, RZ, RZ, c[0x0][0x32c] ;  /* 0x0000cb00ff087624 */ /* 0x000fca00078e00ff */
[----:B------:R-:W-:Y:S01]  /*1f00*/  ISETP.GE.AND P1, PT, R8, 0x1, PT ;  /* 0x000000010800780c */ /* 0x000fe20003f26270 */
[--C-:B-----5:R-:W-:Y:S02]  /*1f10*/  IMAD.IADD R7, R0, 0x1, -R4.reuse ;  /* 0x0000000100077824 */ /* 0x120fe400078e0a04 */
[----:B------:R-:W-:Y:S02]  /*1f20*/  IMAD.IADD R13, R5, 0x1, R4 ;  /* 0x00000001050d7824 */ /* 0x000fe400078e0204 */
[----:B--2---:R-:W-:Y:S02]  /*1f30*/  IMAD.MOV.U32 R9, RZ, RZ, R3 ;  /* 0x000000ffff097224 */ /* 0x004fe400078e0003 */
[----:B------:R-:W-:-:S05]  /*1f40*/  IMAD.MOV.U32 R3, RZ, RZ, c[0x0][0x2c4] ;  /* 0x0000b100ff037624 */ /* 0x000fca00078e00ff */
[----:B------:R-:W-:Y:S02]  /*1f50*/  ISETP.NE.AND P5, PT, R3, 0x1, PT ;  /* 0x000000010300780c */ /* 0x000fe40003fa5270 */
[----:B----4-:R-:W-:Y:S01]  /*1f60*/  LOP3.LUT R16, R16, 0xfffffff7, RZ, 0xc0, !PT ;  /* 0xfffffff710107812 */ /* 0x010fe200078ec0ff */
[----:B---3--:R-:W-:-:S10]  /*1f70*/  IMAD.SHL.U32 R114, R2, 0x80, RZ ;  /* 0x0000008002727824 */ /* 0x008fd400078e00ff */
[----:B------:R-:W-:-:S04]  /*1f80*/  @P5 LOP3.LUT R16, R16, 0x8, RZ, 0xfc, !PT ;  /* 0x0000000810105812 */ /* 0x000fc800078efcff */
[----:B------:R-:W-:Y:S01]  /*1f90*/  LOP3.LUT R16, R16, 0xffffffef, RZ, 0xc0, !PT ;  /* 0xffffffef10107812 */ /* 0x000fe200078ec0ff */
[----:B------:R1:W-:Y:S03]  /*1fa0*/  STL [R1+0x18], R114 ;  /* 0x0000187201007387 */ /* 0x0003e60000100800 */
[----:B------:R-:W-:Y:S01]  /*1fb0*/  @P1 LOP3.LUT R16, R16, 0x10, RZ, 0xfc, !PT ;  /* 0x0000001010101812 */ /* 0x000fe200078efcff */
[----:B------:R1:W-:Y:S01]  /*1fc0*/  STL [R1+0xc], R7 ;  /* 0x00000c0701007387 */ /* 0x0003e20000100800 */
[----:B------:R-:W-:-:S03]  /*1fd0*/  IADD3 R2, R114, 0x7f, RZ ;  /* 0x0000007f72027810 */ /* 0x000fc60007ffe0ff */
[----:B------:R1:W-:Y:S02]  /*1fe0*/  STL [R1+0x1c], R16 ;  /* 0x00001c1001007387 */ /* 0x0003e40000100800 */
[----:B------:R-:W-:-:S04]  /*1ff0*/  @P5 IMAD.HI.U32 R3, R2, c[0x0][0x2c8], RZ ;  /* 0x0000b20002035a27 */ /* 0x000fc800078e00ff */
[----:B------:R-:W-:Y:S01]  /*2000*/  IMAD.MOV.U32 R0, RZ, RZ, R2 ;  /* 0x000000ffff007224 */ /* 0x000fe200078e0002 */
[----:B------:R-:W-:Y:S02]  /*2010*/  IADD3 R2, R7, 0x1, -R9 ;  /* 0x0000000107027810 */ /* 0x000fe40007ffe809 */
[----:B------:R-:W-:-:S05]  /*2020*/  @P5 SHF.R.U32.HI R0, RZ, c[0x0][0x2cc], R3 ;  /* 0x0000b300ff005a19 */ /* 0x000fca0000011603 */
        /* <DEDUP_REMOVED lines=13> */
.L_x_1653:
[----:B------:R-:W-:-:S13]  /*2100*/  ISETP.NE.AND P0, PT, R8, 0x1, PT ;  /* 0x000000010800780c */ /* 0x000fda0003f05270 */
[----:B------:R-:W-:-:S05]  /*2110*/  @P0 IMAD.HI.U32 R0, R2, c[0x0][0x330], RZ ;  /* 0x0000cc0002000a27 */ /* 0x000fca00078e00ff */
[----:B------:R-:W-:Y:S02]  /*2120*/  @P0 SHF.R.U32.HI R2, RZ, c[0x0][0x334], R0 ;  /* 0x0000cd00ff020a19 */ /* 0x000fe40000011600 */
.L_x_1654:
[----:B------:R-:W-:Y:S05]  /*2130*/  BSYNC B0 ;  /* 0x0000000000007941 */ /* 0x000fea0003800000 */
.L_x_1652:
[----:B------:R-:W-:-:S05]  /*2140*/  IMAD R2, R2, R8, c[0x0][0x32c] ;  /* 0x0000cb0002027624 */ /* 0x000fca00078e0208 */
[----:B------:R-:W-:-:S04]  /*2150*/  IMNMX R3, R3, R2, PT ;  /* 0x0000000203037217 */ /* 0x000fc80003800200 */
.L_x_1651:
[----:B------:R-:W-:Y:S01]  /*2160*/  IADD3 R3, R3, 0x3f, RZ ;  /* 0x0000003f03037810 */ /* 0x000fe20007ffe0ff */
[----:B------:R-:W-:Y:S01]  /*2170*/  @P5 IMAD.HI.U32 R4, R114, c[0x0][0x2c8], RZ ;  /* 0x0000b20072045a27 */ /* 0x000fe200078e00ff */
[C---:B------:R-:W-:Y:S02]  /*2180*/  IADD3 R2, R7.reuse, 0x3f, RZ ;  /* 0x0000003f07027810 */ /* 0x040fe40007ffe0ff */
[----:B------:R-:W-:Y:S01]  /*2190*/  SHF.R.S32.HI R5, RZ, 0x1f, R3 ;  /* 0x0000001fff057819 */ /* 0x000fe20000011403 */
[----:B------:R-:W-:Y:S01]  /*21a0*/  IMAD.MOV.U32 R0, RZ, RZ, R114 ;  /* 0x000000ffff007224 */ /* 0x000fe200078e0072 */
[----:B------:R-:W-:Y:S02]  /*21b0*/  SHF.R.S32.HI R6, RZ, 0x1f, R2 ;  /* 0x0000001fff067819 */ /* 0x000fe40000011402 */
[----:B------:R-:W-:Y:S01]  /*21c0*/  @P5 SHF.R.U32.HI R0, RZ, c[0x0][0x2cc], R4 ;  /* 0x0000b300ff005a19 */ /* 0x000fe20000011604 */
[----:B------:R-:W-:Y:S01]  /*21d0*/  IMAD.IADD R4, R7, 0x1, -R9 ;  /* 0x0000000107047824 */ /* 0x000fe200078e0a09 */
[----:B------:R-:W-:-:S02]  /*21e0*/  LEA.HI R3, R5, R3, RZ, 0x6 ;  /* 0x0000000305037211 */ /* 0x000fc400078f30ff */
[----:B------:R-:W-:Y:S01]  /*21f0*/  LEA.HI R2, R6, R2, RZ, 0x6 ;  /* 0x0000000206027211 */ /* 0x000fe200078f30ff */
[----:B------:R-:W-:Y:S01]  /*2200*/  IMAD.IADD R0, R4, 0x1, R0 ;  /* 0x0000000104007824 */ /* 0x000fe200078e0200 */
[----:B------:R-:W-:Y:S02]  /*2210*/  SHF.R.S32.HI R3, RZ, 0x6, R3 ;  /* 0x00000006ff037819 */ /* 0x000fe40000011403 */
[----:B-1----:R-:W-:Y:S02]  /*2220*/  SHF.R.S32.HI R7, RZ, 0x6, R2 ;  /* 0x00000006ff077819 */ /* 0x002fe40000011402 */
        /* <DEDUP_REMOVED lines=12> */
.L_x_1657:
[----:B------:R-:W-:-:S13]  /*22f0*/  ISETP.NE.AND P0, PT, R8, 0x1, PT ;  /* 0x000000010800780c */ /* 0x000fda0003f05270 */
[----:B------:R-:W-:-:S05]  /*2300*/  @P0 IMAD.HI.U32 R3, R0, c[0x0][0x330], RZ ;  /* 0x0000cc0000030a27 */ /* 0x000fca00078e00ff */
[----:B------:R-:W-:Y:S02]  /*2310*/  @P0 SHF.R.U32.HI R0, RZ, c[0x0][0x334], R3 ;  /* 0x0000cd00ff000a19 */ /* 0x000fe40000011603 */
.L_x_1658:
[----:B------:R-:W-:Y:S05]  /*2320*/  BSYNC B0 ;  /* 0x0000000000007941 */ /* 0x000fea0003800000 */
.L_x_1656:
[----:B------:R-:W-:-:S05]  /*2330*/  IMAD R0, R0, c[0x0][0x32c], RZ ;  /* 0x0000cb0000007a24 */ /* 0x000fca00078e02ff */
[----:B------:R-:W-:-:S04]  /*2340*/  IMNMX R2, R2, R0, !PT ;  /* 0x0000000002027217 */ /* 0x000fc80007800200 */
.L_x_1655:
[----:B------:R-:W-:Y:S01]  /*2350*/  SHF.R.S32.HI R0, RZ, 0x1f, R2 ;  /* 0x0000001fff007819 */ /* 0x000fe20000011402 */
[----:B------:R-:W-:Y:S01]  /*2360*/  BSSY B0, `(.L_x_1659) ;  /* 0x000002e000007945 */ /* 0x000fe20003800000 */
[C---:B------:R-:W-:Y:S02]  /*2370*/  LOP3.LUT R3, R15.reuse, 0xff000000, RZ, 0xc0, !PT ;  /* 0xff0000000f037812 */ /* 0x040fe400078ec0ff */
[----:B------:R-:W-:Y:S02]  /*2380*/  LEA.HI R0, R0, R2, RZ, 0x6 ;  /* 0x0000000200007211 */ /* 0x000fe400078f30ff */
[----:B------:R-:W-:Y:S02]  /*2390*/  LOP3.LUT R2, R15, 0xff0000, RZ, 0xc0, !PT ;  /* 0x00ff00000f027812 */ /* 0x000fe400078ec0ff */
[----:B------:R-:W-:-:S04]  /*23a0*/  SHF.R.S32.HI R0, RZ, 0x6, R0 ;  /* 0x00000006ff007819 */ /* 0x000fc80000011400 */
[----:B------:R-:W-:Y:S02]  /*23b0*/  IMNMX R6, RZ, R0, !PT ;  /* 0x00000000ff067217 */ /* 0x000fe40007800200 */
[----:B------:R-:W-:Y:S02]  /*23c0*/  SHF.R.U32.HI R0, RZ, 0x8, R3 ;  /* 0x00000008ff007819 */ /* 0x000fe40000011603 */
[----:B------:R-:W-:Y:S02]  /*23d0*/  ISETP.GT.AND P0, PT, R7, R6, PT ;  /* 0x000000060700720c */ /* 0x000fe40003f04270 */
[----:B------:R-:W-:Y:S01]  /*23e0*/  LEA.HI R0, R2, R0, RZ, 0x10 ;  /* 0x0000000002007211 */ /* 0x000fe200078f80ff */
[----:B------:R-:W-:-:S03]  /*23f0*/  IMAD.MOV.U32 R2, RZ, RZ, RZ ;  /* 0x000000ffff027224 */ /* 0x000fc600078e00ff */
[----:B------:R-:W-:Y:S02]  /*2400*/  LOP3.LUT R15, R0, 0xff, RZ, 0xc0, !PT ;  /* 0x000000ff000f7812 */ /* 0x000fe400078ec0ff */
[----:B------:R-:W-:-:S03]  /*2410*/  SHF.R.U32.HI R5, RZ, 0x10, R0 ;  /* 0x00000010ff057819 */ /* 0x000fc60000011600 */
[----:B------:R1:W-:Y:S04]  /*2420*/  STL [R1+0x30], R15 ;  /* 0x0000300f01007387 */ /* 0x0003e80000100800 */
[----:B------:R1:W-:Y:S01]  /*2430*/  STL [R1+0x2c], R5 ;  /* 0x00002c0501007387 */ /* 0x0003e20000100800 */
[----:B------:R-:W-:Y:S05]  /*2440*/  @!P0 BRA `(.L_x_1660) ;  /* 0x000001f000008947 */ /* 0x000fea0003800000 */
[----:B------:R-:W-:-:S04]  /*2450*/  ISETP.NE.AND P0, PT, R5, RZ, PT ;  /* 0x000000ff0500720c */ /* 0x000fc80003f05270 */
[----:B------:R-:W-:-:S04]  /*2460*/  SEL R0, R5, c[0x0][0x338], P0 ;  /* 0x0000ce0005007a07 */ /* 0x000fc80000000000 */
[----:B------:R-:W-:Y:S02]  /*2470*/  IABS R3, R0 ;  /* 0x0000000000037213 */ /* 0x000fe40000000000 */
[----:B------:R-:W-:Y:S02]  /*2480*/  IADD3 R4, R0, -0x1, R7 ;  /* 0xffffffff00047810 */ /* 0x000fe40007ffe007 */
[----:B------:R-:W2:Y:S03]  /*2490*/  I2F.RP R2, R3 ;  /* 0x0000000300027306 */ /* 0x000ea60000209400 */
[----:B------:R-:W-:Y:S02]  /*24a0*/  IMAD.IADD R8, R4, 0x1, -R6 ;  /* 0x0000000104087824 */ /* 0x000fe400078e0a06 */
[----:B------:R-:W-:-:S03]  /*24b0*/  IMAD.MOV.U32 R4, RZ, RZ, RZ ;  /* 0x000000ffff047224 */ /* 0x000fc600078e00ff */
[----:B------:R-:W-:Y:S01]  /*24c0*/  IABS R11, R8 ;  /* 0x00000008000b7213 */ /* 0x000fe20000000000 */
        /* <DEDUP_REMOVED lines=23> */
.L_x_1660:
[----:B------:R-:W-:Y:S05]  /*2640*/  BSYNC B0 ;  /* 0x0000000000007941 */ /* 0x000fea0003800000 */
.L_x_1659:
[----:B------:R-:W-:Y:S01]  /*2650*/  IMAD R230, R15, R2, R6 ;  /* 0x000000020fe67224 */ /* 0x000fe200078e0206 */
[----:B------:R-:W-:Y:S01]  /*2660*/  PRMT R0, RZ, 0x7610, R0 ;  /* 0x00007610ff007816 */ /* 0x000fe20000000000 */
[----:B------:R-:W-:Y:S01]  /*2670*/  CS2R R20, SRZ ;  /* 0x0000000000147805 */ /* 0x000fe2000001ff00 */
[----:B------:R-:W-:Y:S01]  /*2680*/  CS2R R74, SRZ ;  /* 0x00000000004a7805 */ /* 0x000fe2000001ff00 */
[----:B------:R-:W-:Y:S01]  /*2690*/  IMAD.IADD R2, R230, 0x1, R2 ;  /* 0x00000001e6027824 */ /* 0x000fe200078e0202 */
[----:B------:R-:W-:Y:S01]  /*26a0*/  CS2R R84, SRZ ;  /* 0x0000000000547805 */ /* 0x000fe2000001ff00 */
        /* <DEDUP_REMOVED lines=65> */
[----:B------:R-:W2:Y:S01]  /*2ac0*/  LDL R9, [R1+0x90] ;  /* 0x0000900001097983 */ /* 0x000ea20000100800 */
[----:B------:R-:W-:-:S03]  /*2ad0*/  ISETP.NE.U32.AND P0, PT, RZ, c[0x0][0x340], PT ;  /* 0x0000d000ff007a0c */ /* 0x000fc60003f05070 */
[----:B------:R-:W3:Y:S01]  /*2ae0*/  LDL.64 R118, [R1+0x20] ;  /* 0x0000200001767983 */ /* 0x000ee20000100a00 */
[----:B------:R-:W-:-:S03]  /*2af0*/  ISETP.NE.AND.EX P0, PT, RZ, c[0x0][0x344], PT, P0 ;  /* 0x0000d100ff007a0c */ /* 0x000fc60003f05300 */
[----:B------:R-:W4:Y:S04]  /*2b00*/  LDL R110, [R1+0x3c] ;  /* 0x00003c00016e7983 */ /* 0x000f280000100800 */
[----:B------:R-:W5:Y:S04]  /*2b10*/  LDL R20, [R1+0x38] ;  /* 0x0000380001147983 */ /* 0x000f680000100800 */
[----:B------:R-:W4:Y:S02]  /*2b20*/  LDL R19, [R1+0x40] ;  /* 0x0000400001137983 */ /* 0x000f240000100800 */
[----:B------:R-:W-:-:S05]  /*2b30*/  @P0 IMAD.WIDE R2, R122, R14, c[0x0][0x340] ;  /* 0x0000d0007a020625 */ /* 0x000fca00078e020e */
[----:B-1----:R1:W5:Y:S01]  /*2b40*/  @P0 LDG.E R15, [R2.64] ;  /* 0x00000006020f0981 */ /* 0x002362000c1e1900 */
[----:B------:R-:W-:Y:S01]  /*2b50*/  SHF.R.S32.HI R0, RZ, 0x1f, R12 ;  /* 0x0000001fff007819 */ /* 0x000fe2000001140c */
[----:B------:R-:W-:Y:S01]  /*2b60*/  IMAD.MOV.U32 R18, RZ, RZ, R16 ;  /* 0x000000ffff127224 */ /* 0x000fe200078e0010 */
[----:B------:R-:W-:Y:S01]  /*2b70*/  SHF.R.S32.HI R14, RZ, 0x1f, R122 ;  /* 0x0000001fff0e7819 */ /* 0x000fe2000001147a */
[----:B------:R-:W1:Y:S02]  /*2b80*/  S2R R8, SR_TID.X ;  /* 0x0000000000087919 */ /* 0x000e640000002100 */
[----:B------:R-:W-:-:S04]  /*2b90*/  IMAD R0, R0, c[0x0][0x178], RZ ;  /* 0x00005e0000007a24 */ /* 0x000fc800078e02ff */
[----:B------:R-:W-:Y:S01]  /*2ba0*/  IMAD R0, R12, c[0x0][0x17c], R0 ;  /* 0x00005f000c007a24 */ /* 0x000fe200078e0200 */
[----:B------:R-:W-:Y:S02]  /*2bb0*/  SEL R7, R14, RZ, !P3 ;  /* 0x000000ff0e077207 */ /* 0x000fe40005800000 */
[----:B------:R-:W-:Y:S01]  /*2bc0*/  SHF.R.S32.HI R10, RZ, 0x1f, R13 ;  /* 0x0000001fff0a7819 */ /* 0x000fe2000001140d */
[----:B-1----:R-:W-:Y:S01]  /*2bd0*/  IMAD.WIDE.U32 R2, R12, c[0x0][0x178], RZ ;  /* 0x00005e000c027a25 */ /* 0x002fe200078e00ff */
[----:B------:R-:W-:-:S03]  /*2be0*/  SHF.R.S32.HI R111, RZ, 0x1f, R8 ;  /* 0x0000001fff6f7819 */ /* 0x000fc60000011408 */
[----:B------:R-:W-:Y:S02]  /*2bf0*/  IMAD.IADD R5, R3, 0x1, R0 ;  /* 0x0000000103057824 */ /* 0x000fe400078e0200 */
[----:B------:R-:W-:Y:S01]  /*2c00*/  IMAD.MOV.U32 R4, RZ, RZ, R2 ;  /* 0x000000ffff047224 */ /* 0x000fe200078e0002 */
[----:B------:R-:W-:-:S04]  /*2c10*/  LEA.HI R111, R111, R8, RZ, 0x3 ;  /* 0x000000086f6f7211 */ /* 0x000fc800078f18ff */
[----:B------:R-:W-:Y:S01]  /*2c20*/  SHF.R.S32.HI R111, RZ, 0x3, R111 ;  /* 0x00000003ff6f7819 */ /* 0x000fe2000001146f */
[----:B------:R-:W-:-:S03]  /*2c30*/  IMAD.WIDE.U32 R4, R115, c[0x0][0x1b8], R4 ;  /* 0x00006e0073047a25 */ /* 0x000fc600078e0004 */
[----:B------:R-:W-:Y:S01]  /*2c40*/  IADD3 R2, P1, R111, R13, RZ ;  /* 0x0000000d6f027210 */ /* 0x000fe20007f3e0ff */
[----:B------:R-:W-:Y:S01]  /*2c50*/  IMAD R5, R115, c[0x0][0x1bc], R5 ;  /* 0x00006f0073057a24 */ /* 0x000fe200078e0205 */
[----:B------:R-:W-:Y:S01]  /*2c60*/  SEL R3, R122, RZ, !P3 ;  /* 0x000000ff7a037207 */ /* 0x000fe20005800000 */
[----:B------:R-:W-:Y:S01]  /*2c70*/  IMAD R7, R7, c[0x0][0x1c0], RZ ;  /* 0x0000700007077a24 */ /* 0x000fe200078e02ff */
[----:B------:R-:W-:-:S03]  /*2c80*/  LEA.HI.X.SX32 R10, R111, R10, 0x1, P1 ;  /* 0x0000000a6f0a7211 */ /* 0x000fc600008f0eff */
[C---:B------:R-:W-:Y:S02]  /*2c90*/  IMAD R11, R3.reuse, c[0x0][0x1c4], R7 ;  /* 0x00007100030b7a24 */ /* 0x040fe400078e0207 */
[----:B------:R-:W-:-:S04]  /*2ca0*/  IMAD.WIDE.U32 R4, R3, c[0x0][0x1c0], R4 ;  /* 0x0000700003047a25 */ /* 0x000fc800078e0004 */
[C---:B------:R-:W-:Y:S02]  /*2cb0*/  IMAD R7, R10.reuse, c[0x0][0x1e0], RZ ;  /* 0x000078000a077a24 */ /* 0x040fe400078e02ff */
[----:B------:R-:W-:Y:S02]  /*2cc0*/  IMAD R3, R10, c[0x0][0x208], RZ ;  /* 0x000082000a037a24 */ /* 0x000fe400078e02ff */
[C---:B------:R-:W-:Y:S02]  /*2cd0*/  IMAD R16, R2.reuse, c[0x0][0x1e4], R7 ;  /* 0x0000790002107a24 */ /* 0x040fe400078e0207 */
[----:B------:R-:W-:Y:S02]  /*2ce0*/  IMAD R17, R2, c[0x0][0x20c], R3 ;  /* 0x0000830002117a24 */ /* 0x000fe400078e0203 */
[----:B------:R-:W-:Y:S01]  /*2cf0*/  IMAD.IADD R3, R5, 0x1, R11 ;  /* 0x0000000105037824 */ /* 0x000fe200078e020b */
[----:B------:R-:W-:Y:S02]  /*2d00*/  LOP3.LUT R18, R18, 0xfffffffb, RZ, 0xc0, !PT ;  /* 0xfffffffb12127812 */ /* 0x000fe400078ec0ff */
[----:B------:R-:W-:-:S02]  /*2d10*/  IADD3 R96, R238, -0x1, RZ ;  /* 0xffffffffee607810 */ /* 0x000fc40007ffe0ff */
[----:B--2---:R-:W-:-:S05]  /*2d20*/  IADD3 R6, R9, R114, RZ ;  /* 0x0000007209067210 */ /* 0x004fca0007ffe0ff */
[----:B------:R-:W-:-:S04]  /*2d30*/  @P5 IMAD.HI.U32 R8, R6, c[0x0][0x2c8], RZ ;  /* 0x0000b20006085a27 */ /* 0x000fc800078e00ff */
[----:B------:R-:W-:Y:S01]  /*2d40*/  IMAD.MOV.U32 R0, RZ, RZ, R6 ;  /* 0x000000ffff007224 */ /* 0x000fe200078e0006 */
[----:B------:R-:W-:Y:S01]  /*2d50*/  @P5 SHF.R.U32.HI R0, RZ, c[0x0][0x2cc], R8 ;  /* 0x0000b300ff005a19 */ /* 0x000fe20000011608 */
[----:B---3--:R-:W-:-:S04]  /*2d60*/  IMAD.WIDE.U32 R8, R2, c[0x0][0x1e0], R118 ;  /* 0x0000780002087a25 */ /* 0x008fc800078e0076 */
[----:B------:R-:W-:Y:S01]  /*2d70*/  IMAD.WIDE.U32 R12, R2, c[0x0][0x208], R118 ;  /* 0x00008200020c7a25 */ /* 0x000fe200078e0076 */
[----:B------:R-:W-:Y:S02]  /*2d80*/  SHF.R.S32.HI R2, RZ, 0x1f, R0 ;  /* 0x0000001fff027819 */ /* 0x000fe40000011400 */
[----:B------:R-:W-:Y:S02]  /*2d90*/  IADD3 R7, -R0, RZ, RZ ;  /* 0x000000ff00077210 */ /* 0x000fe40007ffe1ff */
[----:B----4-:R-:W-:Y:S01]  /*2da0*/  ISETP.GE.AND P5, PT, R110, c[0x0][0x1d4], PT ;  /* 0x000075006e007a0c */ /* 0x010fe20003fa6270 */
[----:B------:R-:W-:Y:S01]  /*2db0*/  IMAD R5, R2, c[0x0][0x1b0], RZ ;  /* 0x00006c0002057a24 */ /* 0x000fe200078e02ff */
[----:B------:R-:W-:Y:S01]  /*2dc0*/  ISETP.GE.AND P6, PT, R118, c[0x0][0x1d4], PT ;  /* 0x0000750076007a0c */ /* 0x000fe20003fc6270 */
[----:B------:R-:W-:Y:S01]  /*2dd0*/  IMAD R10, R7, c[0x0][0x2c4], R6 ;  /* 0x0000b100070a7a24 */ /* 0x000fe200078e0206 */
[----:B------:R-:W-:Y:S01]  /*2de0*/  SEL R6, RZ, 0xffffffff, P5 ;  /* 0xffffffffff067807 */ /* 0x000fe20002800000 */
[----:B------:R-:W-:Y:S01]  /*2df0*/  IMAD.MOV.U32 R2, RZ, RZ, R4 ;  /* 0x000000ffff027224 */ /* 0x000fe200078e0004 */
[----:B------:R-:W-:Y:S01]  /*2e00*/  SEL R4, RZ, 0x1, P6 ;  /* 0x00000001ff047807 */ /* 0x000fe20003000000 */
[----:B------:R-:W-:Y:S01]  /*2e10*/  IMAD R5, R0, c[0x0][0x1b4], R5 ;  /* 0x00006d0000057a24 */ /* 0x000fe200078e0205 */
[----:B------:R-:W-:Y:S01]  /*2e20*/  SHF.L.U32 R6, R6, 0x1, RZ ;  /* 0x0000000106067819 */ /* 0x000fe200000006ff */
[----:B------:R-:W-:Y:S01]  /*2e30*/  IMAD.WIDE.U32 R2, R0, c[0x0][0x1b0], R2 ;  /* 0x00006c0000027a25 */ /* 0x000fe200078e0002 */
[----:B------:R-:W-:-:S03]  /*2e40*/  SHF.R.S32.HI R0, RZ, 0x1f, R10 ;  /* 0x0000001fff007819 */ /* 0x000fc6000001140a */
[----:B------:R-:W-:Y:S01]  /*2e50*/  IMAD.IADD R9, R9, 0x1, R16 ;  /* 0x0000000109097824 */ /* 0x000fe200078e0210 */
[----:B------:R-:W-:Y:S01]  /*2e60*/  LOP3.LUT R16, R6, 0x2, R4, 0xe2, !PT ;  /* 0x0000000206107812 */ /* 0x000fe200078ee204 */
[----:B------:R-:W-:Y:S01]  /*2e70*/  IMAD R0, R0, c[0x0][0x1a8], RZ ;  /* 0x00006a0000007a24 */ /* 0x000fe200078e02ff */
[----:B------:R-:W-:Y:S01]  /*2e80*/  IADD3 R5, R3, R5, RZ ;  /* 0x0000000503057210 */ /* 0x000fe20007ffe0ff */
[----:B------:R-:W-:Y:S01]  /*2e90*/  IMAD.MOV.U32 R4, RZ, RZ, R2 ;  /* 0x000000ffff047224 */ /* 0x000fe200078e0002 */
[----:B-----5:R-:W-:Y:S01]  /*2ea0*/  @P0 MOV R2, R15 ;  /* 0x0000000f00020202 */ /* 0x020fe20000000f00 */
[----:B------:R-:W-:Y:S01]  /*2eb0*/  @!P0 IMAD.MOV.U32 R2, RZ, RZ, R122 ;  /* 0x000000ffff028224 */ /* 0x000fe200078e007a */
[----:B------:R-:W-:Y:S01]  /*2ec0*/  @P0 SHF.R.S32.HI R3, RZ, 0x1f, R15 ;  /* 0x0000001fff030819 */ /* 0x000fe2000001140f */
[----:B------:R-:W-:Y:S01]  /*2ed0*/  IMAD.IADD R7, R13, 0x1, R17 ;  /* 0x000000010d077824 */ /* 0x000fe200078e0211 */
[----:B------:R-:W-:Y:S01]  /*2ee0*/  @!P0 MOV R3, R14 ;  /* 0x0000000e00038202 */ /* 0x000fe20000000f00 */
[----:B------:R-:W-:-:S02]  /*2ef0*/  IMAD.MOV.U32 R6, RZ, RZ, R12 ;  /* 0x000000ffff067224 */ /* 0x000fc400078e000c */
[C---:B------:R-:W-:Y:S02]  /*2f00*/  IMAD R13, R10.reuse, c[0x0][0x1ac], R0 ;  /* 0x00006b000a0d7a24 */ /* 0x040fe400078e0200 */
[----:B------:R-:W-:Y:S01]  /*2f10*/  IMAD.WIDE.U32 R10, R10, c[0x0][0x1a8], R4 ;  /* 0x00006a000a0a7a25 */ /* 0x000fe200078e0004 */
[----:B------:R-:W-:Y:S02]  /*2f20*/  SEL R12, R2, RZ, !P4 ;  /* 0x000000ff020c7207 */ /* 0x000fe40006000000 */
[----:B------:R-:W-:Y:S01]  /*2f30*/  SEL R0, R3, RZ, !P4 ;  /* 0x000000ff03007207 */ /* 0x000fe20006000000 */
[----:B------:R-:W-:Y:S01]  /*2f40*/  IMAD.WIDE.U32 R2, R115, c[0x0][0x210], R6 ;  /* 0x0000840073027a25 */ /* 0x000fe200078e0006 */
[----:B------:R-:W-:-:S03]  /*2f50*/  LEA R15, P0, R10, c[0x0][0x160], 0x1 ;  /* 0x000058000a0f7a11 */ /* 0x000fc600078008ff */
[----:B------:R-:W-:-:S05]  /*2f60*/  IMAD.IADD R6, R11, 0x1, R13 ;  /* 0x000000010b067824 */ /* 0x000fca00078e020d */
[----:B------:R-:W-:Y:S02]  /*2f70*/  LEA.HI.X R14, R10, c[0x0][0x164], R6, 0x1, P0 ;  /* 0x000059000a0e7a11 */ /* 0x000fe400000f0c06 */
[----:B------:R-:W-:Y:S02]  /*2f80*/  ISETP.GE.AND P0, PT, R110, c[0x0][0x198], PT ;  /* 0x000066006e007a0c */ /* 0x000fe40003f06270 */
[----:B------:R-:W-:-:S11]  /*2f90*/  ISETP.GE.AND P1, PT, R20, c[0x0][0x198], PT ;  /* 0x0000660014007a0c */ /* 0x000fd60003f26270 */
[----:B------:R-:W-:Y:S02]  /*2fa0*/  @P0 LOP3.LUT R18, R18, 0x4, RZ, 0xfc, !PT ;  /* 0x0000000412120812 */ /* 0x000fe400078efcff */
[----:B------:R-:W-:Y:S02]  /*2fb0*/  ISETP.GE.AND P0, PT, R19, c[0x0][0x198], PT ;  /* 0x0000660013007a0c */ /* 0x000fe40003f06270 */
[----:B------:R-:W-:-:S04]  /*2fc0*/  LOP3.LUT R18, R18, 0xfffffffe, RZ, 0xc0, !PT ;  /* 0xfffffffe12127812 */ /* 0x000fc800078ec0ff */
[----:B------:R-:W-:-:S04]  /*2fd0*/  LOP3.LUT R18, R18, 0xfffffffd, RZ, 0xc0, !PT ;  /* 0xfffffffd12127812 */ /* 0x000fc800078ec0ff */
[----:B------:R-:W-:-:S04]  /*2fe0*/  @P1 LOP3.LUT R18, R18, 0x2, RZ, 0xfc, !PT ;  /* 0x0000000212121812 */ /* 0x000fc800078efcff */
[----:B------:R-:W-:-:S05]  /*2ff0*/  @P0 LOP3.LUT R18, R18, 0x1, RZ, 0xfc, !PT ;  /* 0x0000000112120812 */ /* 0x000fca00078efcff */
[----:B------:R1:W-:Y:S01]  /*3000*/  STL [R1+0x1c], R18 ;  /* 0x00001c1201007387 */ /* 0x0003e20000100800 */
[----:B------:R-:W-:Y:S01]  /*3010*/  IMAD.WIDE.U32 R4, R115, c[0x0][0x1e8], R8 ;  /* 0x00007a0073047a25 */ /* 0x000fe200078e0008 */
[----:B------:R-:W-:-:S03]  /*3020*/  ISETP.GE.AND P4, PT, R20, c[0x0][0x1d4], PT ;  /* 0x0000750014007a0c */ /* 0x000fc60003f86270 */
[C---:B------:R-:W-:Y:S01]  /*3030*/  IMAD R6, R0.reuse, c[0x0][0x1f0], RZ ;  /* 0x00007c0000067a24 */ /* 0x040fe200078e02ff */
[----:B------:R-:W-:Y:S01]  /*3040*/  ISETP.GE.AND P3, PT, R19, c[0x0][0x1d4], PT ;  /* 0x0000750013007a0c */ /* 0x000fe20003f66270 */
[C---:B------:R-:W-:Y:S02]  /*3050*/  IMAD R3, R115.reuse, c[0x0][0x214], R3 ;  /* 0x0000850073037a24 */ /* 0x040fe400078e0203 */
[----:B------:R-:W-:Y:S02]  /*3060*/  IMAD R0, R0, c[0x0][0x218], RZ ;  /* 0x0000860000007a24 */ /* 0x000fe400078e02ff */
[----:B------:R-:W-:Y:S01]  /*3070*/  IMAD R5, R115, c[0x0][0x1ec], R5 ;  /* 0x00007b0073057a24 */ /* 0x000fe200078e0205 */
[----:B------:R-:W-:Y:S01]  /*3080*/  SEL R8, RZ, 0x4, P4 ;  /* 0x00000004ff087807 */ /* 0x000fe20002000000 */
[----:B------:R-:W-:Y:S01]  /*3090*/  IMAD.WIDE.U32 R234, R12, c[0x0][0x218], R2 ;  /* 0x000086000cea7a25 */ /* 0x000fe200078e0002 */
[----:B------:R-:W-:-:S03]  /*30a0*/  SEL R7, RZ, 0x8, P3 ;  /* 0x00000008ff077807 */ /* 0x000fc60001800000 */
[C---:B------:R-:W-:Y:S02]  /*30b0*/  IMAD R0, R12.reuse, c[0x0][0x21c], R0 ;  /* 0x000087000c007a24 */ /* 0x040fe400078e0200 */
[----:B------:R-:W-:-:S04]  /*30c0*/  IMAD.WIDE.U32 R232, R12, c[0x0][0x1f0], R4 ;  /* 0x00007c000ce87a25 */ /* 0x000fc800078e0004 */
[----:B------:R-:W-:Y:S01]  /*30d0*/  IMAD R2, R12, c[0x0][0x1f4], R6 ;  /* 0x00007d000c027a24 */ /* 0x000fe200078e0206 */
[----:B------:R-:W-:Y:S02]  /*30e0*/  LOP3.LUT R24, R7, R16, R8, 0xfe, !PT ;  /* 0x0000001007187212 */ /* 0x000fe400078efe08 */
[----:B------:R-:W-:Y:S01]  /*30f0*/  ISETP.GE.AND P2, PT, R118, c[0x0][0x198], PT ;  /* 0x0000660076007a0c */ /* 0x000fe20003f46270 */
[----:B------:R-:W-:Y:S01]  /*3100*/  IMAD.IADD R231, R233, 0x1, R2 ;  /* 0x00000001e9e77824 */ /* 0x000fe200078e0202 */
[----:B------:R-:W-:Y:S02]  /*3110*/  IADD3 R12, R111, R114, RZ ;  /* 0x000000726f0c7210 */ /* 0x000fe40007ffe0ff */
[----:B------:R-:W-:Y:S01]  /*3120*/  IADD3 R236, R235, R0, RZ ;  /* 0x00000000ebec7210 */ /* 0x000fe20007ffe0ff */
[----:B------:R-:W-:Y:S06]  /*3130*/  BRA.DIV ~URZ, `(.L_x_1662) ;  /* 0x00016ad27f007947 */ /* 0x000fec000b800000 */
[----:B-1----:R1:W2:Y:S02]  /*3140*/  SHFL.IDX PT, R4, R14, RZ, 0x181f ;  /* 0x00181fff0e047589 */ /* 0x0022a400000e0000 */
.L_x_1781:
[----:B------:R-:W-:Y:S05]  /*3150*/  BRA.DIV ~URZ, `(.L_x_1663) ;  /* 0x00016b227f007947 */ /* 0x000fea000b800000 */
[----:B------:R3:W4:Y:S02]  /*3160*/  SHFL.IDX PT, R0, R15, RZ, 0x181f ;  /* 0x00181fff0f007589 */ /* 0x00072400000e0000 */
.L_x_1782:
[----:B------:R-:W5:Y:S01]  /*3170*/  LDL R2, [R1+0x10] ;  /* 0x0000100001027983 */ /* 0x000f620000100800 */
[----:B------:R-:W-:Y:S01]  /*3180*/  BSSY B0, `(.L_x_1664) ;  /* 0x0000020000007945 */ /* 0x000fe20003800000 */
[----:B-----5:R-:W-:-:S05]  /*3190*/  IMAD R13, R2, c[0x0][0x2c4], RZ ;  /* 0x0000b100020d7a24 */ /* 0x020fca00078e02ff */
        /* <DEDUP_REMOVED lines=8> */
[----:B------:R-:W2:Y:S04]  /*3220*/  LDL R18, [R1+0x4c] ;  /* 0x00004c0001127983 */ /* 0x000ea80000100800 */
[----:B------:R-:W2:Y:S01]  /*3230*/  LDL R16, [R1+0x1c] ;  /* 0x00001c0001107983 */ /* 0x000ea20000100800 */
[----:B------:R-:W-:-:S02]  /*3240*/  P2R R5, PR, RZ, 0x8 ;  /* 0x00000008ff057803 */ /* 0x000fc40000000000 */
        /* <DEDUP_REMOVED lines=8> */
[----:B--2---:R-:W-:-:S04]  /*32d0*/  LEA R6, P0, R2, R0, 0x1 ;  /* 0x0000000002067211 */ /* 0x004fc800078008ff */
[----:B------:R-:W-:Y:S02]  /*32e0*/  LEA.HI.X R7, R2, R4, R3, 0x1, P0 ;  /* 0x0000000402077211 */ /* 0x000fe400000f0c03 */
[----:B------:R-:W-:-:S04]  /*32f0*/  LEA R2, P0, R17, R0, 0x1 ;  /* 0x0000000011027211 */ /* 0x000fc800078008ff */
[----:B------:R-:W-:Y:S02]  /*3300*/  LEA.HI.X R3, R17, R4, R18, 0x1, P0 ;  /* 0x0000000411037211 */ /* 0x000fe400000f0c12 */
[C---:B------:R-:W-:Y:S02]  /*3310*/  LOP3.LUT P3, RZ, R16.reuse, 0x4, RZ, 0xc0, !PT ;  /* 0x0000000410ff7812 */ /* 0x040fe4000786c0ff */
[C---:B------:R-:W-:Y:S02]  /*3320*/  LOP3.LUT P0, RZ, R16.reuse, 0x2, RZ, 0xc0, !PT ;  /* 0x0000000210ff7812 */ /* 0x040fe4000780c0ff */
[----:B------:R-:W-:-:S09]  /*3330*/  LOP3.LUT P1, RZ, R16, 0x1, RZ, 0xc0, !PT ;  /* 0x0000000110ff7812 */ /* 0x000fd2000782c0ff */
[----:B------:R3:W-:Y:S04]  /*3340*/  LDGSTS.E.BYPASS.LTC128B.128 [R219+0x14100], [R8.64], !P3 ;  /* 0x1410000008db7fae */ /* 0x0007e8000d901d46 */
[----:B------:R3:W-:Y:S04]  /*3350*/  LDGSTS.E.BYPASS.LTC128B.128 [R219+0x18100], [R6.64], !P0 ;  /* 0x1810000006db7fae */ /* 0x0007e8000c101d46 */
[----:B------:R3:W-:Y:S01]  /*3360*/  LDGSTS.E.BYPASS.LTC128B.128 [R219+0x1c100], [R2.64], !P1 ;  /* 0x1c10000002db7fae */ /* 0x0007e2000c901d46 */
[----:B------:R-:W-:-:S08]  /*3370*/  ISETP.NE.AND P3, PT, R5, RZ, PT ;  /* 0x000000ff0500720c */ /* 0x000fd00003f65270 */
.L_x_1665:
[----:B------:R-:W-:Y:S05]  /*3380*/  BSYNC B0 ;  /* 0x0000000000007941 */ /* 0x000fea0003800000 */
.L_x_1664:
[----:B------:R-:W-:Y:S05]  /*3390*/  BRA.DIV ~URZ, `(.L_x_1666) ;  /* 0x000169427f007947 */ /* 0x000fea000b800000 */
[----:B--2---:R2:W1:Y:S04]  /*33a0*/  SHFL.IDX PT, R4, R14, 0x1, 0x181f ;  /* 0x00381f000e047f89 */ /* 0x00446800000e0000 */
[----:B----4-:R2:W4:Y:S02]  /*33b0*/  SHFL.IDX PT, R0, R15, 0x1, 0x181f ;  /* 0x00381f000f007f89 */ /* 0x01052400000e0000 */
.L_x_1783:
[----:B---3--:R-:W-:Y:S01]  /*33c0*/  IADD3 R2, R12, 0x20, RZ ;  /* 0x000000200c027810 */ /* 0x008fe20007ffe0ff */
[----:B------:R-:W-:Y:S03]  /*33d0*/  BSSY B0, `(.L_x_1667) ;  /* 0x000001f000007945 */ /* 0x000fe60003800000 */
[----:B------:R-:W-:-:S13]  /*33e0*/  ISETP.GE.AND P0, PT, R2, R13, PT ;  /* 0x0000000d0200720c */ /* 0x000fda0003f06270 */
[----:B------:R-:W-:Y:S05]  /*33f0*/  @P0 BRA `(.L_x_1668) ;  /* 0x000001c000000947 */ /* 0x000fea0003800000 */
[----:B------:R-:W3:Y:S04]  /*3400*/  LDL.64 R8, [R1+0x20] ;  /* 0x0000200001087983 */ /* 0x000ee80000100a00 */
[----:B------:R-:W5:Y:S04]  /*3410*/  LDL R6, [R1+0x3c] ;  /* 0x00003c0001067983 */ /* 0x000f680000100800 */
[----:B--2---:R-:W2:Y:S04]  /*3420*/  LDL R7, [R1+0x54] ;  /* 0x0000540001077983 */ /* 0x004ea80000100800 */
[----:B----4-:R-:W4:Y:S04]  /*3430*/  LDL R3, [R1+0x38] ;  /* 0x0000380001037983 */ /* 0x010f280000100800 */
[----:B------:R-:W4:Y:S04]  /*3440*/  LDL R19, [R1+0x50] ;  /* 0x0000500001137983 */ /* 0x000f280000100800 */
[----:B------:R-:W4:Y:S04]  /*3450*/  LDL R17, [R1+0x40] ;  /* 0x0000400001117983 */ /* 0x000f280000100800 */
[----:B------:R-:W4:Y:S04]  /*3460*/  LDL R18, [R1+0x4c] ;  /* 0x00004c0001127983 */ /* 0x000f280000100800 */
[----:B------:R-:W4:Y:S01]  /*3470*/  LDL R16, [R1+0x1c] ;  /* 0x00001c0001107983 */ /* 0x000f220000100800 */
[----:B------:R-:W-:-:S02]  /*3480*/  P2R R5, PR, RZ, 0x8 ;  /* 0x00000008ff057803 */ /* 0x000fc40000000000 */
        /* <DEDUP_REMOVED lines=8> */
[----:B----4-:R-:W-:-:S04]  /*3510*/  LEA R6, P0, R3, R0, 0x1 ;  /* 0x0000000003067211 */ /* 0x010fc800078008ff */
        /* <DEDUP_REMOVED lines=10> */
.L_x_1668:
[----:B------:R-:W-:Y:S05]  /*35c0*/  BSYNC B0 ;  /* 0x0000000000007941 */ /* 0x000fea0003800000 */
.L_x_1667:
[----:B------:R-:W-:Y:S05]  /*35d0*/  BRA.DIV ~URZ, `(.L_x_1669) ;  /* 0x000167c27f007947 */ /* 0x000fea000b800000 */
[----:B-1----:R1:W3:Y:S02]  /*35e0*/  SHFL.IDX PT, R4, R14, 0x2, 0x181f ;  /* 0x00581f000e047f89 */ /* 0x0022e400000e0000 */
.L_x_1784:
[----:B------:R-:W-:Y:S05]  /*35f0*/  BRA.DIV ~URZ, `(.L_x_1670) ;  /* 0x000168127f007947 */ /* 0x000fea000b800000 */
[----:B----4-:R4:W1:Y:S02]  /*3600*/  SHFL.IDX PT, R0, R15, 0x2, 0x181f ;  /* 0x00581f000f007f89 */ /* 0x01086400000e0000 */
.L_x_1785:
[----:B------:R-:W-:Y:S01]  /*3610*/  IADD3 R2, R12, 0x40, RZ ;  /* 0x000000400c027810 */ /* 0x000fe20007ffe0ff */
        /* <DEDUP_REMOVED lines=9> */
[----:B------:R-:W3:Y:S04]  /*36b0*/  LDL R18, [R1+0x4c] ;  /* 0x00004c0001127983 */ /* 0x000ee80000100800 */
[----:B------:R-:W3:Y:S01]  /*36c0*/  LDL R16, [R1+0x1c] ;  /* 0x00001c0001107983 */ /* 0x000ee20000100800 */
[----:B------:R-:W-:-:S02]  /*36d0*/  P2R R5, PR, RZ, 0x8 ;  /* 0x00000008ff057803 */ /* 0x000fc40000000000 */
        /* <DEDUP_REMOVED lines=8> */
[----:B---3--:R-:W-:-:S04]  /*3760*/  LEA R6, P0, R3, R0, 0x1 ;  /* 0x0000000003067211 */ /* 0x008fc800078008ff */
        /* <DEDUP_REMOVED lines=10> */
.L_x_1672:
[----:B------:R-:W-:Y:S05]  /*3810*/  BSYNC B0 ;  /* 0x0000000000007941 */ /* 0x000fea0003800000 */
.L_x_1671:
[----:B------:R-:W-:Y:S05]  /*3820*/  BRA.DIV ~URZ, `(.L_x_1673) ;  /* 0x000166427f007947 */ /* 0x000fea000b800000 */
[----:B---3--:R3:W2:Y:S04]  /*3830*/  SHFL.IDX PT, R4, R14, 0x3, 0x181f ;  /* 0x00781f000e047f89 */ /* 0x0086a800000e0000 */
[----:B-1----:R3:W1:Y:S02]  /*3840*/  SHFL.IDX PT, R0, R15, 0x3, 0x181f ;  /* 0x00781f000f007f89 */ /* 0x00266400000e0000 */
.L_x_1786:
[----:B------:R-:W5:Y:S04]  /*3850*/  LDL.64 R8, [R1+0x20] ;  /* 0x0000200001087983 */ /* 0x000f680000100a00 */
[----:B---3--:R-:W3:Y:S04]  /*3860*/  LDL R6, [R1+0x3c] ;  /* 0x00003c0001067983 */ /* 0x008ee80000100800 */
[----:B----4-:R-:W4:Y:S04]  /*3870*/  LDL R7, [R1+0x54] ;  /* 0x0000540001077983 */ /* 0x010f280000100800 */
[----:B--2---:R-:W2:Y:S04]  /*3880*/  LDL R15, [R1+0x38] ;  /* 0x00003800010f7983 */ /* 0x004ea80000100800 */
[----:B------:R-:W2:Y:S04]  /*3890*/  LDL R16, [R1+0x50] ;  /* 0x0000500001107983 */ /* 0x000ea80000100800 */
[----:B------:R-:W2:Y:S04]  /*38a0*/  LDL R11, [R1+0x40] ;  /* 0x00004000010b7983 */ /* 0x000ea80000100800 */
[----:B------:R-:W2:Y:S04]  /*38b0*/  LDL R14, [R1+0x4c] ;  /* 0x00004c00010e7983 */ /* 0x000ea80000100800 */
[----:B------:R-:W2:Y:S04]  /*38c0*/  LDL R10, [R1+0x1c] ;  /* 0x00001c00010a7983 */ /* 0x000ea80000100800 */
[----:B------:R-:W2:Y:S01]  /*38d0*/  LDL R242, [R1+0xc] ;  /* 0x00000c0001f27983 */ /* 0x000ea20000100800 */
[----:B------:R-:W-:-:S04]  /*38e0*/  IADD3 R2, R12, 0x60, RZ ;  /* 0x000000600c027810 */ /* 0x000fc80007ffe0ff */
[----:B------:R-:W-:Y:S02]  /*38f0*/  ISETP.GE.AND P0, PT, R2, R13, PT ;  /* 0x0000000d0200720c */ /* 0x000fe40003f06270 */
[----:B------:R-:W-:Y:S01]  /*3900*/  P2R R5, PR, RZ, 0x8 ;  /* 0x00000008ff057803 */ /* 0x000fe20000000000 */
[----:B------:R-:W-:-:S10]  /*3910*/  IMAD.SHL.U32 R97, R96, 0x40, RZ ;  /* 0x0000004060617824 */ /* 0x000fd400078e00ff */
[----:B-1---5:R-:W-:-:S04]  /*3920*/  @!P0 LEA R2, P1, R8, R0, 0x1 ;  /* 0x0000000008028211 */ /* 0x022fc800078208ff */
[----:B------:R-:W-:Y:S02]  /*3930*/  @!P0 LEA.HI.X R3, R8, R4, R9, 0x1, P1 ;  /* 0x0000000408038211 */ /* 0x000fe400008f0c09 */
[----:B---3--:R-:W-:-:S03]  /*3940*/  @!P0 LEA R8, P1, R6, R0, 0x1 ;  /* 0x0000000006088211 */ /* 0x008fc600078208ff */
[----:B------:R-:W-:Y:S01]  /*3950*/  @!PT LDS RZ, [RZ] ;  /* 0x00000000fffff984 */ /* 0x000fe20000000800 */
[----:B------:R-:W-:Y:S01]  /*3960*/  @!PT LDS RZ, [RZ] ;  /* 0x00000000fffff984 */ /* 0x000fe20000000800 */
[----:B------:R-:W-:Y:S01]  /*3970*/  @!PT LDS RZ, [RZ] ;  /* 0x00000000fffff984 */ /* 0x000fe20000000800 */
[----:B------:R1:W-:Y:S01]  /*3980*/  @!P0 LDGSTS.E.BYPASS.LTC128B.128 [R219+0x13100], [R2.64], !P2 ;  /* 0x1310000002db8fae */ /* 0x0003e2000d101d46 */
[----:B----4-:R-:W-:Y:S02]  /*3990*/  @!P0 LEA.HI.X R9, R6, R4, R7, 0x1, P1 ;  /* 0x0000000406098211 */ /* 0x010fe400008f0c07 */
[----:B--2---:R-:W-:-:S04]  /*39a0*/  @!P0 LEA R6, P1, R15, R0, 0x1 ;  /* 0x000000000f068211 */ /* 0x004fc800078208ff */
[----:B------:R-:W-:Y:S02]  /*39b0*/  @!P0 LEA.HI.X R7, R15, R4, R16, 0x1, P1 ;  /* 0x000000040f078211 */ /* 0x000fe400008f0c10 */
[----:B-1----:R-:W-:-:S04]  /*39c0*/  @!P0 LEA R2, P1, R11, R0, 0x1 ;  /* 0x000000000b028211 */ /* 0x002fc800078208ff */
[----:B------:R-:W-:Y:S02]  /*39d0*/  @!P0 LEA.HI.X R3, R11, R4, R14, 0x1, P1 ;  /* 0x000000040b038211 */ /* 0x000fe400008f0c0e */
[----:B------:R-:W1:Y:S01]  /*39e0*/  S2R R11, SR_TID.X ;  /* 0x00000000000b7919 */ /* 0x000e620000002100 */
[C---:B------:R-:W-:Y:S02]  /*39f0*/  LOP3.LUT P3, RZ, R10.reuse, 0x4, RZ, 0xc0, !PT ;  /* 0x000000040aff7812 */ /* 0x040fe4000786c0ff */
[C---:B------:R-:W-:Y:S02]  /*3a00*/  LOP3.LUT P1, RZ, R10.reuse, 0x2, RZ, 0xc0, !PT ;  /* 0x000000020aff7812 */ /* 0x040fe4000782c0ff */
[----:B------:R-:W-:-:S09]  /*3a10*/  LOP3.LUT P2, RZ, R10, 0x1, RZ, 0xc0, !PT ;  /* 0x000000010aff7812 */ /* 0x000fd2000784c0ff */
[----:B------:R2:W-:Y:S04]  /*3a20*/  @!P0 LDGSTS.E.BYPASS.LTC128B.128 [R219+0x17100], [R8.64], !P3 ;  /* 0x1710000008db8fae */ /* 0x0005e8000d901d46 */
[----:B------:R3:W-:Y:S01]  /*3a30*/  @!P0 LDGSTS.E.BYPASS.LTC128B.128 [R219+0x1b100], [R6.64], !P1 ;  /* 0x1b10000006db8fae */ /* 0x0007e2000c901d46 */
[----:B------:R-:W-:Y:S02]  /*3a40*/  ISETP.NE.AND P3, PT, R5, RZ, PT ;  /* 0x000000ff0500720c */ /* 0x000fe40003f65270 */
[----:B-1----:R-:W-:Y:S01]  /*3a50*/  SHF.R.S32.HI R10, RZ, 0x1f, R11 ;  /* 0x0000001fff0a7819 */ /* 0x002fe2000001140b */
[----:B------:R1:W-:Y:S01]  /*3a60*/  @!P0 LDGSTS.E.BYPASS.LTC128B.128 [R219+0x1f100], [R2.64], !P2 ;  /* 0x1f10000002db8fae */ /* 0x0003e2000d101d46 */
[----:B------:R-:W-:Y:S02]  /*3a70*/  IMAD.WIDE.U32 R4, R96, c[0x0][0x1e0], RZ ;  /* 0x0000780060047a25 */ /* 0x000fe400078e00ff */
[----:B------:R-:W-:Y:S01]  /*3a80*/  LEA.HI R10, R10, R11, RZ, 0x3 ;  /* 0x0000000b0a0a7211 */ /* 0x000fe200078f18ff */
[----:B------:R-:W0:Y:S03]  /*3a90*/  LDGDEPBAR ;  /* 0x00000000000079af */ /* 0x000e260000000000 */
[----:B------:R-:W-:-:S02]  /*3aa0*/  SHF.R.S32.HI R10, RZ, 0x3, R10 ;  /* 0x00000003ff0a7819 */ /* 0x000fc4000001140a */
[----:B---3--:R-:W-:-:S05]  /*3ab0*/  SHF.R.S32.HI R7, RZ, 0x1f, R96 ;  /* 0x0000001fff077819 */ /* 0x008fca0000011460 */
[----:B------:R-:W-:-:S04]  /*3ac0*/  IMAD R0, R7, c[0x0][0x1e0], RZ ;  /* 0x0000780007007a24 */ /* 0x000fc800078e02ff */
[----:B-1----:R-:W-:Y:S01]  /*3ad0*/  IMAD R2, R96, c[0x0][0x1e4], R0 ;  /* 0x0000790060027a24 */ /* 0x002fe200078e0200 */
[----:B------:R-:W-:-:S03]  /*3ae0*/  LEA R0, P0, R4, R232, 0x6 ;  /* 0x000000e804007211 */ /* 0x000fc600078030ff */
[----:B------:R-:W-:Y:S01]  /*3af0*/  IMAD.IADD R3, R5, 0x1, R2 ;  /* 0x0000000105037824 */ /* 0x000fe200078e0202 */
[----:B------:R-:W-:-:S04]  /*3b00*/  IADD3 R2, -R97, R242, -R10 ;  /* 0x000000f261027210 */ /* 0x000fc80007ffe90a */
[----:B------:R-:W-:Y:S02]  /*3b10*/  LEA.HI.X R3, R4, R231, R3, 0x6, P0 ;  /* 0x000000e704037211 */ /* 0x000fe400000f3403 */
[----:B------:R-:W-:Y:S01]  /*3b20*/  ISETP.GE.AND P0, PT, R2, 0x21, PT ;  /* 0x000000210200780c */ /* 0x000fe20003f06270 */
[----:B------:R-:W-:-:S04]  /*3b30*/  IMAD.MOV.U32 R4, RZ, RZ, 0x20 ;  /* 0x00000020ff047424 */ /* 0x000fc800078e00ff */
[----:B--2---:R-:W-:-:S04]  /*3b40*/  IMAD.WIDE.U32 R8, R4, c[0x0][0x1e0], RZ ;  /* 0x0000780004087a25 */ /* 0x004fc800078e00ff */
[----:B------:R-:W-:Y:S01]  /*3b50*/  IMAD R4, R4, c[0x0][0x1e4], RZ ;  /* 0x0000790004047a24 */ /* 0x000fe200078e02ff */
[----:B------:R-:W-:Y:S01]  /*3b60*/  WARPSYNC 0xffffffff ;  /* 0xffffffff00007948 */ /* 0x000fe20003800000 */
[----:B------:R-:W-:Y:S02]  /*3b70*/  BAR.SYNC.DEFER_BLOCKING 0x0 ;  /* 0x0000000000007b1d */ /* 0x000fe40000010000 */
[----:B------:R-:W-:-:S04]  /*3b80*/  @P0 IADD3 R6, P1, R0, R8, RZ ;  /* 0x0000000800060210 */ /* 0x000fc80007f3e0ff */
[----:B------:R-:W-:Y:S02]  /*3b90*/  @P0 IADD3.X R8, R3, R9, R4, P1, !PT ;  /* 0x0000000903080210 */ /* 0x000fe40000ffe404 */
[----:B------:R-:W-:-:S13]  /*3ba0*/  ISETP.GE.AND P1, PT, R2, 0x1, PT ;  /* 0x000000010200780c */ /* 0x000fda0003f26270 */
        /* <DEDUP_REMOVED lines=19> */
[----:B------:R-:W-:Y:S01]  /*3ce0*/  LEA R0, P0, R4, R234, 0x6 ;  /* 0x000000ea04007211 */ /* 0x000fe200078030ff */
[----:B--2---:R-:W-:Y:S01]  /*3cf0*/  IMAD.IADD R3, R5, 0x1, R6 ;  /* 0x0000000105037824 */ /* 0x004fe200078e0206 */
[----:B------:R-:W-:-:S04]  /*3d00*/  DEPBAR.LE SB0, 0x1 ;  /* 0x000080400000791a */ /* 0x000fc80000000000 */
[----:B------:R-:W-:Y:S01]  /*3d10*/  LEA.HI.X R3, R4, R236, R3, 0x6, P0 ;  /* 0x000000ec04037211 */ /* 0x000fe200000f3403 */
[----:B------:R-:W-:-:S04]  /*3d20*/  DEPBAR.LE SB0, 0x0 ;  /* 0x000080000000791a */ /* 0x000fc80000000000 */
[C---:B------:R-:W-:Y:S01]  /*3d30*/  LEA R2, P0, R0.reuse, c[0x0][0x1f8], 0x1 ;  /* 0x00007e0000027a11 */ /* 0x040fe200078008ff */
[----:B------:R-:W-:Y:S01]  /*3d40*/  BAR.SYNC.DEFER_BLOCKING 0x0 ;  /* 0x0000000000007b1d */ /* 0x000fe20000010000 */
[----:B------:R-:W-:Y:S02]  /*3d50*/  IMAD.MOV.U32 R4, RZ, RZ, c[0x0][0x208] ;  /* 0x00008200ff047624 */ /* 0x000fe400078e00ff */
[----:B------:R-:W-:Y:S01]  /*3d60*/  LEA.HI.X R3, R0, c[0x0][0x1fc], R3, 0x1, P0 ;  /* 0x00007f0000037a11 */ /* 0x000fe200000f0c03 */
[----:B------:R-:W-:Y:S01]  /*3d70*/  IMAD.IADD R98, R242, 0x1, -R97 ;  /* 0x00000001f2627824 */ /* 0x000fe200078e0a61 */
[----:B------:R-:W-:Y:S01]  /*3d80*/  LOP3.LUT R0, R24, 0x1, RZ, 0xc0, !PT ;  /* 0x0000000118007812 */ /* 0x000fe200078ec0ff */
[----:B------:R-:W-:Y:S01]  /*3d90*/  IMAD.MOV.U32 R5, RZ, RZ, c[0x0][0x20c] ;  /* 0x00008300ff057624 */ /* 0x000fe200078e00ff */
[----:B------:R-:W-:Y:S02]  /*3da0*/  P2R R14, PR, RZ, 0x40 ;  /* 0x00000040ff0e7803 */ /* 0x000fe40000000000 */
[----:B------:R-:W-:Y:S01]  /*3db0*/  ISETP.NE.U32.AND P6, PT, R0, 0x1, PT ;  /* 0x000000010000780c */ /* 0x000fe20003fc5070 */
[----:B------:R-:W-:Y:S01]  /*3dc0*/  IMAD.IADD R0, R98, 0x1, -R10 ;  /* 0x0000000162007824 */ /* 0x000fe200078e0a0a */
[----:B------:R-:W-:-:S04]  /*3dd0*/  LEA R12, P0, R4, R2, 0x6 ;  /* 0x00000002040c7211 */ /* 0x000fc800078030ff */
        /* <DEDUP_REMOVED lines=21> */
[----:B------:R-:W-:Y:S02]  /*3f30*/  P2R R15, PR, RZ, 0x20 ;  /* 0x00000020ff0f7803 */ /* 0x000fe40000000000 */
[C---:B------:R-:W-:Y:S02]  /*3f40*/  ISETP.LT.OR P6, PT, R0.reuse, 0x21, P6 ;  /* 0x000000210000780c */ /* 0x040fe400037c1670 */
[----:B------:R-:W-:-:S07]  /*3f50*/  ISETP.LT.OR P2, PT, R0, 0x21, !P2 ;  /* 0x000000210000780c */ /* 0x000fce0005741670 */
[----:B------:R2:W-:Y:S01]  /*3f60*/  LDGSTS.E.BYPASS.LTC128B.128 [R219+0x4100], [R2.64+0x100], !P0 ;  /* 0x0410010002db7fae */ /* 0x0005e2000c101d46 */
[----:B------:R-:W-:-:S04]  /*3f70*/  LOP3.LUT P0, RZ, R24, 0x8, RZ, 0xc0, !PT ;  /* 0x0000000818ff7812 */ /* 0x000fc8000780c0ff */
[C---:B------:R-:W-:Y:S02]  /*3f80*/  ISETP.LT.OR P5, PT, R0.reuse, 0x1, !P0 ;  /* 0x000000010000780c */ /* 0x040fe400047a1670 */
[C---:B------:R-:W-:Y:S02]  /*3f90*/  ISETP.LT.OR P1, PT, R0.reuse, 0x21, !P1 ;  /* 0x000000210000780c */ /* 0x040fe40004f21670 */
[----:B------:R-:W-:Y:S01]  /*3fa0*/  ISETP.LT.OR P0, PT, R0, 0x21, !P0 ;  /* 0x000000210000780c */ /* 0x000fe20004701670 */
[C---:B-1----:R-:W-:Y:S08]  /*3fb0*/  HMMA.16816.F32.BF16 R24, R4.reuse, R20, RZ ;  /* 0x000000140418723c */ /* 0x042ff000000418ff */
[----:B------:R1:W-:Y:S01]  /*3fc0*/  LDGSTS.E.BYPASS.LTC128B.128 [R219+0x6100], [R2.64+0x180], !P5 ;  /* 0x0610018002db7fae */ /* 0x0003e2000e901d46 */
[----:B------:R-:W-:Y:S03]  /*3fd0*/  HMMA.16816.F32.BF16 R28, R4, R22, RZ ;  /* 0x00000016041c723c */ /* 0x000fe600000418ff */
[----:B------:R1:W-:Y:S01]  /*3fe0*/  LDGSTS.E.BYPASS.LTC128B.128 [R219+0x1100], [R12.64], !P6 ;  /* 0x011000000cdb7fae */ /* 0x0003e2000f101d46 */
[----:B------:R-:W-:-:S03]  /*3ff0*/  ISETP.NE.AND P5, PT, R15, RZ, PT ;  /* 0x000000ff0f00720c */ /* 0x000fc60003fa5270 */
[----:B------:R1:W-:Y:S01]  /*4000*/  LDGSTS.E.BYPASS.LTC128B.128 [R219+0x3100], [R12.64+0x80], !P2 ;  /* 0x031000800cdb7fae */ /* 0x0003e2000d101d46 */
[C---:B--2---:R-:W-:Y:S01]  /*4010*/  HMMA.16816.F32.BF16 R20, R4.reuse, R16, RZ ;  /* 0x000000100414723c */ /* 0x044fe200000418ff */
[----:B------:R-:W-:Y:S02]  /*4020*/  ISETP.NE.AND P6, PT, R14, RZ, PT ;  /* 0x000000ff0e00720c */ /* 0x000fe40003fc5270 */
        /* <DEDUP_REMOVED lines=17> */
[----:B------:R-:W-:Y:S07]  /*4140*/  LDSM.16.M88.4 R48, [R195+0x1800] ;  /* 0x00180000c330783b */ /* 0x000fee0000000200 */
[C---:B------:R-:W-:Y:S01]  /*4150*/  HMMA.16816.F32.BF16 R32, R8.reuse, R60, R20 ;  /* 0x0000003c0820723c */ /* 0x040fe20000041814 */
[----:B------:R-:W2:Y:S07]  /*4160*/  LDSM.16.M88.4 R20, [R198+0x1800] ;  /* 0x00180000c614783b */ /* 0x000eae0000000200 */
        /* <DEDUP_REMOVED lines=162> */
[----:B------:R-:W2:Y:S07]  /*4b90*/  LDSM.16.M88.4 R60, [R204] ;  /* 0x00000000cc3c783b */ /* 0x000eae0000000200 */
[----:B------:R-:W-:Y:S01]  /*4ba0*/  HMMA.16816.F32.BF16 R64, R16, R72, R88 ;  /* 0x000000481040723c */ /* 0x000fe20000041858 */
[----:B------:R4:W1:Y:S07]  /*4bb0*/  MUFU.TANH R72, R0 ;  /* 0x0000000000487308 */ /* 0x00086e0000002400 */
[----:B---3--:R-:W-:Y:S01]  /*4bc0*/  HMMA.16816.F32.BF16 R36, R4, R52, R36 ;  /* 0x000000340424723c */ /* 0x008fe20000041824 */
[----:B----4-:R-:W-:-:S04]  /*4bd0*/  FMUL.FTZ R0, R50, c[0x0][0x320] ;  /* 0x0000c80032007a20 */ /* 0x010fc80000410000 */
[----:B------:R3:W4:Y:S03]  /*4be0*/  MUFU.TANH R77, R0 ;  /* 0x00000000004d7308 */ /* 0x0007260000002400 */
[----:B------:R-:W-:Y:S01]  /*4bf0*/  HMMA.16816.F32.BF16 R40, R12, R70, R44 ;  /* 0x000000460c28723c */ /* 0x000fe2000004182c */
[----:B------:R-:W-:Y:S01]  /*4c00*/  LDSM.16.M88.4 R44, [R198+0x7800] ;  /* 0x00780000c62c783b */ /* 0x000fe20000000200 */
[----:B---3--:R-:W-:-:S03]  /*4c10*/  FMUL.FTZ R0, R51, c[0x0][0x320] ;  /* 0x0000c80033007a20 */ /* 0x008fc60000410000 */
[----:B------:R-:W3:Y:S01]  /*4c20*/  LDSM.16.M88.4 R48, [R195+0x7000] ;  /* 0x00700000c330783b */ /* 0x000ee20000000200 */
        /* <DEDUP_REMOVED lines=19> */
[----:B-1----:R-:W-:-:S06]  /*4d60*/  FMUL.FTZ R0, R38, c[0x0][0x320] ;  /* 0x0000c80026007a20 */ /* 0x002fcc0000410000 */
[----:B------:R1:W1:Y:S01]  /*4d70*/  MUFU.TANH R53, R0 ;  /* 0x0000000000357308 */ /* 0x0002620000002400 */
        /* <DEDUP_REMOVED lines=55> */
[----:B------:R-:W-:Y:S02]  /*50f0*/  IMAD.MOV.U32 R5, RZ, RZ, c[0x0][0x1e0] ;  /* 0x00007800ff057624 */ /* 0x000fe400078e00ff */
[----:B------:R-:W-:Y:S01]  /*5100*/  IMAD.MOV.U32 R6, RZ, RZ, c[0x0][0x1e4] ;  /* 0x00007900ff067624 */ /* 0x000fe200078e00ff */
[----:B------:R-:W-:-:S05]  /*5110*/  SHF.R.S32.HI R2, RZ, 0x1f, R0 ;  /* 0x0000001fff027819 */ /* 0x000fca0000011400 */
[----:B------:R-:W-:Y:S02]  /*5120*/  IMAD R4, R2, c[0x0][0x1e0], RZ ;  /* 0x0000780002047a24 */ /* 0x000fe400078e02ff */
[----:B------:R-:W-:-:S04]  /*5130*/  IMAD.WIDE.U32 R2, R0, c[0x0][0x1e0], RZ ;  /* 0x0000780000027a25 */ /* 0x000fc800078e00ff */
[----:B------:R-:W-:Y:S01]  /*5140*/  IMAD R4, R0, c[0x0][0x1e4], R4 ;  /* 0x0000790000047a24 */ /* 0x000fe200078e0204 */
[----:B------:R-:W-:-:S03]  /*5150*/  LEA R0, P0, R2, R232, 0x6 ;  /* 0x000000e802007211 */ /* 0x000fc600078030ff */
[----:B------:R-:W-:-:S05]  /*5160*/  IMAD.IADD R3, R3, 0x1, R4 ;  /* 0x0000000103037824 */ /* 0x000fca00078e0204 */
[----:B------:R-:W-:Y:S02]  /*5170*/  LEA.HI.X R3, R2, R231, R3, 0x6, P0 ;  /* 0x000000e702037211 */ /* 0x000fe400000f3403 */
[----:B------:R-:W-:-:S04]  /*5180*/  LEA R2, P0, R0, c[0x0][0x1c8], 0x1 ;  /* 0x0000720000027a11 */ /* 0x000fc800078008ff */
[----:B------:R-:W-:Y:S02]  /*5190*/  LEA.HI.X R3, R0, c[0x0][0x1cc], R3, 0x1, P0 ;  /* 0x0000730000037a11 */ /* 0x000fe400000f0c03 */
[----:B------:R-:W-:-:S03]  /*51a0*/  LEA R4, P0, R5, R2, 0x6 ;  /* 0x0000000205047211 */ /* 0x000fc600078030ff */
[----:B------:R-:W-:Y:S01]  /*51b0*/  @!PT LDS RZ, [RZ] ;  /* 0x00000000fffff984 */ /* 0x000fe20000000800 */
[----:B------:R-:W-:Y:S01]  /*51c0*/  @!PT LDS RZ, [RZ] ;  /* 0x00000000fffff984 */ /* 0x000fe20000000800 */
[----:B------:R-:W-:Y:S01]  /*51d0*/  @!PT LDS RZ, [RZ] ;  /* 0x00000000fffff984 */ /* 0x000fe20000000800 */
[----:B------:R1:W-:Y:S01]  /*51e0*/  LDGSTS.E.BYPASS.LTC128B.128 [R219+0x8100], [R2.64], !P6 ;  /* 0x0810000002db7fae */ /* 0x0003e2000f101d46 */
[----:B------:R-:W-:-:S03]  /*51f0*/  LEA.HI.X R5, R5, R3, R6, 0x6, P0 ;  /* 0x0000000305057211 */ /* 0x000fc600000f3406 */
[----:B------:R1:W-:Y:S04]  /*5200*/  LDGSTS.E.BYPASS.LTC128B.128 [R219+0xa100], [R2.64+0x80], !P5 ;  /* 0x0a10008002db7fae */ /* 0x0003e8000e901d46 */
[----:B------:R1:W-:Y:S04]  /*5210*/  LDGSTS.E.BYPASS.LTC128B.128 [R219+0xc100], [R2.64+0x100], !P4 ;  /* 0x0c10010002db7fae */ /* 0x0003e8000e101d46 */
[----:B------:R1:W-:Y:S04]  /*5220*/  LDGSTS.E.BYPASS.LTC128B.128 [R219+0xe100], [R2.64+0x180], !P3 ;  /* 0x0e10018002db7fae */ /* 0x0003e8000d901d46 */
[----:B------:R1:W-:Y:S04]  /*5230*/  LDGSTS.E.BYPASS.LTC128B.128 [R219+0x9100], [R4.64], !P6 ;  /* 0x0910000004db7fae */ /* 0x0003e8000f101d46 */
[----:B------:R1:W-:Y:S04]  /*5240*/  LDGSTS.E.BYPASS.LTC128B.128 [R219+0xb100], [R4.64+0x80], !P5 ;  /* 0x0b10008004db7fae */ /* 0x0003e8000e901d46 */
[----:B------:R1:W-:Y:S04]  /*5250*/  LDGSTS.E.BYPASS.LTC128B.128 [R219+0xd100], [R4.64+0x100], !P4 ;  /* 0x0d10010004db7fae */ /* 0x0003e8000e101d46 */
[----:B------:R1:W-:Y:S02]  /*5260*/  LDGSTS.E.BYPASS.LTC128B.128 [R219+0xf100], [R4.64+0x180], !P3 ;  /* 0x0f10018004db7fae */ /* 0x0003e4000d901d46 */
.L_x_1675:
[----:B--234-:R-:W-:Y:S05]  /*5270*/  BSYNC B0 ;  /* 0x0000000000007941 */ /* 0x01cfea0003800000 */
.L_x_1674:
[----:B-1----:R-:W2:Y:S01]  /*5280*/  LDL R0, [R1+0x44] ;  /* 0x0000440001007983 */ /* 0x002ea20000100800 */
[----:B------:R-:W-:-:S03]  /*5290*/  IMAD.MOV.U32 R2, RZ, RZ, c[0x0][0x2c4] ;  /* 0x0000b100ff027624 */ /* 0x000fc600078e00ff */
[----:B------:R-:W2:Y:S04]  /*52a0*/  LDL R125, [R1+0x18] ;  /* 0x00001800017d7983 */ /* 0x000ea80000100800 */
[----:B------:R-:W3:Y:S04]  /*52b0*/  LDL R14, [R1+0x4] ;  /* 0x00000400010e7983 */ /* 0x000ee80000100800 */
[----:B------:R-:W3:Y:S01]  /*52c0*/  LDL R243, [R1+0x10] ;  /* 0x0000100001f37983 */ /* 0x000ee20000100800 */
[----:B------:R-:W-:Y:S01]  /*52d0*/  ISETP.NE.AND P0, PT, R2, 0x1, PT ;  /* 0x000000010200780c */ /* 0x000fe20003f05270 */
[----:B------:R-:W-:Y:S01]  /*52e0*/  IMAD.MOV.U32 R8, RZ, RZ, c[0x0][0x32c] ;  /* 0x0000cb00ff087624 */ /* 0x000fe200078e00ff */
[----:B------:R-:W-:Y:S01]  /*52f0*/  ULDC UR4, c[0x0][0x324] ;  /* 0x0000c90000047ab9 */ /* 0x000fe20000000800 */
[----:B------:R-:W0:Y:S03]  /*5300*/  LDGDEPBAR ;  /* 0x00000000000079af */ /* 0x000e260000000000 */
[----:B------:R-:W-:Y:S01]  /*5310*/  ISETP.GE.AND P2, PT, R8, 0x1, PT ;  /* 0x000000010800780c */ /* 0x000fe20003f46270 */
[----:B------:R-:W-:Y:S01]  /*5320*/  ULOP3.LUT UR4, URZ, UR4, URZ, 0x33, !UPT ;  /* 0x000000043f047292 */ /* 0x000fe2000f8e333f */
[----:B--2---:R-:W-:-:S05]  /*5330*/  IMAD.IADD R0, R0, 0x1, R125 ;  /* 0x0000000100007824 */ /* 0x004fca00078e027d */
[----:B------:R-:W-:-:S04]  /*5340*/  @P0 IMAD.HI.U32 R2, R0, c[0x0][0x2c8], RZ ;  /* 0x0000b20000020a27 */ /* 0x000fc800078e00ff */
[----:B------:R-:W-:Y:S01]  /*5350*/  IMAD.MOV.U32 R4, RZ, RZ, R0 ;  /* 0x000000ffff047224 */ /* 0x000fe200078e0000 */
[----:B------:R-:W-:-:S05]  /*5360*/  @P0 SHF.R.U32.HI R4, RZ, c[0x0][0x2cc], R2 ;  /* 0x0000b300ff040a19 */ /* 0x000fca0000011602 */
[----:B------:R-:W1:Y:S01]  /*5370*/  SHFL.IDX PT, R3, R4, RZ, 0x1c1f ;  /* 0x001c1fff04037589 */ /* 0x000e6200000e0000 */
[----:B------:R-:W-:-:S04]  /*5380*/  IADD3 R0, R242, 0x1, -R97 ;  /* 0x00000001f2007810 */ /* 0x000fc80007ffe861 */
[----:B---3--:R-:W-:-:S04]  /*5390*/  IADD3 R0, -R243, R0, -R14 ;  /* 0x00000000f3007210 */ /* 0x008fc80007ffe90e */
[----:B------:R-:W-:Y:S01]  /*53a0*/  IADD3 R5, R0, c[0x0][0x328], RZ ;  /* 0x0000ca0000057a10 */ /* 0x000fe20007ffe0ff */
[----:B------:R-:W-:Y:S01]  /*53b0*/  IMAD.IADD R7, R98, 0x1, -R14 ;  /* 0x0000000162077824 */ /* 0x000fe200078e0a0e */
[----:B------:R-:W-:-:S03]  /*53c0*/  IADD3 R6, R0, UR4, RZ ;  /* 0x0000000400067c10 */ /* 0x000fc6000fffe0ff */
[--C-:B-1----:R-:W-:Y:S02]  /*53d0*/  IMAD.IADD R2, R5, 0x1, R3.reuse ;  /* 0x0000000105027824 */ /* 0x102fe400078e0203 */
[----:B------:R-:W-:-:S03]  /*53e0*/  IMAD.IADD R0, R6, 0x1, R3 ;  /* 0x0000000106007824 */ /* 0x000fc600078e0203 */
        /* <DEDUP_REMOVED lines=13> */
.L_x_1678:
[----:B------:R-:W-:-:S04]  /*54c0*/  MOV R8, c[0x0][0x32c] ;  /* 0x0000cb0000087a02 */ /* 0x000fc80000000f00 */
[----:B------:R-:W-:-:S13]  /*54d0*/  ISETP.NE.AND P0, PT, R8, 0x1, PT ;  /* 0x000000010800780c */ /* 0x000fda0003f05270 */
[----:B------:R-:W-:-:S05]  /*54e0*/  @P0 IMAD.HI.U32 R8, R3, c[0x0][0x330], RZ ;  /* 0x0000cc0003080a27 */ /* 0x000fca00078e00ff */
[----:B------:R-:W-:Y:S02]  /*54f0*/  @P0 SHF.R.U32.HI R3, RZ, c[0x0][0x334], R8 ;  /* 0x0000cd00ff030a19 */ /* 0x000fe40000011608 */
.L_x_1679:
[----:B------:R-:W-:Y:S05]  /*5500*/  BSYNC B0 ;  /* 0x0000000000007941 */ /* 0x000fea0003800000 */
.L_x_1677:
[----:B------:R-:W-:-:S04]  /*5510*/  IMAD R3, R3, c[0x0][0x32c], -R97 ;  /* 0x0000cb0003037a24 */ /* 0x000fc800078e0a61 */
[----:B------:R-:W-:-:S05]  /*5520*/  IMAD.IADD R3, R3, 0x1, -R14 ;  /* 0x0000000103037824 */ /* 0x000fca00078e0a0e */
[----:B------:R-:W-:Y:S02]  /*5530*/  IADD3 R8, R3, c[0x0][0x32c], RZ ;  /* 0x0000cb0003087a10 */ /* 0x000fe40007ffe0ff */
[----:B------:R-:W-:Y:S02]  /*5540*/  IMNMX R0, R0, R3, !PT ;  /* 0x0000000300007217 */ /* 0x000fe40007800200 */
[----:B------:R-:W-:Y:S02]  /*5550*/  IMNMX R2, R2, R8, PT ;  /* 0x0000000802027217 */ /* 0x000fe40003800200 */
.L_x_1676:
[----:B------:R-:W-:Y:S01]  /*5560*/  ISETP.GT.AND P1, PT, R238, RZ, PT ;  /* 0x000000ffee00720c */ /* 0x000fe20003f24270 */
        /* <DEDUP_REMOVED lines=64> */
.L_x_1682:
[----:B------:R-:W-:-:S04]  /*5970*/  MOV R4, c[0x0][0x32c] ;  /* 0x0000cb0000047a02 */ /* 0x000fc80000000f00 */
[----:B------:R-:W-:-:S13]  /*5980*/  ISETP.NE.AND P0, PT, R4, 0x1, PT ;  /* 0x000000010400780c */ /* 0x000fda0003f05270 */
[----:B------:R-:W-:-:S05]  /*5990*/  @P0 IMAD.HI.U32 R4, R3, c[0x0][0x330], RZ ;  /* 0x0000cc0003040a27 */ /* 0x000fca00078e00ff */
[----:B------:R-:W-:Y:S02]  /*59a0*/  @P0 SHF.R.U32.HI R3, RZ, c[0x0][0x334], R4 ;  /* 0x0000cd00ff030a19 */ /* 0x000fe40000011604 */
.L_x_1683:
[----:B------:R-:W-:Y:S05]  /*59b0*/  BSYNC B0 ;  /* 0x0000000000007941 */ /* 0x000fea0003800000 */
.L_x_1681:
[----:B------:R-:W-:-:S04]  /*59c0*/  IMAD R3, R3, c[0x0][0x32c], -R97 ;  /* 0x0000cb0003037a24 */ /* 0x000fc800078e0a61 */
[----:B------:R-:W-:-:S05]  /*59d0*/  IMAD.IADD R3, R3, 0x1, -R14 ;  /* 0x0000000103037824 */ /* 0x000fca00078e0a0e */
[----:B------:R-:W-:Y:S02]  /*59e0*/  IADD3 R4, R3, c[0x0][0x32c], RZ ;  /* 0x0000cb0003047a10 */ /* 0x000fe40007ffe0ff */
[----:B------:R-:W-:Y:S02]  /*59f0*/  IMNMX R0, R0, R3, !PT ;  /* 0x0000000300007217 */ /* 0x000fe40007800200 */
[----:B------:R-:W-:Y:S02]  /*5a00*/  IMNMX R2, R2, R4, PT ;  /* 0x0000000402027217 */ /* 0x000fe40003800200 */
.L_x_1680:
[----:B------:R-:W-:Y:S01]  /*5a10*/  ISETP.GT.AND P0, PT, R0, RZ, P1 ;  /* 0x000000ff0000720c */ /* 0x000fe20000f04270 */
[----:B------:R-:W-:Y:S01]  /*5a20*/  LDSM.16.MT88.4 R36, [R193+0x800] ;  /* 0x00080000c124783b */ /* 0x000fe20000004200 */
[----:B------:R-:W-:Y:S02]  /*5a30*/  FMNMX.FTZ R3, R8, R9, !PT ;  /* 0x0000000908037209 */ /* 0x000fe40007810000 */
[----:B------:R-:W-:Y:S01]  /*5a40*/  ISETP.LT.OR P0, PT, R2, 0x1, P0 ;  /* 0x000000010200780c */ /* 0x000fe20000701670 */
[----:B------:R-:W-:Y:S01]  /*5a50*/  LDSM.16.MT88.4 R48, [R197] ;  /* 0x00000000c530783b */ /* 0x000fe20000004200 */
[----:B------:R-:W-:-:S02]  /*5a60*/  FMNMX.FTZ R3, R11, R3, !PT ;  /* 0x000000030b037209 */ /* 0x000fc40007810000 */
[----:B------:R-:W-:Y:S01]  /*5a70*/  FSEL R6, R77, -INF , !P0 ;  /* 0xff8000004d067808 */ /* 0x000fe20004000000 */
[----:B------:R-:W-:Y:S01]  /*5a80*/  LDSM.16.MT88.4 R60, [R193+0x2000] ;  /* 0x00200000c13c783b */ /* 0x000fe20000004200 */
[----:B------:R-:W-:Y:S02]  /*5a90*/  ISETP.GT.AND P0, PT, R0, 0x1, P1 ;  /* 0x000000010000780c */ /* 0x000fe40000f04270 */
[----:B------:R-:W-:Y:S01]  /*5aa0*/  FMNMX.FTZ R3, R13, R3, !PT ;  /* 0x000000030d037209 */ /* 0x000fe20007810000 */
[----:B------:R-:W-:Y:S01]  /*5ab0*/  LDSM.16.MT88.4 R76, [R197+0x2000] ;  /* 0x00200000c54c783b */ /* 0x000fe20000004200 */
[----:B------:R-:W-:Y:S02]  /*5ac0*/  ISETP.LT.OR P0, PT, R2, 0x2, P0 ;  /* 0x000000020200780c */ /* 0x000fe40000701670 */
[----:B------:R-:W-:Y:S02]  /*5ad0*/  FMNMX.FTZ R3, R15, R3, !PT ;  /* 0x000000030f037209 */ /* 0x000fe40007810000 */
[----:B------:R-:W-:-:S02]  /*5ae0*/  FSEL R7, R73, -INF , !P0 ;  /* 0xff80000049077808 */ /* 0x000fc40004000000 */
[----:B------:R-:W-:Y:S01]  /*5af0*/  ISETP.GT.AND P0, PT, R0, 0x8, P1 ;  /* 0x000000080000780c */ /* 0x000fe20000f04270 */
[----:B------:R-:W-:Y:S01]  /*5b00*/  LDSM.16.MT88.4 R72, [R197+0x800] ;  /* 0x00080000c548783b */ /* 0x000fe20000004200 */
[----:B------:R-:W-:Y:S02]  /*5b10*/  FMNMX.FTZ R3, R22, R3, !PT ;  /* 0x0000000316037209 */ /* 0x000fe40007810000 */
[----:B------:R-:W-:Y:S02]  /*5b20*/  ISETP.LT.OR P0, PT, R2, 0x9, P0 ;  /* 0x000000090200780c */ /* 0x000fe40000701670 */
[----:B------:R-:W-:Y:S02]  /*5b30*/  FMNMX.FTZ R3, R23, R3, !PT ;  /* 0x0000000317037209 */ /* 0x000fe40007810000 */
[----:B------:R-:W-:Y:S02]  /*5b40*/  FSEL R10, R70, -INF , !P0 ;  /* 0xff800000460a7808 */ /* 0x000fe40004000000 */
[----:B------:R-:W-:Y:S01]  /*5b50*/  ISETP.GT.AND P0, PT, R0, 0x9, P1 ;  /* 0x000000090000780c */ /* 0x000fe20000f04270 */
[----:B------:R-:W-:Y:S01]  /*5b60*/  LDSM.16.MT88.4 R68, [R194+0x2000] ;  /* 0x00200000c244783b */ /* 0x000fe20000004200 */
[----:B------:R-:W-:-:S02]  /*5b70*/  FMNMX.FTZ R3, R24, R3, !PT ;  /* 0x0000000318037209 */ /* 0x000fc40007810000 */
[----:B------:R-:W-:Y:S02]  /*5b80*/  ISETP.LT.OR P0, PT, R2, 0xa, P0 ;  /* 0x0000000a0200780c */ /* 0x000fe40000701670 */
[----:B------:R-:W-:Y:S02]  /*5b90*/  FMNMX.FTZ R3, R106, R3, !PT ;  /* 0x000000036a037209 */ /* 0x000fe40007810000 */
[----:B------:R-:W-:Y:S02]  /*5ba0*/  FSEL R14, R56, -INF , !P0 ;  /* 0xff800000380e7808 */ /* 0x000fe40004000000 */
[----:B------:R-:W-:Y:S01]  /*5bb0*/  ISETP.GT.AND P0, PT, R0, 0x10, P1 ;  /* 0x000000100000780c */ /* 0x000fe20000f04270 */
[----:B------:R-:W-:Y:S01]  /*5bc0*/  LDSM.16.MT88.4 R56, [R197+0x2800] ;  /* 0x00280000c538783b */ /* 0x000fe20000004200 */
[----:B------:R-:W-:Y:S02]  /*5bd0*/  FMNMX.FTZ R4, R6, R7, !PT ;  /* 0x0000000706047209 */ /* 0x000fe40007810000 */
[----:B------:R-:W-:-:S02]  /*5be0*/  ISETP.LT.OR P0, PT, R2, 0x11, P0 ;  /* 0x000000110200780c */ /* 0x000fc40000701670 */
[----:B------:R-:W-:Y:S02]  /*5bf0*/  FMNMX.FTZ R3, R105, R3, !PT ;  /* 0x0000000369037209 */ /* 0x000fe40007810000 */
[----:B------:R-:W-:Y:S02]  /*5c00*/  FSEL R20, R53, -INF , !P0 ;  /* 0xff80000035147808 */ /* 0x000fe40004000000 */
[----:B------:R-:W-:Y:S02]  /*5c10*/  ISETP.GT.AND P0, PT, R0, 0x11, P1 ;  /* 0x000000110000780c */ /* 0x000fe40000f04270 */
[----:B------:R-:W-:Y:S02]  /*5c20*/  FMNMX.FTZ R4, R10, R4, !PT ;  /* 0x000000040a047209 */ /* 0x000fe40007810000 */
[----:B------:R-:W-:Y:S02]  /*5c30*/  ISETP.LT.OR P0, PT, R2, 0x12, P0 ;  /* 0x000000120200780c */ /* 0x000fe40000701670 */
[----:B------:R-:W-:-:S02]  /*5c40*/  FMNMX.FTZ R3, R104, R3, !PT ;  /* 0x0000000368037209 */ /* 0x000fc40007810000 */
[----:B------:R-:W-:Y:S02]  /*5c50*/  FSEL R21, R43, -INF , !P0 ;  /* 0xff8000002b157808 */ /* 0x000fe40004000000 */
[----:B------:R-:W-:Y:S02]  /*5c60*/  ISETP.GT.AND P0, PT, R0, 0x18, P1 ;  /* 0x000000180000780c */ /* 0x000fe40000f04270 */
[----:B------:R-:W-:Y:S02]  /*5c70*/  FMNMX.FTZ R4, R14, R4, !PT ;  /* 0x000000040e047209 */ /* 0x000fe40007810000 */
[----:B------:R-:W-:Y:S02]  /*5c80*/  ISETP.LT.OR P0, PT, R2, 0x19, P0 ;  /* 0x000000190200780c */ /* 0x000fe40000701670 */
[----:B------:R-:W-:Y:S02]  /*5c90*/  FMNMX.FTZ R3, R103, R3, !PT ;  /* 0x0000000367037209 */ /* 0x000fe40007810000 */
[----:B------:R-:W-:-:S02]  /*5ca0*/  FSEL R52, R42, -INF , !P0 ;  /* 0xff8000002a347808 */ /* 0x000fc40004000000 */
[----:B------:R-:W-:Y:S02]  /*5cb0*/  ISETP.GT.AND P0, PT, R0, 0x19, P1 ;  /* 0x000000190000780c */ /* 0x000fe40000f04270 */
[----:B------:R-:W-:Y:S02]  /*5cc0*/  FMNMX.FTZ R4, R20, R4, !PT ;  /* 0x0000000414047209 */ /* 0x000fe40007810000 */
[----:B------:R-:W-:Y:S02]  /*5cd0*/  ISETP.LT.OR P0, PT, R2, 0x1a, P0 ;  /* 0x0000001a0200780c */ /* 0x000fe40000701670 */
[----:B------:R-:W-:Y:S02]  /*5ce0*/  FMNMX.FTZ R3, R107, R3, !PT ;  /* 0x000000036b037209 */ /* 0x000fe40007810000 */
[----:B------:R-:W-:Y:S02]  /*5cf0*/  FSEL R53, R40, -INF , !P0 ;  /* 0xff80000028357808 */ /* 0x000fe40004000000 */
[----:B------:R-:W-:-:S02]  /*5d00*/  ISETP.GT.AND P0, PT, R0, 0x20, P1 ;  /* 0x000000200000780c */ /* 0x000fc40000f04270 */
[----:B------:R-:W-:Y:S02]  /*5d10*/  FMNMX.FTZ R4, R21, R4, !PT ;  /* 0x0000000415047209 */ /* 0x000fe40007810000 */
[----:B------:R-:W-:Y:S02]  /*5d20*/  ISETP.LT.OR P0, PT, R2, 0x21, P0 ;  /* 0x000000210200780c */ /* 0x000fe40000701670 */
[----:B------:R-:W-:Y:S02]  /*5d30*/  FMNMX.FTZ R3, R109, R3, !PT ;  /* 0x000000036d037209 */ /* 0x000fe40007810000 */
[----:B------:R-:W-:Y:S02]  /*5d40*/  FSEL R83, R33, -INF , !P0 ;  /* 0xff80000021537808 */ /* 0x000fe40004000000 */
[----:B------:R-:W-:Y:S02]  /*5d50*/  ISETP.GT.AND P0, PT, R0, 0x21, P1 ;  /* 0x000000210000780c */ /* 0x000fe40000f04270 */
        /* <DEDUP_REMOVED lines=10> */
[----:B------:R-:W-:Y:S01]  /*5e00*/  ISETP.GT.AND P0, PT, R0, 0x29, P1 ;  /* 0x000000290000780c */ /* 0x000fe20000f04270 */
[----:B------:R-:W1:Y:S01]  /*5e10*/  SHFL.BFLY PT, R5, R3, 0x2, 0x1f ;  /* 0x0c401f0003057f89 */ /* 0x000e6200000e0000 */
        /* <DEDUP_REMOVED lines=9> */
[----:B------:R-:W-:-:S04]  /*5eb0*/  ISETP.GT.AND P0, PT, R0, 0x31, P1 ;  /* 0x000000310000780c */ /* 0x000fc80000f04270 */
[----:B------:R-:W-:-:S04]  /*5ec0*/  ISETP.LT.OR P0, PT, R2, 0x32, P0 ;  /* 0x000000320200780c */ /* 0x000fc80000701670 */
[----:B------:R-:W-:Y:S02]  /*5ed0*/  FSEL R100, R19, -INF , !P0 ;  /* 0xff80000013647808 */ /* 0x000fe40004000000 */
[----:B------:R-:W-:-:S04]  /*5ee0*/  ISETP.GT.AND P0, PT, R0, 0x38, P1 ;  /* 0x000000380000780c */ /* 0x000fc80000f04270 */
[----:B------:R-:W-:-:S04]  /*5ef0*/  ISETP.LT.OR P0, PT, R2, 0x39, P0 ;  /* 0x000000390200780c */ /* 0x000fc80000701670 */
[----:B------:R-:W-:Y:S02]  /*5f00*/  FSEL R87, R18, -INF , !P0 ;  /* 0xff80000012577808 */ /* 0x000fe40004000000 */
[----:B------:R-:W-:Y:S01]  /*5f10*/  ISETP.GT.AND P0, PT, R0, 0x39, P1 ;  /* 0x000000390000780c */ /* 0x000fe20000f04270 */
[----:B------:R-:W-:Y:S01]  /*5f20*/  LDSM.16.MT88.4 R16, [R193] ;  /* 0x00000000c110783b */ /* 0x000fe20000004200 */
[----:B------:R-:W-:Y:S02]  /*5f30*/  FMNMX.FTZ R0, R101, R4, !PT ;  /* 0x0000000465007209 */ /* 0x000fe40007810000 */
[----:B------:R-:W-:Y:S02]  /*5f40*/  ISETP.LT.OR P0, PT, R2, 0x3a, P0 ;  /* 0x0000003a0200780c */ /* 0x000fe40000701670 */
[----:B------:R-:W-:Y:S02]  /*5f50*/  FMNMX.FTZ R0, R100, R0, !PT ;  /* 0x0000000064007209 */ /* 0x000fe40007810000 */
[----:B------:R-:W-:-:S02]  /*5f60*/  FSEL R82, R29, -INF , !P0 ;  /* 0xff8000001d527808 */ /* 0x000fc40004000000 */
[----:B------:R-:W-:Y:S01]  /*5f70*/  FMNMX.FTZ R2, R87, R0, !PT ;  /* 0x0000000057027209 */ /* 0x000fe20007810000 */
[----:B------:R-:W-:Y:S01]  /*5f80*/  LDSM.16.MT88.4 R28, [R196] ;  /* 0x00000000c41c783b */ /* 0x000fe20000004200 */
[----:B-1----:R-:W-:Y:S02]  /*5f90*/  FMNMX.FTZ R0, R3, R5, !PT ;  /* 0x0000000503007209 */ /* 0x002fe40007810000 */
        /* <DEDUP_REMOVED lines=19> */
[----:B--2---:R-:W-:Y:S01]  /*60d0*/  FFMA.FTZ R3, R11, c[0x0][0x2d0], -R2 ;  /* 0x0000b4000b037a23 */ /* 0x004fe20000010802 */
[----:B---3--:R-:W-:-:S03]  /*60e0*/  F2FP.BF16.PACK_AB R8, R110, R111 ;  /* 0x0000006f6e08723e */ /* 0x008fc600000010ff */
[----:B------:R1:W2:Y:S02]  /*60f0*/  MUFU.EX2 R229, R3 ;  /* 0x0000000300e57308 */ /* 0x0002a40000000800 */
[--C-:B-1----:R-:W-:Y:S02]  /*6100*/  FFMA.FTZ R3, R15, c[0x0][0x2d0], -R2.reuse ;  /* 0x0000b4000f037a23 */ /* 0x102fe40000010802 */
[----:B------:R-:W-:-:S04]  /*6110*/  FFMA.FTZ R15, R102, c[0x0][0x2d0], -R2 ;  /* 0x0000b400660f7a23 */ /* 0x000fc80000010802 */
[----:B------:R1:W-:Y:S08]  /*6120*/  MUFU.EX2 R241, R3 ;  /* 0x0000000300f17308 */ /* 0x0003f00000000800 */
[----:B------:R-:W-:Y:S01]  /*6130*/  MUFU.EX2 R15, R15 ;  /* 0x0000000f000f7308 */ /* 0x000fe20000000800 */
[----:B-1----:R-:W-:-:S07]  /*6140*/  FFMA.FTZ R3, R6, c[0x0][0x2d0], -R0 ;  /* 0x0000b40006037a23 */ /* 0x002fce0000010800 */
[----:B------:R1:W-:Y:S02]  /*6150*/  MUFU.EX2 R80, R3 ;  /* 0x0000000300507308 */ /* 0x0003e40000000800 */
[--C-:B-1----:R-:W-:Y:S02]  /*6160*/  FFMA.FTZ R3, R7, c[0x0][0x2d0], -R0.reuse ;  /* 0x0000b40007037a23 */ /* 0x102fe40000010800 */
[----:B------:R-:W1:Y:S04]  /*6170*/  LDSM.16.MT88.4 R4, [R194] ;  /* 0x00000000c204783b */ /* 0x000e680000004200 */
[----:B------:R3:W4:Y:S02]  /*6180*/  MUFU.EX2 R13, R3 ;  /* 0x00000003000d7308 */ /* 0x0007240000000800 */
[----:B---3--:R-:W-:Y:S01]  /*6190*/  FFMA.FTZ R3, R10, c[0x0][0x2d0], -R0 ;  /* 0x0000b4000a037a23 */ /* 0x008fe20000010800 */
[----:B--2---:R-:W-:-:S02]  /*61a0*/  F2FP.BF16.PACK_AB R10, R240, R229 ;  /* 0x000000e5f00a723e */ /* 0x004fc400000010ff */
[----:B----4-:R-:W-:-:S03]  /*61b0*/  F2FP.BF16.PACK_AB R9, R13, R80 ;  /* 0x000000500d09723e */ /* 0x010fc600000010ff */
[----:B------:R2:W-:Y:S02]  /*61c0*/  MUFU.EX2 R81, R3 ;  /* 0x0000000300517308 */ /* 0x0005e40000000800 */
[--C-:B--2---:R-:W-:Y:S02]  /*61d0*/  FFMA.FTZ R3, R14, c[0x0][0x2d0], -R0.reuse ;  /* 0x0000b4000e037a23 */ /* 0x104fe40000010800 */
[----:B------:R-:W-:-:S04]  /*61e0*/  FFMA.FTZ R14, R87, c[0x0][0x2d0], -R0 ;  /* 0x0000b400570e7a23 */ /* 0x000fc80000010800 */
[----:B------:R2:W3:Y:S02]  /*61f0*/  MUFU.EX2 R228, R3 ;  /* 0x0000000300e47308 */ /* 0x0004e40000000800 */
[----:B--2---:R-:W-:Y:S01]  /*6200*/  FFMA.FTZ R3, R22, c[0x0][0x2d0], -R2 ;  /* 0x0000b40016037a23 */ /* 0x004fe20000010802 */
[----:B---3--:R-:W-:-:S05]  /*6210*/  F2FP.BF16.PACK_AB R11, R228, R81 ;  /* 0x00000051e40b723e */ /* 0x008fca00000010ff */
[----:B------:R2:W3:Y:S02]  /*6220*/  MUFU.EX2 R252, R3 ;  /* 0x0000000300fc7308 */ /* 0x0004e40000000800 */
[C---:B------:R-:W-:Y:S08]  /*6230*/  HMMA.16816.F32.BF16 R40, R8.reuse, R18, RZ ;  /* 0x000000120828723c */ /* 0x040ff000000418ff */
[----:B------:R-:W-:Y:S01]  /*6240*/  HMMA.16816.F32.BF16 R44, R8, R16, RZ ;  /* 0x00000010082c723c */ /* 0x000fe200000418ff */
[----:B--2---:R-:W-:-:S04]  /*6250*/  FFMA.FTZ R3, R23, c[0x0][0x2d0], -R2 ;  /* 0x0000b40017037a23 */ /* 0x004fc80000010802 */
[----:B------:R2:W-:Y:S03]  /*6260*/  MUFU.EX2 R251, R3 ;  /* 0x0000000300fb7308 */ /* 0x0005e60000000800 */
[C---:B------:R-:W-:Y:S08]  /*6270*/  HMMA.16816.F32.BF16 R16, R8.reuse, R48, RZ ;  /* 0x000000300810723c */ /* 0x040ff000000418ff */
[----:B------:R-:W-:Y:S01]  /*6280*/  HMMA.16816.F32.BF16 R64, R8, R50, RZ ;  /* 0x000000320840723c */ /* 0x000fe200000418ff */
[----:B------:R-:W-:Y:S01]  /*6290*/  LDSM.16.MT88.4 R48, [R196+0x800] ;  /* 0x00080000c430783b */ /* 0x000fe20000004200 */
[----:B--2---:R-:W-:-:S06]  /*62a0*/  FFMA.FTZ R3, R24, c[0x0][0x2d0], -R2 ;  /* 0x0000b40018037a23 */ /* 0x004fcc0000010802 */
[----:B-1----:R-:W-:Y:S01]  /*62b0*/  HMMA.16816.F32.BF16 R24, R8, R4, RZ ;  /* 0x000000040818723c */ /* 0x002fe200000418ff */
[----:B------:R1:W2:Y:S06]  /*62c0*/  MUFU.EX2 R124, R3 ;  /* 0x00000003007c7308 */ /* 0x0002ac0000000800 */
[----:B---3--:R-:W-:Y:S01]  /*62d0*/  F2FP.BF16.PACK_AB R4, R252, R241 ;  /* 0x000000f1fc04723e */ /* 0x008fe200000010ff */
[----:B-1----:R-:W-:-:S04]  /*62e0*/  FFMA.FTZ R3, R20, c[0x0][0x2d0], -R0 ;  /* 0x0000b40014037a23 */ /* 0x002fc80000010800 */
[----:B------:R1:W-:Y:S02]  /*62f0*/  MUFU.EX2 R135, R3 ;  /* 0x0000000300877308 */ /* 0x0003e40000000800 */
[--C-:B-1----:R-:W-:Y:S02]  /*6300*/  FFMA.FTZ R3, R21, c[0x0][0x2d0], -R0.reuse ;  /* 0x0000b40015037a23 */ /* 0x102fe40000010800 */
[----:B------:R-:W-:Y:S04]  /*6310*/  HMMA.16816.F32.BF16 R20, R8, R6, RZ ;  /* 0x000000060814723c */ /* 0x000fe800000418ff */
[----:B------:R1:W3:Y:S03]  /*6320*/  MUFU.EX2 R127, R3 ;  /* 0x00000003007f7308 */ /* 0x0002e60000000800 */
[----:B--2---:R-:W-:Y:S01]  /*6330*/  F2FP.BF16.PACK_AB R6, R124, R251 ;  /* 0x000000fb7c06723e */ /* 0x004fe200000010ff */
[----:B-1----:R-:W-:Y:S01]  /*6340*/  FFMA.FTZ R3, R52, c[0x0][0x2d0], -R0 ;  /* 0x0000b40034037a23 */ /* 0x002fe20000010800 */
[----:B---3--:R-:W-:-:S03]  /*6350*/  F2FP.BF16.PACK_AB R5, R127, R135 ;  /* 0x000000877f05723e */ /* 0x008fc600000010ff */
[----:B------:R1:W-:Y:S02]  /*6360*/  MUFU.EX2 R126, R3 ;  /* 0x00000003007e7308 */ /* 0x0003e40000000800 */
[----:B-1----:R-:W-:Y:S02]  /*6370*/  FFMA.FTZ R3, R53, c[0x0][0x2d0], -R0 ;  /* 0x0000b40035037a23 */ /* 0x002fe40000010800 */
[----:B------:R-:W-:Y:S04]  /*6380*/  HMMA.16816.F32.BF16 R52, R8, R28, RZ ;  /* 0x0000001c0834723c */ /* 0x000fe800000418ff */
[----:B------:R-:W1:Y:S02]  /*6390*/  MUFU.EX2 R237, R3 ;  /* 0x0000000300ed7308 */ /* 0x000e640000000800 */
[----:B-1----:R-:W-:Y:S01]  /*63a0*/  F2FP.BF16.PACK_AB R7, R237, R126 ;  /* 0x0000007eed07723e */ /* 0x002fe200000010ff */
[----:B------:R-:W-:-:S02]  /*63b0*/  FFMA.FTZ R3, R106, c[0x0][0x2d0], -R2 ;  /* 0x0000b4006a037a23 */ /* 0x000fc40000010802 */
[----:B------:R-:W-:-:S03]  /*63c0*/  IMAD.MOV.U32 R106, RZ, RZ, R125 ;  /* 0x000000ffff6a7224 */ /* 0x000fc600078e007d */
[----:B------:R1:W-:Y:S01]  /*63d0*/  MUFU.EX2 R248, R3 ;  /* 0x0000000300f87308 */ /* 0x0003e20000000800 */
[C---:B------:R-:W-:Y:S01]  /*63e0*/  HMMA.16816.F32.BF16 R144, R4.reuse, R38, R40 ;  /* 0x000000260490723c */ /* 0x040fe20000041828 */
[----:B------:R-:W2:Y:S07]  /*63f0*/  LDSM.16.MT88.4 R40, [R194+0x2800] ;  /* 0x00280000c228783b */ /* 0x000eae0000004200 */
[----:B------:R-:W-:Y:S01]  /*6400*/  HMMA.16816.F32.BF16 R136, R4, R36, R44 ;  /* 0x000000240488723c */ /* 0x000fe2000004182c */
[----:B------:R-:W3:Y:S01]  /*6410*/  LDSM.16.MT88.4 R44, [R193+0x2800] ;  /* 0x00280000c12c783b */ /* 0x000ee20000004200 */
[----:B-1----:R-:W-:-:S06]  /*6420*/  FFMA.FTZ R3, R105, c[0x0][0x2d0], -R2 ;  /* 0x0000b40069037a23 */ /* 0x002fcc0000010802 */
[C---:B------:R-:W-:Y:S01]  /*6430*/  HMMA.16816.F32.BF16 R224, R4.reuse, R32, R24 ;  /* 0x0000002004e0723c */ /* 0x040fe20000041818 */
[----:B------:R-:W-:Y:S01]  /*6440*/  IMAD.MOV.U32 R105, RZ, RZ, R124 ;  /* 0x000000ffff697224 */ /* 0x000fe200078e007c */
[----:B------:R1:W4:Y:S06]  /*6450*/  MUFU.EX2 R239, R3 ;  /* 0x0000000300ef7308 */ /* 0x00032c0000000800 */
[----:B------:R-:W-:Y:S08]  /*6460*/  HMMA.16816.F32.BF16 R152, R4, R34, R20 ;  /* 0x000000220498723c */ /* 0x000ff00000041814 */
[----:B------:R-:W-:Y:S01]  /*6470*/  HMMA.16816.F32.BF16 R36, R8, R30, RZ ;  /* 0x0000001e0824723c */ /* 0x000fe200000418ff */
[----:B-1----:R-:W-:-:S04]  /*6480*/  FFMA.FTZ R3, R104, c[0x0][0x2d0], -R2 ;  /* 0x0000b40068037a23 */ /* 0x002fc80000010802 */
[----:B------:R1:W-:Y:S03]  /*6490*/  MUFU.EX2 R250, R3 ;  /* 0x0000000300fa7308 */ /* 0x0003e60000000800 */
[C---:B------:R-:W-:Y:S08]  /*64a0*/  HMMA.16816.F32.BF16 R24, R8.reuse, R68, RZ ;  /* 0x000000440818723c */ /* 0x040ff000000418ff */
[----:B------:R-:W-:Y:S01]  /*64b0*/  HMMA.16816.F32.BF16 R20, R8, R70, RZ ;  /* 0x000000460814723c */ /* 0x000fe200000418ff */
[----:B------:R-:W5:Y:S01]  /*64c0*/  LDSM.16.MT88.4 R68, [R196+0x2000] ;  /* 0x00200000c444783b */ /* 0x000f620000004200 */
[----:B-1----:R-:W-:-:S06]  /*64d0*/  FFMA.FTZ R3, R103, c[0x0][0x2d0], -R2 ;  /* 0x0000b40067037a23 */ /* 0x002fcc0000010802 */
[----:B------:R-:W-:Y:S01]  /*64e0*/  HMMA.16816.F32.BF16 R28, R8, R62, RZ ;  /* 0x0000003e081c723c */ /* 0x000fe200000418ff */
[----:B------:R1:W1:Y:S07]  /*64f0*/  MUFU.EX2 R249, R3 ;  /* 0x0000000300f97308 */ /* 0x00026e0000000800 */
[----:B------:R-:W-:Y:S08]  /*6500*/  HMMA.16816.F32.BF16 R220, R4, R72, R16 ;  /* 0x0000004804dc723c */ /* 0x000ff00000041810 */
[----:B------:R-:W-:Y:S01]  /*6510*/  HMMA.16816.F32.BF16 R32, R8, R60, RZ ;  /* 0x0000003c0820723c */ /* 0x000fe200000418ff */
[----:B-1----:R-:W-:-:S04]  /*6520*/  FFMA.FTZ R3, R83, c[0x0][0x2d0], -R0 ;  /* 0x0000b40053037a23 */ /* 0x002fc80000010800 */
[----:B------:R1:W-:Y:S03]  /*6530*/  MUFU.EX2 R125, R3 ;  /* 0x00000003007d7308 */ /* 0x0003e60000000800 */
[C---:B------:R-:W-:Y:S08]  /*6540*/  HMMA.16816.F32.BF16 R16, R8.reuse, R76, RZ ;  /* 0x0000004c0810723c */ /* 0x040ff000000418ff */
[----:B------:R-:W-:Y:S01]  /*6550*/  HMMA.16816.F32.BF16 R60, R8, R78, RZ ;  /* 0x0000004e083c723c */ /* 0x000fe200000418ff */
[----:B-1----:R-:W-:-:S07]  /*6560*/  FADD.FTZ R3, R111, R110 ;  /* 0x0000006e6f037221 */ /* 0x002fce0000010000 */
[----:B------:R-:W-:Y:S01]  /*6570*/  HMMA.16816.F32.BF16 R160, R4, R74, R64 ;  /* 0x0000004a04a0723c */ /* 0x000fe20000041840 */
[----:B------:R-:W1:Y:S01]  /*6580*/  LDSM.16.MT88.4 R64, [R193+0x4000] ;  /* 0x00400000c140783b */ /* 0x000e620000004200 */
[----:B------:R-:W-:Y:S02]  /*6590*/  FADD.FTZ R229, R229, R3 ;  /* 0x00000003e5e57221 */ /* 0x000fe40000010000 */
[----:B------:R-:W-:-:S04]  /*65a0*/  FFMA.FTZ R3, R100, c[0x0][0x2d0], -R0 ;  /* 0x0000b40064037a23 */ /* 0x000fc80000010800 */
[C---:B--2---:R-:W-:Y:S01]  /*65b0*/  HMMA.16816.F32.BF16 R180, R4.reuse, R40, R24 ;  /* 0x0000002804b4723c */ /* 0x044fe20000041818 */
[----:B------:R-:W2:Y:S07]  /*65c0*/  LDSM.16.MT88.4 R24, [R196+0x2800] ;  /* 0x00280000c418783b */ /* 0x000eae0000004200 */
[C---:B---3--:R-:W-:Y:S01]  /*65d0*/  HMMA.16816.F32.BF16 R72, R4.reuse, R46, R28 ;  /* 0x0000002e0448723c */ /* 0x048fe2000004181c */
[----:B------:R-:W3:Y:S07]  /*65e0*/  LDSM.16.MT88.4 R28, [R194+0x4000] ;  /* 0x00400000c21c783b */ /* 0x000eee0000004200 */
[C---:B------:R-:W-:Y:S01]  /*65f0*/  HMMA.16816.F32.BF16 R184, R4.reuse, R44, R32 ;  /* 0x0000002c04b8723c */ /* 0x040fe20000041820 */
[----:B------:R-:W1:Y:S07]  /*6600*/  LDSM.16.MT88.4 R44, [R193+0x4800] ;  /* 0x00480000c12c783b */ /* 0x000e6e0000004200 */
[C---:B------:R-:W-:Y:S08]  /*6610*/  HMMA.16816.F32.BF16 R176, R4.reuse, R56, R16 ;  /* 0x0000003804b0723c */ /* 0x040ff00000041810 */
[C---:B------:R-:W-:Y:S01]  /*6620*/  HMMA.16816.F32.BF16 R168, R4.reuse, R58, R60 ;  /* 0x0000003a04a8723c */ /* 0x040fe2000004183c */
[----:B------:R-:W2:Y:S04]  /*6630*/  LDSM.16.MT88.4 R56, [R197+0x4000] ;  /* 0x00400000c538783b */ /* 0x000ea80000004200 */
[----:B------:R-:W-:Y:S03]  /*6640*/  LDSM.16.MT88.4 R60, [R196+0x4000] ;  /* 0x00400000c43c783b */ /* 0x000fe60000004200 */
[----:B------:R-:W-:Y:S01]  /*6650*/  HMMA.16816.F32.BF16 R76, R4, R42, R20 ;  /* 0x0000002a044c723c */ /* 0x000fe20000041814 */
[----:B------:R-:W2:Y:S07]  /*6660*/  LDSM.16.MT88.4 R40, [R194+0x4800] ;  /* 0x00480000c228783b */ /* 0x000eae0000004200 */
[C---:B-----5:R-:W-:Y:S08]  /*6670*/  HMMA.16816.F32.BF16 R20, R8.reuse, R68, RZ ;  /* 0x000000440814723c */ /* 0x060ff000000418ff */
[----:B------:R-:W-:Y:S08]  /*6680*/  HMMA.16816.F32.BF16 R16, R8, R70, RZ ;  /* 0x000000460810723c */ /* 0x000ff000000418ff */
[----:B------:R-:W-:Y:S08]  /*6690*/  HMMA.16816.F32.BF16 R172, R4, R50, R36 ;  /* 0x0000003204ac723c */ /* 0x000ff00000041824 */
[----:B-1----:R-:W-:Y:S08]  /*66a0*/  HMMA.16816.F32.BF16 R36, R8, R64, RZ ;  /* 0x000000400824723c */ /* 0x002ff000000418ff */
[C---:B------:R-:W-:Y:S01]  /*66b0*/  HMMA.16816.F32.BF16 R188, R4.reuse, R48, R52 ;  /* 0x0000003004bc723c */ /* 0x040fe20000041834 */
[----:B------:R-:W1:Y:S04]  /*66c0*/  LDSM.16.MT88.4 R52, [R197+0x4800] ;  /* 0x00480000c534783b */ /* 0x000e680000004200 */
[----:B------:R-:W-:Y:S03]  /*66d0*/  LDSM.16.MT88.4 R48, [R196+0x4800] ;  /* 0x00480000c430783b */ /* 0x000fe60000004200 */
[----:B--2---:R-:W-:Y:S08]  /*66e0*/  HMMA.16816.F32.BF16 R164, R4, R24, R20 ;  /* 0x0000001804a4723c */ /* 0x004ff00000041814 */
[C---:B------:R-:W-:Y:S01]  /*66f0*/  HMMA.16816.F32.BF16 R32, R8.reuse, R66, RZ ;  /* 0x000000420820723c */ /* 0x040fe200000418ff */
[----:B------:R-:W2:Y:S07]  /*6700*/  LDSM.16.MT88.4 R64, [R193+0x6000] ;  /* 0x00600000c140783b */ /* 0x000eae0000004200 */
[----:B---3--:R-:W-:Y:S08]  /*6710*/  HMMA.16816.F32.BF16 R20, R8, R28, RZ ;  /* 0x0000001c0814723c */ /* 0x008ff000000418ff */
[----:B------:R-:W-:Y:S08]  /*6720*/  HMMA.16816.F32.BF16 R156, R4, R26, R16 ;  /* 0x0000001a049c723c */ /* 0x000ff00000041810 */
[----:B------:R-:W-:Y:S08]  /*6730*/  HMMA.16816.F32.BF16 R16, R8, R30, RZ ;  /* 0x0000001e0810723c */ /* 0x000ff000000418ff */
[----:B------:R-:W-:Y:S01]  /*6740*/  HMMA.16816.F32.BF16 R148, R4, R44, R36 ;  /* 0x0000002c0494723c */ /* 0x000fe20000041824 */
[----:B------:R-:W3:Y:S07]  /*6750*/  LDSM.16.MT88.4 R36, [R194+0x6000] ;  /* 0x00600000c224783b */ /* 0x000eee0000004200 */
[----:B------:R-:W-:Y:S08]  /*6760*/  HMMA.16816.F32.BF16 R28, R8, R58, RZ ;  /* 0x0000003a081c723c */ /* 0x000ff000000418ff */
[C---:B------:R-:W-:Y:S01]  /*6770*/  HMMA.16816.F32.BF16 R128, R4.reuse, R46, R32 ;  /* 0x0000002e0480723c */ /* 0x040fe20000041820 */
[----:B------:R-:W5:Y:S07]  /*6780*/  LDSM.16.MT88.4 R44, [R193+0x6800] ;  /* 0x00680000c12c783b */ /* 0x000f6e0000004200 */
[----:B------:R-:W-:Y:S08]  /*6790*/  HMMA.16816.F32.BF16 R140, R4, R40, R20 ;  /* 0x00000028048c723c */ /* 0x000ff00000041814 */
[C---:B------:R-:W-:Y:S08]  /*67a0*/  HMMA.16816.F32.BF16 R20, R8.reuse, R62, RZ ;  /* 0x0000003e0814723c */ /* 0x040ff000000418ff */
[----:B------:R-:W-:Y:S08]  /*67b0*/  HMMA.16816.F32.BF16 R32, R8, R56, RZ ;  /* 0x000000380820723c */ /* 0x000ff000000418ff */
[C---:B-1----:R-:W-:Y:S01]  /*67c0*/  HMMA.16816.F32.BF16 R112, R4.reuse, R54, R28 ;  /* 0x000000360470723c */ /* 0x042fe2000004181c */
[----:B------:R-:W1:Y:S07]  /*67d0*/  LDSM.16.MT88.4 R28, [R194+0x6800] ;  /* 0x00680000c21c783b */ /* 0x000e6e0000004200 */
[----:B------:R-:W-:Y:S08]  /*67e0*/  HMMA.16816.F32.BF16 R120, R4, R42, R16 ;  /* 0x0000002a0478723c */ /* 0x000ff00000041810 */
[----:B--2---:R-:W-:Y:S08]  /*67f0*/  HMMA.16816.F32.BF16 R16, R8, R64, RZ ;  /* 0x000000400810723c */ /* 0x004ff000000418ff */
[C---:B------:R-:W-:Y:S08]  /*6800*/  HMMA.16816.F32.BF16 R92, R4.reuse, R50, R20 ;  /* 0x00000032045c723c */ /* 0x040ff00000041814 */
[----:B------:R-:W-:Y:S01]  /*6810*/  HMMA.16816.F32.BF16 R116, R4, R52, R32 ;  /* 0x000000340474723c */ /* 0x000fe20000041820 */
[----:B------:R-:W2:Y:S07]  /*6820*/  LDSM.16.MT88.4 R32, [R197+0x6000] ;  /* 0x00600000c520783b */ /* 0x000eae0000004200 */
[C---:B---3--:R-:W-:Y:S08]  /*6830*/  HMMA.16816.F32.BF16 R20, R8.reuse, R36, RZ ;  /* 0x000000240814723c */ /* 0x048ff000000418ff */
[----:B------:R-:W-:Y:S08]  /*6840*/  HMMA.16816.F32.BF16 R24, R8, R60, RZ ;  /* 0x0000003c0818723c */ /* 0x000ff000000418ff */
[----:B-----5:R-:W-:Y:S08]  /*6850*/  HMMA.16816.F32.BF16 R88, R4, R44, R16 ;  /* 0x0000002c0458723c */ /* 0x020ff00000041810 */
[----:B------:R-:W-:Y:S08]  /*6860*/  HMMA.16816.F32.BF16 R16, R8, R38, RZ ;  /* 0x000000260810723c */ /* 0x000ff000000418ff */
[C---:B-1----:R-:W-:Y:S01]  /*6870*/  HMMA.16816.F32.BF16 R56, R4.reuse, R28, R20 ;  /* 0x0000001c0438723c */ /* 0x042fe20000041814 */
[----:B------:R-:W1:Y:S07]  /*6880*/  LDSM.16.MT88.4 R20, [R197+0x6800] ;  /* 0x00680000c514783b */ /* 0x000e6e0000004200 */
[----:B------:R-:W-:Y:S08]  /*6890*/  HMMA.16816.F32.BF16 R96, R4, R48, R24 ;  /* 0x000000300460723c */ /* 0x000ff00000041818 */
[----:B------:R-:W-:Y:S08]  /*68a0*/  HMMA.16816.F32.BF16 R24, R8, R66, RZ ;  /* 0x000000420818723c */ /* 0x000ff000000418ff */
[----:B------:R-:W-:Y:S08]  /*68b0*/  HMMA.16816.F32.BF16 R52, R4, R30, R16 ;  /* 0x0000001e0434723c */ /* 0x000ff00000041810 */
[----:B--2---:R-:W-:Y:S08]  /*68c0*/  HMMA.16816.F32.BF16 R16, R8, R32, RZ ;  /* 0x000000200810723c */ /* 0x004ff000000418ff */
[C---:B------:R-:W-:Y:S11]  /*68d0*/  HMMA.16816.F32.BF16 R60, R4.reuse, R46, R24 ;  /* 0x0000002e043c723c */ /* 0x040ff60000041818 */
[----:B------:R-:W-:Y:S05]  /*68e0*/  @!UPT UIADD3 URZ, URZ, URZ, URZ ;  /* 0x0000003f3f3ff290 */ /* 0x000fea000fffe03f */
[----:B-1----:R-:W-:Y:S08]  /*68f0*/  HMMA.16816.F32.BF16 R44, R4, R20, R16 ;  /* 0x00000014042c723c */ /* 0x002ff00000041810 */
[----:B------:R-:W-:Y:S11]  /*6900*/  HMMA.16816.F32.BF16 R16, R8, R34, RZ ;  /* 0x000000220810723c */ /* 0x000ff600000418ff */
[----:B------:R-:W-:Y:S11]  /*6910*/  @!UPT UIADD3 URZ, URZ, URZ, URZ ;  /* 0x0000003f3f3ff290 */ /* 0x000ff6000fffe03f */
[----:B------:R-:W-:Y:S02]  /*6920*/  @!UPT UIADD3 URZ, URZ, URZ, URZ ;  /* 0x0000003f3f3ff290 */ /* 0x000fe4000fffe03f */
[----:B------:R-:W-:Y:S01]  /*6930*/  HMMA.16816.F32.BF16 R36, R4, R22, R16 ;  /* 0x000000160424723c */ /* 0x000fe20000041810 */
[----:B------:R-:W1:Y:S07]  /*6940*/  LDSM.16.MT88.4 R16, [R196+0x6000] ;  /* 0x00600000c410783b */ /* 0x000e6e0000004200 */
[C---:B-1----:R-:W-:Y:S08]  /*6950*/  HMMA.16816.F32.BF16 R20, R8.reuse, R16, RZ ;  /* 0x000000100814723c */ /* 0x042ff000000418ff */
[----:B------:R-:W-:Y:S01]  /*6960*/  HMMA.16816.F32.BF16 R8, R8, R18, RZ ;  /* 0x000000120808723c */ /* 0x000fe200000418ff */
[----:B------:R-:W1:Y:S11]  /*6970*/  LDSM.16.MT88.4 R16, [R196+0x6800] ;  /* 0x00680000c410783b */ /* 0x000e760000004200 */
[----:B------:R-:W-:Y:S04]  /*6980*/  @!UPT UIADD3 URZ, URZ, URZ, URZ ;  /* 0x0000003f3f3ff290 */ /* 0x000fe8000fffe03f */
[C---:B-1----:R-:W-:Y:S07]  /*6990*/  HMMA.16816.F32.BF16 R28, R4.reuse, R16, R20 ;  /* 0x00000010041c723c */ /* 0x042fee0000041814 */
[----:B------:R-:W-:Y:S01]  /*69a0*/  FFMA.FTZ R17, R108, c[0x0][0x2d0], -R2 ;  /* 0x0000b4006c117a23 */ /* 0x000fe20000010802 */
[----:B------:R-:W-:Y:S01]  /*69b0*/  HMMA.16816.F32.BF16 R20, R4, R18, R8 ;  /* 0x000000120414723c */ /* 0x000fe20000041808 */
[----:B------:R-:W1:Y:S01]  /*69c0*/  LDSM.16.MT88.4 R8, [R193+0x1000] ;  /* 0x00100000c108783b */ /* 0x000e620000004200 */
[----:B------:R-:W-:-:S03]  /*69d0*/  FFMA.FTZ R16, R82, c[0x0][0x2d0], -R0 ;  /* 0x0000b40052107a23 */ /* 0x000fc60000010800 */
[----:B------:R-:W-:Y:S02]  /*69e0*/  MUFU.EX2 R17, R17 ;  /* 0x0000001100117308 */ /* 0x000fe40000000800 */
[--C-:B------:R-:W-:Y:S01]  /*69f0*/  FFMA.FTZ R19, R107, c[0x0][0x2d0], -R2.reuse ;  /* 0x0000b4006b137a23 */ /* 0x100fe20000010802 */
[----:B----4-:R-:W-:Y:S01]  /*6a00*/  F2FP.BF16.PACK_AB R4, R239, R248 ;  /* 0x000000f8ef04723e */ /* 0x010fe200000010ff */
[----:B------:R-:W-:Y:S01]  /*6a10*/  FFMA.FTZ R18, R109, c[0x0][0x2d0], -R2 ;  /* 0x0000b4006d127a23 */ /* 0x000fe20000010802 */
[----:B------:R-:W-:Y:S01]  /*6a20*/  F2FP.BF16.PACK_AB R6, R249, R250 ;  /* 0x000000faf906723e */ /* 0x000fe200000010ff */
[--C-:B------:R-:W-:Y:S02]  /*6a30*/  FFMA.FTZ R2, R84, c[0x0][0x2d0], -R0.reuse ;  /* 0x0000b40054027a23 */ /* 0x100fe40000010800 */
[----:B------:R-:W-:Y:S08]  /*6a40*/  MUFU.EX2 R19, R19 ;  /* 0x0000001300137308 */ /* 0x000ff00000000800 */
[----:B------:R2:W3:Y:S08]  /*6a50*/  MUFU.EX2 R124, R2 ;  /* 0x00000002007c7308 */ /* 0x0004f00000000800 */
[----:B------:R-:W-:Y:S01]  /*6a60*/  MUFU.EX2 R18, R18 ;  /* 0x0000001200127308 */ /* 0x000fe20000000800 */
[----:B--2---:R-:W-:Y:S01]  /*6a70*/  FFMA.FTZ R2, R85, c[0x0][0x2d0], -R0 ;  /* 0x0000b40055027a23 */ /* 0x004fe20000010800 */
[----:B---3--:R-:W-:-:S06]  /*6a80*/  F2FP.BF16.PACK_AB R5, R124, R125 ;  /* 0x0000007d7c05723e */ /* 0x008fcc00000010ff */
[----:B------:R2:W-:Y:S02]  /*6a90*/  MUFU.EX2 R133, R2 ;  /* 0x0000000200857308 */ /* 0x0005e40000000800 */
[----:B--2---:R-:W-:-:S06]  /*6aa0*/  FFMA.FTZ R2, R86, c[0x0][0x2d0], -R0 ;  /* 0x0000b40056027a23 */ /* 0x004fcc0000010800 */
[----:B------:R-:W2:Y:S02]  /*6ab0*/  MUFU.EX2 R134, R2 ;  /* 0x0000000200867308 */ /* 0x000ea40000000800 */
[----:B--2---:R-:W-:Y:S01]  /*6ac0*/  F2FP.BF16.PACK_AB R7, R134, R133 ;  /* 0x000000858607723e */ /* 0x004fe200000010ff */
[----:B------:R-:W-:Y:S02]  /*6ad0*/  FADD.FTZ R2, R80, R13 ;  /* 0x0000000d50027221 */ /* 0x000fe40000010000 */
[----:B------:R-:W-:Y:S02]  /*6ae0*/  FFMA.FTZ R13, R101, c[0x0][0x2d0], -R0 ;  /* 0x0000b400650d7a23 */ /* 0x000fe40000010800 */
[----:B------:R-:W-:Y:S02]  /*6af0*/  FADD.FTZ R0, R81, R2 ;  /* 0x0000000251007221 */ /* 0x000fe40000010000 */
[----:B-1----:R-:W-:Y:S01]  /*6b00*/  HMMA.16816.F32.BF16 R136, R4, R8, R136 ;  /* 0x000000080488723c */ /* 0x002fe20000041888 */
[----:B------:R-:W-:-:S02]  /*6b10*/  IMAD.MOV.U32 R2, RZ, RZ, R240 ;  /* 0x000000ffff027224 */ /* 0x000fc400078e00f0 */
[----:B------:R-:W-:Y:S02]  /*6b20*/  FADD.FTZ R0, R228, R0 ;  /* 0x00000000e4007221 */ /* 0x000fe40000010000 */
[----:B------:R-:W-:Y:S02]  /*6b30*/  FADD.FTZ R2, R2, R229 ;  /* 0x000000e502027221 */ /* 0x000fe40000010000 */
[----:B------:R-:W-:Y:S01]  /*6b40*/  FADD.FTZ R0, R135, R0 ;  /* 0x0000000087007221 */ /* 0x000fe20000010000 */
[----:B------:R-:W-:Y:S01]  /*6b50*/  HMMA.16816.F32.BF16 R24, R4, R10, R144 ;  /* 0x0000000a0418723c */ /* 0x000fe20000041890 */
[----:B------:R-:W1:Y:S02]  /*6b60*/  LDSM.16.MT88.4 R8, [R194+0x1000] ;  /* 0x00100000c208783b */ /* 0x000e640000004200 */
[----:B------:R-:W-:-:S04]  /*6b70*/  FADD.FTZ R0, R127, R0 ;  /* 0x000000007f007221 */ /* 0x000fc80000010000 */
[----:B------:R-:W-:-:S04]  /*6b80*/  FADD.FTZ R0, R126, R0 ;  /* 0x000000007e007221 */ /* 0x000fc80000010000 */
[----:B------:R-:W-:-:S04]  /*6b90*/  FADD.FTZ R0, R237, R0 ;  /* 0x00000000ed007221 */ /* 0x000fc80000010000 */
[----:B------:R-:W-:-:S04]  /*6ba0*/  FADD.FTZ R0, R125, R0 ;  /* 0x000000007d007221 */ /* 0x000fc80000010000 */
[----:B------:R-:W-:-:S04]  /*6bb0*/  FADD.FTZ R0, R124, R0 ;  /* 0x000000007c007221 */ /* 0x000fc80000010000 */
[----:B------:R-:W-:-:S04]  /*6bc0*/  FADD.FTZ R0, R133, R0 ;  /* 0x0000000085007221 */ /* 0x000fc80000010000 */
        /* <DEDUP_REMOVED lines=20> */
[----:B------:R-:W-:Y:S01]  /*6d10*/  IMAD.MOV.U32 R167, RZ, RZ, R105 ;  /* 0x000000ffffa77224 */ /* 0x000fe200078e0069 */
[----:B------:R-:W-:Y:S01]  /*6d20*/  HMMA.16816.F32.BF16 R220, R4, R10, R156 ;  /* 0x0000000a04dc723c */ /* 0x000fe2000004189c */
[----:B------:R-:W1:Y:S01]  /*6d30*/  LDSM.16.MT88.4 R8, [R193+0x5000] ;  /* 0x00500000c108783b */ /* 0x000e620000004200 */
[----:B------:R-:W-:-:S02]  /*6d40*/  IMAD.MOV.U32 R166, RZ, RZ, R106 ;  /* 0x000000ffffa67224 */ /* 0x000fc400078e006a */
[----:B------:R-:W-:Y:S02]  /*6d50*/  IMAD.MOV.U32 R165, RZ, RZ, R243 ;  /* 0x000000ffffa57224 */ /* 0x000fe400078e00f3 */
[----:B------:R-:W-:Y:S02]  /*6d60*/  IMAD.MOV.U32 R164, RZ, RZ, R242 ;  /* 0x000000ffffa47224 */ /* 0x000fe400078e00f2 */
[----:B------:R-:W-:Y:S02]  /*6d70*/  IMAD.MOV.U32 R159, RZ, RZ, R241 ;  /* 0x000000ffff9f7224 */ /* 0x000fe400078e00f1 */
[----:B------:R-:W-:Y:S02]  /*6d80*/  IMAD.MOV.U32 R229, RZ, RZ, R166 ;  /* 0x000000ffffe57224 */ /* 0x000fe400078e00a6 */
[----:B------:R-:W-:Y:S02]  /*6d90*/  FADD.FTZ R2, R159, R2 ;  /* 0x000000029f027221 */ /* 0x000fe40000010000 */
[----:B------:R-:W-:Y:S02]  /*6da0*/  LDSM.16.MT88.4 R156, [R197+0x1800] ;  /* 0x00180000c59c783b */ /* 0x000fe40000004200 */
[----:B------:R-:W-:-:S04]  /*6db0*/  FADD.FTZ R2, R252, R2 ;  /* 0x00000002fc027221 */ /* 0x000fc80000010000 */
[----:B------:R-:W-:Y:S01]  /*6dc0*/  FADD.FTZ R2, R251, R2 ;  /* 0x00000002fb027221 */ /* 0x000fe20000010000 */
[C---:B-1----:R-:W-:Y:S01]  /*6dd0*/  HMMA.16816.F32.BF16 R180, R4.reuse, R8, R148 ;  /* 0x0000000804b4723c */ /* 0x042fe20000041894 */
[----:B------:R-:W-:Y:S07]  /*6de0*/  LDSM.16.MT88.4 R148, [R194+0x1800] ;  /* 0x00180000c294783b */ /* 0x000fee0000004200 */
[----:B------:R-:W-:Y:S01]  /*6df0*/  HMMA.16816.F32.BF16 R100, R4, R10, R128 ;  /* 0x0000000a0464723c */ /* 0x000fe20000041880 */
[----:B------:R-:W1:Y:S06]  /*6e00*/  LDSM.16.MT88.4 R8, [R194+0x5000] ;  /* 0x00500000c208783b */ /* 0x000e6c0000004200 */
[----:B------:R-:W-:-:S02]  /*6e10*/  F2FP.BF16.PACK_AB R128, R18, R19 ;  /* 0x000000131280723e */ /* 0x000fc400000010ff */
[----:B------:R-:W-:Y:S01]  /*6e20*/  F2FP.BF16.PACK_AB R130, R15, R17 ;  /* 0x000000110f82723e */ /* 0x000fe200000010ff */
[C---:B-1----:R-:W-:Y:S01]  /*6e30*/  HMMA.16816.F32.BF16 R104, R4.reuse, R8, R140 ;  /* 0x000000080468723c */ /* 0x042fe2000004188c */
[----:B------:R-:W-:Y:S07]  /*6e40*/  LDSM.16.MT88.4 R140, [R193+0x1800] ;  /* 0x00180000c18c783b */ /* 0x000fee0000004200 */
        /* <DEDUP_REMOVED lines=21> */
[----:B------:R1:W-:Y:S07]  /*6fa0*/  MUFU.EX2 R8, R13 ;  /* 0x0000000d00087308 */ /* 0x0003ee0000000800 */
[----:B------:R-:W-:Y:S01]  /*6fb0*/  HMMA.16816.F32.BF16 R20, R4, R10, R20 ;  /* 0x0000000a0414723c */ /* 0x000fe20000041814 */
[----:B------:R2:W3:Y:S01]  /*6fc0*/  MUFU.EX2 R9, R3 ;  /* 0x0000000300097308 */ /* 0x0004e20000000800 */
[----:B------:R-:W-:Y:S07]  /*6fd0*/  LDSM.16.MT88.4 R4, [R196+0x7800] ;  /* 0x00780000c404783b */ /* 0x000fee0000004200 */
[----:B------:R4:W-:Y:S01]  /*6fe0*/  MUFU.EX2 R10, R14 ;  /* 0x0000000e000a7308 */ /* 0x0009e20000000800 */
[----:B-1----:R-:W-:-:S02]  /*6ff0*/  IMAD.MOV.U32 R13, RZ, RZ, R164 ;  /* 0x000000ffff0d7224 */ /* 0x002fc400078e00a4 */
[----:B--2---:R-:W-:-:S05]  /*7000*/  IMAD.MOV.U32 R3, RZ, RZ, R167 ;  /* 0x000000ffff037224 */ /* 0x004fca00078e00a7 */
[----:B------:R-:W1:Y:S01]  /*7010*/  MUFU.EX2 R11, R16 ;  /* 0x00000010000b7308 */ /* 0x000e620000000800 */
[----:B---3--:R-:W-:Y:S01]  /*7020*/  F2FP.BF16.PACK_AB R129, R9, R8 ;  /* 0x000000080981723e */ /* 0x008fe200000010ff */
[----:B------:R-:W-:Y:S02]  /*7030*/  FADD.FTZ R2, R3, R2 ;  /* 0x0000000203027221 */ /* 0x000fe40000010000 */
[----:B------:R-:W-:Y:S02]  /*7040*/  IMAD.MOV.U32 R3, RZ, RZ, c[0x0][0x2c4] ;  /* 0x0000b100ff037624 */ /* 0x000fe400078e00ff */
[----:B----4-:R-:W-:Y:S02]  /*7050*/  IMAD.MOV.U32 R14, RZ, RZ, R165 ;  /* 0x000000ffff0e7224 */ /* 0x010fe400078e00a5 */
[----:B------:R-:W2:Y:S01]  /*7060*/  LDSM.16.MT88.4 R164, [R196+0x1800] ;  /* 0x00180000c4a4783b */ /* 0x000ea20000004200 */
[----:B------:R-:W-:Y:S01]  /*7070*/  FADD.FTZ R2, R248, R2 ;  /* 0x00000002f8027221 */ /* 0x000fe20000010000 */
[----:B------:R-:W-:-:S03]  /*7080*/  ISETP.NE.AND P1, PT, R3, 0x1, PT ;  /* 0x000000010300780c */ /* 0x000fc60003f25270 */
[----:B------:R-:W-:Y:S01]  /*7090*/  FADD.FTZ R2, R239, R2 ;  /* 0x00000002ef027221 */ /* 0x000fe20000010000 */
[----:B-1----:R-:W-:-:S03]  /*70a0*/  F2FP.BF16.PACK_AB R131, R11, R10 ;  /* 0x0000000a0b83723e */ /* 0x002fc600000010ff */
[----:B------:R-:W-:-:S04]  /*70b0*/  FADD.FTZ R2, R250, R2 ;  /* 0x00000002fa027221 */ /* 0x000fc80000010000 */
[----:B------:R-:W-:Y:S01]  /*70c0*/  FADD.FTZ R2, R249, R2 ;  /* 0x00000002f9027221 */ /* 0x000fe20000010000 */
[C---:B------:R-:W-:Y:S01]  /*70d0*/  HMMA.16816.F32.BF16 R52, R128.reuse, R56, R80 ;  /* 0x000000388034723c */ /* 0x040fe20000041850 */
[----:B------:R-:W-:Y:S02]  /*70e0*/  LDSM.16.MT88.4 R80, [R194+0x5800] ;  /* 0x00580000c250783b */ /* 0x000fe40000004200 */
[----:B------:R-:W-:Y:S02]  /*70f0*/  FADD.FTZ R3, R19, R2 ;  /* 0x0000000213037221 */ /* 0x000fe40000010000 */
[----:B------:R-:W-:Y:S02]  /*7100*/  FADD.FTZ R2, R8, R0 ;  /* 0x0000000008027221 */ /* 0x000fe40000010000 */
[----:B------:R-:W-:Y:S01]  /*7110*/  IMAD.MOV.U32 R0, RZ, RZ, R229 ;  /* 0x000000ffff007224 */ /* 0x000fe200078e00e5 */
[C---:B------:R-:W-:Y:S08]  /*7120*/  HMMA.16816.F32.BF16 R152, R128.reuse, R156, R152 ;  /* 0x0000009c8098723c */ /* 0x040ff00000041898 */
[C---:B------:R-:W-:Y:S01]  /*7130*/  HMMA.16816.F32.BF16 R156, R128.reuse, R158, R40 ;  /* 0x0000009e809c723c */ /* 0x040fe20000041828 */
[----:B------:R-:W1:Y:S07]  /*7140*/  LDSM.16.MT88.4 R40, [R193+0x3800] ;  /* 0x00380000c128783b */ /* 0x000e6e0000004200 */
[C---:B------:R-:W-:Y:S08]  /*7150*/  HMMA.16816.F32.BF16 R92, R128.reuse, R96, R176 ;  /* 0x00000060805c723c */ /* 0x040ff000000418b0 */
[C---:B--2---:R-:W-:Y:S08]  /*7160*/  HMMA.16816.F32.BF16 R160, R128.reuse, R164, R160 ;  /* 0x000000a480a0723c */ /* 0x044ff000000418a0 */
[C---:B------:R-:W-:Y:S01]  /*7170*/  HMMA.16816.F32.BF16 R164, R128.reuse, R166, R48 ;  /* 0x000000a680a4723c */ /* 0x040fe20000041830 */
[----:B------:R-:W2:Y:S07]  /*7180*/  LDSM.16.MT88.4 R48, [R194+0x3800] ;  /* 0x00380000c230783b */ /* 0x000eae0000004200 */
[C---:B------:R-:W-:Y:S01]  /*7190*/  HMMA.16816.F32.BF16 R96, R128.reuse, R98, R120 ;  /* 0x000000628060723c */ /* 0x040fe20000041878 */
[----:B------:R-:W-:Y:S07]  /*71a0*/  LDSM.16.MT88.4 R120, [R197+0x7800] ;  /* 0x00780000c578783b */ /* 0x000fee0000004200 */
[C---:B------:R-:W-:Y:S07]  /*71b0*/  HMMA.16816.F32.BF16 R124, R128.reuse, R4, R28 ;  /* 0x00000004807c723c */ /* 0x040fee000004181c */
[----:B------:R-:W-:Y:S01]  /*71c0*/  @P1 IMAD.HI.U32 R4, R229, c[0x0][0x2c8], RZ ;  /* 0x0000b200e5041a27 */ /* 0x000fe200078e00ff */
[----:B-1----:R-:W-:Y:S01]  /*71d0*/  HMMA.16816.F32.BF16 R36, R128, R40, R64 ;  /* 0x000000288024723c */ /* 0x002fe20000041840 */
[----:B------:R-:W-:Y:S02]  /*71e0*/  LDSM.16.MT88.4 R64, [R196+0x3800] ;  /* 0x00380000c440783b */ /* 0x000fe40000004200 */
[----:B------:R-:W-:Y:S01]  /*71f0*/  FADD.FTZ R5, R18, R3 ;  /* 0x0000000312057221 */ /* 0x000fe20000010000 */
[----:B------:R-:W-:Y:S01]  /*7200*/  @P1 SHF.R.U32.HI R0, RZ, c[0x0][0x2cc], R4 ;  /* 0x0000b300ff001a19 */ /* 0x000fe20000011604 */
[----:B------:R-:W-:-:S02]  /*7210*/  FADD.FTZ R3, R9, R2 ;  /* 0x0000000209037221 */ /* 0x000fc40000010000 */
[----:B------:R-:W-:Y:S01]  /*7220*/  IMAD.IADD R2, R13, 0x1, -R14 ;  /* 0x000000010d027824 */ /* 0x000fe200078e0a0e */
[C---:B------:R-:W-:Y:S01]  /*7230*/  HMMA.16816.F32.BF16 R40, R128.reuse, R42, R68 ;  /* 0x0000002a8028723c */ /* 0x040fe20000041844 */
[----:B------:R-:W-:Y:S02]  /*7240*/  FADD.FTZ R4, R17, R5 ;  /* 0x0000000511047221 */ /* 0x000fe40000010000 */
[----:B------:R-:W-:Y:S02]  /*7250*/  FADD.FTZ R3, R10, R3 ;  /* 0x000000030a037221 */ /* 0x000fe40000010000 */
[----:B------:R-:W-:Y:S02]  /*7260*/  IMAD.IADD R2, R2, 0x1, R0 ;  /* 0x0000000102027824 */ /* 0x000fe400078e0200 */
[----:B------:R-:W-:Y:S01]  /*7270*/  FADD.FTZ R0, R15, R4 ;  /* 0x000000040f007221 */ /* 0x000fe20000010000 */
[----:B------:R-:W-:Y:S01]  /*7280*/  HMMA.16816.F32.BF16 R56, R128, R58, R84 ;  /* 0x0000003a8038723c */ /* 0x000fe20000041854 */
[----:B------:R-:W-:-:S03]  /*7290*/  FADD.FTZ R3, R11, R3 ;  /* 0x000000030b037221 */ /* 0x000fc60000010000 */
[----:B------:R1:W-:Y:S04]  /*72a0*/  STL [R1], R0 ;  /* 0x0000000001007387 */ /* 0x0003e80000100800 */
[C---:B--2---:R-:W-:Y:S01]  /*72b0*/  HMMA.16816.F32.BF16 R44, R128.reuse, R48, R72 ;  /* 0x00000030802c723c */ /* 0x044fe20000041848 */
[----:B------:R-:W2:Y:S04]  /*72c0*/  LDSM.16.MT88.4 R72, [R193+0x5800] ;  /* 0x00580000c148783b */ /* 0x000ea80000004200 */
[----:B------:R-:W-:Y:S03]  /*72d0*/  STL [R1+0x8], R3 ;  /* 0x0000080301007387 */ /* 0x000fe60000100800 */
[C---:B------:R-:W-:Y:S08]  /*72e0*/  HMMA.16816.F32.BF16 R48, R128.reuse, R50, R76 ;  /* 0x000000328030723c */ /* 0x040ff0000004184c */
[----:B------:R-:W-:Y:S01]  /*72f0*/  HMMA.16816.F32.BF16 R76, R128, R80, R104 ;  /* 0x00000050804c723c */ /* 0x000fe20000041868 */
[----:B------:R-:W3:Y:S01]  /*7300*/  LDSM.16.MT88.4 R104, [R193+0x7800] ;  /* 0x00780000c168783b */ /* 0x000ee20000004200 */
[----:B-1----:R-:W-:-:S06]  /*7310*/  IADD3 R0, R2, c[0x0][0x328], RZ ;  /* 0x0000ca0002007a10 */ /* 0x002fcc0007ffe0ff */
[C---:B------:R-:W-:Y:S08]  /*7320*/  HMMA.16816.F32.BF16 R80, R128.reuse, R82, R108 ;  /* 0x000000528050723c */ /* 0x040ff0000004186c */
[C---:B------:R-:W-:Y:S08]  /*7330*/  HMMA.16816.F32.BF16 R136, R128.reuse, R140, R136 ;  /* 0x0000008c8088723c */ /* 0x040ff00000041888 */
[C---:B------:R-:W-:Y:S08]  /*7340*/  HMMA.16816.F32.BF16 R144, R128.reuse, R148, R144 ;  /* 0x000000948090723c */ /* 0x040ff00000041890 */
[C---:B--2---:R-:W-:Y:S08]  /*7350*/  HMMA.16816.F32.BF16 R68, R128.reuse, R72, R180 ;  /* 0x000000488044723c */ /* 0x044ff000000418b4 */
[C---:B------:R-:W-:Y:S08]  /*7360*/  HMMA.16816.F32.BF16 R72, R128.reuse, R74, R100 ;  /* 0x0000004a8048723c */ /* 0x040ff00000041864 */
[C---:B---3--:R-:W-:Y:S08]  /*7370*/  HMMA.16816.F32.BF16 R100, R128.reuse, R104, R116 ;  /* 0x000000688064723c */ /* 0x048ff00000041874 */
        /* <DEDUP_REMOVED lines=8> */
[C---:B------:R-:W-:Y:S07]  /*7400*/  HMMA.16816.F32.BF16 R64, R128.reuse, R66, R220 ;  /* 0x000000428040723c */ /* 0x040fee00000418dc */
[----:B------:R-:W-:Y:S01]  /*7410*/  IADD3 R220, R238, -0x2, RZ ;  /* 0xfffffffeeedc7810 */ /* 0x000fe20007ffe0ff */
        /* <DEDUP_REMOVED lines=16> */
.L_x_1686:
[----:B------:R-:W-:-:S13]  /*7520*/  ISETP.NE.AND P0, PT, R4, 0x1, PT ;  /* 0x000000010400780c */ /* 0x000fda0003f05270 */
[----:B------:R-:W-:-:S05]  /*7530*/  @P0 IMAD.HI.U32 R2, R3, c[0x0][0x330], RZ ;  /* 0x0000cc0003020a27 */ /* 0x000fca00078e00ff */
[----:B------:R-:W-:Y:S02]  /*7540*/  @P0 SHF.R.U32.HI R3, RZ, c[0x0][0x334], R2 ;  /* 0x0000cd00ff030a19 */ /* 0x000fe40000011602 */
.L_x_1687:
[----:B------:R-:W-:Y:S05]  /*7550*/  BSYNC B0 ;  /* 0x0000000000007941 */ /* 0x000fea0003800000 */
.L_x_1685:
[----:B------:R-:W-:-:S05]  /*7560*/  IMAD R3, R3, R4, c[0x0][0x32c] ;  /* 0x0000cb0003037624 */ /* 0x000fca00078e0204 */
[----:B------:R-:W-:-:S04]  /*7570*/  IMNMX R0, R0, R3, PT ;  /* 0x0000000300007217 */ /* 0x000fc80003800200 */
.L_x_1684:
        /* <DEDUP_REMOVED lines=9> */
.L_x_1697:
[----:B------:R-:W-:Y:S01]  /*7610*/  ISETP.GT.AND P0, PT, R230, R222, PT ;  /* 0x000000dee600720c */ /* 0x000fe20003f04270 */
[----:B------:R-:W-:Y:S04]  /*7620*/  DEPBAR.LE SB0, 0x0 ;  /* 0x000080000000791a */ /* 0x000fe80000000000 */
[----:B------:R-:W-:Y:S01]  /*7630*/  WARPSYNC 0xffffffff ;  /* 0xffffffff00007948 */ /* 0x000fe20003800000 */
[----:B------:R-:W-:Y:S01]  /*7640*/  BAR.SYNC.DEFER_BLOCKING 0x0 ;  /* 0x0000000000007b1d */ /* 0x000fe20000010000 */
[----:B------:R-:W-:Y:S05]  /*7650*/  IMAD.MOV.U32 R241, RZ, RZ, c[0x0][0x2c4] ;  /* 0x0000b100fff17624 */ /* 0x000fea00078e00ff */
[----:B------:R-:W-:Y:S01]  /*7660*/  ISETP.NE.AND P2, PT, R241, 0x1, PT ;  /* 0x00000001f100780c */ /* 0x000fe20003f45270 */
[----:B------:R-:W-:Y:S01]  /*7670*/  @!P0 IMAD.WIDE.U32 R4, R222, c[0x0][0x208], RZ ;  /* 0x00008200de048a25 */ /* 0x000fe200078e00ff */
[----:B--2---:R-:W-:Y:S02]  /*7680*/  @!P0 SHF.R.S32.HI R0, RZ, 0x1f, R222 ;  /* 0x0000001fff008819 */ /* 0x004fe400000114de */
[----:B------:R-:W-:Y:S01]  /*7690*/  @!P0 IADD3 R11, P1, R234, 0x40, RZ ;  /* 0x00000040ea0b8810 */ /* 0x000fe20007f3e0ff */
[----:B------:R-:W-:Y:S02]  /*76a0*/  @!P0 IMAD.MOV.U32 R6, RZ, RZ, c[0x0][0x208] ;  /* 0x00008200ff068624 */ /* 0x000fe400078e00ff */
[----:B------:R-:W-:Y:S02]  /*76b0*/  @!P0 IMAD R0, R0, c[0x0][0x208], RZ ;  /* 0x0000820000008a24 */ /* 0x000fe400078e02ff */
[----:B------:R-:W-:Y:S02]  /*76c0*/  @!P0 IMAD.SHL.U32 R3, R4, 0x40, RZ ;  /* 0x0000004004038824 */ /* 0x000fe400078e00ff */
[----:B------:R-:W-:Y:S02]  /*76d0*/  @!P0 IMAD R0, R222, c[0x0][0x20c], R0 ;  /* 0x00008300de008a24 */ /* 0x000fe400078e0200 */
[----:B------:R-:W-:Y:S02]  /*76e0*/  @!P0 IMAD.X R12, RZ, RZ, R236, P1 ;  /* 0x000000ffff0c8224 */ /* 0x000fe400008e06ec */
[----:B------:R-:W-:Y:S01]  /*76f0*/  @!P0 IMAD.IADD R0, R5, 0x1, R0 ;  /* 0x0000000105008824 */ /* 0x000fe200078e0200 */
[----:B------:R-:W-:Y:S01]  /*7700*/  @!P0 LEA R5, P1, R6, R3, 0x5 ;  /* 0x0000000306058211 */ /* 0x000fe200078228ff */
[----:B------:R-:W-:Y:S01]  /*7710*/  LDSM.16.M88.4 R32, [R199] ;  /* 0x00000000c720783b */ /* 0x000fe20000000200 */
[----:B------:R-:W-:Y:S02]  /*7720*/  ULDC UR4, c[0x0][0x324] ;  /* 0x0000c90000047ab9 */ /* 0x000fe40000000800 */
[----:B------:R-:W-:Y:S01]  /*7730*/  @!P0 SHF.L.U64.HI R0, R4, 0x6, R0 ;  /* 0x0000000604008819 */ /* 0x000fe20000010200 */
[----:B------:R-:W-:Y:S01]  /*7740*/  @!P0 IMAD.MOV.U32 R4, RZ, RZ, c[0x0][0x20c] ;  /* 0x00008300ff048624 */ /* 0x000fe200078e00ff */
[----:B------:R-:W-:Y:S01]  /*7750*/  ULOP3.LUT UR4, URZ, UR4, URZ, 0x33, !UPT ;  /* 0x000000043f047292 */ /* 0x000fe2000f8e333f */
[----:B------:R-:W-:Y:S03]  /*7760*/  LDSM.16.M88.4 R16, [R192+0x800] ;  /* 0x00080000c010783b */ /* 0x000fe60000000200 */
[----:B------:R-:W-:Y:S02]  /*7770*/  @!P0 LEA.HI.X R4, R6, R0, R4, 0x5, P1 ;  /* 0x0000000006048211 */ /* 0x000fe400008f2c04 */
[C---:B------:R-:W-:Y:S01]  /*7780*/  @!P0 IADD3 R6, P1, R3.reuse, R234, RZ ;  /* 0x000000ea03068210 */ /* 0x040fe20007f3e0ff */
[----:B------:R-:W-:Y:S04]  /*7790*/  LDSM.16.M88.4 R24, [R192+0x1000] ;  /* 0x00100000c018783b */ /* 0x000fe80000000200 */
[C---:B------:R-:W-:Y:S01]  /*77a0*/  @!P0 IMAD.X R8, R0.reuse, 0x1, R236, P1 ;  /* 0x0000000100088824 */ /* 0x040fe200008e06ec */
[----:B------:R-:W-:Y:S01]  /*77b0*/  @!P0 IADD3 R7, P1, R3, R11, RZ ;  /* 0x0000000b03078210 */ /* 0x000fe20007f3e0ff */
[----:B------:R-:W-:Y:S04]  /*77c0*/  LDSM.16.M88.4 R168, [R192+0x1800] ;  /* 0x00180000c0a8783b */ /* 0x000fe80000000200 */
[----:B------:R-:W-:Y:S01]  /*77d0*/  @!P0 IMAD.X R9, R0, 0x1, R12, P1 ;  /* 0x0000000100098824 */ /* 0x000fe200008e060c */
[C---:B------:R-:W-:Y:S01]  /*77e0*/  @!P0 LEA R134, P1, R6.reuse, c[0x0][0x1f8], 0x1 ;  /* 0x00007e0006868a11 */ /* 0x040fe200078208ff */
[----:B------:R-:W-:Y:S03]  /*77f0*/  LDSM.16.M88.4 R172, [R200] ;  /* 0x00000000c8ac783b */ /* 0x000fe60000000200 */
[----:B------:R-:W-:Y:S02]  /*7800*/  @!P0 LEA.HI.X R135, R6, c[0x0][0x1fc], R8, 0x1, P1 ;  /* 0x00007f0006878a11 */ /* 0x000fe400008f0c08 */
[C---:B------:R-:W-:Y:S01]  /*7810*/  @!P0 LEA R28, P1, R7.reuse, c[0x0][0x1f8], 0x1 ;  /* 0x00007e00071c8a11 */ /* 0x040fe200078208ff */
[----:B------:R-:W-:Y:S03]  /*7820*/  LDSM.16.M88.4 R176, [R203] ;  /* 0x00000000cbb0783b */ /* 0x000fe60000000200 */
[----:B------:R-:W-:Y:S02]  /*7830*/  @!P0 LEA.HI.X R29, R7, c[0x0][0x1fc], R9, 0x1, P1 ;  /* 0x00007f00071d8a11 */ /* 0x000fe400008f0c09 */
[----:B------:R-:W-:Y:S01]  /*7840*/  @!P0 IADD3 R8, P1, R234, 0x80, RZ ;  /* 0x00000080ea088810 */ /* 0x000fe20007f3e0ff */
[----:B------:R-:W-:Y:S04]  /*7850*/  LDSM.16.M88.4 R180, [R218] ;  /* 0x00000000dab4783b */ /* 0x000fe80000000200 */
[----:B------:R-:W-:Y:S01]  /*7860*/  @!P0 IMAD.X R10, RZ, RZ, R236, P1 ;  /* 0x000000ffff0a8224 */ /* 0x000fe200008e06ec */
[CC--:B------:R-:W-:Y:S01]  /*7870*/  @!P0 IADD3 R6, P1, R3.reuse, R8.reuse, RZ ;  /* 0x0000000803068210 */ /* 0x0c0fe20007f3e0ff */
[----:B------:R-:W-:Y:S04]  /*7880*/  LDSM.16.M88.4 R184, [R217] ;  /* 0x00000000d9b8783b */ /* 0x000fe80000000200 */
[----:B------:R-:W-:Y:S01]  /*7890*/  @!P0 IMAD.X R7, R0, 0x1, R10, P1 ;  /* 0x0000000100078824 */ /* 0x000fe200008e060a */
[C---:B------:R-:W-:Y:S01]  /*78a0*/  @!P0 LEA R14, P1, R6.reuse, c[0x0][0x1f8], 0x1 ;  /* 0x00007e00060e8a11 */ /* 0x040fe200078208ff */
[----:B------:R-:W-:Y:S03]  /*78b0*/  LDSM.16.M88.4 R188, [R216] ;  /* 0x00000000d8bc783b */ /* 0x000fe60000000200 */
[----:B------:R-:W-:Y:S02]  /*78c0*/  @!P0 LEA.HI.X R15, R6, c[0x0][0x1fc], R7, 0x1, P1 ;  /* 0x00007f00060f8a11 */ /* 0x000fe400008f0c07 */
[----:B------:R-:W-:Y:S01]  /*78d0*/  @!P0 IADD3 R7, P1, R234, 0xc0, RZ ;  /* 0x000000c0ea078810 */ /* 0x000fe20007f3e0ff */
[----:B------:R-:W2:Y:S04]  /*78e0*/  LDL R239, [R1+0x18] ;  /* 0x0000180001ef7983 */ /* 0x000ea80000100800 */
[----:B------:R-:W-:Y:S01]  /*78f0*/  @!P0 IMAD.X R9, RZ, RZ, R236, P1 ;  /* 0x000000ffff098224 */ /* 0x000fe200008e06ec */
[----:B------:R-:W-:Y:S01]  /*7900*/  @!P0 IADD3 R3, P1, R3, R7, RZ ;  /* 0x0000000703038210 */ /* 0x000fe20007f3e0ff */
[----:B------:R-:W2:Y:S04]  /*7910*/  LDL R238, [R1+0x44] ;  /* 0x0000440001ee7983 */ /* 0x000ea80000100800 */
[--C-:B------:R-:W-:Y:S01]  /*7920*/  @!P0 IMAD.X R0, R0, 0x1, R9.reuse, P1 ;  /* 0x0000000100008824 */ /* 0x100fe200008e0609 */
[C---:B------:R-:W-:Y:S01]  /*7930*/  @!P0 LEA R22, P1, R3.reuse, c[0x0][0x1f8], 0x1 ;  /* 0x00007e0003168a11 */ /* 0x040fe200078208ff */
[----:B------:R-:W3:Y:S03]  /*7940*/  LDL R237, [R1+0x4] ;  /* 0x0000040001ed7983 */ /* 0x000ee60000100800 */
[----:B------:R-:W-:Y:S02]  /*7950*/  @!P0 LEA.HI.X R23, R3, c[0x0][0x1fc], R0, 0x1, P1 ;  /* 0x00007f0003178a11 */ /* 0x000fe400008f0c00 */
[C---:B------:R-:W-:Y:S05]  /*7960*/  @!P0 IADD3 R3, P1, R5.reuse, R11, RZ ;  /* 0x0000000b05038210 */ /* 0x040fea0007f3e0ff */
[C---:B------:R-:W-:Y:S01]  /*7970*/  @!P0 IMAD.X R11, R4.reuse, 0x1, R12, P1 ;  /* 0x00000001040b8824 */ /* 0x040fe200008e060c */
[C---:B------:R-:W-:Y:S04]  /*7980*/  @!P0 IADD3 R6, P1, R5.reuse, R8, RZ ;  /* 0x0000000805068210 */ /* 0x040fe80007f3e0ff */
[C---:B------:R-:W-:Y:S02]  /*7990*/  @!P0 IADD3.X R10, R4.reuse, R10, RZ, P1, !PT ;  /* 0x0000000a040a8210 */ /* 0x040fe40000ffe4ff */
[C---:B------:R-:W-:Y:S05]  /*79a0*/  @!P0 IADD3 R7, P1, R5.reuse, R7, RZ ;  /* 0x0000000705078210 */ /* 0x040fea0007f3e0ff */
[C---:B------:R-:W-:Y:S01]  /*79b0*/  @!P0 IMAD.X R9, R4.reuse, 0x1, R9, P1 ;  /* 0x0000000104098824 */ /* 0x040fe200008e0609 */
[----:B------:R-:W-:Y:S05]  /*79c0*/  @!P0 IADD3 R0, P1, R5, R234, RZ ;  /* 0x000000ea05008210 */ /* 0x000fea0007f3e0ff */
[----:B------:R-:W-:Y:S01]  /*79d0*/  @!P0 IMAD.X R4, R4, 0x1, R236, P1 ;  /* 0x0000000104048824 */ /* 0x000fe200008e06ec */
[C---:B------:R-:W-:Y:S04]  /*79e0*/  @!P0 LEA R12, P1, R0.reuse, c[0x0][0x1f8], 0x1 ;  /* 0x00007e00000c8a11 */ /* 0x040fe800078208ff */
[----:B------:R-:W-:Y:S02]  /*79f0*/  @!P0 LEA.HI.X R13, R0, c[0x0][0x1fc], R4, 0x1, P1 ;  /* 0x00007f00000d8a11 */ /* 0x000fe400008f0c04 */
[C---:B------:R-:W-:Y:S04]  /*7a00*/  @!P0 LEA R20, P1, R3.reuse, c[0x0][0x1f8], 0x1 ;  /* 0x00007e0003148a11 */ /* 0x040fe800078208ff */
[----:B------:R-:W-:Y:S02]  /*7a10*/  @!P0 LEA.HI.X R21, R3, c[0x0][0x1fc], R11, 0x1, P1 ;  /* 0x00007f0003158a11 */ /* 0x000fe400008f0c0b */
[C---:B------:R-:W-:Y:S04]  /*7a20*/  @!P0 LEA R30, P1, R6.reuse, c[0x0][0x1f8], 0x1 ;  /* 0x00007e00061e8a11 */ /* 0x040fe800078208ff */
[----:B------:R-:W-:Y:S02]  /*7a30*/  @!P0 LEA.HI.X R31, R6, c[0x0][0x1fc], R10, 0x1, P1 ;  /* 0x00007f00061f8a11 */ /* 0x000fe400008f0c0a */
[C---:B------:R-:W-:Y:S04]  /*7a40*/  @!P0 LEA R220, P1, R7.reuse, c[0x0][0x1f8], 0x1 ;  /* 0x00007e0007dc8a11 */ /* 0x040fe800078208ff */
[----:B------:R-:W-:Y:S02]  /*7a50*/  @!P0 LEA.HI.X R221, R7, c[0x0][0x1fc], R9, 0x1, P1 ;  /* 0x00007f0007dd8a11 */ /* 0x000fe400008f0c09 */
[----:B------:R-:W1:Y:S06]  /*7a60*/  LDSM.16.M88.4 R8, [R192] ;  /* 0x00000000c008783b */ /* 0x000e6c0000000200 */
[----:B------:R-:W-:Y:S01]  /*7a70*/  @!PT LDS RZ, [RZ] ;  /* 0x00000000fffff984 */ /* 0x000fe20000000800 */
[----:B------:R-:W-:Y:S01]  /*7a80*/  @!PT LDS RZ, [RZ] ;  /* 0x00000000fffff984 */ /* 0x000fe20000000800 */
[----:B------:R-:W-:Y:S01]  /*7a90*/  @!PT LDS RZ, [RZ] ;  /* 0x00000000fffff984 */ /* 0x000fe20000000800 */
[----:B------:R4:W-:Y:S06]  /*7aa0*/  @!P0 LDGSTS.E.BYPASS.LTC128B.128 [R219+0x100], [R134.64], !P6 ;  /* 0x0010000086db8fae */ /* 0x0009ec000f101d46 */
[----:B------:R5:W-:Y:S06]  /*7ab0*/  @!P0 LDGSTS.E.BYPASS.LTC128B.128 [R219+0x2100], [R28.64], !P5 ;  /* 0x021000001cdb8fae */ /* 0x000bec000e901d46 */
[----:B------:R4:W-:Y:S06]  /*7ac0*/  @!P0 LDGSTS.E.BYPASS.LTC128B.128 [R219+0x4100], [R14.64], !P4 ;  /* 0x041000000edb8fae */ /* 0x0009ec000e101d46 */
[----:B------:R4:W-:Y:S06]  /*7ad0*/  @!P0 LDGSTS.E.BYPASS.LTC128B.128 [R219+0x6100], [R22.64], !P3 ;  /* 0x0610000016db8fae */ /* 0x0009ec000d901d46 */
[----:B------:R4:W-:Y:S06]  /*7ae0*/  @!P0 LDGSTS.E.BYPASS.LTC128B.128 [R219+0x1100], [R12.64], !P6 ;  /* 0x011000000cdb8fae */ /* 0x0009ec000f101d46 */
[----:B------:R5:W-:Y:S01]  /*7af0*/  @!P0 LDGSTS.E.BYPASS.LTC128B.128 [R219+0x3100], [R20.64], !P5 ;  /* 0x0310000014db8fae */ /* 0x000be2000e901d46 */
[C---:B-1----:R-:W-:Y:S05]  /*7b00*/  HMMA.16816.F32.BF16 R4, R32.reuse, R8, RZ ;  /* 0x000000082004723c */ /* 0x042fea00000418ff */
[----:B------:R1:W-:Y:S03]  /*7b10*/  @!P0 LDGSTS.E.BYPASS.LTC128B.128 [R219+0x5100], [R30.64], !P4 ;  /* 0x051000001edb8fae */ /* 0x0003e6000e101d46 */
[C---:B------:R-:W-:Y:S03]  /*7b20*/  HMMA.16816.F32.BF16 R8, R32.reuse, R10, RZ ;  /* 0x0000000a2008723c */ /* 0x040fe600000418ff */
[----:B------:R1:W-:Y:S01]  /*7b30*/  @!P0 LDGSTS.E.BYPASS.LTC128B.128 [R219+0x7100], [R220.64], !P3 ;  /* 0x07100000dcdb8fae */ /* 0x0003e2000d901d46 */
[C---:B------:R-:W-:Y:S05]  /*7b40*/  ISETP.GT.AND P0, PT, R222.reuse, R230, PT ;  /* 0x000000e6de00720c */ /* 0x040fea0003f04270 */
[----:B------:R-:W0:Y:S01]  /*7b50*/  LDGDEPBAR ;  /* 0x00000000000079af */ /* 0x000e220000000000 */
[C---:B----4-:R-:W-:Y:S07]  /*7b60*/  HMMA.16816.F32.BF16 R12, R32.reuse, R16, RZ ;  /* 0x00000010200c723c */ /* 0x050fee00000418ff */
[----:B------:R-:W-:Y:S01]  /*7b70*/  @P0 IADD3 R0, R222, -0x1, RZ ;  /* 0xffffffffde000810 */ /* 0x000fe20007ffe0ff */
[----:B------:R-:W-:Y:S01]  /*7b80*/  @P0 IMAD.MOV.U32 R132, RZ, RZ, c[0x0][0x1e4] ;  /* 0x00007900ff840624 */ /* 0x000fe200078e00ff */
[C---:B------:R-:W-:Y:S03]  /*7b90*/  HMMA.16816.F32.BF16 R16, R32.reuse, R18, RZ ;  /* 0x000000122010723c */ /* 0x040fe600000418ff */
[----:B------:R-:W-:Y:S01]  /*7ba0*/  @P0 SHF.R.S32.HI R3, RZ, 0x1f, R0 ;  /* 0x0000001fff030819 */ /* 0x000fe20000011400 */
[C---:B------:R-:W-:Y:S04]  /*7bb0*/  @P0 IMAD.WIDE.U32 R134, R0.reuse, c[0x0][0x1e0], RZ ;  /* 0x0000780000860a25 */ /* 0x040fe800078e00ff */
[C---:B-----5:R-:W-:Y:S01]  /*7bc0*/  HMMA.16816.F32.BF16 R20, R32.reuse, R24, RZ ;  /* 0x000000182014723c */ /* 0x060fe200000418ff */
[----:B------:R-:W-:Y:S04]  /*7bd0*/  @P0 IMAD R3, R3, c[0x0][0x1e0], RZ ;  /* 0x0000780003030a24 */ /* 0x000fe800078e02ff */
[----:B------:R-:W-:Y:S03]  /*7be0*/  @P0 IMAD R3, R0, c[0x0][0x1e4], R3 ;  /* 0x0000790000030a24 */ /* 0x000fe600078e0203 */
[C---:B------:R-:W-:Y:S01]  /*7bf0*/  HMMA.16816.F32.BF16 R24, R32.reuse, R26, RZ ;  /* 0x0000001a2018723c */ /* 0x040fe200000418ff */
[----:B------:R-:W-:Y:S03]  /*7c00*/  @P0 IMAD.IADD R3, R135, 0x1, R3 ;  /* 0x0000000187030824 */ /* 0x000fe600078e0203 */
[C---:B------:R-:W-:Y:S04]  /*7c10*/  @P0 IMAD.SHL.U32 R135, R134.reuse, 0x40, RZ ;  /* 0x0000004086870824 */ /* 0x040fe800078e00ff */
[C---:B-1----:R-:W-:Y:S01]  /*7c20*/  HMMA.16816.F32.BF16 R28, R32.reuse, R168, RZ ;  /* 0x000000a8201c723c */ /* 0x042fe200000418ff */
[C---:B------:R-:W-:Y:S07]  /*7c30*/  @P0 IADD3 R0, P1, R135.reuse, R232, RZ ;  /* 0x000000e887000210 */ /* 0x040fee0007f3e0ff */
[----:B------:R-:W-:Y:S01]  /*7c40*/  HMMA.16816.F32.BF16 R32, R32, R170, RZ ;  /* 0x000000aa2020723c */ /* 0x000fe200000418ff */
[----:B------:R-:W-:Y:S07]  /*7c50*/  LDSM.16.M88.4 R168, [R202] ;  /* 0x00000000caa8783b */ /* 0x000fee0000000200 */
[C---:B------:R-:W-:Y:S07]  /*7c60*/  HMMA.16816.F32.BF16 R4, R172.reuse, R176, R4 ;  /* 0x000000b0ac04723c */ /* 0x040fee0000041804 */
[----:B------:R-:W-:Y:S01]  /*7c70*/  @P0 SHF.L.U64.HI R176, R134, 0x6, R3 ;  /* 0x0000000686b00819 */ /* 0x000fe20000010203 */
[C---:B------:R-:W-:Y:S04]  /*7c80*/  HMMA.16816.F32.BF16 R8, R172.reuse, R178, R8 ;  /* 0x000000b2ac08723c */ /* 0x040fe80000041808 */
[----:B------:R-:W-:Y:S01]  /*7c90*/  @P0 IMAD.X R3, R176, 0x1, R231, P1 ;  /* 0x00000001b0030824 */ /* 0x000fe200008e06e7 */
[C---:B------:R-:W-:Y:S03]  /*7ca0*/  @P0 LEA R228, P1, R0.reuse, c[0x0][0x1c8], 0x1 ;  /* 0x0000720000e40a11 */ /* 0x040fe600078208ff */
[C---:B------:R-:W-:Y:S04]  /*7cb0*/  HMMA.16816.F32.BF16 R12, R172.reuse, R180, R12 ;  /* 0x000000b4ac0c723c */ /* 0x040fe8000004180c */
[----:B------:R-:W-:Y:S02]  /*7cc0*/  @P0 LEA.HI.X R229, R0, c[0x0][0x1cc], R3, 0x1, P1 ;  /* 0x0000730000e50a11 */ /* 0x000fe400008f0c03 */
[----:B------:R-:W-:Y:S02]  /*7cd0*/  @P0 IADD3 R179, P1, R232, 0x40, RZ ;  /* 0x00000040e8b30810 */ /* 0x000fe40007f3e0ff */
[C---:B------:R-:W-:Y:S04]  /*7ce0*/  HMMA.16816.F32.BF16 R16, R172.reuse, R182, R16 ;  /* 0x000000b6ac10723c */ /* 0x040fe80000041810 */
[----:B------:R-:W-:Y:S01]  /*7cf0*/  @P0 IMAD.X R180, RZ, RZ, R231, P1 ;  /* 0x000000ffffb40224 */ /* 0x000fe200008e06e7 */
[C---:B------:R-:W-:Y:S03]  /*7d00*/  @P0 IADD3 R0, P1, R135.reuse, R179, RZ ;  /* 0x000000b387000210 */ /* 0x040fe60007f3e0ff */
        /* <DEDUP_REMOVED lines=9> */
[----:B------:R-:W-:Y:S01]  /*7da0*/  HMMA.16816.F32.BF16 R32, R172, R190, R32 ;  /* 0x000000beac20723c */ /* 0x000fe20000041820 */
[----:B------:R-:W1:Y:S03]  /*7db0*/  LDSM.16.M88.4 R172, [R198] ;  /* 0x00000000c6ac783b */ /* 0x000e660000000200 */
[----:B------:R-:W-:Y:S02]  /*7dc0*/  @P0 IADD3.X R3, R176, R178, RZ, P1, !PT ;  /* 0x000000b2b0030210 */ /* 0x000fe40000ffe4ff */
[C---:B------:R-:W-:Y:S06]  /*7dd0*/  @P0 LEA R224, P1, R0.reuse, c[0x0][0x1c8], 0x1 ;  /* 0x0000720000e00a11 */ /* 0x040fec00078208ff */
[----:B------:R-:W-:Y:S01]  /*7de0*/  @P0 LEA.HI.X R225, R0, c[0x0][0x1cc], R3, 0x1, P1 ;  /* 0x0000730000e10a11 */ /* 0x000fe200008f0c03 */
[----:B------:R-:W-:Y:S05]  /*7df0*/  @P0 IMAD.MOV.U32 R0, RZ, RZ, c[0x0][0x1e0] ;  /* 0x00007800ff000624 */ /* 0x000fea00078e00ff */
[C---:B------:R-:W-:Y:S04]  /*7e00*/  @P0 LEA R3, P1, R0.reuse, R135, 0x5 ;  /* 0x0000008700030211 */ /* 0x040fe800078228ff */
[----:B------:R-:W-:Y:S02]  /*7e10*/  @P0 LEA.HI.X R0, R0, R176, R132, 0x5, P1 ;  /* 0x000000b000000211 */ /* 0x000fe400008f2c84 */
[----:B------:R-:W-:Y:S05]  /*7e20*/  @P0 IADD3 R134, P1, R232, 0xc0, RZ ;  /* 0x000000c0e8860810 */ /* 0x000fea0007f3e0ff */
[----:B------:R-:W-:Y:S01]  /*7e30*/  @P0 IMAD.X R132, RZ, RZ, R231, P1 ;  /* 0x000000ffff840224 */ /* 0x000fe200008e06e7 */
[-C--:B------:R-:W-:Y:S01]  /*7e40*/  @P0 IADD3 R135, P1, R135, R134.reuse, RZ ;  /* 0x0000008687870210 */ /* 0x080fe20007f3e0ff */
        /* <DEDUP_REMOVED lines=11> */
[----:B------:R-:W-:Y:S06]  /*7f00*/  LDSM.16.M88.4 R168, [R201] ;  /* 0x00000000c9a8783b */ /* 0x000fec0000000200 */
[----:B------:R-:W1:Y:S02]  /*7f10*/  LDSM.16.M88.4 R172, [R195] ;  /* 0x00000000c3ac783b */ /* 0x000e640000000200 */
        /* <DEDUP_REMOVED lines=11> */
[----:B------:R-:W-:Y:S06]  /*7fd0*/  LDSM.16.M88.4 R168, [R199+0x4000] ;  /* 0x00400000c7a8783b */ /* 0x000fec0000000200 */
[----:B------:R-:W1:Y:S02]  /*7fe0*/  LDSM.16.M88.4 R172, [R192+0x2000] ;  /* 0x00200000c0ac783b */ /* 0x000e640000000200 */
        /* <DEDUP_REMOVED lines=12> */
[----:B------:R-:W1:Y:S02]  /*80b0*/  LDSM.16.M88.4 R172, [R215] ;  /* 0x00000000d7ac783b */ /* 0x000e640000000200 */
        /* <DEDUP_REMOVED lines=138> */
[----:B------:R-:W1:Y:S01]  /*8960*/  LDSM.16.M88.4 R172, [R195+0x7800] ;  /* 0x00780000c3ac783b */ /* 0x000e620000000200 */
[----:B------:R-:W-:Y:S05]  /*8970*/  DEPBAR.LE SB0, 0x0 ;  /* 0x000080000000791a */ /* 0x000fea0000000000 */
[----:B------:R-:W-:Y:S01]  /*8980*/  BAR.SYNC.DEFER_BLOCKING 0x0 ;  /* 0x0000000000007b1d */ /* 0x000fe20000010000 */
[C---:B-1----:R-:W-:Y:S08]  /*8990*/  HMMA.16816.F32.BF16 R28, R168.reuse, R172, R28 ;  /* 0x000000aca81c723c */ /* 0x042ff0000004181c */
[----:B------:R-:W-:Y:S07]  /*89a0*/  HMMA.16816.F32.BF16 R32, R168, R174, R32 ;  /* 0x000000aea820723c */ /* 0x000fee0000041820 */
[----:B------:R-:W-:Y:S01]  /*89b0*/  @P0 IMAD.X R168, R176, 0x1, R132, P1 ;  /* 0x00000001b0a80824 */ /* 0x000fe200008e0684 */
[C---:B------:R-:W-:Y:S04]  /*89c0*/  @P0 LEA R174, P1, R135.reuse, c[0x0][0x1c8], 0x1 ;  /* 0x0000720087ae0a11 */ /* 0x040fe800078208ff */
[----:B------:R-:W-:Y:S02]  /*89d0*/  @P0 LEA.HI.X R175, R135, c[0x0][0x1cc], R168, 0x1, P1 ;  /* 0x0000730087af0a11 */ /* 0x000fe400008f0ca8 */
[C---:B------:R-:W-:Y:S05]  /*89e0*/  @P0 IADD3 R135, P1, R3.reuse, R179, RZ ;  /* 0x000000b303870210 */ /* 0x040fea0007f3e0ff */
[C---:B------:R-:W-:Y:S01]  /*89f0*/  @P0 IMAD.X R170, R0.reuse, 0x1, R180, P1 ;  /* 0x0000000100aa0824 */ /* 0x040fe200008e06b4 */
[C---:B------:R-:W-:Y:S05]  /*8a00*/  @P0 IADD3 R168, P1, R3.reuse, R177, RZ ;  /* 0x000000b103a80210 */ /* 0x040fea0007f3e0ff */
[C---:B------:R-:W-:Y:S01]  /*8a10*/  @P0 IMAD.X R171, R0.reuse, 0x1, R178, P1 ;  /* 0x0000000100ab0824 */ /* 0x040fe200008e06b2 */
[C---:B------:R-:W-:Y:S05]  /*8a20*/  @P0 IADD3 R169, P1, R3.reuse, R134, RZ ;  /* 0x0000008603a90210 */ /* 0x040fea0007f3e0ff */
[C---:B------:R-:W-:Y:S01]  /*8a30*/  @P0 IMAD.X R132, R0.reuse, 0x1, R132, P1 ;  /* 0x0000000100840824 */ /* 0x040fe200008e0684 */
[----:B------:R-:W-:Y:S04]  /*8a40*/  @P0 IADD3 R3, P1, R3, R232, RZ ;  /* 0x000000e803030210 */ /* 0x000fe80007f3e0ff */
[----:B------:R-:W-:Y:S02]  /*8a50*/  @P0 IADD3.X R0, R0, R231, RZ, P1, !PT ;  /* 0x000000e700000210 */ /* 0x000fe40000ffe4ff */
[C---:B------:R-:W-:Y:S04]  /*8a60*/  @P0 LEA R172, P1, R3.reuse, c[0x0][0x1c8], 0x1 ;  /* 0x0000720003ac0a11 */ /* 0x040fe800078208ff */
[----:B------:R-:W-:Y:S01]  /*8a70*/  @P0 LEA.HI.X R173, R3, c[0x0][0x1cc], R0, 0x1, P1 ;  /* 0x0000730003ad0a11 */ /* 0x000fe200008f0c00 */
[----:B------:R-:W-:Y:S01]  /*8a80*/  FMUL.FTZ R0, R5, c[0x0][0x320] ;  /* 0x0000c80005007a20 */ /* 0x000fe20000410000 */
[C---:B------:R-:W-:Y:S01]  /*8a90*/  @P0 LEA R134, P1, R135.reuse, c[0x0][0x1c8], 0x1 ;  /* 0x0000720087860a11 */ /* 0x040fe200078208ff */
[----:B------:R-:W-:Y:S02]  /*8aa0*/  FMUL.FTZ R3, R4, c[0x0][0x320] ;  /* 0x0000c80004037a20 */ /* 0x000fe40000410000 */
[----:B------:R1:W4:Y:S01]  /*8ab0*/  MUFU.TANH R181, R0 ;  /* 0x0000000000b57308 */ /* 0x0003220000002400 */
[----:B------:R-:W-:Y:S01]  /*8ac0*/  @P0 LEA.HI.X R135, R135, c[0x0][0x1cc], R170, 0x1, P1 ;  /* 0x0000730087870a11 */ /* 0x000fe200008f0caa */
[----:B------:R-:W-:Y:S01]  /*8ad0*/  @!PT LDS RZ, [RZ] ;  /* 0x00000000fffff984 */ /* 0x000fe20000000800 */
[----:B------:R-:W-:Y:S01]  /*8ae0*/  @!PT LDS RZ, [RZ] ;  /* 0x00000000fffff984 */ /* 0x000fe20000000800 */
[----:B------:R-:W-:Y:S01]  /*8af0*/  @!PT LDS RZ, [RZ] ;  /* 0x00000000fffff984 */ /* 0x000fe20000000800 */
[----:B------:R3:W-:Y:S01]  /*8b00*/  @P0 LDGSTS.E.BYPASS.LTC128B.128 [R219+0x8100], [R228.64], !P6 ;  /* 0x08100000e4db0fae */ /* 0x0007e2000f101d46 */
[----:B------:R-:W-:Y:S01]  /*8b10*/  @P0 LEA R170, P1, R168, c[0x0][0x1c8], 0x1 ;  /* 0x00007200a8aa0a11 */ /* 0x000fe200078208ff */
[----:B------:R-:W-:Y:S03]  /*8b20*/  IMAD.SHL.U32 R5, R222, 0x40, RZ ;  /* 0x00000040de057824 */ /* 0x000fe600078e00ff */
[----:B------:R-:W-:Y:S01]  /*8b30*/  @P0 LEA.HI.X R171, R168, c[0x0][0x1cc], R171, 0x1, P1 ;  /* 0x00007300a8ab0a11 */ /* 0x000fe200008f0cab */
[----:B------:R3:W-:Y:S01]  /*8b40*/  @P0 LDGSTS.E.BYPASS.LTC128B.128 [R219+0xa100], [R226.64], !P5 ;  /* 0x0a100000e2db0fae */ /* 0x0007e2000e901d46 */
[C---:B------:R-:W-:Y:S01]  /*8b50*/  @P0 LEA R168, P1, R169.reuse, c[0x0][0x1c8], 0x1 ;  /* 0x00007200a9a80a11 */ /* 0x040fe200078208ff */
[----:B------:R5:W3:Y:S03]  /*8b60*/  MUFU.TANH R182, R3 ;  /* 0x0000000300b67308 */ /* 0x000ae60000002400 */
[----:B------:R-:W-:Y:S01]  /*8b70*/  @P0 LEA.HI.X R169, R169, c[0x0][0x1cc], R132, 0x1, P1 ;  /* 0x00007300a9a90a11 */ /* 0x000fe200008f0c84 */
[----:B------:R3:W-:Y:S06]  /*8b80*/  @P0 LDGSTS.E.BYPASS.LTC128B.128 [R219+0xc100], [R224.64], !P4 ;  /* 0x0c100000e0db0fae */ /* 0x0007ec000e101d46 */
[----:B------:R3:W-:Y:S01]  /*8b90*/  @P0 LDGSTS.E.BYPASS.LTC128B.128 [R219+0xe100], [R174.64], !P3 ;  /* 0x0e100000aedb0fae */ /* 0x0007e2000d901d46 */
[----:B-1----:R-:W-:Y:S05]  /*8ba0*/  FMUL.FTZ R0, R6, c[0x0][0x320] ;  /* 0x0000c80006007a20 */ /* 0x002fea0000410000 */
[----:B------:R1:W-:Y:S01]  /*8bb0*/  @P0 LDGSTS.E.BYPASS.LTC128B.128 [R219+0x9100], [R172.64], !P6 ;  /* 0x09100000acdb0fae */ /* 0x0003e2000f101d46 */
[----:B--2---:R-:W-:Y:S01]  /*8bc0*/  IMAD.IADD R6, R238, 0x1, R239 ;  /* 0x00000001ee067824 */ /* 0x004fe200078e02ef */
[----:B------:R2:W1:Y:S04]  /*8bd0*/  MUFU.TANH R223, R0 ;  /* 0x0000000000df7308 */ /* 0x0004680000002400 */
[----:B------:R1:W-:Y:S01]  /*8be0*/  @P0 LDGSTS.E.BYPASS.LTC128B.128 [R219+0xb100], [R134.64], !P5 ;  /* 0x0b10000086db0fae */ /* 0x0003e2000e901d46 */
[----:B-----5:R-:W-:Y:S05]  /*8bf0*/  FMUL.FTZ R3, R31, c[0x0][0x320] ;  /* 0x0000c8001f037a20 */ /* 0x020fea0000410000 */
[----:B------:R1:W-:Y:S06]  /*8c00*/  @P0 LDGSTS.E.BYPASS.LTC128B.128 [R219+0xd100], [R170.64], !P4 ;  /* 0x0d100000aadb0fae */ /* 0x0003ec000e101d46 */
[----:B------:R1:W-:Y:S06]  /*8c10*/  @P0 LDGSTS.E.BYPASS.LTC128B.128 [R219+0xf100], [R168.64], !P3 ;  /* 0x0f100000a8db0fae */ /* 0x0003ec000d901d46 */
[----:B------:R-:W0:Y:S01]  /*8c20*/  LDGDEPBAR ;  /* 0x00000000000079af */ /* 0x000e220000000000 */
[----:B--2---:R-:W-:Y:S02]  /*8c30*/  FMUL.FTZ R0, R7, c[0x0][0x320] ;  /* 0x0000c80007007a20 */ /* 0x004fe40000410000 */
[----:B------:R-:W-:Y:S02]  /*8c40*/  IMAD.MOV.U32 R7, RZ, RZ, c[0x0][0x32c] ;  /* 0x0000cb00ff077624 */ /* 0x000fe400078e00ff */
        /* <DEDUP_REMOVED lines=38> */
[----:B------:R2:W1:Y:S10]  /*8eb0*/  MUFU.TANH R26, R3 ;  /* 0x00000003001a7308 */ /* 0x0004740000002400 */
[----:B------:R5:W1:Y:S01]  /*8ec0*/  MUFU.TANH R184, R0 ;  /* 0x0000000000b87308 */ /* 0x000a620000002400 */
[----:B--2---:R-:W-:Y:S09]  /*8ed0*/  FMUL.FTZ R3, R32, c[0x0][0x320] ;  /* 0x0000c80020037a20 */ /* 0x004ff20000410000 */
[----:B------:R-:W2:Y:S01]  /*8ee0*/  MUFU.TANH R11, R3 ;  /* 0x00000003000b7308 */ /* 0x000ea20000002400 */
[----:B-----5:R-:W-:Y:S09]  /*8ef0*/  FMUL.FTZ R0, R27, c[0x0][0x320] ;  /* 0x0000c8001b007a20 */ /* 0x020ff20000410000 */
[----:B------:R5:W1:Y:S02]  /*8f00*/  MUFU.TANH R183, R0 ;  /* 0x0000000000b77308 */ /* 0x000a640000002400 */
[----:B-----5:R-:W-:Y:S08]  /*8f10*/  FMUL.FTZ R0, R28, c[0x0][0x320] ;  /* 0x0000c8001c007a20 */ /* 0x020ff00000410000 */
[----:B------:R5:W1:Y:S02]  /*8f20*/  MUFU.TANH R13, R0 ;  /* 0x00000000000d7308 */ /* 0x000a640000002400 */
[----:B-----5:R-:W-:Y:S02]  /*8f30*/  FMUL.FTZ R0, R29, c[0x0][0x320] ;  /* 0x0000c8001d007a20 */ /* 0x020fe40000410000 */
[----:B------:R-:W5:Y:S06]  /*8f40*/  LDL R29, [R1+0x10] ;  /* 0x00001000011d7983 */ /* 0x000f6c0000100800 */
[----:B------:R1:W1:Y:S02]  /*8f50*/  MUFU.TANH R12, R0 ;  /* 0x00000000000c7308 */ /* 0x0002640000002400 */
[----:B-1----:R-:W-:Y:S02]  /*8f60*/  FMUL.FTZ R0, R30, c[0x0][0x320] ;  /* 0x0000c8001e007a20 */ /* 0x002fe40000410000 */
[----:B------:R-:W5:Y:S06]  /*8f70*/  LDL R30, [R1+0xc] ;  /* 0x00000c00011e7983 */ /* 0x000f6c0000100800 */
[----:B------:R1:W1:Y:S02]  /*8f80*/  MUFU.TANH R27, R0 ;  /* 0x00000000001b7308 */ /* 0x0002640000002400 */
[----:B-1----:R-:W-:Y:S05]  /*8f90*/  @P2 IMAD.HI.U32 R0, R6, c[0x0][0x2c8], RZ ;  /* 0x0000b20006002a27 */ /* 0x002fea00078e00ff */
[----:B------:R-:W-:Y:S01]  /*8fa0*/  @P2 SHF.R.U32.HI R6, RZ, c[0x0][0x2cc], R0 ;  /* 0x0000b300ff062a19 */ /* 0x000fe20000011600 */
[----:B------:R-:W-:Y:S01]  /*8fb0*/  FMUL.FTZ R0, R33, c[0x0][0x320] ;  /* 0x0000c80021007a20 */ /* 0x000fe20000410000 */
[----:B------:R-:W-:Y:S03]  /*8fc0*/  ISETP.GE.AND P2, PT, R7, 0x1, PT ;  /* 0x000000010700780c */ /* 0x000fe60003f46270 */
[----:B------:R1:W1:Y:S01]  /*8fd0*/  MUFU.TANH R10, R0 ;  /* 0x00000000000a7308 */ /* 0x0002620000002400 */
[----:B------:R-:W2:Y:S01]  /*8fe0*/  SHFL.IDX PT, R4, R6, RZ, 0x1c1f ;  /* 0x001c1fff06047589 */ /* 0x000ea200000e0000 */
[----:B-1----:R-:W-:Y:S08]  /*8ff0*/  FMUL.FTZ R0, R34, c[0x0][0x320] ;  /* 0x0000c80022007a20 */ /* 0x002ff00000410000 */
[----:B------:R1:W1:Y:S02]  /*9000*/  MUFU.TANH R25, R0 ;  /* 0x0000000000197308 */ /* 0x0002640000002400 */
[----:B-1----:R-:W-:Y:S08]  /*9010*/  FMUL.FTZ R0, R35, c[0x0][0x320] ;  /* 0x0000c80023007a20 */ /* 0x002ff00000410000 */
[----:B------:R3:W1:Y:S02]  /*9020*/  MUFU.TANH R28, R0 ;  /* 0x00000000001c7308 */ /* 0x0006640000002400 */
[----:B---3--:R-:W-:Y:S04]  /*9030*/  IADD3 R0, -R237, 0x1, -R5 ;  /* 0x00000001ed007810 */ /* 0x008fe80007ffe905 */
[----:B-----5:R-:W-:Y:S04]  /*9040*/  IADD3 R0, -R29, R0, R30 ;  /* 0x000000001d007210 */ /* 0x020fe80007ffe11e */
[C---:B------:R-:W-:Y:S02]  /*9050*/  IADD3 R8, R0.reuse, c[0x0][0x328], RZ ;  /* 0x0000ca0000087a10 */ /* 0x040fe40007ffe0ff */
[----:B------:R-:W-:Y:S03]  /*9060*/  IADD3 R7, R0, UR4, RZ ;  /* 0x0000000400077c10 */ /* 0x000fe6000fffe0ff */
[--C-:B--2---:R-:W-:Y:S02]  /*9070*/  IMAD.IADD R3, R8, 0x1, R4.reuse ;  /* 0x0000000108037824 */ /* 0x104fe400078e0204 */
[----:B------:R-:W-:Y:S01]  /*9080*/  IMAD.IADD R0, R7, 0x1, R4 ;  /* 0x0000000107007824 */ /* 0x000fe200078e0204 */
[----:B------:R-:W-:-:S05]  /*9090*/  @!P2 BRA `(.L_x_1689) ;  /* 0x000001800000a947 */ /* 0x000fca0003800000 */
[----:B-1--4-:R-:W-:Y:S01]  /*90a0*/  IADD3 R4, -R29, R30, R4 ;  /* 0x0000001e1d047210 */ /* 0x012fe20007ffe104 */
        /* <DEDUP_REMOVED lines=12> */
.L_x_1691:
[----:B------:R-:W-:Y:S04]  /*9170*/  MOV R9, c[0x0][0x32c] ;  /* 0x0000cb0000097a02 */ /* 0x000fe80000000f00 */
[----:B------:R-:W-:Y:S11]  /*9180*/  ISETP.NE.AND P0, PT, R9, 0x1, PT ;  /* 0x000000010900780c */ /* 0x000ff60003f05270 */
[----:B------:R-:W-:Y:S02]  /*9190*/  @!UPT UIADD3 URZ, URZ, URZ, URZ ;  /* 0x0000003f3f3ff290 */ /* 0x000fe4000fffe03f */
[----:B------:R-:W-:Y:S05]  /*91a0*/  @P0 IMAD.HI.U32 R9, R4, c[0x0][0x330], RZ ;  /* 0x0000cc0004090a27 */ /* 0x000fea00078e00ff */
[----:B------:R-:W-:Y:S02]  /*91b0*/  @P0 SHF.R.U32.HI R4, RZ, c[0x0][0x334], R9 ;  /* 0x0000cd00ff040a19 */ /* 0x000fe40000011609 */
.L_x_1692:
[----:B------:R-:W-:Y:S05]  /*91c0*/  BSYNC B0 ;  /* 0x0000000000007941 */ /* 0x000fea0003800000 */
.L_x_1690:
[----:B------:R-:W-:Y:S04]  /*91d0*/  IMAD R4, R4, c[0x0][0x32c], -R5 ;  /* 0x0000cb0004047a24 */ /* 0x000fe800078e0a05 */
[----:B------:R-:W-:Y:S05]  /*91e0*/  IMAD.IADD R4, R4, 0x1, -R237 ;  /* 0x0000000104047824 */ /* 0x000fea00078e0aed */
[----:B------:R-:W-:Y:S02]  /*91f0*/  IMNMX R0, R0, R4, !PT ;  /* 0x0000000400007217 */ /* 0x000fe40007800200 */
[----:B------:R-:W-:Y:S04]  /*9200*/  IADD3 R4, R4, c[0x0][0x32c], RZ ;  /* 0x0000cb0004047a10 */ /* 0x000fe80007ffe0ff */
[----:B------:R-:W-:Y:S02]  /*9210*/  IMNMX R3, R3, R4, PT ;  /* 0x0000000403037217 */ /* 0x000fe40003800200 */
.L_x_1689:
[----:B-1--4-:R-:W-:Y:S04]  /*9220*/  ISETP.GT.AND P1, PT, R222, -0x1, PT ;  /* 0xffffffffde00780c */ /* 0x012fe80003f24270 */
[----:B------:R-:W-:Y:S04]  /*9230*/  ISETP.GT.AND P0, PT, R0, RZ, P1 ;  /* 0x000000ff0000720c */ /* 0x000fe80000f04270 */
[C---:B------:R-:W-:Y:S04]  /*9240*/  ISETP.LT.OR P0, PT, R3.reuse, 0x1, P0 ;  /* 0x000000010300780c */ /* 0x040fe80000701670 */
[----:B------:R-:W-:Y:S02]  /*9250*/  FSEL R9, R182, -INF , !P0 ;  /* 0xff800000b6097808 */ /* 0x000fe40004000000 */
[C---:B------:R-:W-:Y:S04]  /*9260*/  ISETP.GT.AND P0, PT, R0.reuse, 0x1, P1 ;  /* 0x000000010000780c */ /* 0x040fe80000f04270 */
[----:B------:R-:W-:Y:S04]  /*9270*/  ISETP.LT.OR P0, PT, R3, 0x2, P0 ;  /* 0x000000020300780c */ /* 0x000fe80000701670 */
[----:B------:R-:W-:Y:S02]  /*9280*/  FSEL R24, R181, -INF , !P0 ;  /* 0xff800000b5187808 */ /* 0x000fe40004000000 */
[----:B------:R-:W-:Y:S04]  /*9290*/  ISETP.GT.AND P0, PT, R0, 0x8, P1 ;  /* 0x000000080000780c */ /* 0x000fe80000f04270 */
        /* <DEDUP_REMOVED lines=38> */
[----:B------:R-:W-:Y:S02]  /*9500*/  ISETP.GT.AND P0, PT, R0, 0x39, P1 ;  /* 0x000000390000780c */ /* 0x000fe40000f04270 */
[----:B------:R-:W1:Y:S02]  /*9510*/  SHFL.IDX PT, R0, R6, 0x1, 0x1c1f ;  /* 0x003c1f0006007f89 */ /* 0x000e6400000e0000 */
[----:B------:R-:W-:Y:S04]  /*9520*/  ISETP.LT.OR P0, PT, R3, 0x3a, P0 ;  /* 0x0000003a0300780c */ /* 0x000fe80000701670 */
[----:B------:R-:W-:Y:S01]  /*9530*/  FSEL R10, R10, -INF , !P0 ;  /* 0xff8000000a0a7808 */ /* 0x000fe20004000000 */
[--C-:B-1----:R-:W-:Y:S02]  /*9540*/  IMAD.IADD R4, R8, 0x1, R0.reuse ;  /* 0x0000000108047824 */ /* 0x102fe400078e0200 */
        /* <DEDUP_REMOVED lines=15> */
.L_x_1695:
[----:B------:R-:W-:Y:S04]  /*9640*/  MOV R6, c[0x0][0x32c] ;  /* 0x0000cb0000067a02 */ /* 0x000fe80000000f00 */
[----:B------:R-:W-:Y:S11]  /*9650*/  ISETP.NE.AND P0, PT, R6, 0x1, PT ;  /* 0x000000010600780c */ /* 0x000ff60003f05270 */
[----:B------:R-:W-:Y:S02]  /*9660*/  @!UPT UIADD3 URZ, URZ, URZ, URZ ;  /* 0x0000003f3f3ff290 */ /* 0x000fe4000fffe03f */
[----:B------:R-:W-:Y:S05]  /*9670*/  @P0 IMAD.HI.U32 R6, R0, c[0x0][0x330], RZ ;  /* 0x0000cc0000060a27 */ /* 0x000fea00078e00ff */
[----:B------:R-:W-:Y:S02]  /*9680*/  @P0 SHF.R.U32.HI R0, RZ, c[0x0][0x334], R6 ;  /* 0x0000cd00ff000a19 */ /* 0x000fe40000011606 */
.L_x_1696:
[----:B------:R-:W-:Y:S05]  /*9690*/  BSYNC B0 ;  /* 0x0000000000007941 */ /* 0x000fea0003800000 */
.L_x_1694:
[----:B------:R-:W-:Y:S04]  /*96a0*/  IMAD R5, R0, c[0x0][0x32c], -R5 ;  /* 0x0000cb0000057a24 */ /* 0x000fe800078e0a05 */
[----:B------:R-:W-:Y:S05]  /*96b0*/  IMAD.IADD R0, R5, 0x1, -R237 ;  /* 0x0000000105007824 */ /* 0x000fea00078e0aed */
[----:B------:R-:W-:Y:S02]  /*96c0*/  IMNMX R3, R3, R0, !PT ;  /* 0x0000000003037217 */ /* 0x000fe40007800200 */
[----:B------:R-:W-:Y:S04]  /*96d0*/  IADD3 R0, R0, c[0x0][0x32c], RZ ;  /* 0x0000cb0000007a10 */ /* 0x000fe80007ffe0ff */
[----:B------:R-:W-:Y:S02]  /*96e0*/  IMNMX R4, R4, R0, PT ;  /* 0x0000000004047217 */ /* 0x000fe40003800200 */
.L_x_1693:
[----:B------:R-:W2:Y:S01]  /*96f0*/  LDL.LU R29, [R1] ;  /* 0x00000000011d7983 */ /* 0x000ea20000300800 */
[----:B------:R-:W-:Y:S03]  /*9700*/  FMNMX.FTZ R0, R9, R2, !PT ;  /* 0x0000000209007209 */ /* 0x000fe60007810000 */
[----:B------:R-:W-:Y:S01]  /*9710*/  LDSM.16.MT88.4 R172, [R193] ;  /* 0x00000000c1ac783b */ /* 0x000fe20000004200 */
        /* <DEDUP_REMOVED lines=20> */
[----:B------:R-:W-:Y:S05]  /*9860*/  FSEL R0, R132, RZ, P0 ;  /* 0x000000ff84007208 */ /* 0x000fea0000000000 */
[----:B------:R-:W-:Y:S02]  /*9870*/  FADD.FTZ R0, -R0, R2 ;  /* 0x0000000200007221 */ /* 0x000fe40000010100 */
[----:B------:R-:W-:Y:S02]  /*9880*/  FMUL.FTZ R2, R132, c[0x0][0x2d0] ;  /* 0x0000b40084027a20 */ /* 0x000fe40000410000 */
[----:B------:R-:W-:Y:S03]  /*9890*/  FMUL.FTZ R0, R0, c[0x0][0x2d0] ;  /* 0x0000b40000007a20 */ /* 0x000fe60000410000 */
[----:B------:R-:W-:Y:S02]  /*98a0*/  FSEL R2, R2, RZ, P0 ;  /* 0x000000ff02027208 */ /* 0x000fe40000000000 */
[----:B------:R-:W-:Y:S03]  /*98b0*/  ISETP.GT.AND P0, PT, R3, RZ, P1 ;  /* 0x000000ff0300720c */ /* 0x000fe60000f04270 */
        /* <DEDUP_REMOVED lines=8> */
[----:B------:R-:W-:Y:S01]  /*9940*/  MUFU.EX2 R9, R9 ;  /* 0x0000000900097308 */ /* 0x000fe20000000800 */
        /* <DEDUP_REMOVED lines=8> */
[----:B------:R-:W1:Y:S01]  /*99d0*/  MUFU.EX2 R8, R8 ;  /* 0x0000000800087308 */ /* 0x000e620000000800 */
        /* <DEDUP_REMOVED lines=9> */
[----:B------:R-:W-:Y:S01]  /*9a70*/  FFMA.FTZ R237, R11, c[0x0][0x2d0], -R2 ;  /* 0x0000b4000bed7a23 */ /* 0x000fe20000010802 */
[----:B------:R-:W-:Y:S02]  /*9a80*/  ISETP.LT.OR P0, PT, R4, 0xa, P0 ;  /* 0x0000000a0400780c */ /* 0x000fe40000701670 */
[----:B------:R-:W-:Y:S02]  /*9a90*/  IADD3 R220, R222, -0x1, RZ ;  /* 0xffffffffdedc7810 */ /* 0x000fe40007ffe0ff */
[----:B------:R-:W-:Y:S02]  /*9aa0*/  FSEL R10, R191, -INF , !P0 ;  /* 0xff800000bf0a7808 */ /* 0x000fe40004000000 */
[C---:B------:R-:W-:Y:S02]  /*9ab0*/  ISETP.GT.AND P0, PT, R3.reuse, 0x10, P1 ;  /* 0x000000100300780c */ /* 0x040fe40000f04270 */
[----:B------:R-:W3:Y:S02]  /*9ac0*/  MUFU.EX2 R2, R0 ;  /* 0x0000000000027308 */ /* 0x000ee40000000800 */
[----:B------:R-:W-:Y:S02]  /*9ad0*/  ISETP.LT.OR P0, PT, R4, 0x11, P0 ;  /* 0x000000110400780c */ /* 0x000fe40000701670 */
[----:B-1----:R-:W-:Y:S02]  /*9ae0*/  F2FP.BF16.PACK_AB R168, R8, R9 ;  /* 0x0000000908a8723e */ /* 0x002fe400000010ff */
[----:B------:R-:W-:Y:S02]  /*9af0*/  FSEL R176, R190, -INF , !P0 ;  /* 0xff800000beb07808 */ /* 0x000fe40004000000 */
[----:B------:R-:W-:Y:S02]  /*9b00*/  ISETP.GT.AND P0, PT, R3, 0x11, P1 ;  /* 0x000000110300780c */ /* 0x000fe40000f04270 */
[----:B------:R1:W-:Y:S02]  /*9b10*/  MUFU.EX2 R15, R20 ;  /* 0x00000014000f7308 */ /* 0x0003e40000000800 */
[C---:B------:R-:W-:Y:S04]  /*9b20*/  ISETP.LT.OR P0, PT, R4.reuse, 0x12, P0 ;  /* 0x000000120400780c */ /* 0x040fe80000701670 */
[----:B------:R-:W-:Y:S02]  /*9b30*/  FSEL R135, R189, -INF , !P0 ;  /* 0xff800000bd877808 */ /* 0x000fe40004000000 */
[C---:B------:R-:W-:Y:S04]  /*9b40*/  ISETP.GT.AND P0, PT, R3.reuse, 0x18, P1 ;  /* 0x000000180300780c */ /* 0x040fe80000f04270 */
[----:B------:R-:W-:Y:S01]  /*9b50*/  ISETP.LT.OR P0, PT, R4, 0x19, P0 ;  /* 0x000000190400780c */ /* 0x000fe20000701670 */
[----:B---3--:R-:W-:Y:S03]  /*9b60*/  FMUL.FTZ R24, R2, R156 ;  /* 0x0000009c02187220 */ /* 0x008fe60000410000 */
[----:B------:R-:W-:Y:S01]  /*9b70*/  FSEL R177, R188, -INF , !P0 ;  /* 0xff800000bcb17808 */ /* 0x000fe20004000000 */
[C---:B------:R-:W-:Y:S01]  /*9b80*/  FMUL.FTZ R12, R2.reuse, R144 ;  /* 0x00000090020c7220 */ /* 0x040fe20000410000 */
[----:B------:R-:W-:Y:S01]  /*9b90*/  ISETP.GT.AND P0, PT, R3, 0x19, P1 ;  /* 0x000000190300780c */ /* 0x000fe20000f04270 */
[C---:B------:R-:W-:Y:S01]  /*9ba0*/  FMUL.FTZ R32, R2.reuse, R164 ;  /* 0x000000a402207220 */ /* 0x040fe20000410000 */
[----:B------:R-:W3:Y:S01]  /*9bb0*/  LDL.LU R188, [R1+0x8] ;  /* 0x0000080001bc7983 */ /* 0x000ee20000300800 */
[----:B------:R-:W-:Y:S01]  /*9bc0*/  FMUL.FTZ R33, R2, R165 ;  /* 0x000000a502217220 */ /* 0x000fe20000410000 */
[----:B------:R-:W-:Y:S01]  /*9bd0*/  ISETP.LT.OR P0, PT, R4, 0x1a, P0 ;  /* 0x0000001a0400780c */ /* 0x000fe20000701670 */
[C---:B------:R-:W-:Y:S02]  /*9be0*/  FMUL.FTZ R13, R2.reuse, R145 ;  /* 0x00000091020d7220 */ /* 0x040fe40000410000 */
[C---:B------:R-:W-:Y:S01]  /*9bf0*/  FMUL.FTZ R16, R2.reuse, R148 ;  /* 0x0000009402107220 */ /* 0x040fe20000410000 */
[----:B------:R-:W-:Y:S01]  /*9c00*/  FSEL R178, R187, -INF , !P0 ;  /* 0xff800000bbb27808 */ /* 0x000fe20004000000 */
[C---:B------:R-:W-:Y:S01]  /*9c10*/  FMUL.FTZ R17, R2.reuse, R149 ;  /* 0x0000009502117220 */ /* 0x040fe20000410000 */
[C---:B------:R-:W-:Y:S01]  /*9c20*/  ISETP.GT.AND P0, PT, R3.reuse, 0x20, P1 ;  /* 0x000000200300780c */ /* 0x040fe20000f04270 */
[C---:B-1----:R-:W-:Y:S01]  /*9c30*/  FMUL.FTZ R20, R2.reuse, R152 ;  /* 0x0000009802147220 */ /* 0x042fe20000410000 */
[----:B------:R-:W-:Y:S01]  /*9c40*/  MUFU.EX2 R187, R225 ;  /* 0x000000e100bb7308 */ /* 0x000fe20000000800 */
[----:B------:R-:W-:Y:S01]  /*9c50*/  FMUL.FTZ R21, R2, R153 ;  /* 0x0000009902157220 */ /* 0x000fe20000410000 */
[----:B------:R-:W-:Y:S01]  /*9c60*/  ISETP.LT.OR P0, PT, R4, 0x21, P0 ;  /* 0x000000210400780c */ /* 0x000fe20000701670 */
[C---:B------:R-:W-:Y:S02]  /*9c70*/  FMUL.FTZ R36, R2.reuse, R36 ;  /* 0x0000002402247220 */ /* 0x040fe40000410000 */
[----:B------:R-:W-:Y:S01]  /*9c80*/  FMUL.FTZ R37, R2, R37 ;  /* 0x0000002502257220 */ /* 0x000fe20000410000 */
[----:B------:R-:W-:Y:S01]  /*9c90*/  FSEL R179, R186, -INF , !P0 ;  /* 0xff800000bab37808 */ /* 0x000fe20004000000 */
[C---:B------:R-:W-:Y:S01]  /*9ca0*/  FMUL.FTZ R40, R2.reuse, R40 ;  /* 0x0000002802287220 */ /* 0x040fe20000410000 */
[----:B------:R-:W-:Y:S01]  /*9cb0*/  ISETP.GT.AND P0, PT, R3, 0x21, P1 ;  /* 0x000000210300780c */ /* 0x000fe20000f04270 */
[C---:B------:R-:W-:Y:S02]  /*9cc0*/  FMUL.FTZ R41, R2.reuse, R41 ;  /* 0x0000002902297220 */ /* 0x040fe40000410000 */
[----:B------:R-:W-:Y:S01]  /*9cd0*/  FMUL.FTZ R44, R2, R44 ;  /* 0x0000002c022c7220 */ /* 0x000fe20000410000 */
[----:B------:R-:W-:Y:S01]  /*9ce0*/  ISETP.LT.OR P0, PT, R4, 0x22, P0 ;  /* 0x000000220400780c */ /* 0x000fe20000701670 */
[C---:B------:R-:W-:Y:S02]  /*9cf0*/  FMUL.FTZ R45, R2.reuse, R45 ;  /* 0x0000002d022d7220 */ /* 0x040fe40000410000 */
[C---:B------:R-:W-:Y:S01]  /*9d00*/  FMUL.FTZ R48, R2.reuse, R48 ;  /* 0x0000003002307220 */ /* 0x040fe20000410000 */
[----:B------:R-:W-:Y:S01]  /*9d10*/  FSEL R180, R185, -INF , !P0 ;  /* 0xff800000b9b47808 */ /* 0x000fe20004000000 */
[C---:B------:R-:W-:Y:S01]  /*9d20*/  FMUL.FTZ R49, R2.reuse, R49 ;  /* 0x0000003102317220 */ /* 0x040fe20000410000 */
[C---:B------:R-:W-:Y:S01]  /*9d30*/  ISETP.GT.AND P0, PT, R3.reuse, 0x28, P1 ;  /* 0x000000280300780c */ /* 0x040fe20000f04270 */
[C---:B------:R-:W-:Y:S02]  /*9d40*/  FMUL.FTZ R52, R2.reuse, R52 ;  /* 0x0000003402347220 */ /* 0x040fe40000410000 */
        /* <DEDUP_REMOVED lines=43> */
[----:B------:R-:W-:Y:S01]  /*a000*/  FMUL.FTZ R105, R2, R105 ;  /* 0x0000006902697220 */ /* 0x000fe20000410000 */
[----:B------:R-:W-:Y:S01]  /*a010*/  FSEL R134, R28, -INF , !P0 ;  /* 0xff8000001c867808 */ /* 0x000fe20004000000 */
[C---:B--2---:R-:W-:Y:S02]  /*a020*/  FFMA.FTZ R0, R2.reuse, R29, R9 ;  /* 0x0000001d02007223 */ /* 0x044fe40000010009 */
[----:B------:R-:W-:Y:S01]  /*a030*/  MUFU.EX2 R9, R23 ;  /* 0x0000001700097308 */ /* 0x000fe20000000800 */
[----:B------:R-:W-:Y:S02]  /*a040*/  FMUL.FTZ R28, R2, R160 ;  /* 0x000000a0021c7220 */ /* 0x000fe40000410000 */
[----:B------:R-:W-:Y:S01]  /*a050*/  FADD.FTZ R4, R8, R0 ;  /* 0x0000000008047221 */ /* 0x000fe20000010000 */
[----:B------:R-:W-:Y:S01]  /*a060*/  FMNMX.FTZ R0, R5, R133, !PT ;  /* 0x0000008505007209 */ /* 0x000fe20007810000 */
[C---:B------:R-:W-:Y:S02]  /*a070*/  FMUL.FTZ R29, R2.reuse, R161 ;  /* 0x000000a1021d7220 */ /* 0x040fe40000410000 */
[C---:B------:R-:W-:Y:S01]  /*a080*/  FMUL.FTZ R108, R2.reuse, R108 ;  /* 0x0000006c026c7220 */ /* 0x040fe20000410000 */
[----:B------:R-:W-:Y:S01]  /*a090*/  FMNMX.FTZ R0, R7, R0, !PT ;  /* 0x0000000007007209 */ /* 0x000fe20007810000 */
[C---:B------:R-:W-:Y:S01]  /*a0a0*/  FMUL.FTZ R109, R2.reuse, R109 ;  /* 0x0000006d026d7220 */ /* 0x040fe20000410000 */
[----:B------:R-:W1:Y:S01]  /*a0b0*/  MUFU.EX2 R8, R22 ;  /* 0x0000001600087308 */ /* 0x000e620000000800 */
[----:B------:R-:W-:Y:S01]  /*a0c0*/  FMUL.FTZ R112, R2, R112 ;  /* 0x0000007002707220 */ /* 0x000fe20000410000 */
[----:B------:R-:W-:Y:S01]  /*a0d0*/  FMNMX.FTZ R0, R6, R0, !PT ;  /* 0x0000000006007209 */ /* 0x000fe20007810000 */
[C---:B------:R-:W-:Y:S02]  /*a0e0*/  FMUL.FTZ R113, R2.reuse, R113 ;  /* 0x0000007102717220 */ /* 0x040fe40000410000 */
[----:B------:R-:W-:Y:S01]  /*a0f0*/  FMUL.FTZ R116, R2, R116 ;  /* 0x0000007402747220 */ /* 0x000fe20000410000 */
[----:B------:R-:W-:Y:S01]  /*a100*/  FMNMX.FTZ R0, R10, R0, !PT ;  /* 0x000000000a007209 */ /* 0x000fe20007810000 */
[C---:B------:R-:W-:Y:S02]  /*a110*/  FMUL.FTZ R117, R2.reuse, R117 ;  /* 0x0000007502757220 */ /* 0x040fe40000410000 */
[----:B------:R-:W-:Y:S01]  /*a120*/  FMUL.FTZ R120, R2, R120 ;  /* 0x0000007802787220 */ /* 0x000fe20000410000 */
[----:B------:R-:W-:Y:S01]  /*a130*/  FMNMX.FTZ R0, R176, R0, !PT ;  /* 0x00000000b0007209 */ /* 0x000fe20007810000 */
[C---:B------:R-:W-:Y:S01]  /*a140*/  FMUL.FTZ R121, R2.reuse, R121 ;  /* 0x0000007902797220 */ /* 0x040fe20000410000 */
[----:B------:R-:W-:Y:S01]  /*a150*/  MUFU.EX2 R160, R228 ;  /* 0x000000e400a07308 */ /* 0x000fe20000000800 */
[C---:B------:R-:W-:Y:S01]  /*a160*/  FMUL.FTZ R124, R2.reuse, R124 ;  /* 0x0000007c027c7220 */ /* 0x040fe20000410000 */
[----:B------:R-:W-:Y:S01]  /*a170*/  FMNMX.FTZ R0, R135, R0, !PT ;  /* 0x0000000087007209 */ /* 0x000fe20007810000 */
[C---:B------:R-:W-:Y:S02]  /*a180*/  FMUL.FTZ R125, R2.reuse, R125 ;  /* 0x0000007d027d7220 */ /* 0x040fe40000410000 */
[C---:B------:R-:W-:Y:S01]  /*a190*/  FMUL.FTZ R128, R2.reuse, R128 ;  /* 0x0000008002807220 */ /* 0x040fe20000410000 */
[----:B------:R-:W-:Y:S01]  /*a1a0*/  FMNMX.FTZ R0, R177, R0, !PT ;  /* 0x00000000b1007209 */ /* 0x000fe20007810000 */
[----:B------:R-:W-:Y:S03]  /*a1b0*/  FMUL.FTZ R129, R2, R129 ;  /* 0x0000008102817220 */ /* 0x000fe60000410000 */
[----:B------:R-:W-:Y:S01]  /*a1c0*/  FMNMX.FTZ R0, R178, R0, !PT ;  /* 0x00000000b2007209 */ /* 0x000fe20007810000 */
[----:B------:R-:W-:Y:S01]  /*a1d0*/  MUFU.EX2 R161, R227 ;  /* 0x000000e300a17308 */ /* 0x000fe20000000800 */
[----:B-1----:R-:W-:Y:S02]  /*a1e0*/  F2FP.BF16.PACK_AB R170, R8, R9 ;  /* 0x0000000908aa723e */ /* 0x002fe400000010ff */
        /* <DEDUP_REMOVED lines=15> */
[----:B------:R-:W-:Y:S02]  /*a2e0*/  FADD.FTZ R14, R8, R0 ;  /* 0x00000000080e7221 */ /* 0x000fe40000010000 */
[C---:B------:R-:W-:Y:S01]  /*a2f0*/  FMUL.FTZ R4, R3.reuse, c[0x0][0x2d0] ;  /* 0x0000b40003047a20 */ /* 0x040fe20000410000 */
[----:B------:R-:W-:Y:S01]  /*a300*/  FSEL R0, R3, RZ, P0 ;  /* 0x000000ff03007208 */ /* 0x000fe20000000000 */
[----:B------:R-:W-:Y:S01]  /*a310*/  FMUL.FTZ R8, R2, R140 ;  /* 0x0000008c02087220 */ /* 0x000fe20000410000 */
[----:B------:R-:W-:Y:S03]  /*a320*/  F2FP.BF16.PACK_AB R140, R15, R18 ;  /* 0x000000120f8c723e */ /* 0x000fe600000010ff */
[----:B------:R-:W-:Y:S01]  /*a330*/  FADD.FTZ R0, -R0, R133 ;  /* 0x0000008500007221 */ /* 0x000fe20000010100 */
[----:B------:R-:W-:Y:S01]  /*a340*/  FSEL R133, R4, RZ, P0 ;  /* 0x000000ff04857208 */ /* 0x000fe20000000000 */
[----:B------:R-:W-:Y:S01]  /*a350*/  FMUL.FTZ R4, R2, R136 ;  /* 0x0000008802047220 */ /* 0x000fe20000410000 */
[----:B------:R-:W-:Y:S01]  /*a360*/  ISETP.GT.AND P0, PT, R222, R240, PT ;  /* 0x000000f0de00720c */ /* 0x000fe20003f04270 */
[----:B------:R-:W-:Y:S01]  /*a370*/  FMUL.FTZ R0, R0, c[0x0][0x2d0] ;  /* 0x0000b40000007a20 */ /* 0x000fe20000410000 */
[----:B------:R-:W-:Y:S01]  /*a380*/  MOV R222, R220 ;  /* 0x000000dc00de7202 */ /* 0x000fe20000000f00 */
[--C-:B------:R-:W-:Y:S02]  /*a390*/  FFMA.FTZ R6, R6, c[0x0][0x2d0], -R133.reuse ;  /* 0x0000b40006067a23 */ /* 0x100fe40000010885 */
[--C-:B------:R-:W-:Y:S02]  /*a3a0*/  FFMA.FTZ R7, R7, c[0x0][0x2d0], -R133.reuse ;  /* 0x0000b40007077a23 */ /* 0x100fe40000010885 */
[----:B------:R1:W-:Y:S01]  /*a3b0*/  MUFU.EX2 R156, R6 ;  /* 0x00000006009c7308 */ /* 0x0003e20000000800 */
[--C-:B------:R-:W-:Y:S02]  /*a3c0*/  FFMA.FTZ R11, R5, c[0x0][0x2d0], -R133.reuse ;  /* 0x0000b400050b7a23 */ /* 0x100fe40000010885 */
[----:B------:R-:W-:Y:S02]  /*a3d0*/  FMUL.FTZ R5, R2, R137 ;  /* 0x0000008902057220 */ /* 0x000fe40000410000 */
[--C-:B------:R-:W-:Y:S05]  /*a3e0*/  FFMA.FTZ R2, R10, c[0x0][0x2d0], -R133.reuse ;  /* 0x0000b4000a027a23 */ /* 0x100fea0000010885 */
[----:B------:R-:W-:Y:S10]  /*a3f0*/  MUFU.EX2 R144, R7 ;  /* 0x0000000700907308 */ /* 0x000ff40000000800 */
[----:B------:R-:W2:Y:S01]  /*a400*/  MUFU.EX2 R0, R0 ;  /* 0x0000000000007308 */ /* 0x000ea20000000800 */
[----:B-1----:R-:W-:Y:S04]  /*a410*/  FADD.FTZ R6, R18, R14 ;  /* 0x0000000e12067221 */ /* 0x002fe80000010000 */
[----:B------:R-:W-:Y:S05]  /*a420*/  FADD.FTZ R157, R15, R6 ;  /* 0x000000060f9d7221 */ /* 0x000fea0000010000 */
[----:B------:R-:W1:Y:S10]  /*a430*/  MUFU.EX2 R145, R11 ;  /* 0x0000000b00917308 */ /* 0x000e740000000800 */
[----:B------:R-:W4:Y:S01]  /*a440*/  MUFU.EX2 R153, R2 ;  /* 0x0000000200997308 */ /* 0x000f220000000800 */
[C---:B--2---:R-:W-:Y:S02]  /*a450*/  FMUL.FTZ R6, R0.reuse, R138 ;  /* 0x0000008a00067220 */ /* 0x044fe40000410000 */
[C---:B------:R-:W-:Y:S02]  /*a460*/  FMUL.FTZ R7, R0.reuse, R139 ;  /* 0x0000008b00077220 */ /* 0x040fe40000410000 */
[----:B------:R-:W2:Y:S01]  /*a470*/  LDSM.16.MT88.4 R136, [R194] ;  /* 0x00000000c288783b */ /* 0x000ea20000004200 */
[C---:B------:R-:W-:Y:S02]  /*a480*/  FMUL.FTZ R10, R0.reuse, R142 ;  /* 0x0000008e000a7220 */ /* 0x040fe40000410000 */
[C---:B------:R-:W-:Y:S02]  /*a490*/  FMUL.FTZ R14, R0.reuse, R146 ;  /* 0x00000092000e7220 */ /* 0x040fe40000410000 */
[----:B------:R-:W-:Y:S01]  /*a4a0*/  FMUL.FTZ R15, R0, R147 ;  /* 0x00000093000f7220 */ /* 0x000fe20000410000 */
[----:B-1----:R-:W-:Y:S01]  /*a4b0*/  F2FP.BF16.PACK_AB R169, R144, R145 ;  /* 0x0000009190a9723e */ /* 0x002fe200000010ff */
[C---:B------:R-:W-:Y:S02]  /*a4c0*/  FMUL.FTZ R11, R0.reuse, R143 ;  /* 0x0000008f000b7220 */ /* 0x040fe40000410000 */
[C---:B------:R-:W-:Y:S02]  /*a4d0*/  FMUL.FTZ R18, R0.reuse, R150 ;  /* 0x0000009600127220 */ /* 0x040fe40000410000 */
[C---:B------:R-:W-:Y:S01]  /*a4e0*/  FMUL.FTZ R19, R0.reuse, R151 ;  /* 0x0000009700137220 */ /* 0x040fe20000410000 */
[----:B------:R-:W-:Y:S01]  /*a4f0*/  MUFU.EX2 R150, R224 ;  /* 0x000000e000967308 */ /* 0x000fe20000000800 */
[C---:B------:R-:W-:Y:S02]  /*a500*/  FMUL.FTZ R22, R0.reuse, R154 ;  /* 0x0000009a00167220 */ /* 0x040fe40000410000 */
[C---:B------:R-:W-:Y:S01]  /*a510*/  FMUL.FTZ R23, R0.reuse, R155 ;  /* 0x0000009b00177220 */ /* 0x040fe20000410000 */
[----:B----4-:R-:W-:Y:S01]  /*a520*/  F2FP.BF16.PACK_AB R171, R153, R156 ;  /* 0x0000009c99ab723e */ /* 0x010fe200000010ff */
[C---:B------:R-:W-:Y:S02]  /*a530*/  FMUL.FTZ R26, R0.reuse, R158 ;  /* 0x0000009e001a7220 */ /* 0x040fe40000410000 */
[C---:B------:R-:W-:Y:S02]  /*a540*/  FMUL.FTZ R27, R0.reuse, R159 ;  /* 0x0000009f001b7220 */ /* 0x040fe40000410000 */
[C---:B------:R-:W-:Y:S01]  /*a550*/  FMUL.FTZ R34, R0.reuse, R166 ;  /* 0x000000a600227220 */ /* 0x040fe20000410000 */
[----:B------:R-:W1:Y:S01]  /*a560*/  MUFU.EX2 R151, R182 ;  /* 0x000000b600977308 */ /* 0x000e620000000800 */
[C---:B------:R-:W-:Y:S05]  /*a570*/  HMMA.16816.F32.BF16 R4, R168.reuse, R172, R4 ;  /* 0x000000aca804723c */ /* 0x040fea0000041804 */
[C---:B------:R-:W-:Y:S02]  /*a580*/  FMUL.FTZ R35, R0.reuse, R167 ;  /* 0x000000a700237220 */ /* 0x040fe40000410000 */
[----:B------:R-:W-:Y:S01]  /*a590*/  LDSM.16.MT88.4 R164, [R196+0x1800] ;  /* 0x00180000c4a4783b */ /* 0x000fe20000004200 */
[C---:B------:R-:W-:Y:S01]  /*a5a0*/  HMMA.16816.F32.BF16 R8, R168.reuse, R174, R8 ;  /* 0x000000aea808723c */ /* 0x040fe20000041808 */
[----:B------:R-:W-:Y:S03]  /*a5b0*/  MUFU.EX2 R182, R226 ;  /* 0x000000e200b67308 */ /* 0x000fe60000000800 */
[C---:B------:R-:W-:Y:S02]  /*a5c0*/  FMUL.FTZ R30, R0.reuse, R162 ;  /* 0x000000a2001e7220 */ /* 0x040fe40000410000 */
[C---:B------:R-:W-:Y:S02]  /*a5d0*/  FMUL.FTZ R31, R0.reuse, R163 ;  /* 0x000000a3001f7220 */ /* 0x040fe40000410000 */
[C---:B------:R-:W-:Y:S01]  /*a5e0*/  FMUL.FTZ R38, R0.reuse, R38 ;  /* 0x0000002600267220 */ /* 0x040fe20000410000 */
[C---:B--2---:R-:W-:Y:S03]  /*a5f0*/  HMMA.16816.F32.BF16 R12, R168.reuse, R136, R12 ;  /* 0x00000088a80c723c */ /* 0x044fe6000004180c */
[C---:B------:R-:W-:Y:S02]  /*a600*/  FMUL.FTZ R39, R0.reuse, R39 ;  /* 0x0000002700277220 */ /* 0x040fe40000410000 */
[C---:B------:R-:W-:Y:S01]  /*a610*/  FMUL.FTZ R42, R0.reuse, R42 ;  /* 0x0000002a002a7220 */ /* 0x040fe20000410000 */
[----:B-1----:R-:W-:Y:S01]  /*a620*/  F2FP.BF16.PACK_AB R142, R151, R150 ;  /* 0x00000096978e723e */ /* 0x002fe200000010ff */
[C---:B------:R-:W-:Y:S01]  /*a630*/  FMUL.FTZ R43, R0.reuse, R43 ;  /* 0x0000002b002b7220 */ /* 0x040fe20000410000 */
[C---:B------:R-:W-:Y:S01]  /*a640*/  HMMA.16816.F32.BF16 R16, R168.reuse, R138, R16 ;  /* 0x0000008aa810723c */ /* 0x040fe20000041810 */
[----:B------:R-:W1:Y:S03]  /*a650*/  LDSM.16.MT88.4 R136, [R197] ;  /* 0x00000000c588783b */ /* 0x000e660000004200 */
        /* <DEDUP_REMOVED lines=50> */
[C---:B------:R-:W-:Y:S04]  /*a980*/  FMUL.FTZ R130, R0.reuse, R130 ;  /* 0x0000008200827220 */ /* 0x040fe80000410000 */
[C---:B------:R-:W-:Y:S02]  /*a990*/  FMUL.FTZ R131, R0.reuse, R131 ;  /* 0x0000008300837220 */ /* 0x040fe40000410000 */
[----:B---3--:R-:W-:Y:S02]  /*a9a0*/  FFMA.FTZ R0, R0, R188, R145 ;  /* 0x000000bc00007223 */ /* 0x008fe40000010091 */
[--C-:B--2---:R-:W-:Y:S02]  /*a9b0*/  FFMA.FTZ R2, R135, c[0x0][0x2d0], -R133.reuse ;  /* 0x0000b40087027a23 */ /* 0x104fe40000010885 */
[----:B------:R-:W-:Y:S02]  /*a9c0*/  FADD.FTZ R0, R144, R0 ;  /* 0x0000000090007221 */ /* 0x000fe40000010000 */
[----:B------:R-:W-:Y:S01]  /*a9d0*/  LDSM.16.MT88.4 R144, [R194+0x1000] ;  /* 0x00100000c290783b */ /* 0x000fe20000004200 */
[----:B------:R-:W2:Y:S01]  /*a9e0*/  MUFU.EX2 R149, R2 ;  /* 0x0000000200957308 */ /* 0x000ea20000000800 */
[C---:B-1----:R-:W-:Y:S03]  /*a9f0*/  HMMA.16816.F32.BF16 R36, R168.reuse, R136, R36 ;  /* 0x00000088a824723c */ /* 0x042fe60000041824 */
[----:B--2---:R-:W-:Y:S01]  /*aa00*/  F2FP.BF16.PACK_AB R141, R149, R148 ;  /* 0x00000094958d723e */ /* 0x004fe200000010ff */
[--C-:B------:R-:W-:Y:S05]  /*aa10*/  FFMA.FTZ R2, R177, c[0x0][0x2d0], -R133.reuse ;  /* 0x0000b400b1027a23 */ /* 0x100fea0000010885 */
[----:B------:R-:W-:Y:S01]  /*aa20*/  MUFU.EX2 R177, R239 ;  /* 0x000000ef00b17308 */ /* 0x000fe20000000800 */
[C---:B------:R-:W-:Y:S01]  /*aa30*/  HMMA.16816.F32.BF16 R40, R168.reuse, R138, R40 ;  /* 0x0000008aa828723c */ /* 0x040fe20000041828 */
[----:B------:R-:W1:Y:S08]  /*aa40*/  LDSM.16.MT88.4 R136, [R194+0x2000] ;  /* 0x00200000c288783b */ /* 0x000e700000004200 */
[----:B------:R2:W-:Y:S03]  /*aa50*/  MUFU.EX2 R154, R2 ;  /* 0x00000002009a7308 */ /* 0x0005e60000000800 */
[--C-:B--2---:R-:W-:Y:S07]  /*aa60*/  FFMA.FTZ R2, R178, c[0x0][0x2d0], -R133.reuse ;  /* 0x0000b400b2027a23 */ /* 0x104fee0000010885 */
[----:B------:R-:W-:Y:S01]  /*aa70*/  MUFU.EX2 R178, R238 ;  /* 0x000000ee00b27308 */ /* 0x000fe20000000800 */
[C---:B-1----:R-:W-:Y:S09]  /*aa80*/  HMMA.16816.F32.BF16 R44, R168.reuse, R136, R44 ;  /* 0x00000088a82c723c */ /* 0x042ff2000004182c */
[----:B------:R-:W1:Y:S01]  /*aa90*/  MUFU.EX2 R155, R2 ;  /* 0x00000002009b7308 */ /* 0x000e620000000800 */
[C---:B------:R-:W-:Y:S01]  /*aaa0*/  HMMA.16816.F32.BF16 R48, R168.reuse, R138, R48 ;  /* 0x0000008aa830723c */ /* 0x040fe20000041830 */
[----:B------:R-:W2:Y:S02]  /*aab0*/  LDSM.16.MT88.4 R136, [R197+0x2000] ;  /* 0x00200000c588783b */ /* 0x000ea40000004200 */
[----:B-1----:R-:W-:Y:S01]  /*aac0*/  F2FP.BF16.PACK_AB R143, R155, R154 ;  /* 0x0000009a9b8f723e */ /* 0x002fe200000010ff */
[--C-:B------:R-:W-:Y:S05]  /*aad0*/  FFMA.FTZ R2, R179, c[0x0][0x2d0], -R133.reuse ;  /* 0x0000b400b3027a23 */ /* 0x100fea0000010885 */
[----:B------:R-:W-:Y:S10]  /*aae0*/  MUFU.EX2 R179, R237 ;  /* 0x000000ed00b37308 */ /* 0x000ff40000000800 */
[----:B------:R1:W3:Y:S01]  /*aaf0*/  MUFU.EX2 R152, R2 ;  /* 0x0000000200987308 */ /* 0x0002e20000000800 */
[C---:B--2---:R-:W-:Y:S08]  /*ab00*/  HMMA.16816.F32.BF16 R52, R168.reuse, R136, R52 ;  /* 0x00000088a834723c */ /* 0x044ff00000041834 */
[C---:B------:R-:W-:Y:S01]  /*ab10*/  HMMA.16816.F32.BF16 R56, R168.reuse, R138, R56 ;  /* 0x0000008aa838723c */ /* 0x040fe20000041838 */
[----:B------:R-:W2:Y:S03]  /*ab20*/  LDSM.16.MT88.4 R136, [R196+0x2000] ;  /* 0x00200000c488783b */ /* 0x000ea60000004200 */
[--C-:B-1----:R-:W-:Y:S02]  /*ab30*/  FFMA.FTZ R2, R180, c[0x0][0x2d0], -R133.reuse ;  /* 0x0000b400b4027a23 */ /* 0x102fe40000010885 */
[----:B------:R-:W-:Y:S10]  /*ab40*/  MUFU.EX2 R180, R229 ;  /* 0x000000e500b47308 */ /* 0x000ff40000000800 */
[----:B------:R1:W4:Y:S01]  /*ab50*/  MUFU.EX2 R176, R2 ;  /* 0x0000000200b07308 */ /* 0x0003220000000800 */
[C---:B--2---:R-:W-:Y:S03]  /*ab60*/  HMMA.16816.F32.BF16 R60, R168.reuse, R136, R60 ;  /* 0x00000088a83c723c */ /* 0x044fe6000004183c */
[--C-:B-1----:R-:W-:Y:S06]  /*ab70*/  FFMA.FTZ R2, R181, c[0x0][0x2d0], -R133.reuse ;  /* 0x0000b400b5027a23 */ /* 0x102fec0000010885 */
[----:B------:R1:W2:Y:S01]  /*ab80*/  MUFU.EX2 R175, R2 ;  /* 0x0000000200af7308 */ /* 0x0002a20000000800 */
[C---:B------:R-:W-:Y:S01]  /*ab90*/  HMMA.16816.F32.BF16 R64, R168.reuse, R138, R64 ;  /* 0x0000008aa840723c */ /* 0x040fe20000041840 */
[----:B------:R-:W5:Y:S02]  /*aba0*/  LDSM.16.MT88.4 R136, [R193+0x4000] ;  /* 0x00400000c188783b */ /* 0x000f640000004200 */
[----:B-1----:R-:W-:Y:S06]  /*abb0*/  FFMA.FTZ R2, R183, c[0x0][0x2d0], -R133 ;  /* 0x0000b400b7027a23 */ /* 0x002fec0000010885 */
[----:B------:R1:W-:Y:S01]  /*abc0*/  MUFU.EX2 R174, R2 ;  /* 0x0000000200ae7308 */ /* 0x0003e20000000800 */
[C---:B-----5:R-:W-:Y:S08]  /*abd0*/  HMMA.16816.F32.BF16 R68, R168.reuse, R136, R68 ;  /* 0x00000088a844723c */ /* 0x060ff00000041844 */
[C---:B------:R-:W-:Y:S01]  /*abe0*/  HMMA.16816.F32.BF16 R72, R168.reuse, R138, R72 ;  /* 0x0000008aa848723c */ /* 0x040fe20000041848 */
[----:B------:R-:W5:Y:S03]  /*abf0*/  LDSM.16.MT88.4 R136, [R194+0x4000] ;  /* 0x00400000c288783b */ /* 0x000f660000004200 */
[----:B-1----:R-:W-:Y:S02]  /*ac00*/  FADD.FTZ R2, R156, R0 ;  /* 0x000000009c027221 */ /* 0x002fe40000010000 */
[----:B------:R-:W-:Y:S02]  /*ac10*/  FADD.FTZ R0, R150, R157 ;  /* 0x0000009d96007221 */ /* 0x000fe40000010000 */
[----:B------:R-:W-:Y:S01]  /*ac20*/  FADD.FTZ R2, R153, R2 ;  /* 0x0000000299027221 */ /* 0x000fe20000010000 */
[----:B------:R-:W-:Y:S03]  /*ac30*/  LDSM.16.MT88.4 R156, [R197+0x1800] ;  /* 0x00180000c59c783b */ /* 0x000fe60000004200 */
[----:B------:R-:W-:Y:S02]  /*ac40*/  FADD.FTZ R153, R151, R0 ;  /* 0x0000000097997221 */ /* 0x000fe40000010000 */
[----:B------:R-:W-:Y:S02]  /*ac50*/  FADD.FTZ R2, R148, R2 ;  /* 0x0000000294027221 */ /* 0x000fe40000010000 */
[--C-:B------:R-:W-:Y:S04]  /*ac60*/  FFMA.FTZ R0, R184, c[0x0][0x2d0], -R133.reuse ;  /* 0x0000b400b8007a23 */ /* 0x100fe80000010885 */
[----:B------:R1:W-:Y:S01]  /*ac70*/  MUFU.EX2 R172, R0 ;  /* 0x0000000000ac7308 */ /* 0x0003e20000000800 */
[C---:B-----5:R-:W-:Y:S03]  /*ac80*/  HMMA.16816.F32.BF16 R76, R168.reuse, R136, R76 ;  /* 0x00000088a84c723c */ /* 0x060fe6000004184c */
[--C-:B-1----:R-:W-:Y:S06]  /*ac90*/  FFMA.FTZ R0, R185, c[0x0][0x2d0], -R133.reuse ;  /* 0x0000b400b9007a23 */ /* 0x102fec0000010885 */
[----:B------:R1:W5:Y:S01]  /*aca0*/  MUFU.EX2 R135, R0 ;  /* 0x0000000000877308 */ /* 0x0003620000000800 */
[C---:B------:R-:W-:Y:S01]  /*acb0*/  HMMA.16816.F32.BF16 R80, R168.reuse, R138, R80 ;  /* 0x0000008aa850723c */ /* 0x040fe20000041850 */
[----:B------:R-:W2:Y:S02]  /*acc0*/  LDSM.16.MT88.4 R136, [R197+0x4000] ;  /* 0x00400000c588783b */ /* 0x000ea40000004200 */
[--C-:B-1----:R-:W-:Y:S02]  /*acd0*/  FFMA.FTZ R0, R186, c[0x0][0x2d0], -R133.reuse ;  /* 0x0000b400ba007a23 */ /* 0x102fe40000010885 */
[----:B------:R-:W-:Y:S04]  /*ace0*/  FFMA.FTZ R133, R134, c[0x0][0x2d0], -R133 ;  /* 0x0000b40086857a23 */ /* 0x000fe80000010885 */
[----:B------:R1:W-:Y:S10]  /*acf0*/  MUFU.EX2 R134, R0 ;  /* 0x0000000000867308 */ /* 0x0003f40000000800 */
[----:B------:R-:W3:Y:S01]  /*ad00*/  MUFU.EX2 R133, R133 ;  /* 0x0000008500857308 */ /* 0x000ee20000000800 */
[C---:B--2---:R-:W-:Y:S08]  /*ad10*/  HMMA.16816.F32.BF16 R84, R168.reuse, R136, R84 ;  /* 0x00000088a854723c */ /* 0x044ff00000041854 */
[C---:B------:R-:W-:Y:S01]  /*ad20*/  HMMA.16816.F32.BF16 R88, R168.reuse, R138, R88 ;  /* 0x0000008aa858723c */ /* 0x040fe20000041858 */
[----:B------:R-:W2:Y:S03]  /*ad30*/  LDSM.16.MT88.4 R136, [R196+0x4000] ;  /* 0x00400000c488783b */ /* 0x000ea60000004200 */
[----:B-1----:R-:W-:Y:S02]  /*ad40*/  FADD.FTZ R0, R149, R2 ;  /* 0x0000000295007221 */ /* 0x002fe40000010000 */
[----:B------:R-:W-:Y:S02]  /*ad50*/  FADD.FTZ R2, R160, R153 ;  /* 0x00000099a0027221 */ /* 0x000fe40000010000 */
[----:B------:R-:W-:Y:S01]  /*ad60*/  FADD.FTZ R0, R154, R0 ;  /* 0x000000009a007221 */ /* 0x000fe20000010000 */
[----:B------:R-:W-:Y:S03]  /*ad70*/  LDSM.16.MT88.4 R148, [R194+0x1800] ;  /* 0x00180000c294783b */ /* 0x000fe60000004200 */
[----:B------:R-:W-:Y:S02]  /*ad80*/  FADD.FTZ R173, R161, R2 ;  /* 0x00000002a1ad7221 */ /* 0x000fe40000010000 */
[----:B------:R-:W-:Y:S04]  /*ad90*/  FADD.FTZ R0, R155, R0 ;  /* 0x000000009b007221 */ /* 0x000fe80000010000 */
[----:B---3--:R-:W-:Y:S04]  /*ada0*/  FADD.FTZ R0, R152, R0 ;  /* 0x0000000098007221 */ /* 0x008fe80000010000 */
[----:B----4-:R-:W-:Y:S02]  /*adb0*/  FADD.FTZ R2, R176, R0 ;  /* 0x00000000b0027221 */ /* 0x010fe40000010000 */
[----:B------:R-:W-:Y:S02]  /*adc0*/  FADD.FTZ R0, R182, R173 ;  /* 0x000000adb6007221 */ /* 0x000fe40000010000 */
[----:B------:R-:W-:Y:S02]  /*add0*/  FADD.FTZ R2, R175, R2 ;  /* 0x00000002af027221 */ /* 0x000fe40000010000 */
[----:B------:R-:W-:Y:S01]  /*ade0*/  FADD.FTZ R0, R187, R0 ;  /* 0x00000000bb007221 */ /* 0x000fe20000010000 */
        /* <DEDUP_REMOVED lines=17> */
[----:B-----5:R-:W-:Y:S02]  /*af00*/  F2FP.BF16.PACK_AB R169, R135, R172 ;  /* 0x000000ac87a9723e */ /* 0x020fe400000010ff */
[----:B------:R-:W-:Y:S01]  /*af10*/  F2FP.BF16.PACK_AB R171, R133, R134 ;  /* 0x0000008685ab723e */ /* 0x000fe200000010ff */
        /* <DEDUP_REMOVED lines=48> */
[----:B------:R-:W1:Y:S03]  /*b220*/  LDSM.16.MT88.4 R140, [R193+0x1000] ;  /* 0x00100000c18c783b */ /* 0x000e660000004200 */
[----:B------:R-:W-:Y:S03]  /*b230*/  F2FP.BF16.PACK_AB R137, R176, R152 ;  /* 0x00000098b089723e */ /* 0x000fe600000010ff */
[----:B------:R-:W-:Y:S02]  /*b240*/  F2FP.BF16.PACK_AB R138, R187, R182 ;  /* 0x000000b6bb8a723e */ /* 0x000fe400000010ff */
[C---:B------:R-:W-:Y:S07]  /*b250*/  F2FP.BF16.PACK_AB R139, R174.reuse, R175 ;  /* 0x000000afae8b723e */ /* 0x040fee00000010ff */
        /* <DEDUP_REMOVED lines=91> */
[C---:B------:R-:W-:Y:S04]  /*b810*/  HMMA.16816.F32.BF16 R112, R168.reuse, R10, R112 ;  /* 0x0000000aa870723c */ /* 0x040fe80000041870 */
[----:B------:R-:W-:Y:S02]  /*b820*/  FADD.FTZ R2, R179, R2 ;  /* 0x00000002b3027221 */ /* 0x000fe40000010000 */
[----:B------:R-:W-:Y:S02]  /*b830*/  FADD.FTZ R0, R134, R0 ;  /* 0x0000000086007221 */ /* 0x000fe40000010000 */
[C---:B---3--:R-:W-:Y:S04]  /*b840*/  HMMA.16816.F32.BF16 R116, R168.reuse, R12, R116 ;  /* 0x0000000ca874723c */ /* 0x048fe80000041874 */
[----:B------:R-:W-:Y:S02]  /*b850*/  FADD.FTZ R2, R180, R2 ;  /* 0x00000002b4027221 */ /* 0x000fe40000010000 */
[----:B------:R-:W-:Y:S01]  /*b860*/  FADD.FTZ R0, R133, R0 ;  /* 0x0000000085007221 */ /* 0x000fe20000010000 */
[-C--:B------:R-:W-:Y:S01]  /*b870*/  MOV R12, R3.reuse ;  /* 0x00000003000c7202 */ /* 0x080fe20000000f00 */
[C---:B------:R-:W-:Y:S01]  /*b880*/  HMMA.16816.F32.BF16 R120, R168.reuse, R14, R120 ;  /* 0x0000000ea878723c */ /* 0x040fe20000041878 */
[----:B------:R1:W-:Y:S03]  /*b890*/  STL [R1], R2 ;  /* 0x0000000201007387 */ /* 0x0003e60000100800 */
[----:B------:R-:W-:Y:S01]  /*b8a0*/  MOV R133, R3 ;  /* 0x0000000300857202 */ /* 0x000fe20000000f00 */
[----:B------:R2:W-:Y:S03]  /*b8b0*/  STL [R1+0x8], R0 ;  /* 0x0000080001007387 */ /* 0x0005e60000100800 */
[C---:B----4-:R-:W-:Y:S08]  /*b8c0*/  HMMA.16816.F32.BF16 R124, R168.reuse, R16, R124 ;  /* 0x00000010a87c723c */ /* 0x050ff0000004187c */
[----:B------:R-:W-:Y:S04]  /*b8d0*/  HMMA.16816.F32.BF16 R128, R168, R18, R128 ;  /* 0x00000012a880723c */ /* 0x000fe80000041880 */
[----:B-1----:R-:W-:Y:S04]  /*b8e0*/  MOV R2, R132 ;  /* 0x0000008400027202 */ /* 0x002fe80000000f00 */
[----:B------:R-:W-:-:S05]  /*b8f0*/  @P0 BRA `(.L_x_1697) ;  /* 0xffffbd1000000947 */ /* 0x000fca000383ffff */
.L_x_1688:
[----:B------:R-:W3:Y:S04]  /*b900*/  LDL R5, [R1+0x10] ;  /* 0x0000100001057983 */ /* 0x000ee80000100800 */
[----:B------:R-:W4:Y:S04]  /*b910*/  LDL R4, [R1+0xc] ;  /* 0x00000c0001047983 */ /* 0x000f280000100800 */
[----:B--2---:R-:W2:Y:S01]  /*b920*/  LDL R0, [R1+0x18] ;  /* 0x0000180001007983 */ /* 0x004ea20000100800 */
[----:B------:R-:W-:-:S05]  /*b930*/  IMAD.MOV.U32 R3, RZ, RZ, c[0x0][0x2c4] ;  /* 0x0000b100ff037624 */ /* 0x000fca00078e00ff */
[----:B------:R-:W-:Y:S01]  /*b940*/  ISETP.NE.AND P1, PT, R3, 0x1, PT ;  /* 0x000000010300780c */ /* 0x000fe20003f25270 */
[----:B---3--:R-:W-:Y:S02]  /*b950*/  IMAD.MOV.U32 R6, RZ, RZ, R5 ;  /* 0x000000ffff067224 */ /* 0x008fe400078e0005 */
[----:B----4-:R-:W-:Y:S02]  /*b960*/  IMAD.MOV.U32 R5, RZ, RZ, R4 ;  /* 0x000000ffff057224 */ /* 0x010fe400078e0004 */
[----:B------:R-:W-:Y:S01]  /*b970*/  IMAD.MOV.U32 R4, RZ, RZ, c[0x0][0x32c] ;  /* 0x0000cb00ff047624 */ /* 0x000fe200078e00ff */
[----:B--2---:R-:W-:-:S04]  /*b980*/  IADD3 R0, R0, 0x7f, RZ ;  /* 0x0000007f00007810 */ /* 0x004fc80007ffe0ff */
[----:B------:R-:W-:-:S03]  /*b990*/  ISETP.GE.AND P0, PT, R4, 0x1, PT ;  /* 0x000000010400780c */ /* 0x000fc60003f06270 */
[----:B------:R-:W-:Y:S01]  /*b9a0*/  @P1 IMAD.HI.U32 R3, R0, c[0x0][0x2c8], RZ ;  /* 0x0000b20000031a27 */ /* 0x000fe200078e00ff */
[----:B------:R-:W-:-:S04]  /*b9b0*/  IADD3 R2, R5, 0x1, -R6 ;  /* 0x0000000105027810 */ /* 0x000fc80007ffe806 */
        /* <DEDUP_REMOVED lines=14> */
.L_x_1700:
[----:B------:R-:W-:-:S04]  /*baa0*/  MOV R3, c[0x0][0x32c] ;  /* 0x0000cb0000037a02 */ /* 0x000fc80000000f00 */
[----:B------:R-:W-:-:S13]  /*bab0*/  ISETP.NE.AND P0, PT, R3, 0x1, PT ;  /* 0x000000010300780c */ /* 0x000fda0003f05270 */
[----:B------:R-:W-:-:S05]  /*bac0*/  @P0 IMAD.HI.U32 R3, R0, c[0x0][0x330], RZ ;  /* 0x0000cc0000030a27 */ /* 0x000fca00078e00ff */
[----:B------:R-:W-:Y:S02]  /*bad0*/  @P0 SHF.R.U32.HI R0, RZ, c[0x0][0x334], R3 ;  /* 0x0000cd00ff000a19 */ /* 0x000fe40000011603 */
.L_x_1701:
[----:B------:R-:W-:Y:S05]  /*bae0*/  BSYNC B0 ;  /* 0x0000000000007941 */ /* 0x000fea0003800000 */
.L_x_1699:
[----:B------:R-:W-:-:S05]  /*baf0*/  IMAD R0, R0, c[0x0][0x32c], RZ ;  /* 0x0000cb0000007a24 */ /* 0x000fca00078e02ff */
[----:B------:R-:W-:-:S04]  /*bb00*/  IMNMX R2, R2, R0, !PT ;  /* 0x0000000002027217 */ /* 0x000fc80007800200 */
.L_x_1698:
        /* <DEDUP_REMOVED lines=8> */
[----:B------:R-:W-:Y:S02]  /*bb90*/  MOV R134, R12 ;  /* 0x0000000c00867202 */ /* 0x000fe40000000f00 */
[----:B------:R-:W-:Y:S02]  /*bba0*/  MOV R133, R132 ;  /* 0x0000008400857202 */ /* 0x000fe40000000f00 */
[----:B------:R-:W-:-:S04]  /*bbb0*/  MOV R222, R220 ;  /* 0x000000dc00de7202 */ /* 0x000fc80000000f00 */
.L_x_1703:
[----:B------:R-:W-:Y:S01]  /*bbc0*/  ISETP.GT.AND P0, PT, R230, R222, PT ;  /* 0x000000dee600720c */ /* 0x000fe20003f04270 */
[----:B------:R-:W-:Y:S04]  /*bbd0*/  DEPBAR.LE SB0, 0x0 ;  /* 0x000080000000791a */ /* 0x000fe80000000000 */
[----:B------:R-:W-:Y:S01]  /*bbe0*/  WARPSYNC 0xffffffff ;  /* 0xffffffff00007948 */ /* 0x000fe20003800000 */
[----:B------:R-:W-:Y:S07]  /*bbf0*/  BAR.SYNC.DEFER_BLOCKING 0x0 ;  /* 0x0000000000007b1d */ /* 0x000fee0000010000 */
[----:B-1----:R-:W-:Y:S01]  /*bc00*/  @!P0 SHF.R.S32.HI R0, RZ, 0x1f, R222 ;  /* 0x0000001fff008819 */ /* 0x002fe200000114de */
[----:B------:R-:W-:Y:S01]  /*bc10*/  @!P0 IMAD.WIDE.U32 R4, R222, c[0x0][0x208], RZ ;  /* 0x00008200de048a25 */ /* 0x000fe200078e00ff */
[----:B------:R-:W-:Y:S02]  /*bc20*/  @!P0 IADD3 R10, P1, R234, 0x40, RZ ;  /* 0x00000040ea0a8810 */ /* 0x000fe40007f3e0ff */
[----:B-1----:R-:W-:Y:S01]  /*bc30*/  @!P0 MOV R3, c[0x0][0x208] ;  /* 0x0000820000038a02 */ /* 0x002fe20000000f00 */
[----:B------:R-:W-:Y:S01]  /*bc40*/  @!P0 IMAD R0, R0, c[0x0][0x208], RZ ;  /* 0x0000820000008a24 */ /* 0x000fe200078e02ff */
[----:B------:R-:W-:Y:S02]  /*bc50*/  @!P0 SHF.L.U32 R2, R4, 0x6, RZ ;  /* 0x0000000604028819 */ /* 0x000fe400000006ff */
[----:B------:R-:W-:Y:S01]  /*bc60*/  @!P0 IADD3.X R11, RZ, R236, RZ, P1, !PT ;  /* 0x000000ecff0b8210 */ /* 0x000fe20000ffe4ff */
[----:B------:R-:W-:Y:S05]  /*bc70*/  @!P0 IMAD R0, R222, c[0x0][0x20c], R0 ;  /* 0x00008300de008a24 */ /* 0x000fea00078e0200 */
[----:B------:R-:W-:Y:S02]  /*bc80*/  @!P0 IADD3 R0, R5, R0, RZ ;  /* 0x0000000005008210 */ /* 0x000fe40007ffe0ff */
[----:B------:R-:W-:Y:S01]  /*bc90*/  @!P0 MOV R5, c[0x0][0x20c] ;  /* 0x0000830000058a02 */ /* 0x000fe20000000f00 */
[----:B------:R-:W-:Y:S01]  /*bca0*/  LDSM.16.M88.4 R32, [R199] ;  /* 0x00000000c720783b */ /* 0x000fe20000000200 */
[----:B------:R-:W-:Y:S02]  /*bcb0*/  @!P0 SHF.L.U64.HI R0, R4, 0x6, R0 ;  /* 0x0000000604008819 */ /* 0x000fe40000010200 */
[C---:B------:R-:W-:Y:S04]  /*bcc0*/  @!P0 LEA R4, P1, R3.reuse, R2, 0x5 ;  /* 0x0000000203048211 */ /* 0x040fe800078228ff */
[----:B------:R-:W-:Y:S01]  /*bcd0*/  @!P0 LEA.HI.X R3, R3, R0, R5, 0x5, P1 ;  /* 0x0000000003038211 */ /* 0x000fe200008f2c05 */
[----:B------:R-:W-:Y:S01]  /*bce0*/  LDSM.16.M88.4 R16, [R192+0x800] ;  /* 0x00080000c010783b */ /* 0x000fe20000000200 */
[----:B------:R-:W-:Y:S04]  /*bcf0*/  @!P0 IADD3 R5, P1, R2, R234, RZ ;  /* 0x000000ea02058210 */ /* 0x000fe80007f3e0ff */
[----:B------:R-:W-:Y:S02]  /*bd00*/  @!P0 IADD3.X R7, R0, R236, RZ, P1, !PT ;  /* 0x000000ec00078210 */ /* 0x000fe40000ffe4ff */
[----:B------:R-:W-:Y:S01]  /*bd10*/  @!P0 IADD3 R6, P1, R2, R10, RZ ;  /* 0x0000000a02068210 */ /* 0x000fe20007f3e0ff */
[----:B------:R-:W-:Y:S03]  /*bd20*/  LDSM.16.M88.4 R24, [R192+0x1000] ;  /* 0x00100000c018783b */ /* 0x000fe60000000200 */
[----:B------:R-:W-:Y:S02]  /*bd30*/  @!P0 IADD3.X R8, R0, R11, RZ, P1, !PT ;  /* 0x0000000b00088210 */ /* 0x000fe40000ffe4ff */
[C---:B------:R-:W-:Y:S03]  /*bd40*/  @!P0 LEA R30, P1, R5.reuse, c[0x0][0x1f8], 0x1 ;  /* 0x00007e00051e8a11 */ /* 0x040fe600078208ff */
[----:B------:R-:W-:Y:S01]  /*bd50*/  LDSM.16.M88.4 R168, [R192+0x1800] ;  /* 0x00180000c0a8783b */ /* 0x000fe20000000200 */
[----:B------:R-:W-:Y:S02]  /*bd60*/  @!P0 LEA.HI.X R31, R5, c[0x0][0x1fc], R7, 0x1, P1 ;  /* 0x00007f00051f8a11 */ /* 0x000fe400008f0c07 */
[C---:B------:R-:W-:Y:S04]  /*bd70*/  @!P0 LEA R28, P1, R6.reuse, c[0x0][0x1f8], 0x1 ;  /* 0x00007e00061c8a11 */ /* 0x040fe800078208ff */
[----:B------:R-:W-:Y:S01]  /*bd80*/  @!P0 LEA.HI.X R29, R6, c[0x0][0x1fc], R8, 0x1, P1 ;  /* 0x00007f00061d8a11 */ /* 0x000fe200008f0c08 */
[----:B------:R-:W-:Y:S01]  /*bd90*/  LDSM.16.M88.4 R172, [R200] ;  /* 0x00000000c8ac783b */ /* 0x000fe20000000200 */
[----:B------:R-:W-:Y:S04]  /*bda0*/  @!P0 IADD3 R6, P1, R234, 0x80, RZ ;  /* 0x00000080ea068810 */ /* 0x000fe80007f3e0ff */
[----:B------:R-:W-:Y:S02]  /*bdb0*/  @!P0 IADD3.X R8, RZ, R236, RZ, P1, !PT ;  /* 0x000000ecff088210 */ /* 0x000fe40000ffe4ff */
[----:B------:R-:W-:Y:S01]  /*bdc0*/  @!P0 IADD3 R5, P1, R2, R6, RZ ;  /* 0x0000000602058210 */ /* 0x000fe20007f3e0ff */
[----:B------:R-:W-:Y:S03]  /*bdd0*/  LDSM.16.M88.4 R176, [R203] ;  /* 0x00000000cbb0783b */ /* 0x000fe60000000200 */
[----:B------:R-:W-:Y:S02]  /*bde0*/  @!P0 IADD3.X R7, R0, R8, RZ, P1, !PT ;  /* 0x0000000800078210 */ /* 0x000fe40000ffe4ff */
[C---:B------:R-:W-:Y:S03]  /*bdf0*/  @!P0 LEA R14, P1, R5.reuse, c[0x0][0x1f8], 0x1 ;  /* 0x00007e00050e8a11 */ /* 0x040fe600078208ff */
[----:B------:R-:W-:Y:S01]  /*be00*/  LDSM.16.M88.4 R180, [R218] ;  /* 0x00000000dab4783b */ /* 0x000fe20000000200 */
[----:B------:R-:W-:Y:S02]  /*be10*/  @!P0 LEA.HI.X R15, R5, c[0x0][0x1fc], R7, 0x1, P1 ;  /* 0x00007f00050f8a11 */ /* 0x000fe400008f0c07 */
[----:B------:R-:W-:Y:S04]  /*be20*/  @!P0 IADD3 R7, P1, R234, 0xc0, RZ ;  /* 0x000000c0ea078810 */ /* 0x000fe80007f3e0ff */
[----:B------:R-:W-:Y:S01]  /*be30*/  @!P0 IADD3.X R9, RZ, R236, RZ, P1, !PT ;  /* 0x000000ecff098210 */ /* 0x000fe20000ffe4ff */
[----:B------:R-:W-:Y:S01]  /*be40*/  LDSM.16.M88.4 R184, [R217] ;  /* 0x00000000d9b8783b */ /* 0x000fe20000000200 */
[----:B------:R-:W-:Y:S04]  /*be50*/  @!P0 IADD3 R2, P1, R2, R7, RZ ;  /* 0x0000000702028210 */ /* 0x000fe80007f3e0ff */
[----:B------:R-:W-:Y:S02]  /*be60*/  @!P0 IADD3.X R0, R0, R9, RZ, P1, !PT ;  /* 0x0000000900008210 */ /* 0x000fe40000ffe4ff */
[C---:B------:R-:W-:Y:S01]  /*be70*/  @!P0 LEA R22, P1, R2.reuse, c[0x0][0x1f8], 0x1 ;  /* 0x00007e0002168a11 */ /* 0x040fe200078208ff */
[----:B------:R-:W-:Y:S03]  /*be80*/  LDSM.16.M88.4 R188, [R216] ;  /* 0x00000000d8bc783b */ /* 0x000fe60000000200 */
[----:B------:R-:W-:Y:S02]  /*be90*/  @!P0 LEA.HI.X R23, R2, c[0x0][0x1fc], R0, 0x1, P1 ;  /* 0x00007f0002178a11 */ /* 0x000fe400008f0c00 */
[C---:B------:R-:W-:Y:S04]  /*bea0*/  @!P0 IADD3 R2, P1, R4.reuse, R10, RZ ;  /* 0x0000000a04028210 */ /* 0x040fe80007f3e0ff */
[C---:B------:R-:W-:Y:S02]  /*beb0*/  @!P0 IADD3.X R11, R3.reuse, R11, RZ, P1, !PT ;  /* 0x0000000b030b8210 */ /* 0x040fe40000ffe4ff */
[C---:B------:R-:W-:Y:S04]  /*bec0*/  @!P0 IADD3 R5, P1, R4.reuse, R6, RZ ;  /* 0x0000000604058210 */ /* 0x040fe80007f3e0ff */
[C---:B------:R-:W-:Y:S02]  /*bed0*/  @!P0 IADD3.X R8, R3.reuse, R8, RZ, P1, !PT ;  /* 0x0000000803088210 */ /* 0x040fe40000ffe4ff */
[C---:B------:R-:W-:Y:S04]  /*bee0*/  @!P0 IADD3 R6, P1, R4.reuse, R7, RZ ;  /* 0x0000000704068210 */ /* 0x040fe80007f3e0ff */
[C---:B------:R-:W-:Y:S02]  /*bef0*/  @!P0 IADD3.X R7, R3.reuse, R9, RZ, P1, !PT ;  /* 0x0000000903078210 */ /* 0x040fe40000ffe4ff */
[----:B------:R-:W-:Y:S04]  /*bf00*/  @!P0 IADD3 R0, P1, R4, R234, RZ ;  /* 0x000000ea04008210 */ /* 0x000fe80007f3e0ff */
[----:B------:R-:W-:Y:S02]  /*bf10*/  @!P0 IADD3.X R3, R3, R236, RZ, P1, !PT ;  /* 0x000000ec03038210 */ /* 0x000fe40000ffe4ff */
[C---:B------:R-:W-:Y:S04]  /*bf20*/  @!P0 LEA R12, P1, R0.reuse, c[0x0][0x1f8], 0x1 ;  /* 0x00007e00000c8a11 */ /* 0x040fe800078208ff */
[----:B------:R-:W-:Y:S02]  /*bf30*/  @!P0 LEA.HI.X R13, R0, c[0x0][0x1fc], R3, 0x1, P1 ;  /* 0x00007f00000d8a11 */ /* 0x000fe400008f0c03 */
[C---:B------:R-:W-:Y:S04]  /*bf40*/  @!P0 LEA R20, P1, R2.reuse, c[0x0][0x1f8], 0x1 ;  /* 0x00007e0002148a11 */ /* 0x040fe800078208ff */
[----:B------:R-:W-:Y:S02]  /*bf50*/  @!P0 LEA.HI.X R21, R2, c[0x0][0x1fc], R11, 0x1, P1 ;  /* 0x00007f0002158a11 */ /* 0x000fe400008f0c0b */
[C---:B------:R-:W-:Y:S04]  /*bf60*/  @!P0 LEA R2, P1, R5.reuse, c[0x0][0x1f8], 0x1 ;  /* 0x00007e0005028a11 */ /* 0x040fe800078208ff */
[----:B------:R-:W-:Y:S02]  /*bf70*/  @!P0 LEA.HI.X R3, R5, c[0x0][0x1fc], R8, 0x1, P1 ;  /* 0x00007f0005038a11 */ /* 0x000fe400008f0c08 */
[----:B------:R-:W1:Y:S01]  /*bf80*/  LDSM.16.M88.4 R8, [R192] ;  /* 0x00000000c008783b */ /* 0x000e620000000200 */
[C---:B------:R-:W-:Y:S04]  /*bf90*/  @!P0 LEA R220, P1, R6.reuse, c[0x0][0x1f8], 0x1 ;  /* 0x00007e0006dc8a11 */ /* 0x040fe800078208ff */
[----:B------:R-:W-:Y:S03]  /*bfa0*/  @!P0 LEA.HI.X R221, R6, c[0x0][0x1fc], R7, 0x1, P1 ;  /* 0x00007f0006dd8a11 */ /* 0x000fe600008f0c07 */
[----:B------:R-:W-:Y:S01]  /*bfb0*/  @!PT LDS RZ, [RZ] ;  /* 0x00000000fffff984 */ /* 0x000fe20000000800 */
[----:B------:R-:W-:Y:S01]  /*bfc0*/  @!PT LDS RZ, [RZ] ;  /* 0x00000000fffff984 */ /* 0x000fe20000000800 */
[----:B------:R-:W-:Y:S01]  /*bfd0*/  @!PT LDS RZ, [RZ] ;  /* 0x00000000fffff984 */ /* 0x000fe20000000800 */
[----:B------:R2:W-:Y:S08]  /*bfe0*/  @!P0 LDGSTS.E.BYPASS.LTC128B.128 [R219+0x100], [R30.64], !P6 ;  /* 0x001000001edb8fae */ /* 0x0005f0000f101d46 */
[----:B------:R2:W-:Y:S08]  /*bff0*/  @!P0 LDGSTS.E.BYPASS.LTC128B.128 [R219+0x2100], [R28.64], !P5 ;  /* 0x021000001cdb8fae */ /* 0x0005f0000e901d46 */
[----:B------:R3:W-:Y:S08]  /*c000*/  @!P0 LDGSTS.E.BYPASS.LTC128B.128 [R219+0x4100], [R14.64], !P4 ;  /* 0x041000000edb8fae */ /* 0x0007f0000e101d46 */
[----:B------:R4:W-:Y:S01]  /*c010*/  @!P0 LDGSTS.E.BYPASS.LTC128B.128 [R219+0x6100], [R22.64], !P3 ;  /* 0x0610000016db8fae */ /* 0x0009e2000d901d46 */
[C---:B-1----:R-:W-:Y:S07]  /*c020*/  HMMA.16816.F32.BF16 R4, R32.reuse, R8, RZ ;  /* 0x000000082004723c */ /* 0x042fee00000418ff */
[----:B------:R3:W-:Y:S01]  /*c030*/  @!P0 LDGSTS.E.BYPASS.LTC128B.128 [R219+0x1100], [R12.64], !P6 ;  /* 0x011000000cdb8fae */ /* 0x0007e2000f101d46 */
[C---:B------:R-:W-:Y:S07]  /*c040*/  HMMA.16816.F32.BF16 R8, R32.reuse, R10, RZ ;  /* 0x0000000a2008723c */ /* 0x040fee00000418ff */
[----:B------:R4:W-:Y:S08]  /*c050*/  @!P0 LDGSTS.E.BYPASS.LTC128B.128 [R219+0x3100], [R20.64], !P5 ;  /* 0x0310000014db8fae */ /* 0x0009f0000e901d46 */
[----:B------:R1:W-:Y:S08]  /*c060*/  @!P0 LDGSTS.E.BYPASS.LTC128B.128 [R219+0x5100], [R2.64], !P4 ;  /* 0x0510000002db8fae */ /* 0x0003f0000e101d46 */
[----:B------:R5:W-:Y:S01]  /*c070*/  @!P0 LDGSTS.E.BYPASS.LTC128B.128 [R219+0x7100], [R220.64], !P3 ;  /* 0x07100000dcdb8fae */ /* 0x000be2000d901d46 */
[C---:B------:R-:W-:Y:S01]  /*c080*/  ISETP.GT.AND P0, PT, R222.reuse, R230, PT ;  /* 0x000000e6de00720c */ /* 0x040fe20003f04270 */
[C---:B---3--:R-:W-:Y:S06]  /*c090*/  HMMA.16816.F32.BF16 R12, R32.reuse, R16, RZ ;  /* 0x00000010200c723c */ /* 0x048fec00000418ff */
[----:B------:R-:W0:Y:S02]  /*c0a0*/  LDGDEPBAR ;  /* 0x00000000000079af */ /* 0x000e240000000000 */
[C---:B------:R-:W-:Y:S08]  /*c0b0*/  HMMA.16816.F32.BF16 R16, R32.reuse, R18, RZ ;  /* 0x000000122010723c */ /* 0x040ff000000418ff */
[C---:B----4-:R-:W-:Y:S08]  /*c0c0*/  HMMA.16816.F32.BF16 R20, R32.reuse, R24, RZ ;  /* 0x000000182014723c */ /* 0x050ff000000418ff */
[C---:B------:R-:W-:Y:S01]  /*c0d0*/  HMMA.16816.F32.BF16 R24, R32.reuse, R26, RZ ;  /* 0x0000001a2018723c */ /* 0x040fe200000418ff */
[----:B-----5:R-:W-:Y:S04]  /*c0e0*/  IADD3 R220, R222, -0x1, RZ ;  /* 0xffffffffdedc7810 */ /* 0x020fe80007ffe0ff */
[----:B------:R-:W-:Y:S01]  /*c0f0*/  @P0 SHF.R.S32.HI R0, RZ, 0x1f, R220 ;  /* 0x0000001fff000819 */ /* 0x000fe200000114dc */
[----:B-1----:R-:W-:Y:S02]  /*c100*/  @P0 IMAD.WIDE.U32 R2, R220, c[0x0][0x1e0], RZ ;  /* 0x00007800dc020a25 */ /* 0x002fe400078e00ff */
[C---:B--2---:R-:W-:Y:S04]  /*c110*/  HMMA.16816.F32.BF16 R28, R32.reuse, R168, RZ ;  /* 0x000000a8201c723c */ /* 0x044fe800000418ff */
[----:B------:R-:W-:Y:S01]  /*c120*/  @P0 SHF.L.U32 R132, R2, 0x6, RZ ;  /* 0x0000000602840819 */ /* 0x000fe200000006ff */
[----:B------:R-:W-:Y:S03]  /*c130*/  @P0 IMAD R0, R0, c[0x0][0x1e0], RZ ;  /* 0x0000780000000a24 */ /* 0x000fe600078e02ff */
[----:B------:R-:W-:Y:S01]  /*c140*/  HMMA.16816.F32.BF16 R32, R32, R170, RZ ;  /* 0x000000aa2020723c */ /* 0x000fe200000418ff */
[----:B------:R-:W-:Y:S03]  /*c150*/  LDSM.16.M88.4 R168, [R202] ;  /* 0x00000000caa8783b */ /* 0x000fe60000000200 */
[----:B------:R-:W-:Y:S04]  /*c160*/  @P0 IMAD R0, R220, c[0x0][0x1e4], R0 ;  /* 0x00007900dc000a24 */ /* 0x000fe800078e0200 */
[C---:B------:R-:W-:Y:S05]  /*c170*/  HMMA.16816.F32.BF16 R4, R172.reuse, R176, R4 ;  /* 0x000000b0ac04723c */ /* 0x040fea0000041804 */
[----:B------:R-:W-:Y:S02]  /*c180*/  @P0 IADD3 R0, R3, R0, RZ ;  /* 0x0000000003000210 */ /* 0x000fe40007ffe0ff */
[----:B------:R-:W-:Y:S01]  /*c190*/  @P0 MOV R3, c[0x0][0x1e4] ;  /* 0x0000790000030a02 */ /* 0x000fe20000000f00 */
[C---:B------:R-:W-:Y:S04]  /*c1a0*/  HMMA.16816.F32.BF16 R8, R172.reuse, R178, R8 ;  /* 0x000000b2ac08723c */ /* 0x040fe80000041808 */
[----:B------:R-:W-:Y:S02]  /*c1b0*/  @P0 SHF.L.U64.HI R176, R2, 0x6, R0 ;  /* 0x0000000602b00819 */ /* 0x000fe40000010200 */
[----:B------:R-:W-:Y:S02]  /*c1c0*/  @P0 IADD3 R0, P1, R132, R232, RZ ;  /* 0x000000e884000210 */ /* 0x000fe40007f3e0ff */
[C---:B------:R-:W-:Y:S04]  /*c1d0*/  HMMA.16816.F32.BF16 R12, R172.reuse, R180, R12 ;  /* 0x000000b4ac0c723c */ /* 0x040fe8000004180c */
[-C--:B------:R-:W-:Y:S02]  /*c1e0*/  @P0 IADD3.X R2, R176, R231.reuse, RZ, P1, !PT ;  /* 0x000000e7b0020210 */ /* 0x080fe40000ffe4ff */
[C---:B------:R-:W-:Y:S02]  /*c1f0*/  @P0 LEA R226, P1, R0.reuse, c[0x0][0x1c8], 0x1 ;  /* 0x0000720000e20a11 */ /* 0x040fe400078208ff */
[C---:B------:R-:W-:Y:S04]  /*c200*/  HMMA.16816.F32.BF16 R16, R172.reuse, R182, R16 ;  /* 0x000000b6ac10723c */ /* 0x040fe80000041810 */
[----:B------:R-:W-:Y:S02]  /*c210*/  @P0 LEA.HI.X R227, R0, c[0x0][0x1cc], R2, 0x1, P1 ;  /* 0x0000730000e30a11 */ /* 0x000fe400008f0c02 */
[----:B------:R-:W-:Y:S02]  /*c220*/  @P0 IADD3 R181, P1, R232, 0x40, RZ ;  /* 0x00000040e8b50810 */ /* 0x000fe40007f3e0ff */
[C---:B------:R-:W-:Y:S04]  /*c230*/  HMMA.16816.F32.BF16 R20, R172.reuse, R184, R20 ;  /* 0x000000b8ac14723c */ /* 0x040fe80000041814 */
[----:B------:R-:W-:Y:S02]  /*c240*/  @P0 IADD3.X R221, RZ, R231, RZ, P1, !PT ;  /* 0x000000e7ffdd0210 */ /* 0x000fe40000ffe4ff */
[----:B------:R-:W-:Y:S02]  /*c250*/  @P0 IADD3 R0, P1, R132, R181, RZ ;  /* 0x000000b584000210 */ /* 0x000fe40007f3e0ff */
[C---:B------:R-:W-:Y:S04]  /*c260*/  HMMA.16816.F32.BF16 R24, R172.reuse, R186, R24 ;  /* 0x000000baac18723c */ /* 0x040fe80000041818 */
[----:B------:R-:W-:Y:S02]  /*c270*/  @P0 IADD3.X R2, R176, R221, RZ, P1, !PT ;  /* 0x000000ddb0020210 */ /* 0x000fe40000ffe4ff */
[C---:B------:R-:W-:Y:S02]  /*c280*/  @P0 LEA R224, P1, R0.reuse, c[0x0][0x1c8], 0x1 ;  /* 0x0000720000e00a11 */ /* 0x040fe400078208ff */
[C---:B------:R-:W-:Y:S04]  /*c290*/  HMMA.16816.F32.BF16 R28, R172.reuse, R188, R28 ;  /* 0x000000bcac1c723c */ /* 0x040fe8000004181c */
[----:B------:R-:W-:Y:S02]  /*c2a0*/  @P0 LEA.HI.X R225, R0, c[0x0][0x1cc], R2, 0x1, P1 ;  /* 0x0000730000e10a11 */ /* 0x000fe400008f0c02 */
[----:B------:R-:W-:Y:S02]  /*c2b0*/  @P0 IADD3 R177, P1, R232, 0x80, RZ ;  /* 0x00000080e8b10810 */ /* 0x000fe40007f3e0ff */
[----:B------:R-:W-:Y:S01]  /*c2c0*/  HMMA.16816.F32.BF16 R32, R172, R190, R32 ;  /* 0x000000beac20723c */ /* 0x000fe20000041820 */
[----:B------:R-:W1:Y:S03]  /*c2d0*/  LDSM.16.M88.4 R172, [R198] ;  /* 0x00000000c6ac783b */ /* 0x000e660000000200 */
[----:B------:R-:W-:Y:S02]  /*c2e0*/  @P0 IADD3.X R180, RZ, R231, RZ, P1, !PT ;  /* 0x000000e7ffb40210 */ /* 0x000fe40000ffe4ff */
[----:B------:R-:W-:Y:S06]  /*c2f0*/  @P0 IADD3 R0, P1, R132, R177, RZ ;  /* 0x000000b184000210 */ /* 0x000fec0007f3e0ff */
[----:B------:R-:W-:Y:S02]  /*c300*/  @P0 IADD3.X R2, R176, R180, RZ, P1, !PT ;  /* 0x000000b4b0020210 */ /* 0x000fe40000ffe4ff */
[C---:B------:R-:W-:Y:S04]  /*c310*/  @P0 LEA R184, P1, R0.reuse, c[0x0][0x1c8], 0x1 ;  /* 0x0000720000b80a11 */ /* 0x040fe800078208ff */
[----:B------:R-:W-:Y:S02]  /*c320*/  @P0 LEA.HI.X R185, R0, c[0x0][0x1cc], R2, 0x1, P1 ;  /* 0x0000730000b90a11 */ /* 0x000fe400008f0c02 */
[----:B------:R-:W-:Y:S04]  /*c330*/  @P0 MOV R0, c[0x0][0x1e0] ;  /* 0x0000780000000a02 */ /* 0x000fe80000000f00 */
[C---:B------:R-:W-:Y:S04]  /*c340*/  @P0 LEA R2, P1, R0.reuse, R132, 0x5 ;  /* 0x0000008400020211 */ /* 0x040fe800078228ff */
[----:B------:R-:W-:Y:S02]  /*c350*/  @P0 LEA.HI.X R0, R0, R176, R3, 0x5, P1 ;  /* 0x000000b000000211 */ /* 0x000fe400008f2c03 */
[----:B------:R-:W-:Y:S04]  /*c360*/  @P0 IADD3 R3, P1, R232, 0xc0, RZ ;  /* 0x000000c0e8030810 */ /* 0x000fe80007f3e0ff */
[----:B------:R-:W-:Y:S02]  /*c370*/  @P0 IADD3.X R135, RZ, R231, RZ, P1, !PT ;  /* 0x000000e7ff870210 */ /* 0x000fe40000ffe4ff */
[----:B------:R-:W-:Y:S01]  /*c380*/  @P0 IADD3 R132, P1, R132, R3, RZ ;  /* 0x0000000384840210 */ /* 0x000fe20007f3e0ff */
        /* <DEDUP_REMOVED lines=11> */
[----:B------:R-:W-:Y:S08]  /*c440*/  LDSM.16.M88.4 R168, [R201] ;  /* 0x00000000c9a8783b */ /* 0x000ff00000000200 */
        /* <DEDUP_REMOVED lines=12> */
[----:B------:R-:W-:Y:S08]  /*c510*/  LDSM.16.M88.4 R168, [R199+0x4000] ;  /* 0x00400000c7a8783b */ /* 0x000ff00000000200 */
        /* <DEDUP_REMOVED lines=153> */
[----:B------:R-:W-:Y:S07]  /*ceb0*/  DEPBAR.LE SB0, 0x0 ;  /* 0x000080000000791a */ /* 0x000fee0000000000 */
[----:B------:R-:W-:Y:S01]  /*cec0*/  BAR.SYNC.DEFER_BLOCKING 0x0 ;  /* 0x0000000000007b1d */ /* 0x000fe20000010000 */
[C---:B-1----:R-:W-:Y:S08]  /*ced0*/  HMMA.16816.F32.BF16 R28, R168.reuse, R172, R28 ;  /* 0x000000aca81c723c */ /* 0x042ff0000004181c */
[----:B------:R-:W-:Y:S01]  /*cee0*/  HMMA.16816.F32.BF16 R32, R168, R174, R32 ;  /* 0x000000aea820723c */ /* 0x000fe20000041820 */
[----:B------:R-:W-:Y:S01]  /*cef0*/  @!PT LDS RZ, [RZ] ;  /* 0x00000000fffff984 */ /* 0x000fe20000000800 */
[----:B------:R-:W-:Y:S01]  /*cf00*/  @!PT LDS RZ, [RZ] ;  /* 0x00000000fffff984 */ /* 0x000fe20000000800 */
[----:B------:R-:W-:Y:S01]  /*cf10*/  @!PT LDS RZ, [RZ] ;  /* 0x00000000fffff984 */ /* 0x000fe20000000800 */
[----:B------:R1:W-:Y:S06]  /*cf20*/  @P0 LDGSTS.E.BYPASS.LTC128B.128 [R219+0x8100], [R226.64], !P6 ;  /* 0x08100000e2db0fae */ /* 0x0003ec000f101d46 */
[----:B------:R-:W-:Y:S02]  /*cf30*/  @P0 IADD3.X R168, R176, R135, RZ, P1, !PT ;  /* 0x00000087b0a80210 */ /* 0x000fe40000ffe4ff */
[C---:B------:R-:W-:Y:S01]  /*cf40*/  @P0 LEA R178, P1, R132.reuse, c[0x0][0x1c8], 0x1 ;  /* 0x0000720084b20a11 */ /* 0x040fe200078208ff */
[----:B------:R2:W-:Y:S03]  /*cf50*/  @P0 LDGSTS.E.BYPASS.LTC128B.128 [R219+0xa100], [R224.64], !P5 ;  /* 0x0a100000e0db0fae */ /* 0x0005e6000e901d46 */
[----:B------:R-:W-:Y:S02]  /*cf60*/  @P0 LEA.HI.X R179, R132, c[0x0][0x1cc], R168, 0x1, P1 ;  /* 0x0000730084b30a11 */ /* 0x000fe400008f0ca8 */
[----:B------:R-:W-:Y:S03]  /*cf70*/  @P0 IADD3 R132, P1, R2, R181, RZ ;  /* 0x000000b502840210 */ /* 0x000fe60007f3e0ff */
[----:B------:R3:W-:Y:S01]  /*cf80*/  @P0 LDGSTS.E.BYPASS.LTC128B.128 [R219+0xc100], [R184.64], !P4 ;  /* 0x0c100000b8db0fae */ /* 0x0007e2000e101d46 */
[----:B------:R-:W-:Y:S02]  /*cf90*/  @P0 IADD3.X R169, R0, R221, RZ, P1, !PT ;  /* 0x000000dd00a90210 */ /* 0x000fe40000ffe4ff */
[----:B------:R-:W-:Y:S04]  /*cfa0*/  @P0 IADD3 R168, P1, R2, R177, RZ ;  /* 0x000000b102a80210 */ /* 0x000fe80007f3e0ff */
[----:B------:R-:W-:Y:S01]  /*cfb0*/  @P0 IADD3.X R170, R0, R180, RZ, P1, !PT ;  /* 0x000000b400aa0210 */ /* 0x000fe20000ffe4ff */
[----:B------:R4:W-:Y:S01]  /*cfc0*/  @P0 LDGSTS.E.BYPASS.LTC128B.128 [R219+0xe100], [R178.64], !P3 ;  /* 0x0e100000b2db0fae */ /* 0x0009e2000d901d46 */
[----:B------:R-:W-:Y:S04]  /*cfd0*/  @P0 IADD3 R3, P1, R2, R3, RZ ;  /* 0x0000000302030210 */ /* 0x000fe80007f3e0ff */
[----:B------:R-:W-:Y:S02]  /*cfe0*/  @P0 IADD3.X R135, R0, R135, RZ, P1, !PT ;  /* 0x0000008700870210 */ /* 0x000fe40000ffe4ff */
[----:B------:R-:W-:Y:S04]  /*cff0*/  @P0 IADD3 R2, P1, R2, R232, RZ ;  /* 0x000000e802020210 */ /* 0x000fe80007f3e0ff */
[----:B------:R-:W-:Y:S02]  /*d000*/  @P0 IADD3.X R0, R0, R231, RZ, P1, !PT ;  /* 0x000000e700000210 */ /* 0x000fe40000ffe4ff */
[C---:B------:R-:W-:Y:S04]  /*d010*/  @P0 LEA R176, P1, R2.reuse, c[0x0][0x1c8], 0x1 ;  /* 0x0000720002b00a11 */ /* 0x040fe800078208ff */
[----:B------:R-:W-:Y:S01]  /*d020*/  @P0 LEA.HI.X R177, R2, c[0x0][0x1cc], R0, 0x1, P1 ;  /* 0x0000730002b10a11 */ /* 0x000fe200008f0c00 */
[----:B------:R-:W-:Y:S01]  /*d030*/  FMUL.FTZ R0, R5, c[0x0][0x320] ;  /* 0x0000c80005007a20 */ /* 0x000fe20000410000 */
[----:B------:R-:W-:Y:S01]  /*d040*/  @P0 LEA R174, P1, R132, c[0x0][0x1c8], 0x1 ;  /* 0x0000720084ae0a11 */ /* 0x000fe200078208ff */
[----:B------:R-:W-:Y:S02]  /*d050*/  FMUL.FTZ R2, R4, c[0x0][0x320] ;  /* 0x0000c80004027a20 */ /* 0x000fe40000410000 */
[----:B------:R5:W-:Y:S01]  /*d060*/  @P0 LDGSTS.E.BYPASS.LTC128B.128 [R219+0x9100], [R176.64], !P6 ;  /* 0x09100000b0db0fae */ /* 0x000be2000f101d46 */
[----:B------:R-:W-:Y:S01]  /*d070*/  @P0 LEA.HI.X R175, R132, c[0x0][0x1cc], R169, 0x1, P1 ;  /* 0x0000730084af0a11 */ /* 0x000fe200008f0ca9 */
[----:B------:R1:W-:Y:S01]  /*d080*/  MUFU.TANH R181, R2 ;  /* 0x0000000200b57308 */ /* 0x0003e20000002400 */
[C---:B------:R-:W-:Y:S04]  /*d090*/  @P0 LEA R172, P1, R168.reuse, c[0x0][0x1c8], 0x1 ;  /* 0x00007200a8ac0a11 */ /* 0x040fe800078208ff */
[----:B------:R-:W-:Y:S01]  /*d0a0*/  @P0 LEA.HI.X R173, R168, c[0x0][0x1cc], R170, 0x1, P1 ;  /* 0x00007300a8ad0a11 */ /* 0x000fe200008f0caa */
[----:B------:R2:W-:Y:S01]  /*d0b0*/  @P0 LDGSTS.E.BYPASS.LTC128B.128 [R219+0xb100], [R174.64], !P5 ;  /* 0x0b100000aedb0fae */ /* 0x0005e2000e901d46 */
[C---:B------:R-:W-:Y:S03]  /*d0c0*/  @P0 LEA R170, P1, R3.reuse, c[0x0][0x1c8], 0x1 ;  /* 0x0000720003aa0a11 */ /* 0x040fe600078208ff */
[----:B------:R2:W-:Y:S01]  /*d0d0*/  MUFU.TANH R169, R0 ;  /* 0x0000000000a97308 */ /* 0x0005e20000002400 */
[----:B------:R-:W-:Y:S01]  /*d0e0*/  @P0 LEA.HI.X R171, R3, c[0x0][0x1cc], R135, 0x1, P1 ;  /* 0x0000730003ab0a11 */ /* 0x000fe200008f0c87 */
[----:B------:R-:W-:Y:S02]  /*d0f0*/  FMUL.FTZ R3, R32, c[0x0][0x320] ;  /* 0x0000c80020037a20 */ /* 0x000fe40000410000 */
[----:B------:R3:W-:Y:S06]  /*d100*/  @P0 LDGSTS.E.BYPASS.LTC128B.128 [R219+0xd100], [R172.64], !P4 ;  /* 0x0d100000acdb0fae */ /* 0x0007ec000e101d46 */
[----:B------:R3:W-:Y:S02]  /*d110*/  MUFU.TANH R250, R3 ;  /* 0x0000000300fa7308 */ /* 0x0007e40000002400 */
[----:B------:R5:W-:Y:S01]  /*d120*/  @P0 LDGSTS.E.BYPASS.LTC128B.128 [R219+0xf100], [R170.64], !P3 ;  /* 0x0f100000aadb0fae */ /* 0x000be2000d901d46 */
[----:B-1----:R-:W-:Y:S07]  /*d130*/  FMUL.FTZ R2, R31, c[0x0][0x320] ;  /* 0x0000c8001f027a20 */ /* 0x002fee0000410000 */
[----:B------:R-:W1:Y:S01]  /*d140*/  MUFU.TANH R188, R2 ;  /* 0x0000000200bc7308 */ /* 0x000e620000002400 */
[----:B----4-:R-:W4:Y:S01]  /*d150*/  LDL.LU R178, [R1] ;  /* 0x0000000001b27983 */ /* 0x010f220000300800 */
[----:B--2---:R-:W-:Y:S03]  /*d160*/  FMUL.FTZ R0, R6, c[0x0][0x320] ;  /* 0x0000c80006007a20 */ /* 0x004fe60000410000 */
[----:B------:R-:W0:Y:S05]  /*d170*/  LDGDEPBAR ;  /* 0x00000000000079af */ /* 0x000e2a0000000000 */
[----:B------:R2:W2:Y:S01]  /*d180*/  MUFU.TANH R182, R0 ;  /* 0x0000000000b67308 */ /* 0x0004a20000002400 */
[----:B---3--:R-:W-:Y:S09]  /*d190*/  FMUL.FTZ R3, R33, c[0x0][0x320] ;  /* 0x0000c80021037a20 */ /* 0x008ff20000410000 */
[----:B------:R3:W-:Y:S01]  /*d1a0*/  MUFU.TANH R248, R3 ;  /* 0x0000000300f87308 */ /* 0x0007e20000002400 */
[----:B-1----:R-:W-:Y:S01]  /*d1b0*/  MOV R179, R188 ;  /* 0x000000bc00b37202 */ /* 0x002fe20000000f00 */
[----:B--2---:R-:W-:Y:S01]  /*d1c0*/  FMUL.FTZ R0, R7, c[0x0][0x320] ;  /* 0x0000c80007007a20 */ /* 0x004fe20000410000 */
[----:B------:R-:W-:Y:S07]  /*d1d0*/  FMNMX.FTZ R2, R182, R134, !PT ;  /* 0x00000086b6027209 */ /* 0x000fee0007810000 */
[----:B------:R1:W2:Y:S01]  /*d1e0*/  MUFU.TANH R180, R0 ;  /* 0x0000000000b47308 */ /* 0x0002a20000002400 */
[----:B---3--:R-:W-:Y:S09]  /*d1f0*/  FMUL.FTZ R3, R34, c[0x0][0x320] ;  /* 0x0000c80022037a20 */ /* 0x008ff20000410000 */
[----:B------:R-:W-:Y:S01]  /*d200*/  MUFU.TANH R135, R3 ;  /* 0x0000000300877308 */ /* 0x000fe20000002400 */
[----:B-1----:R-:W-:Y:S01]  /*d210*/  FMUL.FTZ R0, R8, c[0x0][0x320] ;  /* 0x0000c80008007a20 */ /* 0x002fe20000410000 */
[----:B--2---:R-:W-:Y:S08]  /*d220*/  FMNMX.FTZ R2, R180, R2, !PT ;  /* 0x00000002b4027209 */ /* 0x004ff00007810000 */
[----:B------:R1:W-:Y:S02]  /*d230*/  MUFU.TANH R7, R0 ;  /* 0x0000000000077308 */ /* 0x0003e40000002400 */
[----:B-1----:R-:W-:Y:S08]  /*d240*/  FMUL.FTZ R0, R9, c[0x0][0x320] ;  /* 0x0000c80009007a20 */ /* 0x002ff00000410000 */
[----:B------:R1:W-:Y:S02]  /*d250*/  MUFU.TANH R6, R0 ;  /* 0x0000000000067308 */ /* 0x0003e40000002400 */
[----:B-1----:R-:W-:Y:S08]  /*d260*/  FMUL.FTZ R0, R10, c[0x0][0x320] ;  /* 0x0000c8000a007a20 */ /* 0x002ff00000410000 */
[----:B------:R1:W2:Y:S02]  /*d270*/  MUFU.TANH R8, R0 ;  /* 0x0000000000087308 */ /* 0x0002a40000002400 */
[----:B-1----:R-:W-:Y:S01]  /*d280*/  FMUL.FTZ R0, R11, c[0x0][0x320] ;  /* 0x0000c8000b007a20 */ /* 0x002fe20000410000 */
[----:B--2---:R-:W-:Y:S07]  /*d290*/  FMNMX.FTZ R2, R8, R2, !PT ;  /* 0x0000000208027209 */ /* 0x004fee0007810000 */
[----:B------:R1:W2:Y:S02]  /*d2a0*/  MUFU.TANH R9, R0 ;  /* 0x0000000000097308 */ /* 0x0002a40000002400 */
[----:B-1----:R-:W-:Y:S01]  /*d2b0*/  FMUL.FTZ R0, R12, c[0x0][0x320] ;  /* 0x0000c8000c007a20 */ /* 0x002fe20000410000 */
[----:B--2---:R-:W-:Y:S07]  /*d2c0*/  FMNMX.FTZ R2, R9, R2, !PT ;  /* 0x0000000209027209 */ /* 0x004fee0007810000 */
[----:B------:R1:W-:Y:S02]  /*d2d0*/  MUFU.TANH R186, R0 ;  /* 0x0000000000ba7308 */ /* 0x0003e40000002400 */
[----:B-1----:R-:W-:Y:S08]  /*d2e0*/  FMUL.FTZ R0, R13, c[0x0][0x320] ;  /* 0x0000c8000d007a20 */ /* 0x002ff00000410000 */
[----:B------:R1:W-:Y:S02]  /*d2f0*/  MUFU.TANH R189, R0 ;  /* 0x0000000000bd7308 */ /* 0x0003e40000002400 */
[----:B-1----:R-:W-:Y:S08]  /*d300*/  FMUL.FTZ R0, R14, c[0x0][0x320] ;  /* 0x0000c8000e007a20 */ /* 0x002ff00000410000 */
[----:B------:R1:W2:Y:S02]  /*d310*/  MUFU.TANH R190, R0 ;  /* 0x0000000000be7308 */ /* 0x0002a40000002400 */
[----:B-1----:R-:W-:Y:S01]  /*d320*/  FMUL.FTZ R0, R15, c[0x0][0x320] ;  /* 0x0000c8000f007a20 */ /* 0x002fe20000410000 */
[----:B--2---:R-:W-:Y:S01]  /*d330*/  FMNMX.FTZ R2, R190, R2, !PT ;  /* 0x00000002be027209 */ /* 0x004fe20007810000 */
[----:B------:R-:W-:Y:S06]  /*d340*/  LDSM.16.MT88.4 R12, [R193] ;  /* 0x00000000c10c783b */ /* 0x000fec0000004200 */
        /* <DEDUP_REMOVED lines=24> */
[----:B------:R1:W2:Y:S02]  /*d4d0*/  MUFU.TANH R245, R0 ;  /* 0x0000000000f57308 */ /* 0x0002a40000002400 */
[----:B-1----:R-:W-:Y:S08]  /*d4e0*/  FMUL.FTZ R0, R25, c[0x0][0x320] ;  /* 0x0000c80019007a20 */ /* 0x002ff00000410000 */
[----:B------:R1:W3:Y:S02]  /*d4f0*/  MUFU.TANH R246, R0 ;  /* 0x0000000000f67308 */ /* 0x0002e40000002400 */
        /* <DEDUP_REMOVED lines=8> */
[----:B-1----:R-:W-:Y:S02]  /*d580*/  FMUL.FTZ R0, R30, c[0x0][0x320] ;  /* 0x0000c8001e007a20 */ /* 0x002fe40000410000 */
[----:B------:R-:W-:Y:S06]  /*d590*/  LDSM.16.MT88.4 R28, [R197] ;  /* 0x00000000c51c783b */ /* 0x000fec0000004200 */
[----:B------:R1:W1:Y:S02]  /*d5a0*/  MUFU.TANH R191, R0 ;  /* 0x0000000000bf7308 */ /* 0x0002640000002400 */
[----:B-1----:R-:W-:Y:S04]  /*d5b0*/  FMNMX.FTZ R0, R181, R133, !PT ;  /* 0x00000085b5007209 */ /* 0x002fe80007810000 */
        /* <DEDUP_REMOVED lines=8> */
[----:B------:R-:W-:Y:S01]  /*d640*/  FMNMX.FTZ R2, R242, R0, !PT ;  /* 0x00000000f2027209 */ /* 0x000fe20007810000 */
[----:B------:R-:W-:Y:S03]  /*d650*/  FMUL.FTZ R0, R35, c[0x0][0x320] ;  /* 0x0000c80023007a20 */ /* 0x000fe60000410000 */
[----:B--2---:R-:W-:Y:S01]  /*d660*/  FMNMX.FTZ R2, R245, R2, !PT ;  /* 0x00000002f5027209 */ /* 0x004fe20007810000 */
[----:B------:R3:W1:Y:S03]  /*d670*/  MUFU.TANH R168, R0 ;  /* 0x0000000000a87308 */ /* 0x0006660000002400 */
[----:B---3--:R-:W-:Y:S02]  /*d680*/  FMNMX.FTZ R0, R246, R2, !PT ;  /* 0x00000002f6007209 */ /* 0x008fe40007810000 */
        /* <DEDUP_REMOVED lines=17> */
[C---:B------:R-:W-:Y:S02]  /*d7a0*/  FMUL.FTZ R183, R132.reuse, c[0x0][0x2d0] ;  /* 0x0000b40084b77a20 */ /* 0x040fe40000410000 */
[----:B------:R-:W-:Y:S01]  /*d7b0*/  FADD.FTZ R2, -R132, R133 ;  /* 0x0000008584027221 */ /* 0x000fe20000010100 */
[----:B-1----:R-:W-:Y:S01]  /*d7c0*/  FMNMX.FTZ R3, R0, R3, !PT ;  /* 0x0000000300037209 */ /* 0x002fe20007810000 */
[--C-:B------:R-:W-:Y:S02]  /*d7d0*/  FFMA.FTZ R4, R181, c[0x0][0x2d0], -R183.reuse ;  /* 0x0000b400b5047a23 */ /* 0x100fe400000108b7 */
[----:B------:R-:W-:Y:S02]  /*d7e0*/  FMUL.FTZ R0, R2, c[0x0][0x2d0] ;  /* 0x0000b40002007a20 */ /* 0x000fe40000410000 */
[----:B------:R1:W-:Y:S01]  /*d7f0*/  MUFU.EX2 R181, R4 ;  /* 0x0000000400b57308 */ /* 0x0003e20000000800 */
[----:B------:R-:W-:Y:S09]  /*d800*/  FMUL.FTZ R133, R3, c[0x0][0x2d0] ;  /* 0x0000b40003857a20 */ /* 0x000ff20000410000 */
[----:B------:R2:W3:Y:S01]  /*d810*/  MUFU.EX2 R2, R0 ;  /* 0x0000000000027308 */ /* 0x0004e20000000800 */
[--C-:B-1----:R-:W-:Y:S09]  /*d820*/  FFMA.FTZ R4, R169, c[0x0][0x2d0], -R183.reuse ;  /* 0x0000b400a9047a23 */ /* 0x102ff200000108b7 */
        /* <DEDUP_REMOVED lines=8> */
[----:B------:R-:W-:Y:S02]  /*d8b0*/  FMUL.FTZ R25, R2, R157 ;  /* 0x0000009d02197220 */ /* 0x000fe40000410000 */
[--C-:B------:R-:W-:Y:S02]  /*d8c0*/  FFMA.FTZ R134, R186, c[0x0][0x2d0], -R183.reuse ;  /* 0x0000b400ba867a23 */ /* 0x100fe400000108b7 */
[C---:B------:R-:W-:Y:S02]  /*d8d0*/  FMUL.FTZ R32, R2.reuse, R164 ;  /* 0x000000a402207220 */ /* 0x040fe40000410000 */
[--C-:B-1----:R-:W-:Y:S01]  /*d8e0*/  FFMA.FTZ R4, R7, c[0x0][0x2d0], -R183.reuse ;  /* 0x0000b40007047a23 */ /* 0x102fe200000108b7 */
[----:B------:R-:W-:Y:S01]  /*d8f0*/  MUFU.EX2 R227, R134 ;  /* 0x0000008600e37308 */ /* 0x000fe20000000800 */
[C---:B------:R-:W-:Y:S02]  /*d900*/  FMUL.FTZ R33, R2.reuse, R165 ;  /* 0x000000a502217220 */ /* 0x040fe40000410000 */
[C---:B------:R-:W-:Y:S02]  /*d910*/  FMUL.FTZ R36, R2.reuse, R36 ;  /* 0x0000002402247220 */ /* 0x040fe40000410000 */
[----:B------:R-:W-:Y:S02]  /*d920*/  FMUL.FTZ R37, R2, R37 ;  /* 0x0000002502257220 */ /* 0x000fe40000410000 */
[--C-:B------:R-:W-:Y:S02]  /*d930*/  FFMA.FTZ R156, R251, c[0x0][0x2d0], -R183.reuse ;  /* 0x0000b400fb9c7a23 */ /* 0x100fe400000108b7 */
[--C-:B------:R-:W-:Y:S01]  /*d940*/  FFMA.FTZ R157, R250, c[0x0][0x2d0], -R183.reuse ;  /* 0x0000b400fa9d7a23 */ /* 0x100fe200000108b7 */
[----:B------:R1:W-:Y:S01]  /*d950*/  MUFU.EX2 R240, R4 ;  /* 0x0000000400f07308 */ /* 0x0003e20000000800 */
[C---:B------:R-:W-:Y:S02]  /*d960*/  FMUL.FTZ R40, R2.reuse, R40 ;  /* 0x0000002802287220 */ /* 0x040fe40000410000 */
[----:B------:R-:W-:Y:S02]  /*d970*/  FMUL.FTZ R41, R2, R41 ;  /* 0x0000002902297220 */ /* 0x000fe40000410000 */
[C---:B--2---:R-:W-:Y:S02]  /*d980*/  FMUL.FTZ R7, R0.reuse, R139 ;  /* 0x0000008b00077220 */ /* 0x044fe40000410000 */
[C---:B------:R-:W-:Y:S02]  /*d990*/  FMUL.FTZ R10, R0.reuse, R142 ;  /* 0x0000008e000a7220 */ /* 0x040fe40000410000 */
[C---:B------:R-:W-:Y:S02]  /*d9a0*/  FMUL.FTZ R11, R0.reuse, R143 ;  /* 0x0000008f000b7220 */ /* 0x040fe40000410000 */
[C---:B------:R-:W-:Y:S02]  /*d9b0*/  FMUL.FTZ R18, R0.reuse, R150 ;  /* 0x0000009600127220 */ /* 0x040fe40000410000 */
[C---:B------:R-:W-:Y:S02]  /*d9c0*/  FMUL.FTZ R19, R0.reuse, R151 ;  /* 0x0000009700137220 */ /* 0x040fe40000410000 */
[C---:B------:R-:W-:Y:S01]  /*d9d0*/  FMUL.FTZ R26, R0.reuse, R158 ;  /* 0x0000009e001a7220 */ /* 0x040fe20000410000 */
[----:B------:R-:W-:Y:S01]  /*d9e0*/  LDSM.16.MT88.4 R148, [R194+0x2000] ;  /* 0x00200000c294783b */ /* 0x000fe20000004200 */
[C---:B------:R-:W-:Y:S02]  /*d9f0*/  FMUL.FTZ R27, R0.reuse, R159 ;  /* 0x0000009f001b7220 */ /* 0x040fe40000410000 */
[C---:B------:R-:W-:Y:S02]  /*da00*/  FMUL.FTZ R34, R0.reuse, R166 ;  /* 0x000000a600227220 */ /* 0x040fe40000410000 */
[C---:B------:R-:W-:Y:S02]  /*da10*/  FMUL.FTZ R35, R0.reuse, R167 ;  /* 0x000000a700237220 */ /* 0x040fe40000410000 */
[----:B------:R-:W-:Y:S01]  /*da20*/  FMUL.FTZ R38, R0, R38 ;  /* 0x0000002600267220 */ /* 0x000fe20000410000 */
[----:B------:R-:W2:Y:S01]  /*da30*/  LDL.LU R158, [R1+0x8] ;  /* 0x00000800019e7983 */ /* 0x000ea20000300800 */
[--C-:B-1----:R-:W-:Y:S02]  /*da40*/  FFMA.FTZ R4, R6, c[0x0][0x2d0], -R183.reuse ;  /* 0x0000b40006047a23 */ /* 0x102fe400000108b7 */
[C---:B------:R-:W-:Y:S01]  /*da50*/  FMUL.FTZ R6, R0.reuse, R138 ;  /* 0x0000008a00067220 */ /* 0x040fe20000410000 */
[----:B------:R-:W-:Y:S01]  /*da60*/  LDSM.16.MT88.4 R164, [R196+0x1800] ;  /* 0x00180000c4a4783b */ /* 0x000fe20000004200 */
[----:B------:R-:W1:Y:S01]  /*da70*/  MUFU.EX2 R239, R4 ;  /* 0x0000000400ef7308 */ /* 0x000e620000000800 */
[C---:B------:R-:W-:Y:S02]  /*da80*/  FMUL.FTZ R39, R0.reuse, R39 ;  /* 0x0000002700277220 */ /* 0x040fe40000410000 */
[----:B------:R-:W-:Y:S02]  /*da90*/  FFMA.FTZ R134, R189, c[0x0][0x2d0], -R183 ;  /* 0x0000b400bd867a23 */ /* 0x000fe400000108b7 */
        /* <DEDUP_REMOVED lines=8> */
[----:B------:R-:W-:Y:S02]  /*db20*/  FMUL.FTZ R49, R2, R49 ;  /* 0x0000003102317220 */ /* 0x000fe40000410000 */
[C---:B------:R-:W-:Y:S02]  /*db30*/  FMUL.FTZ R50, R0.reuse, R50 ;  /* 0x0000003200327220 */ /* 0x040fe40000410000 */
[----:B------:R-:W-:Y:S01]  /*db40*/  FMUL.FTZ R51, R0, R51 ;  /* 0x0000003300337220 */ /* 0x000fe20000410000 */
        /* <DEDUP_REMOVED lines=16> */
[--C-:B-1----:R-:W-:Y:S01]  /*dc50*/  FFMA.FTZ R4, R180, c[0x0][0x2d0], -R133.reuse ;  /* 0x0000b400b4047a23 */ /* 0x102fe20000010885 */
[----:B------:R-:W-:Y:S01]  /*dc60*/  MOV R180, R191 ;  /* 0x000000bf00b47202 */ /* 0x000fe20000000f00 */
[----:B------:R-:W-:Y:S02]  /*dc70*/  FMUL.FTZ R65, R2, R65 ;  /* 0x0000004102417220 */ /* 0x000fe40000410000 */
[----:B------:R-:W1:Y:S01]  /*dc80*/  MUFU.EX2 R188, R4 ;  /* 0x0000000400bc7308 */ /* 0x000e620000000800 */
        /* <DEDUP_REMOVED lines=28> */
[--C-:B-1----:R-:W-:Y:S02]  /*de50*/  FFMA.FTZ R4, R9, c[0x0][0x2d0], -R133.reuse ;  /* 0x0000b40009047a23 */ /* 0x102fe40000010885 */
[----:B------:R-:W-:Y:S02]  /*de60*/  FMUL.FTZ R9, R2, R141 ;  /* 0x0000008d02097220 */ /* 0x000fe40000410000 */
[----:B------:R-:W1:Y:S01]  /*de70*/  MUFU.EX2 R191, R4 ;  /* 0x0000000400bf7308 */ /* 0x000e620000000800 */
[----:B------:R-:W3:Y:S01]  /*de80*/  LDSM.16.MT88.4 R140, [R196] ;  /* 0x00000000c48c783b */ /* 0x000ee20000004200 */
        /* <DEDUP_REMOVED lines=12> */
[----:B------:R-:W-:Y:S01]  /*df50*/  FMUL.FTZ R4, R2, R136 ;  /* 0x0000008802047220 */ /* 0x000fe20000410000 */
[----:B------:R-:W-:Y:S01]  /*df60*/  F2FP.BF16.PACK_AB R136, R238, R181 ;  /* 0x000000b5ee88723e */ /* 0x000fe200000010ff */
[----:B------:R-:W-:Y:S02]  /*df70*/  FMUL.FTZ R101, R2, R101 ;  /* 0x0000006502657220 */ /* 0x000fe40000410000 */
[C---:B------:R-:W-:Y:S02]  /*df80*/  FMUL.FTZ R102, R0.reuse, R102 ;  /* 0x0000006600667220 */ /* 0x040fe40000410000 */
[----:B------:R-:W-:Y:S02]  /*df90*/  FMUL.FTZ R103, R0, R103 ;  /* 0x0000006700677220 */ /* 0x000fe40000410000 */
[C---:B------:R-:W-:Y:S05]  /*dfa0*/  HMMA.16816.F32.BF16 R4, R136.reuse, R12, R4 ;  /* 0x0000000c8804723c */ /* 0x040fea0000041804 */
        /* <DEDUP_REMOVED lines=10> */
[C---:B------:R-:W-:Y:S03]  /*e050*/  HMMA.16816.F32.BF16 R12, R136.reuse, R20, R12 ;  /* 0x00000014880c723c */ /* 0x040fe6000004180c */
[C---:B------:R-:W-:Y:S02]  /*e060*/  FMUL.FTZ R108, R2.reuse, R108 ;  /* 0x0000006c026c7220 */ /* 0x040fe40000410000 */
        /* <DEDUP_REMOVED lines=8> */
[----:B------:R-:W-:Y:S01]  /*e0f0*/  LDSM.16.MT88.4 R152, [R196+0x1000] ;  /* 0x00100000c498783b */ /* 0x000fe20000004200 */
        /* <DEDUP_REMOVED lines=11> */
[----:B------:R-:W-:Y:S02]  /*e1b0*/  FMUL.FTZ R115, R0, R115 ;  /* 0x0000007300737220 */ /* 0x000fe40000410000 */
[C---:B------:R-:W-:Y:S02]  /*e1c0*/  FMUL.FTZ R116, R2.reuse, R116 ;  /* 0x0000007402747220 */ /* 0x040fe40000410000 */
[----:B------:R-:W-:Y:S01]  /*e1d0*/  FMUL.FTZ R117, R2, R117 ;  /* 0x0000007502757220 */ /* 0x000fe20000410000 */
[C---:B---3--:R-:W-:Y:S03]  /*e1e0*/  HMMA.16816.F32.BF16 R28, R136.reuse, R140, R28 ;  /* 0x0000008c881c723c */ /* 0x048fe6000004181c */
[C---:B------:R-:W-:Y:S02]  /*e1f0*/  FMUL.FTZ R118, R0.reuse, R118 ;  /* 0x0000007600767220 */ /* 0x040fe40000410000 */
[----:B------:R-:W-:Y:S02]  /*e200*/  FMUL.FTZ R119, R0, R119 ;  /* 0x0000007700777220 */ /* 0x000fe40000410000 */
[C---:B------:R-:W-:Y:S01]  /*e210*/  FMUL.FTZ R120, R2.reuse, R120 ;  /* 0x0000007802787220 */ /* 0x040fe20000410000 */
[C---:B------:R-:W-:Y:S01]  /*e220*/  HMMA.16816.F32.BF16 R32, R136.reuse, R142, R32 ;  /* 0x0000008e8820723c */ /* 0x040fe20000041820 */
[----:B------:R-:W3:Y:S03]  /*e230*/  LDSM.16.MT88.4 R140, [R197+0x2000] ;  /* 0x00200000c58c783b */ /* 0x000ee60000004200 */
[----:B------:R-:W-:Y:S02]  /*e240*/  FMUL.FTZ R121, R2, R121 ;  /* 0x0000007902797220 */ /* 0x000fe40000410000 */
[C---:B------:R-:W-:Y:S02]  /*e250*/  FMUL.FTZ R122, R0.reuse, R122 ;  /* 0x0000007a007a7220 */ /* 0x040fe40000410000 */
[C---:B-1----:R-:W-:Y:S04]  /*e260*/  HMMA.16816.F32.BF16 R36, R136.reuse, R144, R36 ;  /* 0x000000908824723c */ /* 0x042fe80000041824 */
[----:B------:R-:W-:Y:S02]  /*e270*/  FMUL.FTZ R123, R0, R123 ;  /* 0x0000007b007b7220 */ /* 0x000fe40000410000 */
[C---:B------:R-:W-:Y:S02]  /*e280*/  FMUL.FTZ R124, R2.reuse, R124 ;  /* 0x0000007c027c7220 */ /* 0x040fe40000410000 */
[C---:B------:R-:W-:Y:S01]  /*e290*/  HMMA.16816.F32.BF16 R40, R136.reuse, R146, R40 ;  /* 0x000000928828723c */ /* 0x040fe20000041828 */
[----:B------:R-:W1:Y:S03]  /*e2a0*/  LDSM.16.MT88.4 R144, [R196+0x2000] ;  /* 0x00200000c490783b */ /* 0x000e660000004200 */
[----:B------:R-:W-:Y:S02]  /*e2b0*/  FMUL.FTZ R125, R2, R125 ;  /* 0x0000007d027d7220 */ /* 0x000fe40000410000 */
[C---:B------:R-:W-:Y:S02]  /*e2c0*/  FMUL.FTZ R126, R0.reuse, R126 ;  /* 0x0000007e007e7220 */ /* 0x040fe40000410000 */
[C---:B------:R-:W-:Y:S04]  /*e2d0*/  HMMA.16816.F32.BF16 R44, R136.reuse, R148, R44 ;  /* 0x00000094882c723c */ /* 0x040fe8000004182c */
[----:B------:R-:W-:Y:S02]  /*e2e0*/  FMUL.FTZ R127, R0, R127 ;  /* 0x0000007f007f7220 */ /* 0x000fe40000410000 */
[C---:B------:R-:W-:Y:S02]  /*e2f0*/  FMUL.FTZ R128, R2.reuse, R128 ;  /* 0x0000008002807220 */ /* 0x040fe40000410000 */
[C---:B------:R-:W-:Y:S01]  /*e300*/  HMMA.16816.F32.BF16 R48, R136.reuse, R150, R48 ;  /* 0x000000968830723c */ /* 0x040fe20000041830 */
[----:B------:R-:W2:Y:S03]  /*e310*/  LDSM.16.MT88.4 R148, [R193+0x4000] ;  /* 0x00400000c194783b */ /* 0x000ea60000004200 */
[----:B------:R-:W-:Y:S02]  /*e320*/  FMUL.FTZ R129, R2, R129 ;  /* 0x0000008102817220 */ /* 0x000fe40000410000 */
[C---:B------:R-:W-:Y:S02]  /*e330*/  FMUL.FTZ R130, R0.reuse, R130 ;  /* 0x0000008200827220 */ /* 0x040fe40000410000 */
[----:B------:R-:W-:Y:S01]  /*e340*/  FMUL.FTZ R131, R0, R131 ;  /* 0x0000008300837220 */ /* 0x000fe20000410000 */
[C---:B---3--:R-:W-:Y:S03]  /*e350*/  HMMA.16816.F32.BF16 R52, R136.reuse, R140, R52 ;  /* 0x0000008c8834723c */ /* 0x048fe60000041834 */
[----:B------:R-:W-:Y:S02]  /*e360*/  FFMA.FTZ R134, R221, c[0x0][0x2d0], -R133 ;  /* 0x0000b400dd867a23 */ /* 0x000fe40000010885 */
[----:B----4-:R-:W-:Y:S01]  /*e370*/  FFMA.FTZ R160, R2, R178, R181 ;  /* 0x000000b202a07223 */ /* 0x010fe200000100b5 */
[----:B------:R-:W-:Y:S01]  /*e380*/  MOV R178, R180 ;  /* 0x000000b400b27202 */ /* 0x000fe20000000f00 */
[----:B------:R3:W4:Y:S01]  /*e390*/  MUFU.EX2 R185, R134 ;  /* 0x0000008600b97308 */ /* 0x0007220000000800 */
[C---:B------:R-:W-:Y:S01]  /*e3a0*/  HMMA.16816.F32.BF16 R56, R136.reuse, R142, R56 ;  /* 0x0000008e8838723c */ /* 0x040fe20000041838 */
[----:B------:R-:W4:Y:S03]  /*e3b0*/  LDSM.16.MT88.4 R140, [R194+0x4000] ;  /* 0x00400000c28c783b */ /* 0x000f260000004200 */
[----:B------:R-:W-:Y:S04]  /*e3c0*/  FFMA.FTZ R2, R178, c[0x0][0x2d0], -R133 ;  /* 0x0000b400b2027a23 */ /* 0x000fe80000010885 */
[C---:B-1----:R-:W-:Y:S01]  /*e3d0*/  HMMA.16816.F32.BF16 R60, R136.reuse, R144, R60 ;  /* 0x00000090883c723c */ /* 0x042fe2000004183c */
[----:B------:R-:W-:Y:S07]  /*e3e0*/  MUFU.EX2 R180, R156 ;  /* 0x0000009c00b47308 */ /* 0x000fee0000000800 */
[C---:B------:R-:W-:Y:S01]  /*e3f0*/  HMMA.16816.F32.BF16 R64, R136.reuse, R146, R64 ;  /* 0x000000928840723c */ /* 0x040fe20000041840 */
[----:B------:R-:W1:Y:S02]  /*e400*/  LDSM.16.MT88.4 R144, [R197+0x4000] ;  /* 0x00400000c590783b */ /* 0x000e640000004200 */
[----:B------:R5:W-:Y:S01]  /*e410*/  MUFU.EX2 R172, R2 ;  /* 0x0000000200ac7308 */ /* 0x000be20000000800 */
[----:B---3--:R-:W-:Y:S04]  /*e420*/  FFMA.FTZ R134, R223, c[0x0][0x2d0], -R183 ;  /* 0x0000b400df867a23 */ /* 0x008fe800000108b7 */
[C---:B--2---:R-:W-:Y:S05]  /*e430*/  HMMA.16816.F32.BF16 R68, R136.reuse, R148, R68 ;  /* 0x000000948844723c */ /* 0x044fea0000041844 */
[----:B------:R2:W-:Y:S03]  /*e440*/  MUFU.EX2 R225, R134 ;  /* 0x0000008600e17308 */ /* 0x0005e60000000800 */
[C---:B------:R-:W-:Y:S01]  /*e450*/  HMMA.16816.F32.BF16 R72, R136.reuse, R150, R72 ;  /* 0x000000968848723c */ /* 0x040fe20000041848 */
[----:B------:R-:W3:Y:S07]  /*e460*/  LDSM.16.MT88.4 R148, [R196+0x4000] ;  /* 0x00400000c494783b */ /* 0x000eee0000004200 */
[C---:B----4-:R-:W-:Y:S04]  /*e470*/  HMMA.16816.F32.BF16 R76, R136.reuse, R140, R76 ;  /* 0x0000008c884c723c */ /* 0x050fe8000004184c */
[----:B-----5:R-:W-:Y:S02]  /*e480*/  FFMA.FTZ R2, R179, c[0x0][0x2d0], -R133 ;  /* 0x0000b400b3027a23 */ /* 0x020fe40000010885 */
[----:B------:R-:W-:Y:S02]  /*e490*/  MUFU.EX2 R179, R157 ;  /* 0x0000009d00b37308 */ /* 0x000fe40000000800 */
[C---:B------:R-:W-:Y:S01]  /*e4a0*/  HMMA.16816.F32.BF16 R80, R136.reuse, R142, R80 ;  /* 0x0000008e8850723c */ /* 0x040fe20000041850 */
[----:B------:R-:W4:Y:S03]  /*e4b0*/  LDSM.16.MT88.4 R140, [R193+0x6000] ;  /* 0x00600000c18c783b */ /* 0x000f260000004200 */
[----:B--2---:R-:W-:Y:S04]  /*e4c0*/  FFMA.FTZ R134, R228, c[0x0][0x2d0], -R183 ;  /* 0x0000b400e4867a23 */ /* 0x004fe800000108b7 */
[----:B------:R2:W-:Y:S01]  /*e4d0*/  MUFU.EX2 R173, R2 ;  /* 0x0000000200ad7308 */ /* 0x0005e20000000800 */
[C---:B-1----:R-:W-:Y:S08]  /*e4e0*/  HMMA.16816.F32.BF16 R84, R136.reuse, R144, R84 ;  /* 0x000000908854723c */ /* 0x042ff00000041854 */
[C---:B------:R-:W-:Y:S01]  /*e4f0*/  HMMA.16816.F32.BF16 R88, R136.reuse, R146, R88 ;  /* 0x000000928858723c */ /* 0x040fe20000041858 */
[----:B------:R-:W1:Y:S01]  /*e500*/  LDSM.16.MT88.4 R144, [R194+0x6000] ;  /* 0x00600000c290783b */ /* 0x000e620000004200 */
[----:B------:R5:W1:Y:S06]  /*e510*/  MUFU.EX2 R224, R134 ;  /* 0x0000008600e07308 */ /* 0x000a6c0000000800 */
[C---:B---3--:R-:W-:Y:S04]  /*e520*/  HMMA.16816.F32.BF16 R92, R136.reuse, R148, R92 ;  /* 0x00000094885c723c */ /* 0x048fe8000004185c */
[--C-:B--2---:R-:W-:Y:S04]  /*e530*/  FFMA.FTZ R2, R135, c[0x0][0x2d0], -R133.reuse ;  /* 0x0000b40087027a23 */ /* 0x104fe80000010885 */
[C---:B------:R-:W-:Y:S01]  /*e540*/  HMMA.16816.F32.BF16 R96, R136.reuse, R150, R96 ;  /* 0x000000968860723c */ /* 0x040fe20000041860 */
[----:B------:R-:W2:Y:S07]  /*e550*/  LDSM.16.MT88.4 R148, [R197+0x6000] ;  /* 0x00600000c594783b */ /* 0x000eae0000004200 */
[C---:B----4-:R-:W-:Y:S04]  /*e560*/  HMMA.16816.F32.BF16 R100, R136.reuse, R140, R100 ;  /* 0x0000008c8864723c */ /* 0x050fe80000041864 */
[--C-:B-----5:R-:W-:Y:S04]  /*e570*/  FFMA.FTZ R134, R229, c[0x0][0x2d0], -R133.reuse ;  /* 0x0000b400e5867a23 */ /* 0x120fe80000010885 */
[----:B------:R3:W-:Y:S01]  /*e580*/  MUFU.EX2 R184, R134 ;  /* 0x0000008600b87308 */ /* 0x0007e20000000800 */
[C---:B------:R-:W-:Y:S01]  /*e590*/  HMMA.16816.F32.BF16 R104, R136.reuse, R142, R104 ;  /* 0x0000008e8868723c */ /* 0x040fe20000041868 */
[----:B------:R-:W4:Y:S07]  /*e5a0*/  LDSM.16.MT88.4 R140, [R196+0x6000] ;  /* 0x00600000c48c783b */ /* 0x000f2e0000004200 */
[C---:B-1----:R-:W-:Y:S08]  /*e5b0*/  HMMA.16816.F32.BF16 R108, R136.reuse, R144, R108 ;  /* 0x00000090886c723c */ /* 0x042ff0000004186c */
[C---:B------:R-:W-:Y:S01]  /*e5c0*/  HMMA.16816.F32.BF16 R112, R136.reuse, R146, R112 ;  /* 0x000000928870723c */ /* 0x040fe20000041870 */
[----:B------:R-:W1:Y:S03]  /*e5d0*/  LDSM.16.MT88.4 R144, [R193+0x800] ;  /* 0x00080000c190783b */ /* 0x000e660000004200 */
[----:B---3--:R-:W-:Y:S04]  /*e5e0*/  FFMA.FTZ R134, R237, c[0x0][0x2d0], -R133 ;  /* 0x0000b400ed867a23 */ /* 0x008fe80000010885 */
[C---:B--2---:R-:W-:Y:S01]  /*e5f0*/  HMMA.16816.F32.BF16 R116, R136.reuse, R148, R116 ;  /* 0x000000948874723c */ /* 0x044fe20000041874 */
[----:B------:R2:W3:Y:S07]  /*e600*/  MUFU.EX2 R182, R134 ;  /* 0x0000008600b67308 */ /* 0x0004ee0000000800 */
[C---:B------:R-:W-:Y:S01]  /*e610*/  HMMA.16816.F32.BF16 R120, R136.reuse, R150, R120 ;  /* 0x000000968878723c */ /* 0x040fe20000041878 */
[----:B------:R-:W5:Y:S07]  /*e620*/  LDSM.16.MT88.4 R148, [R194+0x800] ;  /* 0x00080000c294783b */ /* 0x000f6e0000004200 */
[C---:B----4-:R-:W-:Y:S08]  /*e630*/  HMMA.16816.F32.BF16 R124, R136.reuse, R140, R124 ;  /* 0x0000008c887c723c */ /* 0x050ff0000004187c */
[----:B------:R-:W-:Y:S01]  /*e640*/  HMMA.16816.F32.BF16 R128, R136, R142, R128 ;  /* 0x0000008e8880723c */ /* 0x000fe20000041880 */
[----:B------:R-:W4:Y:S03]  /*e650*/  LDSM.16.MT88.4 R140, [R197+0x800] ;  /* 0x00080000c58c783b */ /* 0x000f260000004200 */
[--C-:B--2---:R-:W-:Y:S03]  /*e660*/  FFMA.FTZ R134, R241, c[0x0][0x2d0], -R183.reuse ;  /* 0x0000b400f1867a23 */ /* 0x104fe600000108b7 */
[----:B------:R-:W-:Y:S01]  /*e670*/  F2FP.BF16.PACK_AB R136, R226, R227 ;  /* 0x000000e3e288723e */ /* 0x000fe200000010ff */
[----:B------:R2:W-:Y:S01]  /*e680*/  MUFU.EX2 R223, R134 ;  /* 0x0000008600df7308 */ /* 0x0005e20000000800 */
[----:B------:R-:W-:Y:S03]  /*e690*/  F2FP.BF16.PACK_AB R137, R185, R186 ;  /* 0x000000bab989723e */ /* 0x000fe600000010ff */
[----:B------:R-:W-:Y:S02]  /*e6a0*/  F2FP.BF16.PACK_AB R138, R224, R225 ;  /* 0x000000e1e08a723e */ /* 0x000fe400000010ff */
[----:B---3--:R-:W-:Y:S07]  /*e6b0*/  F2FP.BF16.PACK_AB R139, R182, R184 ;  /* 0x000000b8b68b723e */ /* 0x008fee00000010ff */
[C---:B-1----:R-:W-:Y:S08]  /*e6c0*/  HMMA.16816.F32.BF16 R4, R136.reuse, R144, R4 ;  /* 0x000000908804723c */ /* 0x042ff00000041804 */
[C---:B------:R-:W-:Y:S01]  /*e6d0*/  HMMA.16816.F32.BF16 R8, R136.reuse, R146, R8 ;  /* 0x000000928808723c */ /* 0x040fe20000041808 */
[----:B------:R-:W1:Y:S03]  /*e6e0*/  LDSM.16.MT88.4 R144, [R196+0x800] ;  /* 0x00080000c490783b */ /* 0x000e660000004200 */
[----:B--2---:R-:W-:Y:S04]  /*e6f0*/  FFMA.FTZ R134, R242, c[0x0][0x2d0], -R183 ;  /* 0x0000b400f2867a23 */ /* 0x004fe800000108b7 */
[C---:B-----5:R-:W-:Y:S01]  /*e700*/  HMMA.16816.F32.BF16 R12, R136.reuse, R148, R12 ;  /* 0x00000094880c723c */ /* 0x060fe2000004180c */
[----:B------:R2:W-:Y:S07]  /*e710*/  MUFU.EX2 R221, R134 ;  /* 0x0000008600dd7308 */ /* 0x0005ee0000000800 */
[C---:B------:R-:W-:Y:S01]  /*e720*/  HMMA.16816.F32.BF16 R16, R136.reuse, R150, R16 ;  /* 0x000000968810723c */ /* 0x040fe20000041810 */
[----:B------:R-:W3:Y:S07]  /*e730*/  LDSM.16.MT88.4 R148, [R193+0x2800] ;  /* 0x00280000c194783b */ /* 0x000eee0000004200 */
[C---:B----4-:R-:W-:Y:S08]  /*e740*/  HMMA.16816.F32.BF16 R20, R136.reuse, R140, R20 ;  /* 0x0000008c8814723c */ /* 0x050ff00000041814 */
[C---:B------:R-:W-:Y:S01]  /*e750*/  HMMA.16816.F32.BF16 R24, R136.reuse, R142, R24 ;  /* 0x0000008e8818723c */ /* 0x040fe20000041818 */
[----:B------:R-:W4:Y:S03]  /*e760*/  LDSM.16.MT88.4 R140, [R194+0x2800] ;  /* 0x00280000c28c783b */ /* 0x000f260000004200 */
[--C-:B--2---:R-:W-:Y:S04]  /*e770*/  FFMA.FTZ R134, R244, c[0x0][0x2d0], -R133.reuse ;  /* 0x0000b400f4867a23 */ /* 0x104fe80000010885 */
[----:B------:R2:W-:Y:S01]  /*e780*/  MUFU.EX2 R176, R134 ;  /* 0x0000008600b07308 */ /* 0x0005e20000000800 */
[C---:B-1----:R-:W-:Y:S08]  /*e790*/  HMMA.16816.F32.BF16 R28, R136.reuse, R144, R28 ;  /* 0x00000090881c723c */ /* 0x042ff0000004181c */
[C---:B------:R-:W-:Y:S01]  /*e7a0*/  HMMA.16816.F32.BF16 R32, R136.reuse, R146, R32 ;  /* 0x000000928820723c */ /* 0x040fe20000041820 */
[----:B------:R-:W1:Y:S07]  /*e7b0*/  LDSM.16.MT88.4 R144, [R197+0x2800] ;  /* 0x00280000c590783b */ /* 0x000e6e0000004200 */
[C---:B---3--:R-:W-:Y:S04]  /*e7c0*/  HMMA.16816.F32.BF16 R36, R136.reuse, R148, R36 ;  /* 0x000000948824723c */ /* 0x048fe80000041824 */
[----:B--2---:R-:W-:Y:S04]  /*e7d0*/  FFMA.FTZ R134, R243, c[0x0][0x2d0], -R133 ;  /* 0x0000b400f3867a23 */ /* 0x004fe80000010885 */
[C---:B------:R-:W-:Y:S01]  /*e7e0*/  HMMA.16816.F32.BF16 R40, R136.reuse, R150, R40 ;  /* 0x000000968828723c */ /* 0x040fe20000041828 */
[----:B------:R-:W2:Y:S01]  /*e7f0*/  LDSM.16.MT88.4 R148, [R196+0x2800] ;  /* 0x00280000c494783b */ /* 0x000ea20000004200 */
[----:B------:R3:W-:Y:S06]  /*e800*/  MUFU.EX2 R177, R134 ;  /* 0x0000008600b17308 */ /* 0x0007ec0000000800 */
[C---:B----4-:R-:W-:Y:S08]  /*e810*/  HMMA.16816.F32.BF16 R44, R136.reuse, R140, R44 ;  /* 0x0000008c882c723c */ /* 0x050ff0000004182c */
[C---:B------:R-:W-:Y:S01]  /*e820*/  HMMA.16816.F32.BF16 R48, R136.reuse, R142, R48 ;  /* 0x0000008e8830723c */ /* 0x040fe20000041830 */
[----:B------:R-:W4:Y:S07]  /*e830*/  LDSM.16.MT88.4 R140, [R193+0x4800] ;  /* 0x00480000c18c783b */ /* 0x000f2e0000004200 */
[C---:B-1----:R-:W-:Y:S04]  /*e840*/  HMMA.16816.F32.BF16 R52, R136.reuse, R144, R52 ;  /* 0x000000908834723c */ /* 0x042fe80000041834 */
[--C-:B---3--:R-:W-:Y:S04]  /*e850*/  FFMA.FTZ R134, R245, c[0x0][0x2d0], -R183.reuse ;  /* 0x0000b400f5867a23 */ /* 0x108fe800000108b7 */
[----:B------:R1:W-:Y:S01]  /*e860*/  MUFU.EX2 R190, R134 ;  /* 0x0000008600be7308 */ /* 0x0003e20000000800 */
[C---:B------:R-:W-:Y:S01]  /*e870*/  HMMA.16816.F32.BF16 R56, R136.reuse, R146, R56 ;  /* 0x000000928838723c */ /* 0x040fe20000041838 */
[----:B------:R-:W3:Y:S07]  /*e880*/  LDSM.16.MT88.4 R144, [R194+0x4800] ;  /* 0x00480000c290783b */ /* 0x000eee0000004200 */
[C---:B--2---:R-:W-:Y:S08]  /*e890*/  HMMA.16816.F32.BF16 R60, R136.reuse, R148, R60 ;  /* 0x00000094883c723c */ /* 0x044ff0000004183c */
[C---:B------:R-:W-:Y:S01]  /*e8a0*/  HMMA.16816.F32.BF16 R64, R136.reuse, R150, R64 ;  /* 0x000000968840723c */ /* 0x040fe20000041840 */
[----:B------:R-:W2:Y:S03]  /*e8b0*/  LDSM.16.MT88.4 R148, [R197+0x4800] ;  /* 0x00480000c594783b */ /* 0x000ea60000004200 */
[----:B-1----:R-:W-:Y:S04]  /*e8c0*/  FFMA.FTZ R134, R246, c[0x0][0x2d0], -R183 ;  /* 0x0000b400f6867a23 */ /* 0x002fe800000108b7 */
[C---:B----4-:R-:W-:Y:S01]  /*e8d0*/  HMMA.16816.F32.BF16 R68, R136.reuse, R140, R68 ;  /* 0x0000008c8844723c */ /* 0x050fe20000041844 */
[----:B------:R1:W-:Y:S07]  /*e8e0*/  MUFU.EX2 R189, R134 ;  /* 0x0000008600bd7308 */ /* 0x0003ee0000000800 */
[C---:B------:R-:W-:Y:S01]  /*e8f0*/  HMMA.16816.F32.BF16 R72, R136.reuse, R142, R72 ;  /* 0x0000008e8848723c */ /* 0x040fe20000041848 */
[----:B------:R-:W4:Y:S07]  /*e900*/  LDSM.16.MT88.4 R140, [R196+0x4800] ;  /* 0x00480000c48c783b */ /* 0x000f2e0000004200 */
[C---:B---3--:R-:W-:Y:S08]  /*e910*/  HMMA.16816.F32.BF16 R76, R136.reuse, R144, R76 ;  /* 0x00000090884c723c */ /* 0x048ff0000004184c */
[C---:B------:R-:W-:Y:S01]  /*e920*/  HMMA.16816.F32.BF16 R80, R136.reuse, R146, R80 ;  /* 0x000000928850723c */ /* 0x040fe20000041850 */
[----:B------:R-:W3:Y:S03]  /*e930*/  LDSM.16.MT88.4 R144, [R193+0x6800] ;  /* 0x00680000c190783b */ /* 0x000ee60000004200 */
[--C-:B-1----:R-:W-:Y:S04]  /*e940*/  FFMA.FTZ R134, R247, c[0x0][0x2d0], -R133.reuse ;  /* 0x0000b400f7867a23 */ /* 0x102fe80000010885 */
[C---:B--2---:R-:W-:Y:S01]  /*e950*/  HMMA.16816.F32.BF16 R84, R136.reuse, R148, R84 ;  /* 0x000000948854723c */ /* 0x044fe20000041854 */
[----:B------:R1:W-:Y:S07]  /*e960*/  MUFU.EX2 R175, R134 ;  /* 0x0000008600af7308 */ /* 0x0003ee0000000800 */
[C---:B------:R-:W-:Y:S01]  /*e970*/  HMMA.16816.F32.BF16 R88, R136.reuse, R150, R88 ;  /* 0x000000968858723c */ /* 0x040fe20000041858 */
[----:B------:R-:W2:Y:S07]  /*e980*/  LDSM.16.MT88.4 R148, [R194+0x6800] ;  /* 0x00680000c294783b */ /* 0x000eae0000004200 */
[C---:B----4-:R-:W-:Y:S08]  /*e990*/  HMMA.16816.F32.BF16 R92, R136.reuse, R140, R92 ;  /* 0x0000008c885c723c */ /* 0x050ff0000004185c */
[C---:B------:R-:W-:Y:S01]  /*e9a0*/  HMMA.16816.F32.BF16 R96, R136.reuse, R142, R96 ;  /* 0x0000008e8860723c */ /* 0x040fe20000041860 */
[----:B------:R-:W4:Y:S03]  /*e9b0*/  LDSM.16.MT88.4 R140, [R197+0x6800] ;  /* 0x00680000c58c783b */ /* 0x000f260000004200 */
[--C-:B-1----:R-:W-:Y:S02]  /*e9c0*/  FFMA.FTZ R134, R249, c[0x0][0x2d0], -R133.reuse ;  /* 0x0000b400f9867a23 */ /* 0x102fe40000010885 */
[----:B------:R-:W-:Y:S02]  /*e9d0*/  FFMA.FTZ R133, R168, c[0x0][0x2d0], -R133 ;  /* 0x0000b400a8857a23 */ /* 0x000fe40000010885 */
[----:B------:R1:W-:Y:S01]  /*e9e0*/  MUFU.EX2 R174, R134 ;  /* 0x0000008600ae7308 */ /* 0x0003e20000000800 */
[C---:B---3--:R-:W-:Y:S08]  /*e9f0*/  HMMA.16816.F32.BF16 R100, R136.reuse, R144, R100 ;  /* 0x000000908864723c */ /* 0x048ff00000041864 */
[C---:B------:R-:W-:Y:S01]  /*ea00*/  HMMA.16816.F32.BF16 R104, R136.reuse, R146, R104 ;  /* 0x000000928868723c */ /* 0x040fe20000041868 */
[----:B------:R-:W3:Y:S01]  /*ea10*/  LDSM.16.MT88.4 R144, [R196+0x6800] ;  /* 0x00680000c490783b */ /* 0x000ee20000004200 */
[----:B------:R-:W-:Y:S06]  /*ea20*/  MUFU.EX2 R133, R133 ;  /* 0x0000008500857308 */ /* 0x000fec0000000800 */
[C---:B--2---:R-:W-:Y:S04]  /*ea30*/  HMMA.16816.F32.BF16 R108, R136.reuse, R148, R108 ;  /* 0x00000094886c723c */ /* 0x044fe8000004186c */
[--C-:B-1----:R-:W-:Y:S04]  /*ea40*/  FFMA.FTZ R134, R252, c[0x0][0x2d0], -R183.reuse ;  /* 0x0000b400fc867a23 */ /* 0x102fe800000108b7 */
[C---:B------:R-:W-:Y:S01]  /*ea50*/  HMMA.16816.F32.BF16 R112, R136.reuse, R150, R112 ;  /* 0x000000968870723c */ /* 0x040fe20000041870 */
[----:B------:R-:W-:Y:S01]  /*ea60*/  LDSM.16.MT88.4 R148, [R194+0x1000] ;  /* 0x00100000c294783b */ /* 0x000fe20000004200 */
[----:B------:R-:W1:Y:S02]  /*ea70*/  MUFU.EX2 R181, R134 ;  /* 0x0000008600b57308 */ /* 0x000e640000000800 */
[----:B------:R-:W-:Y:S04]  /*ea80*/  FFMA.FTZ R183, R248, c[0x0][0x2d0], -R183 ;  /* 0x0000b400f8b77a23 */ /* 0x000fe800000108b7 */
[C---:B----4-:R-:W-:Y:S04]  /*ea90*/  HMMA.16816.F32.BF16 R116, R136.reuse, R140, R116 ;  /* 0x0000008c8874723c */ /* 0x050fe80000041874 */
[----:B------:R-:W2:Y:S04]  /*eaa0*/  MUFU.EX2 R178, R183 ;  /* 0x000000b700b27308 */ /* 0x000ea80000000800 */
[C---:B------:R-:W-:Y:S01]  /*eab0*/  HMMA.16816.F32.BF16 R120, R136.reuse, R142, R120 ;  /* 0x0000008e8878723c */ /* 0x040fe20000041878 */
[----:B------:R-:W4:Y:S05]  /*eac0*/  LDSM.16.MT88.4 R140, [R193+0x1000] ;  /* 0x00100000c18c783b */ /* 0x000f2a0000004200 */
[----:B------:R5:W5:Y:S02]  /*ead0*/  MUFU.EX2 R134, R2 ;  /* 0x0000000200867308 */ /* 0x000b640000000800 */
[C---:B---3--:R-:W-:Y:S04]  /*eae0*/  HMMA.16816.F32.BF16 R124, R136.reuse, R144, R124 ;  /* 0x00000090887c723c */ /* 0x048fe8000004187c */
[----:B-1----:R-:W-:Y:S04]  /*eaf0*/  F2FP.BF16.PACK_AB R168, R180, R181 ;  /* 0x000000b5b4a8723e */ /* 0x002fe800000010ff */
[----:B------:R-:W-:Y:S01]  /*eb00*/  HMMA.16816.F32.BF16 R128, R136, R146, R128 ;  /* 0x000000928880723c */ /* 0x000fe20000041880 */
[----:B------:R-:W1:Y:S03]  /*eb10*/  LDSM.16.MT88.4 R144, [R197+0x1000] ;  /* 0x00100000c590783b */ /* 0x000e660000004200 */
[----:B--2---:R-:W-:Y:S03]  /*eb20*/  F2FP.BF16.PACK_AB R170, R178, R179 ;  /* 0x000000b3b2aa723e */ /* 0x004fe600000010ff */
[----:B------:R-:W-:Y:S02]  /*eb30*/  F2FP.BF16.PACK_AB R136, R221, R223 ;  /* 0x000000dfdd88723e */ /* 0x000fe400000010ff */
[----:B------:R-:W-:Y:S01]  /*eb40*/  F2FP.BF16.PACK_AB R137, R177, R176 ;  /* 0x000000b0b189723e */ /* 0x000fe200000010ff */
[----:B------:R-:W2:Y:S02]  /*eb50*/  LDL R183, [R1+0x14] ;  /* 0x0000140001b77983 */ /* 0x000ea40000100800 */
[----:B------:R-:W-:Y:S02]  /*eb60*/  F2FP.BF16.PACK_AB R138, R189, R190 ;  /* 0x000000bebd8a723e */ /* 0x000fe400000010ff */
[----:B------:R-:W-:Y:S01]  /*eb70*/  F2FP.BF16.PACK_AB R139, R174, R175 ;  /* 0x000000afae8b723e */ /* 0x000fe200000010ff */
[----:B-----5:R-:W-:Y:S01]  /*eb80*/  FFMA.FTZ R2, R0, R158, R187 ;  /* 0x0000009e00027223 */ /* 0x020fe200000100bb */
[----:B------:R-:W-:Y:S01]  /*eb90*/  F2FP.BF16.PACK_AB R171, R133, R134 ;  /* 0x0000008685ab723e */ /* 0x000fe200000010ff */
[----:B------:R-:W-:Y:S01]  /*eba0*/  LDSM.16.MT88.4 R156, [R197+0x1800] ;  /* 0x00180000c59c783b */ /* 0x000fe20000004200 */
[----:B------:R-:W-:Y:S02]  /*ebb0*/  FADD.FTZ R0, R238, R160 ;  /* 0x000000a0ee007221 */ /* 0x000fe40000010000 */
[----:B------:R-:W-:Y:S02]  /*ebc0*/  FADD.FTZ R2, R188, R2 ;  /* 0x00000002bc027221 */ /* 0x000fe40000010000 */
[----:B------:R-:W-:Y:S01]  /*ebd0*/  FADD.FTZ R0, R240, R0 ;  /* 0x00000000f0007221 */ /* 0x000fe20000010000 */
[C---:B----4-:R-:W-:Y:S03]  /*ebe0*/  HMMA.16816.F32.BF16 R4, R136.reuse, R140, R4 ;  /* 0x0000008c8804723c */ /* 0x050fe60000041804 */
[----:B------:R-:W-:Y:S01]  /*ebf0*/  FADD.FTZ R135, R169, R2 ;  /* 0x00000002a9877221 */ /* 0x000fe20000010000 */
[----:B------:R-:W-:Y:S01]  /*ec00*/  F2FP.BF16.PACK_AB R169, R173, R172 ;  /* 0x000000acada9723e */ /* 0x000fe200000010ff */
[----:B------:R-:W-:Y:S02]  /*ec10*/  FADD.FTZ R2, R239, R0 ;  /* 0x00000000ef027221 */ /* 0x000fe40000010000 */
[----:B------:R-:W-:Y:S01]  /*ec20*/  FADD.FTZ R0, R191, R135 ;  /* 0x00000087bf007221 */ /* 0x000fe20000010000 */
[C---:B------:R-:W-:Y:S01]  /*ec30*/  HMMA.16816.F32.BF16 R8, R136.reuse, R142, R8 ;  /* 0x0000008e8808723c */ /* 0x040fe20000041808 */
[----:B------:R-:W3:Y:S03]  /*ec40*/  LDSM.16.MT88.4 R140, [R193+0x3000] ;  /* 0x00300000c18c783b */ /* 0x000ee60000004200 */
[----:B------:R-:W-:Y:S02]  /*ec50*/  FADD.FTZ R2, R227, R2 ;  /* 0x00000002e3027221 */ /* 0x000fe40000010000 */
[----:B------:R-:W-:Y:S02]  /*ec60*/  FADD.FTZ R0, R186, R0 ;  /* 0x00000000ba007221 */ /* 0x000fe40000010000 */
[C---:B------:R-:W-:Y:S04]  /*ec70*/  HMMA.16816.F32.BF16 R12, R136.reuse, R148, R12 ;  /* 0x00000094880c723c */ /* 0x040fe8000004180c */
[----:B------:R-:W-:Y:S02]  /*ec80*/  FADD.FTZ R2, R226, R2 ;  /* 0x00000002e2027221 */ /* 0x000fe40000010000 */
[----:B------:R-:W-:Y:S02]  /*ec90*/  FADD.FTZ R0, R185, R0 ;  /* 0x00000000b9007221 */ /* 0x000fe40000010000 */
[C---:B------:R-:W-:Y:S01]  /*eca0*/  HMMA.16816.F32.BF16 R16, R136.reuse, R150, R16 ;  /* 0x000000968810723c */ /* 0x040fe20000041810 */
[----:B------:R-:W4:Y:S03]  /*ecb0*/  LDSM.16.MT88.4 R148, [R194+0x3000] ;  /* 0x00300000c294783b */ /* 0x000f260000004200 */
[----:B------:R-:W-:Y:S02]  /*ecc0*/  FADD.FTZ R2, R225, R2 ;  /* 0x00000002e1027221 */ /* 0x000fe40000010000 */
        /* <DEDUP_REMOVED lines=8> */
[C---:B------:R-:W-:Y:S04]  /*ed50*/  HMMA.16816.F32.BF16 R28, R136.reuse, R152, R28 ;  /* 0x00000098881c723c */ /* 0x040fe8000004181c */
[----:B------:R-:W-:Y:S02]  /*ed60*/  FADD.FTZ R2, R221, R2 ;  /* 0x00000002dd027221 */ /* 0x000fe40000010000 */
[----:B------:R-:W-:Y:S02]  /*ed70*/  FADD.FTZ R0, R177, R0 ;  /* 0x00000000b1007221 */ /* 0x000fe40000010000 */
[C---:B------:R-:W-:Y:S01]  /*ed80*/  HMMA.16816.F32.BF16 R32, R136.reuse, R154, R32 ;  /* 0x0000009a8820723c */ /* 0x040fe20000041820 */
[----:B------:R-:W5:Y:S03]  /*ed90*/  LDSM.16.MT88.4 R152, [R196+0x3000] ;  /* 0x00300000c498783b */ /* 0x000f660000004200 */
[----:B------:R-:W-:Y:S02]  /*eda0*/  FADD.FTZ R2, R190, R2 ;  /* 0x00000002be027221 */ /* 0x000fe40000010000 */
[----:B------:R-:W-:Y:S02]  /*edb0*/  FADD.FTZ R0, R175, R0 ;  /* 0x00000000af007221 */ /* 0x000fe40000010000 */
[C---:B---3--:R-:W-:Y:S04]  /*edc0*/  HMMA.16816.F32.BF16 R36, R136.reuse, R140, R36 ;  /* 0x0000008c8824723c */ /* 0x048fe80000041824 */
[----:B------:R-:W-:Y:S02]  /*edd0*/  FADD.FTZ R2, R189, R2 ;  /* 0x00000002bd027221 */ /* 0x000fe40000010000 */
[----:B------:R-:W-:Y:S02]  /*ede0*/  FADD.FTZ R0, R174, R0 ;  /* 0x00000000ae007221 */ /* 0x000fe40000010000 */
        /* <DEDUP_REMOVED lines=8> */
[C---:B-----5:R-:W-:Y:S08]  /*ee70*/  HMMA.16816.F32.BF16 R60, R136.reuse, R152, R60 ;  /* 0x00000098883c723c */ /* 0x060ff0000004183c */
[C---:B------:R-:W-:Y:S01]  /*ee80*/  HMMA.16816.F32.BF16 R64, R136.reuse, R154, R64 ;  /* 0x0000009a8840723c */ /* 0x040fe20000041840 */
[----:B------:R-:W5:Y:S07]  /*ee90*/  LDSM.16.MT88.4 R152, [R196+0x5000] ;  /* 0x00500000c498783b */ /* 0x000f6e0000004200 */
        /* <DEDUP_REMOVED lines=19> */
[C---:B------:R-:W-:Y:S08]  /*efd0*/  HMMA.16816.F32.BF16 R120, R136.reuse, R146, R120 ;  /* 0x000000928878723c */ /* 0x040ff00000041878 */
[C---:B-----5:R-:W-:Y:S08]  /*efe0*/  HMMA.16816.F32.BF16 R124, R136.reuse, R152, R124 ;  /* 0x00000098887c723c */ /* 0x060ff0000004187c */
[----:B------:R-:W-:Y:S08]  /*eff0*/  HMMA.16816.F32.BF16 R128, R136, R154, R128 ;  /* 0x0000009a8880723c */ /* 0x000ff00000041880 */
[C---:B---3--:R-:W-:Y:S01]  /*f000*/  HMMA.16816.F32.BF16 R136, R168.reuse, R140, R4 ;  /* 0x0000008ca888723c */ /* 0x048fe20000041804 */
[----:B------:R-:W1:Y:S07]  /*f010*/  LDSM.16.MT88.4 R4, [R193+0x3800] ;  /* 0x00380000c104783b */ /* 0x000e6e0000004200 */
[C---:B------:R-:W-:Y:S01]  /*f020*/  HMMA.16816.F32.BF16 R140, R168.reuse, R142, R8 ;  /* 0x0000008ea88c723c */ /* 0x040fe20000041808 */
[----:B------:R-:W3:Y:S07]  /*f030*/  LDSM.16.MT88.4 R8, [R194+0x3800] ;  /* 0x00380000c208783b */ /* 0x000eee0000004200 */
[C---:B----4-:R-:W-:Y:S01]  /*f040*/  HMMA.16816.F32.BF16 R144, R168.reuse, R148, R12 ;  /* 0x00000094a890723c */ /* 0x050fe2000004180c */
[----:B------:R-:W4:Y:S07]  /*f050*/  LDSM.16.MT88.4 R12, [R197+0x3800] ;  /* 0x00380000c50c783b */ /* 0x000f2e0000004200 */
[C---:B------:R-:W-:Y:S01]  /*f060*/  HMMA.16816.F32.BF16 R148, R168.reuse, R150, R16 ;  /* 0x00000096a894723c */ /* 0x040fe20000041810 */
[----:B------:R-:W5:Y:S02]  /*f070*/  LDSM.16.MT88.4 R16, [R196+0x3800] ;  /* 0x00380000c410783b */ /* 0x000f640000004200 */
[----:B--2---:R-:W-:Y:S05]  /*f080*/  ISETP.GT.AND P0, PT, R222, R183, PT ;  /* 0x000000b7de00720c */ /* 0x004fea0003f04270 */
[C---:B------:R-:W-:Y:S01]  /*f090*/  HMMA.16816.F32.BF16 R152, R168.reuse, R156, R20 ;  /* 0x0000009ca898723c */ /* 0x040fe20000041814 */
[----:B------:R-:W2:Y:S03]  /*f0a0*/  LDSM.16.MT88.4 R20, [R193+0x5800] ;  /* 0x00580000c114783b */ /* 0x000ea60000004200 */
[----:B------:R-:W-:Y:S04]  /*f0b0*/  MOV R222, R220 ;  /* 0x000000dc00de7202 */ /* 0x000fe80000000f00 */
[C---:B------:R-:W-:Y:S01]  /*f0c0*/  HMMA.16816.F32.BF16 R156, R168.reuse, R158, R24 ;  /* 0x0000009ea89c723c */ /* 0x040fe20000041818 */
[----:B------:R-:W-:Y:S07]  /*f0d0*/  LDSM.16.MT88.4 R24, [R193+0x7800] ;  /* 0x00780000c118783b */ /* 0x000fee0000004200 */
[C---:B------:R-:W-:Y:S08]  /*f0e0*/  HMMA.16816.F32.BF16 R160, R168.reuse, R164, R28 ;  /* 0x000000a4a8a0723c */ /* 0x040ff0000004181c */
[C---:B------:R-:W-:Y:S08]  /*f0f0*/  HMMA.16816.F32.BF16 R164, R168.reuse, R166, R32 ;  /* 0x000000a6a8a4723c */ /* 0x040ff00000041820 */
        /* <DEDUP_REMOVED lines=20> */
[C---:B----4-:R-:W-:Y:S07]  /*f240*/  HMMA.16816.F32.BF16 R92, R168.reuse, R12, R92 ;  /* 0x0000000ca85c723c */ /* 0x050fee000004185c */
[-C--:B------:R-:W-:Y:S01]  /*f250*/  MOV R12, R3.reuse ;  /* 0x00000003000c7202 */ /* 0x080fe20000000f00 */
[C---:B------:R-:W-:Y:S08]  /*f260*/  HMMA.16816.F32.BF16 R96, R168.reuse, R14, R96 ;  /* 0x0000000ea860723c */ /* 0x040ff00000041860 */
[C---:B------:R-:W-:Y:S08]  /*f270*/  HMMA.16816.F32.BF16 R100, R168.reuse, R24, R100 ;  /* 0x00000018a864723c */ /* 0x040ff00000041864 */
[C---:B------:R-:W-:Y:S08]  /*f280*/  HMMA.16816.F32.BF16 R104, R168.reuse, R26, R104 ;  /* 0x0000001aa868723c */ /* 0x040ff00000041868 */
[C---:B-----5:R-:W-:Y:S08]  /*f290*/  HMMA.16816.F32.BF16 R108, R168.reuse, R16, R108 ;  /* 0x00000010a86c723c */ /* 0x060ff0000004186c */
[C---:B------:R-:W-:Y:S08]  /*f2a0*/  HMMA.16816.F32.BF16 R112, R168.reuse, R18, R112 ;  /* 0x00000012a870723c */ /* 0x040ff00000041870 */
[C---:B--2---:R-:W-:Y:S08]  /*f2b0*/  HMMA.16816.F32.BF16 R116, R168.reuse, R20, R116 ;  /* 0x00000014a874723c */ /* 0x044ff00000041874 */
        /* <DEDUP_REMOVED lines=8> */
[----:B------:R-:W-:Y:S01]  /*f340*/  FADD.FTZ R0, R134, R4 ;  /* 0x0000000486007221 */ /* 0x000fe20000010000 */
[----:B------:R-:W-:Y:S01]  /*f350*/  MOV R134, R3 ;  /* 0x0000000300867202 */ /* 0x000fe20000000f00 */
[----:B------:R-:W-:Y:S02]  /*f360*/  FADD.FTZ R2, R178, R2 ;  /* 0x00000002b2027221 */ /* 0x000fe40000010000 */
[----:B------:R-:W-:Y:S01]  /*f370*/  FADD.FTZ R0, R133, R0 ;  /* 0x0000000085007221 */ /* 0x000fe20000010000 */
[----:B------:R-:W-:Y:S02]  /*f380*/  MOV R133, R132 ;  /* 0x0000008400857202 */ /* 0x000fe40000000f00 */
[----:B------:R1:W-:Y:S04]  /*f390*/  STL [R1], R2 ;  /* 0x0000000201007387 */ /* 0x0003e80000100800 */
[----:B------:R1:W-:Y:S01]  /*f3a0*/  STL [R1+0x8], R0 ;  /* 0x0000080001007387 */ /* 0x0003e20000100800 */
[----:B------:R-:W-:-:S05]  /*f3b0*/  @P0 BRA `(.L_x_1703) ;  /* 0xffffc80000000947 */ /* 0x000fca000383ffff */
.L_x_1702:
[----:B------:R-:W-:-:S13]  /*f3c0*/  ISETP.GE.AND P0, PT, R220, R230, PT ;  /* 0x000000e6dc00720c */ /* 0x000fda0003f06270 */
[----:B------:R-:W-:Y:S05]  /*f3d0*/  @!P0 BRA `(.L_x_1704) ;  /* 0x0000430000008947 */ /* 0x000fea0003800000 */
[----:B------:R-:W-:Y:S02]  /*f3e0*/  MOV R133, R12 ;  /* 0x0000000c00857202 */ /* 0x000fe40000000f00 */
[----:B-1----:R-:W-:Y:S02]  /*f3f0*/  MOV R2, R132 ;  /* 0x0000008400027202 */ /* 0x002fe40000000f00 */
.L_x_1713:
[----:B------:R-:W-:Y:S01]  /*f400*/  SHF.R.S32.HI R0, RZ, 0x1f, R220 ;  /* 0x0000001fff007819 */ /* 0x000fe200000114dc */
[----:B------:R-:W-:Y:S04]  /*f410*/  DEPBAR.LE SB0, 0x0 ;  /* 0x000080000000791a */ /* 0x000fe80000000000 */
[----:B------:R-:W-:Y:S01]  /*f420*/  WARPSYNC 0xffffffff ;  /* 0xffffffff00007948 */ /* 0x000fe20003800000 */
[----:B------:R-:W-:Y:S01]  /*f430*/  BAR.SYNC.DEFER_BLOCKING 0x0 ;  /* 0x0000000000007b1d */ /* 0x000fe20000010000 */
[----:B------:R-:W-:Y:S01]  /*f440*/  IMAD R0, R0, c[0x0][0x208], RZ ;  /* 0x0000820000007a24 */ /* 0x000fe200078e02ff */
[----:B------:R-:W-:Y:S01]  /*f450*/  IADD3 R14, P0, R234, 0x40, RZ ;  /* 0x00000040ea0e7810 */ /* 0x000fe20007f1e0ff */
[C---:B------:R-:W-:Y:S04]  /*f460*/  IMAD.WIDE.U32 R6, R220.reuse, c[0x0][0x208], RZ ;  /* 0x00008200dc067a25 */ /* 0x040fe800078e00ff */
[----:B------:R-:W-:Y:S02]  /*f470*/  IMAD R0, R220, c[0x0][0x20c], R0 ;  /* 0x00008300dc007a24 */ /* 0x000fe400078e0200 */
[----:B------:R-:W-:Y:S01]  /*f480*/  IMAD.X R15, RZ, RZ, R236, P0 ;  /* 0x000000ffff0f7224 */ /* 0x000fe200000e06ec */
[----:B------:R-:W-:Y:S01]  /*f490*/  IADD3 R23, P0, R234, 0x80, RZ ;  /* 0x00000080ea177810 */ /* 0x000fe20007f1e0ff */
[----:B------:R-:W-:Y:S02]  /*f4a0*/  IMAD.IADD R0, R7, 0x1, R0 ;  /* 0x0000000107007824 */ /* 0x000fe400078e0200 */
[C---:B------:R-:W-:Y:S02]  /*f4b0*/  IMAD.SHL.U32 R4, R6.reuse, 0x40, RZ ;  /* 0x0000004006047824 */ /* 0x040fe400078e00ff */
[----:B------:R-:W-:Y:S01]  /*f4c0*/  IMAD.X R22, RZ, RZ, R236, P0 ;  /* 0x000000ffff167224 */ /* 0x000fe200000e06ec */
[----:B------:R-:W-:Y:S01]  /*f4d0*/  SHF.L.U64.HI R0, R6, 0x6, R0 ;  /* 0x0000000606007819 */ /* 0x000fe20000010200 */
[----:B------:R-:W-:Y:S01]  /*f4e0*/  IMAD.MOV.U32 R20, RZ, RZ, c[0x0][0x208] ;  /* 0x00008200ff147624 */ /* 0x000fe200078e00ff */
[----:B------:R-:W-:Y:S01]  /*f4f0*/  IADD3 R3, P0, R4, R234, RZ ;  /* 0x000000ea04037210 */ /* 0x000fe20007f1e0ff */
[----:B------:R-:W-:Y:S04]  /*f500*/  IMAD.MOV.U32 R240, RZ, RZ, c[0x0][0x2c4] ;  /* 0x0000b100fff07624 */ /* 0x000fe800078e00ff */
[----:B------:R-:W-:Y:S01]  /*f510*/  IMAD.X R5, R0, 0x1, R236, P0 ;  /* 0x0000000100057824 */ /* 0x000fe200000e06ec */
[C---:B------:R-:W-:Y:S01]  /*f520*/  LEA R6, P0, R3.reuse, c[0x0][0x1f8], 0x1 ;  /* 0x00007e0003067a11 */ /* 0x040fe200078008ff */
[----:B------:R-:W-:Y:S01]  /*f530*/  LDSM.16.M88.4 R32, [R199] ;  /* 0x00000000c720783b */ /* 0x000fe20000000200 */
[----:B------:R-:W-:Y:S01]  /*f540*/  ISETP.NE.AND P2, PT, R240, 0x1, PT ;  /* 0x00000001f000780c */ /* 0x000fe20003f45270 */
[----:B------:R-:W-:Y:S01]  /*f550*/  ULDC UR4, c[0x0][0x324] ;  /* 0x0000c90000047ab9 */ /* 0x000fe20000000800 */
[----:B------:R-:W-:Y:S01]  /*f560*/  LEA.HI.X R7, R3, c[0x0][0x1fc], R5, 0x1, P0 ;  /* 0x00007f0003077a11 */ /* 0x000fe200000f0c05 */
[----:B------:R-:W-:Y:S01]  /*f570*/  ULOP3.LUT UR4, URZ, UR4, URZ, 0x33, !UPT ;  /* 0x000000043f047292 */ /* 0x000fe2000f8e333f */
[----:B------:R-:W-:Y:S01]  /*f580*/  IADD3 R3, P0, R4, R14, RZ ;  /* 0x0000000e04037210 */ /* 0x000fe20007f1e0ff */
[----:B------:R-:W1:Y:S04]  /*f590*/  LDSM.16.M88.4 R8, [R192] ;  /* 0x00000000c008783b */ /* 0x000e680000000200 */
[----:B------:R-:W-:Y:S01]  /*f5a0*/  IMAD.X R13, R0, 0x1, R15, P0 ;  /* 0x00000001000d7824 */ /* 0x000fe200000e060f */
[----:B------:R-:W-:Y:S01]  /*f5b0*/  IADD3 R5, P0, R4, R23, RZ ;  /* 0x0000001704057210 */ /* 0x000fe20007f1e0ff */
[----:B------:R-:W2:Y:S06]  /*f5c0*/  LDSM.16.M88.4 R16, [R192+0x800] ;  /* 0x00080000c010783b */ /* 0x000eac0000000200 */
[----:B------:R-:W3:Y:S06]  /*f5d0*/  LDSM.16.M88.4 R24, [R192+0x1000] ;  /* 0x00100000c018783b */ /* 0x000eec0000000200 */
[----:B------:R-:W4:Y:S06]  /*f5e0*/  LDSM.16.M88.4 R168, [R192+0x1800] ;  /* 0x00180000c0a8783b */ /* 0x000f2c0000000200 */
[----:B------:R-:W-:Y:S06]  /*f5f0*/  LDSM.16.M88.4 R172, [R200] ;  /* 0x00000000c8ac783b */ /* 0x000fec0000000200 */
[----:B------:R-:W2:Y:S06]  /*f600*/  LDSM.16.M88.4 R176, [R203] ;  /* 0x00000000cbb0783b */ /* 0x000eac0000000200 */
[----:B------:R-:W1:Y:S06]  /*f610*/  LDSM.16.M88.4 R180, [R218] ;  /* 0x00000000dab4783b */ /* 0x000e6c0000000200 */
[----:B------:R-:W1:Y:S06]  /*f620*/  LDSM.16.M88.4 R184, [R217] ;  /* 0x00000000d9b8783b */ /* 0x000e6c0000000200 */
[----:B------:R-:W1:Y:S06]  /*f630*/  LDSM.16.M88.4 R188, [R216] ;  /* 0x00000000d8bc783b */ /* 0x000e6c0000000200 */
[----:B------:R-:W-:Y:S01]  /*f640*/  @!PT LDS RZ, [RZ] ;  /* 0x00000000fffff984 */ /* 0x000fe20000000800 */
[----:B------:R-:W-:Y:S01]  /*f650*/  @!PT LDS RZ, [RZ] ;  /* 0x00000000fffff984 */ /* 0x000fe20000000800 */
[----:B------:R-:W-:Y:S01]  /*f660*/  @!PT LDS RZ, [RZ] ;  /* 0x00000000fffff984 */ /* 0x000fe20000000800 */
[----:B------:R2:W-:Y:S06]  /*f670*/  LDGSTS.E.BYPASS.LTC128B.128 [R219+0x100], [R6.64], !P6 ;  /* 0x0010000006db7fae */ /* 0x0005ec000f101d46 */
[----:B------:R-:W5:Y:S06]  /*f680*/  LDL R239, [R1+0x18] ;  /* 0x0000180001ef7983 */ /* 0x000f6c0000100800 */
[----:B------:R-:W5:Y:S06]  /*f690*/  LDL R238, [R1+0x44] ;  /* 0x0000440001ee7983 */ /* 0x000f6c0000100800 */
[----:B------:R-:W5:Y:S01]  /*f6a0*/  LDL R237, [R1+0x4] ;  /* 0x0000040001ed7983 */ /* 0x000f620000100800 */
[----:B--2---:R-:W-:Y:S01]  /*f6b0*/  IMAD.X R7, R0, 0x1, R22, P0 ;  /* 0x0000000100077824 */ /* 0x004fe200000e0616 */
[C---:B------:R-:W-:Y:S04]  /*f6c0*/  LEA R12, P0, R3.reuse, c[0x0][0x1f8], 0x1 ;  /* 0x00007e00030c7a11 */ /* 0x040fe800078008ff */
[----:B------:R-:W-:Y:S02]  /*f6d0*/  LEA.HI.X R13, R3, c[0x0][0x1fc], R13, 0x1, P0 ;  /* 0x00007f00030d7a11 */ /* 0x000fe400000f0c0d */
[C---:B------:R-:W-:Y:S03]  /*f6e0*/  LEA R6, P0, R5.reuse, c[0x0][0x1f8], 0x1 ;  /* 0x00007e0005067a11 */ /* 0x040fe600078008ff */
[----:B------:R2:W-:Y:S01]  /*f6f0*/  LDGSTS.E.BYPASS.LTC128B.128 [R219+0x2100], [R12.64], !P5 ;  /* 0x021000000cdb7fae */ /* 0x0005e2000e901d46 */
[----:B------:R-:W-:Y:S01]  /*f700*/  LEA.HI.X R7, R5, c[0x0][0x1fc], R7, 0x1, P0 ;  /* 0x00007f0005077a11 */ /* 0x000fe200000f0c07 */
[----:B------:R-:W-:Y:S01]  /*f710*/  IMAD.MOV.U32 R5, RZ, RZ, c[0x0][0x20c] ;  /* 0x00008300ff057624 */ /* 0x000fe200078e00ff */
[----:B------:R-:W-:Y:S03]  /*f720*/  IADD3 R21, P0, R234, 0xc0, RZ ;  /* 0x000000c0ea157810 */ /* 0x000fe60007f1e0ff */
[----:B------:R1:W-:Y:S02]  /*f730*/  LDGSTS.E.BYPASS.LTC128B.128 [R219+0x4100], [R6.64], !P4 ;  /* 0x0410000006db7fae */ /* 0x0003e4000e101d46 */
[----:B------:R-:W-:Y:S01]  /*f740*/  IMAD.X R28, RZ, RZ, R236, P0 ;  /* 0x000000ffff1c7224 */ /* 0x000fe200000e06ec */
[C---:B------:R-:W-:Y:S04]  /*f750*/  LEA R3, P0, R20.reuse, R4, 0x5 ;  /* 0x0000000414037211 */ /* 0x040fe800078028ff */
[----:B------:R-:W-:Y:S02]  /*f760*/  LEA.HI.X R20, R20, R0, R5, 0x5, P0 ;  /* 0x0000000014147211 */ /* 0x000fe400000f2c05 */
[----:B------:R-:W-:Y:S05]  /*f770*/  IADD3 R5, P0, R4, R21, RZ ;  /* 0x0000001504057210 */ /* 0x000fea0007f1e0ff */
[----:B------:R-:W-:Y:S01]  /*f780*/  IMAD.X R0, R0, 0x1, R28, P0 ;  /* 0x0000000100007824 */ /* 0x000fe200000e061c */
[C---:B------:R-:W-:Y:S04]  /*f790*/  LEA R4, P0, R5.reuse, c[0x0][0x1f8], 0x1 ;  /* 0x00007e0005047a11 */ /* 0x040fe800078008ff */
[----:B------:R-:W-:Y:S05]  /*f7a0*/  LEA.HI.X R5, R5, c[0x0][0x1fc], R0, 0x1, P0 ;  /* 0x00007f0005057a11 */ /* 0x000fea00000f0c00 */
[----:B------:R2:W-:Y:S01]  /*f7b0*/  LDGSTS.E.BYPASS.LTC128B.128 [R219+0x6100], [R4.64], !P3 ;  /* 0x0610000004db7fae */ /* 0x0005e2000d901d46 */
[C---:B-1----:R-:W-:Y:S05]  /*f7c0*/  IADD3 R6, P0, R3.reuse, R14, RZ ;  /* 0x0000000e03067210 */ /* 0x042fea0007f1e0ff */
[C---:B------:R-:W-:Y:S01]  /*f7d0*/  IMAD.X R7, R20.reuse, 0x1, R15, P0 ;  /* 0x0000000114077824 */ /* 0x040fe200000e060f */
[C---:B------:R-:W-:Y:S04]  /*f7e0*/  IADD3 R0, P0, R3.reuse, R234, RZ ;  /* 0x000000ea03007210 */ /* 0x040fe80007f1e0ff */
[----:B--2---:R-:W-:Y:S02]  /*f7f0*/  IADD3.X R4, R20, R236, RZ, P0, !PT ;  /* 0x000000ec14047210 */ /* 0x004fe400007fe4ff */
[C---:B------:R-:W-:Y:S04]  /*f800*/  LEA R12, P0, R0.reuse, c[0x0][0x1f8], 0x1 ;  /* 0x00007e00000c7a11 */ /* 0x040fe800078008ff */
[----:B------:R-:W-:Y:S02]  /*f810*/  LEA.HI.X R13, R0, c[0x0][0x1fc], R4, 0x1, P0 ;  /* 0x00007f00000d7a11 */ /* 0x000fe400000f0c04 */
[C---:B------:R-:W-:Y:S03]  /*f820*/  LEA R14, P0, R6.reuse, c[0x0][0x1f8], 0x1 ;  /* 0x00007e00060e7a11 */ /* 0x040fe600078008ff */
[----:B------:R1:W-:Y:S01]  /*f830*/  LDGSTS.E.BYPASS.LTC128B.128 [R219+0x1100], [R12.64], !P6 ;  /* 0x011000000cdb7fae */ /* 0x0003e2000f101d46 */
[----:B------:R-:W-:Y:S02]  /*f840*/  LEA.HI.X R15, R6, c[0x0][0x1fc], R7, 0x1, P0 ;  /* 0x00007f00060f7a11 */ /* 0x000fe400000f0c07 */
[C---:B------:R-:W-:Y:S03]  /*f850*/  IADD3 R0, P0, R3.reuse, R23, RZ ;  /* 0x0000001703007210 */ /* 0x040fe60007f1e0ff */
[----:B------:R1:W-:Y:S02]  /*f860*/  LDGSTS.E.BYPASS.LTC128B.128 [R219+0x3100], [R14.64], !P5 ;  /* 0x031000000edb7fae */ /* 0x0003e4000e901d46 */
[----:B------:R-:W-:Y:S01]  /*f870*/  IMAD.X R4, R20, 0x1, R22, P0 ;  /* 0x0000000114047824 */ /* 0x000fe200000e0616 */
[C---:B------:R-:W-:Y:S04]  /*f880*/  LEA R22, P0, R0.reuse, c[0x0][0x1f8], 0x1 ;  /* 0x00007e0000167a11 */ /* 0x040fe800078008ff */
[----:B------:R-:W-:Y:S02]  /*f890*/  LEA.HI.X R23, R0, c[0x0][0x1fc], R4, 0x1, P0 ;  /* 0x00007f0000177a11 */ /* 0x000fe400000f0c04 */
[C---:B------:R-:W-:Y:S03]  /*f8a0*/  HMMA.16816.F32.BF16 R4, R32.reuse, R8, RZ ;  /* 0x000000082004723c */ /* 0x040fe600000418ff */
[----:B------:R-:W-:Y:S01]  /*f8b0*/  IADD3 R3, P0, R3, R21, RZ ;  /* 0x0000001503037210 */ /* 0x000fe20007f1e0ff */
[----:B------:R3:W-:Y:S04]  /*f8c0*/  LDGSTS.E.BYPASS.LTC128B.128 [R219+0x5100], [R22.64], !P4 ;  /* 0x0510000016db7fae */ /* 0x0007e8000e101d46 */
[C---:B------:R-:W-:Y:S01]  /*f8d0*/  HMMA.16816.F32.BF16 R8, R32.reuse, R10, RZ ;  /* 0x0000000a2008723c */ /* 0x040fe200000418ff */
[----:B------:R-:W-:Y:S03]  /*f8e0*/  IMAD.X R0, R20, 0x1, R28, P0 ;  /* 0x0000000114007824 */ /* 0x000fe600000e061c */
[C---:B------:R-:W-:Y:S04]  /*f8f0*/  LEA R20, P0, R3.reuse, c[0x0][0x1f8], 0x1 ;  /* 0x00007e0003147a11 */ /* 0x040fe800078008ff */
[----:B------:R-:W-:Y:S01]  /*f900*/  LEA.HI.X R21, R3, c[0x0][0x1fc], R0, 0x1, P0 ;  /* 0x00007f0003157a11 */ /* 0x000fe200000f0c00 */
[C---:B-1----:R-:W-:Y:S01]  /*f910*/  HMMA.16816.F32.BF16 R12, R32.reuse, R16, RZ ;  /* 0x00000010200c723c */ /* 0x042fe200000418ff */
[C---:B------:R-:W-:Y:S03]  /*f920*/  ISETP.GT.AND P0, PT, R220.reuse, R230, PT ;  /* 0x000000e6dc00720c */ /* 0x040fe60003f04270 */
[----:B------:R3:W-:Y:S04]  /*f930*/  LDGSTS.E.BYPASS.LTC128B.128 [R219+0x7100], [R20.64], !P3 ;  /* 0x0710000014db7fae */ /* 0x0007e8000d901d46 */
[C---:B------:R-:W-:Y:S02]  /*f940*/  HMMA.16816.F32.BF16 R16, R32.reuse, R18, RZ ;  /* 0x000000122010723c */ /* 0x040fe400000418ff */
[----:B------:R-:W0:Y:S04]  /*f950*/  LDGDEPBAR ;  /* 0x00000000000079af */ /* 0x000e280000000000 */
[----:B------:R-:W-:Y:S06]  /*f960*/  @P0 IADD3 R0, R220, -0x1, RZ ;  /* 0xffffffffdc000810 */ /* 0x000fec0007ffe0ff */
[----:B------:R-:W-:Y:S01]  /*f970*/  @P0 SHF.R.S32.HI R3, RZ, 0x1f, R0 ;  /* 0x0000001fff030819 */ /* 0x000fe20000011400 */
[----:B------:R-:W-:Y:S04]  /*f980*/  @P0 IMAD.WIDE.U32 R134, R0, c[0x0][0x1e0], RZ ;  /* 0x0000780000860a25 */ /* 0x000fe800078e00ff */
[----:B------:R-:W-:Y:S02]  /*f990*/  @P0 IMAD.SHL.U32 R132, R134, 0x40, RZ ;  /* 0x0000004086840824 */ /* 0x000fe400078e00ff */
[----:B------:R-:W-:Y:S01]  /*f9a0*/  @P0 IMAD R3, R3, c[0x0][0x1e0], RZ ;  /* 0x0000780003030a24 */ /* 0x000fe200078e02ff */
[C---:B---3--:R-:W-:Y:S03]  /*f9b0*/  HMMA.16816.F32.BF16 R20, R32.reuse, R24, RZ ;  /* 0x000000182014723c */ /* 0x048fe600000418ff */
[----:B------:R-:W-:Y:S01]  /*f9c0*/  @P0 IMAD R3, R0, c[0x0][0x1e4], R3 ;  /* 0x0000790000030a24 */ /* 0x000fe200078e0203 */
[----:B------:R-:W-:Y:S03]  /*f9d0*/  @P0 IADD3 R0, P1, R132, R232, RZ ;  /* 0x000000e884000210 */ /* 0x000fe60007f3e0ff */
[----:B------:R-:W-:Y:S01]  /*f9e0*/  @P0 IMAD.IADD R3, R135, 0x1, R3 ;  /* 0x0000000187030824 */ /* 0x000fe200078e0203 */
[C---:B------:R-:W-:Y:S08]  /*f9f0*/  HMMA.16816.F32.BF16 R24, R32.reuse, R26, RZ ;  /* 0x0000001a2018723c */ /* 0x040ff000000418ff */
[C---:B----4-:R-:W-:Y:S08]  /*fa00*/  HMMA.16816.F32.BF16 R28, R32.reuse, R168, RZ ;  /* 0x000000a8201c723c */ /* 0x050ff000000418ff */
[----:B------:R-:W-:Y:S01]  /*fa10*/  HMMA.16816.F32.BF16 R32, R32, R170, RZ ;  /* 0x000000aa2020723c */ /* 0x000fe200000418ff */
[----:B------:R-:W-:Y:S07]  /*fa20*/  LDSM.16.M88.4 R168, [R202] ;  /* 0x00000000caa8783b */ /* 0x000fee0000000200 */
[C---:B------:R-:W-:Y:S08]  /*fa30*/  HMMA.16816.F32.BF16 R4, R172.reuse, R176, R4 ;  /* 0x000000b0ac04723c */ /* 0x040ff00000041804 */
        /* <DEDUP_REMOVED lines=10> */
[----:B------:R-:W-:Y:S03]  /*fae0*/  @P0 IADD3 R0, P1, R132, R181, RZ ;  /* 0x000000b584000210 */ /* 0x000fe60007f3e0ff */
[C---:B------:R-:W-:Y:S04]  /*faf0*/  HMMA.16816.F32.BF16 R24, R172.reuse, R186, R24 ;  /* 0x000000baac18723c */ /* 0x040fe80000041818 */
[----:B------:R-:W-:Y:S01]  /*fb00*/  @P0 IMAD.X R3, R178, 0x1, R182, P1 ;  /* 0x00000001b2030824 */ /* 0x000fe200008e06b6 */
[C---:B------:R-:W-:Y:S03]  /*fb10*/  @P0 LEA R226, P1, R0.reuse, c[0x0][0x1c8], 0x1 ;  /* 0x0000720000e20a11 */ /* 0x040fe600078208ff */
[C---:B------:R-:W-:Y:S04]  /*fb20*/  HMMA.16816.F32.BF16 R28, R172.reuse, R188, R28 ;  /* 0x000000bcac1c723c */ /* 0x040fe8000004181c */
[----:B------:R-:W-:Y:S01]  /*fb30*/  @P0 LEA.HI.X R227, R0, c[0x0][0x1cc], R3, 0x1, P1 ;  /* 0x0000730000e30a11 */ /* 0x000fe200008f0c03 */
[----:B------:R-:W-:Y:S01]  /*fb40*/  @P0 IMAD.MOV.U32 R0, RZ, RZ, c[0x0][0x1e0] ;  /* 0x00007800ff000624 */ /* 0x000fe200078e00ff */
[----:B------:R-:W-:Y:S02]  /*fb50*/  @P0 MOV R3, c[0x0][0x1e4] ;  /* 0x0000790000030a02 */ /* 0x000fe40000000f00 */
[----:B------:R-:W-:Y:S01]  /*fb60*/  HMMA.16816.F32.BF16 R32, R172, R190, R32 ;  /* 0x000000beac20723c */ /* 0x000fe20000041820 */
[----:B------:R-:W1:Y:S03]  /*fb70*/  LDSM.16.M88.4 R172, [R198] ;  /* 0x00000000c6ac783b */ /* 0x000e660000000200 */
[C---:B------:R-:W-:Y:S04]  /*fb80*/  @P0 LEA R180, P1, R0.reuse, R132, 0x5 ;  /* 0x0000008400b40211 */ /* 0x040fe800078228ff */
[----:B------:R-:W-:Y:S04]  /*fb90*/  @P0 LEA.HI.X R179, R0, R178, R3, 0x5, P1 ;  /* 0x000000b200b30211 */ /* 0x000fe800008f2c03 */
[----:B------:R-:W-:Y:S05]  /*fba0*/  @P0 IADD3 R134, P1, R232, 0x80, RZ ;  /* 0x00000080e8860810 */ /* 0x000fea0007f3e0ff */
[----:B------:R-:W-:Y:S01]  /*fbb0*/  @P0 IMAD.X R135, RZ, RZ, R231, P1 ;  /* 0x000000ffff870224 */ /* 0x000fe200008e06e7 */
[-C--:B------:R-:W-:Y:S05]  /*fbc0*/  @P0 IADD3 R0, P1, R132, R134.reuse, RZ ;  /* 0x0000008684000210 */ /* 0x080fea0007f3e0ff */
[----:B------:R-:W-:Y:S01]  /*fbd0*/  @P0 IMAD.X R3, R178, 0x1, R135, P1 ;  /* 0x00000001b2030824 */ /* 0x000fe200008e0687 */
[C---:B------:R-:W-:Y:S04]  /*fbe0*/  @P0 LEA R176, P1, R0.reuse, c[0x0][0x1c8], 0x1 ;  /* 0x0000720000b00a11 */ /* 0x040fe800078208ff */
[----:B------:R-:W-:Y:S02]  /*fbf0*/  @P0 LEA.HI.X R177, R0, c[0x0][0x1cc], R3, 0x1, P1 ;  /* 0x0000730000b10a11 */ /* 0x000fe400008f0c03 */
[----:B------:R-:W-:Y:S05]  /*fc00*/  @P0 IADD3 R3, P1, R232, 0xc0, RZ ;  /* 0x000000c0e8030810 */ /* 0x000fea0007f3e0ff */
[----:B------:R-:W-:Y:S01]  /*fc10*/  @P0 IMAD.X R0, RZ, RZ, R231, P1 ;  /* 0x000000ffff000224 */ /* 0x000fe200008e06e7 */
        /* <DEDUP_REMOVED lines=197> */
[C---:B------:R-:W-:Y:S03]  /*10870*/  @P0 LEA R134, P1, R132.reuse, c[0x0][0x1c8], 0x1 ;  /* 0x0000720084860a11 */ /* 0x040fe600078208ff */
[----:B------:R1:W2:Y:S01]  /*10880*/  MUFU.TANH R184, R0 ;  /* 0x0000000000b87308 */ /* 0x0002a20000002400 */
[----:B------:R-:W-:Y:S01]  /*10890*/  @P0 LEA.HI.X R135, R132, c[0x0][0x1cc], R169, 0x1, P1 ;  /* 0x0000730084870a11 */ /* 0x000fe200008f0ca9 */
[----:B------:R-:W-:Y:S01]  /*108a0*/  @!PT LDS RZ, [RZ] ;  /* 0x00000000fffff984 */ /* 0x000fe20000000800 */
[----:B------:R-:W-:Y:S01]  /*108b0*/  @!PT LDS RZ, [RZ] ;  /* 0x00000000fffff984 */ /* 0x000fe20000000800 */
[----:B------:R-:W-:Y:S01]  /*108c0*/  @!PT LDS RZ, [RZ] ;  /* 0x00000000fffff984 */ /* 0x000fe20000000800 */
[----:B------:R3:W-:Y:S01]  /*108d0*/  @P0 LDGSTS.E.BYPASS.LTC128B.128 [R219+0x8100], [R228.64], !P6 ;  /* 0x08100000e4db0fae */ /* 0x0007e2000f101d46 */
[C---:B------:R-:W-:Y:S04]  /*108e0*/  @P0 LEA R170, P1, R168.reuse, c[0x0][0x1c8], 0x1 ;  /* 0x00007200a8aa0a11 */ /* 0x040fe800078208ff */
[----:B------:R-:W-:Y:S01]  /*108f0*/  @P0 LEA.HI.X R171, R168, c[0x0][0x1cc], R171, 0x1, P1 ;  /* 0x00007300a8ab0a11 */ /* 0x000fe200008f0cab */
[----:B------:R3:W-:Y:S01]  /*10900*/  @P0 LDGSTS.E.BYPASS.LTC128B.128 [R219+0xa100], [R226.64], !P5 ;  /* 0x0a100000e2db0fae */ /* 0x0007e2000e901d46 */
[C---:B------:R-:W-:Y:S04]  /*10910*/  @P0 LEA R168, P1, R3.reuse, c[0x0][0x1c8], 0x1 ;  /* 0x0000720003a80a11 */ /* 0x040fe800078208ff */
[----:B------:R-:W-:Y:S01]  /*10920*/  @P0 LEA.HI.X R169, R3, c[0x0][0x1cc], R178, 0x1, P1 ;  /* 0x0000730003a90a11 */ /* 0x000fe200008f0cb2 */
[----:B------:R3:W-:Y:S01]  /*10930*/  @P0 LDGSTS.E.BYPASS.LTC128B.128 [R219+0xc100], [R176.64], !P4 ;  /* 0x0c100000b0db0fae */ /* 0x0007e2000e101d46 */
[----:B------:R-:W-:Y:S05]  /*10940*/  FMUL.FTZ R3, R31, c[0x0][0x320] ;  /* 0x0000c8001f037a20 */ /* 0x000fea0000410000 */
[----:B------:R3:W-:Y:S01]  /*10950*/  @P0 LDGSTS.E.BYPASS.LTC128B.128 [R219+0xe100], [R174.64], !P3 ;  /* 0x0e100000aedb0fae */ /* 0x0007e2000d901d46 */
[----:B-1----:R-:W-:Y:S05]  /*10960*/  FMUL.FTZ R0, R5, c[0x0][0x320] ;  /* 0x0000c80005007a20 */ /* 0x002fea0000410000 */
[----:B------:R3:W-:Y:S01]  /*10970*/  @P0 LDGSTS.E.BYPASS.LTC128B.128 [R219+0x9100], [R172.64], !P6 ;  /* 0x09100000acdb0fae */ /* 0x0007e2000f101d46 */
[----:B-----5:R-:W-:Y:S01]  /*10980*/  IMAD.IADD R5, R238, 0x1, R239 ;  /* 0x00000001ee057824 */ /* 0x020fe200078e02ef */
[----:B------:R1:W4:Y:S04]  /*10990*/  MUFU.TANH R183, R0 ;  /* 0x0000000000b77308 */ /* 0x0003280000002400 */
[----:B------:R3:W-:Y:S06]  /*109a0*/  @P0 LDGSTS.E.BYPASS.LTC128B.128 [R219+0xb100], [R134.64], !P5 ;  /* 0x0b10000086db0fae */ /* 0x0007ec000e901d46 */
[----:B------:R3:W-:Y:S06]  /*109b0*/  @P0 LDGSTS.E.BYPASS.LTC128B.128 [R219+0xd100], [R170.64], !P4 ;  /* 0x0d100000aadb0fae */ /* 0x0007ec000e101d46 */
[----:B------:R3:W-:Y:S06]  /*109c0*/  @P0 LDGSTS.E.BYPASS.LTC128B.128 [R219+0xf100], [R168.64], !P3 ;  /* 0x0f100000a8db0fae */ /* 0x0007ec000d901d46 */
[----:B------:R-:W0:Y:S01]  /*109d0*/  LDGDEPBAR ;  /* 0x00000000000079af */ /* 0x000e220000000000 */
[----:B-1----:R-:W-:Y:S02]  /*109e0*/  FMUL.FTZ R0, R6, c[0x0][0x320] ;  /* 0x0000c80006007a20 */ /* 0x002fe40000410000 */
[----:B------:R-:W-:Y:S02]  /*109f0*/  IMAD.SHL.U32 R6, R220, 0x40, RZ ;  /* 0x00000040dc067824 */ /* 0x000fe400078e00ff */
[----:B------:R1:W1:Y:S02]  /*10a00*/  MUFU.TANH R225, R0 ;  /* 0x0000000000e17308 */ /* 0x0002640000002400 */
[----:B-1----:R-:W-:Y:S02]  /*10a10*/  FMUL.FTZ R0, R7, c[0x0][0x320] ;  /* 0x0000c80007007a20 */ /* 0x002fe40000410000 */
[----:B------:R-:W-:Y:S06]  /*10a20*/  IMAD.MOV.U32 R7, RZ, RZ, c[0x0][0x32c] ;  /* 0x0000cb00ff077624 */ /* 0x000fec00078e00ff */
[----:B------:R1:W1:Y:S01]  /*10a30*/  MUFU.TANH R224, R0 ;  /* 0x0000000000e07308 */ /* 0x0002620000002400 */
[----:B------:R-:W-:Y:S01]  /*10a40*/  ISETP.GE.AND P1, PT, R7, 0x1, PT ;  /* 0x000000010700780c */ /* 0x000fe20003f26270 */
        /* <DEDUP_REMOVED lines=39> */
[----:B-1----:R-:W-:Y:S08]  /*10cc0*/  FMUL.FTZ R0, R27, c[0x0][0x320] ;  /* 0x0000c8001b007a20 */ /* 0x002ff00000410000 */
[----:B------:R1:W1:Y:S10]  /*10cd0*/  MUFU.TANH R27, R3 ;  /* 0x00000003001b7308 */ /* 0x0002740000002400 */
[----:B------:R2:W2:Y:S01]  /*10ce0*/  MUFU.TANH R185, R0 ;  /* 0x0000000000b97308 */ /* 0x0004a20000002400 */
[----:B-1----:R-:W-:Y:S09]  /*10cf0*/  FMUL.FTZ R3, R32, c[0x0][0x320] ;  /* 0x0000c80020037a20 */ /* 0x002ff20000410000 */
[----:B------:R-:W1:Y:S01]  /*10d00*/  MUFU.TANH R11, R3 ;  /* 0x00000003000b7308 */ /* 0x000e620000002400 */
[----:B--2---:R-:W-:Y:S09]  /*10d10*/  FMUL.FTZ R0, R28, c[0x0][0x320] ;  /* 0x0000c8001c007a20 */ /* 0x004ff20000410000 */
[----:B------:R2:W1:Y:S02]  /*10d20*/  MUFU.TANH R13, R0 ;  /* 0x00000000000d7308 */ /* 0x0004640000002400 */
[----:B--2---:R-:W-:Y:S08]  /*10d30*/  FMUL.FTZ R0, R29, c[0x0][0x320] ;  /* 0x0000c8001d007a20 */ /* 0x004ff00000410000 */
[----:B------:R2:W1:Y:S02]  /*10d40*/  MUFU.TANH R12, R0 ;  /* 0x00000000000c7308 */ /* 0x0004640000002400 */
[----:B--2---:R-:W-:Y:S02]  /*10d50*/  FMUL.FTZ R0, R30, c[0x0][0x320] ;  /* 0x0000c8001e007a20 */ /* 0x004fe40000410000 */
[----:B------:R-:W5:Y:S06]  /*10d60*/  LDL R30, [R1+0xc] ;  /* 0x00000c00011e7983 */ /* 0x000f6c0000100800 */
[----:B------:R2:W1:Y:S02]  /*10d70*/  MUFU.TANH R28, R0 ;  /* 0x00000000001c7308 */ /* 0x0004640000002400 */
[----:B--2---:R-:W-:Y:S05]  /*10d80*/  @P2 IMAD.HI.U32 R0, R5, c[0x0][0x2c8], RZ ;  /* 0x0000b20005002a27 */ /* 0x004fea00078e00ff */
[----:B------:R-:W-:Y:S01]  /*10d90*/  @P2 SHF.R.U32.HI R5, RZ, c[0x0][0x2cc], R0 ;  /* 0x0000b300ff052a19 */ /* 0x000fe20000011600 */
[----:B------:R-:W-:Y:S04]  /*10da0*/  FMUL.FTZ R0, R33, c[0x0][0x320] ;  /* 0x0000c80021007a20 */ /* 0x000fe80000410000 */
[----:B------:R2:W1:Y:S01]  /*10db0*/  MUFU.TANH R10, R0 ;  /* 0x00000000000a7308 */ /* 0x0004620000002400 */
[----:B------:R-:W1:Y:S01]  /*10dc0*/  SHFL.IDX PT, R4, R5, RZ, 0x1c1f ;  /* 0x001c1fff05047589 */ /* 0x000e6200000e0000 */
[----:B--2---:R-:W-:Y:S08]  /*10dd0*/  FMUL.FTZ R0, R34, c[0x0][0x320] ;  /* 0x0000c80022007a20 */ /* 0x004ff00000410000 */
[----:B------:R2:W1:Y:S02]  /*10de0*/  MUFU.TANH R25, R0 ;  /* 0x0000000000197308 */ /* 0x0004640000002400 */
[----:B--2---:R-:W-:Y:S08]  /*10df0*/  FMUL.FTZ R0, R35, c[0x0][0x320] ;  /* 0x0000c80023007a20 */ /* 0x004ff00000410000 */
[----:B------:R2:W1:Y:S02]  /*10e00*/  MUFU.TANH R29, R0 ;  /* 0x00000000001d7308 */ /* 0x0004640000002400 */
[----:B--2---:R-:W-:Y:S04]  /*10e10*/  IADD3 R0, -R237, 0x1, -R6 ;  /* 0x00000001ed007810 */ /* 0x004fe80007ffe906 */
[----:B-----5:R-:W-:Y:S04]  /*10e20*/  IADD3 R0, -R26, R0, R30 ;  /* 0x000000001a007210 */ /* 0x020fe80007ffe11e */
[C---:B------:R-:W-:Y:S02]  /*10e30*/  IADD3 R8, R0.reuse, c[0x0][0x328], RZ ;  /* 0x0000ca0000087a10 */ /* 0x040fe40007ffe0ff */
[----:B------:R-:W-:Y:S03]  /*10e40*/  IADD3 R7, R0, UR4, RZ ;  /* 0x0000000400077c10 */ /* 0x000fe6000fffe0ff */
[----:B-1----:R-:W-:Y:S02]  /*10e50*/  IMAD.IADD R3, R8, 0x1, R4 ;  /* 0x0000000108037824 */ /* 0x002fe400078e0204 */
[----:B------:R-:W-:Y:S01]  /*10e60*/  IMAD.IADD R0, R4, 0x1, R7 ;  /* 0x0000000104007824 */ /* 0x000fe200078e0207 */
[----:B------:R-:W-:-:S05]  /*10e70*/  @!P1 BRA `(.L_x_1705) ;  /* 0x0000018000009947 */ /* 0x000fca0003800000 */
[----:B---34-:R-:W-:Y:S01]  /*10e80*/  IADD3 R4, -R26, R30, R4 ;  /* 0x0000001e1a047210 */ /* 0x018fe20007ffe104 */
        /* <DEDUP_REMOVED lines=12> */
.L_x_1707:
[----:B------:R-:W-:Y:S04]  /*10f50*/  MOV R9, c[0x0][0x32c] ;  /* 0x0000cb0000097a02 */ /* 0x000fe80000000f00 */
[----:B------:R-:W-:Y:S11]  /*10f60*/  ISETP.NE.AND P0, PT, R9, 0x1, PT ;  /* 0x000000010900780c */ /* 0x000ff60003f05270 */
[----:B------:R-:W-:Y:S02]  /*10f70*/  @!UPT UIADD3 URZ, URZ, URZ, URZ ;  /* 0x0000003f3f3ff290 */ /* 0x000fe4000fffe03f */
[----:B------:R-:W-:Y:S05]  /*10f80*/  @P0 IMAD.HI.U32 R9, R4, c[0x0][0x330], RZ ;  /* 0x0000cc0004090a27 */ /* 0x000fea00078e00ff */
[----:B------:R-:W-:Y:S02]  /*10f90*/  @P0 SHF.R.U32.HI R4, RZ, c[0x0][0x334], R9 ;  /* 0x0000cd00ff040a19 */ /* 0x000fe40000011609 */
.L_x_1708:
[----:B------:R-:W-:Y:S05]  /*10fa0*/  BSYNC B0 ;  /* 0x0000000000007941 */ /* 0x000fea0003800000 */
.L_x_1706:
[----:B------:R-:W-:Y:S04]  /*10fb0*/  IMAD R4, R4, c[0x0][0x32c], -R6 ;  /* 0x0000cb0004047a24 */ /* 0x000fe800078e0a06 */
[----:B------:R-:W-:Y:S05]  /*10fc0*/  IMAD.IADD R4, R4, 0x1, -R237 ;  /* 0x0000000104047824 */ /* 0x000fea00078e0aed */
[----:B------:R-:W-:Y:S02]  /*10fd0*/  IMNMX R0, R0, R4, !PT ;  /* 0x0000000400007217 */ /* 0x000fe40007800200 */
[----:B------:R-:W-:Y:S04]  /*10fe0*/  IADD3 R4, R4, c[0x0][0x32c], RZ ;  /* 0x0000cb0004047a10 */ /* 0x000fe80007ffe0ff */
[----:B------:R-:W-:Y:S02]  /*10ff0*/  IMNMX R3, R3, R4, PT ;  /* 0x0000000403037217 */ /* 0x000fe40003800200 */
.L_x_1705:
[----:B---34-:R-:W-:Y:S04]  /*11000*/  ISETP.GT.AND P2, PT, R220, -0x1, PT ;  /* 0xffffffffdc00780c */ /* 0x018fe80003f44270 */
        /* <DEDUP_REMOVED lines=65> */
.L_x_1711:
[----:B------:R-:W-:Y:S04]  /*11420*/  MOV R3, c[0x0][0x32c] ;  /* 0x0000cb0000037a02 */ /* 0x000fe80000000f00 */
[----:B------:R-:W-:Y:S11]  /*11430*/  ISETP.NE.AND P0, PT, R3, 0x1, PT ;  /* 0x000000010300780c */ /* 0x000ff60003f05270 */
[----:B------:R-:W-:Y:S02]  /*11440*/  @!UPT UIADD3 URZ, URZ, URZ, URZ ;  /* 0x0000003f3f3ff290 */ /* 0x000fe4000fffe03f */
[----:B------:R-:W-:Y:S05]  /*11450*/  @P0 IMAD.HI.U32 R3, R0, c[0x0][0x330], RZ ;  /* 0x0000cc0000030a27 */ /* 0x000fea00078e00ff */
[----:B------:R-:W-:Y:S02]  /*11460*/  @P0 SHF.R.U32.HI R0, RZ, c[0x0][0x334], R3 ;  /* 0x0000cd00ff000a19 */ /* 0x000fe40000011603 */
.L_x_1712:
[----:B------:R-:W-:Y:S05]  /*11470*/  BSYNC B0 ;  /* 0x0000000000007941 */ /* 0x000fea0003800000 */
.L_x_1710:
[----:B------:R-:W-:Y:S04]  /*11480*/  IMAD R6, R0, c[0x0][0x32c], -R6 ;  /* 0x0000cb0000067a24 */ /* 0x000fe800078e0a06 */
[----:B------:R-:W-:Y:S05]  /*11490*/  IMAD.IADD R0, R6, 0x1, -R237 ;  /* 0x0000000106007824 */ /* 0x000fea00078e0aed */
[----:B------:R-:W-:Y:S02]  /*114a0*/  IMNMX R4, R4, R0, !PT ;  /* 0x0000000004047217 */ /* 0x000fe40007800200 */
[----:B------:R-:W-:Y:S04]  /*114b0*/  IADD3 R0, R0, c[0x0][0x32c], RZ ;  /* 0x0000cb0000007a10 */ /* 0x000fe80007ffe0ff */
[----:B------:R-:W-:Y:S02]  /*114c0*/  IMNMX R5, R5, R0, PT ;  /* 0x0000000005057217 */ /* 0x000fe40003800200 */
.L_x_1709:
[----:B------:R-:W2:Y:S01]  /*114d0*/  LDL.LU R30, [R1] ;  /* 0x00000000011e7983 */ /* 0x000ea20000300800 */
[----:B------:R-:W-:Y:S02]  /*114e0*/  FMNMX.FTZ R0, R9, R2, !PT ;  /* 0x0000000209007209 */ /* 0x000fe40007810000 */
[----:B------:R-:W-:Y:S01]  /*114f0*/  ISETP.GT.AND P1, PT, R4, RZ, P2 ;  /* 0x000000ff0400720c */ /* 0x000fe20001724270 */
[----:B------:R-:W-:Y:S01]  /*11500*/  LDSM.16.MT88.4 R172, [R193] ;  /* 0x00000000c1ac783b */ /* 0x000fe20000004200 */
[----:B------:R-:W-:Y:S02]  /*11510*/  FMNMX.FTZ R0, R24, R0, !PT ;  /* 0x0000000018007209 */ /* 0x000fe40007810000 */
[----:B------:R-:W-:Y:S02]  /*11520*/  ISETP.LT.OR P1, PT, R5, 0x1, P1 ;  /* 0x000000010500780c */ /* 0x000fe40000f21670 */
[----:B------:R-:W-:Y:S02]  /*11530*/  FMNMX.FTZ R0, R23, R0, !PT ;  /* 0x0000000017007209 */ /* 0x000fe40007810000 */
[----:B------:R-:W-:Y:S01]  /*11540*/  FSEL R6, R225, -INF , !P1 ;  /* 0xff800000e1067808 */ /* 0x000fe20004800000 */
[----:B------:R-:W3:Y:S01]  /*11550*/  LDL.LU R227, [R1+0x8] ;  /* 0x0000080001e37983 */ /* 0x000ee20000300800 */
[----:B------:R-:W-:Y:S02]  /*11560*/  FMNMX.FTZ R0, R22, R0, !PT ;  /* 0x0000000016007209 */ /* 0x000fe40007810000 */
[----:B------:R-:W-:Y:S02]  /*11570*/  ISETP.GT.AND P1, PT, R4, 0x1, P2 ;  /* 0x000000010400780c */ /* 0x000fe40001724270 */
[----:B------:R-:W-:Y:S02]  /*11580*/  FMNMX.FTZ R0, R21, R0, !PT ;  /* 0x0000000015007209 */ /* 0x000fe40007810000 */
        /* <DEDUP_REMOVED lines=22> */
[C---:B------:R-:W-:Y:S03]  /*116f0*/  ISETP.GT.AND P1, PT, R4.reuse, 0x11, P2 ;  /* 0x000000110400780c */ /* 0x040fe60001724270 */
[----:B------:R-:W1:Y:S01]  /*11700*/  SHFL.BFLY PT, R3, R0, 0x2, 0x1f ;  /* 0x0c401f0000037f89 */ /* 0x000e6200000e0000 */
        /* <DEDUP_REMOVED lines=27> */
[----:B------:R-:W-:Y:S04]  /*118c0*/  ISETP.LT.OR P1, PT, R5, 0x39, P1 ;  /* 0x000000390500780c */ /* 0x000fe80000f21670 */
[----:B------:R-:W-:Y:S02]  /*118d0*/  FSEL R189, R25, -INF , !P1 ;  /* 0xff80000019bd7808 */ /* 0x000fe40004800000 */
[----:B-1----:R-:W-:Y:S05]  /*118e0*/  FMNMX.FTZ R0, R0, R3, !PT ;  /* 0x0000000300007209 */ /* 0x002fea0007810000 */
[----:B------:R-:W1:Y:S02]  /*118f0*/  SHFL.BFLY PT, R3, R0, 0x1, 0x1f ;  /* 0x0c201f0000037f89 */ /* 0x000e6400000e0000 */
[----:B-1----:R-:W-:Y:S04]  /*11900*/  FMNMX.FTZ R132, R0, R3, !PT ;  /* 0x0000000300847209 */ /* 0x002fe80007810000 */
[C---:B------:R-:W-:Y:S04]  /*11910*/  FSETP.NEU.FTZ.AND P0, PT, R132.reuse, -INF , PT ;  /* 0xff8000008400780b */ /* 0x040fe80003f1d000 */
[----:B------:R-:W-:Y:S05]  /*11920*/  FSEL R0, R132, RZ, P0 ;  /* 0x000000ff84007208 */ /* 0x000fea0000000000 */
[----:B------:R-:W-:Y:S02]  /*11930*/  FADD.FTZ R3, -R0, R2 ;  /* 0x0000000200037221 */ /* 0x000fe40000010100 */
[----:B------:R-:W-:Y:S05]  /*11940*/  FMUL.FTZ R0, R132, c[0x0][0x2d0] ;  /* 0x0000b40084007a20 */ /* 0x000fea0000410000 */
[----:B------:R-:W-:Y:S02]  /*11950*/  FSEL R0, R0, RZ, P0 ;  /* 0x000000ff00007208 */ /* 0x000fe40000000000 */
[----:B------:R-:W-:Y:S03]  /*11960*/  ISETP.GT.AND P0, PT, R4, 0x39, P2 ;  /* 0x000000390400780c */ /* 0x000fe60001704270 */
[--C-:B------:R-:W-:Y:S01]  /*11970*/  FFMA.FTZ R186, R20, c[0x0][0x2d0], -R0.reuse ;  /* 0x0000b40014ba7a23 */ /* 0x100fe20000010800 */
[----:B------:R-:W-:Y:S01]  /*11980*/  ISETP.LT.OR P0, PT, R5, 0x3a, P0 ;  /* 0x0000003a0500780c */ /* 0x000fe20000701670 */
[--C-:B------:R-:W-:Y:S02]  /*11990*/  FFMA.FTZ R185, R19, c[0x0][0x2d0], -R0.reuse ;  /* 0x0000b40013b97a23 */ /* 0x100fe40000010800 */
[--C-:B------:R-:W-:Y:S01]  /*119a0*/  FFMA.FTZ R4, R9, c[0x0][0x2d0], -R0.reuse ;  /* 0x0000b40009047a23 */ /* 0x100fe20000010800 */
[----:B------:R-:W-:Y:S01]  /*119b0*/  FSEL R134, R29, -INF , !P0 ;  /* 0xff8000001d867808 */ /* 0x000fe20004000000 */
        /* <DEDUP_REMOVED lines=14> */
[----:B------:R-:W-:Y:S01]  /*11aa0*/  FFMA.FTZ R223, R10, c[0x0][0x2d0], -R0 ;  /* 0x0000b4000adf7a23 */ /* 0x000fe20000010800 */
[----:B------:R-:W-:Y:S01]  /*11ab0*/  FMNMX.FTZ R0, R6, R133, !PT ;  /* 0x0000008506007209 */ /* 0x000fe20007810000 */
[----:B------:R-:W-:Y:S03]  /*11ac0*/  MUFU.EX2 R15, R9 ;  /* 0x00000009000f7308 */ /* 0x000fe60000000800 */
[----:B------:R-:W-:Y:S04]  /*11ad0*/  FMNMX.FTZ R0, R8, R0, !PT ;  /* 0x0000000008007209 */ /* 0x000fe80007810000 */
[----:B------:R-:W-:Y:S03]  /*11ae0*/  FMNMX.FTZ R0, R7, R0, !PT ;  /* 0x0000000007007209 */ /* 0x000fe60007810000 */
[----:B------:R-:W4:Y:S01]  /*11af0*/  MUFU.EX2 R14, R22 ;  /* 0x00000016000e7308 */ /* 0x000f220000000800 */
[----:B------:R-:W-:Y:S02]  /*11b00*/  FMNMX.FTZ R0, R26, R0, !PT ;  /* 0x000000001a007209 */ /* 0x000fe40007810000 */
[----:B-1----:R-:W-:Y:S02]  /*11b10*/  F2FP.BF16.PACK_AB R168, R5, R4 ;  /* 0x0000000405a8723e */ /* 0x002fe400000010ff */
[----:B------:R-:W-:Y:S04]  /*11b20*/  FMNMX.FTZ R0, R177, R0, !PT ;  /* 0x00000000b1007209 */ /* 0x000fe80007810000 */
[----:B------:R-:W-:Y:S01]  /*11b30*/  FMNMX.FTZ R0, R176, R0, !PT ;  /* 0x00000000b0007209 */ /* 0x000fe20007810000 */
[----:B------:R-:W-:Y:S03]  /*11b40*/  MUFU.EX2 R135, R135 ;  /* 0x0000008700877308 */ /* 0x000fe60000000800 */
[----:B------:R-:W-:Y:S04]  /*11b50*/  FMNMX.FTZ R0, R178, R0, !PT ;  /* 0x00000000b2007209 */ /* 0x000fe80007810000 */
[----:B------:R-:W-:Y:S04]  /*11b60*/  FMNMX.FTZ R0, R179, R0, !PT ;  /* 0x00000000b3007209 */ /* 0x000fe80007810000 */
[----:B------:R-:W-:Y:S02]  /*11b70*/  FMNMX.FTZ R0, R180, R0, !PT ;  /* 0x00000000b4007209 */ /* 0x000fe40007810000 */
[----:B----4-:R-:W-:Y:S02]  /*11b80*/  F2FP.BF16.PACK_AB R170, R14, R15 ;  /* 0x0000000f0eaa723e */ /* 0x010fe400000010ff */
        /* <DEDUP_REMOVED lines=8> */
[----:B-1----:R-:W-:Y:S01]  /*11c10*/  FMNMX.FTZ R2, R0, R2, !PT ;  /* 0x0000000200027209 */ /* 0x002fe20007810000 */
[----:B------:R-:W-:Y:S05]  /*11c20*/  FMUL.FTZ R0, R3, c[0x0][0x2d0] ;  /* 0x0000b40003007a20 */ /* 0x000fea0000410000 */
[----:B------:R-:W1:Y:S01]  /*11c30*/  SHFL.BFLY PT, R3, R2, 0x1, 0x1f ;  /* 0x0c201f0002037f89 */ /* 0x000e6200000e0000 */
[----:B------:R-:W2:Y:S01]  /*11c40*/  MUFU.EX2 R0, R0 ;  /* 0x0000000000007308 */ /* 0x000ea20000000800 */
[----:B-1----:R-:W-:Y:S01]  /*11c50*/  FMNMX.FTZ R3, R2, R3, !PT ;  /* 0x0000000302037209 */ /* 0x002fe20007810000 */
[C---:B--2---:R-:W-:Y:S03]  /*11c60*/  FFMA.FTZ R2, R0.reuse, R30, R4 ;  /* 0x0000001e00027223 */ /* 0x044fe60000010004 */
[C---:B------:R-:W-:Y:S01]  /*11c70*/  FSETP.NEU.FTZ.AND P0, PT, R3.reuse, -INF , PT ;  /* 0xff8000000300780b */ /* 0x040fe20003f1d000 */
[----:B------:R-:W-:Y:S02]  /*11c80*/  FMUL.FTZ R4, R3, c[0x0][0x2d0] ;  /* 0x0000b40003047a20 */ /* 0x000fe40000410000 */
[----:B------:R-:W-:Y:S01]  /*11c90*/  FADD.FTZ R11, R5, R2 ;  /* 0x00000002050b7221 */ /* 0x000fe20000010000 */
[----:B------:R-:W-:Y:S01]  /*11ca0*/  FSEL R2, R3, RZ, P0 ;  /* 0x000000ff03027208 */ /* 0x000fe20000000000 */
[C---:B------:R-:W-:Y:S02]  /*11cb0*/  FMUL.FTZ R5, R0.reuse, R137 ;  /* 0x0000008900057220 */ /* 0x040fe40000410000 */
[----:B------:R-:W-:Y:S02]  /*11cc0*/  FMUL.FTZ R9, R0, R141 ;  /* 0x0000008d00097220 */ /* 0x000fe40000410000 */
[----:B------:R-:W-:Y:S01]  /*11cd0*/  FADD.FTZ R2, -R2, R133 ;  /* 0x0000008502027221 */ /* 0x000fe20000010100 */
[----:B------:R-:W-:Y:S01]  /*11ce0*/  FSEL R133, R4, RZ, P0 ;  /* 0x000000ff04857208 */ /* 0x000fe20000000000 */
[----:B------:R-:W-:Y:S01]  /*11cf0*/  FMUL.FTZ R4, R0, R136 ;  /* 0x0000008800047220 */ /* 0x000fe20000410000 */
[----:B------:R-:W-:Y:S01]  /*11d00*/  ISETP.GT.AND P0, PT, R220, R230, PT ;  /* 0x000000e6dc00720c */ /* 0x000fe20003f04270 */
[----:B------:R-:W-:Y:S02]  /*11d10*/  FMUL.FTZ R2, R2, c[0x0][0x2d0] ;  /* 0x0000b40002027a20 */ /* 0x000fe40000410000 */
[C---:B------:R-:W-:Y:S02]  /*11d20*/  FMUL.FTZ R32, R0.reuse, R164 ;  /* 0x000000a400207220 */ /* 0x040fe40000410000 */
[----:B------:R-:W-:Y:S02]  /*11d30*/  FMUL.FTZ R33, R0, R165 ;  /* 0x000000a500217220 */ /* 0x000fe40000410000 */
[--C-:B------:R-:W-:Y:S02]  /*11d40*/  FFMA.FTZ R10, R8, c[0x0][0x2d0], -R133.reuse ;  /* 0x0000b400080a7a23 */ /* 0x100fe40000010885 */
        /* <DEDUP_REMOVED lines=63> */
[----:B------:R1:W2:Y:S01]  /*12140*/  MUFU.EX2 R0, R2 ;  /* 0x0000000200007308 */ /* 0x0002a20000000800 */
[--C-:B------:R-:W-:Y:S02]  /*12150*/  FFMA.FTZ R6, R6, c[0x0][0x2d0], -R133.reuse ;  /* 0x0000b40006067a23 */ /* 0x100fe40000010885 */
[--C-:B------:R-:W-:Y:S07]  /*12160*/  FFMA.FTZ R7, R7, c[0x0][0x2d0], -R133.reuse ;  /* 0x0000b40007077a23 */ /* 0x100fee0000010885 */
[----:B------:R-:W4:Y:S10]  /*12170*/  MUFU.EX2 R157, R6 ;  /* 0x00000006009d7308 */ /* 0x000f340000000800 */
[----:B------:R5:W-:Y:S01]  /*12180*/  MUFU.EX2 R156, R7 ;  /* 0x00000007009c7308 */ /* 0x000be20000000800 */
[----:B-1----:R-:W-:Y:S02]  /*12190*/  FFMA.FTZ R2, R26, c[0x0][0x2d0], -R133 ;  /* 0x0000b4001a027a23 */ /* 0x002fe40000010885 */
[C---:B--2---:R-:W-:Y:S02]  /*121a0*/  FMUL.FTZ R10, R0.reuse, R142 ;  /* 0x0000008e000a7220 */ /* 0x044fe40000410000 */
[C---:B------:R-:W-:Y:S05]  /*121b0*/  FMUL.FTZ R18, R0.reuse, R150 ;  /* 0x0000009600127220 */ /* 0x040fea0000410000 */
[----:B------:R-:W1:Y:S01]  /*121c0*/  MUFU.EX2 R153, R2 ;  /* 0x0000000200997308 */ /* 0x000e620000000800 */
[C---:B------:R-:W-:Y:S02]  /*121d0*/  FMUL.FTZ R19, R0.reuse, R151 ;  /* 0x0000009700137220 */ /* 0x040fe40000410000 */
[C---:B------:R-:W-:Y:S01]  /*121e0*/  FMUL.FTZ R22, R0.reuse, R154 ;  /* 0x0000009a00167220 */ /* 0x040fe20000410000 */
[----:B----4-:R-:W-:Y:S01]  /*121f0*/  F2FP.BF16.PACK_AB R169, R145, R157 ;  /* 0x0000009d91a9723e */ /* 0x010fe200000010ff */
[----:B------:R-:W-:Y:S02]  /*12200*/  FADD.FTZ R6, R15, R11 ;  /* 0x0000000b0f067221 */ /* 0x000fe40000010000 */
[----:B------:R-:W-:Y:S02]  /*12210*/  FMUL.FTZ R11, R0, R143 ;  /* 0x0000008f000b7220 */ /* 0x000fe40000410000 */
[----:B------:R-:W-:Y:S01]  /*12220*/  FADD.FTZ R144, R14, R6 ;  /* 0x000000060e907221 */ /* 0x000fe20000010000 */
[----:B------:R-:W-:Y:S01]  /*12230*/  LDSM.16.MT88.4 R140, [R193+0x800] ;  /* 0x00080000c18c783b */ /* 0x000fe20000004200 */
[C---:B------:R-:W-:Y:S01]  /*12240*/  FMUL.FTZ R6, R0.reuse, R138 ;  /* 0x0000008a00067220 */ /* 0x040fe20000410000 */
[----:B------:R-:W2:Y:S01]  /*12250*/  MUFU.EX2 R151, R186 ;  /* 0x000000ba00977308 */ /* 0x000ea20000000800 */
[C---:B------:R-:W-:Y:S02]  /*12260*/  FMUL.FTZ R14, R0.reuse, R146 ;  /* 0x00000092000e7220 */ /* 0x040fe40000410000 */
[C---:B-----5:R-:W-:Y:S02]  /*12270*/  FMUL.FTZ R7, R0.reuse, R139 ;  /* 0x0000008b00077220 */ /* 0x060fe40000410000 */
[C---:B------:R-:W-:Y:S01]  /*12280*/  FMUL.FTZ R15, R0.reuse, R147 ;  /* 0x00000093000f7220 */ /* 0x040fe20000410000 */
[----:B------:R-:W4:Y:S01]  /*12290*/  LDSM.16.MT88.4 R136, [R194] ;  /* 0x00000000c288783b */ /* 0x000f220000004200 */
[C---:B------:R-:W-:Y:S02]  /*122a0*/  FMUL.FTZ R23, R0.reuse, R155 ;  /* 0x0000009b00177220 */ /* 0x040fe40000410000 */
[C---:B------:R-:W-:Y:S01]  /*122b0*/  FMUL.FTZ R27, R0.reuse, R159 ;  /* 0x0000009f001b7220 */ /* 0x040fe20000410000 */
[----:B------:R-:W-:Y:S01]  /*122c0*/  MUFU.EX2 R186, R190 ;  /* 0x000000be00ba7308 */ /* 0x000fe20000000800 */
[C---:B------:R-:W-:Y:S01]  /*122d0*/  FMUL.FTZ R26, R0.reuse, R158 ;  /* 0x0000009e001a7220 */ /* 0x040fe20000410000 */
[----:B-1----:R-:W-:Y:S01]  /*122e0*/  F2FP.BF16.PACK_AB R171, R153, R156 ;  /* 0x0000009c99ab723e */ /* 0x002fe200000010ff */
[C---:B------:R-:W-:Y:S02]  /*122f0*/  FMUL.FTZ R34, R0.reuse, R166 ;  /* 0x000000a600227220 */ /* 0x040fe40000410000 */
[C---:B------:R-:W-:Y:S02]  /*12300*/  FMUL.FTZ R35, R0.reuse, R167 ;  /* 0x000000a700237220 */ /* 0x040fe40000410000 */
[----:B------:R-:W-:Y:S01]  /*12310*/  LDSM.16.MT88.4 R164, [R196+0x1800] ;  /* 0x00180000c4a4783b */ /* 0x000fe20000004200 */
[----:B------:R-:W-:Y:S01]  /*12320*/  FADD.FTZ R148, R135, R144 ;  /* 0x0000009087947221 */ /* 0x000fe20000010000 */
[C---:B------:R-:W-:Y:S01]  /*12330*/  HMMA.16816.F32.BF16 R4, R168.reuse, R172, R4 ;  /* 0x000000aca804723c */ /* 0x040fe20000041804 */
[----:B------:R-:W1:Y:S04]  /*12340*/  MUFU.EX2 R158, R185 ;  /* 0x000000b9009e7308 */ /* 0x000e680000000800 */
[C---:B------:R-:W-:Y:S02]  /*12350*/  FMUL.FTZ R30, R0.reuse, R162 ;  /* 0x000000a2001e7220 */ /* 0x040fe40000410000 */
[C---:B------:R-:W-:Y:S01]  /*12360*/  FMUL.FTZ R31, R0.reuse, R163 ;  /* 0x000000a3001f7220 */ /* 0x040fe20000410000 */
[C---:B------:R-:W-:Y:S03]  /*12370*/  HMMA.16816.F32.BF16 R8, R168.reuse, R174, R8 ;  /* 0x000000aea808723c */ /* 0x040fe60000041808 */
[----:B------:R-:W-:Y:S01]  /*12380*/  MUFU.EX2 R185, R191 ;  /* 0x000000bf00b97308 */ /* 0x000fe20000000800 */
[C---:B------:R-:W-:Y:S02]  /*12390*/  FMUL.FTZ R38, R0.reuse, R38 ;  /* 0x0000002600267220 */ /* 0x040fe40000410000 */
[C---:B------:R-:W-:Y:S02]  /*123a0*/  FMUL.FTZ R39, R0.reuse, R39 ;  /* 0x0000002700277220 */ /* 0x040fe40000410000 */
[C---:B------:R-:W-:Y:S04]  /*123b0*/  FMUL.FTZ R42, R0.reuse, R42 ;  /* 0x0000002a002a7220 */ /* 0x040fe80000410000 */
[C---:B------:R-:W-:Y:S02]  /*123c0*/  FMUL.FTZ R43, R0.reuse, R43 ;  /* 0x0000002b002b7220 */ /* 0x040fe40000410000 */
[C---:B------:R-:W-:Y:S02]  /*123d0*/  FMUL.FTZ R46, R0.reuse, R46 ;  /* 0x0000002e002e7220 */ /* 0x040fe40000410000 */
[C---:B------:R-:W-:Y:S02]  /*123e0*/  FMUL.FTZ R47, R0.reuse, R47 ;  /* 0x0000002f002f7220 */ /* 0x040fe40000410000 */
[C---:B------:R-:W-:Y:S01]  /*123f0*/  FMUL.FTZ R50, R0.reuse, R50 ;  /* 0x0000003200327220 */ /* 0x040fe20000410000 */
[C---:B----4-:R-:W-:Y:S03]  /*12400*/  HMMA.16816.F32.BF16 R12, R168.reuse, R136, R12 ;  /* 0x00000088a80c723c */ /* 0x050fe6000004180c */
[C---:B------:R-:W-:Y:S02]  /*12410*/  FMUL.FTZ R51, R0.reuse, R51 ;  /* 0x0000003300337220 */ /* 0x040fe40000410000 */
[C---:B------:R-:W-:Y:S02]  /*12420*/  FMUL.FTZ R54, R0.reuse, R54 ;  /* 0x0000003600367220 */ /* 0x040fe40000410000 */
[C---:B------:R-:W-:Y:S01]  /*12430*/  FMUL.FTZ R55, R0.reuse, R55 ;  /* 0x0000003700377220 */ /* 0x040fe20000410000 */
[C---:B------:R-:W-:Y:S01]  /*12440*/  HMMA.16816.F32.BF16 R16, R168.reuse, R138, R16 ;  /* 0x0000008aa810723c */ /* 0x040fe20000041810 */
[----:B------:R-:W4:Y:S03]  /*12450*/  LDSM.16.MT88.4 R136, [R197] ;  /* 0x00000000c588783b */ /* 0x000f260000004200 */
        /* <DEDUP_REMOVED lines=31> */
[----:B------:R-:W-:Y:S02]  /*12650*/  FFMA.FTZ R2, R177, c[0x0][0x2d0], -R133 ;  /* 0x0000b400b1027a23 */ /* 0x000fe40000010885 */
[C---:B------:R-:W-:Y:S01]  /*12660*/  FMUL.FTZ R114, R0.reuse, R114 ;  /* 0x0000007200727220 */ /* 0x040fe20000410000 */
[----:B------:R-:W-:Y:S01]  /*12670*/  MUFU.EX2 R177, R226 ;  /* 0x000000e200b17308 */ /* 0x000fe20000000800 */
[C---:B------:R-:W-:Y:S02]  /*12680*/  FMUL.FTZ R115, R0.reuse, R115 ;  /* 0x0000007300737220 */ /* 0x040fe40000410000 */
[C---:B------:R-:W-:Y:S02]  /*12690*/  FMUL.FTZ R118, R0.reuse, R118 ;  /* 0x0000007600767220 */ /* 0x040fe40000410000 */
[C---:B------:R-:W-:Y:S02]  /*126a0*/  FMUL.FTZ R119, R0.reuse, R119 ;  /* 0x0000007700777220 */ /* 0x040fe40000410000 */
[C---:B------:R-:W-:Y:S02]  /*126b0*/  FMUL.FTZ R122, R0.reuse, R122 ;  /* 0x0000007a007a7220 */ /* 0x040fe40000410000 */
[C---:B------:R-:W-:Y:S01]  /*126c0*/  FMUL.FTZ R123, R0.reuse, R123 ;  /* 0x0000007b007b7220 */ /* 0x040fe20000410000 */
[----:B------:R5:W1:Y:S01]  /*126d0*/  MUFU.EX2 R149, R2 ;  /* 0x0000000200957308 */ /* 0x000a620000000800 */
[C---:B------:R-:W-:Y:S02]  /*126e0*/  FMUL.FTZ R126, R0.reuse, R126 ;  /* 0x0000007e007e7220 */ /* 0x040fe40000410000 */
[C---:B------:R-:W-:Y:S02]  /*126f0*/  FMUL.FTZ R127, R0.reuse, R127 ;  /* 0x0000007f007f7220 */ /* 0x040fe40000410000 */
[C---:B------:R-:W-:Y:S02]  /*12700*/  FMUL.FTZ R130, R0.reuse, R130 ;  /* 0x0000008200827220 */ /* 0x040fe40000410000 */
[C---:B------:R-:W-:Y:S01]  /*12710*/  FMUL.FTZ R131, R0.reuse, R131 ;  /* 0x0000008300837220 */ /* 0x040fe20000410000 */
[C---:B----4-:R-:W-:Y:S03]  /*12720*/  HMMA.16816.F32.BF16 R28, R168.reuse, R136, R28 ;  /* 0x00000088a81c723c */ /* 0x050fe6000004181c */
[----:B---3--:R-:W-:Y:S04]  /*12730*/  FFMA.FTZ R0, R0, R227, R157 ;  /* 0x000000e300007223 */ /* 0x008fe8000001009d */
[----:B------:R-:W-:Y:S01]  /*12740*/  FADD.FTZ R0, R145, R0 ;  /* 0x0000000091007221 */ /* 0x000fe20000010000 */
[C---:B------:R-:W-:Y:S01]  /*12750*/  HMMA.16816.F32.BF16 R32, R168.reuse, R138, R32 ;  /* 0x0000008aa820723c */ /* 0x040fe20000041820 */
[----:B------:R-:W3:Y:S03]  /*12760*/  LDSM.16.MT88.4 R136, [R193+0x2000] ;  /* 0x00200000c188783b */ /* 0x000ee60000004200 */
[--C-:B-----5:R-:W-:Y:S05]  /*12770*/  FFMA.FTZ R2, R176, c[0x0][0x2d0], -R133.reuse ;  /* 0x0000b400b0027a23 */ /* 0x120fea0000010885 */
[----:B------:R-:W-:Y:S01]  /*12780*/  LDSM.16.MT88.4 R144, [R194+0x1000] ;  /* 0x00100000c290783b */ /* 0x000fe20000004200 */
[----:B------:R4:W5:Y:S02]  /*12790*/  MUFU.EX2 R150, R2 ;  /* 0x0000000200967308 */ /* 0x0009640000000800 */
[--C-:B----4-:R-:W-:Y:S08]  /*127a0*/  FFMA.FTZ R2, R178, c[0x0][0x2d0], -R133.reuse ;  /* 0x0000b400b2027a23 */ /* 0x110ff00000010885 */
[----:B------:R-:W-:Y:S01]  /*127b0*/  MUFU.EX2 R178, R225 ;  /* 0x000000e100b27308 */ /* 0x000fe20000000800 */
[C---:B---3--:R-:W-:Y:S09]  /*127c0*/  HMMA.16816.F32.BF16 R36, R168.reuse, R136, R36 ;  /* 0x00000088a824723c */ /* 0x048ff20000041824 */
[----:B------:R3:W-:Y:S01]  /*127d0*/  MUFU.EX2 R154, R2 ;  /* 0x00000002009a7308 */ /* 0x0007e20000000800 */
[C---:B------:R-:W-:Y:S01]  /*127e0*/  HMMA.16816.F32.BF16 R40, R168.reuse, R138, R40 ;  /* 0x0000008aa828723c */ /* 0x040fe20000041828 */
[----:B------:R-:W4:Y:S02]  /*127f0*/  LDSM.16.MT88.4 R136, [R194+0x2000] ;  /* 0x00200000c288783b */ /* 0x000f240000004200 */
[--C-:B---3--:R-:W-:Y:S06]  /*12800*/  FFMA.FTZ R2, R179, c[0x0][0x2d0], -R133.reuse ;  /* 0x0000b400b3027a23 */ /* 0x108fec0000010885 */
[----:B------:R-:W-:Y:S10]  /*12810*/  MUFU.EX2 R179, R224 ;  /* 0x000000e000b37308 */ /* 0x000ff40000000800 */
[----:B------:R3:W1:Y:S01]  /*12820*/  MUFU.EX2 R155, R2 ;  /* 0x00000002009b7308 */ /* 0x0006620000000800 */
[C---:B----4-:R-:W-:Y:S08]  /*12830*/  HMMA.16816.F32.BF16 R44, R168.reuse, R136, R44 ;  /* 0x00000088a82c723c */ /* 0x050ff0000004182c */
[C---:B------:R-:W-:Y:S01]  /*12840*/  HMMA.16816.F32.BF16 R48, R168.reuse, R138, R48 ;  /* 0x0000008aa830723c */ /* 0x040fe20000041830 */
[----:B------:R-:W4:Y:S03]  /*12850*/  LDSM.16.MT88.4 R136, [R197+0x2000] ;  /* 0x00200000c588783b */ /* 0x000f260000004200 */
[--C-:B---3--:R-:W-:Y:S02]  /*12860*/  FFMA.FTZ R2, R180, c[0x0][0x2d0], -R133.reuse ;  /* 0x0000b400b4027a23 */ /* 0x108fe40000010885 */
[----:B------:R-:W3:Y:S10]  /*12870*/  MUFU.EX2 R180, R223 ;  /* 0x000000df00b47308 */ /* 0x000ef40000000800 */
[----:B------:R1:W-:Y:S01]  /*12880*/  MUFU.EX2 R152, R2 ;  /* 0x0000000200987308 */ /* 0x0003e20000000800 */
[C---:B----4-:R-:W-:Y:S03]  /*12890*/  HMMA.16816.F32.BF16 R52, R168.reuse, R136, R52 ;  /* 0x00000088a834723c */ /* 0x050fe60000041834 */
[--C-:B-1----:R-:W-:Y:S05]  /*128a0*/  FFMA.FTZ R2, R181, c[0x0][0x2d0], -R133.reuse ;  /* 0x0000b400b5027a23 */ /* 0x102fea0000010885 */
[C---:B------:R-:W-:Y:S01]  /*128b0*/  HMMA.16816.F32.BF16 R56, R168.reuse, R138, R56 ;  /* 0x0000008aa838723c */ /* 0x040fe20000041838 */
[----:B------:R-:W1:Y:S01]  /*128c0*/  LDSM.16.MT88.4 R136, [R196+0x2000] ;  /* 0x00200000c488783b */ /* 0x000e620000004200 */
[----:B------:R4:W-:Y:S02]  /*128d0*/  MUFU.EX2 R176, R2 ;  /* 0x0000000200b07308 */ /* 0x0009e40000000800 */
[--C-:B----4-:R-:W-:Y:S08]  /*128e0*/  FFMA.FTZ R2, R182, c[0x0][0x2d0], -R133.reuse ;  /* 0x0000b400b6027a23 */ /* 0x110ff00000010885 */
[----:B------:R4:W-:Y:S01]  /*128f0*/  MUFU.EX2 R175, R2 ;  /* 0x0000000200af7308 */ /* 0x0009e20000000800 */
[C---:B-1----:R-:W-:Y:S08]  /*12900*/  HMMA.16816.F32.BF16 R60, R168.reuse, R136, R60 ;  /* 0x00000088a83c723c */ /* 0x042ff0000004183c */
[C---:B------:R-:W-:Y:S01]  /*12910*/  HMMA.16816.F32.BF16 R64, R168.reuse, R138, R64 ;  /* 0x0000008aa840723c */ /* 0x040fe20000041840 */
[----:B------:R-:W1:Y:S03]  /*12920*/  LDSM.16.MT88.4 R136, [R193+0x4000] ;  /* 0x00400000c188783b */ /* 0x000e660000004200 */
[--C-:B----4-:R-:W-:Y:S04]  /*12930*/  FFMA.FTZ R2, R183, c[0x0][0x2d0], -R133.reuse ;  /* 0x0000b400b7027a23 */ /* 0x110fe80000010885 */
[----:B------:R4:W-:Y:S04]  /*12940*/  MUFU.EX2 R174, R2 ;  /* 0x0000000200ae7308 */ /* 0x0009e80000000800 */
[----:B----4-:R-:W-:Y:S02]  /*12950*/  FADD.FTZ R2, R156, R0 ;  /* 0x000000009c027221 */ /* 0x010fe40000010000 */
[----:B--2---:R-:W-:Y:S02]  /*12960*/  FADD.FTZ R0, R151, R148 ;  /* 0x0000009497007221 */ /* 0x004fe40000010000 */
[----:B------:R-:W-:Y:S02]  /*12970*/  FADD.FTZ R2, R153, R2 ;  /* 0x0000000299027221 */ /* 0x000fe40000010000 */
[----:B------:R-:W-:Y:S01]  /*12980*/  FADD.FTZ R153, R158, R0 ;  /* 0x000000009e997221 */ /* 0x000fe20000010000 */
[C---:B-1----:R-:W-:Y:S03]  /*12990*/  HMMA.16816.F32.BF16 R68, R168.reuse, R136, R68 ;  /* 0x00000088a844723c */ /* 0x042fe60000041844 */
[----:B------:R-:W-:Y:S02]  /*129a0*/  FADD.FTZ R2, R149, R2 ;  /* 0x0000000295027221 */ /* 0x000fe40000010000 */
[--C-:B------:R-:W-:Y:S03]  /*129b0*/  FFMA.FTZ R0, R187, c[0x0][0x2d0], -R133.reuse ;  /* 0x0000b400bb007a23 */ /* 0x100fe60000010885 */
[C---:B------:R-:W-:Y:S01]  /*129c0*/  HMMA.16816.F32.BF16 R72, R168.reuse, R138, R72 ;  /* 0x0000008aa848723c */ /* 0x040fe20000041848 */
[----:B------:R-:W1:Y:S01]  /*129d0*/  LDSM.16.MT88.4 R136, [R194+0x4000] ;  /* 0x00400000c288783b */ /* 0x000e620000004200 */
[----:B------:R2:W-:Y:S02]  /*129e0*/  MUFU.EX2 R172, R0 ;  /* 0x0000000000ac7308 */ /* 0x0005e40000000800 */
[--C-:B--2---:R-:W-:Y:S04]  /*129f0*/  FFMA.FTZ R0, R188, c[0x0][0x2d0], -R133.reuse ;  /* 0x0000b400bc007a23 */ /* 0x104fe80000010885 */
        /* <DEDUP_REMOVED lines=21> */
[----:B------:R1:W2:Y:S03]  /*12b50*/  MUFU.EX2 R135, R0 ;  /* 0x0000000000877308 */ /* 0x0002a60000000800 */
[----:B-----5:R-:W-:Y:S03]  /*12b60*/  F2FP.BF16.PACK_AB R137, R150, R149 ;  /* 0x000000959689723e */ /* 0x020fe600000010ff */
[----:B------:R-:W-:Y:S02]  /*12b70*/  F2FP.BF16.PACK_AB R138, R161, R158 ;  /* 0x0000009ea18a723e */ /* 0x000fe400000010ff */
[----:B------:R-:W-:Y:S01]  /*12b80*/  F2FP.BF16.PACK_AB R139, R155, R154 ;  /* 0x0000009a9b8b723e */ /* 0x000fe200000010ff */
[----:B------:R-:W-:Y:S02]  /*12b90*/  LDSM.16.MT88.4 R156, [R197+0x1800] ;  /* 0x00180000c59c783b */ /* 0x000fe40000004200 */
[----:B------:R-:W-:Y:S02]  /*12ba0*/  F2FP.BF16.PACK_AB R168, R178, R177 ;  /* 0x000000b1b2a8723e */ /* 0x000fe400000010ff */
[----:B---3--:R-:W-:Y:S02]  /*12bb0*/  F2FP.BF16.PACK_AB R170, R180, R179 ;  /* 0x000000b3b4aa723e */ /* 0x008fe400000010ff */
[C---:B------:R-:W-:Y:S08]  /*12bc0*/  HMMA.16816.F32.BF16 R4, R136.reuse, R140, R4 ;  /* 0x0000008c8804723c */ /* 0x040ff00000041804 */
[C---:B------:R-:W-:Y:S01]  /*12bd0*/  HMMA.16816.F32.BF16 R8, R136.reuse, R142, R8 ;  /* 0x0000008e8808723c */ /* 0x040fe20000041808 */
[----:B------:R-:W3:Y:S03]  /*12be0*/  LDSM.16.MT88.4 R140, [R194+0x800] ;  /* 0x00080000c28c783b */ /* 0x000ee60000004200 */
[--C-:B-1----:R-:W-:Y:S01]  /*12bf0*/  FFMA.FTZ R0, R189, c[0x0][0x2d0], -R133.reuse ;  /* 0x0000b400bd007a23 */ /* 0x102fe20000010885 */
[----:B--2---:R-:W-:Y:S01]  /*12c00*/  F2FP.BF16.PACK_AB R169, R135, R172 ;  /* 0x000000ac87a9723e */ /* 0x004fe200000010ff */
[----:B------:R-:W-:Y:S02]  /*12c10*/  FFMA.FTZ R133, R134, c[0x0][0x2d0], -R133 ;  /* 0x0000b40086857a23 */ /* 0x000fe40000010885 */
[----:B------:R1:W-:Y:S10]  /*12c20*/  MUFU.EX2 R134, R0 ;  /* 0x0000000000867308 */ /* 0x0003f40000000800 */
[----:B------:R-:W2:Y:S01]  /*12c30*/  MUFU.EX2 R133, R133 ;  /* 0x0000008500857308 */ /* 0x000ea20000000800 */
[----:B-1----:R-:W-:Y:S02]  /*12c40*/  FADD.FTZ R0, R150, R2 ;  /* 0x0000000296007221 */ /* 0x002fe40000010000 */
[----:B------:R-:W-:Y:S01]  /*12c50*/  LDSM.16.MT88.4 R148, [R194+0x1800] ;  /* 0x00180000c294783b */ /* 0x000fe20000004200 */
[----:B------:R-:W-:Y:S02]  /*12c60*/  FADD.FTZ R2, R161, R153 ;  /* 0x00000099a1027221 */ /* 0x000fe40000010000 */
[----:B------:R-:W-:Y:S02]  /*12c70*/  FADD.FTZ R0, R154, R0 ;  /* 0x000000009a007221 */ /* 0x000fe40000010000 */
[----:B------:R-:W-:Y:S01]  /*12c80*/  FADD.FTZ R173, R160, R2 ;  /* 0x00000002a0ad7221 */ /* 0x000fe20000010000 */
[C---:B---3--:R-:W-:Y:S03]  /*12c90*/  HMMA.16816.F32.BF16 R12, R136.reuse, R140, R12 ;  /* 0x0000008c880c723c */ /* 0x048fe6000004180c */
[----:B--2---:R-:W-:Y:S01]  /*12ca0*/  F2FP.BF16.PACK_AB R171, R133, R134 ;  /* 0x0000008685ab723e */ /* 0x004fe200000010ff */
[----:B------:R-:W-:Y:S04]  /*12cb0*/  FADD.FTZ R0, R155, R0 ;  /* 0x000000009b007221 */ /* 0x000fe80000010000 */
[C---:B------:R-:W-:Y:S01]  /*12cc0*/  HMMA.16816.F32.BF16 R16, R136.reuse, R142, R16 ;  /* 0x0000008e8810723c */ /* 0x040fe20000041810 */
[----:B------:R-:W1:Y:S03]  /*12cd0*/  LDSM.16.MT88.4 R140, [R197+0x800] ;  /* 0x00080000c58c783b */ /* 0x000e660000004200 */
[----:B------:R-:W-:Y:S02]  /*12ce0*/  FADD.FTZ R2, R152, R0 ;  /* 0x0000000098027221 */ /* 0x000fe40000010000 */
[----:B------:R-:W-:Y:S02]  /*12cf0*/  FADD.FTZ R0, R184, R173 ;  /* 0x000000adb8007221 */ /* 0x000fe40000010000 */
[----:B------:R-:W-:Y:S04]  /*12d00*/  FADD.FTZ R2, R176, R2 ;  /* 0x00000002b0027221 */ /* 0x000fe80000010000 */
[----:B------:R-:W-:Y:S02]  /*12d10*/  FADD.FTZ R2, R175, R2 ;  /* 0x00000002af027221 */ /* 0x000fe40000010000 */
[----:B------:R-:W-:Y:S04]  /*12d20*/  FADD.FTZ R0, R185, R0 ;  /* 0x00000000b9007221 */ /* 0x000fe80000010000 */
        /* <DEDUP_REMOVED lines=140> */
[----:B------:R-:W-:Y:S01]  /*135f0*/  FADD.FTZ R2, R134, R0 ;  /* 0x0000000086027221 */ /* 0x000fe20000010000 */
[----:B------:R-:W-:Y:S01]  /*13600*/  IADD3 R0, R220, -0x1, RZ ;  /* 0xffffffffdc007810 */ /* 0x000fe20007ffe0ff */
[C---:B---3--:R-:W-:Y:S04]  /*13610*/  HMMA.16816.F32.BF16 R116, R168.reuse, R12, R116 ;  /* 0x0000000ca874723c */ /* 0x048fe80000041874 */
[----:B------:R-:W-:Y:S01]  /*13620*/  FADD.FTZ R4, R180, R4 ;  /* 0x00000004b4047221 */ /* 0x000fe20000010000 */
[----:B------:R-:W-:Y:S01]  /*13630*/  MOV R220, R0 ;  /* 0x0000000000dc7202 */ /* 0x000fe20000000f00 */
[----:B------:R-:W-:Y:S01]  /*13640*/  FADD.FTZ R2, R133, R2 ;  /* 0x0000000285027221 */ /* 0x000fe20000010000 */
[-C--:B------:R-:W-:Y:S01]  /*13650*/  MOV R12, R3.reuse ;  /* 0x00000003000c7202 */ /* 0x080fe20000000f00 */
[C---:B------:R-:W-:Y:S01]  /*13660*/  HMMA.16816.F32.BF16 R120, R168.reuse, R14, R120 ;  /* 0x0000000ea878723c */ /* 0x040fe20000041878 */
[----:B------:R-:W-:Y:S03]  /*13670*/  STL [R1], R4 ;  /* 0x0000000401007387 */ /* 0x000fe60000100800 */
[----:B------:R-:W-:Y:S01]  /*13680*/  MOV R133, R3 ;  /* 0x0000000300857202 */ /* 0x000fe20000000f00 */
[----:B------:R1:W-:Y:S03]  /*13690*/  STL [R1+0x8], R2 ;  /* 0x0000080201007387 */ /* 0x0003e60000100800 */
[C---:B----4-:R-:W-:Y:S08]  /*136a0*/  HMMA.16816.F32.BF16 R124, R168.reuse, R16, R124 ;  /* 0x00000010a87c723c */ /* 0x050ff0000004187c */
[----:B------:R-:W-:Y:S04]  /*136b0*/  HMMA.16816.F32.BF16 R128, R168, R18, R128 ;  /* 0x00000012a880723c */ /* 0x000fe80000041880 */
[----:B-1----:R-:W-:Y:S04]  /*136c0*/  MOV R2, R132 ;  /* 0x0000008400027202 */ /* 0x002fe80000000f00 */
[----:B------:R-:W-:-:S05]  /*136d0*/  @P0 BRA `(.L_x_1713) ;  /* 0xffffbd2000000947 */ /* 0x000fca000383ffff */
.L_x_1704:
[----:B------:R-:W-:Y:S02]  /*136e0*/  @!UPT UIADD3 URZ, URZ, URZ, URZ ;  /* 0x0000003f3f3ff290 */ /* 0x000fe4000fffe03f */
[----:B------:R-:W-:Y:S02]  /*136f0*/  MOV R7, 0x1f ;  /* 0x0000001f00077802 */ /* 0x000fe40000000f00 */
[----:B------:R-:W-:Y:S01]  /*13700*/  MOV R6, 0xffffffff ;  /* 0xffffffff00067802 */ /* 0x000fe20000000f00 */
[----:B------:R-:W-:Y:S06]  /*13710*/  BRA.DIV ~URZ, `(.L_x_1714) ;  /* 0x000068127f007947 */ /* 0x000fec000b800000 */
[----:B-1----:R-:W2:Y:S04]  /*13720*/  LDL R2, [R1] ;  /* 0x0000000001027983 */ /* 0x002ea80000100800 */
[----:B--2---:R1:W2:Y:S02]  /*13730*/  SHFL.BFLY PT, R0, R2, 0x2, 0x1f ;  /* 0x0c401f0002007f89 */ /* 0x0042a400000e0000 */
.L_x_1787:
[----:B-1----:R-:W3:Y:S02]  /*13740*/  LDL.LU R2, [R1] ;  /* 0x0000000001027983 */ /* 0x002ee40000300800 */
        /* <DEDUP_REMOVED lines=8> */
.L_x_1788:
        /* <DEDUP_REMOVED lines=21> */
[----:B------:R-:W-:Y:S02]  /*13920*/  FMUL.FTZ R61, R2, R69 ;  /* 0x00000045023d7220 */ /* 0x000fe40000410000 */
[----:B---3--:R-:W-:-:S02]  /*13930*/  @P1 FMUL.FTZ R5, R5, 0.69314718246459960938 ;  /* 0x3f31721805051820 */ /* 0x008fc40000410000 */
        /* <DEDUP_REMOVED lines=16> */
[----:B------:R-:W-:Y:S01]  /*13a40*/  @P1 FFMA.FTZ R21, R4, R132, R5 ;  /* 0x0000008404151223 */ /* 0x000fe20000010005 */
[----:B------:R-:W-:Y:S01]  /*13a50*/  MOV R4, 0x1 ;  /* 0x0000000100047802 */ /* 0x000fe20000000f00 */
        /* <DEDUP_REMOVED lines=37> */
[----:B------:R-:W-:Y:S02]  /*13cb0*/  FMUL.FTZ R85, R2, R129 ;  /* 0x0000008102557220 */ /* 0x000fe40000410000 */
[----:B------:R2:W3:Y:S01]  /*13cc0*/  @P0 MUFU.LG2 R2, R3 ;  /* 0x0000000300020308 */ /* 0x0004e20000000c00 */
[C---:B-1----:R-:W-:Y:S02]  /*13cd0*/  FMUL.FTZ R128, R0.reuse, R150 ;  /* 0x0000009600807220 */ /* 0x042fe40000410000 */
[C---:B------:R-:W-:Y:S02]  /*13ce0*/  FMUL.FTZ R129, R0.reuse, R151 ;  /* 0x0000009700817220 */ /* 0x040fe40000410000 */
[C---:B------:R-:W-:Y:S02]  /*13cf0*/  FMUL.FTZ R150, R0.reuse, R42 ;  /* 0x0000002a00967220 */ /* 0x040fe40000410000 */
[C---:B------:R-:W-:Y:S02]  /*13d00*/  FMUL.FTZ R151, R0.reuse, R43 ;  /* 0x0000002b00977220 */ /* 0x040fe40000410000 */
[----:B------:R-:W-:-:S02]  /*13d10*/  FMUL.FTZ R42, R0, R46 ;  /* 0x0000002e002a7220 */ /* 0x000fc40000410000 */
[C---:B------:R-:W-:Y:S02]  /*13d20*/  FMUL.FTZ R43, R0.reuse, R47 ;  /* 0x0000002f002b7220 */ /* 0x040fe40000410000 */
[C---:B------:R-:W-:Y:S02]  /*13d30*/  FMUL.FTZ R112, R0.reuse, R138 ;  /* 0x0000008a00707220 */ /* 0x040fe40000410000 */
[C---:B------:R-:W-:Y:S01]  /*13d40*/  FMUL.FTZ R113, R0.reuse, R139 ;  /* 0x0000008b00717220 */ /* 0x040fe20000410000 */
[----:B--2---:R-:W-:Y:S01]  /*13d50*/  @P0 MOV R3, 0x3f317218 ;  /* 0x3f31721800030802 */ /* 0x004fe20000000f00 */
        /* <DEDUP_REMOVED lines=10> */
[----:B---3--:R-:W-:Y:S02]  /*13e00*/  @P0 FMUL.FTZ R2, R2, 0.69314718246459960938 ;  /* 0x3f31721802020820 */ /* 0x008fe40000410000 */
[----:B------:R-:W-:Y:S02]  /*13e10*/  @P0 FMUL.FTZ R3, R3, c[0x0][0x2d0] ;  /* 0x0000b40003030a20 */ /* 0x000fe40000410000 */
        /* <DEDUP_REMOVED lines=48> */
.L_x_1661:
[----:B------:R2:W5:Y:S04]  /*14120*/  LDL R6, [R1+0x28] ;  /* 0x0000280001067983 */ /* 0x0005680000100800 */
        /* <DEDUP_REMOVED lines=18> */
.L_x_1717:
[----:B--2---:R-:W-:Y:S05]  /*14250*/  BSYNC B0 ;  /* 0x0000000000007941 */ /* 0x004fea0003800000 */
.L_x_1716:
        /* <DEDUP_REMOVED lines=149> */
[----:B------:R-:W-:Y:S01]  /*14bb0*/  STS [R10+0xc000], R3 ;  /* 0x00c000030a007388 */ /* 0x000fe20000000800 */
        /* <DEDUP_REMOVED lines=10> */
[----:B--2---:R-:W-:Y:S05]  /*14c60*/  @!P2 BRA `(.L_x_1720) ;  /* 0x000000300000a947 */ /* 0x004fea0003800000 */
[----:B-----5:R1:W2:Y:S04]  /*14c70*/  LDG.E R12, [R4.64] ;  /* 0x00000006040c7981 */ /* 0x0202a8000c1e1900 */
[----:B-1----:R-:W2:Y:S02]  /*14c80*/  LDG.E R4, [R4.64+0x4] ;  /* 0x0000040604047981 */ /* 0x002ea4000c1e1900 */
[----:B--2---:R-:W-:Y:S02]  /*14c90*/  IADD3 R12, -R12, R4, RZ ;  /* 0x000000040c0c7210 */ /* 0x004fe40007ffe1ff */
.L_x_1720:
[----:B--2---:R-:W2:Y:S04]  /*14ca0*/  LDL R114, [R1+0x48] ;  /* 0x0000480001727983 */ /* 0x004ea80000100800 */
[----:B------:R-:W3:Y:S04]  /*14cb0*/  LDL R3, [R1+0x44] ;  /* 0x0000440001037983 */ /* 0x000ee80000100800 */
[----:B------:R-:W3:Y:S04]  /*14cc0*/  LDL R111, [R1+0x18] ;  /* 0x00001800016f7983 */ /* 0x000ee80000100800 */
[----:B------:R-:W4:Y:S01]  /*14cd0*/  LDL R13, [R1+0x30] ;  /* 0x00003000010d7983 */ /* 0x000f220000100800 */
[----:B------:R-:W-:Y:S01]  /*14ce0*/  IMAD.MOV.U32 R10, RZ, RZ, 0x368 ;  /* 0x00000368ff0a7424 */ /* 0x000fe200078e00ff */
[----:B------:R-:W-:-:S02]  /*14cf0*/  ISETP.GT.AND P2, PT, R0, 0x1, PT ;  /* 0x000000010000780c */ /* 0x000fc40003f44270 */
[----:B------:R-:W4:Y:S02]  /*14d00*/  LDL R118, [R1+0xac] ;  /* 0x0000ac0001767983 */ /* 0x000f240000100800 */
[----:B------:R-:W-:-:S04]  /*14d10*/  SEL R10, R10, 0x328, P2 ;  /* 0x000003280a0a7807 */ /* 0x000fc80001000000 */
[----:B------:R-:W2:Y:S08]  /*14d20*/  LDC.64 R14, c[0x0][R10+0x168] ;  /* 0x00005a000a0e7b82 */ /* 0x000eb00000000a00 */
[----:B------:R-:W1:Y:S08]  /*14d30*/  LDC.64 R6, c[0x0][R10+0x170] ;  /* 0x00005c000a067b82 */ /* 0x000e700000000a00 */
[----:B------:R1:W2:Y:S08]  /*14d40*/  LDC.64 R18, c[0x0][R10+0x178] ;  /* 0x00005e000a127b82 */ /* 0x0002b00000000a00 */
[----:B------:R1:W2:Y:S01]  /*14d50*/  LDC.64 R16, c[0x0][R10+0x160] ;  /* 0x000058000a107b82 */ /* 0x0002a20000000a00 */
[----:B------:R-:W-:Y:S01]  /*14d60*/  ISETP.NE.U32.AND P0, PT, RZ, c[0x0][0x500], PT ;  /* 0x00014000ff007a0c */ /* 0x000fe20003f05070 */
[----:B------:R-:W-:-:S03]  /*14d70*/  IMAD.MOV.U32 R0, RZ, RZ, c[0x0][0x4e8] ;  /* 0x00013a00ff007624 */ /* 0x000fc600078e00ff */
[----:B------:R-:W-:Y:S02]  /*14d80*/  ISETP.NE.AND.EX P0, PT, RZ, c[0x0][0x504], PT, P0 ;  /* 0x00014100ff007a0c */ /* 0x000fe40003f05300 */
[----:B------:R-:W-:Y:S02]  /*14d90*/  ISETP.NE.AND P3, PT, R0, 0x1, PT ;  /* 0x000000010000780c */ /* 0x000fe40003f65270 */
[----:B------:R-:W-:Y:S02]  /*14da0*/  SHF.R.S32.HI R4, RZ, 0x1f, R8 ;  /* 0x0000001fff047819 */ /* 0x000fe40000011408 */
[----:B------:R-:W-:Y:S02]  /*14db0*/  SEL R0, R8, RZ, !P0 ;  /* 0x000000ff08007207 */ /* 0x000fe40004000000 */
[----:B------:R-:W-:Y:S01]  /*14dc0*/  SEL R5, R4, RZ, !P0 ;  /* 0x000000ff04057207 */ /* 0x000fe20004000000 */
[----:B------:R-:W2:Y:S02]  /*14dd0*/  S2R R119, SR_TID.X ;  /* 0x0000000000777919 */ /* 0x000ea40000002100 */
[----:B-1----:R-:W-:-:S02]  /*14de0*/  IMAD R4, R7, R0, RZ ;  /* 0x0000000007047224 */ /* 0x002fc400078e02ff */
[----:B--2---:R-:W-:Y:S02]  /*14df0*/  IMAD R11, R15, R114, RZ ;  /* 0x000000720f0b7224 */ /* 0x004fe400078e02ff */
[----:B------:R-:W2:Y:S01]  /*14e00*/  LDL.LU R15, [R1+0x1c] ;  /* 0x00001c00010f7983 */ /* 0x000ea20000300800 */
[----:B------:R-:W-:Y:S02]  /*14e10*/  IMAD R10, R6, R5, R4 ;  /* 0x00000005060a7224 */ /* 0x000fe400078e0204 */
[----:B---3--:R-:W-:-:S04]  /*14e20*/  IMAD.IADD R3, R3, 0x1, R111 ;  /* 0x0000000103037824 */ /* 0x008fc800078e026f */
[----:B------:R-:W-:-:S04]  /*14e30*/  @P3 IMAD.HI.U32 R5, R3, c[0x0][0x4ec], RZ ;  /* 0x00013b0003053a27 */ /* 0x000fc800078e00ff */
[----:B------:R-:W-:Y:S01]  /*14e40*/  IMAD.MOV.U32 R4, RZ, RZ, R3 ;  /* 0x000000ffff047224 */ /* 0x000fe200078e0003 */
[----:B------:R-:W-:Y:S01]  /*14e50*/  @P3 SHF.R.U32.HI R4, RZ, c[0x0][0x4f0], R5 ;  /* 0x00013c00ff043a19 */ /* 0x000fe20000011605 */
[----:B------:R-:W-:Y:S01]  /*14e60*/  IMAD.WIDE.U32 R6, R6, R0, RZ ;  /* 0x0000000006067225 */ /* 0x000fe200078e00ff */
[----:B----4-:R-:W-:-:S03]  /*14e70*/  SEL R5, R13, RZ, P2 ;  /* 0x000000ff0d057207 */ /* 0x010fc60001000000 */
[----:B------:R-:W-:-:S04]  /*14e80*/  IMAD.WIDE.U32 R8, R14, R114, RZ ;  /* 0x000000720e087225 */ /* 0x000fc800078e00ff */
[----:B------:R-:W-:Y:S01]  /*14e90*/  IMAD.IADD R13, R7, 0x1, R10 ;  /* 0x00000001070d7824 */ /* 0x000fe200078e020a */
[--C-:B-----5:R-:W-:Y:S01]  /*14ea0*/  IADD3 R14, P1, P0, R6, R8, R2.reuse ;  /* 0x00000008060e7210 */ /* 0x120fe2000783e002 */
[----:B------:R-:W-:Y:S01]  /*14eb0*/  IMAD.IADD R7, R9, 0x1, R11 ;  /* 0x0000000109077824 */ /* 0x000fe200078e020b */
[----:B------:R-:W-:Y:S01]  /*14ec0*/  SHF.R.S32.HI R6, RZ, 0x1f, R2 ;  /* 0x0000001fff067819 */ /* 0x000fe20000011402 */
[----:B------:R-:W-:Y:S02]  /*14ed0*/  IMAD.MOV R10, RZ, RZ, -R4 ;  /* 0x000000ffff0a7224 */ /* 0x000fe400078e0a04 */
        /* <DEDUP_REMOVED lines=24> */
[----:B------:R-:W-:-:S02]  /*15060*/  IMAD.IADD R115, R119, 0x1, -R115 ;  /* 0x0000000177737824 */ /* 0x000fc400078e0a73 */
[----:B------:R-:W-:Y:S01]  /*15070*/  IMAD.IADD R5, R118, 0x1, R111 ;  /* 0x0000000176057824 */ /* 0x000fe200078e026f */
[----:B------:R3:W-:Y:S02]  /*15080*/  SHFL.IDX PT, R9, R4, 0x1, 0x1c1f ;  /* 0x003c1f0004097f89 */ /* 0x0007e400000e0000 */
[----:B------:R-:W-:Y:S02]  /*15090*/  LOP3.LUT P0, RZ, R115, 0x3, RZ, 0xc0, !PT ;  /* 0x0000000373ff7812 */ /* 0x000fe4000780c0ff */
[----:B------:R-:W-:Y:S01]  /*150a0*/  IADD3 R7, R5, 0x8, RZ ;  /* 0x0000000805077810 */ /* 0x000fe20007ffe0ff */
[----:B---3--:R-:W-:-:S05]  /*150b0*/  IMAD R4, R12, c[0x0][0x4e8], RZ ;  /* 0x00013a000c047a24 */ /* 0x008fca00078e02ff */
[----:B------:R-:W-:-:S13]  /*150c0*/  ISETP.GE.OR P1, PT, R5, R4, P0 ;  /* 0x000000040500720c */ /* 0x000fda0000726670 */
[----:B-1----:R-:W-:Y:S01]  /*150d0*/  @!P1 ST.E [R10.64], R21 ;  /* 0x000000150a009985 */ /* 0x002fe2000c101906 */
[----:B------:R-:W-:-:S03]  /*150e0*/  ISETP.GE.AND P1, PT, R7, R4, PT ;  /* 0x000000040700720c */ /* 0x000fc60003f26270 */
[----:B------:R-:W1:Y:S01]  /*150f0*/  SHFL.IDX PT, R8, R8, 0x1, 0x1c1f ;  /* 0x003c1f0008087f89 */ /* 0x000e6200000e0000 */
[----:B------:R-:W-:-:S13]  /*15100*/  ISETP.GE.OR P0, PT, R7, R4, P0 ;  /* 0x000000040700720c */ /* 0x000fda0000706670 */
[----:B-1----:R1:W-:Y:S01]  /*15110*/  @!P0 ST.E [R8.64], R20 ;  /* 0x0000001408008985 */ /* 0x0023e2000c101906 */
[----:B------:R-:W-:Y:S02]  /*15120*/  ISETP.GE.AND P0, PT, R5, R4, PT ;  /* 0x000000040500720c */ /* 0x000fe40003f06270 */
[----:B--2---:R-:W-:-:S04]  /*15130*/  LOP3.LUT R15, R15, 0xfffffffd, RZ, 0xc0, !PT ;  /* 0xfffffffd0f0f7812 */ /* 0x004fc800078ec0ff */
[----:B------:R-:W-:-:S05]  /*15140*/  @P1 LOP3.LUT R15, R15, 0x2, RZ, 0xfc, !PT ;  /* 0x000000020f0f1812 */ /* 0x000fca00078efcff */
[----:B------:R1:W-:Y:S01]  /*15150*/  STL [R1+0x1c], R15 ;  /* 0x00001c0f01007387 */ /* 0x0003e20000100800 */
[----:B------:R-:W-:Y:S05]  /*15160*/  @P2 BRA `(.L_x_1721) ;  /* 0x00000b1000002947 */ /* 0x000fea0003800000 */
[----:B-1----:R-:W2:Y:S01]  /*15170*/  LDL R15, [R1+0x90] ;  /* 0x00009000010f7983 */ /* 0x002ea20000100800 */
[----:B------:R-:W-:Y:S01]  /*15180*/  IMAD R3, R6, c[0x0][0x3a0], RZ ;  /* 0x0000e80006037a24 */ /* 0x000fe200078e02ff */
[----:B------:R-:W-:Y:S01]  /*15190*/  SHF.R.S32.HI R8, RZ, 0x1f, R0 ;  /* 0x0000001fff087819 */ /* 0x000fe20000011400 */
        /* <DEDUP_REMOVED lines=28> */
[----:B--2---:R-:W-:-:S04]  /*15360*/  IADD3 R5, R15, R111, RZ ;  /* 0x0000006f0f057210 */ /* 0x004fc80007ffe0ff */
        /* <DEDUP_REMOVED lines=12> */
[----:B------:R-:W-:Y:S02]  /*15430*/  IADD3 R7, R9, R111, RZ ;  /* 0x0000006f09077210 */ /* 0x000fe40007ffe0ff */
        /* <DEDUP_REMOVED lines=9> */
.L_x_1789:
[----:B------:R-:W-:Y:S05]  /*154d0*/  BRA.DIV ~URZ, `(.L_x_1723) ;  /* 0x00004c327f007947 */ /* 0x000fea000b800000 */
[----:B------:R3:W4:Y:S02]  /*154e0*/  SHFL.IDX PT, R0, R15, RZ, 0x181f ;  /* 0x00181fff0f007589 */ /* 0x00072400000e0000 */
.L_x_1790:
[----:B------:R-:W-:Y:S01]  /*154f0*/  ISETP.GE.AND P0, PT, R7, R4, PT ;  /* 0x000000040700720c */ /* 0x000fe20003f06270 */
[----:B------:R-:W-:-:S12]  /*15500*/  BSSY B0, `(.L_x_1724) ;  /* 0x0000019000007945 */ /* 0x000fd80003800000 */
        /* <DEDUP_REMOVED lines=24> */
.L_x_1725:
[----:B------:R-:W-:Y:S05]  /*15690*/  BSYNC B0 ;  /* 0x0000000000007941 */ /* 0x000fea0003800000 */
.L_x_1724:
[----:B------:R-:W-:Y:S05]  /*156a0*/  BRA.DIV ~URZ, `(.L_x_1726) ;  /* 0x00004ac27f007947 */ /* 0x000fea000b800000 */
[----:B--2---:R2:W1:Y:S04]  /*156b0*/  SHFL.IDX PT, R6, R14, 0x1, 0x181f ;  /* 0x00381f000e067f89 */ /* 0x00446800000e0000 */
[----:B----4-:R2:W4:Y:S02]  /*156c0*/  SHFL.IDX PT, R0, R15, 0x1, 0x181f ;  /* 0x00381f000f007f89 */ /* 0x01052400000e0000 */
.L_x_1791:
        /* <DEDUP_REMOVED lines=27> */
.L_x_1728:
[----:B------:R-:W-:Y:S05]  /*15880*/  BSYNC B0 ;  /* 0x0000000000007941 */ /* 0x000fea0003800000 */
.L_x_1727:
[----:B------:R-:W-:Y:S05]  /*15890*/  BRA.DIV ~URZ, `(.L_x_1729) ;  /* 0x000049927f007947 */ /* 0x000fea000b800000 */
[----:B-1----:R1:W2:Y:S02]  /*158a0*/  SHFL.IDX PT, R6, R14, 0x2, 0x181f ;  /* 0x00581f000e067f89 */ /* 0x0022a400000e0000 */
.L_x_1792:
[----:B------:R-:W-:Y:S05]  /*158b0*/  BRA.DIV ~URZ, `(.L_x_1730) ;  /* 0x000049e27f007947 */ /* 0x000fea000b800000 */
[----:B----4-:R4:W1:Y:S02]  /*158c0*/  SHFL.IDX PT, R0, R15, 0x2, 0x181f ;  /* 0x00581f000f007f89 */ /* 0x01086400000e0000 */
.L_x_1793:
        /* <DEDUP_REMOVED lines=27> */
.L_x_1732:
[----:B------:R-:W-:Y:S05]  /*15a80*/  BSYNC B0 ;  /* 0x0000000000007941 */ /* 0x000fea0003800000 */
.L_x_1731:
[----:B------:R-:W-:Y:S05]  /*15a90*/  BRA.DIV ~URZ, `(.L_x_1733) ;  /* 0x000048627f007947 */ /* 0x000fea000b800000 */
[----:B--2---:R2:W3:Y:S04]  /*15aa0*/  SHFL.IDX PT, R6, R14, 0x3, 0x181f ;  /* 0x00781f000e067f89 */ /* 0x0044e800000e0000 */
[----:B-1----:R2:W1:Y:S02]  /*15ab0*/  SHFL.IDX PT, R0, R15, 0x3, 0x181f ;  /* 0x00781f000f007f89 */ /* 0x00246400000e0000 */
.L_x_1794:
        /* <DEDUP_REMOVED lines=8> */
[----:B------:R-:W3:Y:S01]  /*15b40*/  LDL R10, [R1+0x40] ;  /* 0x00004000010a7983 */ /* 0x000ee20000100800 */
[----:B-----5:R-:W-:-:S02]  /*15b50*/  ISETP.GE.AND P2, PT, R16, c[0x0][0x3c8], PT ;  /* 0x0000f20010007a0c */ /* 0x020fc40003f46270 */
[----:B--2---:R-:W-:Y:S02]  /*15b60*/  ISETP.GE.AND P1, PT, R13, c[0x0][0x3c8], PT ;  /* 0x0000f2000d007a0c */ /* 0x004fe40003f26270 */
[----:B----4-:R-:W-:-:S09]  /*15b70*/  ISETP.GE.AND P0, PT, R11, c[0x0][0x3c8], PT ;  /* 0x0000f2000b007a0c */ /* 0x010fd20003f06270 */
[CC--:B-1----:R-:W-:Y:S02]  /*15b80*/  @!P2 LEA R8, P5, R16.reuse, R0.reuse, 0x1 ;  /* 0x000000001008a211 */ /* 0x0c2fe400078a08ff */
[----:B------:R-:W-:Y:S02]  /*15b90*/  @!P1 LEA R4, P4, R13, R0, 0x1 ;  /* 0x000000000d049211 */ /* 0x000fe400078808ff */
[----:B------:R-:W-:Y:S02]  /*15ba0*/  @!P2 LEA.HI.X R9, R16, R6, R17, 0x1, P5 ;  /* 0x000000061009a211 */ /* 0x000fe400028f0c11 */
[----:B------:R-:W-:Y:S02]  /*15bb0*/  @!P0 LEA R2, P3, R11, R0, 0x1 ;  /* 0x000000000b028211 */ /* 0x000fe400078608ff */
[-C--:B---3--:R-:W-:Y:S02]  /*15bc0*/  @!P1 LEA.HI.X R5, R13, R6.reuse, R14, 0x1, P4 ;  /* 0x000000060d059211 */ /* 0x088fe400020f0c0e */
        /* <DEDUP_REMOVED lines=11> */
.L_x_1721:
        /* <DEDUP_REMOVED lines=34> */
.L_x_1795:
[----:B------:R-:W-:Y:S05]  /*15ea0*/  BRA.DIV ~URZ, `(.L_x_1736) ;  /* 0x000045827f007947 */ /* 0x000fea000b800000 */
[----:B------:R3:W4:Y:S02]  /*15eb0*/  SHFL.IDX PT, R0, R19, RZ, 0x1c1f ;  /* 0x001c1fff13007589 */ /* 0x00072400000e0000 */
.L_x_1796:
        /* <DEDUP_REMOVED lines=11> */
[----:B-----5:R-:W-:-:S02]  /*15f70*/  ISETP.GE.AND P1, PT, R115, c[0x0][0x3c8], PT ;  /* 0x0000f20073007a0c */ /* 0x020fc40003f26270 */
[----:B---3--:R-:W-:-:S11]  /*15f80*/  ISETP.GE.AND P0, PT, R13, c[0x0][0x3c8], PT ;  /* 0x0000f2000d007a0c */ /* 0x008fd60003f06270 */
[-C--:B------:R-:W-:Y:S02]  /*15f90*/  @!P1 LEA R8, P2, R115, R0.reuse, 0x2 ;  /* 0x0000000073089211 */ /* 0x080fe400078410ff */
[----:B------:R-:W-:Y:S02]  /*15fa0*/  @!P0 LEA R6, P5, R13, R0, 0x2 ;  /* 0x000000000d068211 */ /* 0x000fe400078a10ff */
[-C--:B----4-:R-:W-:Y:S02]  /*15fb0*/  @!P1 LEA.HI.X R9, R115, R4.reuse, R10, 0x2, P2 ;  /* 0x0000000473099211 */ /* 0x090fe400010f140a */
[----:B--2---:R-:W-:-:S03]  /*15fc0*/  @!P0 LEA.HI.X R7, R13, R4, R14, 0x2, P5 ;  /* 0x000000040d078211 */ /* 0x004fc600028f140e */
[----:B------:R2:W-:Y:S04]  /*15fd0*/  @!P1 ST.E.64 [R8.64], R24 ;  /* 0x0000001808009985 */ /* 0x0005e8000c101b06 */
[----:B------:R3:W-:Y:S04]  /*15fe0*/  @!P0 ST.E.64 [R6.64], R22 ;  /* 0x0000001606008985 */ /* 0x0007e8000c101b06 */
[----:B--2---:R-:W2:Y:S04]  /*15ff0*/  LDL R24, [R1+0x84] ;  /* 0x0000840001187983 */ /* 0x004ea80000100800 */
[----:B---3--:R-:W3:Y:S04]  /*16000*/  LDL R22, [R1+0x80] ;  /* 0x0000800001167983 */ /* 0x008ee80000100800 */
[----:B------:R-:W4:Y:S04]  /*16010*/  LDL R25, [R1+0x9c] ;  /* 0x00009c0001197983 */ /* 0x000f280000100800 */
[----:B------:R-:W5:Y:S01]  /*16020*/  LDL R23, [R1+0x98] ;  /* 0x0000980001177983 */ /* 0x000f620000100800 */
[----:B------:R-:W-:-:S04]  /*16030*/  IADD3 R2, R115, 0x18, RZ ;  /* 0x0000001873027810 */ /* 0x000fc80007ffe0ff */
[----:B------:R-:W-:Y:S02]  /*16040*/  ISETP.GE.AND P3, PT, R2, c[0x0][0x3c8], PT ;  /* 0x0000f20002007a0c */ /* 0x000fe40003f66270 */
[----:B------:R-:W-:Y:S02]  /*16050*/  ISETP.GE.AND P4, PT, R12, c[0x0][0x3c8], PT ;  /* 0x0000f2000c007a0c */ /* 0x000fe40003f86270 */
[----:B------:R-:W-:Y:S02]  /*16060*/  SHF.R.S32.HI R3, RZ, 0x1f, R2 ;  /* 0x0000001fff037819 */ /* 0x000fe40000011402 */
[----:B------:R-:W-:-:S07]  /*16070*/  IADD3 R5, R115, 0x20, RZ ;  /* 0x0000002073057810 */ /* 0x000fce0007ffe0ff */
[C---:B------:R-:W-:Y:S02]  /*16080*/  @!P3 LEA R10, P2, R2.reuse, R0, 0x2 ;  /* 0x00000000020ab211 */ /* 0x040fe400078410ff */
[----:B------:R-:W-:Y:S02]  /*16090*/  ISETP.GE.AND P6, PT, R5, c[0x0][0x3c8], PT ;  /* 0x0000f20005007a0c */ /* 0x000fe40003fc6270 */
[----:B------:R-:W-:Y:S02]  /*160a0*/  @!P3 LEA.HI.X R11, R2, R4, R3, 0x2, P2 ;  /* 0x00000004020bb211 */ /* 0x000fe400010f1403 */
[----:B------:R-:W-:Y:S02]  /*160b0*/  IADD3 R3, R115, 0x28, RZ ;  /* 0x0000002873037810 */ /* 0x000fe40007ffe0ff */
[----:B------:R-:W-:Y:S02]  /*160c0*/  SHF.R.S32.HI R6, RZ, 0x1f, R12 ;  /* 0x0000001fff067819 */ /* 0x000fe4000001140c */
[----:B------:R-:W-:-:S02]  /*160d0*/  ISETP.GE.AND P5, PT, R3, c[0x0][0x3c8], PT ;  /* 0x0000f20003007a0c */ /* 0x000fc40003fa6270 */
[C---:B------:R-:W-:Y:S02]  /*160e0*/  @!P4 LEA R8, P0, R12.reuse, R0, 0x2 ;  /* 0x000000000c08c211 */ /* 0x040fe400078010ff */
[----:B------:R-:W-:Y:S02]  /*160f0*/  IADD3 R2, R115, 0x30, RZ ;  /* 0x0000003073027810 */ /* 0x000fe40007ffe0ff */
[----:B------:R-:W-:Y:S02]  /*16100*/  @!P4 LEA.HI.X R9, R12, R4, R6, 0x2, P0 ;  /* 0x000000040c09c211 */ /* 0x000fe400000f1406 */
[----:B------:R-:W-:Y:S02]  /*16110*/  ISETP.GE.AND P2, PT, R2, c[0x0][0x3c8], PT ;  /* 0x0000f20002007a0c */ /* 0x000fe40003f46270 */
[----:B------:R-:W-:Y:S02]  /*16120*/  SHF.R.S32.HI R7, RZ, 0x1f, R5 ;  /* 0x0000001fff077819 */ /* 0x000fe40000011405 */
[----:B------:R-:W-:-:S02]  /*16130*/  @!P6 LEA R16, P0, R5, R0, 0x2 ;  /* 0x000000000510e211 */ /* 0x000fc400078010ff */
[----:B------:R-:W-:Y:S01]  /*16140*/  IADD3 R6, R115, 0x38, RZ ;  /* 0x0000003873067810 */ /* 0x000fe20007ffe0ff */
[----:B------:R1:W-:Y:S01]  /*16150*/  @!P4 ST.E.64 [R8.64], R28 ;  /* 0x0000001c0800c985 */ /* 0x0003e2000c101b06 */
[----:B------:R-:W-:Y:S02]  /*16160*/  @!P6 LEA.HI.X R17, R5, R4, R7, 0x2, P0 ;  /* 0x000000040511e211 */ /* 0x000fe400000f1407 */
[----:B------:R-:W-:Y:S01]  /*16170*/  ISETP.GE.AND P4, PT, R6, c[0x0][0x3c8], PT ;  /* 0x0000f20006007a0c */ /* 0x000fe20003f86270 */
[----:B------:R1:W-:Y:S01]  /*16180*/  @!P3 ST.E.64 [R10.64], R26 ;  /* 0x0000001a0a00b985 */ /* 0x0003e2000c101b06 */
[----:B------:R-:W-:Y:S02]  /*16190*/  IADD3 R5, R115, 0x40, RZ ;  /* 0x0000004073057810 */ /* 0x000fe40007ffe0ff */
[----:B------:R-:W-:Y:S02]  /*161a0*/  SHF.R.S32.HI R7, RZ, 0x1f, R2 ;  /* 0x0000001fff077819 */ /* 0x000fe40000011402 */
[----:B------:R-:W-:-:S04]  /*161b0*/  @!P2 LEA R14, P0, R2, R0, 0x2 ;  /* 0x00000000020ea211 */ /* 0x000fc800078010ff */
[----:B------:R-:W-:-:S03]  /*161c0*/  @!P2 LEA.HI.X R15, R2, R4, R7, 0x2, P0 ;  /* 0x00000004020fa211 */ /* 0x000fc600000f1407 */
[-C--:B------:R-:W-:Y:S02]  /*161d0*/  @!P4 LEA R12, P0, R6, R0.reuse, 0x2 ;  /* 0x00000000060cc211 */ /* 0x080fe400078010ff */
[----:B-1----:R-:W-:Y:S02]  /*161e0*/  SHF.R.S32.HI R8, RZ, 0x1f, R3 ;  /* 0x0000001fff087819 */ /* 0x002fe40000011403 */
[----:B------:R-:W-:-:S04]  /*161f0*/  @!P5 LEA R10, P1, R3, R0, 0x2 ;  /* 0x00000000030ad211 */ /* 0x000fc800078210ff */
[-C--:B------:R-:W-:Y:S02]  /*16200*/  @!P5 LEA.HI.X R11, R3, R4.reuse, R8, 0x2, P1 ;  /* 0x00000004030bd211 */ /* 0x080fe400008f1408 */
[----:B------:R-:W-:Y:S02]  /*16210*/  ISETP.GE.AND P1, PT, R5, c[0x0][0x3c8], PT ;  /* 0x0000f20005007a0c */ /* 0x000fe40003f26270 */
[----:B------:R-:W-:Y:S02]  /*16220*/  SHF.R.S32.HI R3, RZ, 0x1f, R6 ;  /* 0x0000001fff037819 */ /* 0x000fe40000011406 */
[----:B------:R-:W-:Y:S02]  /*16230*/  IADD3 R2, R115, 0x48, RZ ;  /* 0x0000004873027810 */ /* 0x000fe40007ffe0ff */
[----:B------:R-:W-:Y:S02]  /*16240*/  @!P4 LEA.HI.X R13, R6, R4, R3, 0x2, P0 ;  /* 0x00000004060dc211 */ /* 0x000fe400000f1403 */
[----:B------:R-:W-:Y:S01]  /*16250*/  SHF.R.S32.HI R3, RZ, 0x1f, R5 ;  /* 0x0000001fff037819 */ /* 0x000fe20000011405 */
[----:B------:R-:W-:Y:S04]  /*16260*/  @!P6 ST.E.64 [R16.64], R30 ;  /* 0x0000001e1000e985 */ /* 0x000fe8000c101b06 */
[----:B------:R-:W-:-:S02]  /*16270*/  @!P1 LEA R8, P0, R5, R0, 0x2 ;  /* 0x0000000005089211 */ /* 0x000fc400078010ff */
[----:B------:R-:W-:Y:S02]  /*16280*/  ISETP.GE.AND P6, PT, R2, c[0x0][0x3c8], PT ;  /* 0x0000f20002007a0c */ /* 0x000fe40003fc6270 */
[----:B------:R-:W-:Y:S02]  /*16290*/  @!P1 LEA.HI.X R9, R5, R4, R3, 0x2, P0 ;  /* 0x0000000405099211 */ /* 0x000fe400000f1403 */
[C---:B------:R-:W-:Y:S02]  /*162a0*/  IADD3 R5, R115.reuse, 0x50, RZ ;  /* 0x0000005073057810 */ /* 0x040fe40007ffe0ff */
[----:B------:R-:W-:Y:S02]  /*162b0*/  IADD3 R3, R115, 0x58, RZ ;  /* 0x0000005873037810 */ /* 0x000fe40007ffe0ff */
[----:B------:R-:W-:Y:S01]  /*162c0*/  ISETP.GE.AND P3, PT, R5, c[0x0][0x3c8], PT ;  /* 0x0000f20005007a0c */ /* 0x000fe20003f66270 */
[----:B------:R1:W-:Y:S04]  /*162d0*/  @!P5 ST.E.64 [R10.64], R34 ;  /* 0x000000220a00d985 */ /* 0x0003e8000c101b06 */
[----:B------:R-:W-:Y:S01]  /*162e0*/  @!P2 ST.E.64 [R14.64], R32 ;  /* 0x000000200e00a985 */ /* 0x000fe2000c101b06 */
[----:B------:R-:W-:-:S02]  /*162f0*/  ISETP.GE.AND P2, PT, R3, c[0x0][0x3c8], PT ;  /* 0x0000f20003007a0c */ /* 0x000fc40003f46270 */
[----:B------:R-:W-:Y:S02]  /*16300*/  SHF.R.S32.HI R6, RZ, 0x1f, R2 ;  /* 0x0000001fff067819 */ /* 0x000fe40000011402 */
[----:B------:R-:W-:Y:S01]  /*16310*/  IADD3 R7, R115, 0x60, RZ ;  /* 0x0000006073077810 */ /* 0x000fe20007ffe0ff */
[----:B------:R-:W-:Y:S03]  /*16320*/  @!P4 ST.E.64 [R12.64], R132 ;  /* 0x000000840c00c985 */ /* 0x000fe6000c101b06 */
[----:B------:R-:W-:Y:S01]  /*16330*/  ISETP.GE.AND P4, PT, R7, c[0x0][0x3c8], PT ;  /* 0x0000f20007007a0c */ /* 0x000fe20003f86270 */
[----:B------:R1:W-:Y:S02]  /*16340*/  @!P1 ST.E.64 [R8.64], R36 ;  /* 0x0000002408009985 */ /* 0x0003e4000c101b06 */
[----:B-1----:R-:W-:-:S04]  /*16350*/  @!P6 LEA R10, P0, R2, R0, 0x2 ;  /* 0x00000000020ae211 */ /* 0x002fc800078010ff */
[----:B------:R-:W-:Y:S02]  /*16360*/  @!P6 LEA.HI.X R11, R2, R4, R6, 0x2, P0 ;  /* 0x00000004020be211 */ /* 0x000fe400000f1406 */
[----:B------:R-:W-:Y:S02]  /*16370*/  IADD3 R2, R115, 0x68, RZ ;  /* 0x0000006873027810 */ /* 0x000fe40007ffe0ff */
[----:B------:R-:W-:Y:S02]  /*16380*/  SHF.R.S32.HI R6, RZ, 0x1f, R3 ;  /* 0x0000001fff067819 */ /* 0x000fe40000011403 */
[----:B------:R-:W-:Y:S02]  /*16390*/  SHF.R.S32.HI R9, RZ, 0x1f, R5 ;  /* 0x0000001fff097819 */ /* 0x000fe40000011405 */
[-C--:B------:R-:W-:Y:S02]  /*163a0*/  @!P3 LEA R8, P1, R5, R0.reuse, 0x2 ;  /* 0x000000000508b211 */ /* 0x080fe400078210ff */
[----:B------:R-:W-:-:S02]  /*163b0*/  @!P2 LEA R14, P0, R3, R0, 0x2 ;  /* 0x00000000030ea211 */ /* 0x000fc400078010ff */
[-C--:B------:R-:W-:Y:S02]  /*163c0*/  @!P3 LEA.HI.X R9, R5, R4.reuse, R9, 0x2, P1 ;  /* 0x000000040509b211 */ /* 0x080fe400008f1409 */
[----:B------:R-:W-:Y:S02]  /*163d0*/  ISETP.GE.AND P1, PT, R2, c[0x0][0x3c8], PT ;  /* 0x0000f20002007a0c */ /* 0x000fe40003f26270 */
[----:B------:R-:W-:Y:S02]  /*163e0*/  @!P2 LEA.HI.X R15, R3, R4, R6, 0x2, P0 ;  /* 0x00000004030fa211 */ /* 0x000fe400000f1406 */
[----:B------:R-:W-:Y:S02]  /*163f0*/  IADD3 R6, R115, 0x70, RZ ;  /* 0x0000007073067810 */ /* 0x000fe40007ffe0ff */
[----:B------:R-:W-:Y:S02]  /*16400*/  SHF.R.S32.HI R3, RZ, 0x1f, R7 ;  /* 0x0000001fff037819 */ /* 0x000fe40000011407 */
[----:B------:R-:W-:-:S02]  /*16410*/  @!P4 LEA R12, P0, R7, R0, 0x2 ;  /* 0x00000000070cc211 */ /* 0x000fc400078010ff */
[----:B------:R-:W-:Y:S02]  /*16420*/  ISETP.GE.AND P5, PT, R6, c[0x0][0x3c8], PT ;  /* 0x0000f20006007a0c */ /* 0x000fe40003fa6270 */
[----:B------:R-:W-:Y:S01]  /*16430*/  IADD3 R5, R115, 0x78, RZ ;  /* 0x0000007873057810 */ /* 0x000fe20007ffe0ff */
[----:B------:R1:W-:Y:S01]  /*16440*/  @!P6 ST.E.64 [R10.64], R40 ;  /* 0x000000280a00e985 */ /* 0x0003e2000c101b06 */
[----:B------:R-:W-:Y:S02]  /*16450*/  @!P4 LEA.HI.X R13, R7, R4, R3, 0x2, P0 ;  /* 0x00000004070dc211 */ /* 0x000fe400000f1403 */
[----:B------:R-:W-:Y:S01]  /*16460*/  SHF.R.S32.HI R3, RZ, 0x1f, R2 ;  /* 0x0000001fff037819 */ /* 0x000fe20000011402 */
[----:B------:R1:W-:Y:S01]  /*16470*/  @!P3 ST.E.64 [R8.64], R134 ;  /* 0x000000860800b985 */ /* 0x0003e2000c101b06 */
[----:B------:R-:W-:-:S03]  /*16480*/  ISETP.GE.AND P3, PT, R5, c[0x0][0x3c8], PT ;  /* 0x0000f20005007a0c */ /* 0x000fc60003f66270 */
[----:B------:R1:W-:Y:S04]  /*16490*/  @!P2 ST.E.64 [R14.64], R44 ;  /* 0x0000002c0e00a985 */ /* 0x0003e8000c101b06 */
[----:B------:R-:W-:Y:S01]  /*164a0*/  @!P4 ST.E.64 [R12.64], R52 ;  /* 0x000000340c00c985 */ /* 0x000fe2000c101b06 */
[----:B-1----:R-:W-:-:S04]  /*164b0*/  @!P1 LEA R10, P0, R2, R0, 0x2 ;  /* 0x00000000020a9211 */ /* 0x002fc800078010ff */
[----:B------:R-:W-:Y:S02]  /*164c0*/  @!P1 LEA.HI.X R11, R2, R4, R3, 0x2, P0 ;  /* 0x00000004020b9211 */ /* 0x000fe400000f1403 */
[----:B------:R-:W-:Y:S02]  /*164d0*/  IADD3 R3, R115, 0x80, RZ ;  /* 0x0000008073037810 */ /* 0x000fe40007ffe0ff */
[----:B------:R-:W-:Y:S02]  /*164e0*/  SHF.R.S32.HI R2, RZ, 0x1f, R6 ;  /* 0x0000001fff027819 */ /* 0x000fe40000011406 */
[C---:B------:R-:W-:Y:S02]  /*164f0*/  @!P5 LEA R16, P0, R6.reuse, R0, 0x2 ;  /* 0x000000000610d211 */ /* 0x040fe400078010ff */
[----:B------:R-:W-:Y:S02]  /*16500*/  ISETP.GE.AND P2, PT, R3, c[0x0][0x3c8], PT ;  /* 0x0000f20003007a0c */ /* 0x000fe40003f46270 */
[----:B------:R-:W-:Y:S01]  /*16510*/  IADD3 R8, R115, 0x88, RZ ;  /* 0x0000008873087810 */ /* 0x000fe20007ffe0ff */
[----:B------:R1:W-:Y:S01]  /*16520*/  @!P1 ST.E.64 [R10.64], R48 ;  /* 0x000000300a009985 */ /* 0x0003e2000c101b06 */
[----:B------:R-:W-:-:S02]  /*16530*/  @!P5 LEA.HI.X R17, R6, R4, R2, 0x2, P0 ;  /* 0x000000040611d211 */ /* 0x000fc400000f1402 */
[----:B------:R-:W-:Y:S02]  /*16540*/  ISETP.GE.AND P6, PT, R8, c[0x0][0x3c8], PT ;  /* 0x0000f20008007a0c */ /* 0x000fe40003fc6270 */
[----:B------:R-:W-:Y:S02]  /*16550*/  SHF.R.S32.HI R6, RZ, 0x1f, R5 ;  /* 0x0000001fff067819 */ /* 0x000fe40000011405 */
[----:B------:R-:W-:Y:S02]  /*16560*/  IADD3 R2, R115, 0x90, RZ ;  /* 0x0000009073027810 */ /* 0x000fe40007ffe0ff */
[----:B------:R-:W-:Y:S02]  /*16570*/  SHF.R.S32.HI R7, RZ, 0x1f, R3 ;  /* 0x0000001fff077819 */ /* 0x000fe40000011403 */
[----:B------:R-:W-:-:S04]  /*16580*/  @!P2 LEA R14, P0, R3, R0, 0x2 ;  /* 0x00000000030ea211 */ /* 0x000fc800078010ff */
[----:B------:R-:W-:Y:S02]  /*16590*/  @!P2 LEA.HI.X R15, R3, R4, R7, 0x2, P0 ;  /* 0x00000004030fa211 */ /* 0x000fe400000f1407 */
[----:B-1----:R-:W-:-:S04]  /*165a0*/  @!P3 LEA R10, P1, R5, R0, 0x2 ;  /* 0x00000000050ab211 */ /* 0x002fc800078210ff */
[----:B------:R-:W-:Y:S02]  /*165b0*/  @!P3 LEA.HI.X R11, R5, R4, R6, 0x2, P1 ;  /* 0x00000004050bb211 */ /* 0x000fe400008f1406 */
[----:B------:R-:W-:Y:S02]  /*165c0*/  ISETP.GE.AND P1, PT, R2, c[0x0][0x3c8], PT ;  /* 0x0000f20002007a0c */ /* 0x000fe40003f26270 */
[----:B------:R-:W-:Y:S02]  /*165d0*/  SHF.R.S32.HI R3, RZ, 0x1f, R8 ;  /* 0x0000001fff037819 */ /* 0x000fe40000011408 */
[C---:B------:R-:W-:Y:S02]  /*165e0*/  @!P6 LEA R12, P0, R8.reuse, R0, 0x2 ;  /* 0x00000000080ce211 */ /* 0x040fe400078010ff */
[----:B------:R-:W-:Y:S01]  /*165f0*/  IADD3 R7, R115, 0x98, RZ ;  /* 0x0000009873077810 */ /* 0x000fe20007ffe0ff */
[----:B------:R-:W-:Y:S01]  /*16600*/  @!P5 ST.E.64 [R16.64], R56 ;  /* 0x000000381000d985 */ /* 0x000fe2000c101b06 */
[----:B------:R-:W-:-:S02]  /*16610*/  @!P6 LEA.HI.X R13, R8, R4, R3, 0x2, P0 ;  /* 0x00000004080de211 */ /* 0x000fc400000f1403 */
[----:B------:R-:W-:Y:S02]  /*16620*/  ISETP.GE.AND P5, PT, R7, c[0x0][0x3c8], PT ;  /* 0x0000f20007007a0c */ /* 0x000fe40003fa6270 */
[----:B------:R-:W-:Y:S02]  /*16630*/  SHF.R.S32.HI R3, RZ, 0x1f, R2 ;  /* 0x0000001fff037819 */ /* 0x000fe40000011402 */
[C---:B------:R-:W-:Y:S02]  /*16640*/  @!P1 LEA R8, P0, R2.reuse, R0, 0x2 ;  /* 0x0000000002089211 */ /* 0x040fe400078010ff */
[C---:B------:R-:W-:Y:S02]  /*16650*/  IADD3 R6, R115.reuse, 0xa0, RZ ;  /* 0x000000a073067810 */ /* 0x040fe40007ffe0ff */
[----:B------:R-:W-:Y:S01]  /*16660*/  IADD3 R5, R115, 0xa8, RZ ;  /* 0x000000a873057810 */ /* 0x000fe20007ffe0ff */
[----:B------:R1:W-:Y:S01]  /*16670*/  @!P3 ST.E.64 [R10.64], R64 ;  /* 0x000000400a00b985 */ /* 0x0003e2000c101b06 */
[----:B------:R-:W-:-:S02]  /*16680*/  @!P1 LEA.HI.X R9, R2, R4, R3, 0x2, P0 ;  /* 0x0000000402099211 */ /* 0x000fc400000f1403 */
[----:B------:R-:W-:Y:S02]  /*16690*/  ISETP.GE.AND P3, PT, R6, c[0x0][0x3c8], PT ;  /* 0x0000f20006007a0c */ /* 0x000fe40003f66270 */
[----:B------:R-:W-:Y:S02]  /*166a0*/  ISETP.GE.AND P4, PT, R5, c[0x0][0x3c8], PT ;  /* 0x0000f20005007a0c */ /* 0x000fe40003f86270 */
[----:B------:R-:W-:Y:S01]  /*166b0*/  IADD3 R3, R115, 0xb0, RZ ;  /* 0x000000b073037810 */ /* 0x000fe20007ffe0ff */
[----:B------:R2:W-:Y:S04]  /*166c0*/  @!P2 ST.E.64 [R14.64], R60 ;  /* 0x0000003c0e00a985 */ /* 0x0005e8000c101b06 */
[----:B------:R-:W-:Y:S01]  /*166d0*/  @!P6 ST.E.64 [R12.64], R72 ;  /* 0x000000480c00e985 */ /* 0x000fe2000c101b06 */
[----:B------:R-:W-:-:S02]  /*166e0*/  ISETP.GE.AND P6, PT, R3, c[0x0][0x3c8], PT ;  /* 0x0000f20003007a0c */ /* 0x000fc40003fc6270 */
[----:B------:R-:W-:Y:S01]  /*166f0*/  SHF.R.S32.HI R2, RZ, 0x1f, R7 ;  /* 0x0000001fff027819 */ /* 0x000fe20000011407 */
[----:B------:R3:W-:Y:S01]  /*16700*/  @!P1 ST.E.64 [R8.64], R68 ;  /* 0x0000004408009985 */ /* 0x0007e2000c101b06 */
[-C--:B-1----:R-:W-:Y:S02]  /*16710*/  @!P3 LEA R10, P1, R6, R0.reuse, 0x2 ;  /* 0x00000000060ab211 */ /* 0x082fe400078210ff */
[----:B--2---:R-:W-:-:S04]  /*16720*/  @!P5 LEA R14, P0, R7, R0, 0x2 ;  /* 0x00000000070ed211 */ /* 0x004fc800078010ff */
[----:B------:R-:W-:Y:S02]  /*16730*/  @!P5 LEA.HI.X R15, R7, R4, R2, 0x2, P0 ;  /* 0x00000004070fd211 */ /* 0x000fe400000f1402 */
[----:B------:R-:W-:Y:S02]  /*16740*/  SHF.R.S32.HI R7, RZ, 0x1f, R5 ;  /* 0x0000001fff077819 */ /* 0x000fe40000011405 */
[----:B---3--:R-:W-:Y:S02]  /*16750*/  SHF.R.S32.HI R8, RZ, 0x1f, R6 ;  /* 0x0000001fff087819 */ /* 0x008fe40000011406 */
[----:B------:R-:W-:Y:S02]  /*16760*/  @!P4 LEA R12, P0, R5, R0, 0x2 ;  /* 0x00000000050cc211 */ /* 0x000fe400078010ff */
[----:B------:R-:W-:Y:S02]  /*16770*/  IADD3 R2, R115, 0xb8, RZ ;  /* 0x000000b873027810 */ /* 0x000fe40007ffe0ff */
[----:B------:R-:W-:-:S02]  /*16780*/  @!P3 LEA.HI.X R11, R6, R4, R8, 0x2, P1 ;  /* 0x00000004060bb211 */ /* 0x000fc400008f1408 */
[----:B------:R-:W-:Y:S02]  /*16790*/  @!P4 LEA.HI.X R13, R5, R4, R7, 0x2, P0 ;  /* 0x00000004050dc211 */ /* 0x000fe400000f1407 */
[----:B------:R-:W-:Y:S02]  /*167a0*/  ISETP.GE.AND P1, PT, R2, c[0x0][0x3c8], PT ;  /* 0x0000f20002007a0c */ /* 0x000fe40003f26270 */
[----:B------:R-:W-:Y:S02]  /*167b0*/  SHF.R.S32.HI R5, RZ, 0x1f, R3 ;  /* 0x0000001fff057819 */ /* 0x000fe40000011403 */
[----:B------:R-:W-:-:S04]  /*167c0*/  @!P6 LEA R8, P0, R3, R0, 0x2 ;  /* 0x000000000308e211 */ /* 0x000fc800078010ff */
[----:B------:R-:W-:Y:S02]  /*167d0*/  @!P6 LEA.HI.X R9, R3, R4, R5, 0x2, P0 ;  /* 0x000000040309e211 */ /* 0x000fe400000f1405 */
[----:B------:R-:W-:Y:S01]  /*167e0*/  IADD3 R3, R115, 0xc0, RZ ;  /* 0x000000c073037810 */ /* 0x000fe20007ffe0ff */
[----:B------:R1:W-:Y:S03]  /*167f0*/  @!P5 ST.E.64 [R14.64], R76 ;  /* 0x0000004c0e00d985 */ /* 0x0003e6000c101b06 */
[----:B------:R-:W-:Y:S02]  /*16800*/  ISETP.GE.AND P2, PT, R3, c[0x0][0x3c8], PT ;  /* 0x0000f20003007a0c */ /* 0x000fe40003f46270 */
[----:B------:R-:W-:Y:S02]  /*16810*/  SHF.R.S32.HI R5, RZ, 0x1f, R2 ;  /* 0x0000001fff057819 */ /* 0x000fe40000011402 */
[----:B------:R-:W-:Y:S01]  /*16820*/  IADD3 R6, R115, 0xc8, RZ ;  /* 0x000000c873067810 */ /* 0x000fe20007ffe0ff */
[----:B------:R-:W-:Y:S01]  /*16830*/  @!P3 ST.E.64 [R10.64], R136 ;  /* 0x000000880a00b985 */ /* 0x000fe2000c101b06 */
[----:B------:R-:W-:-:S03]  /*16840*/  SHF.R.S32.HI R7, RZ, 0x1f, R3 ;  /* 0x0000001fff077819 */ /* 0x000fc60000011403 */
[----:B------:R2:W-:Y:S04]  /*16850*/  @!P4 ST.E.64 [R12.64], R80 ;  /* 0x000000500c00c985 */ /* 0x0005e8000c101b06 */
[----:B------:R3:W-:Y:S01]  /*16860*/  @!P6 ST.E.64 [R8.64], R88 ;  /* 0x000000580800e985 */ /* 0x0007e2000c101b06 */
[----:B-1----:R-:W-:-:S04]  /*16870*/  @!P1 LEA R14, P0, R2, R0, 0x2 ;  /* 0x00000000020e9211 */ /* 0x002fc800078010ff */
[----:B------:R-:W-:Y:S02]  /*16880*/  @!P1 LEA.HI.X R15, R2, R4, R5, 0x2, P0 ;  /* 0x00000004020f9211 */ /* 0x000fe400000f1405 */
[----:B------:R-:W-:Y:S02]  /*16890*/  IADD3 R5, R115, 0xd0, RZ ;  /* 0x000000d073057810 */ /* 0x000fe40007ffe0ff */
[----:B------:R-:W-:Y:S02]  /*168a0*/  ISETP.GE.AND P1, PT, R6, c[0x0][0x3c8], PT ;  /* 0x0000f20006007a0c */ /* 0x000fe40003f26270 */
[----:B------:R-:W-:Y:S02]  /*168b0*/  ISETP.GE.AND P5, PT, R5, c[0x0][0x3c8], PT ;  /* 0x0000f20005007a0c */ /* 0x000fe40003fa6270 */
[----:B--2---:R-:W-:Y:S02]  /*168c0*/  @!P2 LEA R12, P0, R3, R0, 0x2 ;  /* 0x00000000030ca211 */ /* 0x004fe400078010ff */
[----:B------:R-:W-:-:S02]  /*168d0*/  ISETP.GE.AND P6, PT, R2, c[0x0][0x3c8], PT ;  /* 0x0000f20002007a0c */ /* 0x000fc40003fc6270 */
[----:B------:R-:W-:Y:S02]  /*168e0*/  @!P2 LEA.HI.X R13, R3, R4, R7, 0x2, P0 ;  /* 0x00000004030da211 */ /* 0x000fe400000f1407 */
[----:B------:R-:W-:-:S04]  /*168f0*/  IADD3 R3, R115, 0xd8, RZ ;  /* 0x000000d873037810 */ /* 0x000fc80007ffe0ff */
[----:B------:R-:W-:Y:S02]  /*16900*/  ISETP.GE.AND P4, PT, R3, c[0x0][0x3c8], PT ;  /* 0x0000f20003007a0c */ /* 0x000fe40003f86270 */
[----:B---3--:R-:W-:Y:S02]  /*16910*/  SHF.R.S32.HI R9, RZ, 0x1f, R6 ;  /* 0x0000001fff097819 */ /* 0x008fe40000011406 */
[CC--:B------:R-:W-:Y:S02]  /*16920*/  @!P1 LEA R8, P0, R6.reuse, R0.reuse, 0x2 ;  /* 0x0000000006089211 */ /* 0x0c0fe400078010ff */
[----:B------:R-:W-:Y:S02]  /*16930*/  SHF.R.S32.HI R7, RZ, 0x1f, R5 ;  /* 0x0000001fff077819 */ /* 0x000fe40000011405 */
[----:B------:R-:W-:Y:S01]  /*16940*/  @!P5 LEA R10, P3, R5, R0, 0x2 ;  /* 0x00000000050ad211 */ /* 0x000fe200078610ff */
[----:B------:R-:W-:Y:S01]  /*16950*/  @!P6 ST.E.64 [R14.64], R144 ;  /* 0x000000900e00e985 */ /* 0x000fe2000c101b06 */
[----:B------:R-:W-:-:S02]  /*16960*/  @!P1 LEA.HI.X R9, R6, R4, R9, 0x2, P0 ;  /* 0x0000000406099211 */ /* 0x000fc400000f1409 */
[----:B------:R-:W-:Y:S01]  /*16970*/  @!P5 LEA.HI.X R11, R5, R4, R7, 0x2, P3 ;  /* 0x00000004050bd211 */ /* 0x000fe200018f1407 */
[----:B------:R-:W-:Y:S01]  /*16980*/  @!P2 ST.E.64 [R12.64], R140 ;  /* 0x0000008c0c00a985 */ /* 0x000fe2000c101b06 */
[----:B------:R-:W-:Y:S02]  /*16990*/  ISETP.GE.AND P3, PT, R111, c[0x0][0x3c8], PT ;  /* 0x0000f2006f007a0c */ /* 0x000fe40003f66270 */
[----:B------:R-:W-:Y:S01]  /*169a0*/  ISETP.GE.AND P2, PT, R24, c[0x0][0x3c8], PT ;  /* 0x0000f20018007a0c */ /* 0x000fe20003f46270 */
[----:B------:R1:W-:Y:S01]  /*169b0*/  @!P1 ST.E.64 [R8.64], R92 ;  /* 0x0000005c08009985 */ /* 0x0003e2000c101b06 */
[----:B------:R-:W-:Y:S02]  /*169c0*/  SHF.R.S32.HI R5, RZ, 0x1f, R3 ;  /* 0x0000001fff057819 */ /* 0x000fe40000011403 */
[----:B------:R-:W-:Y:S02]  /*169d0*/  @!P4 LEA R2, P6, R3, R0, 0x2 ;  /* 0x000000000302c211 */ /* 0x000fe400078c10ff */
[----:B------:R-:W-:-:S02]  /*169e0*/  ISETP.GE.AND P1, PT, R22, c[0x0][0x3c8], PT ;  /* 0x0000f20016007a0c */ /* 0x000fc40003f26270 */
[----:B------:R-:W-:Y:S02]  /*169f0*/  ISETP.GE.AND P0, PT, R20, c[0x0][0x3c8], PT ;  /* 0x0000f20014007a0c */ /* 0x000fe40003f06270 */
[----:B------:R-:W-:Y:S01]  /*16a00*/  @!P4 LEA.HI.X R3, R3, R4, R5, 0x2, P6 ;  /* 0x000000040303c211 */ /* 0x000fe200030f1405 */
[----:B------:R2:W-:Y:S04]  /*16a10*/  @!P5 ST.E.64 [R10.64], R96 ;  /* 0x000000600a00d985 */ /* 0x0005e8000c101b06 */
[----:B------:R3:W-:Y:S01]  /*16a20*/  @!P4 ST.E.64 [R2.64], R100 ;  /* 0x000000640200c985 */ /* 0x0007e2000c101b06 */
[----:B-1----:R-:W-:-:S04]  /*16a30*/  @!P2 LEA R8, P4, R24, R0, 0x2 ;  /* 0x000000001808a211 */ /* 0x002fc800078810ff */
[----:B----4-:R-:W-:Y:S02]  /*16a40*/  @!P2 LEA.HI.X R9, R24, R4, R25, 0x2, P4 ;  /* 0x000000041809a211 */ /* 0x010fe400020f1419 */
[----:B--2---:R-:W-:-:S04]  /*16a50*/  @!P3 LEA R10, P5, R111, R0, 0x2 ;  /* 0x000000006f0ab211 */ /* 0x004fc800078a10ff */
[----:B------:R-:W-:Y:S02]  /*16a60*/  @!P3 LEA.HI.X R11, R111, R4, R114, 0x2, P5 ;  /* 0x000000046f0bb211 */ /* 0x000fe400028f1472 */
[-C--:B------:R-:W-:Y:S02]  /*16a70*/  @!P1 LEA R6, P5, R22, R0.reuse, 0x2 ;  /* 0x0000000016069211 */ /* 0x080fe400078a10ff */
[----:B---3--:R-:W-:Y:S02]  /*16a80*/  @!P0 LEA R2, P4, R20, R0, 0x2 ;  /* 0x0000000014028211 */ /* 0x008fe400078810ff */
[-C--:B-----5:R-:W-:Y:S02]  /*16a90*/  @!P1 LEA.HI.X R7, R22, R4.reuse, R23, 0x2, P5 ;  /* 0x0000000416079211 */ /* 0x0a0fe400028f1417 */
[----:B------:R-:W-:Y:S01]  /*16aa0*/  @!P0 LEA.HI.X R3, R20, R4, R21, 0x2, P4 ;  /* 0x0000000414038211 */ /* 0x000fe200020f1415 */
[----:B------:R1:W-:Y:S04]  /*16ab0*/  @!P3 ST.E.64 [R10.64], R116 ;  /* 0x000000740a00b985 */ /* 0x0003e8000c101b06 */
[----:B------:R1:W-:Y:S04]  /*16ac0*/  @!P2 ST.E.64 [R8.64], R108 ;  /* 0x0000006c0800a985 */ /* 0x0003e8000c101b06 */
[----:B------:R1:W-:Y:S04]  /*16ad0*/  @!P1 ST.E.64 [R6.64], R104 ;  /* 0x0000006806009985 */ /* 0x0003e8000c101b06 */
[----:B------:R1:W-:Y:S02]  /*16ae0*/  @!P0 ST.E.64 [R2.64], R84 ;  /* 0x0000005402008985 */ /* 0x0003e4000c101b06 */
.L_x_1738:
[----:B------:R-:W-:Y:S05]  /*16af0*/  BSYNC B0 ;  /* 0x0000000000007941 */ /* 0x000fea0003800000 */
.L_x_1737:
[----:B------:R-:W-:Y:S05]  /*16b00*/  BRA.DIV ~URZ, `(.L_x_1739) ;  /* 0x000039827f007947 */ /* 0x000fea000b800000 */
[----:B--2---:R2:W1:Y:S04]  /*16b10*/  SHFL.IDX PT, R4, R18, 0x1, 0x1c1f ;  /* 0x003c1f0012047f89 */ /* 0x00446800000e0000 */
[----:B----4-:R2:W4:Y:S02]  /*16b20*/  SHFL.IDX PT, R0, R19, 0x1, 0x1c1f ;  /* 0x003c1f0013007f89 */ /* 0x01052400000e0000 */
.L_x_1797:
[----:B-1----:R-:W5:Y:S02]  /*16b30*/  LDL R2, [R1+0x1c] ;  /* 0x00001c0001027983 */ /* 0x002f640000100800 */
[----:B-----5:R-:W-:-:S13]  /*16b40*/  LOP3.LUT P0, RZ, R2, 0x2, RZ, 0xc0, !PT ;  /* 0x0000000202ff7812 */ /* 0x020fda000780c0ff */
[----:B------:R-:W-:Y:S05]  /*16b50*/  @P0 BRA `(.L_x_1734) ;  /* 0x00001bf000000947 */ /* 0x000fea0003800000 */
[----:B------:R-:W5:Y:S04]  /*16b60*/  LDL R27, [R1+0x4] ;  /* 0x00000400011b7983 */ /* 0x000f680000100800 */
[----:B--2---:R-:W2:Y:S04]  /*16b70*/  LDL R13, [R1+0x8c] ;  /* 0x00008c00010d7983 */ /* 0x004ea80000100800 */
[----:B---3--:R-:W3:Y:S04]  /*16b80*/  LDL R8, [R1+0xa8] ;  /* 0x0000a80001087983 */ /* 0x008ee80000100800 */
[----:B----4-:R-:W4:Y:S04]  /*16b90*/  LDL R12, [R1+0x78] ;  /* 0x00007800010c7983 */ /* 0x010f280000100800 */
[----:B------:R-:W3:Y:S04]  /*16ba0*/  LDL R14, [R1+0xa4] ;  /* 0x0000a400010e7983 */ /* 0x000ee80000100800 */
[----:B------:R-:W3:Y:S04]  /*16bb0*/  LDL R25, [R1+0x88] ;  /* 0x0000880001197983 */ /* 0x000ee80000100800 */
[----:B------:R-:W3:Y:S04]  /*16bc0*/  LDL R23, [R1+0x84] ;  /* 0x0000840001177983 */ /* 0x000ee80000100800 */
[----:B------:R-:W3:Y:S04]  /*16bd0*/  LDL R21, [R1+0x80] ;  /* 0x0000800001157983 */ /* 0x000ee80000100800 */
[----:B------:R-:W3:Y:S04]  /*16be0*/  LDL R26, [R1+0xa0] ;  /* 0x0000a000011a7983 */ /* 0x000ee80000100800 */
[----:B------:R-:W3:Y:S04]  /*16bf0*/  LDL R24, [R1+0x9c] ;  /* 0x00009c0001187983 */ /* 0x000ee80000100800 */
[----:B------:R-:W3:Y:S04]  /*16c00*/  LDL R22, [R1+0x98] ;  /* 0x0000980001167983 */ /* 0x000ee80000100800 */
[----:B------:R-:W3:Y:S01]  /*16c10*/  LDL R20, [R1+0x7c] ;  /* 0x00007c0001147983 */ /* 0x000ee20000100800 */
[----:B-----5:R-:W-:-:S02]  /*16c20*/  ISETP.GE.AND P0, PT, R27, c[0x0][0x3c8], PT ;  /* 0x0000f2001b007a0c */ /* 0x020fc40003f06270 */
[----:B------:R-:W-:-:S04]  /*16c30*/  IADD3 R2, R27, 0x18, RZ ;  /* 0x000000181b027810 */ /* 0x000fc80007ffe0ff */
[----:B------:R-:W-:Y:S02]  /*16c40*/  ISETP.GE.AND P5, PT, R2, c[0x0][0x3c8], PT ;  /* 0x0000f20002007a0c */ /* 0x000fe40003fa6270 */
[----:B--2---:R-:W-:-:S05]  /*16c50*/  ISETP.GE.AND P2, PT, R13, c[0x0][0x3c8], PT ;  /* 0x0000f2000d007a0c */ /* 0x004fca0003f46270 */
[C---:B------:R-:W-:Y:S02]  /*16c60*/  @!P0 LEA R6, P1, R27.reuse, R0, 0x2 ;  /* 0x000000001b068211 */ /* 0x040fe400078210ff */
[----:B----4-:R-:W-:Y:S02]  /*16c70*/  ISETP.GE.AND P4, PT, R12, c[0x0][0x3c8], PT ;  /* 0x0000f2000c007a0c */ /* 0x010fe40003f86270 */
[C---:B---3--:R-:W-:Y:S02]  /*16c80*/  @!P0 LEA.HI.X R7, R27.reuse, R4, R8, 0x2, P1 ;  /* 0x000000041b078211 */ /* 0x048fe400008f1408 */
[----:B------:R-:W-:Y:S02]  /*16c90*/  IADD3 R5, R27, 0x20, RZ ;  /* 0x000000201b057810 */ /* 0x000fe40007ffe0ff */
[----:B------:R-:W-:Y:S01]  /*16ca0*/  SHF.R.S32.HI R3, RZ, 0x1f, R2 ;  /* 0x0000001fff037819 */ /* 0x000fe20000011402 */
[----:B------:R1:W-:Y:S01]  /*16cb0*/  @!P0 ST.E.64 [R6.64], R112 ;  /* 0x0000007006008985 */ /* 0x0003e2000c101b06 */
[----:B------:R-:W-:-:S02]  /*16cc0*/  ISETP.GE.AND P3, PT, R5, c[0x0][0x3c8], PT ;  /* 0x0000f20005007a0c */ /* 0x000fc40003f66270 */
[----:B------:R-:W-:-:S04]  /*16cd0*/  @!P5 LEA R16, P1, R2, R0, 0x2 ;  /* 0x000000000210d211 */ /* 0x000fc800078210ff */
[----:B------:R-:W-:Y:S02]  /*16ce0*/  @!P5 LEA.HI.X R17, R2, R4, R3, 0x2, P1 ;  /* 0x000000040211d211 */ /* 0x000fe400008f1403 */
[----:B------:R-:W-:Y:S02]  /*16cf0*/  IADD3 R3, R27, 0x30, RZ ;  /* 0x000000301b037810 */ /* 0x000fe40007ffe0ff */
[-C--:B------:R-:W-:Y:S02]  /*16d00*/  @!P2 LEA R10, P1, R13, R0.reuse, 0x2 ;  /* 0x000000000d0aa211 */ /* 0x080fe400078210ff */
[----:B------:R-:W-:Y:S02]  /*16d10*/  @!P4 LEA R8, P0, R12, R0, 0x2 ;  /* 0x000000000c08c211 */ /* 0x000fe400078010ff */
[----:B------:R-:W-:Y:S02]  /*16d20*/  ISETP.GE.AND P5, PT, R3, c[0x0][0x3c8], PT ;  /* 0x0000f20003007a0c */ /* 0x000fe40003fa6270 */
[----:B------:R-:W-:-:S02]  /*16d30*/  @!P2 LEA.HI.X R11, R13, R4, R14, 0x2, P1 ;  /* 0x000000040d0ba211 */ /* 0x000fc400008f140e */
[----:B-1----:R-:W-:-:S04]  /*16d40*/  IADD3 R7, R27, 0x28, RZ ;  /* 0x000000281b077810 */ /* 0x002fc80007ffe0ff */
[----:B------:R-:W-:Y:S02]  /*16d50*/  ISETP.GE.AND P6, PT, R7, c[0x0][0x3c8], PT ;  /* 0x0000f20007007a0c */ /* 0x000fe40003fc6270 */
[----:B------:R-:W-:-:S04]  /*16d60*/  SHF.R.S32.HI R6, RZ, 0x1f, R12 ;  /* 0x0000001fff067819 */ /* 0x000fc8000001140c */
[----:B------:R-:W-:Y:S02]  /*16d70*/  @!P4 LEA.HI.X R9, R12, R4, R6, 0x2, P0 ;  /* 0x000000040c09c211 */ /* 0x000fe400000f1406 */
[----:B------:R-:W-:Y:S02]  /*16d80*/  SHF.R.S32.HI R12, RZ, 0x1f, R5 ;  /* 0x0000001fff0c7819 */ /* 0x000fe40000011405 */
[C---:B------:R-:W-:Y:S01]  /*16d90*/  @!P3 LEA R14, P0, R5.reuse, R0, 0x2 ;  /* 0x00000000050eb211 */ /* 0x040fe200078010ff */
[----:B------:R-:W-:Y:S01]  /*16da0*/  @!P2 ST.E.64 [R10.64], R124 ;  /* 0x0000007c0a00a985 */ /* 0x000fe2000c101b06 */
[----:B------:R-:W-:Y:S02]  /*16db0*/  ISETP.GE.AND P2, PT, R2, c[0x0][0x3c8], PT ;  /* 0x0000f20002007a0c */ /* 0x000fe40003f46270 */
[----:B------:R-:W-:Y:S01]  /*16dc0*/  @!P3 LEA.HI.X R15, R5, R4, R12, 0x2, P0 ;  /* 0x00000004050fb211 */ /* 0x000fe200000f140c */
[----:B------:R1:W-:Y:S01]  /*16dd0*/  @!P4 ST.E.64 [R8.64], R120 ;  /* 0x000000780800c985 */ /* 0x0003e2000c101b06 */
[----:B------:R-:W-:-:S02]  /*16de0*/  @!P6 LEA R12, P1, R7, R0, 0x2 ;  /* 0x00000000070ce211 */ /* 0x000fc400078210ff */
[----:B------:R-:W-:Y:S02]  /*16df0*/  IADD3 R6, R27, 0x38, RZ ;  /* 0x000000381b067810 */ /* 0x000fe40007ffe0ff */
[----:B------:R-:W-:Y:S02]  /*16e00*/  @!P5 LEA R18, P0, R3, R0, 0x2 ;  /* 0x000000000312d211 */ /* 0x000fe400078010ff */
[----:B------:R-:W-:Y:S02]  /*16e10*/  ISETP.GE.AND P3, PT, R6, c[0x0][0x3c8], PT ;  /* 0x0000f20006007a0c */ /* 0x000fe40003f66270 */
[----:B------:R-:W-:Y:S01]  /*16e20*/  IADD3 R2, R27, 0x48, RZ ;  /* 0x000000481b027810 */ /* 0x000fe20007ffe0ff */
[----:B------:R2:W-:Y:S01]  /*16e30*/  @!P2 ST.E.64 [R16.64], R128 ;  /* 0x000000801000a985 */ /* 0x0005e2000c101b06 */
[----:B------:R-:W-:Y:S02]  /*16e40*/  ISETP.GE.AND P2, PT, R5, c[0x0][0x3c8], PT ;  /* 0x0000f20005007a0c */ /* 0x000fe40003f46270 */
[----:B------:R-:W-:-:S02]  /*16e50*/  ISETP.GE.AND P4, PT, R2, c[0x0][0x3c8], PT ;  /* 0x0000f20002007a0c */ /* 0x000fc40003f86270 */
[----:B-1----:R-:W-:-:S04]  /*16e60*/  SHF.R.S32.HI R9, RZ, 0x1f, R7 ;  /* 0x0000001fff097819 */ /* 0x002fc80000011407 */
[----:B------:R-:W-:Y:S02]  /*16e70*/  @!P6 LEA.HI.X R13, R7, R4, R9, 0x2, P1 ;  /* 0x00000004070de211 */ /* 0x000fe400008f1409 */
[----:B------:R-:W-:Y:S02]  /*16e80*/  ISETP.GE.AND P1, PT, R3, c[0x0][0x3c8], PT ;  /* 0x0000f20003007a0c */ /* 0x000fe40003f26270 */
[----:B------:R-:W-:-:S04]  /*16e90*/  IADD3 R8, R27, 0x40, RZ ;  /* 0x000000401b087810 */ /* 0x000fc80007ffe0ff */
[----:B------:R-:W-:Y:S02]  /*16ea0*/  ISETP.GE.AND P5, PT, R8, c[0x0][0x3c8], PT ;  /* 0x0000f20008007a0c */ /* 0x000fe40003fa6270 */
[----:B------:R-:W-:-:S05]  /*16eb0*/  SHF.R.S32.HI R10, RZ, 0x1f, R3 ;  /* 0x0000001fff0a7819 */ /* 0x000fca0000011403 */
[----:B------:R-:W-:Y:S02]  /*16ec0*/  @!P1 LEA.HI.X R19, R3, R4, R10, 0x2, P0 ;  /* 0x0000000403139211 */ /* 0x000fe400000f140a */
[----:B------:R-:W-:Y:S02]  /*16ed0*/  SHF.R.S32.HI R3, RZ, 0x1f, R6 ;  /* 0x0000001fff037819 */ /* 0x000fe40000011406 */
[C---:B------:R-:W-:Y:S02]  /*16ee0*/  @!P3 LEA R10, P0, R6.reuse, R0, 0x2 ;  /* 0x00000000060ab211 */ /* 0x040fe400078010ff */
[----:B------:R-:W-:Y:S02]  /*16ef0*/  IADD3 R5, R27, 0x50, RZ ;  /* 0x000000501b057810 */ /* 0x000fe40007ffe0ff */
[----:B------:R-:W-:Y:S02]  /*16f00*/  @!P3 LEA.HI.X R11, R6, R4, R3, 0x2, P0 ;  /* 0x00000004060bb211 */ /* 0x000fe400000f1403 */
[----:B------:R-:W-:-:S02]  /*16f10*/  SHF.R.S32.HI R3, RZ, 0x1f, R8 ;  /* 0x0000001fff037819 */ /* 0x000fc40000011408 */
[C---:B--2---:R-:W-:Y:S01]  /*16f20*/  @!P5 LEA R16, P0, R8.reuse, R0, 0x2 ;  /* 0x000000000810d211 */ /* 0x044fe200078010ff */
[----:B------:R-:W-:Y:S01]  /*16f30*/  @!P2 ST.E.64 [R14.64], R142 ;  /* 0x0000008e0e00a985 */ /* 0x000fe2000c101b06 */
[----:B------:R-:W-:Y:S02]  /*16f40*/  ISETP.GE.AND P2, PT, R5, c[0x0][0x3c8], PT ;  /* 0x0000f20005007a0c */ /* 0x000fe40003f46270 */
[----:B------:R-:W-:Y:S01]  /*16f50*/  @!P5 LEA.HI.X R17, R8, R4, R3, 0x2, P0 ;  /* 0x000000040811d211 */ /* 0x000fe200000f1403 */
[----:B------:R1:W-:Y:S01]  /*16f60*/  @!P6 ST.E.64 [R12.64], R138 ;  /* 0x0000008a0c00e985 */ /* 0x0003e2000c101b06 */
[----:B------:R-:W-:Y:S02]  /*16f70*/  SHF.R.S32.HI R7, RZ, 0x1f, R2 ;  /* 0x0000001fff077819 */ /* 0x000fe40000011402 */
[----:B------:R-:W-:Y:S01]  /*16f80*/  IADD3 R3, R27, 0x58, RZ ;  /* 0x000000581b037810 */ /* 0x000fe20007ffe0ff */
[----:B------:R-:W-:Y:S01]  /*16f90*/  @!P1 ST.E.64 [R18.64], R148 ;  /* 0x0000009412009985 */ /* 0x000fe2000c101b06 */
[----:B------:R-:W-:-:S03]  /*16fa0*/  SHF.R.S32.HI R8, RZ, 0x1f, R5 ;  /* 0x0000001fff087819 */ /* 0x000fc60000011405 */
[----:B------:R2:W-:Y:S01]  /*16fb0*/  @!P3 ST.E.64 [R10.64], R146 ;  /* 0x000000920a00b985 */ /* 0x0005e2000c101b06 */
[----:B------:R-:W-:Y:S02]  /*16fc0*/  IADD3 R6, R27, 0x60, RZ ;  /* 0x000000601b067810 */ /* 0x000fe40007ffe0ff */
[----:B-1----:R-:W-:-:S04]  /*16fd0*/  @!P4 LEA R12, P0, R2, R0, 0x2 ;  /* 0x00000000020cc211 */ /* 0x002fc800078010ff */
[----:B------:R-:W-:Y:S02]  /*16fe0*/  @!P4 LEA.HI.X R13, R2, R4, R7, 0x2, P0 ;  /* 0x00000004020dc211 */ /* 0x000fe400000f1407 */
[----:B------:R-:W-:Y:S02]  /*16ff0*/  ISETP.GE.AND P0, PT, R3, c[0x0][0x3c8], PT ;  /* 0x0000f20003007a0c */ /* 0x000fe40003f06270 */
[C---:B--2---:R-:W-:Y:S02]  /*17000*/  @!P2 LEA R10, P1, R5.reuse, R0, 0x2 ;  /* 0x00000000050aa211 */ /* 0x044fe400078210ff */
[----:B------:R-:W-:Y:S02]  /*17010*/  ISETP.GE.AND P6, PT, R6, c[0x0][0x3c8], PT ;  /* 0x0000f20006007a0c */ /* 0x000fe40003fc6270 */
[----:B------:R-:W-:Y:S02]  /*17020*/  @!P2 LEA.HI.X R11, R5, R4, R8, 0x2, P1 ;  /* 0x00000004050ba211 */ /* 0x000fe400008f1408 */
[----:B------:R-:W-:-:S02]  /*17030*/  ISETP.GE.AND P1, PT, R3, c[0x0][0x3c8], PT ;  /* 0x0000f20003007a0c */ /* 0x000fc40003f26270 */
[----:B------:R-:W-:-:S03]  /*17040*/  IADD3 R2, R27, 0x68, RZ ;  /* 0x000000681b027810 */ /* 0x000fc60007ffe0ff */
[C---:B------:R-:W-:Y:S02]  /*17050*/  @!P0 LEA R14, P0, R3.reuse, R0, 0x2 ;  /* 0x00000000030e8211 */ /* 0x040fe400078010ff */
[----:B------:R-:W-:Y:S02]  /*17060*/  ISETP.GE.AND P3, PT, R2, c[0x0][0x3c8], PT ;  /* 0x0000f20002007a0c */ /* 0x000fe40003f66270 */
[----:B------:R-:W-:Y:S02]  /*17070*/  SHF.R.S32.HI R7, RZ, 0x1f, R3 ;  /* 0x0000001fff077819 */ /* 0x000fe40000011403 */
[----:B------:R-:W-:Y:S01]  /*17080*/  SHF.R.S32.HI R5, RZ, 0x1f, R6 ;  /* 0x0000001fff057819 */ /* 0x000fe20000011406 */
[----:B------:R1:W-:Y:S06]  /*17090*/  @!P5 ST.E.64 [R16.64], R38 ;  /* 0x000000261000d985 */ /* 0x0003ec000c101b06 */
[----:B------:R-:W-:-:S02]  /*170a0*/  @!P1 LEA.HI.X R15, R3, R4, R7, 0x2, P0 ;  /* 0x00000004030f9211 */ /* 0x000fc400000f1407 */
[C---:B------:R-:W-:Y:S02]  /*170b0*/  @!P6 LEA R8, P0, R6.reuse, R0, 0x2 ;  /* 0x000000000608e211 */ /* 0x040fe400078010ff */
[----:B------:R-:W-:Y:S02]  /*170c0*/  IADD3 R3, R27, 0x70, RZ ;  /* 0x000000701b037810 */ /* 0x000fe40007ffe0ff */
[----:B------:R-:W-:Y:S02]  /*170d0*/  @!P6 LEA.HI.X R9, R6, R4, R5, 0x2, P0 ;  /* 0x000000040609e211 */ /* 0x000fe400000f1405 */
[----:B------:R-:W-:Y:S02]  /*170e0*/  ISETP.GE.AND P5, PT, R3, c[0x0][0x3c8], PT ;  /* 0x0000f20003007a0c */ /* 0x000fe40003fa6270 */
[----:B------:R-:W-:Y:S02]  /*170f0*/  SHF.R.S32.HI R5, RZ, 0x1f, R2 ;  /* 0x0000001fff057819 */ /* 0x000fe40000011402 */
[----:B------:R-:W-:Y:S01]  /*17100*/  IADD3 R6, R27, 0x78, RZ ;  /* 0x000000781b067810 */ /* 0x000fe20007ffe0ff */
[----:B------:R2:W-:Y:S04]  /*17110*/  @!P4 ST.E.64 [R12.64], R150 ;  /* 0x000000960c00c985 */ /* 0x0005e8000c101b06 */
[----:B------:R3:W-:Y:S01]  /*17120*/  @!P2 ST.E.64 [R10.64], R42 ;  /* 0x0000002a0a00a985 */ /* 0x0007e2000c101b06 */
[----:B------:R-:W-:-:S02]  /*17130*/  ISETP.GE.AND P2, PT, R6, c[0x0][0x3c8], PT ;  /* 0x0000f20006007a0c */ /* 0x000fc40003f46270 */
[----:B-1----:R-:W-:-:S04]  /*17140*/  @!P3 LEA R16, P0, R2, R0, 0x2 ;  /* 0x000000000210b211 */ /* 0x002fc800078010ff */
[----:B------:R-:W-:Y:S02]  /*17150*/  @!P3 LEA.HI.X R17, R2, R4, R5, 0x2, P0 ;  /* 0x000000040211b211 */ /* 0x000fe400000f1405 */
[C---:B------:R-:W-:Y:S02]  /*17160*/  IADD3 R5, R27.reuse, 0x80, RZ ;  /* 0x000000801b057810 */ /* 0x040fe40007ffe0ff */
[----:B------:R-:W-:Y:S02]  /*17170*/  IADD3 R7, R27, 0x88, RZ ;  /* 0x000000881b077810 */ /* 0x000fe40007ffe0ff */
[----:B------:R-:W-:Y:S01]  /*17180*/  ISETP.GE.AND P3, PT, R5, c[0x0][0x3c8], PT ;  /* 0x0000f20005007a0c */ /* 0x000fe20003f66270 */
[----:B------:R-:W-:Y:S01]  /*17190*/  @!P1 ST.E.64 [R14.64], R50 ;  /* 0x000000320e009985 */ /* 0x000fe2000c101b06 */
[----:B------:R-:W-:-:S03]  /*171a0*/  ISETP.GE.AND P1, PT, R7, c[0x0][0x3c8], PT ;  /* 0x0000f20007007a0c */ /* 0x000fc60003f26270 */
[----:B------:R1:W-:Y:S01]  /*171b0*/  @!P6 ST.E.64 [R8.64], R46 ;  /* 0x0000002e0800e985 */ /* 0x0003e2000c101b06 */
[----:B--2---:R-:W-:Y:S02]  /*171c0*/  @!P5 LEA R12, P0, R3, R0, 0x2 ;  /* 0x00000000030cd211 */ /* 0x004fe400078010ff */
[----:B---3--:R-:W-:-:S04]  /*171d0*/  SHF.R.S32.HI R10, RZ, 0x1f, R3 ;  /* 0x0000001fff0a7819 */ /* 0x008fc80000011403 */
[----:B------:R-:W-:Y:S02]  /*171e0*/  @!P5 LEA.HI.X R13, R3, R4, R10, 0x2, P0 ;  /* 0x00000004030dd211 */ /* 0x000fe400000f140a */
[C---:B------:R-:W-:Y:S02]  /*171f0*/  @!P2 LEA R10, P4, R6.reuse, R0, 0x2 ;  /* 0x00000000060aa211 */ /* 0x040fe400078810ff */
[----:B------:R-:W-:Y:S02]  /*17200*/  IADD3 R3, R27, 0x90, RZ ;  /* 0x000000901b037810 */ /* 0x000fe40007ffe0ff */
[----:B-1----:R-:W-:Y:S02]  /*17210*/  SHF.R.S32.HI R9, RZ, 0x1f, R6 ;  /* 0x0000001fff097819 */ /* 0x002fe40000011406 */
[----:B------:R-:W-:Y:S02]  /*17220*/  SHF.R.S32.HI R8, RZ, 0x1f, R5 ;  /* 0x0000001fff087819 */ /* 0x000fe40000011405 */
[----:B------:R-:W-:-:S02]  /*17230*/  @!P2 LEA.HI.X R11, R6, R4, R9, 0x2, P4 ;  /* 0x00000004060ba211 */ /* 0x000fc400020f1409 */
[C---:B------:R-:W-:Y:S02]  /*17240*/  @!P3 LEA R14, P0, R5.reuse, R0, 0x2 ;  /* 0x00000000050eb211 */ /* 0x040fe400078010ff */
[----:B------:R-:W-:Y:S02]  /*17250*/  ISETP.GE.AND P4, PT, R2, c[0x0][0x3c8], PT ;  /* 0x0000f20002007a0c */ /* 0x000fe40003f86270 */
[----:B------:R-:W-:Y:S02]  /*17260*/  @!P3 LEA.HI.X R15, R5, R4, R8, 0x2, P0 ;  /* 0x00000004050fb211 */ /* 0x000fe400000f1408 */
[----:B------:R-:W-:Y:S02]  /*17270*/  SHF.R.S32.HI R6, RZ, 0x1f, R7 ;  /* 0x0000001fff067819 */ /* 0x000fe40000011407 */
[----:B------:R-:W-:Y:S02]  /*17280*/  @!P1 LEA R8, P0, R7, R0, 0x2 ;  /* 0x0000000007089211 */ /* 0x000fe400078010ff */
[----:B------:R-:W-:-:S02]  /*17290*/  ISETP.GE.AND P6, PT, R3, c[0x0][0x3c8], PT ;  /* 0x0000f20003007a0c */ /* 0x000fc40003fc6270 */
[----:B------:R-:W-:Y:S02]  /*172a0*/  @!P1 LEA.HI.X R9, R7, R4, R6, 0x2, P0 ;  /* 0x0000000407099211 */ /* 0x000fe400000f1406 */
[C---:B------:R-:W-:Y:S02]  /*172b0*/  IADD3 R7, R27.reuse, 0xa0, RZ ;  /* 0x000000a01b077810 */ /* 0x040fe40007ffe0ff */
[----:B------:R-:W-:Y:S01]  /*172c0*/  IADD3 R5, R27, 0x98, RZ ;  /* 0x000000981b057810 */ /* 0x000fe20007ffe0ff */
[----:B------:R-:W-:Y:S01]  /*172d0*/  @!P4 ST.E.64 [R16.64], R54 ;  /* 0x000000361000c985 */ /* 0x000fe2000c101b06 */
[----:B------:R-:W-:-:S03]  /*172e0*/  ISETP.GE.AND P4, PT, R7, c[0x0][0x3c8], PT ;  /* 0x0000f20007007a0c */ /* 0x000fc60003f86270 */
[----:B------:R-:W-:Y:S01]  /*172f0*/  @!P5 ST.E.64 [R12.64], R62 ;  /* 0x0000003e0c00d985 */ /* 0x000fe2000c101b06 */
[----:B------:R-:W-:Y:S02]  /*17300*/  ISETP.GE.AND P5, PT, R5, c[0x0][0x3c8], PT ;  /* 0x0000f20005007a0c */ /* 0x000fe40003fa6270 */
[----:B------:R-:W-:Y:S02]  /*17310*/  SHF.R.S32.HI R2, RZ, 0x1f, R3 ;  /* 0x0000001fff027819 */ /* 0x000fe40000011403 */
[----:B------:R-:W-:Y:S01]  /*17320*/  @!P6 LEA R18, P0, R3, R0, 0x2 ;  /* 0x000000000312e211 */ /* 0x000fe200078010ff */
[----:B------:R1:W-:Y:S01]  /*17330*/  @!P2 ST.E.64 [R10.64], R58 ;  /* 0x0000003a0a00a985 */ /* 0x0003e2000c101b06 */
[----:B------:R-:W-:Y:S02]  /*17340*/  IADD3 R6, R27, 0xa8, RZ ;  /* 0x000000a81b067810 */ /* 0x000fe40007ffe0ff */
[----:B------:R-:W-:Y:S01]  /*17350*/  @!P6 LEA.HI.X R19, R3, R4, R2, 0x2, P0 ;  /* 0x000000040313e211 */ /* 0x000fe200000f1402 */
[----:B------:R-:W-:Y:S01]  /*17360*/  @!P3 ST.E.64 [R14.64], R70 ;  /* 0x000000460e00b985 */ /* 0x000fe2000c101b06 */
[----:B------:R-:W-:-:S03]  /*17370*/  ISETP.GE.AND P6, PT, R6, c[0x0][0x3c8], PT ;  /* 0x0000f20006007a0c */ /* 0x000fc60003fc6270 */
[----:B------:R2:W-:Y:S01]  /*17380*/  @!P1 ST.E.64 [R8.64], R66 ;  /* 0x0000004208009985 */ /* 0x0005e2000c101b06 */
[----:B------:R-:W-:Y:S02]  /*17390*/  IADD3 R2, R27, 0xb0, RZ ;  /* 0x000000b01b027810 */ /* 0x000fe40007ffe0ff */
[----:B------:R-:W-:Y:S02]  /*173a0*/  ISETP.GE.AND P3, PT, R3, c[0x0][0x3c8], PT ;  /* 0x0000f20003007a0c */ /* 0x000fe40003f66270 */
[----:B-1----:R-:W-:Y:S02]  /*173b0*/  SHF.R.S32.HI R11, RZ, 0x1f, R5 ;  /* 0x0000001fff0b7819 */ /* 0x002fe40000011405 */
[-C--:B------:R-:W-:Y:S02]  /*173c0*/  @!P5 LEA R10, P0, R5, R0.reuse, 0x2 ;  /* 0x00000000050ad211 */ /* 0x080fe400078010ff */
[----:B--2---:R-:W-:Y:S02]  /*173d0*/  SHF.R.S32.HI R9, RZ, 0x1f, R7 ;  /* 0x0000001fff097819 */ /* 0x004fe40000011407 */
[----:B------:R-:W-:-:S02]  /*173e0*/  @!P4 LEA R8, P1, R7, R0, 0x2 ;  /* 0x000000000708c211 */ /* 0x000fc400078210ff */
[-C--:B------:R-:W-:Y:S02]  /*173f0*/  @!P5 LEA.HI.X R11, R5, R4.reuse, R11, 0x2, P0 ;  /* 0x00000004050bd211 */ /* 0x080fe400000f140b */
[----:B------:R-:W-:Y:S02]  /*17400*/  @!P4 LEA.HI.X R9, R7, R4, R9, 0x2, P1 ;  /* 0x000000040709c211 */ /* 0x000fe400008f1409 */
[----:B------:R-:W-:Y:S02]  /*17410*/  ISETP.GE.AND P1, PT, R2, c[0x0][0x3c8], PT ;  /* 0x0000f20002007a0c */ /* 0x000fe40003f26270 */
[----:B------:R-:W-:-:S04]  /*17420*/  IADD3 R5, R27, 0xb8, RZ ;  /* 0x000000b81b057810 */ /* 0x000fc80007ffe0ff */
[----:B------:R-:W-:Y:S02]  /*17430*/  ISETP.GE.AND P2, PT, R5, c[0x0][0x3c8], PT ;  /* 0x0000f20005007a0c */ /* 0x000fe40003f46270 */
[----:B------:R-:W-:Y:S02]  /*17440*/  SHF.R.S32.HI R13, RZ, 0x1f, R6 ;  /* 0x0000001fff0d7819 */ /* 0x000fe40000011406 */
[----:B------:R-:W-:-:S04]  /*17450*/  @!P6 LEA R12, P0, R6, R0, 0x2 ;  /* 0x00000000060ce211 */ /* 0x000fc800078010ff */
[----:B------:R-:W-:Y:S02]  /*17460*/  @!P6 LEA.HI.X R13, R6, R4, R13, 0x2, P0 ;  /* 0x00000004060de211 */ /* 0x000fe400000f140d */
[----:B------:R-:W-:Y:S02]  /*17470*/  SHF.R.S32.HI R6, RZ, 0x1f, R2 ;  /* 0x0000001fff067819 */ /* 0x000fe40000011402 */
[C---:B------:R-:W-:Y:S02]  /*17480*/  @!P1 LEA R16, P0, R2.reuse, R0, 0x2 ;  /* 0x0000000002109211 */ /* 0x040fe400078010ff */
[----:B------:R-:W-:Y:S02]  /*17490*/  IADD3 R3, R27, 0xc0, RZ ;  /* 0x000000c01b037810 */ /* 0x000fe40007ffe0ff */
[----:B------:R-:W-:Y:S02]  /*174a0*/  @!P1 LEA.HI.X R17, R2, R4, R6, 0x2, P0 ;  /* 0x0000000402119211 */ /* 0x000fe400000f1406 */
[----:B------:R-:W-:-:S02]  /*174b0*/  SHF.R.S32.HI R6, RZ, 0x1f, R5 ;  /* 0x0000001fff067819 */ /* 0x000fc40000011405 */
[----:B------:R-:W-:Y:S02]  /*174c0*/  @!P2 LEA R14, P0, R5, R0, 0x2 ;  /* 0x00000000050ea211 */ /* 0x000fe400078010ff */
[----:B------:R-:W-:Y:S02]  /*174d0*/  ISETP.GE.AND P1, PT, R3, c[0x0][0x3c8], PT ;  /* 0x0000f20003007a0c */ /* 0x000fe40003f26270 */
[----:B------:R-:W-:Y:S02]  /*174e0*/  @!P2 LEA.HI.X R15, R5, R4, R6, 0x2, P0 ;  /* 0x00000004050fa211 */ /* 0x000fe400000f1406 */
[----:B------:R-:W-:Y:S01]  /*174f0*/  IADD3 R6, R27, 0xc8, RZ ;  /* 0x000000c81b067810 */ /* 0x000fe20007ffe0ff */
[----:B------:R-:W-:Y:S04]  /*17500*/  @!P3 ST.E.64 [R18.64], R152 ;  /* 0x000000981200b985 */ /* 0x000fe8000c101b06 */
[----:B------:R1:W-:Y:S01]  /*17510*/  @!P5 ST.E.64 [R10.64], R154 ;  /* 0x0000009a0a00d985 */ /* 0x0003e2000c101b06 */
[----:B------:R-:W-:-:S02]  /*17520*/  ISETP.GE.AND P5, PT, R6, c[0x0][0x3c8], PT ;  /* 0x0000f20006007a0c */ /* 0x000fc40003fa6270 */
[----:B------:R-:W-:Y:S01]  /*17530*/  SHF.R.S32.HI R7, RZ, 0x1f, R3 ;  /* 0x0000001fff077819 */ /* 0x000fe20000011403 */
[----:B------:R2:W-:Y:S04]  /*17540*/  @!P4 ST.E.64 [R8.64], R82 ;  /* 0x000000520800c985 */ /* 0x0005e8000c101b06 */
[----:B------:R3:W-:Y:S01]  /*17550*/  @!P6 ST.E.64 [R12.64], R156 ;  /* 0x0000009c0c00e985 */ /* 0x0007e2000c101b06 */
[----:B------:R-:W-:-:S04]  /*17560*/  IADD3 R5, R27, 0xd0, RZ ;  /* 0x000000d01b057810 */ /* 0x000fc80007ffe0ff */
[----:B------:R-:W-:Y:S02]  /*17570*/  ISETP.GE.AND P4, PT, R5, c[0x0][0x3c8], PT ;  /* 0x0000f20005007a0c */ /* 0x000fe40003f86270 */
[----:B-1----:R-:W-:-:S04]  /*17580*/  @!P1 LEA R10, P0, R3, R0, 0x2 ;  /* 0x00000000030a9211 */ /* 0x002fc800078010ff */
[----:B------:R-:W-:Y:S02]  /*17590*/  @!P1 LEA.HI.X R11, R3, R4, R7, 0x2, P0 ;  /* 0x00000004030b9211 */ /* 0x000fe400000f1407 */
[----:B--2---:R-:W-:Y:S02]  /*175a0*/  SHF.R.S32.HI R9, RZ, 0x1f, R6 ;  /* 0x0000001fff097819 */ /* 0x004fe40000011406 */
[----:B---3--:R-:W-:-:S04]  /*175b0*/  @!P5 LEA R12, P0, R6, R0, 0x2 ;  /* 0x00000000060cd211 */ /* 0x008fc800078010ff */
[----:B------:R-:W-:Y:S02]  /*175c0*/  @!P5 LEA.HI.X R13, R6, R4, R9, 0x2, P0 ;  /* 0x00000004060dd211 */ /* 0x000fe400000f1409 */
[----:B------:R-:W-:Y:S02]  /*175d0*/  ISETP.GE.AND P0, PT, R2, c[0x0][0x3c8], PT ;  /* 0x0000f20002007a0c */ /* 0x000fe40003f06270 */
[----:B------:R-:W-:-:S04]  /*175e0*/  IADD3 R3, R27, 0xd8, RZ ;  /* 0x000000d81b037810 */ /* 0x000fc80007ffe0ff */
[----:B------:R-:W-:Y:S02]  /*175f0*/  ISETP.GE.AND P3, PT, R3, c[0x0][0x3c8], PT ;  /* 0x0000f20003007a0c */ /* 0x000fe40003f66270 */
[----:B------:R-:W-:-:S05]  /*17600*/  SHF.R.S32.HI R7, RZ, 0x1f, R5 ;  /* 0x0000001fff077819 */ /* 0x000fca0000011405 */
[----:B------:R-:W-:Y:S01]  /*17610*/  @!P0 ST.E.64 [R16.64], R160 ;  /* 0x000000a010008985 */ /* 0x000fe2000c101b06 */
[----:B------:R-:W-:-:S03]  /*17620*/  ISETP.GE.AND P0, PT, R21, c[0x0][0x3c8], PT ;  /* 0x0000f20015007a0c */ /* 0x000fc60003f06270 */
[----:B------:R-:W-:Y:S01]  /*17630*/  @!P2 ST.E.64 [R14.64], R158 ;  /* 0x0000009e0e00a985 */ /* 0x000fe2000c101b06 */
[----:B------:R-:W-:-:S03]  /*17640*/  ISETP.GE.AND P2, PT, R25, c[0x0][0x3c8], PT ;  /* 0x0000f20019007a0c */ /* 0x000fc60003f46270 */
[----:B------:R1:W-:Y:S01]  /*17650*/  @!P1 ST.E.64 [R10.64], R94 ;  /* 0x0000005e0a009985 */ /* 0x0003e2000c101b06 */
[----:B------:R-:W-:Y:S02]  /*17660*/  ISETP.GE.AND P1, PT, R23, c[0x0][0x3c8], PT ;  /* 0x0000f20017007a0c */ /* 0x000fe40003f26270 */
[C---:B------:R-:W-:Y:S02]  /*17670*/  @!P4 LEA R8, P6, R5.reuse, R0, 0x2 ;  /* 0x000000000508c211 */ /* 0x040fe400078c10ff */
[----:B------:R-:W-:Y:S02]  /*17680*/  SHF.R.S32.HI R2, RZ, 0x1f, R3 ;  /* 0x0000001fff027819 */ /* 0x000fe40000011403 */
[----:B------:R-:W-:Y:S01]  /*17690*/  @!P4 LEA.HI.X R9, R5, R4, R7, 0x2, P6 ;  /* 0x000000040509c211 */ /* 0x000fe200030f1407 */
[----:B------:R-:W-:Y:S04]  /*176a0*/  @!P5 ST.E.64 [R12.64], R98 ;  /* 0x000000620c00d985 */ /* 0x000fe8000c101b06 */
[----:B------:R2:W-:Y:S02]  /*176b0*/  @!P4 ST.E.64 [R8.64], R86 ;  /* 0x000000560800c985 */ /* 0x0005e4000c101b06 */
[----:B------:R-:W-:-:S04]  /*176c0*/  @!P1 LEA R6, P5, R23, R0, 0x2 ;  /* 0x0000000017069211 */ /* 0x000fc800078a10ff */
[----:B------:R-:W-:Y:S02]  /*176d0*/  @!P1 LEA.HI.X R7, R23, R4, R24, 0x2, P5 ;  /* 0x0000000417079211 */ /* 0x000fe400028f1418 */
[----:B-1----:R-:W-:-:S04]  /*176e0*/  @!P3 LEA R10, P6, R3, R0, 0x2 ;  /* 0x00000000030ab211 */ /* 0x002fc800078c10ff */
[----:B------:R-:W-:Y:S02]  /*176f0*/  @!P3 LEA.HI.X R11, R3, R4, R2, 0x2, P6 ;  /* 0x00000004030bb211 */ /* 0x000fe400030f1402 */
[-C--:B------:R-:W-:Y:S02]  /*17700*/  @!P0 LEA R2, P4, R21, R0.reuse, 0x2 ;  /* 0x0000000015028211 */ /* 0x080fe400078810ff */
[----:B--2---:R-:W-:Y:S02]  /*17710*/  @!P2 LEA R8, P6, R25, R0, 0x2 ;  /* 0x000000001908a211 */ /* 0x004fe400078c10ff */
[-C--:B------:R-:W-:Y:S02]  /*17720*/  @!P0 LEA.HI.X R3, R21, R4.reuse, R22, 0x2, P4 ;  /* 0x0000000415038211 */ /* 0x080fe400020f1416 */
[----:B------:R-:W-:Y:S01]  /*17730*/  @!P2 LEA.HI.X R9, R25, R4, R26, 0x2, P6 ;  /* 0x000000041909a211 */ /* 0x000fe200030f141a */
[----:B------:R1:W-:Y:S04]  /*17740*/  @!P3 ST.E.64 [R10.64], R106 ;  /* 0x0000006a0a00b985 */ /* 0x0003e8000c101b06 */
        /* <DEDUP_REMOVED lines=10> */
.L_x_1719:
[----:B------:R-:W2:Y:S04]  /*177f0*/  LDL.LU R7, [R1+0x2c] ;  /* 0x00002c0001077983 */ /* 0x000ea80000300800 */
[----:B-1----:R-:W3:Y:S01]  /*17800*/  LDL R6, [R1+0x34] ;  /* 0x0000340001067983 */ /* 0x002ee20000100800 */
[----:B------:R-:W-:Y:S01]  /*17810*/  ISETP.NE.U32.AND P0, PT, RZ, c[0x0][0x508], PT ;  /* 0x00014200ff007a0c */ /* 0x000fe20003f05070 */
[----:B------:R-:W-:Y:S01]  /*17820*/  IMAD.MOV.U32 R4, RZ, RZ, 0x4 ;  /* 0x00000004ff047424 */ /* 0x000fe200078e00ff */
[----:B------:R-:W-:Y:S01]  /*17830*/  ISETP.NE.U32.AND P2, PT, RZ, c[0x0][0x500], PT ;  /* 0x00014000ff007a0c */ /* 0x000fe20003f45070 */
[----:B------:R-:W-:Y:S01]  /*17840*/  IMAD.MOV.U32 R17, RZ, RZ, c[0x0][0x388] ;  /* 0x0000e200ff117624 */ /* 0x000fe200078e00ff */
[----:B------:R-:W-:Y:S01]  /*17850*/  ISETP.NE.AND.EX P0, PT, RZ, c[0x0][0x50c], PT, P0 ;  /* 0x00014300ff007a0c */ /* 0x000fe20003f05300 */
[----:B------:R-:W-:Y:S01]  /*17860*/  IMAD.MOV.U32 R0, RZ, RZ, RZ ;  /* 0x000000ffff007224 */ /* 0x000fe200078e00ff */
[----:B------:R-:W-:Y:S01]  /*17870*/  ISETP.NE.AND.EX P2, PT, RZ, c[0x0][0x504], PT, P2 ;  /* 0x00014100ff007a0c */ /* 0x000fe20003f45320 */
[----:B---3--:R-:W-:-:S10]  /*17880*/  IMAD.WIDE R2, R6, R4, c[0x0][0x500] ;  /* 0x0001400006027625 */ /* 0x008fd400078e0204 */
[----:B------:R-:W-:Y:S02]  /*17890*/  @P0 IMAD.WIDE R4, R6, R4, c[0x0][0x508] ;  /* 0x0001420006040625 */ /* 0x000fe400078e0204 */
        /* <DEDUP_REMOVED lines=9> */
.L_x_1740:
[----:B-1----:R-:W1:Y:S01]  /*17930*/  S2R R5, SR_TID.X ;  /* 0x0000000000057919 */ /* 0x002e620000002100 */
[----:B------:R-:W-:Y:S01]  /*17940*/  SHF.R.S32.HI R2, RZ, 0x1f, R6 ;  /* 0x0000001fff027819 */ /* 0x000fe20000011406 */
[----:B------:R-:W-:Y:S01]  /*17950*/  BSSY B0, `(.L_x_1741) ;  /* 0x0000038000007945 */ /* 0x000fe20003800000 */
[----:B-----5:R-:W-:-:S02]  /*17960*/  SHF.R.S32.HI R13, RZ, 0x1f, R0 ;  /* 0x0000001fff0d7819 */ /* 0x020fc40000011400 */
[----:B------:R-:W-:Y:S02]  /*17970*/  SEL R3, R6, RZ, !P2 ;  /* 0x000000ff06037207 */ /* 0x000fe40005000000 */
[----:B------:R-:W-:Y:S02]  /*17980*/  SEL R20, R2, RZ, !P2 ;  /* 0x000000ff02147207 */ /* 0x000fe40005000000 */
        /* <DEDUP_REMOVED lines=52> */
.L_x_1742:
[----:B------:R-:W-:Y:S05]  /*17cd0*/  BSYNC B0 ;  /* 0x0000000000007941 */ /* 0x000fea0003800000 */
.L_x_1741:
        /* <DEDUP_REMOVED lines=15> */
[----:B------:R-:W-:-:S03]  /*17dd0*/  IADD3 R14, R10, R11, RZ ;  /* 0x0000000b0a0e7210 */ /* 0x000fc60007ffe0ff */
[----:B------:R-:W-:Y:S01]  /*17de0*/  IMAD R0, R0, c[0x0][0x3a4], R2 ;  /* 0x0000e90000007a24 */ /* 0x000fe200078e0202 */
[----:B----4-:R-:W-:Y:S01]  /*17df0*/  IADD3 R2, R6, R11, RZ ;  /* 0x0000000b06027210 */ /* 0x010fe20007ffe0ff */
        /* <DEDUP_REMOVED lines=27> */
.L_x_1798:
[----:B------:R-:W-:Y:S05]  /*17fb0*/  BRA.DIV ~URZ, `(.L_x_1744) ;  /* 0x000026027f007947 */ /* 0x000fea000b800000 */
[----:B------:R3:W4:Y:S02]  /*17fc0*/  SHFL.IDX PT, R0, R15, RZ, 0x181f ;  /* 0x00181fff0f007589 */ /* 0x00072400000e0000 */
.L_x_1799:
        /* <DEDUP_REMOVED lines=27> */
.L_x_1746:
[----:B------:R-:W-:Y:S05]  /*18180*/  BSYNC B0 ;  /* 0x0000000000007941 */ /* 0x000fea0003800000 */
.L_x_1745:
[----:B------:R-:W-:Y:S05]  /*18190*/  BRA.DIV ~URZ, `(.L_x_1747) ;  /* 0x000024827f007947 */ /* 0x000fea000b800000 */
[----:B--2---:R2:W1:Y:S04]  /*181a0*/  SHFL.IDX PT, R4, R12, 0x1, 0x181f ;  /* 0x00381f000c047f89 */ /* 0x00446800000e0000 */
[----:B----4-:R2:W4:Y:S02]  /*181b0*/  SHFL.IDX PT, R0, R15, 0x1, 0x181f ;  /* 0x00381f000f007f89 */ /* 0x01052400000e0000 */
.L_x_1800:
        /* <DEDUP_REMOVED lines=27> */
.L_x_1749:
[----:B------:R-:W-:Y:S05]  /*18370*/  BSYNC B0 ;  /* 0x0000000000007941 */ /* 0x000fea0003800000 */
.L_x_1748:
[----:B------:R-:W-:Y:S05]  /*18380*/  BRA.DIV ~URZ, `(.L_x_1750) ;  /* 0x000023527f007947 */ /* 0x000fea000b800000 */
[----:B-1----:R1:W2:Y:S02]  /*18390*/  SHFL.IDX PT, R4, R12, 0x2, 0x181f ;  /* 0x00581f000c047f89 */ /* 0x0022a400000e0000 */
.L_x_1801:
[----:B------:R-:W-:Y:S05]  /*183a0*/  BRA.DIV ~URZ, `(.L_x_1751) ;  /* 0x000023a27f007947 */ /* 0x000fea000b800000 */
[----:B----4-:R4:W1:Y:S02]  /*183b0*/  SHFL.IDX PT, R0, R15, 0x2, 0x181f ;  /* 0x00581f000f007f89 */ /* 0x01086400000e0000 */
.L_x_1802:
        /* <DEDUP_REMOVED lines=27> */
.L_x_1753:
[----:B------:R-:W-:Y:S05]  /*18570*/  BSYNC B0 ;  /* 0x0000000000007941 */ /* 0x000fea0003800000 */
.L_x_1752:
[----:B------:R-:W-:Y:S05]  /*18580*/  BRA.DIV ~URZ, `(.L_x_1754) ;  /* 0x000022227f007947 */ /* 0x000fea000b800000 */
[----:B--2---:R2:W3:Y:S04]  /*18590*/  SHFL.IDX PT, R4, R12, 0x3, 0x181f ;  /* 0x00781f000c047f89 */ /* 0x0044e800000e0000 */
[----:B-1----:R2:W1:Y:S02]  /*185a0*/  SHFL.IDX PT, R0, R15, 0x3, 0x181f ;  /* 0x00781f000f007f89 */ /* 0x00246400000e0000 */
.L_x_1803:
[----:B------:R-:W-:-:S04]  /*185b0*/  IADD3 R14, R14, 0x60, RZ ;  /* 0x000000600e0e7810 */ /* 0x000fc80007ffe0ff */
[----:B------:R-:W-:-:S13]  /*185c0*/  ISETP.GE.AND P0, PT, R14, R13, PT ;  /* 0x0000000d0e00720c */ /* 0x000fda0003f06270 */
[----:B------:R-:W-:Y:S05]  /*185d0*/  @P0 BRA `(.L_x_1734) ;  /* 0x0000017000000947 */ /* 0x000fea0003800000 */
[----:B------:R-:W5:Y:S04]  /*185e0*/  LDL.64 R2, [R1+0x20] ;  /* 0x0000200001027983 */ /* 0x000f680000100a00 */
[----:B--2---:R-:W2:Y:S04]  /*185f0*/  LDL R17, [R1+0x3c] ;  /* 0x00003c0001117983 */ /* 0x004ea80000100800 */
[----:B---34-:R-:W3:Y:S04]  /*18600*/  LDL R15, [R1+0x38] ;  /* 0x00003800010f7983 */ /* 0x018ee80000100800 */
[----:B------:R-:W4:Y:S04]  /*18610*/  LDL R5, [R1+0x40] ;  /* 0x0000400001057983 */ /* 0x000f280000100800 */
[----:B------:R-:W4:Y:S04]  /*18620*/  LDL R18, [R1+0x54] ;  /* 0x0000540001127983 */ /* 0x000f280000100800 */
[----:B------:R-:W4:Y:S04]  /*18630*/  LDL R16, [R1+0x50] ;  /* 0x0000500001107983 */ /* 0x000f280000100800 */
[----:B------:R-:W4:Y:S01]  /*18640*/  LDL R12, [R1+0x4c] ;  /* 0x00004c00010c7983 */ /* 0x000f220000100800 */
[----:B-----5:R-:W-:-:S02]  /*18650*/  ISETP.GE.AND P3, PT, R2, c[0x0][0x3c8], PT ;  /* 0x0000f20002007a0c */ /* 0x020fc40003f66270 */
[----:B--2---:R-:W-:Y:S02]  /*18660*/  ISETP.GE.AND P2, PT, R17, c[0x0][0x3c8], PT ;  /* 0x0000f20011007a0c */ /* 0x004fe40003f46270 */
[----:B---3--:R-:W-:Y:S02]  /*18670*/  ISETP.GE.AND P1, PT, R15, c[0x0][0x3c8], PT ;  /* 0x0000f2000f007a0c */ /* 0x008fe40003f26270 */
[----:B----4-:R-:W-:-:S07]  /*18680*/  ISETP.GE.AND P0, PT, R5, c[0x0][0x3c8], PT ;  /* 0x0000f20005007a0c */ /* 0x010fce0003f06270 */
        /* <DEDUP_REMOVED lines=12> */
.L_x_1734:
[----:B------:R-:W-:Y:S05]  /*18750*/  BSYNC B1 ;  /* 0x0000000000017941 */ /* 0x000fea0003800000 */
.L_x_1718:
[----:B------:R-:W-:-:S13]  /*18760*/  ISETP.NE.AND P0, PT, RZ, UR5, PT ;  /* 0x00000005ff007c0c */ /* 0x000fda000bf05270 */
[----:B------:R-:W-:Y:S01]  /*18770*/  @P0 WARPSYNC 0xffffffff ;  /* 0xffffffff00000948 */ /* 0x000fe20003800000 */
[----:B------:R-:W-:Y:S06]  /*18780*/  @P0 BAR.SYNC.DEFER_BLOCKING 0x5, 0x100 ;  /* 0x0144000000000b1d */ /* 0x000fec0000010000 */
[----:B-1-3--:R-:W1:Y:S04]  /*18790*/  @P0 LDS.128 R4, [0x20100] ;  /* 0x02010000ff040984 */ /* 0x00ae680000000c00 */
[----:B-1----:R1:W-:Y:S04]  /*187a0*/  @P0 STL.64 [R1+0x28], R4 ;  /* 0x0000280401000387 */ /* 0x0023e80000100a00 */
[----:B------:R1:W-:Y:S04]  /*187b0*/  @P0 STL.64 [R1+0x30], R6 ;  /* 0x0000300601000387 */ /* 0x0003e80000100a00 */
[----:B------:R-:W-:Y:S06]  /*187c0*/  @P0 BAR.ARV 0x4, 0x100 ;  /* 0x0104000000000b1d */ /* 0x000fec0000002000 */
[----:B------:R-:W-:Y:S05]  /*187d0*/  @P0 BRA `(.L_x_1755) ;  /* 0x0000104000000947 */ /* 0x000fea0003800000 */
[----:B----4-:R-:W3:Y:S01]  /*187e0*/  S2R R0, SR_TID.X ;  /* 0x0000000000007919 */ /* 0x010ee20000002100 */
[----:B-1----:R-:W-:Y:S01]  /*187f0*/  IMAD.MOV.U32 R7, RZ, RZ, RZ ;  /* 0x000000ffff077224 */ /* 0x002fe200078e00ff */
[----:B--23--:R-:W-:-:S04]  /*18800*/  LOP3.LUT R14, R0, 0x1f, RZ, 0xc0, !PT ;  /* 0x0000001f000e7812 */ /* 0x00cfc800078ec0ff */
[----:B------:R-:W-:Y:S01]  /*18810*/  ISETP.NE.AND P6, PT, R14, 0x1f, PT ;  /* 0x0000001f0e00780c */ /* 0x000fe20003fc5270 */
[----:B------:R-:W-:Y:S10]  /*18820*/  BRA.DIV ~URZ, `(.L_x_1756) ;  /* 0x000020427f007947 */ /* 0x000ff4000b800000 */
[----:B------:R1:W2:Y:S02]  /*18830*/  SHFL.IDX PT, R9, R110, RZ, 0x1f ;  /* 0x00001fff6e097589 */ /* 0x0002a400000e0000 */
.L_x_1804:
[----:B------:R-:W-:Y:S05]  /*18840*/  BRA.DIV ~URZ, `(.L_x_1757) ;  /* 0x000020927f007947 */ /* 0x000fea000b800000 */
[----:B------:R3:W4:Y:S02]  /*18850*/  SHFL.IDX PT, R8, R110, 0x1, 0x1f ;  /* 0x00201f006e087f89 */ /* 0x00072400000e0000 */
.L_x_1805:
        /* <DEDUP_REMOVED lines=19> */
.L_x_1806:
        /* <DEDUP_REMOVED lines=16> */
.L_x_1807:
[----:B---3--:R-:W-:Y:S01]  /*18a90*/  IMAD R0, R0, c[0x0][0x538], RZ ;  /* 0x00014e0000007a24 */ /* 0x008fe200078e02ff */
[----:B------:R-:W-:Y:S04]  /*18aa0*/  BSSY B1, `(.L_x_1760) ;  /* 0x00000ce000017945 */ /* 0x000fe80003800000 */
[----:B----4-:R-:W-:-:S04]  /*18ab0*/  IADD3 R8, R0, R8, RZ ;  /* 0x0000000800087210 */ /* 0x010fc80007ffe0ff */
[----:B--2---:R-:W-:-:S13]  /*18ac0*/  ISETP.GT.AND P0, PT, R8, R9, PT ;  /* 0x000000090800720c */ /* 0x004fda0003f04270 */
[----:B------:R-:W-:Y:S05]  /*18ad0*/  @P0 BRA `(.L_x_1761) ;  /* 0x0000025000000947 */ /* 0x000fea0003800000 */
.L_x_1765:
        /* <DEDUP_REMOVED lines=17> */
.L_x_1808:
        /* <DEDUP_REMOVED lines=16> */
.L_x_1809:
[----:B--2---:R-:W-:-:S05]  /*18cf0*/  IMAD R0, R0, c[0x0][0x538], RZ ;  /* 0x00014e0000007a24 */ /* 0x004fca00078e02ff */
[----:B------:R-:W-:-:S04]  /*18d00*/  IADD3 R8, R0, R8, RZ ;  /* 0x0000000800087210 */ /* 0x000fc80007ffe0ff */
[----:B------:R-:W-:-:S13]  /*18d10*/  ISETP.GT.AND P0, PT, R8, R9, PT ;  /* 0x000000090800720c */ /* 0x000fda0003f04270 */
[----:B-1----:R-:W-:Y:S05]  /*18d20*/  @!P0 BRA `(.L_x_1765) ;  /* 0xfffffdb000008947 */ /* 0x002fea000383ffff */
.L_x_1761:
[----:B------:R-:W-:-:S05]  /*18d30*/  IADD3 R11, -R0, R8, RZ ;  /* 0x00000008000b7210 */ /* 0x000fca0007ffe1ff */
[----:B------:R-:W-:-:S05]  /*18d40*/  IMAD R0, R4, c[0x0][0x538], R11 ;  /* 0x00014e0004007a24 */ /* 0x000fca00078e020b */
[----:B------:R-:W-:Y:S01]  /*18d50*/  ISETP.GT.AND P0, PT, R0, R9, PT ;  /* 0x000000090000720c */ /* 0x000fe20003f04270 */
[----:B------:R-:W-:-:S12]  /*18d60*/  BRA.DIV ~URZ, `(.L_x_1766) ;  /* 0x00001fb27f007947 */ /* 0x000fd8000b800000 */
[----:B------:R-:W-:-:S03]  /*18d70*/  VOTE.ANY R12, PT, !P0 ;  /* 0x00000000000c7806 */ /* 0x000fc600040e0100 */
.L_x_1810:
[----:B------:R-:W2:Y:S01]  /*18d80*/  LDL.LU R0, [R1+0x34] ;  /* 0x0000340001007983 */ /* 0x000ea20000300800 */
[----:B------:R-:W2:Y:S02]  /*18d90*/  POPC R8, R12 ;  /* 0x0000000c00087309 */ /* 0x000ea40000000000 */
[----:B--2---:R-:W-:-:S05]  /*18da0*/  IADD3 R0, R8, R0, RZ ;  /* 0x0000000008007210 */ /* 0x004fca0007ffe0ff */
[----:B------:R2:W-:Y:S01]  /*18db0*/  STL [R1+0x34], R0 ;  /* 0x0000340001007387 */ /* 0x0005e20000100800 */
[----:B------:R-:W-:Y:S05]  /*18dc0*/  BRA.DIV ~URZ, `(.L_x_1767) ;  /* 0x00001fa27f007947 */ /* 0x000fea000b800000 */
[----:B------:R3:W4:Y:S04]  /*18dd0*/  SHFL.IDX PT, R10, R6, R8, 0x1f ;  /* 0x00001f08060a7589 */ /* 0x00072800000e0000 */
[----:B------:R3:W1:Y:S02]  /*18de0*/  SHFL.IDX PT, R7, R7, R8, 0x1f ;  /* 0x00001f0807077589 */ /* 0x00066400000e0000 */
.L_x_1811:
[----:B------:R-:W-:Y:S01]  /*18df0*/  ISETP.NE.AND P0, PT, R12, RZ, PT ;  /* 0x000000ff0c00720c */ /* 0x000fe20003f05270 */
[----:B------:R-:W-:-:S12]  /*18e00*/  BSSY B0, `(.L_x_1768) ;  /* 0x0000005000007945 */ /* 0x000fd80003800000 */
[----:B------:R-:W-:Y:S05]  /*18e10*/  @!P0 BRA `(.L_x_1769) ;  /* 0x0000003000008947 */ /* 0x000fea0003800000 */
[----:B------:R-:W-:Y:S01]  /*18e20*/  IADD3 R3, R8, -0x1, RZ ;  /* 0xffffffff08037810 */ /* 0x000fe20007ffe0ff */
[----:B------:R-:W-:Y:S05]  /*18e30*/  BRA.DIV ~URZ, `(.L_x_1770) ;  /* 0x000020027f007947 */ /* 0x000fea000b800000 */
[----:B------:R2:W3:Y:S02]  /*18e40*/  SHFL.IDX PT, R13, R4, R3, 0x1f ;  /* 0x00001f03040d7589 */ /* 0x0004e400000e0000 */
.L_x_1769:
[----:B------:R-:W-:Y:S05]  /*18e50*/  BSYNC B0 ;  /* 0x0000000000007941 */ /* 0x000fea0003800000 */
.L_x_1768:
        /* <DEDUP_REMOVED lines=68> */
.L_x_1772:
        /* <DEDUP_REMOVED lines=40> */
[----:B------:R-:W-:Y:S02]  /*19520*/  IABS R11, R0 ;  /* 0x00000000000b7213 */ /* 0x000fe40000000000 */
[----:B------:R-:W1:Y:S01]  /*19530*/  I2F.RP R4, R3 ;  /* 0x0000000300047306 */ /* 0x000e620000209400 */
[----:B------:R-:W-:Y:S02]  /*19540*/  MOV R7, R2 ;  /* 0x0000000200077202 */ /* 0x000fe40000000f00 */
[----:B------:R-:W-:-:S05]  /*19550*/  IMAD.MOV R2, RZ, RZ, -R11 ;  /* 0x000000ffff027224 */ /* 0x000fca00078e0a0b */
[----:B-1----:R-:W1:Y:S02]  /*19560*/  MUFU.RCP R4, R4 ;  /* 0x0000000400047308 */ /* 0x002e640000001000 */
[----:B-1----:R-:W-:-:S06]  /*19570*/  IADD3 R4, R4, 0xffffffe, RZ ;  /* 0x0ffffffe04047810 */ /* 0x002fcc0007ffe0ff */
[----:B------:R-:W1:Y:S02]  /*19580*/  F2I.FTZ.U32.TRUNC.NTZ R5, R4 ;  /* 0x0000000400057305 */ /* 0x000e64000021f000 */
[----:B-1----:R-:W-:-:S04]  /*19590*/  IMAD.MOV R4, RZ, RZ, -R5 ;  /* 0x000000ffff047224 */ /* 0x002fc800078e0a05 */
[----:B------:R-:W-:Y:S02]  /*195a0*/  IMAD R8, R4, R3, RZ ;  /* 0x0000000304087224 */ /* 0x000fe400078e02ff */
[----:B------:R-:W-:-:S04]  /*195b0*/  IMAD.MOV.U32 R4, RZ, RZ, RZ ;  /* 0x000000ffff047224 */ /* 0x000fc800078e00ff */
[----:B------:R-:W-:-:S04]  /*195c0*/  IMAD.HI.U32 R5, R5, R8, R4 ;  /* 0x0000000805057227 */ /* 0x000fc800078e0004 */
        /* <DEDUP_REMOVED lines=17> */
.L_x_1773:
[----:B------:R-:W-:Y:S05]  /*196e0*/  BSYNC B0 ;  /* 0x0000000000007941 */ /* 0x000fea0003800000 */
.L_x_1771:
[----:B------:R-:W-:-:S04]  /*196f0*/  LOP3.LUT R2, RZ, R2, RZ, 0x33, !PT ;  /* 0x00000002ff027212 */ /* 0x000fc800078e33ff */
[----:B-1----:R-:W-:-:S05]  /*19700*/  IADD3 R0, R2, R10, RZ ;  /* 0x0000000a02007210 */ /* 0x002fca0007ffe0ff */
[----:B------:R1:W-:Y:S01]  /*19710*/  STL [R1+0x2c], R0 ;  /* 0x00002c0001007387 */ /* 0x0003e20000100800 */
[----:B------:R-:W-:Y:S05]  /*19720*/  BRA `(.L_x_1774) ;  /* 0x0000005000007947 */ /* 0x000fea0003800000 */
.L_x_1762:
[----:B------:R-:W-:Y:S01]  /*19730*/  MOV R0, c[0x0][0x53c] ;  /* 0x00014f0000007a02 */ /* 0x000fe20000000f00 */
[----:B------:R2:W-:Y:S04]  /*19740*/  STL [R1+0x28], R9 ;  /* 0x0000280901007387 */ /* 0x0005e80000100800 */
[----:B------:R2:W-:Y:S04]  /*19750*/  STL [R1+0x2c], RZ ;  /* 0x00002cff01007387 */ /* 0x0005e80000100800 */
[----:B------:R2:W-:Y:S04]  /*19760*/  STL [R1+0x30], RZ ;  /* 0x000030ff01007387 */ /* 0x0005e80000100800 */
[----:B------:R2:W-:Y:S02]  /*19770*/  STL [R1+0x34], R0 ;  /* 0x0000340001007387 */ /* 0x0005e40000100800 */
.L_x_1774:
[----:B------:R-:W-:Y:S05]  /*19780*/  BSYNC B1 ;  /* 0x0000000000017941 */ /* 0x000fea0003800000 */
.L_x_1760:
        /* <DEDUP_REMOVED lines=9> */
.L_x_1755:
[----:B--2-4-:R-:W2:Y:S02]  /*19820*/  LDL R0, [R1+0x34] ;  /* 0x0000340001007983 */ /* 0x014ea40000100800 */
[----:B--2---:R-:W-:-:S13]  /*19830*/  ISETP.GE.AND P0, PT, R0, c[0x0][0x53c], PT ;  /* 0x00014f0000007a0c */ /* 0x004fda0003f06270 */
[----:B-1----:R-:W-:Y:S01]  /*19840*/  @P0 CALL.REL.NOINC `(.L_x_1775) ;  /* 0x0000001000000944 */ /* 0x002fe20003c00000 */
[----:B------:R-:W-:Y:S05]  /*19850*/  BRA `(.L_x_1776) ;  /* 0xfffe83a000007947 */ /* 0x000fea000383ffff */
.L_x_1775:
[----:B------:R-:W-:Y:S05]  /*19860*/  EXIT ;  /* 0x000000000000794d */ /* 0x000fea0003800000 */
.L_x_1636:
[----:B------:R-:W-:Y:S01]  /*19870*/  IMAD.MOV.U32 R0, RZ, RZ, R5 ;  /* 0x000000ffff007224 */ /* 0x000fe200078e0005 */
[----:B------:R-:W-:Y:S02]  /*19880*/  MOV R2, 0x1 ;  /* 0x0000000100027802 */ /* 0x000fe40000000f00 */
[----:B------:R-:W-:Y:S02]  /*19890*/  MOV R3, 0x198b0 ;  /* 0x000198b000037802 */ /* 0x000fe40000000f00 */
[----:B------:R-:W-:Y:S05]  /*198a0*/  CALL.REL.NOINC `($__internal_36_$__cuda_sm70_shflsync_up_p) ;  /* 0x0000169000007944 */ /* 0x000fea0003c00000 */
[----:B------:R-:W-:Y:S01]  /*198b0*/  MOV R0, R4 ;  /* 0x0000000400007202 */ /* 0x000fe20000000f00 */
[----:B------:R-:W-:Y:S05]  /*198c0*/  BRA `(.L_x_1777) ;  /* 0xfffe6b9000007947 */ /* 0x000fea000383ffff */
.L_x_1637:
[----:B------:R-:W-:Y:S01]  /*198d0*/  IMAD.MOV.U32 R0, RZ, RZ, R5 ;  /* 0x000000ffff007224 */ /* 0x000fe200078e0005 */
[----:B------:R-:W-:Y:S02]  /*198e0*/  MOV R2, 0x2 ;  /* 0x0000000200027802 */ /* 0x000fe40000000f00 */
[----:B------:R-:W-:Y:S02]  /*198f0*/  MOV R3, 0x19910 ;  /* 0x0001991000037802 */ /* 0x000fe40000000f00 */
[----:B------:R-:W-:Y:S05]  /*19900*/  CALL.REL.NOINC `($__internal_36_$__cuda_sm70_shflsync_up_p) ;  /* 0x0000163000007944 */ /* 0x000fea0003c00000 */
[----:B------:R-:W-:Y:S01]  /*19910*/  SEL R0, R4, RZ, P4 ;  /* 0x000000ff04007207 */ /* 0x000fe20002000000 */
[----:B------:R-:W-:Y:S01]  /*19920*/  IMAD.MOV.U32 R2, RZ, RZ, 0x4 ;  /* 0x00000004ff027424 */ /* 0x000fe200078e00ff */
[----:B------:R-:W-:-:S03]  /*19930*/  MOV R3, 0x19960 ;  /* 0x0001996000037802 */ /* 0x000fc60000000f00 */
[----:B------:R-:W-:Y:S02]  /*19940*/  IMAD.IADD R0, R5, 0x1, R0 ;  /* 0x0000000105007824 */ /* 0x000fe400078e0200 */
        /* <DEDUP_REMOVED lines=14> */
[----:B------:R-:W-:Y:S01]  /*19a30*/  IMAD.IADD R4, R0, 0x1, R4 ;  /* 0x0000000100047824 */ /* 0x000fe200078e0204 */
[----:B------:R-:W-:-:S03]  /*19a40*/  MOV R0, 0x1f ;  /* 0x0000001f00007802 */ /* 0x000fc60000000f00 */
[----:B------:R-:W-:Y:S02]  /*19a50*/  IMAD.MOV.U32 R5, RZ, RZ, R4 ;  /* 0x000000ffff057224 */ /* 0x000fe400078e0004 */
[----:B------:R-:W-:Y:S05]  /*19a60*/  CALL.REL.NOINC `($__internal_35_$__cuda_sm70_shflsync_idx_p) ;  /* 0x0000148000007944 */ /* 0x000fea0003c00000 */
[----:B------:R-:W-:Y:S05]  /*19a70*/  BRA `(.L_x_1778) ;  /* 0xfffe6ae000007947 */ /* 0x000fea000383ffff */
.L_x_1639:
[----:B------:R-:W-:Y:S02]  /*19a80*/  SEL R0, RZ, 0x1, P0 ;  /* 0x00000001ff007807 */ /* 0x000fe40000000000 */
[----:B------:R-:W-:Y:S02]  /*19a90*/  MOV R2, 0x19ab0 ;  /* 0x00019ab000027802 */ /* 0x000fe40000000f00 */
[----:B------:R-:W-:Y:S05]  /*19aa0*/  CALL.REL.NOINC `($__internal_37_$__cuda_sm70_votesync_ballot) ;  /* 0x0000150000007944 */ /* 0x000fea0003c00000 */
[----:B------:R-:W-:Y:S01]  /*19ab0*/  MOV R10, R0 ;  /* 0x00000000000a7202 */ /* 0x000fe20000000f00 */
[----:B------:R-:W-:Y:S05]  /*19ac0*/  BRA `(.L_x_1779) ;  /* 0xfffe6b2000007947 */ /* 0x000fea000383ffff */
.L_x_1640:
[----:B------:R-:W-:Y:S01]  /*19ad0*/  IMAD.MOV.U32 R5, RZ, RZ, R9 ;  /* 0x000000ffff057224 */ /* 0x000fe200078e0009 */
[----:B------:R-:W-:Y:S01]  /*19ae0*/  MOV R3, R7 ;  /* 0x0000000700037202 */ /* 0x000fe20000000f00 */
[----:B-1----:R-:W-:Y:S01]  /*19af0*/  IMAD.MOV.U32 R0, RZ, RZ, 0x1f ;  /* 0x0000001fff007424 */ /* 0x002fe200078e00ff */
[----:B------:R-:W-:Y:S02]  /*19b00*/  MOV R2, 0x19b20 ;  /* 0x00019b2000027802 */ /* 0x000fe40000000f00 */
[----:B------:R-:W-:Y:S05]  /*19b10*/  CALL.REL.NOINC `($__internal_35_$__cuda_sm70_shflsync_idx_p) ;  /* 0x000013d000007944 */ /* 0x000fea0003c00000 */
[----:B------:R-:W-:Y:S01]  /*19b20*/  IMAD.MOV.U32 R12, RZ, RZ, R0 ;  /* 0x000000ffff0c7224 */ /* 0x000fe200078e0000 */
[----:B------:R-:W-:Y:S01]  /*19b30*/  MOV R5, R8 ;  /* 0x0000000800057202 */ /* 0x000fe20000000f00 */
[----:B------:R-:W-:Y:S01]  /*19b40*/  IMAD.MOV.U32 R6, RZ, RZ, RZ ;  /* 0x000000ffff067224 */ /* 0x000fe200078e00ff */
[----:B------:R-:W-:Y:S01]  /*19b50*/  MOV R3, R7 ;  /* 0x0000000700037202 */ /* 0x000fe20000000f00 */
[----:B------:R-:W-:Y:S01]  /*19b60*/  IMAD.MOV.U32 R0, RZ, RZ, 0x1f ;  /* 0x0000001fff007424 */ /* 0x000fe200078e00ff */
[----:B------:R-:W-:-:S02]  /*19b70*/  MOV R2, 0x19b90 ;  /* 0x00019b9000027802 */ /* 0x000fc40000000f00 */
[----:B------:R-:W-:Y:S05]  /*19b80*/  CALL.REL.NOINC `($__internal_35_$__cuda_sm70_shflsync_idx_p) ;  /* 0x0000136000007944 */ /* 0x000fea0003c00000 */
[----:B------:R-:W-:Y:S01]  /*19b90*/  MOV R9, R0 ;  /* 0x0000000000097202 */ /* 0x000fe20000000f00 */
[----:B------:R-:W-:Y:S05]  /*19ba0*/  BRA `(.L_x_1780) ;  /* 0xfffe6ab000007947 */ /* 0x000fea000383ffff */
.L_x_1643:
[----:B------:R-:W-:Y:S01]  /*19bb0*/  IMAD.MOV.U32 R5, RZ, RZ, R4 ;  /* 0x000000ffff057224 */ /* 0x000fe200078e0004 */
[----:B-1----:R-:W-:-:S02]  /*19bc0*/  MOV R0, 0x1f ;  /* 0x0000001f00007802 */ /* 0x002fc40000000f00 */
[----:B------:R-:W-:Y:S02]  /*19bd0*/  MOV R2, 0x19bf0 ;  /* 0x00019bf000027802 */ /* 0x000fe40000000f00 */
[----:B--234-:R-:W-:Y:S05]  /*19be0*/  CALL.REL.NOINC `($__internal_35_$__cuda_sm70_shflsync_idx_p) ;  /* 0x0000130000007944 */ /* 0x01cfea0003c00000 */
[----:B------:R-:W-:Y:S01]  /*19bf0*/  MOV R6, R0 ;  /* 0x0000000000067202 */ /* 0x000fe20000000f00 */
[----:B------:R-:W-:Y:S05]  /*19c00*/  BRA `(.L_x_1642) ;  /* 0xfffe6ab000007947 */ /* 0x000fea000383ffff */
.L_x_1662:
[----:B-1----:R-:W-:Y:S01]  /*19c10*/  IMAD.MOV.U32 R5, RZ, RZ, R14 ;  /* 0x000000ffff057224 */ /* 0x002fe200078e000e */
[----:B------:R-:W-:Y:S01]  /*19c20*/  MOV R3, RZ ;  /* 0x000000ff00037202 */ /* 0x000fe20000000f00 */
[----:B------:R-:W-:Y:S01]  /*19c30*/  IMAD.MOV.U32 R0, RZ, RZ, 0x181f ;  /* 0x0000181fff007424 */ /* 0x000fe200078e00ff */
[----:B------:R-:W-:Y:S02]  /*19c40*/  MOV R2, 0x19c60 ;  /* 0x00019c6000027802 */ /* 0x000fe40000000f00 */
[----:B------:R-:W-:Y:S05]  /*19c50*/  CALL.REL.NOINC `($__internal_35_$__cuda_sm70_shflsync_idx_p) ;  /* 0x0000129000007944 */ /* 0x000fea0003c00000 */
[----:B------:R-:W-:Y:S01]  /*19c60*/  MOV R4, R0 ;  /* 0x0000000000047202 */ /* 0x000fe20000000f00 */
[----:B------:R-:W-:Y:S05]  /*19c70*/  BRA `(.L_x_1781) ;  /* 0xfffe94d000007947 */ /* 0x000fea000383ffff */
.L_x_1663:
[----:B------:R-:W-:Y:S01]  /*19c80*/  IMAD.MOV.U32 R5, RZ, RZ, R15 ;  /* 0x000000ffff057224 */ /* 0x000fe200078e000f */
[----:B------:R-:W-:Y:S01]  /*19c90*/  MOV R3, RZ ;  /* 0x000000ff00037202 */ /* 0x000fe20000000f00 */
[----:B------:R-:W-:Y:S01]  /*19ca0*/  IMAD.MOV.U32 R0, RZ, RZ, 0x181f ;  /* 0x0000181fff007424 */ /* 0x000fe200078e00ff */
[----:B------:R-:W-:Y:S02]  /*19cb0*/  MOV R2, 0x19cd0 ;  /* 0x00019cd000027802 */ /* 0x000fe40000000f00 */
[----:B-12---:R-:W-:Y:S05]  /*19cc0*/  CALL.REL.NOINC `($__internal_35_$__cuda_sm70_shflsync_idx_p) ;  /* 0x0000122000007944 */ /* 0x006fea0003c00000 */
[----:B------:R-:W-:Y:S05]  /*19cd0*/  BRA `(.L_x_1782) ;  /* 0xfffe949000007947 */ /* 0x000fea000383ffff */
.L_x_1666:
[----:B------:R-:W-:Y:S01]  /*19ce0*/  IMAD.MOV.U32 R5, RZ, RZ, R14 ;  /* 0x000000ffff057224 */ /* 0x000fe200078e000e */
[----:B---3--:R-:W-:Y:S01]  /*19cf0*/  MOV R3, 0x1 ;  /* 0x0000000100037802 */ /* 0x008fe20000000f00 */
[----:B----4-:R-:W-:Y:S01]  /*19d00*/  IMAD.MOV.U32 R0, RZ, RZ, 0x181f ;  /* 0x0000181fff007424 */ /* 0x010fe200078e00ff */
[----:B------:R-:W-:-:S02]  /*19d10*/  MOV R2, 0x19d30 ;  /* 0x00019d3000027802 */ /* 0x000fc40000000f00 */
[----:B-12---:R-:W-:Y:S05]  /*19d20*/  CALL.REL.NOINC `($__internal_35_$__cuda_sm70_shflsync_idx_p) ;  /* 0x000011c000007944 */ /* 0x006fea0003c00000 */
[----:B------:R-:W-:Y:S01]  /*19d30*/  IMAD.MOV.U32 R4, RZ, RZ, R0 ;  /* 0x000000ffff047224 */ /* 0x000fe200078e0000 */
[----:B------:R-:W-:Y:S01]  /*19d40*/  MOV R3, 0x1 ;  /* 0x0000000100037802 */ /* 0x000fe20000000f00 */
[----:B------:R-:W-:Y:S01]  /*19d50*/  IMAD.MOV.U32 R5, RZ, RZ, R15 ;  /* 0x000000ffff057224 */ /* 0x000fe200078e000f */
[----:B------:R-:W-:-:S02]  /*19d60*/  MOV R0, 0x181f ;  /* 0x0000181f00007802 */ /* 0x000fc40000000f00 */
[----:B------:R-:W-:Y:S02]  /*19d70*/  MOV R2, 0x19d90 ;  /* 0x00019d9000027802 */ /* 0x000fe40000000f00 */
[----:B------:R-:W-:Y:S05]  /*19d80*/  CALL.REL.NOINC `($__internal_35_$__cuda_sm70_shflsync_idx_p) ;  /* 0x0000116000007944 */ /* 0x000fea0003c00000 */
[----:B------:R-:W-:Y:S05]  /*19d90*/  BRA `(.L_x_1783) ;  /* 0xfffe962000007947 */ /* 0x000fea000383ffff */
.L_x_1669:
[----:B------:R-:W-:Y:S01]  /*19da0*/  IMAD.MOV.U32 R5, RZ, RZ, R14 ;  /* 0x000000ffff057224 */ /* 0x000fe200078e000e */
[----:B-1----:R-:W-:Y:S01]  /*19db0*/  MOV R3, 0x2 ;  /* 0x0000000200037802 */ /* 0x002fe20000000f00 */
[----:B----4-:R-:W-:Y:S01]  /*19dc0*/  IMAD.MOV.U32 R0, RZ, RZ, 0x181f ;  /* 0x0000181fff007424 */ /* 0x010fe200078e00ff */
[----:B------:R-:W-:Y:S02]  /*19dd0*/  MOV R2, 0x19df0 ;  /* 0x00019df000027802 */ /* 0x000fe40000000f00 */
[----:B--2---:R-:W-:Y:S05]  /*19de0*/  CALL.REL.NOINC `($__internal_35_$__cuda_sm70_shflsync_idx_p) ;  /* 0x0000110000007944 */ /* 0x004fea0003c00000 */
[----:B------:R-:W-:Y:S01]  /*19df0*/  MOV R4, R0 ;  /* 0x0000000000047202 */ /* 0x000fe20000000f00 */
[----:B------:R-:W-:Y:S05]  /*19e00*/  BRA `(.L_x_1784) ;  /* 0xfffe97e000007947 */ /* 0x000fea000383ffff */
.L_x_1670:
[----:B------:R-:W-:Y:S01]  /*19e10*/  IMAD.MOV.U32 R5, RZ, RZ, R15 ;  /* 0x000000ffff057224 */ /* 0x000fe200078e000f */
[----:B------:R-:W-:Y:S01]  /*19e20*/  MOV R3, 0x2 ;  /* 0x0000000200037802 */ /* 0x000fe20000000f00 */
[----:B----4-:R-:W-:Y:S01]  /*19e30*/  IMAD.MOV.U32 R0, RZ, RZ, 0x181f ;  /* 0x0000181fff007424 */ /* 0x010fe200078e00ff */
[----:B------:R-:W-:Y:S02]  /*19e40*/  MOV R2, 0x19e60 ;  /* 0x00019e6000027802 */ /* 0x000fe40000000f00 */
[----:B-123--:R-:W-:Y:S05]  /*19e50*/  CALL.REL.NOINC `($__internal_35_$__cuda_sm70_shflsync_idx_p) ;  /* 0x0000109000007944 */ /* 0x00efea0003c00000 */
[----:B------:R-:W-:Y:S05]  /*19e60*/  BRA `(.L_x_1785) ;  /* 0xfffe97a000007947 */ /* 0x000fea000383ffff */
.L_x_1673:
[----:B------:R-:W-:Y:S01]  /*19e70*/  IMAD.MOV.U32 R5, RZ, RZ, R14 ;  /* 0x000000ffff057224 */ /* 0x000fe200078e000e */
[----:B-1----:R-:W-:Y:S01]  /*19e80*/  MOV R3, 0x3 ;  /* 0x0000000300037802 */ /* 0x002fe20000000f00 */
[----:B------:R-:W-:Y:S01]  /*19e90*/  IMAD.MOV.U32 R0, RZ, RZ, 0x181f ;  /* 0x0000181fff007424 */ /* 0x000fe200078e00ff */
[----:B------:R-:W-:-:S02]  /*19ea0*/  MOV R2, 0x19ec0 ;  /* 0x00019ec000027802 */ /* 0x000fc40000000f00 */
[----:B--234-:R-:W-:Y:S05]  /*19eb0*/  CALL.REL.NOINC `($__internal_35_$__cuda_sm70_shflsync_idx_p) ;  /* 0x0000103000007944 */ /* 0x01cfea0003c00000 */
[----:B------:R-:W-:Y:S01]  /*19ec0*/  IMAD.MOV.U32 R4, RZ, RZ, R0 ;  /* 0x000000ffff047224 */ /* 0x000fe200078e0000 */
[----:B------:R-:W-:Y:S01]  /*19ed0*/  MOV R3, 0x3 ;  /* 0x0000000300037802 */ /* 0x000fe20000000f00 */
[----:B------:R-:W-:Y:S01]  /*19ee0*/  IMAD.MOV.U32 R5, RZ, RZ, R15 ;  /* 0x000000ffff057224 */ /* 0x000fe200078e000f */
[----:B------:R-:W-:-:S02]  /*19ef0*/  MOV R0, 0x181f ;  /* 0x0000181f00007802 */ /* 0x000fc40000000f00 */
[----:B------:R-:W-:Y:S02]  /*19f00*/  MOV R2, 0x19f20 ;  /* 0x00019f2000027802 */ /* 0x000fe40000000f00 */
[----:B------:R-:W-:Y:S05]  /*19f10*/  CALL.REL.NOINC `($__internal_35_$__cuda_sm70_shflsync_idx_p) ;  /* 0x00000fd000007944 */ /* 0x000fea0003c00000 */
[----:B------:R-:W-:Y:S05]  /*19f20*/  BRA `(.L_x_1786) ;  /* 0xfffe992000007947 */ /* 0x000fea000383ffff */
.L_x_1714:
[----:B-1----:R1:W5:Y:S01]  /*19f30*/  LDL R2, [R1] ;  /* 0x0000000001027983 */ /* 0x0023620000100800 */
[----:B------:R-:W-:Y:S02]  /*19f40*/  MOV R5, 0x2 ;  /* 0x0000000200057802 */ /* 0x000fe40000000f00 */
[----:B------:R-:W-:Y:S02]  /*19f50*/  MOV R3, 0x19f70 ;  /* 0x00019f7000037802 */ /* 0x000fe40000000f00 */
[----:B-1---5:R-:W-:Y:S05]  /*19f60*/  CALL.REL.NOINC `($__internal_34_$__cuda_sm70_shflsync_bfly_p) ;  /* 0x00000f3000007944 */ /* 0x022fea0003c00000 */
[----:B------:R-:W-:Y:S01]  /*19f70*/  MOV R0, R5 ;  /* 0x0000000500007202 */ /* 0x000fe20000000f00 */
[----:B------:R-:W-:Y:S05]  /*19f80*/  BRA `(.L_x_1787) ;  /* 0xffff97b000007947 */ /* 0x000fea000383ffff */
.L_x_1715:
[----:B------:R-:W-:Y:S01]  /*19f90*/  IMAD.MOV.U32 R2, RZ, RZ, R0 ;  /* 0x000000ffff027224 */ /* 0x000fe200078e0000 */
[----:B------:R-:W-:Y:S02]  /*19fa0*/  MOV R5, 0x1 ;  /* 0x0000000100057802 */ /* 0x000fe40000000f00 */
[----:B------:R-:W-:Y:S02]  /*19fb0*/  MOV R3, 0x19fd0 ;  /* 0x00019fd000037802 */ /* 0x000fe40000000f00 */
[----:B------:R-:W-:Y:S05]  /*19fc0*/  CALL.REL.NOINC `($__internal_34_$__cuda_sm70_shflsync_bfly_p) ;  /* 0x00000ed000007944 */ /* 0x000fea0003c00000 */
[----:B------:R1:W5:Y:S01]  /*19fd0*/  LDL R2, [R1+0x8] ;  /* 0x0000080001027983 */ /* 0x0003620000100800 */
[----:B------:R-:W-:Y:S01]  /*19fe0*/  FADD.FTZ R0, R0, R5 ;  /* 0x0000000500007221 */ /* 0x000fe20000010000 */
[----:B------:R-:W-:Y:S02]  /*19ff0*/  MOV R5, 0x2 ;  /* 0x0000000200057802 */ /* 0x000fe40000000f00 */
[----:B------:R-:W-:-:S02]  /*1a000*/  MOV R3, 0x1a020 ;  /* 0x0001a02000037802 */ /* 0x000fc40000000f00 */
[----:B-1---5:R-:W-:Y:S05]  /*1a010*/  CALL.REL.NOINC `($__internal_34_$__cuda_sm70_shflsync_bfly_p) ;  /* 0x00000e8000007944 */ /* 0x022fea0003c00000 */
[----:B------:R-:W2:Y:S01]  /*1a020*/  LDL.LU R2, [R1+0x8] ;  /* 0x0000080001027983 */ /* 0x000ea20000300800 */
[----:B------:R-:W-:Y:S01]  /*1a030*/  MOV R3, 0x1a080 ;  /* 0x0001a08000037802 */ /* 0x000fe20000000f00 */
[----:B--2---:R-:W-:Y:S01]  /*1a040*/  FADD.FTZ R4, R2, R5 ;  /* 0x0000000502047221 */ /* 0x004fe20000010000 */
[----:B------:R-:W-:-:S04]  /*1a050*/  MOV R5, 0x1 ;  /* 0x0000000100057802 */ /* 0x000fc80000000f00 */
[----:B------:R-:W-:Y:S02]  /*1a060*/  MOV R2, R4 ;  /* 0x0000000400027202 */ /* 0x000fe40000000f00 */
[----:B------:R-:W-:Y:S05]  /*1a070*/  CALL.REL.NOINC `($__internal_34_$__cuda_sm70_shflsync_bfly_p) ;  /* 0x00000e2000007944 */ /* 0x000fea0003c00000 */
[----:B------:R-:W-:Y:S01]  /*1a080*/  MOV R3, R5 ;  /* 0x0000000500037202 */ /* 0x000fe20000000f00 */
[----:B------:R-:W-:Y:S05]  /*1a090*/  BRA `(.L_x_1788) ;  /* 0xffff973000007947 */ /* 0x000fea000383ffff */
.L_x_1722:
[----:B-1-34-:R-:W-:Y:S01]  /*1a0a0*/  IMAD.MOV.U32 R5, RZ, RZ, R14 ;  /* 0x000000ffff057224 */ /* 0x01afe200078e000e */
[----:B------:R-:W-:Y:S01]  /*1a0b0*/  MOV R3, RZ ;  /* 0x000000ff00037202 */ /* 0x000fe20000000f00 */
[----:B------:R-:W-:Y:S01]  /*1a0c0*/  IMAD.MOV.U32 R0, RZ, RZ, 0x181f ;  /* 0x0000181fff007424 */ /* 0x000fe200078e00ff */
[----:B------:R-:W-:Y:S02]  /*1a0d0*/  MOV R2, 0x1a0f0 ;  /* 0x0001a0f000027802 */ /* 0x000fe40000000f00 */
[----:B------:R-:W-:Y:S05]  /*1a0e0*/  CALL.REL.NOINC `($__internal_35_$__cuda_sm70_shflsync_idx_p) ;  /* 0x00000e0000007944 */ /* 0x000fea0003c00000 */
[----:B------:R-:W-:Y:S01]  /*1a0f0*/  MOV R6, R0 ;  /* 0x0000000000067202 */ /* 0x000fe20000000f00 */
[----:B------:R-:W-:Y:S05]  /*1a100*/  BRA `(.L_x_1789) ;  /* 0xffffb3c000007947 */ /* 0x000fea000383ffff */
.L_x_1723:
[----:B------:R-:W-:Y:S01]  /*1a110*/  IMAD.MOV.U32 R5, RZ, RZ, R15 ;  /* 0x000000ffff057224 */ /* 0x000fe200078e000f */
[----:B------:R-:W-:Y:S01]  /*1a120*/  MOV R3, RZ ;  /* 0x000000ff00037202 */ /* 0x000fe20000000f00 */
[----:B------:R-:W-:Y:S01]  /*1a130*/  IMAD.MOV.U32 R0, RZ, RZ, 0x181f ;  /* 0x0000181fff007424 */ /* 0x000fe200078e00ff */
[----:B------:R-:W-:Y:S02]  /*1a140*/  MOV R2, 0x1a160 ;  /* 0x0001a16000027802 */ /* 0x000fe40000000f00 */
[----:B-12---:R-:W-:Y:S05]  /*1a150*/  CALL.REL.NOINC `($__internal_35_$__cuda_sm70_shflsync_idx_p) ;  /* 0x00000d9000007944 */ /* 0x006fea0003c00000 */
[----:B------:R-:W-:Y:S05]  /*1a160*/  BRA `(.L_x_1790) ;  /* 0xffffb38000007947 */ /* 0x000fea000383ffff */
.L_x_1726:
[----:B------:R-:W-:Y:S01]  /*1a170*/  IMAD.MOV.U32 R5, RZ, RZ, R14 ;  /* 0x000000ffff057224 */ /* 0x000fe200078e000e */
[----:B--2---:R-:W-:Y:S01]  /*1a180*/  MOV R3, 0x1 ;  /* 0x0000000100037802 */ /* 0x004fe20000000f00 */
[----:B----4-:R-:W-:Y:S01]  /*1a190*/  IMAD.MOV.U32 R0, RZ, RZ, 0x181f ;  /* 0x0000181fff007424 */ /* 0x010fe200078e00ff */
[----:B------:R-:W-:-:S02]  /*1a1a0*/  MOV R2, 0x1a1c0 ;  /* 0x0001a1c000027802 */ /* 0x000fc40000000f00 */
[----:B-1-3--:R-:W-:Y:S05]  /*1a1b0*/  CALL.REL.NOINC `($__internal_35_$__cuda_sm70_shflsync_idx_p) ;  /* 0x00000d3000007944 */ /* 0x00afea0003c00000 */
[----:B------:R-:W-:Y:S01]  /*1a1c0*/  IMAD.MOV.U32 R6, RZ, RZ, R0 ;  /* 0x000000ffff067224 */ /* 0x000fe200078e0000 */
[----:B------:R-:W-:Y:S01]  /*1a1d0*/  MOV R3, 0x1 ;  /* 0x0000000100037802 */ /* 0x000fe20000000f00 */
[----:B------:R-:W-:Y:S01]  /*1a1e0*/  IMAD.MOV.U32 R5, RZ, RZ, R15 ;  /* 0x000000ffff057224 */ /* 0x000fe200078e000f */
[----:B------:R-:W-:-:S02]  /*1a1f0*/  MOV R0, 0x181f ;  /* 0x0000181f00007802 */ /* 0x000fc40000000f00 */
[----:B------:R-:W-:Y:S02]  /*1a200*/  MOV R2, 0x1a220 ;  /* 0x0001a22000027802 */ /* 0x000fe40000000f00 */
[----:B------:R-:W-:Y:S05]  /*1a210*/  CALL.REL.NOINC `($__internal_35_$__cuda_sm70_shflsync_idx_p) ;  /* 0x00000cd000007944 */ /* 0x000fea0003c00000 */
[----:B------:R-:W-:Y:S05]  /*1a220*/  BRA `(.L_x_1791) ;  /* 0xffffb4a000007947 */ /* 0x000fea000383ffff */
.L_x_1729:
[----:B------:R-:W-:Y:S01]  /*1a230*/  IMAD.MOV.U32 R5, RZ, RZ, R14 ;  /* 0x000000ffff057224 */ /* 0x000fe200078e000e */
[----:B-1----:R-:W-:Y:S01]  /*1a240*/  MOV R3, 0x2 ;  /* 0x0000000200037802 */ /* 0x002fe20000000f00 */
[----:B----4-:R-:W-:Y:S01]  /*1a250*/  IMAD.MOV.U32 R0, RZ, RZ, 0x181f ;  /* 0x0000181fff007424 */ /* 0x010fe200078e00ff */
[----:B------:R-:W-:Y:S02]  /*1a260*/  MOV R2, 0x1a280 ;  /* 0x0001a28000027802 */ /* 0x000fe40000000f00 */
[----:B--23--:R-:W-:Y:S05]  /*1a270*/  CALL.REL.NOINC `($__internal_35_$__cuda_sm70_shflsync_idx_p) ;  /* 0x00000c7000007944 */ /* 0x00cfea0003c00000 */
[----:B------:R-:W-:Y:S01]  /*1a280*/  MOV R6, R0 ;  /* 0x0000000000067202 */ /* 0x000fe20000000f00 */
[----:B------:R-:W-:Y:S05]  /*1a290*/  BRA `(.L_x_1792) ;  /* 0xffffb61000007947 */ /* 0x000fea000383ffff */
.L_x_1730:
[----:B------:R-:W-:Y:S01]  /*1a2a0*/  IMAD.MOV.U32 R5, RZ, RZ, R15 ;  /* 0x000000ffff057224 */ /* 0x000fe200078e000f */
[----:B------:R-:W-:Y:S01]  /*1a2b0*/  MOV R3, 0x2 ;  /* 0x0000000200037802 */ /* 0x000fe20000000f00 */
[----:B----4-:R-:W-:Y:S01]  /*1a2c0*/  IMAD.MOV.U32 R0, RZ, RZ, 0x181f ;  /* 0x0000181fff007424 */ /* 0x010fe200078e00ff */
[----:B------:R-:W-:Y:S02]  /*1a2d0*/  MOV R2, 0x1a2f0 ;  /* 0x0001a2f000027802 */ /* 0x000fe40000000f00 */
[----:B-123--:R-:W-:Y:S05]  /*1a2e0*/  CALL.REL.NOINC `($__internal_35_$__cuda_sm70_shflsync_idx_p) ;  /* 0x00000c0000007944 */ /* 0x00efea0003c00000 */
[----:B------:R-:W-:Y:S05]  /*1a2f0*/  BRA `(.L_x_1793) ;  /* 0xffffb5d000007947 */ /* 0x000fea000383ffff */
.L_x_1733:
        /* <DEDUP_REMOVED lines=12> */
.L_x_1735:
[----:B------:R-:W-:Y:S01]  /*1a3c0*/  IMAD.MOV.U32 R5, RZ, RZ, R18 ;  /* 0x000000ffff057224 */ /* 0x000fe200078e0012 */
[----:B------:R-:W-:Y:S01]  /*1a3d0*/  MOV R3, RZ ;  /* 0x000000ff00037202 */ /* 0x000fe20000000f00 */
[----:B------:R-:W-:Y:S01]  /*1a3e0*/  IMAD.MOV.U32 R0, RZ, RZ, 0x1c1f ;  /* 0x00001c1fff007424 */ /* 0x000fe200078e00ff */
[----:B------:R-:W-:Y:S02]  /*1a3f0*/  MOV R2, 0x1a410 ;  /* 0x0001a41000027802 */ /* 0x000fe40000000f00 */
[----:B------:R-:W-:Y:S05]  /*1a400*/  CALL.REL.NOINC `($__internal_35_$__cuda_sm70_shflsync_idx_p) ;  /* 0x00000ae000007944 */ /* 0x000fea0003c00000 */
[----:B------:R-:W-:Y:S01]  /*1a410*/  MOV R4, R0 ;  /* 0x0000000000047202 */ /* 0x000fe20000000f00 */
[----:B------:R-:W-:Y:S05]  /*1a420*/  BRA `(.L_x_1795) ;  /* 0xffffba7000007947 */ /* 0x000fea000383ffff */
.L_x_1736:
[----:B------:R-:W-:Y:S01]  /*1a430*/  IMAD.MOV.U32 R5, RZ, RZ, R19 ;  /* 0x000000ffff057224 */ /* 0x000fe200078e0013 */
[----:B------:R-:W-:Y:S01]  /*1a440*/  MOV R3, RZ ;  /* 0x000000ff00037202 */ /* 0x000fe20000000f00 */
[----:B------:R-:W-:Y:S01]  /*1a450*/  IMAD.MOV.U32 R0, RZ, RZ, 0x1c1f ;  /* 0x00001c1fff007424 */ /* 0x000fe200078e00ff */
[----:B------:R-:W-:Y:S02]  /*1a460*/  MOV R2, 0x1a480 ;  /* 0x0001a48000027802 */ /* 0x000fe40000000f00 */
[----:B-12---:R-:W-:Y:S05]  /*1a470*/  CALL.REL.NOINC `($__internal_35_$__cuda_sm70_shflsync_idx_p) ;  /* 0x00000a7000007944 */ /* 0x006fea0003c00000 */
[----:B------:R-:W-:Y:S05]  /*1a480*/  BRA `(.L_x_1796) ;  /* 0xffffba3000007947 */ /* 0x000fea000383ffff */
.L_x_1739:
[----:B------:R-:W-:Y:S01]  /*1a490*/  IMAD.MOV.U32 R5, RZ, RZ, R18 ;  /* 0x000000ffff057224 */ /* 0x000fe200078e0012 */
[----:B-1----:R-:W-:Y:S01]  /*1a4a0*/  MOV R3, 0x1 ;  /* 0x0000000100037802 */ /* 0x002fe20000000f00 */
[----:B----4-:R-:W-:Y:S01]  /*1a4b0*/  IMAD.MOV.U32 R0, RZ, RZ, 0x1c1f ;  /* 0x00001c1fff007424 */ /* 0x010fe200078e00ff */
[----:B------:R-:W-:-:S02]  /*1a4c0*/  MOV R2, 0x1a4e0 ;  /* 0x0001a4e000027802 */ /* 0x000fc40000000f00 */
[----:B--23--:R-:W-:Y:S05]  /*1a4d0*/  CALL.REL.NOINC `($__internal_35_$__cuda_sm70_shflsync_idx_p) ;  /* 0x00000a1000007944 */ /* 0x00cfea0003c00000 */
[----:B------:R-:W-:Y:S01]  /*1a4e0*/  IMAD.MOV.U32 R4, RZ, RZ, R0 ;  /* 0x000000ffff047224 */ /* 0x000fe200078e0000 */
[----:B------:R-:W-:Y:S01]  /*1a4f0*/  MOV R3, 0x1 ;  /* 0x0000000100037802 */ /* 0x000fe20000000f00 */
[----:B------:R-:W-:Y:S01]  /*1a500*/  IMAD.MOV.U32 R5, RZ, RZ, R19 ;  /* 0x000000ffff057224 */ /* 0x000fe200078e0013 */
[----:B------:R-:W-:-:S02]  /*1a510*/  MOV R0, 0x1c1f ;  /* 0x00001c1f00007802 */ /* 0x000fc40000000f00 */
[----:B------:R-:W-:Y:S02]  /*1a520*/  MOV R2, 0x1a540 ;  /* 0x0001a54000027802 */ /* 0x000fe40000000f00 */
[----:B------:R-:W-:Y:S05]  /*1a530*/  CALL.REL.NOINC `($__internal_35_$__cuda_sm70_shflsync_idx_p) ;  /* 0x000009b000007944 */ /* 0x000fea0003c00000 */
[----:B------:R-:W-:Y:S05]  /*1a540*/  BRA `(.L_x_1797) ;  /* 0xffffc5e000007947 */ /* 0x000fea000383ffff */
.L_x_1743:
[----:B------:R-:W-:Y:S01]  /*1a550*/  IMAD.MOV.U32 R5, RZ, RZ, R12 ;  /* 0x000000ffff057224 */ /* 0x000fe200078e000c */
[----:B------:R-:W-:Y:S01]  /*1a560*/  MOV R3, RZ ;  /* 0x000000ff00037202 */ /* 0x000fe20000000f00 */
[----:B------:R-:W-:Y:S01]  /*1a570*/  IMAD.MOV.U32 R0, RZ, RZ, 0x181f ;  /* 0x0000181fff007424 */ /* 0x000fe200078e00ff */
[----:B------:R-:W-:Y:S02]  /*1a580*/  MOV R2, 0x1a5a0 ;  /* 0x0001a5a000027802 */ /* 0x000fe40000000f00 */
[----:B------:R-:W-:Y:S05]  /*1a590*/  CALL.REL.NOINC `($__internal_35_$__cuda_sm70_shflsync_idx_p) ;  /* 0x0000095000007944 */ /* 0x000fea0003c00000 */
[----:B------:R-:W-:Y:S01]  /*1a5a0*/  MOV R4, R0 ;  /* 0x0000000000047202 */ /* 0x000fe20000000f00 */
[----:B------:R-:W-:Y:S05]  /*1a5b0*/  BRA `(.L_x_1798) ;  /* 0xffffd9f000007947 */ /* 0x000fea000383ffff */
.L_x_1744:
[----:B------:R-:W-:Y:S01]  /*1a5c0*/  IMAD.MOV.U32 R5, RZ, RZ, R15 ;  /* 0x000000ffff057224 */ /* 0x000fe200078e000f */
[----:B------:R-:W-:Y:S01]  /*1a5d0*/  MOV R3, RZ ;  /* 0x000000ff00037202 */ /* 0x000fe20000000f00 */
[----:B------:R-:W-:Y:S01]  /*1a5e0*/  IMAD.MOV.U32 R0, RZ, RZ, 0x181f ;  /* 0x0000181fff007424 */ /* 0x000fe200078e00ff */
[----:B------:R-:W-:Y:S02]  /*1a5f0*/  MOV R2, 0x1a610 ;  /* 0x0001a61000027802 */ /* 0x000fe40000000f00 */
[----:B-12---:R-:W-:Y:S05]  /*1a600*/  CALL.REL.NOINC `($__internal_35_$__cuda_sm70_shflsync_idx_p) ;  /* 0x000008e000007944 */ /* 0x006fea0003c00000 */
[----:B------:R-:W-:Y:S05]  /*1a610*/  BRA `(.L_x_1799) ;  /* 0xffffd9b000007947 */ /* 0x000fea000383ffff */
.L_x_1747:
        /* <DEDUP_REMOVED lines=12> */
.L_x_1750:
[----:B------:R-:W-:Y:S01]  /*1a6e0*/  IMAD.MOV.U32 R5, RZ, RZ, R12 ;  /* 0x000000ffff057224 */ /* 0x000fe200078e000c */
[----:B-1----:R-:W-:Y:S01]  /*1a6f0*/  MOV R3, 0x2 ;  /* 0x0000000200037802 */ /* 0x002fe20000000f00 */
[----:B----4-:R-:W-:Y:S01]  /*1a700*/  IMAD.MOV.U32 R0, RZ, RZ, 0x181f ;  /* 0x0000181fff007424 */ /* 0x010fe200078e00ff */
[----:B------:R-:W-:Y:S02]  /*1a710*/  MOV R2, 0x1a730 ;  /* 0x0001a73000027802 */ /* 0x000fe40000000f00 */
[----:B--23--:R-:W-:Y:S05]  /*1a720*/  CALL.REL.NOINC `($__internal_35_$__cuda_sm70_shflsync_idx_p) ;  /* 0x000007c000007944 */ /* 0x00cfea0003c00000 */
[----:B------:R-:W-:Y:S01]  /*1a730*/  MOV R4, R0 ;  /* 0x0000000000047202 */ /* 0x000fe20000000f00 */
[----:B------:R-:W-:Y:S05]  /*1a740*/  BRA `(.L_x_1801) ;  /* 0xffffdc5000007947 */ /* 0x000fea000383ffff */
.L_x_1751:
[----:B------:R-:W-:Y:S01]  /*1a750*/  IMAD.MOV.U32 R5, RZ, RZ, R15 ;  /* 0x000000ffff057224 */ /* 0x000fe200078e000f */
[----:B------:R-:W-:Y:S01]  /*1a760*/  MOV R3, 0x2 ;  /* 0x0000000200037802 */ /* 0x000fe20000000f00 */
[----:B----4-:R-:W-:Y:S01]  /*1a770*/  IMAD.MOV.U32 R0, RZ, RZ, 0x181f ;  /* 0x0000181fff007424 */ /* 0x010fe200078e00ff */
[----:B------:R-:W-:Y:S02]  /*1a780*/  MOV R2, 0x1a7a0 ;  /* 0x0001a7a000027802 */ /* 0x000fe40000000f00 */
[----:B-123--:R-:W-:Y:S05]  /*1a790*/  CALL.REL.NOINC `($__internal_35_$__cuda_sm70_shflsync_idx_p) ;  /* 0x0000075000007944 */ /* 0x00efea0003c00000 */
[----:B------:R-:W-:Y:S05]  /*1a7a0*/  BRA `(.L_x_1802) ;  /* 0xffffdc1000007947 */ /* 0x000fea000383ffff */
.L_x_1754:
        /* <DEDUP_REMOVED lines=12> */
.L_x_1756:
[----:B------:R-:W-:Y:S01]  /*1a870*/  IMAD.MOV.U32 R5, RZ, RZ, R110 ;  /* 0x000000ffff057224 */ /* 0x000fe200078e006e */
[----:B------:R-:W-:Y:S01]  /*1a880*/  MOV R3, RZ ;  /* 0x000000ff00037202 */ /* 0x000fe20000000f00 */
[----:B------:R-:W-:Y:S01]  /*1a890*/  IMAD.MOV.U32 R0, RZ, RZ, 0x1f ;  /* 0x0000001fff007424 */ /* 0x000fe200078e00ff */
[----:B------:R-:W-:Y:S02]  /*1a8a0*/  MOV R2, 0x1a8c0 ;  /* 0x0001a8c000027802 */ /* 0x000fe40000000f00 */
[----:B------:R-:W-:Y:S05]  /*1a8b0*/  CALL.REL.NOINC `($__internal_35_$__cuda_sm70_shflsync_idx_p) ;  /* 0x0000063000007944 */ /* 0x000fea0003c00000 */
[----:B------:R-:W-:Y:S01]  /*1a8c0*/  MOV R9, R0 ;  /* 0x0000000000097202 */ /* 0x000fe20000000f00 */
[----:B------:R-:W-:Y:S05]  /*1a8d0*/  BRA `(.L_x_1804) ;  /* 0xffffdf6000007947 */ /* 0x000fea000383ffff */
.L_x_1757:
[----:B------:R-:W-:Y:S01]  /*1a8e0*/  IMAD.MOV.U32 R5, RZ, RZ, R110 ;  /* 0x000000ffff057224 */ /* 0x000fe200078e006e */
[----:B------:R-:W-:Y:S01]  /*1a8f0*/  MOV R3, 0x1 ;  /* 0x0000000100037802 */ /* 0x000fe20000000f00 */
[----:B------:R-:W-:Y:S01]  /*1a900*/  IMAD.MOV.U32 R0, RZ, RZ, 0x1f ;  /* 0x0000001fff007424 */ /* 0x000fe200078e00ff */
[----:B------:R-:W-:Y:S02]  /*1a910*/  MOV R2, 0x1a930 ;  /* 0x0001a93000027802 */ /* 0x000fe40000000f00 */
[----:B-12---:R-:W-:Y:S05]  /*1a920*/  CALL.REL.NOINC `($__internal_35_$__cuda_sm70_shflsync_idx_p) ;  /* 0x000005c000007944 */ /* 0x006fea0003c00000 */
[----:B------:R-:W-:Y:S01]  /*1a930*/  MOV R8, R0 ;  /* 0x0000000000087202 */ /* 0x000fe20000000f00 */
[----:B------:R-:W-:Y:S05]  /*1a940*/  BRA `(.L_x_1805) ;  /* 0xffffdf1000007947 */ /* 0x000fea000383ffff */
.L_x_1758:
[----:B------:R-:W-:Y:S02]  /*1a950*/  MOV R2, 0x1 ;  /* 0x0000000100027802 */ /* 0x000fe40000000f00 */
[----:B------:R-:W-:-:S02]  /*1a960*/  MOV R3, 0x1a980 ;  /* 0x0001a98000037802 */ /* 0x000fc40000000f00 */
[----:B-1234-:R-:W-:Y:S05]  /*1a970*/  CALL.REL.NOINC `($__internal_36_$__cuda_sm70_shflsync_up_p) ;  /* 0x000005c000007944 */ /* 0x01efea0003c00000 */
[----:B------:R-:W-:Y:S05]  /*1a980*/  BRA `(.L_x_1806) ;  /* 0xffffe00000007947 */ /* 0x000fea000383ffff */
.L_x_1759:
[----:B------:R-:W-:Y:S02]  /*1a990*/  MOV R2, 0x2 ;  /* 0x0000000200027802 */ /* 0x000fe40000000f00 */
[----:B------:R-:W-:-:S02]  /*1a9a0*/  MOV R3, 0x1a9c0 ;  /* 0x0001a9c000037802 */ /* 0x000fc40000000f00 */
[----:B--2-4-:R-:W-:Y:S05]  /*1a9b0*/  CALL.REL.NOINC `($__internal_36_$__cuda_sm70_shflsync_up_p) ;  /* 0x0000058000007944 */ /* 0x014fea0003c00000 */
[----:B------:R-:W-:Y:S01]  /*1a9c0*/  SEL R3, R4, RZ, P1 ;  /* 0x000000ff04037207 */ /* 0x000fe20000800000 */
[----:B------:R-:W-:-:S04]  /*1a9d0*/  IMAD.MOV.U32 R2, RZ, RZ, 0x4 ;  /* 0x00000004ff027424 */ /* 0x000fc800078e00ff */
[----:B------:R-:W-:Y:S01]  /*1a9e0*/  IMAD.IADD R0, R0, 0x1, R3 ;  /* 0x0000000100007824 */ /* 0x000fe200078e0203 */
        /* <DEDUP_REMOVED lines=20> */
.L_x_1763:
[----:B------:R-:W-:Y:S02]  /*1ab30*/  MOV R2, 0x1 ;  /* 0x0000000100027802 */ /* 0x000fe40000000f00 */
[----:B------:R-:W-:Y:S02]  /*1ab40*/  MOV R3, 0x1ab60 ;  /* 0x0001ab6000037802 */ /* 0x000fe40000000f00 */
[----:B------:R-:W-:Y:S05]  /*1ab50*/  CALL.REL.NOINC `($__internal_36_$__cuda_sm70_shflsync_up_p) ;  /* 0x000003e000007944 */ /* 0x000fea0003c00000 */
[----:B------:R-:W-:Y:S01]  /*1ab60*/  MOV R2, R4 ;  /* 0x0000000400027202 */ /* 0x000fe20000000f00 */
[----:B------:R-:W-:Y:S05]  /*1ab70*/  BRA `(.L_x_1808) ;  /* 0xffffe07000007947 */ /* 0x000fea000383ffff */
.L_x_1764:
        /* <DEDUP_REMOVED lines=26> */
.L_x_1766:
[----:B------:R-:W-:Y:S02]  /*1ad20*/  SEL R0, RZ, 0x1, P0 ;  /* 0x00000001ff007807 */ /* 0x000fe40000000000 */
[----:B------:R-:W-:Y:S02]  /*1ad30*/  MOV R2, 0x1ad50 ;  /* 0x0001ad5000027802 */ /* 0x000fe40000000f00 */
[----:B-1----:R-:W-:Y:S05]  /*1ad40*/  CALL.REL.NOINC `($__internal_37_$__cuda_sm70_votesync_ballot) ;  /* 0x0000026000007944 */ /* 0x002fea0003c00000 */
[----:B------:R-:W-:Y:S01]  /*1ad50*/  MOV R12, R0 ;  /* 0x00000000000c7202 */ /* 0x000fe20000000f00 */
[----:B------:R-:W-:Y:S05]  /*1ad60*/  BRA `(.L_x_1810) ;  /* 0xffffe01000007947 */ /* 0x000fea000383ffff */
.L_x_1767:
[----:B------:R-:W-:Y:S01]  /*1ad70*/  IMAD.MOV.U32 R5, RZ, RZ, R6 ;  /* 0x000000ffff057224 */ /* 0x000fe200078e0006 */
[----:B------:R-:W-:Y:S01]  /*1ad80*/  MOV R3, R8 ;  /* 0x0000000800037202 */ /* 0x000fe20000000f00 */
[----:B--2---:R-:W-:Y:S01]  /*1ad90*/  IMAD.MOV.U32 R0, RZ, RZ, 0x1f ;  /* 0x0000001fff007424 */ /* 0x004fe200078e00ff */
[----:B------:R-:W-:Y:S02]  /*1ada0*/  MOV R2, 0x1adc0 ;  /* 0x0001adc000027802 */ /* 0x000fe40000000f00 */
[----:B-1----:R-:W-:Y:S05]  /*1adb0*/  CALL.REL.NOINC `($__internal_35_$__cuda_sm70_shflsync_idx_p) ;  /* 0x0000013000007944 */ /* 0x002fea0003c00000 */
[----:B------:R-:W-:Y:S01]  /*1adc0*/  IMAD.MOV.U32 R10, RZ, RZ, R0 ;  /* 0x000000ffff0a7224 */ /* 0x000fe200078e0000 */
[----:B------:R-:W-:Y:S01]  /*1add0*/  MOV R3, R8 ;  /* 0x0000000800037202 */ /* 0x000fe20000000f00 */
[----:B------:R-:W-:Y:S01]  /*1ade0*/  IMAD.MOV.U32 R5, RZ, RZ, R7 ;  /* 0x000000ffff057224 */ /* 0x000fe200078e0007 */
[----:B------:R-:W-:Y:S02]  /*1adf0*/  MOV R0, 0x1f ;  /* 0x0000001f00007802 */ /* 0x000fe40000000f00 */
[----:B------:R-:W-:-:S02]  /*1ae00*/  MOV R2, 0x1ae20 ;  /* 0x0001ae2000027802 */ /* 0x000fc40000000f00 */
[----:B------:R-:W-:Y:S05]  /*1ae10*/  CALL.REL.NOINC `($__internal_35_$__cuda_sm70_shflsync_idx_p) ;  /* 0x000000d000007944 */ /* 0x000fea0003c00000 */
[----:B------:R-:W-:Y:S01]  /*1ae20*/  MOV R7, R0 ;  /* 0x0000000000077202 */ /* 0x000fe20000000f00 */
[----:B------:R-:W-:Y:S05]  /*1ae30*/  BRA `(.L_x_1811) ;  /* 0xffffdfb000007947 */ /* 0x000fea000383ffff */
.L_x_1770:
[----:B------:R-:W-:Y:S01]  /*1ae40*/  IMAD.MOV.U32 R5, RZ, RZ, R4 ;  /* 0x000000ffff057224 */ /* 0x000fe200078e0004 */
[----:B--2---:R-:W-:-:S02]  /*1ae50*/  MOV R0, 0x1f ;  /* 0x0000001f00007802 */ /* 0x004fc40000000f00 */
[----:B------:R-:W-:Y:S02]  /*1ae60*/  MOV R2, 0x1ae80 ;  /* 0x0001ae8000027802 */ /* 0x000fe40000000f00 */
[----:B-1-34-:R-:W-:Y:S05]  /*1ae70*/  CALL.REL.NOINC `($__internal_35_$__cuda_sm70_shflsync_idx_p) ;  /* 0x0000007000007944 */ /* 0x01afea0003c00000 */
[----:B------:R-:W-:Y:S01]  /*1ae80*/  MOV R13, R0 ;  /* 0x00000000000d7202 */ /* 0x000fe20000000f00 */
[----:B------:R-:W-:Y:S05]  /*1ae90*/  BRA `(.L_x_1769) ;  /* 0xffffdfb000007947 */ /* 0x000fea000383ffff */
        .weak           $__internal_34_$__cuda_sm70_shflsync_bfly_p
        .type           $__internal_34_$__cuda_sm70_shflsync_bfly_p,@function
        .size           $__internal_34_$__cuda_sm70_shflsync_bfly_p,($__internal_35_$__cuda_sm70_shflsync_idx_p - $__internal_34_$__cuda_sm70_shflsync_bfly_p)
$__internal_34_$__cuda_sm70_shflsync_bfly_p:
[----:B------:R-:W-:Y:S04]  /*1aea0*/  WARPSYNC R6 ;  /* 0x0000000600007348 */ /* 0x000fe80003800000 */
[----:B------:R1:W2:Y:S02]  /*1aeb0*/  SHFL.BFLY PT, R5, R2, R5, R7 ;  /* 0x0c00000502057389 */ /* 0x0002a400000e0007 */
[----:B-1----:R-:W-:Y:S02]  /*1aec0*/  MOV R2, R3 ;  /* 0x0000000300027202 */ /* 0x002fe40000000f00 */
[----:B------:R-:W-:-:S04]  /*1aed0*/  MOV R3, 0x0 ;  /* 0x0000000000037802 */ /* 0x000fc80000000f00 */
[----:B--2---:R-:W-:Y:S05]  /*1aee0*/  RET.REL.NODEC R2 `(_ZN7cutlass13device_kernelIN5flash19enable_sm80_to_sm89INS1_16FlashAttnFwdSm80INS1_25CollectiveMainloopFwdSm80ILi8ELi1ELb0EN4cute5tupleIJNS5_1CILi128EEENS7_ILi64EEENS7_ILi256EEEEEELi256ENS_10bfloat16_tEfNS_4arch4Sm80ELb0ELb1ELb1ELb1ELb0ELb0ELb1ELb1EEENS1_21CollectiveEpilogueFwdINS6_IJS8_SA_S9_EEENS6_IJNS7_ILi1EEESI_SI_EEESC_SE_Li256ELb1ELb1ELb1ELb0EEENS1_36VarlenDynamicPersistentTileSchedulerILi128ELi64ELi256ELi256ELb1ELb1ELb0ELb1ELb0ELb1EEEEEEEEEvNT_6ParamsE) ;  /* 0xfffe511002007950 */ /* 0x004fea0003c3ffff */
        .weak           $__internal_35_$__cuda_sm70_shflsync_idx_p
        .type           $__internal_35_$__cuda_sm70_shflsync_idx_p,@function
        .size           $__internal_35_$__cuda_sm70_shflsync_idx_p,($__internal_36_$__cuda_sm70_shflsync_up_p - $__internal_35_$__cuda_sm70_shflsync_idx_p)
$__internal_35_$__cuda_sm70_shflsync_idx_p:
[----:B------:R-:W-:-:S04]  /*1aef0*/  MOV R111, 0xffffffff ;  /* 0xffffffff006f7802 */ /* 0x000fc80000000f00 */
[----:B------:R-:W-:Y:S04]  /*1af00*/  WARPSYNC R111 ;  /* 0x0000006f00007348 */ /* 0x000fe80003800000 */
[----:B------:R1:W2:Y:S02]  /*1af10*/  SHFL.IDX PT, R0, R5, R3, R0 ;  /* 0x0000000305007389 */ /* 0x0002a400000e0000 */
[----:B-1----:R-:W-:-:S04]  /*1af20*/  MOV R3, 0x0 ;  /* 0x0000000000037802 */ /* 0x002fc80000000f00 */
[----:B--2---:R-:W-:Y:S05]  /*1af30*/  RET.REL.NODEC R2 `(_ZN7cutlass13device_kernelIN5flash19enable_sm80_to_sm89INS1_16FlashAttnFwdSm80INS1_25CollectiveMainloopFwdSm80ILi8ELi1ELb0EN4cute5tupleIJNS5_1CILi128EEENS7_ILi64EEENS7_ILi256EEEEEELi256ENS_10bfloat16_tEfNS_4arch4Sm80ELb0ELb1ELb1ELb1ELb0ELb0ELb1ELb1EEENS1_21CollectiveEpilogueFwdINS6_IJS8_SA_S9_EEENS6_IJNS7_ILi1EEESI_SI_EEESC_SE_Li256ELb1ELb1ELb1ELb0EEENS1_36VarlenDynamicPersistentTileSchedulerILi128ELi64ELi256ELi256ELb1ELb1ELb0ELb1ELb0ELb1EEEEEEEEEvNT_6ParamsE) ;  /* 0xfffe50c002007950 */ /* 0x004fea0003c3ffff */
        .weak           $__internal_36_$__cuda_sm70_shflsync_up_p
        .type           $__internal_36_$__cuda_sm70_shflsync_up_p,@function
        .size           $__internal_36_$__cuda_sm70_shflsync_up_p,($__internal_37_$__cuda_sm70_votesync_ballot - $__internal_36_$__cuda_sm70_shflsync_up_p)
$__internal_36_$__cuda_sm70_shflsync_up_p:
[----:B------:R-:W-:Y:S02]  /*1af40*/  IMAD.MOV.U32 R4, RZ, RZ, RZ ;  /* 0x000000ffff047224 */ /* 0x000fe400078e00ff */
[----:B------:R-:W-:-:S04]  /*1af50*/  IMAD.MOV.U32 R10, RZ, RZ, -0x1 ;  /* 0xffffffffff0a7424 */ /* 0x000fc800078e00ff */
[----:B------:R-:W-:Y:S04]  /*1af60*/  WARPSYNC R10 ;  /* 0x0000000a00007348 */ /* 0x000fe80003800000 */
[----:B------:R1:W2:Y:S02]  /*1af70*/  SHFL.UP PT, R4, R0, R2, R4 ;  /* 0x0400000200047389 */ /* 0x0002a400000e0004 */
[----:B-1----:R-:W-:Y:S02]  /*1af80*/  MOV R2, R3 ;  /* 0x0000000300027202 */ /* 0x002fe40000000f00 */
[----:B------:R-:W-:-:S04]  /*1af90*/  MOV R3, 0x0 ;  /* 0x0000000000037802 */ /* 0x000fc80000000f00 */
[----:B--2---:R-:W-:Y:S05]  /*1afa0*/  RET.REL.NODEC R2 `(_ZN7cutlass13device_kernelIN5flash19enable_sm80_to_sm89INS1_16FlashAttnFwdSm80INS1_25CollectiveMainloopFwdSm80ILi8ELi1ELb0EN4cute5tupleIJNS5_1CILi128EEENS7_ILi64EEENS7_ILi256EEEEEELi256ENS_10bfloat16_tEfNS_4arch4Sm80ELb0ELb1ELb1ELb1ELb0ELb0ELb1ELb1EEENS1_21CollectiveEpilogueFwdINS6_IJS8_SA_S9_EEENS6_IJNS7_ILi1EEESI_SI_EEESC_SE_Li256ELb1ELb1ELb1ELb0EEENS1_36VarlenDynamicPersistentTileSchedulerILi128ELi64ELi256ELi256ELb1ELb1ELb0ELb1ELb0ELb1EEEEEEEEEvNT_6ParamsE) ;  /* 0xfffe505002007950 */ /* 0x004fea0003c3ffff */
        .weak           $__internal_37_$__cuda_sm70_votesync_ballot
        .type           $__internal_37_$__cuda_sm70_votesync_ballot,@function
        .size           $__internal_37_$__cuda_sm70_votesync_ballot,(.L_x_5215 - $__internal_37_$__cuda_sm70_votesync_ballot)
$__internal_37_$__cuda_sm70_votesync_ballot:
[----:B------:R-:W-:Y:S01]  /*1afb0*/  ISETP.NE.U32.AND P0, PT, R0, 0x1, PT ;  /* 0x000000010000780c */ /* 0x000fe20003f05070 */
[----:B------:R-:W-:-:S04]  /*1afc0*/  IMAD.MOV.U32 R3, RZ, RZ, -0x1 ;  /* 0xffffffffff037424 */ /* 0x000fc800078e00ff */
[----:B------:R-:W-:Y:S08]  /*1afd0*/  WARPSYNC R3 ;  /* 0x0000000300007348 */ /* 0x000ff00003800000 */
[----:B------:R-:W-:-:S04]  /*1afe0*/  VOTE.ANY R0, PT, !P0 ;  /* 0x0000000000007806 */ /* 0x000fc800040e0100 */
[----:B------:R-:W-:Y:S01]  /*1aff0*/  LOP3.LUT R0, R0, R3, RZ, 0xc0, !PT ;  /* 0x0000000300007212 */ /* 0x000fe200078ec0ff */
[----:B------:R-:W-:-:S04]  /*1b000*/  IMAD.MOV.U32 R3, RZ, RZ, 0x0 ;  /* 0x00000000ff037424 */ /* 0x000fc800078e00ff */
[----:B------:R-:W-:Y:S05]  /*1b010*/  RET.REL.NODEC R2 `(_ZN7cutlass13device_kernelIN5flash19enable_sm80_to_sm89INS1_16FlashAttnFwdSm80INS1_25CollectiveMainloopFwdSm80ILi8ELi1ELb0EN4cute5tupleIJNS5_1CILi128EEENS7_ILi64EEENS7_ILi256EEEEEELi256ENS_10bfloat16_tEfNS_4arch4Sm80ELb0ELb1ELb1ELb1ELb0ELb0ELb1ELb1EEENS1_21CollectiveEpilogueFwdINS6_IJS8_SA_S9_EEENS6_IJNS7_ILi1EEESI_SI_EEESC_SE_Li256ELb1ELb1ELb1ELb0EEENS1_36VarlenDynamicPersistentTileSchedulerILi128ELi64ELi256ELi256ELb1ELb1ELb0ELb1ELb0ELb1EEEEEEEEEvNT_6ParamsE) ;  /* 0xfffe4fe002007950 */ /* 0x000fea0003c3ffff */
.L_x_1812:
        /* <DEDUP_REMOVED lines=14> */
.L_x_5215:


//--------------------- .text._ZN7cutlass13device_kernelIN5flash19enable_sm80_to_sm89INS1_16FlashAttnFwdSm80INS1_25CollectiveMainloopFwdSm80ILi8ELi1ELb0EN4cute5tupleIJNS5_1CILi128EEENS7_ILi48EEENS7_ILi256EEEEEELi256ENS_10bfloat16_tEfNS_4arch4Sm80ELb0ELb1ELb1ELb1ELb0ELb1ELb1ELb1EEENS1_21CollectiveEpilogueFwdINS6_IJS8_SA_S9_EEENS6_IJNS7_ILi1EEESI_SI_EEESC_SE_Li256ELb1ELb1ELb1ELb0EEENS1_36VarlenDynamicPersistentTileSchedulerILi128ELi48ELi256ELi256ELb1ELb1ELb0ELb1ELb0ELb1EEEEEEEEEvNT_6ParamsE --------------------------
	.section	.text._ZN7cutlass13device_kernelIN5flash19enable_sm80_to_sm89INS1_16FlashAttnFwdSm80INS1_25CollectiveMainloopFwdSm80ILi8ELi1ELb0EN4cute5tupleIJNS5_1CILi128EEENS7_ILi48EEENS7_ILi256EEEEEELi256ENS_10bfloat16_tEfNS_4arch4Sm80ELb0ELb1ELb1ELb1ELb0ELb1ELb1ELb1EEENS1_21CollectiveEpilogueFwdINS6_IJS8_SA_S9_EEENS6_IJNS7_ILi1EEESI_SI_EEESC_SE_Li256ELb1ELb1ELb1ELb0EEENS1_36VarlenDynamicPersistentTileSchedulerILi128ELi48ELi256ELi256ELb1ELb1ELb0ELb1ELb0ELb1EEEEEEEEEvNT_6ParamsE,"ax",@progbits
	.sectioninfo	@"SHI_REGISTERS=255"
	.align	128
.text._ZN7cutlass13device_kernelIN5flash19enable_sm80_to_sm89INS1_16FlashAttnFwdSm80INS1_25CollectiveMainloopFwdSm80ILi8ELi1ELb0EN4cute5tupleIJNS5_1CILi128EEENS7_ILi48EEENS7_ILi256EEEEEELi256ENS_10bfloat16_tEfNS_4arch4Sm80ELb0ELb1ELb1ELb1ELb0ELb1ELb1ELb1EEENS1_21CollectiveEpilogueFwdINS6_IJS8_SA_S9_EEENS6_IJNS7_ILi1EEESI_SI_EEESC_SE_Li256ELb1ELb1ELb1ELb0EEENS1_36VarlenDynamicPersistentTileSchedulerILi128ELi48ELi256ELi256ELb1ELb1ELb0ELb1ELb0ELb1EEEEEEEEEvNT_6ParamsE:
        .type           _ZN7cutlass13device_kernelIN5flash19enable_sm80_to_sm89INS1_16FlashAttnFwdSm80INS1_25CollectiveMainloopFwdSm80ILi8ELi1ELb0EN4cute5tupleIJNS5_1CILi128EEENS7_ILi48EEENS7_ILi256EEEEEELi256ENS_10bfloat16_tEfNS_4arch4Sm80ELb0ELb1ELb1ELb1ELb0ELb1ELb1ELb1EEENS1_21CollectiveEpilogueFwdINS6_IJS8_SA_S9_EEENS6_IJNS7_ILi1EEESI_SI_EEESC_SE_Li256ELb1ELb1ELb1ELb0EEENS1_36VarlenDynamicPersistentTileSchedulerILi128ELi48ELi256ELi256ELb1ELb1ELb0ELb1ELb0ELb1EEEEEEEEEvNT_6ParamsE,@function
        .size           _ZN7cutlass13device_kernelIN5flash19enable_sm80_to_sm89INS1_16FlashAttnFwdSm80INS1_25CollectiveMainloopFwdSm80ILi8ELi1ELb0EN4cute5tupleIJNS5_1CILi128EEENS7_ILi48EEENS7_ILi256EEEEEELi256ENS_10bfloat16_tEfNS_4arch4Sm80ELb0ELb1ELb1ELb1ELb0ELb1ELb1ELb1EEENS1_21CollectiveEpilogueFwdINS6_IJS8_SA_S9_EEENS6_IJNS7_ILi1EEESI_SI_EEESC_SE_Li256ELb1ELb1ELb1ELb0EEENS1_36VarlenDynamicPersistentTileSchedulerILi128ELi48ELi256ELi256ELb1ELb1ELb0ELb1ELb0ELb1EEEEEEEEEvNT_6ParamsE,(.L_x_5220 - _ZN7cutlass13device_kernelIN5flash19enable_sm80_to_sm89INS1_16FlashAttnFwdSm80INS1_25CollectiveMainloopFwdSm80ILi8ELi1ELb0EN4cute5tupleIJNS5_1CILi128EEENS7_ILi48EEENS7_ILi256EEEEEELi256ENS_10bfloat16_tEfNS_4arch4Sm80ELb0ELb1ELb1ELb1ELb0ELb1ELb1ELb1EEENS1_21CollectiveEpilogueFwdINS6_IJS8_SA_S9_EEENS6_IJNS7_ILi1EEESI_SI_EEESC_SE_Li256ELb1ELb1ELb1ELb0EEENS1_36VarlenDynamicPersistentTileSchedulerILi128ELi48ELi256ELi256ELb1ELb1ELb0ELb1ELb0ELb1EEEEEEEEEvNT_6ParamsE)
        .other          _ZN7cutlass13device_kernelIN5flash19enable_sm80_to_sm89INS1_16FlashAttnFwdSm80INS1_25CollectiveMainloopFwdSm80ILi8ELi1ELb0EN4cute5tupleIJNS5_1CILi128EEENS7_ILi48EEENS7_ILi256EEEEEELi256ENS_10bfloat16_tEfNS_4arch4Sm80ELb0ELb1ELb1ELb1ELb0ELb1ELb1ELb1EEENS1_21CollectiveEpilogueFwdINS6_IJS8_SA_S9_EEENS6_IJNS7_ILi1EEESI_SI_EEESC_SE_Li256ELb1ELb1ELb1ELb0EEENS1_36VarlenDynamicPersistentTileSchedulerILi128ELi48ELi256ELi256ELb1ELb1ELb0ELb1ELb0ELb1EEEEEEEEEvNT_6ParamsE,@"STO_CUDA_ENTRY STV_DEFAULT"
_ZN7cutlass13device_kernelIN5flash19enable_sm80_to_sm89INS1_16FlashAttnFwdSm80INS1_25CollectiveMainloopFwdSm80ILi8ELi1ELb0EN4cute5tupleIJNS5_1CILi128EEENS7_ILi48EEENS7_ILi256EEEEEELi256ENS_10bfloat16_tEfNS_4arch4Sm80ELb0ELb1ELb1ELb1ELb0ELb1ELb1ELb1EEENS1_21CollectiveEpilogueFwdINS6_IJS8_SA_S9_EEENS6_IJNS7_ILi1EEESI_SI_EEESC_SE_Li256ELb1ELb1ELb1ELb0EEENS1_36VarlenDynamicPersistentTileSchedulerILi128ELi48ELi256ELi256ELb1ELb1ELb0ELb1ELb0ELb1EEEEEEEEEvNT_6ParamsE:
[----:B------:R-:W-:-:S03]  /*0000*/  MOV R1, c[0x0][0x28] ;  /* 0x00000a0000017a02 */ /* 0x000fc60000000f00 */
[----:B------:R-:W1:Y:S01]  /*0010*/  S2R R2, SR_TID.X ;  /* 0x0000000000027919 */ /* 0x000e620000002100 */
[----:B------:R-:W-:Y:S01]  /*0020*/  IADD3 R1, R1, -0x1c0, RZ ;  /* 0xfffffe4001017810 */ /* 0x000fe20007ffe0ff */
[----:B------:R-:W-:-:S03]  /*0030*/  ULDC.64 UR12, c[0x0][0x118] ;  /* 0x00004600000c7ab9 */ /* 0x000fc60000000a00 */
[----:B------:R2:W3:Y:S01]  /*0040*/  R2UR UR4, R1 ;  /* 0x00000000010473c2 */ /* 0x0004e200000e0000 */
[----:B-1----:R-:W-:-:S06]  /*0050*/  SHF.R.U32.HI R0, RZ, 0x5, R2 ;  /* 0x00000005ff007819 */ /* 0x002fcc0000011602 */
[----:B------:R-:W1:Y:S02]  /*0060*/  SHFL.IDX PT, R0, R0, RZ, 0x1f ;  /* 0x00001fff00007589 */ /* 0x000e6400000e0000 */
[----:B-1----:R-:W1:Y:S02]  /*0070*/  R2UR UR10, R0 ;  /* 0x00000000000a73c2 */ /* 0x002e6400000e0000 */
[----:B-1----:R-:W-:-:S13]  /*0080*/  ISETP.NE.AND P0, PT, RZ, UR10, PT ;  /* 0x0000000aff007c0c */ /* 0x002fda000bf05270 */
[----:B------:R-:W-:Y:S06]  /*0090*/  @P0 BAR.SYNC.DEFER_BLOCKING 0x5, 0x100 ;  /* 0x0144000000000b1d */ /* 0x000fec0000010000 */
[----:B------:R-:W1:Y:S02]  /*00a0*/  @P0 LDS.128 R4, [0x20080] ;  /* 0x02008000ff040984 */ /* 0x000e640000000c00 */
[----:B-1----:R-:W-:Y:S01]  /*00b0*/  @P0 IMAD.MOV.U32 R0, RZ, RZ, R5 ;  /* 0x000000ffff000224 */ /* 0x002fe200078e0005 */
[----:B------:R-:W-:Y:S01]  /*00c0*/  @P0 MOV R239, R7 ;  /* 0x0000000700ef0202 */ /* 0x000fe20000000f00 */
[----:B------:R-:W-:-:S02]  /*00d0*/  @P0 IMAD.MOV.U32 R236, RZ, RZ, R4 ;  /* 0x000000ffffec0224 */ /* 0x000fc400078e0004 */
[----:B------:R-:W-:Y:S01]  /*00e0*/  @P0 IMAD.MOV.U32 R238, RZ, RZ, R6 ;  /* 0x000000ffffee0224 */ /* 0x000fe200078e0006 */
[----:B------:R1:W-:Y:S02]  /*00f0*/  @P0 STL [R1+0xc0], R0 ;  /* 0x0000c00001000387 */ /* 0x0003e40000100800 */
[----:B-1----:R-:W-:-:S05]  /*0100*/  @P0 MOV R0, R236 ;  /* 0x000000ec00000202 */ /* 0x002fca0000000f00 */
[----:B------:R2:W-:Y:S04]  /*0110*/  @P0 STL [R1+0xa8], R0 ;  /* 0x0000a80001000387 */ /* 0x0005e80000100800 */
[----:B------:R-:W-:Y:S06]  /*0120*/  @P0 BAR.ARV 0x4, 0x100 ;  /* 0x0104000000000b1d */ /* 0x000fec0000002000 */
[----:B------:R-:W-:Y:S05]  /*0130*/  @P0 BRA `(.L_x_1813) ;  /* 0x00000fb000000947 */ /* 0x000fea0003800000 */
[----:B---3--:R-:W-:Y:S01]  /*0140*/  LOP3.LUT R15, R2, 0x1f, RZ, 0xc0, !PT ;  /* 0x0000001f020f7812 */ /* 0x008fe200078ec0ff */
        /* <DEDUP_REMOVED lines=17> */
[----:B--2---:R-:W2:Y:S02]  /*0260*/  SHFL.UP PT, R0, R4, 0x1, RZ ;  /* 0x0420000004007989 */ /* 0x004ea400000e00ff */
        /* <DEDUP_REMOVED lines=21> */
.L_x_1818:
[----:B------:R-:W-:Y:S01]  /*03c0*/  IADD3 R0, R7, 0x1f, RZ ;  /* 0x0000001f07007810 */ /* 0x000fe20007ffe0ff */
[----:B------:R-:W-:-:S03]  /*03d0*/  IMAD.MOV.U32 R239, RZ, RZ, c[0x0][0x53c] ;  /* 0x00014f00ffef7624 */ /* 0x000fc600078e00ff */
        /* <DEDUP_REMOVED lines=15> */
.L_x_2020:
        /* <DEDUP_REMOVED lines=16> */
.L_x_2021:
[----:B--2---:R-:W-:-:S05]  /*05d0*/  IMAD R0, R0, c[0x0][0x538], RZ ;  /* 0x00014e0000007a24 */ /* 0x004fca00078e02ff */
[----:B------:R-:W-:-:S04]  /*05e0*/  IADD3 R6, R0, R6, RZ ;  /* 0x0000000600067210 */ /* 0x000fc80007ffe0ff */
[----:B------:R-:W-:-:S13]  /*05f0*/  ISETP.GT.AND P0, PT, R6, UR5, PT ;  /* 0x0000000506007c0c */ /* 0x000fda000bf04270 */
[----:B-1----:R-:W-:Y:S05]  /*0600*/  @!P0 BRA `(.L_x_1818) ;  /* 0xfffffdb000008947 */ /* 0x002fea000383ffff */
.L_x_1814:
[----:B------:R-:W-:-:S05]  /*0610*/  IADD3 R6, -R0, R6, RZ ;  /* 0x0000000600067210 */ /* 0x000fca0007ffe1ff */
[----:B------:R-:W-:-:S05]  /*0620*/  IMAD R0, R4, c[0x0][0x538], R6 ;  /* 0x00014e0004007a24 */ /* 0x000fca00078e0206 */
[----:B------:R-:W-:Y:S01]  /*0630*/  ISETP.GT.AND P0, PT, R0, UR5, PT ;  /* 0x0000000500007c0c */ /* 0x000fe2000bf04270 */
[----:B------:R-:W-:-:S12]  /*0640*/  BRA.DIV ~URZ, `(.L_x_1819) ;  /* 0x0001ec427f007947 */ /* 0x000fd8000b800000 */
[----:B------:R-:W-:-:S04]  /*0650*/  VOTE.ANY R5, PT, !P0 ;  /* 0x0000000000057806 */ /* 0x000fc800040e0100 */
.L_x_2022:
[----:B------:R-:W1:Y:S02]  /*0660*/  POPC R10, R5 ;  /* 0x00000005000a7309 */ /* 0x000e640000000000 */
[----:B-1----:R-:W-:Y:S01]  /*0670*/  IADD3 R239, R10, R7, RZ ;  /* 0x000000070aef7210 */ /* 0x002fe20007ffe0ff */
[----:B------:R-:W-:Y:S05]  /*0680*/  BRA.DIV ~URZ, `(.L_x_1820) ;  /* 0x0001ec527f007947 */ /* 0x000fea000b800000 */
[----:B------:R1:W2:Y:S01]  /*0690*/  SHFL.IDX PT, R14, R9, R10, 0x1f ;  /* 0x00001f0a090e7589 */ /* 0x0002a200000e0000 */
[----:B------:R-:W-:-:S03]  /*06a0*/  MOV R0, RZ ;  /* 0x000000ff00007202 */ /* 0x000fc60000000f00 */
[----:B------:R1:W3:Y:S04]  /*06b0*/  SHFL.IDX PT, R9, R8, R10, 0x1f ;  /* 0x00001f0a08097589 */ /* 0x0002e800000e0000 */
.L_x_2023:
[----:B------:R-:W-:Y:S01]  /*06c0*/  ISETP.NE.AND P0, PT, R5, RZ, PT ;  /* 0x000000ff0500720c */ /* 0x000fe20003f05270 */
[----:B------:R-:W-:-:S12]  /*06d0*/  BSSY B0, `(.L_x_1821) ;  /* 0x0000005000007945 */ /* 0x000fd80003800000 */
[----:B------:R-:W-:Y:S05]  /*06e0*/  @!P0 BRA `(.L_x_1822) ;  /* 0x0000003000008947 */ /* 0x000fea0003800000 */
[----:B-1----:R-:W-:Y:S01]  /*06f0*/  IADD3 R10, R10, -0x1, RZ ;  /* 0xffffffff0a0a7810 */ /* 0x002fe20007ffe0ff */
[----:B------:R-:W-:Y:S05]  /*0700*/  BRA.DIV ~URZ, `(.L_x_1823) ;  /* 0x0001ecb27f007947 */ /* 0x000fea000b800000 */
[----:B------:R1:W4:Y:S02]  /*0710*/  SHFL.IDX PT, R0, R4, R10, 0x1f ;  /* 0x00001f0a04007589 */ /* 0x00032400000e0000 */
.L_x_1822:
[----:B------:R-:W-:Y:S05]  /*0720*/  BSYNC B0 ;  /* 0x0000000000007941 */ /* 0x000fea0003800000 */
.L_x_1821:
[----:B----4-:R-:W-:Y:S01]  /*0730*/  IMAD R0, R0, c[0x0][0x538], R6 ;  /* 0x00014e0000007a24 */ /* 0x010fe200078e0206 */
[----:B---3--:R-:W-:Y:S01]  /*0740*/  ISETP.NE.AND P0, PT, R9, 0x1, PT ;  /* 0x000000010900780c */ /* 0x008fe20003f05270 */
[----:B------:R-:W-:Y:S03]  /*0750*/  BSSY B0, `(.L_x_1824) ;  /* 0x0000086000007945 */ /* 0x000fe60003800000 */
[----:B------:R3:W-:Y:S01]  /*0760*/  STL [R1+0xa8], R0 ;  /* 0x0000a80001007387 */ /* 0x0007e20000100800 */
[----:B------:R-:W-:-:S08]  /*0770*/  IADD3 R11, -R0, UR5, RZ ;  /* 0x00000005000b7c10 */ /* 0x000fd0000fffe1ff */
[----:B------:R-:W-:Y:S05]  /*0780*/  @!P0 BRA `(.L_x_1825) ;  /* 0x000003e000008947 */ /* 0x000fea0003800000 */
[-C--:B--23--:R-:W-:Y:S02]  /*0790*/  IABS R0, R14.reuse ;  /* 0x0000000e00007213 */ /* 0x08cfe40000000000 */
[----:B------:R-:W-:-:S03]  /*07a0*/  IABS R6, R14 ;  /* 0x0000000e00067213 */ /* 0x000fc60000000000 */
[----:B------:R-:W-:Y:S01]  /*07b0*/  IMAD.MOV.U32 R5, RZ, RZ, R0 ;  /* 0x000000ffff057224 */ /* 0x000fe200078e0000 */
[----:B------:R-:W-:-:S03]  /*07c0*/  IABS R0, R9 ;  /* 0x0000000900007213 */ /* 0x000fc60000000000 */
[----:B------:R-:W2:Y:S02]  /*07d0*/  I2F.RP R2, R5 ;  /* 0x0000000500027306 */ /* 0x000ea40000209400 */
[----:B-1----:R-:W-:Y:S01]  /*07e0*/  IMAD.MOV.U32 R8, RZ, RZ, R0 ;  /* 0x000000ffff087224 */ /* 0x002fe200078e0000 */
[----:B------:R-:W-:-:S05]  /*07f0*/  IABS R0, R11 ;  /* 0x0000000b00007213 */ /* 0x000fca0000000000 */
[----:B------:R-:W-:Y:S08]  /*0800*/  I2F.RP R7, R8 ;  /* 0x0000000800077306 */ /* 0x000ff00000209400 */
[----:B--2---:R-:W1:Y:S02]  /*0810*/  MUFU.RCP R2, R2 ;  /* 0x0000000200027308 */ /* 0x004e640000001000 */
        /* <DEDUP_REMOVED lines=53> */
.L_x_1825:
[----:B------:R-:W-:-:S04]  /*0b70*/  IMAD.MOV.U32 R2, RZ, RZ, 0x4 ;  /* 0x00000004ff027424 */ /* 0x000fc800078e00ff */
[----:B------:R-:W-:-:S05]  /*0b80*/  IMAD.WIDE R2, R239, R2, c[0x0][0x590] ;  /* 0x00016400ef027625 */ /* 0x000fca00078e0202 */
[----:B------:R-:W4:Y:S02]  /*0b90*/  LDG.E R7, [R2.64] ;  /* 0x0000000c02077981 */ /* 0x000f24000c1e1900 */
[----:B-12-4-:R-:W-:-:S05]  /*0ba0*/  IMAD R9, R7, R14, RZ ;  /* 0x0000000e07097224 */ /* 0x016fca00078e02ff */
[-C--:B---3--:R-:W-:Y:S02]  /*0bb0*/  IABS R0, R9.reuse ;  /* 0x0000000900007213 */ /* 0x088fe40000000000 */
[----:B------:R-:W-:-:S03]  /*0bc0*/  IABS R8, R9 ;  /* 0x0000000900087213 */ /* 0x000fc60000000000 */
[----:B------:R-:W-:-:S04]  /*0bd0*/  IMAD.MOV.U32 R6, RZ, RZ, R0 ;  /* 0x000000ffff067224 */ /* 0x000fc800078e0000 */
[----:B------:R-:W1:Y:S08]  /*0be0*/  I2F.RP R2, R6 ;  /* 0x0000000600027306 */ /* 0x000e700000209400 */
[----:B-1----:R-:W1:Y:S02]  /*0bf0*/  MUFU.RCP R2, R2 ;  /* 0x0000000200027308 */ /* 0x002e640000001000 */
[----:B-1----:R-:W-:-:S06]  /*0c00*/  IADD3 R2, R2, 0xffffffe, RZ ;  /* 0x0ffffffe02027810 */ /* 0x002fcc0007ffe0ff */
[----:B------:R-:W1:Y:S02]  /*0c10*/  F2I.FTZ.U32.TRUNC.NTZ R3, R2 ;  /* 0x0000000200037305 */ /* 0x000e64000021f000 */
[----:B-1----:R-:W-:Y:S02]  /*0c20*/  IMAD.MOV R0, RZ, RZ, -R3 ;  /* 0x000000ffff007224 */ /* 0x002fe400078e0a03 */
[----:B------:R-:W-:Y:S02]  /*0c30*/  IMAD.MOV.U32 R2, RZ, RZ, RZ ;  /* 0x000000ffff027224 */ /* 0x000fe400078e00ff */
[----:B------:R-:W-:Y:S01]  /*0c40*/  IMAD.MOV.U32 R4, RZ, RZ, R0 ;  /* 0x000000ffff047224 */ /* 0x000fe200078e0000 */
[----:B------:R-:W-:-:S03]  /*0c50*/  IABS R0, R11 ;  /* 0x0000000b00007213 */ /* 0x000fc60000000000 */
[----:B------:R-:W-:Y:S01]  /*0c60*/  IMAD R4, R4, R6, RZ ;  /* 0x0000000604047224 */ /* 0x000fe200078e02ff */
[----:B------:R-:W-:-:S03]  /*0c70*/  MOV R5, R0 ;  /* 0x0000000000057202 */ /* 0x000fc60000000f00 */
        /* <DEDUP_REMOVED lines=19> */
[----:B------:R-:W-:-:S04]  /*0db0*/  IMNMX R6, R7, R0, PT ;  /* 0x0000000007067217 */ /* 0x000fc80003800200 */
[-C--:B------:R-:W-:Y:S02]  /*0dc0*/  IABS R0, R6.reuse ;  /* 0x0000000600007213 */ /* 0x080fe40000000000 */
[----:B------:R-:W-:-:S03]  /*0dd0*/  IABS R9, R6 ;  /* 0x0000000600097213 */ /* 0x000fc60000000000 */
[----:B------:R-:W-:-:S04]  /*0de0*/  IMAD.MOV.U32 R5, RZ, RZ, R0 ;  /* 0x000000ffff057224 */ /* 0x000fc800078e0000 */
[----:B------:R-:W1:Y:S08]  /*0df0*/  I2F.RP R2, R5 ;  /* 0x0000000500027306 */ /* 0x000e700000209400 */
[----:B-1----:R-:W1:Y:S02]  /*0e00*/  MUFU.RCP R2, R2 ;  /* 0x0000000200027308 */ /* 0x002e640000001000 */
[----:B-1----:R-:W-:-:S06]  /*0e10*/  IADD3 R2, R2, 0xffffffe, RZ ;  /* 0x0ffffffe02027810 */ /* 0x002fcc0007ffe0ff */
[----:B------:R-:W1:Y:S02]  /*0e20*/  F2I.FTZ.U32.TRUNC.NTZ R3, R2 ;  /* 0x0000000200037305 */ /* 0x000e64000021f000 */
[----:B-1----:R-:W-:Y:S01]  /*0e30*/  IADD3 R0, RZ, -R3, RZ ;  /* 0x80000003ff007210 */ /* 0x002fe20007ffe0ff */
[----:B------:R-:W-:-:S04]  /*0e40*/  IMAD.MOV.U32 R2, RZ, RZ, RZ ;  /* 0x000000ffff027224 */ /* 0x000fc800078e00ff */
[----:B------:R-:W-:Y:S01]  /*0e50*/  IMAD.MOV.U32 R7, RZ, RZ, R0 ;  /* 0x000000ffff077224 */ /* 0x000fe200078e0000 */
[----:B------:R-:W-:-:S03]  /*0e60*/  IABS R0, R8 ;  /* 0x0000000800007213 */ /* 0x000fc60000000000 */
[----:B------:R-:W-:Y:S02]  /*0e70*/  IMAD R7, R7, R5, RZ ;  /* 0x0000000507077224 */ /* 0x000fe400078e02ff */
        /* <DEDUP_REMOVED lines=19> */
.L_x_1826:
[----:B------:R-:W-:Y:S05]  /*0fb0*/  BSYNC B0 ;  /* 0x0000000000007941 */ /* 0x000fea0003800000 */
.L_x_1824:
[----:B------:R-:W-:-:S04]  /*0fc0*/  LOP3.LUT R0, RZ, R0, RZ, 0x33, !PT ;  /* 0x00000000ff007212 */ /* 0x000fc800078e33ff */
[----:B------:R-:W-:-:S05]  /*0fd0*/  IADD3 R0, R0, R14, RZ ;  /* 0x0000000e00007210 */ /* 0x000fca0007ffe0ff */
[----:B------:R1:W-:Y:S01]  /*0fe0*/  STL [R1+0xc0], R0 ;  /* 0x0000c00001007387 */ /* 0x0003e20000100800 */
[----:B------:R-:W-:Y:S05]  /*0ff0*/  BRA `(.L_x_1827) ;  /* 0x0000004000007947 */ /* 0x000fea0003800000 */
.L_x_1815:
[----:B------:R-:W-:Y:S01]  /*1000*/  MOV R0, UR5 ;  /* 0x0000000500007c02 */ /* 0x000fe20008000f00 */
[----:B------:R1:W-:Y:S01]  /*1010*/  STL [R1+0xc0], RZ ;  /* 0x0000c0ff01007387 */ /* 0x0003e20000100800 */
[----:B------:R-:W-:-:S03]  /*1020*/  MOV R238, RZ ;  /* 0x000000ff00ee7202 */ /* 0x000fc60000000f00 */
[----:B------:R1:W-:Y:S04]  /*1030*/  STL [R1+0xa8], R0 ;  /* 0x0000a80001007387 */ /* 0x0003e80000100800 */
.L_x_1827:
[----:B------:R-:W2:Y:S04]  /*1040*/  LDL R2, [R1+0xa8] ;  /* 0x0000a80001027983 */ /* 0x000ea80000100800 */
[----:B-1----:R-:W3:Y:S01]  /*1050*/  LDL R0, [R1+0xc0] ;  /* 0x0000c00001007983 */ /* 0x002ee20000100800 */
[----:B------:R-:W-:Y:S01]  /*1060*/  ISETP.NE.AND P0, PT, R15, RZ, PT ;  /* 0x000000ff0f00720c */ /* 0x000fe20003f05270 */
[----:B------:R-:W-:Y:S01]  /*1070*/  IMAD.MOV.U32 R6, RZ, RZ, R238 ;  /* 0x000000ffff067224 */ /* 0x000fe200078e00ee */
[----:B------:R-:W-:Y:S01]  /*1080*/  MOV R7, R239 ;  /* 0x000000ef00077202 */ /* 0x000fe20000000f00 */
[----:B------:R-:W-:Y:S10]  /*1090*/  WARPSYNC 0xffffffff ;  /* 0xffffffff00007948 */ /* 0x000ff40003800000 */
[----:B--2---:R-:W-:Y:S01]  /*10a0*/  @!P0 IMAD.MOV.U32 R236, RZ, RZ, R2 ;  /* 0x000000ffffec8224 */ /* 0x004fe200078e0002 */
[----:B---3--:R-:W-:-:S03]  /*10b0*/  MOV R5, R0 ;  /* 0x0000000000057202 */ /* 0x008fc60000000f00 */
[----:B------:R-:W-:-:S05]  /*10c0*/  IMAD.MOV.U32 R4, RZ, RZ, R236 ;  /* 0x000000ffff047224 */ /* 0x000fca00078e00ec */
[----:B------:R1:W-:Y:S04]  /*10d0*/  @!P0 STS.128 [0x20080], R4 ;  /* 0x02008004ff008388 */ /* 0x0003e80000000c00 */
[----:B------:R-:W-:Y:S06]  /*10e0*/  BAR.ARV 0x5, 0x100 ;  /* 0x0144000000007b1d */ /* 0x000fec0000002000 */
.L_x_1813:
[----:B---3--:R-:W-:-:S13]  /*10f0*/  ISETP.GE.AND P0, PT, R239, c[0x0][0x53c], PT ;  /* 0x00014f00ef007a0c */ /* 0x008fda0003f06270 */
[----:B------:R-:W-:Y:S05]  /*1100*/  @P0 EXIT ;  /* 0x000000000000094d */ /* 0x000fea0003800000 */
[----:B------:R-:W3:Y:S01]  /*1110*/  S2R R18, SR_TID.X ;  /* 0x0000000000127919 */ /* 0x000ee20000002100 */
[----:B------:R-:W-:Y:S01]  /*1120*/  IMAD.MOV.U32 R200, RZ, RZ, 0x20 ;  /* 0x00000020ffc87424 */ /* 0x000fe200078e00ff */
[----:B------:R-:W-:Y:S01]  /*1130*/  ULDC UR8, c[0x0][0x20] ;  /* 0x0000080000087ab9 */ /* 0x000fe20000000800 */
[----:B------:R-:W-:Y:S01]  /*1140*/  IMAD.MOV.U32 R201, RZ, RZ, 0x40 ;  /* 0x00000040ffc97424 */ /* 0x000fe200078e00ff */
[----:B------:R-:W-:Y:S02]  /*1150*/  UIADD3 UR8, UP0, UR4, UR8, URZ ;  /* 0x0000000804087290 */ /* 0x000fe4000ff1e03f */
[----:B------:R-:W-:Y:S02]  /*1160*/  ULDC UR7, c[0x0][0x24] ;  /* 0x0000090000077ab9 */ /* 0x000fe40000000800 */
[----:B------:R-:W-:Y:S01]  /*1170*/  UIADD3.X UR7, URZ, UR7, URZ, UP0, !UPT ;  /* 0x000000073f077290 */ /* 0x000fe200087fe43f */
[----:B---3--:R-:W-:-:S04]  /*1180*/  SHF.R.S32.HI R11, RZ, 0x1f, R18 ;  /* 0x0000001fff0b7819 */ /* 0x008fc80000011412 */
[CC--:B------:R-:W-:Y:S02]  /*1190*/  LEA.HI R3, R11.reuse, R18.reuse, RZ, 0x4 ;  /* 0x000000120b037211 */ /* 0x0c0fe400078f20ff */
[----:B-1----:R-:W-:Y:S02]  /*11a0*/  LEA.HI R6, R11, R18, RZ, 0x2 ;  /* 0x000000120b067211 */ /* 0x002fe400078f10ff */
[C---:B--2---:R-:W-:Y:S02]  /*11b0*/  LOP3.LUT R0, R3.reuse, 0xfffffff0, RZ, 0xc0, !PT ;  /* 0xfffffff003007812 */ /* 0x044fe400078ec0ff */
[----:B------:R-:W-:Y:S02]  /*11c0*/  SHF.R.S32.HI R2, RZ, 0x4, R3 ;  /* 0x00000004ff027819 */ /* 0x000fe40000011403 */
[----:B------:R-:W-:Y:S01]  /*11d0*/  SHF.R.S32.HI R7, RZ, 0x2, R6 ;  /* 0x00000002ff077819 */ /* 0x000fe20000011406 */
[----:B------:R-:W-:Y:S01]  /*11e0*/  IMAD.IADD R0, R18, 0x1, -R0 ;  /* 0x0000000112007824 */ /* 0x000fe200078e0a00 */
[----:B------:R-:W-:-:S02]  /*11f0*/  LEA.HI R3, R3, R2, RZ, 0x1 ;  /* 0x0000000203037211 */ /* 0x000fc400078f08ff */
[----:B------:R-:W-:Y:S02]  /*1200*/  SHF.R.S32.HI R4, RZ, 0x1f, R6 ;  /* 0x0000001fff047819 */ /* 0x000fe40000011406 */
[----:B------:R-:W-:Y:S02]  /*1210*/  SHF.R.S32.HI R5, RZ, 0x1f, R0 ;  /* 0x0000001fff057819 */ /* 0x000fe40000011400 */
[----:B------:R-:W-:Y:S02]  /*1220*/  LOP3.LUT R3, R3, 0xfffffffe, RZ, 0xc0, !PT ;  /* 0xfffffffe03037812 */ /* 0x000fe400078ec0ff */
[----:B------:R-:W-:Y:S02]  /*1230*/  LEA.HI R4, R4, R7, RZ, 0x3 ;  /* 0x0000000704047211 */ /* 0x000fe400078f18ff */
[----:B------:R-:W-:Y:S01]  /*1240*/  LEA.HI R147, R5, R0, RZ, 0x3 ;  /* 0x0000000005937211 */ /* 0x000fe200078f18ff */
[----:B------:R-:W-:Y:S01]  /*1250*/  IMAD.IADD R146, R2, 0x1, -R3 ;  /* 0x0000000102927824 */ /* 0x000fe200078e0a03 */
[----:B------:R-:W-:-:S02]  /*1260*/  LEA.HI R231, R11, R18, RZ, 0x3 ;  /* 0x000000120be77211 */ /* 0x000fc400078f18ff */
[----:B------:R-:W-:Y:S02]  /*1270*/  LOP3.LUT R3, R4, 0xfffffff8, RZ, 0xc0, !PT ;  /* 0xfffffff804037812 */ /* 0x000fe400078ec0ff */
[C---:B------:R-:W-:Y:S01]  /*1280*/  LOP3.LUT R2, R147.reuse, 0xfffffff8, RZ, 0xc0, !PT ;  /* 0xfffffff893027812 */ /* 0x040fe200078ec0ff */
[----:B------:R-:W-:Y:S01]  /*1290*/  IMAD.SHL.U32 R147, R147, 0x40, RZ ;  /* 0x0000004093937824 */ /* 0x000fe200078e00ff */
[----:B------:R-:W-:Y:S01]  /*12a0*/  LOP3.LUT R4, R231, 0xfffffff8, RZ, 0xc0, !PT ;  /* 0xfffffff8e7047812 */ /* 0x000fe200078ec0ff */
[----:B------:R-:W-:Y:S01]  /*12b0*/  IMAD.IADD R5, R7, 0x1, -R3 ;  /* 0x0000000107057824 */ /* 0x000fe200078e0a03 */
[----:B------:R-:W-:Y:S01]  /*12c0*/  LEA.HI R9, R11, R18, RZ, 0x5 ;  /* 0x000000120b097211 */ /* 0x000fe200078f28ff */
[----:B------:R-:W-:Y:S01]  /*12d0*/  IMAD.IADD R8, R0, 0x1, -R2 ;  /* 0x0000000100087824 */ /* 0x000fe200078e0a02 */
[----:B------:R-:W-:Y:S01]  /*12e0*/  LOP3.LUT R2, R6, 0xfffffffc, RZ, 0xc0, !PT ;  /* 0xfffffffc06027812 */ /* 0x000fe200078ec0ff */
[----:B------:R-:W-:Y:S01]  /*12f0*/  IMAD.IADD R17, R18, 0x1, -R4 ;  /* 0x0000000112117824 */ /* 0x000fe200078e0a04 */
[----:B------:R-:W-:-:S02]  /*1300*/  SHF.R.S32.HI R3, RZ, 0x5, R9 ;  /* 0x00000005ff037819 */ /* 0x000fc40000011409 */
[----:B------:R-:W-:Y:S01]  /*1310*/  SHF.R.S32.HI R0, RZ, 0x1f, R9 ;  /* 0x0000001fff007819 */ /* 0x000fe20000011409 */
[----:B------:R-:W-:Y:S01]  /*1320*/  IMAD.SHL.U32 R7, R17, 0x40, RZ ;  /* 0x0000004011077824 */ /* 0x000fe200078e00ff */
[----:B------:R-:W-:Y:S01]  /*1330*/  LOP3.LUT R6, R9, 0xffffffe0, RZ, 0xc0, !PT ;  /* 0xffffffe009067812 */ /* 0x000fe200078ec0ff */
[----:B------:R-:W-:Y:S01]  /*1340*/  IMAD.SHL.U32 R199, R3, 0x400, RZ ;  /* 0x0000040003c77824 */ /* 0x000fe200078e00ff */
[----:B------:R-:W-:Y:S01]  /*1350*/  LEA.HI R4, R0, R3, RZ, 0x3 ;  /* 0x0000000300047211 */ /* 0x000fe200078f18ff */
[C---:B------:R-:W-:Y:S01]  /*1360*/  IMAD.IADD R0, R18.reuse, 0x1, -R2 ;  /* 0x0000000112007824 */ /* 0x040fe200078e0a02 */
[----:B------:R-:W-:Y:S01]  /*1370*/  LOP3.LUT R2, R7, 0x1c0, RZ, 0xc0, !PT ;  /* 0x000001c007027812 */ /* 0x000fe200078ec0ff */
[----:B------:R-:W-:Y:S01]  /*1380*/  IMAD.IADD R16, R18, 0x1, -R6 ;  /* 0x0000000112107824 */ /* 0x000fe200078e0a06 */
[----:B------:R-:W-:Y:S01]  /*1390*/  LOP3.LUT R6, R4, 0xffffff8, RZ, 0xc0, !PT ;  /* 0x0ffffff804067812 */ /* 0x000fe200078ec0ff */
[C---:B------:R-:W-:Y:S01]  /*13a0*/  IMAD.SHL.U32 R140, R17.reuse, 0x8, RZ ;  /* 0x00000008118c7824 */ /* 0x040fe200078e00ff */
[----:B------:R-:W-:Y:S01]  /*13b0*/  LEA.HI R4, R0, R0, RZ, 0x1 ;  /* 0x0000000000047211 */ /* 0x000fe200078f08ff */
[----:B------:R-:W-:Y:S01]  /*13c0*/  IMAD.SHL.U32 R142, R17, 0x4, RZ ;  /* 0x00000004118e7824 */ /* 0x000fe200078e00ff */
[----:B------:R-:W-:Y:S01]  /*13d0*/  LOP3.LUT R7, R2, 0x8, R231, 0xf8, !PT ;  /* 0x0000000802077812 */ /* 0x000fe200078ef8e7 */
[----:B------:R-:W-:Y:S01]  /*13e0*/  IMAD.IADD R9, R3, 0x1, -R6 ;  /* 0x0000000103097824 */ /* 0x000fe200078e0a06 */
[----:B------:R-:W-:Y:S01]  /*13f0*/  LOP3.LUT R4, R4, 0x1ffffffe, RZ, 0xc0, !PT ;  /* 0x1ffffffe04047812 */ /* 0x000fe200078ec0ff */
[----:B------:R-:W-:Y:S01]  /*1400*/  IMAD R6, R0, 0x2, R199 ;  /* 0x0000000200067824 */ /* 0x000fe200078e02c7 */
[----:B------:R-:W-:-:S02]  /*1410*/  SHF.R.U32.HI R2, RZ, 0x3, R2 ;  /* 0x00000003ff027819 */ /* 0x000fc40000011602 */
[----:B------:R-:W-:Y:S01]  /*1420*/  LOP3.LUT R3, R5, 0x1, RZ, 0xc0, !PT ;  /* 0x0000000105037812 */ /* 0x000fe200078ec0ff */
[----:B------:R-:W-:Y:S01]  /*1430*/  IMAD.IADD R12, R0, 0x1, -R4 ;  /* 0x00000001000c7824 */ /* 0x000fe200078e0a04 */
[----:B------:R-:W-:Y:S01]  /*1440*/  LOP3.LUT R7, R7, R2, RZ, 0x3c, !PT ;  /* 0x0000000207077212 */ /* 0x000fe200078e3cff */
[C---:B------:R-:W-:Y:S01]  /*1450*/  IMAD.SHL.U32 R0, R5.reuse, 0x40, RZ ;  /* 0x0000004005007824 */ /* 0x040fe200078e00ff */
[----:B------:R-:W-:Y:S02]  /*1460*/  SHF.R.S32.HI R2, RZ, 0x1f, R16 ;  /* 0x0000001fff027819 */ /* 0x000fe40000011410 */
[C---:B------:R-:W-:Y:S02]  /*1470*/  LOP3.LUT P3, RZ, R5.reuse, 0x2, RZ, 0xc0, !PT ;  /* 0x0000000205ff7812 */ /* 0x040fe4000786c0ff */
[----:B------:R-:W-:Y:S02]  /*1480*/  LEA.HI R10, R2, R16, RZ, 0x2 ;  /* 0x00000010020a7211 */ /* 0x000fe400078f10ff */
[----:B------:R-:W-:Y:S01]  /*1490*/  LOP3.LUT R2, R0, 0x1c0, RZ, 0xc0, !PT ;  /* 0x000001c000027812 */ /* 0x000fe200078ec0ff */
[----:B------:R-:W-:Y:S01]  /*14a0*/  IMAD.SHL.U32 R0, R8, 0x40, RZ ;  /* 0x0000004008007824 */ /* 0x000fe200078e00ff */
[----:B------:R-:W-:Y:S01]  /*14b0*/  LOP3.LUT P0, RZ, R5, 0x4, RZ, 0xc0, !PT ;  /* 0x0000000405ff7812 */ /* 0x000fe2000780c0ff */
[----:B------:R-:W-:Y:S01]  /*14c0*/  IMAD.SHL.U32 R5, R146, 0x8, RZ ;  /* 0x0000000892057824 */ /* 0x000fe200078e00ff */
[----:B------:R-:W-:Y:S01]  /*14d0*/  LEA.HI R2, R2, R2, RZ, 0x1d ;  /* 0x0000000202027211 */ /* 0x000fe200078fe8ff */
[----:B------:R-:W-:Y:S01]  /*14e0*/  IMAD R146, R146, 0x200, R7 ;  /* 0x0000020092927824 */ /* 0x000fe200078e0207 */
[----:B------:R-:W-:-:S02]  /*14f0*/  LOP3.LUT R0, R0, 0x1c0, RZ, 0xc0, !PT ;  /* 0x000001c000007812 */ /* 0x000fc400078ec0ff */
[----:B------:R-:W-:Y:S01]  /*1500*/  ISETP.NE.U32.AND P4, PT, R3, 0x1, PT ;  /* 0x000000010300780c */ /* 0x000fe20003f85070 */
[----:B------:R-:W-:Y:S01]  /*1510*/  IMAD.IADD R3, R6, 0x1, R2 ;  /* 0x0000000106037824 */ /* 0x000fe200078e0202 */
[----:B------:R-:W-:Y:S02]  /*1520*/  LOP3.LUT R2, R0, 0x8, R5, 0xf8, !PT ;  /* 0x0000000800027812 */ /* 0x000fe400078ef805 */
[----:B------:R-:W-:Y:S01]  /*1530*/  SHF.R.U32.HI R0, RZ, 0x3, R0 ;  /* 0x00000003ff007819 */ /* 0x000fe20000011600 */
[----:B------:R-:W-:Y:S01]  /*1540*/  IMAD.SHL.U32 R14, R3, 0x2, RZ ;  /* 0x00000002030e7824 */ /* 0x000fe200078e00ff */
[----:B------:R-:W-:Y:S02]  /*1550*/  SHF.R.S32.HI R231, RZ, 0x3, R231 ;  /* 0x00000003ffe77819 */ /* 0x000fe400000114e7 */
[----:B------:R-:W-:Y:S02]  /*1560*/  LOP3.LUT R0, R2, R0, RZ, 0x3c, !PT ;  /* 0x0000000002007212 */ /* 0x000fe400078e3cff */
[C---:B------:R-:W-:Y:S01]  /*1570*/  IADD3 R2, R14.reuse, 0x80, RZ ;  /* 0x000000800e027810 */ /* 0x040fe20007ffe0ff */
[----:B------:R-:W-:Y:S01]  /*1580*/  STL [R1+0x88], R14 ;  /* 0x0000880e01007387 */ /* 0x000fe20000100800 */
[----:B------:R-:W-:-:S02]  /*1590*/  IADD3 R13, R14, 0x70, RZ ;  /* 0x000000700e0d7810 */ /* 0x000fc40007ffe0ff */
[----:B------:R-:W-:Y:S02]  /*15a0*/  @P4 IADD3 R13, R2, 0x10, RZ ;  /* 0x00000010020d4810 */ /* 0x000fe40007ffe0ff */
[C---:B------:R-:W-:Y:S02]  /*15b0*/  IADD3 R2, R231.reuse, 0x20, RZ ;  /* 0x00000020e7027810 */ /* 0x040fe40007ffe0ff */
[----:B------:R-:W-:Y:S01]  /*15c0*/  LOP3.LUT R147, R0, 0xfffffe00, R147, 0xf8, !PT ;  /* 0xfffffe0000937812 */ /* 0x000fe200078ef893 */
[----:B------:R-:W-:Y:S01]  /*15d0*/  IMAD.SHL.U32 R0, R231, 0x40, RZ ;  /* 0x00000040e7007824 */ /* 0x000fe200078e00ff */
[----:B------:R-:W-:Y:S01]  /*15e0*/  SHF.R.S32.HI R4, RZ, 0x2, R10 ;  /* 0x00000002ff047819 */ /* 0x000fe2000001140a */
[----:B------:R-:W-:Y:S01]  /*15f0*/  STL [R1+0x8c], R13 ;  /* 0x00008c0d01007387 */ /* 0x000fe20000100800 */
[----:B------:R-:W-:Y:S01]  /*1600*/  LEA.HI R6, R11, R18, RZ, 0x6 ;  /* 0x000000120b067211 */ /* 0x000fe200078f30ff */
[----:B------:R-:W-:Y:S01]  /*1610*/  IMAD.IADD R199, R199, 0x1, R147 ;  /* 0x00000001c7c77824 */ /* 0x000fe200078e0293 */
[----:B------:R-:W-:Y:S01]  /*1620*/  SHF.R.S32.HI R11, RZ, 0x1f, R2 ;  /* 0x0000001fff0b7819 */ /* 0x000fe20000011402 */
[----:B------:R-:W-:Y:S01]  /*1630*/  IMAD R15, R9, 0x10, R4 ;  /* 0x00000010090f7824 */ /* 0x000fe200078e0204 */
[----:B------:R-:W-:Y:S01]  /*1640*/  IADD3 R233, R140, 0x80, RZ ;  /* 0x000000808ce97810 */ /* 0x000fe20007ffe0ff */
[----:B------:R-:W-:Y:S01]  /*1650*/  IMAD.SHL.U32 R6, R6, 0x8, RZ ;  /* 0x0000000806067824 */ /* 0x000fe200078e00ff */
[----:B------:R-:W-:Y:S01]  /*1660*/  LOP3.LUT R242, R0, 0x1c0, RZ, 0xc0, !PT ;  /* 0x000001c000f27812 */ /* 0x000fe200078ec0ff */
[----:B------:R-:W-:Y:S01]  /*1670*/  IMAD.SHL.U32 R0, R2, 0x40, RZ ;  /* 0x0000004002007824 */ /* 0x000fe200078e00ff */
[----:B------:R-:W-:Y:S01]  /*1680*/  LEA.HI R11, R11, R2, RZ, 0x3 ;  /* 0x000000020b0b7211 */ /* 0x000fe200078f18ff */
[----:B------:R-:W-:Y:S01]  /*1690*/  STL [R1+0x1b4], R15 ;  /* 0x0001b40f01007387 */ /* 0x000fe20000100800 */
[----:B------:R-:W-:-:S02]  /*16a0*/  SHF.R.S32.HI R4, RZ, 0x1f, R233 ;  /* 0x0000001fff047819 */ /* 0x000fc400000114e9 */
[----:B------:R-:W-:Y:S01]  /*16b0*/  LOP3.LUT R2, R10, 0x7ffffffc, RZ, 0xc0, !PT ;  /* 0x7ffffffc0a027812 */ /* 0x000fe200078ec0ff */
[----:B------:R-:W-:Y:S01]  /*16c0*/  IMAD.SHL.U32 R11, R11, 0x40, RZ ;  /* 0x000000400b0b7824 */ /* 0x000fe200078e00ff */
[----:B------:R-:W-:Y:S01]  /*16d0*/  SHF.R.S32.HI R3, RZ, 0x1f, R231 ;  /* 0x0000001fff037819 */ /* 0x000fe200000114e7 */
[----:B------:R1:W-:Y:S01]  /*16e0*/  STL [R1+0x80], R4 ;  /* 0x0000800401007387 */ /* 0x0003e20000100800 */
[----:B------:R-:W-:Y:S02]  /*16f0*/  LOP3.LUT R241, R0, 0x1c0, RZ, 0xc0, !PT ;  /* 0x000001c000f17812 */ /* 0x000fe400078ec0ff */
[----:B------:R-:W-:Y:S02]  /*1700*/  LOP3.LUT R0, R242, 0x38, R140, 0xf8, !PT ;  /* 0x00000038f2007812 */ /* 0x000fe400078ef88c */
[----:B------:R-:W-:Y:S02]  /*1710*/  SHF.R.U32.HI R3, RZ, 0x3, R242 ;  /* 0x00000003ff037819 */ /* 0x000fe400000116f2 */
[----:B------:R-:W-:-:S02]  /*1720*/  IADD3 R234, R140, 0xc0, RZ ;  /* 0x000000c08cea7810 */ /* 0x000fc40007ffe0ff */
[----:B------:R-:W-:Y:S02]  /*1730*/  IADD3 R144, R140, 0x40, RZ ;  /* 0x000000408c907810 */ /* 0x000fe40007ffe0ff */
[----:B------:R-:W-:Y:S02]  /*1740*/  LOP3.LUT R5, R0, R3, RZ, 0x3c, !PT ;  /* 0x0000000300057212 */ /* 0x000fe400078e3cff */
[----:B------:R-:W-:Y:S02]  /*1750*/  SHF.R.S32.HI R3, RZ, 0x1f, R234 ;  /* 0x0000001fff037819 */ /* 0x000fe400000114ea */
[----:B------:R-:W-:Y:S01]  /*1760*/  SHF.R.S32.HI R0, RZ, 0x1f, R144 ;  /* 0x0000001fff007819 */ /* 0x000fe20000011490 */
[----:B------:R2:W-:Y:S01]  /*1770*/  STL [R1+0x1b0], R5 ;  /* 0x0001b00501007387 */ /* 0x0005e20000100800 */
[----:B------:R-:W-:Y:S02]  /*1780*/  LOP3.LUT R6, R6, 0xfffffe00, RZ, 0xc0, !PT ;  /* 0xfffffe0006067812 */ /* 0x000fe400078ec0ff */
[----:B------:R-:W-:Y:S01]  /*1790*/  R2P PR, R8, 0x6 ;  /* 0x0000000608007804 */ /* 0x000fe20000000000 */
[----:B------:R-:W-:Y:S01]  /*17a0*/  STL [R1+0x7c], R3 ;  /* 0x00007c0301007387 */ /* 0x000fe20000100800 */
[----:B------:R-:W-:-:S02]  /*17b0*/  LOP3.LUT R223, R5, R6, RZ, 0xfc, !PT ;  /* 0x0000000605df7212 */ /* 0x000fc400078efcff */
[----:B------:R-:W-:Y:S01]  /*17c0*/  LEA R147, R147, 0x4080, 0x1 ;  /* 0x0000408093937811 */ /* 0x000fe200078e08ff */
[----:B-1----:R-:W-:Y:S01]  /*17d0*/  IMAD.IADD R4, R16, 0x1, -R2 ;  /* 0x0000000110047824 */ /* 0x002fe200078e0a02 */
[C---:B------:R-:W-:Y:S01]  /*17e0*/  SEL R2, R200.reuse, 0xffffffe0, !P3 ;  /* 0xffffffe0c8027807 */ /* 0x040fe20005800000 */
[----:B------:R-:W-:Y:S01]  /*17f0*/  IMAD.SHL.U32 R223, R223, 0x2, RZ ;  /* 0x00000002dfdf7824 */ /* 0x000fe200078e00ff */
[----:B------:R-:W-:Y:S01]  /*1800*/  SEL R200, R200, 0xffffffe0, !P1 ;  /* 0xffffffe0c8c87807 */ /* 0x000fe20004800000 */
[----:B------:R-:W-:Y:S01]  /*1810*/  IMAD.SHL.U32 R4, R4, 0x2, RZ ;  /* 0x0000000204047824 */ /* 0x000fe200078e00ff */
[----:B------:R-:W-:Y:S02]  /*1820*/  LEA R199, R199, 0x10080, 0x1 ;  /* 0x00010080c7c77811 */ /* 0x000fe400078e08ff */
[----:B------:R-:W-:Y:S01]  /*1830*/  SHF.R.S32.HI R141, RZ, 0x1f, R140 ;  /* 0x0000001fff8d7819 */ /* 0x000fe2000001148c */
[----:B------:R-:W-:Y:S01]  /*1840*/  IMAD.IADD R196, R200, 0x1, R147 ;  /* 0x00000001c8c47824 */ /* 0x000fe200078e0293 */
[C---:B------:R-:W-:Y:S01]  /*1850*/  IADD3 R37, R4.reuse, 0x8, RZ ;  /* 0x0000000804257810 */ /* 0x040fe20007ffe0ff */
[----:B------:R-:W-:Y:S01]  /*1860*/  STL [R1+0x130], R4 ;  /* 0x0001300401007387 */ /* 0x000fe20000100800 */
[C---:B------:R-:W-:Y:S01]  /*1870*/  IADD3 R36, R4.reuse, 0x10, RZ ;  /* 0x0000001004247810 */ /* 0x040fe20007ffe0ff */
[----:B------:R-:W-:Y:S01]  /*1880*/  IMAD.IADD R200, R199, 0x1, R200 ;  /* 0x00000001c7c87824 */ /* 0x000fe200078e02c8 */
[C---:B------:R-:W-:Y:S01]  /*1890*/  IADD3 R35, R4.reuse, 0x18, RZ ;  /* 0x0000001804237810 */ /* 0x040fe20007ffe0ff */
[----:B------:R1:W-:Y:S01]  /*18a0*/  STL [R1+0x12c], R37 ;  /* 0x00012c2501007387 */ /* 0x0003e20000100800 */
[----:B------:R-:W-:Y:S01]  /*18b0*/  IADD3 R34, R4, 0x20, RZ ;  /* 0x0000002004227810 */ /* 0x000fe20007ffe0ff */
[----:B--2---:R-:W-:Y:S01]  /*18c0*/  IMAD R5, R12, 0x8, R15 ;  /* 0x000000080c057824 */ /* 0x004fe200078e020f */
[C---:B------:R-:W-:Y:S01]  /*18d0*/  IADD3 R33, R4.reuse, 0x28, RZ ;  /* 0x0000002804217810 */ /* 0x040fe20007ffe0ff */
[----:B------:R2:W-:Y:S01]  /*18e0*/  STL [R1+0x128], R36 ;  /* 0x0001282401007387 */ /* 0x0005e20000100800 */
[----:B------:R-:W-:-:S02]  /*18f0*/  IADD3 R32, R4, 0x30, RZ ;  /* 0x0000003004207810 */ /* 0x000fc40007ffe0ff */
[----:B------:R-:W-:Y:S01]  /*1900*/  SHF.R.S32.HI R38, RZ, 0x1f, R37 ;  /* 0x0000001fff267819 */ /* 0x000fe20000011425 */
[----:B------:R3:W-:Y:S01]  /*1910*/  STL [R1+0x124], R35 ;  /* 0x0001242301007387 */ /* 0x0007e20000100800 */
        /* <DEDUP_REMOVED lines=8> */
[----:B------:R5:W-:Y:S01]  /*19a0*/  STL [R1+0x120], R32 ;  /* 0x0001202001007387 */ /* 0x000be20000100800 */
[C---:B------:R-:W-:Y:S02]  /*19b0*/  IADD3 R25, R4.reuse, 0x68, RZ ;  /* 0x0000006804197810 */ /* 0x040fe40007ffe0ff */
[----:B------:R-:W-:Y:S01]  /*19c0*/  IADD3 R24, R4, 0x70, RZ ;  /* 0x0000007004187810 */ /* 0x000fe20007ffe0ff */
[----:B------:R5:W-:Y:S01]  /*19d0*/  STL [R1+0x11c], R31 ;  /* 0x00011c1f01007387 */ /* 0x000be20000100800 */
[----:B-1----:R-:W-:Y:S02]  /*19e0*/  SHF.R.S32.HI R37, RZ, 0x1f, R36 ;  /* 0x0000001fff257819 */ /* 0x002fe40000011424 */
[----:B------:R-:W-:Y:S01]  /*19f0*/  LEA.HI R3, R0, R144, RZ, 0x3 ;  /* 0x0000009000037211 */ /* 0x000fe200078f18ff */
[----:B------:R1:W-:Y:S01]  /*1a00*/  STL [R1+0x118], R30 ;  /* 0x0001181e01007387 */ /* 0x0003e20000100800 */
[----:B--2---:R-:W-:-:S02]  /*1a10*/  SHF.R.S32.HI R36, RZ, 0x1f, R35 ;  /* 0x0000001fff247819 */ /* 0x004fc40000011423 */
[C---:B------:R-:W-:Y:S01]  /*1a20*/  IADD3 R23, R4.reuse, 0x78, RZ ;  /* 0x0000007804177810 */ /* 0x040fe20007ffe0ff */
[----:B------:R2:W-:Y:S01]  /*1a30*/  STL [R1+0x114], R29 ;  /* 0x0001141d01007387 */ /* 0x0005e20000100800 */
[----:B---3--:R-:W-:Y:S02]  /*1a40*/  SHF.R.S32.HI R35, RZ, 0x1f, R34 ;  /* 0x0000001fff237819 */ /* 0x008fe40000011422 */
[C---:B------:R-:W-:Y:S01]  /*1a50*/  IADD3 R22, R4.reuse, 0x80, RZ ;  /* 0x0000008004167810 */ /* 0x040fe20007ffe0ff */
[----:B------:R3:W-:Y:S01]  /*1a60*/  STL [R1+0x110], R28 ;  /* 0x0001101c01007387 */ /* 0x0007e20000100800 */
[----:B----4-:R-:W-:Y:S02]  /*1a70*/  SHF.R.S32.HI R34, RZ, 0x1f, R33 ;  /* 0x0000001fff227819 */ /* 0x010fe40000011421 */
[----:B------:R-:W-:Y:S01]  /*1a80*/  IADD3 R21, R4, 0x88, RZ ;  /* 0x0000008804157810 */ /* 0x000fe20007ffe0ff */
[----:B------:R4:W-:Y:S01]  /*1a90*/  STL [R1+0xb4], R27 ;  /* 0x0000b41b01007387 */ /* 0x0009e20000100800 */
[----:B-----5:R-:W-:-:S02]  /*1aa0*/  SHF.R.S32.HI R33, RZ, 0x1f, R32 ;  /* 0x0000001fff217819 */ /* 0x020fc40000011420 */
[C---:B------:R-:W-:Y:S01]  /*1ab0*/  IADD3 R20, R4.reuse, 0x90, RZ ;  /* 0x0000009004147810 */ /* 0x040fe20007ffe0ff */
[----:B------:R5:W-:Y:S01]  /*1ac0*/  STL [R1+0x10c], R26 ;  /* 0x00010c1a01007387 */ /* 0x000be20000100800 */
[----:B------:R-:W-:Y:S02]  /*1ad0*/  SHF.R.S32.HI R32, RZ, 0x1f, R31 ;  /* 0x0000001fff207819 */ /* 0x000fe4000001141f */
[----:B------:R-:W-:Y:S01]  /*1ae0*/  LOP3.LUT R252, R3, 0xfffffff8, RZ, 0xc0, !PT ;  /* 0xfffffff803fc7812 */ /* 0x000fe200078ec0ff */
[----:B------:R5:W-:Y:S01]  /*1af0*/  STL [R1+0x108], R25 ;  /* 0x0001081901007387 */ /* 0x000be20000100800 */
[----:B------:R-:W-:Y:S02]  /*1b00*/  SHF.R.S32.HI R31, RZ, 0x1f, R30 ;  /* 0x0000001fff1f7819 */ /* 0x000fe4000001141e */
[----:B------:R-:W-:Y:S01]  /*1b10*/  IADD3 R19, R4, 0x98, RZ ;  /* 0x0000009804137810 */ /* 0x000fe20007ffe0ff */
[----:B------:R5:W-:Y:S01]  /*1b20*/  STL [R1+0x104], R24 ;  /* 0x0001041801007387 */ /* 0x000be20000100800 */
[----:B-1----:R-:W-:-:S02]  /*1b30*/  SHF.R.S32.HI R30, RZ, 0x1f, R29 ;  /* 0x0000001fff1e7819 */ /* 0x002fc4000001141d */
[C---:B------:R-:W-:Y:S01]  /*1b40*/  IADD3 R18, R4.reuse, 0xa0, RZ ;  /* 0x000000a004127810 */ /* 0x040fe20007ffe0ff */
[----:B------:R1:W-:Y:S01]  /*1b50*/  STL [R1+0x100], R23 ;  /* 0x0001001701007387 */ /* 0x0003e20000100800 */
[----:B--2---:R-:W-:Y:S02]  /*1b60*/  SHF.R.S32.HI R29, RZ, 0x1f, R28 ;  /* 0x0000001fff1d7819 */ /* 0x004fe4000001141c */
[C---:B------:R-:W-:Y:S01]  /*1b70*/  IADD3 R17, R4.reuse, 0xa8, RZ ;  /* 0x000000a804117810 */ /* 0x040fe20007ffe0ff */
[----:B------:R2:W-:Y:S01]  /*1b80*/  STL [R1+0xfc], R22 ;  /* 0x0000fc1601007387 */ /* 0x0005e20000100800 */
[----:B---3--:R-:W-:Y:S02]  /*1b90*/  SHF.R.S32.HI R28, RZ, 0x1f, R27 ;  /* 0x0000001fff1c7819 */ /* 0x008fe4000001141b */
[----:B------:R-:W-:Y:S01]  /*1ba0*/  IADD3 R16, R4, 0xb0, RZ ;  /* 0x000000b004107810 */ /* 0x000fe20007ffe0ff */
[----:B------:R3:W-:Y:S01]  /*1bb0*/  STL [R1+0xf8], R21 ;  /* 0x0000f81501007387 */ /* 0x0007e20000100800 */
[----:B----4-:R-:W-:-:S02]  /*1bc0*/  SHF.R.S32.HI R27, RZ, 0x1f, R26 ;  /* 0x0000001fff1b7819 */ /* 0x010fc4000001141a */
[----:B------:R-:W-:Y:S01]  /*1bd0*/  SHF.R.S32.HI R3, RZ, 0x1f, R252 ;  /* 0x0000001fff037819 */ /* 0x000fe200000114fc */
[----:B------:R4:W-:Y:S01]  /*1be0*/  STL [R1+0xf4], R20 ;  /* 0x0000f41401007387 */ /* 0x0009e20000100800 */
[----:B-----5:R-:W-:Y:S02]  /*1bf0*/  SHF.R.S32.HI R26, RZ, 0x1f, R25 ;  /* 0x0000001fff1a7819 */ /* 0x020fe40000011419 */
[C---:B------:R-:W-:Y:S01]  /*1c00*/  IADD3 R15, R4.reuse, 0xb8, RZ ;  /* 0x000000b8040f7810 */ /* 0x040fe20007ffe0ff */
[----:B------:R5:W-:Y:S01]  /*1c10*/  STL [R1+0xf0], R19 ;  /* 0x0000f01301007387 */ /* 0x000be20000100800 */
[----:B------:R-:W-:Y:S02]  /*1c20*/  SHF.R.S32.HI R25, RZ, 0x1f, R24 ;  /* 0x0000001fff197819 */ /* 0x000fe40000011418 */
[----:B------:R-:W-:Y:S01]  /*1c30*/  IADD3 R12, R4, 0xc0, RZ ;  /* 0x000000c0040c7810 */ /* 0x000fe20007ffe0ff */
[----:B------:R5:W-:Y:S01]  /*1c40*/  STL [R1+0xb0], R18 ;  /* 0x0000b01201007387 */ /* 0x000be20000100800 */
[----:B------:R-:W-:-:S02]  /*1c50*/  SHF.R.S32.HI R24, RZ, 0x1f, R23 ;  /* 0x0000001fff187819 */ /* 0x000fc40000011417 */
[C---:B------:R-:W-:Y:S01]  /*1c60*/  IADD3 R10, R4.reuse, 0xc8, RZ ;  /* 0x000000c8040a7810 */ /* 0x040fe20007ffe0ff */
[----:B------:R5:W-:Y:S01]  /*1c70*/  STL [R1+0xec], R17 ;  /* 0x0000ec1101007387 */ /* 0x000be20000100800 */
[----:B-1----:R-:W-:Y:S02]  /*1c80*/  SHF.R.S32.HI R23, RZ, 0x1f, R22 ;  /* 0x0000001fff177819 */ /* 0x002fe40000011416 */
[C---:B------:R-:W-:Y:S01]  /*1c90*/  IADD3 R9, R4.reuse, 0xd0, RZ ;  /* 0x000000d004097810 */ /* 0x040fe20007ffe0ff */
[----:B------:R1:W-:Y:S01]  /*1ca0*/  STL [R1+0xe8], R16 ;  /* 0x0000e81001007387 */ /* 0x0003e20000100800 */
[----:B--2---:R-:W-:Y:S02]  /*1cb0*/  SHF.R.S32.HI R22, RZ, 0x1f, R21 ;  /* 0x0000001fff167819 */ /* 0x004fe40000011415 */
[----:B------:R-:W-:Y:S01]  /*1cc0*/  IADD3 R8, R4, 0xd8, RZ ;  /* 0x000000d804087810 */ /* 0x000fe20007ffe0ff */
[----:B------:R2:W-:Y:S01]  /*1cd0*/  STL [R1+0x78], R3 ;  /* 0x0000780301007387 */ /* 0x0005e20000100800 */
[----:B---3--:R-:W-:-:S02]  /*1ce0*/  SHF.R.S32.HI R21, RZ, 0x1f, R20 ;  /* 0x0000001fff157819 */ /* 0x008fc40000011414 */
[----:B------:R-:W-:Y:S01]  /*1cf0*/  IADD3 R7, R4, 0xe0, RZ ;  /* 0x000000e004077810 */ /* 0x000fe20007ffe0ff */
[----:B------:R3:W-:Y:S01]  /*1d00*/  STL [R1+0xe4], R15 ;  /* 0x0000e40f01007387 */ /* 0x0007e20000100800 */
[----:B----4-:R-:W-:Y:S02]  /*1d10*/  SHF.R.S32.HI R20, RZ, 0x1f, R19 ;  /* 0x0000001fff147819 */ /* 0x010fe40000011413 */
[C---:B------:R-:W-:Y:S01]  /*1d20*/  SEL R0, R201.reuse, 0xffffffc0, !P0 ;  /* 0xffffffc0c9007807 */ /* 0x040fe20004000000 */
[----:B------:R4:W-:Y:S01]  /*1d30*/  STL [R1+0xe0], R12 ;  /* 0x0000e00c01007387 */ /* 0x0009e20000100800 */
[----:B-----5:R-:W-:Y:S02]  /*1d40*/  SHF.R.S32.HI R19, RZ, 0x1f, R18 ;  /* 0x0000001fff137819 */ /* 0x020fe40000011412 */
[----:B------:R-:W-:Y:S01]  /*1d50*/  SEL R201, R201, 0xffffffc0, !P2 ;  /* 0xffffffc0c9c97807 */ /* 0x000fe20005000000 */
[----:B------:R5:W-:Y:S01]  /*1d60*/  STL [R1+0xdc], R10 ;  /* 0x0000dc0a01007387 */ /* 0x000be20000100800 */
[----:B------:R-:W-:-:S02]  /*1d70*/  SHF.R.S32.HI R18, RZ, 0x1f, R17 ;  /* 0x0000001fff127819 */ /* 0x000fc40000011411 */
[----:B------:R-:W-:Y:S01]  /*1d80*/  LOP3.LUT R11, R11, 0xfffffe00, RZ, 0xc0, !PT ;  /* 0xfffffe000b0b7812 */ /* 0x000fe200078ec0ff */
[----:B------:R5:W-:Y:S01]  /*1d90*/  STL [R1+0xd8], R9 ;  /* 0x0000d80901007387 */ /* 0x000be20000100800 */
[----:B------:R-:W-:Y:S01]  /*1da0*/  SHF.R.S32.HI R17, RZ, 0x1f, R16 ;  /* 0x0000001fff117819 */ /* 0x000fe20000011410 */
[----:B------:R-:W-:Y:S01]  /*1db0*/  IMAD.IADD R198, R201, 0x1, R147 ;  /* 0x00000001c9c67824 */ /* 0x000fe200078e0293 */
[----:B------:R-:W-:Y:S01]  /*1dc0*/  LEA R146, R146, 0xa080, 0x1 ;  /* 0x0000a08092927811 */ /* 0x000fe200078e08ff */
[----:B------:R5:W-:Y:S01]  /*1dd0*/  STL [R1+0xd4], R8 ;  /* 0x0000d40801007387 */ /* 0x000be20000100800 */
[----:B-1----:R-:W-:Y:S01]  /*1de0*/  SHF.R.S32.HI R16, RZ, 0x1f, R15 ;  /* 0x0000001fff107819 */ /* 0x002fe2000001140f */
[----:B------:R-:W-:Y:S02]  /*1df0*/  IMAD.IADD R202, R199, 0x1, R201 ;  /* 0x00000001c7ca7824 */ /* 0x000fe400078e02c9 */
[----:B------:R1:W-:Y:S01]  /*1e00*/  STL [R1+0x1b8], R5 ;  /* 0x0001b80501007387 */ /* 0x0003e20000100800 */
[----:B--2---:R-:W-:Y:S01]  /*1e10*/  IADD3 R3, R4, 0xf0, RZ ;  /* 0x000000f004037810 */ /* 0x004fe20007ffe0ff */
[----:B------:R-:W-:-:S02]  /*1e20*/  IMAD.IADD R197, R201, 0x1, R196 ;  /* 0x00000001c9c57824 */ /* 0x000fc400078e02c4 */
[----:B------:R2:W-:Y:S01]  /*1e30*/  STL [R1+0xd0], R7 ;  /* 0x0000d00701007387 */ /* 0x0005e20000100800 */
[----:B---3--:R-:W-:Y:S01]  /*1e40*/  SHF.R.S32.HI R15, RZ, 0x1f, R12 ;  /* 0x0000001fff0f7819 */ /* 0x008fe2000001140c */
[----:B------:R-:W-:Y:S02]  /*1e50*/  IMAD.IADD R201, R200, 0x1, R201 ;  /* 0x00000001c8c97824 */ /* 0x000fe400078e02c9 */
[----:B------:R3:W-:Y:S01]  /*1e60*/  STL [R1+0xc8], R3 ;  /* 0x0000c80301007387 */ /* 0x0007e20000100800 */
[----:B----4-:R-:W-:-:S03]  /*1e70*/  SHF.R.S32.HI R12, RZ, 0x1f, R10 ;  /* 0x0000001fff0c7819 */ /* 0x010fc6000001140a */
[----:B------:R-:W-:Y:S01]  /*1e80*/  STL [R1+0x1ac], R38 ;  /* 0x0001ac2601007387 */ /* 0x000fe20000100800 */
[----:B-----5:R-:W-:-:S03]  /*1e90*/  SHF.R.S32.HI R10, RZ, 0x1f, R9 ;  /* 0x0000001fff0a7819 */ /* 0x020fc60000011409 */
[----:B------:R-:W-:Y:S01]  /*1ea0*/  STL [R1+0x1a8], R37 ;  /* 0x0001a82501007387 */ /* 0x000fe20000100800 */
[----:B------:R-:W-:-:S03]  /*1eb0*/  SHF.R.S32.HI R9, RZ, 0x1f, R8 ;  /* 0x0000001fff097819 */ /* 0x000fc60000011408 */
[----:B------:R-:W-:Y:S01]  /*1ec0*/  STL [R1+0x1a4], R36 ;  /* 0x0001a42401007387 */ /* 0x000fe20000100800 */
[----:B------:R-:W-:-:S03]  /*1ed0*/  SHF.R.S32.HI R8, RZ, 0x1f, R7 ;  /* 0x0000001fff087819 */ /* 0x000fc60000011407 */
[----:B------:R-:W-:Y:S01]  /*1ee0*/  STL [R1+0x1a0], R35 ;  /* 0x0001a02301007387 */ /* 0x000fe20000100800 */
[C---:B-1----:R-:W-:Y:S02]  /*1ef0*/  IADD3 R5, R4.reuse, 0xe8, RZ ;  /* 0x000000e804057810 */ /* 0x042fe40007ffe0ff */
[----:B------:R-:W-:Y:S01]  /*1f00*/  IADD3 R4, R4, 0xf8, RZ ;  /* 0x000000f804047810 */ /* 0x000fe20007ffe0ff */
[----:B------:R-:W-:Y:S01]  /*1f10*/  STL [R1+0x19c], R34 ;  /* 0x00019c2201007387 */ /* 0x000fe20000100800 */
[----:B--2---:R-:W-:-:S03]  /*1f20*/  SHF.R.S32.HI R7, RZ, 0x1f, R3 ;  /* 0x0000001fff077819 */ /* 0x004fc60000011403 */
[----:B------:R1:W-:Y:S01]  /*1f30*/  STL [R1+0xcc], R5 ;  /* 0x0000cc0501007387 */ /* 0x0003e20000100800 */
[----:B---3--:R-:W-:Y:S02]  /*1f40*/  IMAD.IADD R3, R14, 0x1, R2 ;  /* 0x000000010e037824 */ /* 0x008fe400078e0202 */
[----:B------:R-:W-:Y:S01]  /*1f50*/  IMAD.IADD R2, R2, 0x1, R13 ;  /* 0x0000000102027824 */ /* 0x000fe200078e020d */
[----:B------:R-:W-:Y:S04]  /*1f60*/  STL [R1+0xc4], R4 ;  /* 0x0000c40401007387 */ /* 0x000fe80000100800 */
[----:B------:R2:W-:Y:S04]  /*1f70*/  STL [R1+0x94], R3 ;  /* 0x0000940301007387 */ /* 0x0005e80000100800 */
[----:B------:R-:W-:Y:S04]  /*1f80*/  STL [R1+0x198], R33 ;  /* 0x0001982101007387 */ /* 0x000fe80000100800 */
[----:B------:R-:W-:Y:S04]  /*1f90*/  STL [R1+0x194], R32 ;  /* 0x0001942001007387 */ /* 0x000fe80000100800 */
[----:B------:R-:W-:Y:S04]  /*1fa0*/  STL [R1+0x190], R31 ;  /* 0x0001901f01007387 */ /* 0x000fe80000100800 */
[----:B------:R-:W-:Y:S01]  /*1fb0*/  STL [R1+0x18c], R30 ;  /* 0x00018c1e01007387 */ /* 0x000fe20000100800 */
[----:B-1----:R-:W-:-:S03]  /*1fc0*/  SHF.R.S32.HI R5, RZ, 0x1f, R5 ;  /* 0x0000001fff057819 */ /* 0x002fc60000011405 */
[----:B------:R-:W-:Y:S04]  /*1fd0*/  STL [R1+0x188], R29 ;  /* 0x0001881d01007387 */ /* 0x000fe80000100800 */
[----:B------:R1:W-:Y:S01]  /*1fe0*/  STL [R1+0x13c], R5 ;  /* 0x00013c0501007387 */ /* 0x0003e20000100800 */
[----:B--2---:R-:W-:-:S03]  /*1ff0*/  IMAD.IADD R3, R0, 0x1, R3 ;  /* 0x0000000100037824 */ /* 0x004fc600078e0203 */
[----:B------:R-:W-:Y:S04]  /*2000*/  STL [R1+0x184], R28 ;  /* 0x0001841c01007387 */ /* 0x000fe80000100800 */
[----:B------:R2:W-:Y:S04]  /*2010*/  STL [R1+0xa0], R3 ;  /* 0x0000a00301007387 */ /* 0x0005e80000100800 */
[----:B------:R3:W-:Y:S04]  /*2020*/  STL [R1+0x180], R27 ;  /* 0x0001801b01007387 */ /* 0x0007e80000100800 */
[----:B------:R3:W-:Y:S04]  /*2030*/  STL [R1+0x17c], R26 ;  /* 0x00017c1a01007387 */ /* 0x0007e80000100800 */
[----:B------:R3:W-:Y:S04]  /*2040*/  STL [R1+0x178], R25 ;  /* 0x0001781901007387 */ /* 0x0007e80000100800 */
[----:B------:R3:W-:Y:S01]  /*2050*/  STL [R1+0x174], R24 ;  /* 0x0001741801007387 */ /* 0x0007e20000100800 */
[----:B-1----:R-:W-:Y:S01]  /*2060*/  SHF.R.S32.HI R5, RZ, 0x1f, R4 ;  /* 0x0000001fff057819 */ /* 0x002fe20000011404 */
[----:B------:R-:W-:-:S02]  /*2070*/  IMAD.IADD R4, R14, 0x1, R0 ;  /* 0x000000010e047824 */ /* 0x000fc400078e0200 */
[----:B------:R3:W-:Y:S04]  /*2080*/  STL [R1+0x170], R23 ;  /* 0x0001701701007387 */ /* 0x0007e80000100800 */
[----:B------:R3:W-:Y:S01]  /*2090*/  STL [R1+0x16c], R22 ;  /* 0x00016c1601007387 */ /* 0x0007e20000100800 */
[----:B--2---:R-:W-:Y:S02]  /*20a0*/  IMAD.IADD R3, R0, 0x1, R13 ;  /* 0x0000000100037824 */ /* 0x004fe400078e020d */
[----:B------:R-:W-:Y:S01]  /*20b0*/  IMAD.IADD R0, R2, 0x1, R0 ;  /* 0x0000000102007824 */ /* 0x000fe200078e0200 */
[----:B------:R3:W-:Y:S04]  /*20c0*/  STL [R1+0x168], R21 ;  /* 0x0001681501007387 */ /* 0x0007e80000100800 */
        /* <DEDUP_REMOVED lines=15> */
[----:B------:R3:W-:Y:S02]  /*21c0*/  STL [R1+0x98], R0 ;  /* 0x0000980001007387 */ /* 0x0007e40000100800 */
.L_x_2019:
[----:B------:R-:W-:Y:S01]  /*21d0*/  ISETP.NE.U32.AND P0, PT, RZ, c[0x0][0x370], PT ;  /* 0x0000dc00ff007a0c */ /* 0x000fe20003f05070 */
[----:B---3--:R-:W-:Y:S01]  /*21e0*/  IMAD.MOV.U32 R22, RZ, RZ, 0x4 ;  /* 0x00000004ff167424 */ /* 0x008fe200078e00ff */
[----:B------:R-:W-:Y:S01]  /*21f0*/  ISETP.NE.U32.AND P1, PT, RZ, c[0x0][0x350], PT ;  /* 0x0000d400ff007a0c */ /* 0x000fe20003f25070 */
[----:B------:R-:W-:Y:S01]  /*2200*/  IMAD.MOV.U32 R0, RZ, RZ, RZ ;  /* 0x000000ffff007224 */ /* 0x000fe200078e00ff */
[----:B------:R-:W-:Y:S01]  /*2210*/  ISETP.NE.AND.EX P0, PT, RZ, c[0x0][0x374], PT, P0 ;  /* 0x0000dd00ff007a0c */ /* 0x000fe20003f05300 */
[----:B------:R-:W-:Y:S01]  /*2220*/  IMAD.MOV.U32 R20, RZ, RZ, RZ ;  /* 0x000000ffff147224 */ /* 0x000fe200078e00ff */
[----:B------:R-:W-:Y:S01]  /*2230*/  ISETP.NE.AND.EX P5, PT, RZ, c[0x0][0x354], PT, P1 ;  /* 0x0000d500ff007a0c */ /* 0x000fe20003fa5310 */
[----:B------:R-:W-:Y:S01]  /*2240*/  IMAD.WIDE R8, R239, R22, c[0x0][0x350] ;  /* 0x0000d400ef087625 */ /* 0x000fe200078e0216 */
[----:B------:R-:W-:-:S02]  /*2250*/  ISETP.NE.U32.AND P4, PT, RZ, c[0x0][0x358], PT ;  /* 0x0000d600ff007a0c */ /* 0x000fc40003f85070 */
[----:B------:R-:W-:Y:S02]  /*2260*/  ISETP.NE.U32.AND P2, PT, RZ, c[0x0][0x348], PT ;  /* 0x0000d200ff007a0c */ /* 0x000fe40003f45070 */
[----:B------:R-:W-:Y:S01]  /*2270*/  ISETP.NE.AND.EX P4, PT, RZ, c[0x0][0x35c], PT, P4 ;  /* 0x0000d700ff007a0c */ /* 0x000fe20003f85340 */
[----:B------:R-:W-:Y:S01]  /*2280*/  IMAD.MOV.U32 R19, RZ, RZ, RZ ;  /* 0x000000ffff137224 */ /* 0x000fe200078e00ff */
[----:B------:R-:W-:-:S03]  /*2290*/  ISETP.NE.AND.EX P2, PT, RZ, c[0x0][0x34c], PT, P2 ;  /* 0x0000d300ff007a0c */ /* 0x000fc60003f45320 */
[CC--:B------:R-:W-:Y:S02]  /*22a0*/  @P0 IMAD.WIDE R2, R239.reuse, R22.reuse, c[0x0][0x370] ;  /* 0x0000dc00ef020625 */ /* 0x0c0fe400078e0216 */
[----:B------:R-:W2:Y:S04]  /*22b0*/  @P5 LDG.E R20, [R8.64] ;  /* 0x0000000c08145981 */ /* 0x000ea8000c1e1900 */
[----:B------:R1:W2:Y:S01]  /*22c0*/  @P0 LDG.E R0, [R2.64] ;  /* 0x0000000c02000981 */ /* 0x0002a2000c1e1900 */
[----:B------:R-:W-:Y:S01]  /*22d0*/  ISETP.NE.U32.AND P1, PT, RZ, c[0x0][0x360], PT ;  /* 0x0000d800ff007a0c */ /* 0x000fe20003f25070 */
[----:B------:R-:W-:Y:S01]  /*22e0*/  IMAD.WIDE R12, R239, R22, c[0x0][0x348] ;  /* 0x0000d200ef0c7625 */ /* 0x000fe200078e0216 */
[----:B------:R-:W-:Y:S02]  /*22f0*/  MOV R4, RZ ;  /* 0x000000ff00047202 */ /* 0x000fe40000000f00 */
[----:B------:R-:W-:-:S04]  /*2300*/  ISETP.NE.AND.EX P1, PT, RZ, c[0x0][0x364], PT, P1 ;  /* 0x0000d900ff007a0c */ /* 0x000fc80003f25310 */
[----:B------:R-:W3:Y:S01]  /*2310*/  @P2 LDG.E R4, [R12.64] ;  /* 0x0000000c0c042981 */ /* 0x000ee2000c1e1900 */
[----:B-1----:R-:W-:-:S05]  /*2320*/  IMAD.WIDE R2, R239, R22, c[0x0][0x358] ;  /* 0x0000d600ef027625 */ /* 0x002fca00078e0216 */
[----:B------:R-:W4:Y:S01]  /*2330*/  @P4 LDG.E R19, [R2.64] ;  /* 0x0000000c02134981 */ /* 0x000f22000c1e1900 */
[----:B------:R-:W-:Y:S02]  /*2340*/  IMAD.MOV.U32 R21, RZ, RZ, c[0x0][0x168] ;  /* 0x00005a00ff157624 */ /* 0x000fe400078e00ff */
[----:B------:R-:W-:-:S05]  /*2350*/  @P1 IMAD.WIDE R14, R239, R22, c[0x0][0x360] ;  /* 0x0000d800ef0e1625 */ /* 0x000fca00078e0216 */
[----:B------:R1:W5:Y:S01]  /*2360*/  @P1 LDG.E R21, [R14.64] ;  /* 0x0000000c0e151981 */ /* 0x000362000c1e1900 */
[----:B------:R-:W-:Y:S01]  /*2370*/  YIELD ;  /* 0x0000000000007946 */ /* 0x000fe20003800000 */
[----:B------:R-:W-:Y:S01]  /*2380*/  LOP3.LUT R243, R238, 0xffff, RZ, 0xc0, !PT ;  /* 0x0000ffffeef37812 */ /* 0x000fe200078ec0ff */
[----:B------:R-:W-:Y:S01]  /*2390*/  IMAD.MOV.U32 R17, RZ, RZ, c[0x0][0x1d0] ;  /* 0x00007400ff117624 */ /* 0x000fe200078e00ff */
[----:B--2---:R-:W-:Y:S01]  /*23a0*/  IADD3 R5, R20, R0, RZ ;  /* 0x0000000014057210 */ /* 0x004fe20007ffe0ff */
[----:B------:R-:W-:Y:S04]  /*23b0*/  STL [R1+0x48], R0 ;  /* 0x0000480001007387 */ /* 0x000fe80000100800 */
[----:B------:R-:W-:Y:S04]  /*23c0*/  STL [R1+0x50], R5 ;  /* 0x0000500501007387 */ /* 0x000fe80000100800 */
[----:B---3--:R2:W-:Y:S04]  /*23d0*/  STL [R1+0x4c], R4 ;  /* 0x00004c0401007387 */ /* 0x0085e80000100800 */
[----:B----4-:R1:W-:Y:S01]  /*23e0*/  STL [R1+0x54], R19 ;  /* 0x0000541301007387 */ /* 0x0103e20000100800 */
[----:B--2---:R-:W-:-:S05]  /*23f0*/  IMAD.U32 R4, RZ, RZ, UR8 ;  /* 0x00000008ff047e24 */ /* 0x004fca000f8e00ff */
[----:B------:R-:W-:Y:S02]  /*2400*/  IADD3 R174, P0, R4, 0x48, RZ ;  /* 0x0000004804ae7810 */ /* 0x000fe40007f1e0ff */
[----:B------:R-:W-:-:S03]  /*2410*/  MOV R4, c[0x0][0x228] ;  /* 0x00008a0000047a02 */ /* 0x000fc60000000f00 */
[----:B------:R-:W-:Y:S01]  /*2420*/  IMAD.X R175, RZ, RZ, UR7, P0 ;  /* 0x00000007ffaf7e24 */ /* 0x000fe200080e06ff */
[----:B------:R-:W-:Y:S05]  /*2430*/  @P1 BRA `(.L_x_1828) ;  /* 0x0000004000001947 */ /* 0x000fea0003800000 */
[----:B------:R-:W-:Y:S05]  /*2440*/  @!P2 BRA `(.L_x_1828) ;  /* 0x000000300000a947 */ /* 0x000fea0003800000 */
[----:B------:R2:W3:Y:S04]  /*2450*/  LDG.E R5, [R12.64] ;  /* 0x0000000c0c057981 */ /* 0x0004e8000c1e1900 */
[----:B--2---:R-:W3:Y:S02]  /*2460*/  LDG.E R12, [R12.64+0x4] ;  /* 0x0000040c0c0c7981 */ /* 0x004ee4000c1e1900 */
[----:B---3-5:R-:W-:-:S05]  /*2470*/  IADD3 R21, -R5, R12, RZ ;  /* 0x0000000c05157210 */ /* 0x028fca0007ffe1ff */
.L_x_1828:
[----:B-----5:R2:W-:Y:S01]  /*2480*/  STL [R1+0x58], R21 ;  /* 0x0000581501007387 */ /* 0x0205e20000100800 */
[----:B------:R-:W-:-:S04]  /*2490*/  ISETP.NE.U32.AND P0, PT, RZ, c[0x0][0x368], PT ;  /* 0x0000da00ff007a0c */ /* 0x000fc80003f05070 */
[----:B------:R-:W-:-:S13]  /*24a0*/  ISETP.NE.AND.EX P0, PT, RZ, c[0x0][0x36c], PT, P0 ;  /* 0x0000db00ff007a0c */ /* 0x000fda0003f05300 */
[----:B------:R-:W-:Y:S05]  /*24b0*/  @!P0 BRA `(.L_x_1829) ;  /* 0x0000003000008947 */ /* 0x000fea0003800000 */
[----:B------:R-:W-:-:S05]  /*24c0*/  IMAD.WIDE R8, R239, R22, c[0x0][0x368] ;  /* 0x0000da00ef087625 */ /* 0x000fca00078e0216 */
[----:B------:R3:W5:Y:S01]  /*24d0*/  LDG.E R17, [R8.64] ;  /* 0x0000000c08117981 */ /* 0x000762000c1e1900 */
[----:B------:R-:W-:Y:S05]  /*24e0*/  BRA `(.L_x_1830) ;  /* 0x0000004000007947 */ /* 0x000fea0003800000 */
.L_x_1829:
[----:B------:R-:W-:Y:S05]  /*24f0*/  @!P5 BRA `(.L_x_1830) ;  /* 0x000000300000d947 */ /* 0x000fea0003800000 */
[----:B------:R3:W4:Y:S04]  /*2500*/  LDG.E R5, [R8.64] ;  /* 0x0000000c08057981 */ /* 0x000728000c1e1900 */
[----:B---3--:R-:W4:Y:S02]  /*2510*/  LDG.E R8, [R8.64+0x4] ;  /* 0x0000040c08087981 */ /* 0x008f24000c1e1900 */
[----:B----4-:R-:W-:Y:S02]  /*2520*/  IADD3 R17, -R5, R8, RZ ;  /* 0x0000000805117210 */ /* 0x010fe40007ffe1ff */
.L_x_1830:
[----:B------:R-:W-:Y:S01]  /*2530*/  ISETP.NE.U32.AND P0, PT, RZ, c[0x0][0x378], PT ;  /* 0x0000de00ff007a0c */ /* 0x000fe20003f05070 */
[----:B---3--:R-:W3:Y:S03]  /*2540*/  LDL R8, [R1+0xc0] ;  /* 0x0000c00001087983 */ /* 0x008ee60000100800 */
[----:B------:R-:W-:Y:S01]  /*2550*/  ISETP.NE.AND.EX P0, PT, RZ, c[0x0][0x37c], PT, P0 ;  /* 0x0000df00ff007a0c */ /* 0x000fe20003f05300 */
[----:B--2---:R4:W2:Y:S01]  /*2560*/  @P4 LDG.E R7, [R2.64] ;  /* 0x0000000c02074981 */ /* 0x0048a2000c1e1900 */
[----:B-----5:R-:W-:-:S03]  /*2570*/  IMAD.MOV.U32 R10, RZ, RZ, R17 ;  /* 0x000000ffff0a7224 */ /* 0x020fc600078e0011 */
[----:B------:R4:W2:Y:S08]  /*2580*/  @P4 LDG.E R5, [R2.64+0x4] ;  /* 0x0000040c02054981 */ /* 0x0008b0000c1e1900 */
[----:B----4-:R-:W-:-:S05]  /*2590*/  @P0 IMAD.WIDE R2, R239, R22, c[0x0][0x378] ;  /* 0x0000de00ef020625 */ /* 0x010fca00078e0216 */
[----:B------:R4:W2:Y:S01]  /*25a0*/  @P0 LDG.E R10, [R2.64] ;  /* 0x0000000c020a0981 */ /* 0x0008a2000c1e1900 */
[----:B-1----:R-:W-:-:S05]  /*25b0*/  IMAD.IADD R14, R17, 0x1, -R0 ;  /* 0x00000001110e7824 */ /* 0x002fca00078e0a00 */
[----:B------:R1:W-:Y:S01]  /*25c0*/  STL [R1+0x5c], R14 ;  /* 0x00005c0e01007387 */ /* 0x0003e20000100800 */
[----:B----4-:R-:W-:-:S05]  /*25d0*/  IMAD.MOV.U32 R2, RZ, RZ, c[0x0][0x2c4] ;  /* 0x0000b100ff027624 */ /* 0x010fca00078e00ff */
[----:B------:R-:W-:Y:S01]  /*25e0*/  ISETP.NE.AND P1, PT, R2, 0x1, PT ;  /* 0x000000010200780c */ /* 0x000fe20003f25270 */
[----:B---3--:R-:W-:Y:S02]  /*25f0*/  IMAD.SHL.U32 R9, R8, 0x80, RZ ;  /* 0x0000008008097824 */ /* 0x008fe400078e00ff */
[----:B------:R-:W-:-:S03]  /*2600*/  IMAD.MOV.U32 R8, RZ, RZ, c[0x0][0x32c] ;  /* 0x0000cb00ff087624 */ /* 0x000fc600078e00ff */
[----:B------:R-:W-:Y:S01]  /*2610*/  IADD3 R0, R9, 0x7f, RZ ;  /* 0x0000007f09007810 */ /* 0x000fe20007ffe0ff */
[----:B------:R1:W-:Y:S01]  /*2620*/  STL [R1+0x70], R9 ;  /* 0x0000700901007387 */ /* 0x0003e20000100800 */
[----:B------:R-:W-:Y:S01]  /*2630*/  ISETP.GE.AND P2, PT, R8, 0x1, PT ;  /* 0x000000010800780c */ /* 0x000fe20003f46270 */
[----:B--2---:R-:W-:-:S04]  /*2640*/  @P4 IMAD.IADD R4, R5, 0x1, -R7 ;  /* 0x0000000105044824 */ /* 0x004fc800078e0a07 */
[----:B------:R-:W-:-:S04]  /*2650*/  @P1 IMAD.HI.U32 R3, R0, c[0x0][0x2c8], RZ ;  /* 0x0000b20000031a27 */ /* 0x000fc800078e00ff */
[----:B------:R-:W-:Y:S01]  /*2660*/  IMAD.IADD R5, R14, 0x1, R4 ;  /* 0x000000010e057824 */ /* 0x000fe200078e0204 */
[----:B------:R-:W-:-:S04]  /*2670*/  @P1 SHF.R.U32.HI R0, RZ, c[0x0][0x2cc], R3 ;  /* 0x0000b300ff001a19 */ /* 0x000fc80000011603 */
[----:B------:R1:W-:Y:S01]  /*2680*/  STL.64 [R1+0x60], R4 ;  /* 0x0000600401007387 */ /* 0x0003e20000100a00 */
[----:B------:R-:W-:Y:S02]  /*2690*/  IADD3 R2, R5, 0x2f, RZ ;  /* 0x0000002f05027810 */ /* 0x000fe40007ffe0ff */
[----:B------:R-:W-:-:S03]  /*26a0*/  IADD3 R0, R0, 0x1, R5 ;  /* 0x0000000100007810 */ /* 0x000fc60007ffe005 */
[----:B------:R-:W-:-:S04]  /*26b0*/  IMAD.HI R2, R2, 0x2aaaaaab, RZ ;  /* 0x2aaaaaab02027827 */ /* 0x000fc800078e02ff */
[----:B------:R-:W-:Y:S01]  /*26c0*/  IMAD.IADD R3, R0, 0x1, -R21 ;  /* 0x0000000100037824 */ /* 0x000fe200078e0a15 */
[----:B------:R-:W-:-:S04]  /*26d0*/  SHF.R.U32.HI R7, RZ, 0x1f, R2 ;  /* 0x0000001fff077819 */ /* 0x000fc80000011602 */
[----:B------:R-:W-:Y:S02]  /*26e0*/  LEA.HI.SX32 R18, R2, R7, 0x1d ;  /* 0x0000000702127211 */ /* 0x000fe400078feaff */
[----:B------:R-:W-:Y:S01]  /*26f0*/  IADD3 R2, R3, c[0x0][0x328], RZ ;  /* 0x0000ca0003027a10 */ /* 0x000fe20007ffe0ff */
[----:B------:R1:W-:Y:S01]  /*2700*/  STL [R1+0x68], R10 ;  /* 0x0000680a01007387 */ /* 0x0003e20000100800 */
        /* <DEDUP_REMOVED lines=11> */
.L_x_1833:
[----:B------:R-:W-:-:S13]  /*27c0*/  ISETP.NE.AND P0, PT, R8, 0x1, PT ;  /* 0x000000010800780c */ /* 0x000fda0003f05270 */
[----:B------:R-:W-:-:S05]  /*27d0*/  @P0 IMAD.HI.U32 R3, R0, c[0x0][0x330], RZ ;  /* 0x0000cc0000030a27 */ /* 0x000fca00078e00ff */
[----:B------:R-:W-:Y:S02]  /*27e0*/  @P0 SHF.R.U32.HI R0, RZ, c[0x0][0x334], R3 ;  /* 0x0000cd00ff000a19 */ /* 0x000fe40000011603 */
.L_x_1834:
[----:B------:R-:W-:Y:S05]  /*27f0*/  BSYNC B0 ;  /* 0x0000000000007941 */ /* 0x000fea0003800000 */
.L_x_1832:
[----:B------:R-:W-:-:S05]  /*2800*/  IMAD R0, R0, R8, c[0x0][0x32c] ;  /* 0x0000cb0000007624 */ /* 0x000fca00078e0208 */
[----:B------:R-:W-:-:S04]  /*2810*/  IMNMX R2, R2, R0, PT ;  /* 0x0000000002027217 */ /* 0x000fc80003800200 */
.L_x_1831:
[----:B------:R-:W-:Y:S01]  /*2820*/  IADD3 R3, R2, 0x2f, RZ ;  /* 0x0000002f02037810 */ /* 0x000fe20007ffe0ff */
[----:B------:R-:W-:-:S04]  /*2830*/  @P1 IMAD.HI.U32 R2, R9, c[0x0][0x2c8], RZ ;  /* 0x0000b20009021a27 */ /* 0x000fc800078e00ff */
[----:B------:R-:W-:-:S04]  /*2840*/  IMAD.HI R3, R3, 0x2aaaaaab, RZ ;  /* 0x2aaaaaab03037827 */ /* 0x000fc800078e02ff */
[----:B------:R-:W-:Y:S01]  /*2850*/  IMAD.MOV.U32 R0, RZ, RZ, R9 ;  /* 0x000000ffff007224 */ /* 0x000fe200078e0009 */
[----:B------:R-:W-:Y:S02]  /*2860*/  @P1 SHF.R.U32.HI R0, RZ, c[0x0][0x2cc], R2 ;  /* 0x0000b300ff001a19 */ /* 0x000fe40000011602 */
[----:B-1----:R-:W-:Y:S02]  /*2870*/  SHF.R.U32.HI R9, RZ, 0x1f, R3 ;  /* 0x0000001fff097819 */ /* 0x002fe40000011603 */
[----:B------:R-:W-:Y:S02]  /*2880*/  IADD3 R0, R0, R5, -R21 ;  /* 0x0000000500007210 */ /* 0x000fe40007ffe815 */
[----:B------:R-:W-:Y:S02]  /*2890*/  LEA.HI.SX32 R9, R3, R9, 0x1d ;  /* 0x0000000903097211 */ /* 0x000fe400078feaff */
        /* <DEDUP_REMOVED lines=12> */
.L_x_1837:
[----:B------:R-:W-:-:S13]  /*2960*/  ISETP.NE.AND P0, PT, R8, 0x1, PT ;  /* 0x000000010800780c */ /* 0x000fda0003f05270 */
[----:B------:R-:W-:-:S05]  /*2970*/  @P0 IMAD.HI.U32 R3, R0, c[0x0][0x330], RZ ;  /* 0x0000cc0000030a27 */ /* 0x000fca00078e00ff */
[----:B------:R-:W-:Y:S02]  /*2980*/  @P0 SHF.R.U32.HI R0, RZ, c[0x0][0x334], R3 ;  /* 0x0000cd00ff000a19 */ /* 0x000fe40000011603 */
.L_x_1838:
[----:B------:R-:W-:Y:S05]  /*2990*/  BSYNC B0 ;  /* 0x0000000000007941 */ /* 0x000fea0003800000 */
.L_x_1836:
[----:B------:R-:W-:-:S05]  /*29a0*/  IMAD R0, R0, c[0x0][0x32c], RZ ;  /* 0x0000cb0000007a24 */ /* 0x000fca00078e02ff */
[----:B------:R-:W-:-:S05]  /*29b0*/  IMNMX R2, R2, R0, !PT ;  /* 0x0000000002027217 */ /* 0x000fca0007800200 */
.L_x_1835:
[----:B------:R-:W-:Y:S01]  /*29c0*/  IMAD.HI R2, R2, 0x2aaaaaab, RZ ;  /* 0x2aaaaaab02027827 */ /* 0x000fe200078e02ff */
[----:B------:R-:W-:Y:S01]  /*29d0*/  LOP3.LUT R0, R238, 0xff000000, RZ, 0xc0, !PT ;  /* 0xff000000ee007812 */ /* 0x000fe200078ec0ff */
[----:B------:R-:W-:Y:S03]  /*29e0*/  BSSY B0, `(.L_x_1839) ;  /* 0x000002d000007945 */ /* 0x000fe60003800000 */
[----:B------:R-:W-:Y:S02]  /*29f0*/  SHF.R.U32.HI R8, RZ, 0x1f, R2 ;  /* 0x0000001fff087819 */ /* 0x000fe40000011602 */
[----:B------:R-:W-:Y:S02]  /*2a00*/  SHF.R.U32.HI R0, RZ, 0x8, R0 ;  /* 0x00000008ff007819 */ /* 0x000fe40000011600 */
[----:B------:R-:W-:Y:S02]  /*2a10*/  LEA.HI.SX32 R8, R2, R8, 0x1d ;  /* 0x0000000802087211 */ /* 0x000fe400078feaff */
[----:B------:R-:W-:-:S02]  /*2a20*/  LOP3.LUT R2, R238, 0xff0000, RZ, 0xc0, !PT ;  /* 0x00ff0000ee027812 */ /* 0x000fc400078ec0ff */
[----:B------:R-:W-:Y:S02]  /*2a30*/  IMNMX R8, RZ, R8, !PT ;  /* 0x00000008ff087217 */ /* 0x000fe40007800200 */
[----:B------:R-:W-:Y:S01]  /*2a40*/  LEA.HI R0, R2, R0, RZ, 0x10 ;  /* 0x0000000002007211 */ /* 0x000fe200078f80ff */
[----:B------:R-:W-:Y:S01]  /*2a50*/  IMAD.MOV.U32 R2, RZ, RZ, RZ ;  /* 0x000000ffff027224 */ /* 0x000fe200078e00ff */
        /* <DEDUP_REMOVED lines=10> */
[----:B------:R-:W2:Y:S03]  /*2b00*/  I2F.RP R2, R7 ;  /* 0x0000000700027306 */ /* 0x000ea60000209400 */
[----:B------:R-:W-:-:S05]  /*2b10*/  IMAD.IADD R12, R12, 0x1, -R8 ;  /* 0x000000010c0c7824 */ /* 0x000fca00078e0a08 */
[----:B------:R-:W-:Y:S02]  /*2b20*/  IABS R16, R12 ;  /* 0x0000000c00107213 */ /* 0x000fe40000000000 */
[----:B------:R-:W-:-:S04]  /*2b30*/  LOP3.LUT R12, R12, R0, RZ, 0x3c, !PT ;  /* 0x000000000c0c7212 */ /* 0x000fc800078e3cff */
[----:B------:R-:W-:Y:S01]  /*2b40*/  ISETP.GE.AND P1, PT, R12, RZ, PT ;  /* 0x000000ff0c00720c */ /* 0x000fe20003f26270 */
        /* <DEDUP_REMOVED lines=22> */
.L_x_1840:
[----:B------:R-:W-:Y:S05]  /*2cb0*/  BSYNC B0 ;  /* 0x0000000000007941 */ /* 0x000fea0003800000 */
.L_x_1839:
[----:B------:R-:W2:Y:S01]  /*2cc0*/  LDL R12, [R1+0x1b0] ;  /* 0x0001b000010c7983 */ /* 0x000ea20000100800 */
[----:B------:R-:W-:-:S04]  /*2cd0*/  IMAD R8, R23, R2, R8 ;  /* 0x0000000217087224 */ /* 0x000fc800078e0208 */
[C---:B------:R-:W-:Y:S02]  /*2ce0*/  IMAD.IADD R0, R8.reuse, 0x1, R2 ;  /* 0x0000000108007824 */ /* 0x040fe400078e0202 */
[----:B------:R-:W-:-:S03]  /*2cf0*/  IMAD R2, R8, 0x30, -R14 ;  /* 0x0000003008027824 */ /* 0x000fc600078e0a0e */
[----:B------:R-:W-:Y:S02]  /*2d00*/  IMNMX R0, R9, R0, PT ;  /* 0x0000000009007217 */ /* 0x000fe40003800200 */
[----:B------:R-:W-:-:S03]  /*2d10*/  IMNMX R2, RZ, R2, !PT ;  /* 0x00000002ff027217 */ /* 0x000fc60007800200 */
[----:B------:R-:W-:-:S05]  /*2d20*/  IMAD R0, R0, 0x30, -R14 ;  /* 0x0000003000007824 */ /* 0x000fca00078e0a0e */
[----:B------:R-:W-:-:S04]  /*2d30*/  IMNMX R0, R0, R4, PT ;  /* 0x0000000400007217 */ /* 0x000fc80003800200 */
[----:B------:R-:W-:Y:S01]  /*2d40*/  ISETP.GT.AND P0, PT, R0, R2, PT ;  /* 0x000000020000720c */ /* 0x000fe20003f04270 */
[----:B-1----:R-:W-:-:S05]  /*2d50*/  IMAD.WIDE.U32 R2, R2, -0x55555555, RZ ;  /* 0xaaaaaaab02027825 */ /* 0x002fca00078e00ff */
[----:B------:R-:W-:-:S05]  /*2d60*/  SHF.R.U32.HI R111, RZ, 0x5, R3 ;  /* 0x00000005ff6f7819 */ /* 0x000fca0000011603 */
[----:B------:R-:W-:Y:S02]  /*2d70*/  IMAD.MOV.U32 R7, RZ, RZ, R111 ;  /* 0x000000ffff077224 */ /* 0x000fe400078e006f */
[----:B------:R-:W-:-:S05]  /*2d80*/  @P0 IADD3 R0, R0, 0x2f, RZ ;  /* 0x0000002f00000810 */ /* 0x000fca0007ffe0ff */
[----:B------:R-:W-:-:S05]  /*2d90*/  @P0 IMAD.HI R0, R0, 0x2aaaaaab, RZ ;  /* 0x2aaaaaab00000827 */ /* 0x000fca00078e02ff */
[----:B------:R-:W-:-:S04]  /*2da0*/  @P0 SHF.R.U32.HI R2, RZ, 0x1f, R0 ;  /* 0x0000001fff020819 */ /* 0x000fc80000011600 */
[----:B------:R-:W-:-:S04]  /*2db0*/  @P0 LEA.HI.SX32 R7, R0, R2, 0x1d ;  /* 0x0000000200070211 */ /* 0x000fc800078feaff */
[----:B------:R-:W-:Y:S01]  /*2dc0*/  ISETP.GT.AND P0, PT, R7, R111, PT ;  /* 0x0000006f0700720c */ /* 0x000fe20003f04270 */
[----:B--2---:R-:W-:-:S04]  /*2dd0*/  IMAD.IADD R220, R6, 0x1, R12 ;  /* 0x0000000106dc7824 */ /* 0x004fc800078e020c */
[----:B------:R-:W-:-:S08]  /*2de0*/  IMAD.SHL.U32 R220, R220, 0x2, RZ ;  /* 0x00000002dcdc7824 */ /* 0x000fd000078e00ff */
[----:B------:R-:W-:Y:S05]  /*2df0*/  @!P0 BRA `(.L_x_1841) ;  /* 0x00006a5000008947 */ /* 0x000fea0003800000 */
[----:B------:R-:W-:Y:S02]  /*2e00*/  ISETP.NE.U32.AND P0, PT, RZ, c[0x0][0x340], PT ;  /* 0x0000d000ff007a0c */ /* 0x000fe40003f05070 */
[----:B------:R-:W-:Y:S02]  /*2e10*/  SHF.R.S32.HI R30, RZ, 0x1f, R231 ;  /* 0x0000001fff1e7819 */ /* 0x000fe400000114e7 */
[----:B------:R-:W-:-:S13]  /*2e20*/  ISETP.NE.AND.EX P3, PT, RZ, c[0x0][0x344], PT, P0 ;  /* 0x0000d100ff007a0c */ /* 0x000fda0003f65300 */
[----:B------:R-:W-:-:S05]  /*2e30*/  @P3 IMAD.WIDE R2, R239, R22, c[0x0][0x340] ;  /* 0x0000d000ef023625 */ /* 0x000fca00078e0216 */
[----:B------:R1:W2:Y:S01]  /*2e40*/  @P3 LDG.E R26, [R2.64] ;  /* 0x0000000c021a3981 */ /* 0x0002a2000c1e1900 */
[----:B------:R-:W-:Y:S01]  /*2e50*/  SHF.R.S32.HI R25, RZ, 0x1f, R239 ;  /* 0x0000001fff197819 */ /* 0x000fe200000114ef */
[----:B------:R-:W-:Y:S01]  /*2e60*/  IMAD.WIDE.U32 R8, R243, c[0x0][0x1e8], RZ ;  /* 0x00007a00f3087a25 */ /* 0x000fe200078e00ff */
[----:B------:R-:W-:Y:S02]  /*2e70*/  SEL R84, R239, RZ, !P4 ;  /* 0x000000ffef547207 */ /* 0x000fe40006000000 */
[----:B------:R-:W-:Y:S01]  /*2e80*/  SEL R29, R25, RZ, !P4 ;  /* 0x000000ff191d7207 */ /* 0x000fe20006000000 */
[----:B------:R-:W-:Y:S01]  /*2e90*/  IMAD.WIDE.U32 R12, R231, c[0x0][0x280], R140 ;  /* 0x0000a000e70c7a25 */ /* 0x000fe200078e008c */
[----:B------:R-:W-:Y:S02]  /*2ea0*/  IADD3 R37, R7, -0x1, RZ ;  /* 0xffffffff07257810 */ /* 0x000fe40007ffe0ff */
[----:B------:R-:W-:Y:S01]  /*2eb0*/  IADD3 R110, P0, R231, R19, RZ ;  /* 0x00000013e76e7210 */ /* 0x000fe20007f1e0ff */
[----:B------:R-:W-:Y:S01]  /*2ec0*/  IMAD R0, R29, c[0x0][0x248], RZ ;  /* 0x000092001d007a24 */ /* 0x000fe200078e02ff */
[----:B------:R-:W-:Y:S01]  /*2ed0*/  MOV R22, R8 ;  /* 0x0000000800167202 */ /* 0x000fe20000000f00 */
[----:B------:R-:W-:Y:S01]  /*2ee0*/  IMAD R8, R37, -0x30, R4 ;  /* 0xffffffd025087824 */ /* 0x000fe200078e0204 */
[----:B------:R-:W-:Y:S01]  /*2ef0*/  LEA.HI.X.SX32 R120, R19, R30, 0x1, P0 ;  /* 0x0000001e13787211 */ /* 0x000fe200000f0eff */
[----:B------:R-:W-:Y:S01]  /*2f00*/  IMAD R0, R84, c[0x0][0x24c], R0 ;  /* 0x0000930054007a24 */ /* 0x000fe200078e0200 */
[----:B------:R-:W-:Y:S01]  /*2f10*/  MOV R124, 0x30 ;  /* 0x00000030007c7802 */ /* 0x000fe20000000f00 */
[----:B------:R-:W-:Y:S01]  /*2f20*/  IMAD R24, R30, c[0x0][0x280], RZ ;  /* 0x0000a0001e187a24 */ /* 0x000fe200078e02ff */
[----:B------:R-:W-:Y:S01]  /*2f30*/  IMNMX R8, R8, 0x30, PT ;  /* 0x0000003008087817 */ /* 0x000fe20003800200 */
[----:B------:R-:W-:Y:S01]  /*2f40*/  IMAD.IADD R28, R20, 0x1, R17 ;  /* 0x00000001141c7824 */ /* 0x000fe200078e0211 */
[----:B------:R-:W-:Y:S01]  /*2f50*/  LOP3.LUT R215, R215, 0xfffffff7, RZ, 0xc0, !PT ;  /* 0xfffffff7d7d77812 */ /* 0x000fe200078ec0ff */
[----:B------:R-:W-:Y:S01]  /*2f60*/  IMAD R136, R124, c[0x0][0x23c], RZ ;  /* 0x00008f007c887a24 */ /* 0x000fe200078e02ff */
[----:B------:R-:W-:Y:S01]  /*2f70*/  ISETP.GE.AND P6, PT, R234, c[0x0][0x1d4], PT ;  /* 0x00007500ea007a0c */ /* 0x000fe20003fc6270 */
[----:B------:R-:W-:Y:S01]  /*2f80*/  IMAD.WIDE.U32 R122, R124, c[0x0][0x238], RZ ;  /* 0x00008e007c7a7a25 */ /* 0x000fe200078e00ff */
[----:B------:R-:W-:-:S02]  /*2f90*/  SHF.R.S32.HI R143, RZ, 0x1f, R142 ;  /* 0x0000001fff8f7819 */ /* 0x000fc4000001148e */
[----:B------:R-:W-:Y:S01]  /*2fa0*/  MOV R132, c[0x0][0x238] ;  /* 0x00008e0000847a02 */ /* 0x000fe20000000f00 */
[C---:B-1----:R-:W-:Y:S01]  /*2fb0*/  IMAD.WIDE.U32 R2, R243.reuse, c[0x0][0x240], R140 ;  /* 0x00009000f3027a25 */ /* 0x042fe200078e008c */
[----:B------:R-:W-:Y:S02]  /*2fc0*/  MOV R139, c[0x0][0x290] ;  /* 0x0000a400008b7a02 */ /* 0x000fe40000000f00 */
[----:B------:R-:W-:Y:S01]  /*2fd0*/  SHF.L.U32 R152, R132, 0x5, RZ ;  /* 0x0000000584987819 */ /* 0x000fe200000006ff */
[----:B------:R-:W-:Y:S01]  /*2fe0*/  IMAD R3, R243, c[0x0][0x244], R3 ;  /* 0x00009100f3037a24 */ /* 0x000fe200078e0203 */
[----:B------:R-:W-:Y:S01]  /*2ff0*/  MOV R69, c[0x0][0x27c] ;  /* 0x00009f0000457a02 */ /* 0x000fe20000000f00 */
[----:B------:R-:W-:Y:S02]  /*3000*/  IMAD.IADD R136, R123, 0x1, R136 ;  /* 0x000000017b887824 */ /* 0x000fe400078e0288 */
[----:B------:R-:W-:Y:S01]  /*3010*/  IMAD.WIDE.U32 R2, R84, c[0x0][0x248], R2 ;  /* 0x0000920054027a25 */ /* 0x000fe200078e0002 */
[----:B------:R-:W-:-:S03]  /*3020*/  SHF.L.U32 R68, R69, 0x1, RZ ;  /* 0x0000000145447819 */ /* 0x000fc600000006ff */
[----:B------:R-:W-:Y:S01]  /*3030*/  IMAD.MOV.U32 R20, RZ, RZ, R12 ;  /* 0x000000ffff147224 */ /* 0x000fe200078e000c */
[----:B------:R-:W-:Y:S01]  /*3040*/  IADD3 R3, R3, R0, RZ ;  /* 0x0000000003037210 */ /* 0x000fe20007ffe0ff */
[----:B------:R-:W-:Y:S01]  /*3050*/  IMAD R0, R120, c[0x0][0x238], RZ ;  /* 0x00008e0078007a24 */ /* 0x000fe200078e02ff */
[----:B------:R-:W-:Y:S01]  /*3060*/  SHF.R.S32.HI R12, RZ, 0x1f, R37 ;  /* 0x0000001fff0c7819 */ /* 0x000fe20000011425 */
[C---:B------:R-:W-:Y:S02]  /*3070*/  IMAD R24, R231.reuse, c[0x0][0x284], R24 ;  /* 0x0000a100e7187a24 */ /* 0x040fe400078e0218 */
[C---:B------:R-:W-:Y:S01]  /*3080*/  IMAD R7, R110.reuse, c[0x0][0x23c], R0 ;  /* 0x00008f006e077a24 */ /* 0x040fe200078e0200 */
[----:B------:R-:W-:Y:S01]  /*3090*/  IADD3 R0, -R231, R8, RZ ;  /* 0x00000008e7007210 */ /* 0x000fe20007ffe1ff */
[----:B------:R-:W-:Y:S01]  /*30a0*/  IMAD.WIDE.U32 R108, R110, c[0x0][0x238], R2 ;  /* 0x00008e006e6c7a25 */ /* 0x000fe200078e0002 */
[----:B------:R-:W-:Y:S02]  /*30b0*/  IADD3 R21, R24, R13, RZ ;  /* 0x0000000d18157210 */ /* 0x000fe40007ffe0ff */
[C---:B------:R-:W-:Y:S01]  /*30c0*/  ISETP.GE.AND P1, PT, R0.reuse, 0x1, PT ;  /* 0x000000010000780c */ /* 0x040fe20003f26270 */
[----:B------:R-:W-:Y:S01]  /*30d0*/  IMAD R23, R243, c[0x0][0x1ec], R9 ;  /* 0x00007b00f3177a24 */ /* 0x000fe200078e0209 */
[----:B------:R-:W-:Y:S01]  /*30e0*/  ISETP.GT.AND P0, PT, R0, 0x20, PT ;  /* 0x000000200000780c */ /* 0x000fe20003f04270 */
[----:B------:R-:W-:Y:S01]  /*30f0*/  IMAD R9, R136, R37, RZ ;  /* 0x0000002588097224 */ /* 0x000fe200078e02ff */
[----:B------:R-:W-:Y:S01]  /*3100*/  SHF.R.S32.HI R0, RZ, 0x1f, R10 ;  /* 0x0000001fff007819 */ /* 0x000fe2000001140a */
[----:B------:R-:W-:-:S02]  /*3110*/  IMAD.IADD R107, R109, 0x1, R7 ;  /* 0x000000016d6b7824 */ /* 0x000fc400078e0207 */
[----:B------:R-:W-:Y:S02]  /*3120*/  IMAD.MOV.U32 R106, RZ, RZ, R108 ;  /* 0x000000ffff6a7224 */ /* 0x000fe400078e006c */
[-C--:B------:R-:W-:Y:S02]  /*3130*/  IMAD R9, R12, R122.reuse, R9 ;  /* 0x0000007a0c097224 */ /* 0x080fe400078e0209 */
[----:B------:R-:W-:-:S04]  /*3140*/  IMAD.WIDE.U32 R12, R37, R122, R106 ;  /* 0x0000007a250c7225 */ /* 0x000fc800078e006a */
[----:B------:R-:W-:Y:S01]  /*3150*/  IMAD.IADD R7, R13, 0x1, R9 ;  /* 0x000000010d077824 */ /* 0x000fe200078e0209 */
[----:B------:R-:W-:Y:S01]  /*3160*/  @P1 LEA R8, P2, R12, c[0x0][0x220], 0x1 ;  /* 0x000088000c081a11 */ /* 0x000fe200078408ff */
[----:B------:R-:W-:Y:S02]  /*3170*/  IMAD R5, R30, c[0x0][0x290], RZ ;  /* 0x0000a4001e057a24 */ /* 0x000fe400078e02ff */
[C---:B------:R-:W-:Y:S01]  /*3180*/  IMAD.WIDE.U32 R16, R231.reuse, c[0x0][0x290], R142 ;  /* 0x0000a400e7107a25 */ /* 0x040fe200078e008e */
[----:B------:R-:W-:Y:S02]  /*3190*/  @P1 LEA.HI.X R9, R12, c[0x0][0x224], R7, 0x1, P2 ;  /* 0x000089000c091a11 */ /* 0x000fe400010f0c07 */
[----:B------:R-:W-:Y:S01]  /*31a0*/  ISETP.GE.AND P2, PT, R140, c[0x0][0x1d4], PT ;  /* 0x000075008c007a0c */ /* 0x000fe20003f46270 */
[C---:B------:R-:W-:Y:S02]  /*31b0*/  IMAD R5, R231.reuse, c[0x0][0x294], R5 ;  /* 0x0000a500e7057a24 */ /* 0x040fe400078e0205 */
[----:B------:R-:W-:-:S03]  /*31c0*/  IMAD.WIDE.U32 R14, R231, c[0x0][0x290], R140 ;  /* 0x0000a400e70e7a25 */ /* 0x000fc600078e008c */
[----:B------:R-:W-:Y:S01]  /*31d0*/  IADD3 R17, R17, R5, RZ ;  /* 0x0000000511117210 */ /* 0x000fe20007ffe0ff */
[----:B------:R-:W-:Y:S02]  /*31e0*/  IMAD.MOV.U32 R131, RZ, RZ, 0x5 ;  /* 0x00000005ff837424 */ /* 0x000fe400078e00ff */
[----:B------:R-:W-:Y:S01]  /*31f0*/  IMAD.IADD R15, R5, 0x1, R15 ;  /* 0x00000001050f7824 */ /* 0x000fe200078e020f */
[----:B------:R-:W-:Y:S01]  /*3200*/  @P0 IADD3 R5, P4, R152, R12, RZ ;  /* 0x0000000c98050210 */ /* 0x000fe20007f9e0ff */
[----:B------:R-:W-:Y:S01]  /*3210*/  IMAD.WIDE.U32 R18, R231, c[0x0][0x280], R142 ;  /* 0x0000a000e7127a25 */ /* 0x000fe200078e008e */
[----:B------:R-:W-:Y:S02]  /*3220*/  SHF.L.U64.HI R132, R132, R131, c[0x0][0x23c] ;  /* 0x00008f0084847619 */ /* 0x000fe40000010283 */
[----:B------:R-:W-:Y:S01]  /*3230*/  @P2 LOP3.LUT R215, R215, 0x8, RZ, 0xfc, !PT ;  /* 0x00000008d7d72812 */ /* 0x000fe200078efcff */
[----:B------:R-:W-:Y:S01]  /*3240*/  IMAD.IADD R19, R19, 0x1, R24 ;  /* 0x0000000113137824 */ /* 0x000fe200078e0218 */
[----:B------:R-:W-:Y:S01]  /*3250*/  @P0 IADD3.X R7, R7, R132, RZ, P4, !PT ;  /* 0x0000008407070210 */ /* 0x000fe200027fe4ff */
[----:B------:R-:W-:Y:S01]  /*3260*/  IMAD R24, R0, c[0x0][0x290], RZ ;  /* 0x0000a40000187a24 */ /* 0x000fe200078e02ff */
[----:B------:R-:W-:Y:S01]  /*3270*/  LOP3.LUT R215, R215, 0xfffffffb, RZ, 0xc0, !PT ;  /* 0xfffffffbd7d77812 */ /* 0x000fe200078ec0ff */
[----:B------:R-:W-:Y:S01]  /*3280*/  IMAD.WIDE.U32 R90, R10, c[0x0][0x290], R14 ;  /* 0x0000a4000a5a7a25 */ /* 0x000fe200078e000e */
[----:B------:R-:W-:-:S02]  /*3290*/  SHF.R.S32.HI R15, RZ, 0x1f, R28 ;  /* 0x0000001fff0f7819 */ /* 0x000fc4000001141c */
[----:B------:R-:W-:Y:S01]  /*32a0*/  SHF.L.U64.HI R130, R139, R131, c[0x0][0x294] ;  /* 0x0000a5008b827619 */ /* 0x000fe20000010283 */
[----:B------:R-:W-:Y:S01]  /*32b0*/  IMAD.WIDE.U32 R150, R231, c[0x0][0x1e0], RZ ;  /* 0x00007800e7967a25 */ /* 0x000fe200078e00ff */
[----:B------:R-:W-:-:S03]  /*32c0*/  SHF.L.U32 R139, R139, 0x5, RZ ;  /* 0x000000058b8b7819 */ /* 0x000fc600000006ff */
[----:B------:R-:W-:Y:S02]  /*32d0*/  IMAD R80, R15, c[0x0][0x1e0], RZ ;  /* 0x000078000f507a24 */ /* 0x000fe400078e02ff */
[----:B------:R-:W-:Y:S02]  /*32e0*/  IMAD.MOV.U32 R138, RZ, RZ, c[0x0][0x280] ;  /* 0x0000a000ff8a7624 */ /* 0x000fe400078e00ff */
[----:B------:R-:W-:Y:S02]  /*32f0*/  IMAD R80, R28, c[0x0][0x1e4], R80 ;  /* 0x000079001c507a24 */ /* 0x000fe400078e0250 */
[----:B------:R-:W-:Y:S01]  /*3300*/  IMAD R24, R10, c[0x0][0x294], R24 ;  /* 0x0000a5000a187a24 */ /* 0x000fe200078e0218 */
[----:B------:R-:W-:Y:S01]  /*3310*/  SHF.L.U64.HI R121, R138, R131, c[0x0][0x284] ;  /* 0x0000a1008a797619 */ /* 0x000fe20000010283 */
[----:B------:R-:W-:-:S04]  /*3320*/  IMAD.WIDE.U32 R92, R10, c[0x0][0x280], R20 ;  /* 0x0000a0000a5c7a25 */ /* 0x000fc800078e0014 */
[----:B------:R-:W-:-:S04]  /*3330*/  IMAD.WIDE.U32 R88, R10, c[0x0][0x280], R18 ;  /* 0x0000a0000a587a25 */ /* 0x000fc800078e0012 */
[----:B------:R-:W-:-:S04]  /*3340*/  IMAD.WIDE.U32 R86, R10, c[0x0][0x290], R16 ;  /* 0x0000a4000a567a25 */ /* 0x000fc800078e0010 */
[C---:B------:R-:W-:Y:S01]  /*3350*/  IMAD R135, R124.reuse, c[0x0][0x1e4], RZ ;  /* 0x000079007c877a24 */ /* 0x040fe200078e02ff */
[----:B------:R-:W-:Y:S01]  /*3360*/  IADD3 R101, R87, R24, RZ ;  /* 0x0000001857657210 */ /* 0x000fe20007ffe0ff */
[C---:B------:R-:W-:Y:S02]  /*3370*/  IMAD R133, R124.reuse, c[0x0][0x284], RZ ;  /* 0x0000a1007c857a24 */ /* 0x040fe400078e02ff */
[C---:B------:R-:W-:Y:S02]  /*3380*/  IMAD R134, R124.reuse, c[0x0][0x294], RZ ;  /* 0x0000a5007c867a24 */ /* 0x040fe400078e02ff */
[----:B------:R-:W-:-:S04]  /*3390*/  IMAD.WIDE.U32 R128, R124, c[0x0][0x1e0], RZ ;  /* 0x000078007c807a25 */ /* 0x000fc800078e00ff */
[----:B------:R-:W-:Y:S01]  /*33a0*/  IMAD.WIDE.U32 R126, R124, c[0x0][0x280], RZ ;  /* 0x0000a0007c7e7a25 */ /* 0x000fe200078e00ff */
[----:B------:R-:W-:-:S03]  /*33b0*/  IADD3 R135, R129, R135, RZ ;  /* 0x0000008781877210 */ /* 0x000fc60007ffe0ff */
[----:B------:R-:W-:Y:S01]  /*33c0*/  IMAD.WIDE.U32 R124, R124, c[0x0][0x290], RZ ;  /* 0x0000a4007c7c7a25 */ /* 0x000fe200078e00ff */
[----:B------:R-:W-:-:S03]  /*33d0*/  IADD3 R133, R127, R133, RZ ;  /* 0x000000857f857210 */ /* 0x000fc60007ffe0ff */
[----:B------:R-:W-:Y:S02]  /*33e0*/  IMAD.SHL.U32 R138, R138, 0x20, RZ ;  /* 0x000000208a8a7824 */ /* 0x000fe400078e00ff */
[----:B------:R-:W-:Y:S02]  /*33f0*/  IMAD.IADD R134, R125, 0x1, R134 ;  /* 0x000000017d867824 */ /* 0x000fe400078e0286 */
[----:B------:R-:W-:Y:S01]  /*3400*/  IMAD.IADD R103, R24, 0x1, R91 ;  /* 0x0000000118677824 */ /* 0x000fe200078e025b */
[----:B--2---:R-:W-:Y:S01]  /*3410*/  @P3 MOV R2, R26 ;  /* 0x0000001a00023202 */ /* 0x004fe20000000f00 */
[----:B------:R-:W-:Y:S01]  /*3420*/  @!P3 IMAD.MOV.U32 R2, RZ, RZ, R239 ;  /* 0x000000ffff02b224 */ /* 0x000fe200078e00ef */
[----:B------:R-:W-:Y:S02]  /*3430*/  @P3 SHF.R.S32.HI R3, RZ, 0x1f, R26 ;  /* 0x0000001fff033819 */ /* 0x000fe4000001141a */
[----:B------:R-:W-:Y:S01]  /*3440*/  @!P3 MOV R3, R25 ;  /* 0x000000190003b202 */ /* 0x000fe20000000f00 */
[----:B------:R-:W-:Y:S01]  /*3450*/  IMAD R25, R0, c[0x0][0x280], RZ ;  /* 0x0000a00000197a24 */ /* 0x000fe200078e02ff */
[----:B------:R-:W-:-:S02]  /*3460*/  SEL R27, R2, RZ, !P5 ;  /* 0x000000ff021b7207 */ /* 0x000fc40006800000 */
[----:B------:R-:W-:Y:S01]  /*3470*/  SEL R26, R3, RZ, !P5 ;  /* 0x000000ff031a7207 */ /* 0x000fe20006800000 */
[----:B------:R-:W-:Y:S01]  /*3480*/  IMAD R25, R10, c[0x0][0x284], R25 ;  /* 0x0000a1000a197a24 */ /* 0x000fe200078e0219 */
[----:B------:R-:W-:Y:S01]  /*3490*/  ISETP.GE.AND P5, PT, R144, c[0x0][0x1d4], PT ;  /* 0x0000750090007a0c */ /* 0x000fe20003fa6270 */
[----:B------:R-:W-:Y:S01]  /*34a0*/  IMAD.WIDE.U32 R12, R27, c[0x0][0x1f0], R22 ;  /* 0x00007c001b0c7a25 */ /* 0x000fe200078e0016 */
[----:B------:R-:W-:Y:S02]  /*34b0*/  ISETP.GE.AND P3, PT, R233, c[0x0][0x1d4], PT ;  /* 0x00007500e9007a0c */ /* 0x000fe40003f66270 */
[----:B------:R-:W-:Y:S01]  /*34c0*/  @P0 LEA R2, P2, R5, c[0x0][0x220], 0x1 ;  /* 0x0000880005020a11 */ /* 0x000fe200078408ff */
[----:B------:R-:W-:Y:S01]  /*34d0*/  IMAD R0, R26, c[0x0][0x1f0], RZ ;  /* 0x00007c001a007a24 */ /* 0x000fe200078e02ff */
[----:B------:R-:W-:Y:S02]  /*34e0*/  IADD3 R105, R25, R93, RZ ;  /* 0x0000005d19697210 */ /* 0x000fe40007ffe0ff */
[----:B------:R-:W-:Y:S01]  /*34f0*/  @P0 LEA.HI.X R3, R5, c[0x0][0x224], R7, 0x1, P2 ;  /* 0x0000890005030a11 */ /* 0x000fe200010f0c07 */
[----:B------:R-:W-:Y:S01]  /*3500*/  IMAD R0, R27, c[0x0][0x1f4], R0 ;  /* 0x00007d001b007a24 */ /* 0x000fe200078e0200 */
[----:B------:R-:W-:-:S03]  /*3510*/  IADD3 R102, R89, R25, RZ ;  /* 0x0000001959667210 */ /* 0x000fc60007ffe0ff */
[----:B------:R-:W-:-:S04]  /*3520*/  @P5 LOP3.LUT R215, R215, 0x4, RZ, 0xfc, !PT ;  /* 0x00000004d7d75812 */ /* 0x000fc800078efcff */
[----:B------:R-:W-:-:S04]  /*3530*/  LOP3.LUT R215, R215, 0xfffffffd, RZ, 0xc0, !PT ;  /* 0xfffffffdd7d77812 */ /* 0x000fc800078ec0ff */
[----:B------:R-:W-:-:S04]  /*3540*/  @P3 LOP3.LUT R215, R215, 0x2, RZ, 0xfc, !PT ;  /* 0x00000002d7d73812 */ /* 0x000fc800078efcff */
[----:B------:R-:W-:-:S04]  /*3550*/  LOP3.LUT R215, R215, 0xfffffffe, RZ, 0xc0, !PT ;  /* 0xfffffffed7d77812 */ /* 0x000fc800078ec0ff */
[----:B------:R-:W-:-:S04]  /*3560*/  @P6 LOP3.LUT R215, R215, 0x1, RZ, 0xfc, !PT ;  /* 0x00000001d7d76812 */ /* 0x000fc800078efcff */
[----:B------:R-:W-:-:S13]  /*3570*/  LOP3.LUT P4, RZ, R215, 0x8, RZ, 0xc0, !PT ;  /* 0x00000008d7ff7812 */ /* 0x000fda000788c0ff */
[----:B------:R-:W-:Y:S01]  /*3580*/  @!PT LDS RZ, [RZ] ;  /* 0x00000000fffff984 */ /* 0x000fe20000000800 */
[----:B------:R-:W-:Y:S01]  /*3590*/  @!PT LDS RZ, [RZ] ;  /* 0x00000000fffff984 */ /* 0x000fe20000000800 */
[----:B------:R-:W-:Y:S01]  /*35a0*/  @!PT LDS RZ, [RZ] ;  /* 0x00000000fffff984 */ /* 0x000fe20000000800 */
[----:B------:R1:W-:Y:S04]  /*35b0*/  @P1 LDGSTS.E.BYPASS.LTC128B.128 [R220+0xa080], [R8.64], !P4 ;  /* 0x0a08000008dc1fae */ /* 0x0003e8000e101d4c */
[----:B------:R1:W-:Y:S04]  /*35c0*/  @P1 LDGSTS.E.BYPASS.LTC128B.128 [R220+0xb880], [R8.64+0x80], !P5 ;  /* 0x0b88008008dc1fae */ /* 0x0003e8000e901d4c */
[----:B------:R1:W-:Y:S04]  /*35d0*/  @P1 LDGSTS.E.BYPASS.LTC128B.128 [R220+0xd080], [R8.64+0x100], !P3 ;  /* 0x0d08010008dc1fae */ /* 0x0003e8000d901d4c */
[----:B------:R1:W-:Y:S01]  /*35e0*/  @P1 LDGSTS.E.BYPASS.LTC128B.128 [R220+0xe880], [R8.64+0x180], !P6 ;  /* 0x0e88018008dc1fae */ /* 0x0003e2000f101d4c */
[----:B------:R-:W-:-:S03]  /*35f0*/  ISETP.GE.AND P1, PT, R140, c[0x0][0x27c], PT ;  /* 0x00009f008c007a0c */ /* 0x000fc60003f26270 */
[----:B------:R2:W-:Y:S04]  /*3600*/  @P0 LDGSTS.E.BYPASS.LTC128B.128 [R223+0xb080], [R2.64], !P4 ;  /* 0x0b08000002df0fae */ /* 0x0005e8000e101d4c */
[----:B------:R2:W-:Y:S04]  /*3610*/  @P0 LDGSTS.E.BYPASS.LTC128B.128 [R223+0xc880], [R2.64+0x80], !P5 ;  /* 0x0c88008002df0fae */ /* 0x0005e8000e901d4c */
[----:B------:R2:W-:Y:S04]  /*3620*/  @P0 LDGSTS.E.BYPASS.LTC128B.128 [R223+0xe080], [R2.64+0x100], !P3 ;  /* 0x0e08010002df0fae */ /* 0x0005e8000d901d4c */
[----:B------:R2:W-:Y:S04]  /*3630*/  @P0 LDGSTS.E.BYPASS.LTC128B.128 [R223+0xf880], [R2.64+0x180], !P6 ;  /* 0x0f88018002df0fae */ /* 0x0005e8000f101d4c */
[----:B------:R-:W0:Y:S01]  /*3640*/  LDGDEPBAR ;  /* 0x00000000000079af */ /* 0x000e220000000000 */
[----:B------:R-:W-:Y:S01]  /*3650*/  WARPSYNC 0xffffffff ;  /* 0xffffffff00007948 */ /* 0x000fe20003800000 */
[----:B-1----:R-:W-:Y:S01]  /*3660*/  IMAD.IADD R9, R13, 0x1, R0 ;  /* 0x000000010d097824 */ /* 0x002fe200078e0200 */
[----:B------:R-:W-:Y:S01]  /*3670*/  MOV R8, R12 ;  /* 0x0000000c00087202 */ /* 0x000fe20000000f00 */
[----:B------:R-:W-:-:S04]  /*3680*/  IMAD R0, R30, c[0x0][0x1e0], RZ ;  /* 0x000078001e007a24 */ /* 0x000fc800078e02ff */
[----:B------:R-:W-:Y:S02]  /*3690*/  IMAD R0, R231, c[0x0][0x1e4], R0 ;  /* 0x00007900e7007a24 */ /* 0x000fe400078e0200 */
[----:B------:R-:W-:-:S04]  /*36a0*/  IMAD.WIDE.U32 R78, R28, c[0x0][0x1e0], R8 ;  /* 0x000078001c4e7a25 */ /* 0x000fc800078e0008 */
[----:B------:R-:W-:Y:S01]  /*36b0*/  IMAD.IADD R112, R151, 0x1, R0 ;  /* 0x0000000197707824 */ /* 0x000fe200078e0200 */
[----:B------:R-:W-:Y:S02]  /*36c0*/  IADD3 R104, P2, P0, R78, R150, R140 ;  /* 0x000000964e687210 */ /* 0x000fe4000785e08c */
[----:B------:R-:W-:-:S04]  /*36d0*/  IADD3 R80, R79, R80, RZ ;  /* 0x000000504f507210 */ /* 0x000fc80007ffe0ff */
[----:B------:R-:W-:Y:S02]  /*36e0*/  IADD3.X R100, R80, R112, R141, P2, P0 ;  /* 0x0000007050647210 */ /* 0x000fe400017e048d */
[----:B--2---:R-:W-:Y:S01]  /*36f0*/  ISETP.GE.AND P2, PT, R144, c[0x0][0x27c], PT ;  /* 0x00009f0090007a0c */ /* 0x004fe20003f46270 */
[----:B------:R-:W-:Y:S01]  /*3700*/  IMAD R5, R29, c[0x0][0x268], RZ ;  /* 0x00009a001d057a24 */ /* 0x000fe200078e02ff */
[----:B------:R-:W-:Y:S01]  /*3710*/  SEL R0, RZ, c[0x0][0x27c], !P1 ;  /* 0x00009f00ff007a07 */ /* 0x000fe20004800000 */
[C---:B------:R-:W-:Y:S01]  /*3720*/  IMAD.WIDE.U32 R8, R243.reuse, c[0x0][0x260], R140 ;  /* 0x00009800f3087a25 */ /* 0x040fe200078e008c */
[----:B------:R-:W-:Y:S01]  /*3730*/  SEL R7, RZ, c[0x0][0x27c], !P2 ;  /* 0x00009f00ff077a07 */ /* 0x000fe20005000000 */
[----:B------:R-:W-:Y:S01]  /*3740*/  BAR.SYNC.DEFER_BLOCKING 0x0 ;  /* 0x0000000000007b1d */ /* 0x000fe20000010000 */
[----:B------:R-:W-:Y:S01]  /*3750*/  SHF.R.U32.HI R137, RZ, 0x3, R241 ;  /* 0x00000003ff897819 */ /* 0x000fe200000116f1 */
[----:B------:R-:W-:Y:S01]  /*3760*/  IMAD.IADD R0, R140, 0x1, R0 ;  /* 0x000000018c007824 */ /* 0x000fe200078e0200 */
[----:B------:R-:W-:Y:S01]  /*3770*/  SHF.R.U32.HI R32, RZ, 0x3, R242 ;  /* 0x00000003ff207819 */ /* 0x000fe200000116f2 */
[----:B------:R-:W-:Y:S01]  /*3780*/  IMAD.WIDE.U32 R2, R243, c[0x0][0x210], R140 ;  /* 0x00008400f3027a25 */ /* 0x000fe200078e008c */
[C---:B------:R-:W-:Y:S01]  /*3790*/  IADD3 R119, P0, R231.reuse, R28, RZ ;  /* 0x0000001ce7777210 */ /* 0x040fe20007f1e0ff */
[----:B------:R-:W-:Y:S01]  /*37a0*/  ULDC.U8 UR6, c[0x0][0x298] ;  /* 0x0000a60000067ab9 */ /* 0x000fe20000000000 */
[----:B------:R-:W-:Y:S01]  /*37b0*/  IADD3 R31, R231, 0x20, RZ ;  /* 0x00000020e71f7810 */ /* 0x000fe20007ffe0ff */
[----:B------:R-:W-:Y:S01]  /*37c0*/  IMAD R95, R84, c[0x0][0x26c], R5 ;  /* 0x00009b00545f7a24 */ /* 0x000fe200078e0205 */
[----:B------:R-:W-:Y:S01]  /*37d0*/  LOP3.LUT R215, R215, 0xffffffef, RZ, 0xc0, !PT ;  /* 0xffffffefd7d77812 */ /* 0x000fe200078ec0ff */
[----:B------:R-:W-:-:S02]  /*37e0*/  IMAD R9, R243, c[0x0][0x264], R9 ;  /* 0x00009900f3097a24 */ /* 0x000fc400078e0209 */
[----:B------:R-:W-:Y:S01]  /*37f0*/  IMAD.IADD R5, R144, 0x1, R7 ;  /* 0x0000000190057824 */ /* 0x000fe200078e0207 */
[----:B------:R-:W-:Y:S01]  /*3800*/  SHF.R.S32.HI R7, RZ, 0x1f, R0 ;  /* 0x0000001fff077819 */ /* 0x000fe20000011400 */
[----:B------:R-:W-:Y:S02]  /*3810*/  IMAD R3, R243, c[0x0][0x214], R3 ;  /* 0x00008500f3037a24 */ /* 0x000fe400078e0203 */
[----:B------:R-:W-:Y:S01]  /*3820*/  IMAD.WIDE.U32 R84, R84, c[0x0][0x268], R8 ;  /* 0x00009a0054547a25 */ /* 0x000fe200078e0008 */
[----:B------:R-:W-:Y:S02]  /*3830*/  SHF.R.S32.HI R8, RZ, 0x1f, R5 ;  /* 0x0000001fff087819 */ /* 0x000fe40000011405 */
[-C--:B------:R-:W-:Y:S01]  /*3840*/  LEA.HI R9, R7, R0.reuse, RZ, 0x6 ;  /* 0x0000000007097211 */ /* 0x080fe200078f30ff */
[----:B------:R-:W-:Y:S01]  /*3850*/  IMAD.WIDE.U32 R82, R27, c[0x0][0x218], R2 ;  /* 0x000086001b527a25 */ /* 0x000fe200078e0002 */
[----:B------:R-:W-:Y:S02]  /*3860*/  LEA.HI R2, R7, R0, RZ, 0x3 ;  /* 0x0000000007027211 */ /* 0x000fe400078f18ff */
[-C--:B------:R-:W-:Y:S01]  /*3870*/  LEA.HI R0, R8, R5.reuse, RZ, 0x3 ;  /* 0x0000000508007211 */ /* 0x080fe200078f18ff */
[----:B------:R-:W-:Y:S01]  /*3880*/  IMAD R10, R26, c[0x0][0x218], RZ ;  /* 0x000086001a0a7a24 */ /* 0x000fe200078e02ff */
[----:B------:R-:W-:Y:S01]  /*3890*/  LEA.HI R3, R8, R5, RZ, 0x6 ;  /* 0x0000000508037211 */ /* 0x000fe200078f30ff */
[----:B------:R-:W-:Y:S01]  /*38a0*/  IMAD.X R118, R30, 0x1, R15, P0 ;  /* 0x000000011e767824 */ /* 0x000fe200000e060f */
[----:B------:R-:W-:Y:S01]  /*38b0*/  SHF.R.S32.HI R5, RZ, 0x6, R9 ;  /* 0x00000006ff057819 */ /* 0x000fe20000011409 */
[----:B------:R-:W-:Y:S01]  /*38c0*/  IMAD R14, R27, c[0x0][0x21c], R10 ;  /* 0x000087001b0e7a24 */ /* 0x000fe200078e020a */
[--C-:B------:R-:W-:Y:S01]  /*38d0*/  LOP3.LUT R8, R242, 0x38, R2.reuse, 0xf8, !PT ;  /* 0x00000038f2087812 */ /* 0x100fe200078ef802 */
[----:B------:R-:W-:Y:S01]  /*38e0*/  IMAD.MOV.U32 R145, RZ, RZ, c[0x0][0x1e0] ;  /* 0x00007800ff917624 */ /* 0x000fe200078e00ff */
[----:B------:R-:W-:Y:S01]  /*38f0*/  LOP3.LUT R7, R241, 0x38, R2, 0xf8, !PT ;  /* 0x00000038f1077812 */ /* 0x000fe200078ef802 */
[C---:B------:R-:W-:Y:S01]  /*3900*/  IMAD R13, R5.reuse, 0xc00, R6 ;  /* 0x00000c00050d7824 */ /* 0x040fe200078e0206 */
[----:B------:R-:W-:Y:S01]  /*3910*/  LOP3.LUT R10, R8, R32, RZ, 0x3c, !PT ;  /* 0x00000020080a7212 */ /* 0x000fe200078e3cff */
[----:B------:R-:W-:Y:S01]  /*3920*/  IMAD R12, R5, 0xc00, R11 ;  /* 0x00000c00050c7824 */ /* 0x000fe200078e020b */
[----:B------:R-:W-:Y:S01]  /*3930*/  LOP3.LUT R5, R7, R137, RZ, 0x3c, !PT ;  /* 0x0000008907057212 */ /* 0x000fe200078e3cff */
[----:B------:R-:W-:Y:S01]  /*3940*/  IMAD.WIDE.U32 R148, R31, c[0x0][0x1e0], RZ ;  /* 0x000078001f947a25 */ /* 0x000fe200078e00ff */
[----:B------:R-:W-:-:S02]  /*3950*/  SHF.R.S32.HI R3, RZ, 0x6, R3 ;  /* 0x00000006ff037819 */ /* 0x000fc40000011403 */
[----:B------:R-:W-:Y:S01]  /*3960*/  LOP3.LUT R9, R242, 0x38, R0, 0xf8, !PT ;  /* 0x00000038f2097812 */ /* 0x000fe200078ef800 */
[----:B------:R-:W-:Y:S01]  /*3970*/  IMAD.IADD R10, R13, 0x1, R10 ;  /* 0x000000010d0a7824 */ /* 0x000fe200078e020a */
[----:B------:R-:W-:Y:S01]  /*3980*/  SHF.R.S32.HI R13, RZ, 0x1f, R31 ;  /* 0x0000001fff0d7819 */ /* 0x000fe2000001141f */
[----:B------:R-:W-:Y:S01]  /*3990*/  IMAD.IADD R12, R12, 0x1, R5 ;  /* 0x000000010c0c7824 */ /* 0x000fe200078e0205 */
[----:B------:R-:W-:Y:S01]  /*39a0*/  LOP3.LUT R7, R9, R32, RZ, 0x3c, !PT ;  /* 0x0000002009077212 */ /* 0x000fe200078e3cff */
[----:B------:R-:W-:Y:S01]  /*39b0*/  IMAD R8, R3, 0xc00, R6 ;  /* 0x00000c0003087824 */ /* 0x000fe200078e0206 */
[----:B------:R-:W-:Y:S01]  /*39c0*/  LOP3.LUT R5, R241, 0x38, R0, 0xf8, !PT ;  /* 0x00000038f1057812 */ /* 0x000fe200078ef800 */
[----:B------:R-:W-:Y:S01]  /*39d0*/  IMAD.IADD R95, R85, 0x1, R95 ;  /* 0x00000001555f7824 */ /* 0x000fe200078e025f */
[----:B------:R-:W-:Y:S01]  /*39e0*/  ISETP.GE.AND P0, PT, R69, 0x1, PT ;  /* 0x000000014500780c */ /* 0x000fe20003f06270 */
[----:B------:R-:W-:Y:S01]  /*39f0*/  IMAD.IADD R9, R8, 0x1, R7 ;  /* 0x0000000108097824 */ /* 0x000fe200078e0207 */
[----:B------:R-:W-:Y:S01]  /*3a00*/  LOP3.LUT R5, R5, R137, RZ, 0x3c, !PT ;  /* 0x0000008905057212 */ /* 0x000fe200078e3cff */
[----:B------:R-:W-:Y:S01]  /*3a10*/  IMAD R7, R13, c[0x0][0x1e0], RZ ;  /* 0x000078000d077a24 */ /* 0x000fe200078e02ff */
[----:B------:R-:W-:Y:S01]  /*3a20*/  LOP3.LUT R97, R2, 0xfffffff8, RZ, 0xc0, !PT ;  /* 0xfffffff802617812 */ /* 0x000fe200078ec0ff */
[----:B------:R-:W-:Y:S01]  /*3a30*/  IMAD R8, R3, 0xc00, R11 ;  /* 0x00000c0003087824 */ /* 0x000fe200078e020b */
[----:B------:R-:W-:Y:S01]  /*3a40*/  LOP3.LUT R96, R0, 0xfffffff8, RZ, 0xc0, !PT ;  /* 0xfffffff800607812 */ /* 0x000fe200078ec0ff */
[----:B------:R-:W-:Y:S01]  /*3a50*/  IMAD R3, R31, c[0x0][0x1e4], R7 ;  /* 0x000079001f037a24 */ /* 0x000fe200078e0207 */
[C---:B------:R-:W-:Y:S01]  /*3a60*/  SHF.L.U64.HI R131, R145.reuse, R131, c[0x0][0x1e4] ;  /* 0x0000790091837619 */ /* 0x040fe20000010283 */
[----:B------:R-:W-:Y:S01]  /*3a70*/  IMAD.IADD R5, R8, 0x1, R5 ;  /* 0x0000000108057824 */ /* 0x000fe200078e0205 */
[----:B------:R-:W-:Y:S01]  /*3a80*/  SHF.R.S32.HI R66, RZ, 0x3, R2 ;  /* 0x00000003ff427819 */ /* 0x000fe20000011402 */
[----:B------:R-:W-:Y:S01]  /*3a90*/  IMAD.SHL.U32 R145, R145, 0x20, RZ ;  /* 0x0000002091917824 */ /* 0x000fe200078e00ff */
[----:B------:R-:W-:Y:S01]  /*3aa0*/  SHF.R.S32.HI R65, RZ, 0x3, R0 ;  /* 0x00000003ff417819 */ /* 0x000fe20000011400 */
[----:B------:R-:W-:Y:S01]  /*3ab0*/  IMAD.IADD R117, R149, 0x1, R3 ;  /* 0x0000000195757824 */ /* 0x000fe200078e0203 */
[----:B------:R-:W-:Y:S01]  /*3ac0*/  SHF.R.S32.HI R99, RZ, 0x1f, R97 ;  /* 0x0000001fff637819 */ /* 0x000fe20000011461 */
[----:B------:R-:W-:Y:S01]  /*3ad0*/  IMAD.IADD R94, R83, 0x1, R14 ;  /* 0x00000001535e7824 */ /* 0x000fe200078e020e */
[----:B------:R-:W-:Y:S01]  /*3ae0*/  SHF.R.S32.HI R98, RZ, 0x1f, R96 ;  /* 0x0000001fff627819 */ /* 0x000fe20000011460 */
[----:B------:R-:W-:Y:S01]  /*3af0*/  IMAD.SHL.U32 R116, R10, 0x2, RZ ;  /* 0x000000020a747824 */ /* 0x000fe200078e00ff */
[----:B------:R-:W-:Y:S01]  /*3b00*/  @P0 LOP3.LUT R215, R215, 0x10, RZ, 0xfc, !PT ;  /* 0x00000010d7d70812 */ /* 0x000fe200078efcff */
[----:B------:R-:W-:-:S02]  /*3b10*/  IMAD.SHL.U32 R115, R12, 0x2, RZ ;  /* 0x000000020c737824 */ /* 0x000fc400078e00ff */
[----:B------:R-:W-:Y:S02]  /*3b20*/  IMAD.SHL.U32 R114, R9, 0x2, RZ ;  /* 0x0000000209727824 */ /* 0x000fe400078e00ff */
[----:B------:R-:W-:Y:S02]  /*3b30*/  IMAD.SHL.U32 R113, R5, 0x2, RZ ;  /* 0x0000000205717824 */ /* 0x000fe400078e00ff */
.L_x_1882:
[----:B------:R-:W-:Y:S01]  /*3b40*/  SHF.R.S32.HI R81, RZ, 0x1f, R37 ;  /* 0x0000001fff517819 */ /* 0x000fe20000011425 */
[-C--:B------:R-:W-:Y:S01]  /*3b50*/  IMAD R0, R135, R37.reuse, RZ ;  /* 0x0000002587007224 */ /* 0x080fe200078e02ff */
[----:B------:R-:W-:Y:S01]  /*3b60*/  ISETP.GE.AND P4, PT, R69, 0x1, PT ;  /* 0x000000014500780c */ /* 0x000fe20003f86270 */
[----:B------:R-:W-:Y:S01]  /*3b70*/  IMAD.WIDE.U32 R74, R128, R37, RZ ;  /* 0x00000025804a7225 */ /* 0x000fe200078e00ff */
[----:B------:R-:W-:Y:S01]  /*3b80*/  IADD3 R153, R231, 0x20, RZ ;  /* 0x00000020e7997810 */ /* 0x000fe20007ffe0ff */
[----:B------:R-:W-:Y:S04]  /*3b90*/  DEPBAR.LE SB0, 0x0 ;  /* 0x000080000000791a */ /* 0x000fe80000000000 */
[----:B-1----:R-:W-:Y:S01]  /*3ba0*/  IADD3 R2, P3, P0, R104, R74, R145 ;  /* 0x0000004a68027210 */ /* 0x002fe2000787e091 */
        /* <DEDUP_REMOVED lines=14> */
[----:B------:R-:W-:Y:S01]  /*3c90*/  ISETP.NE.AND P0, PT, RZ, UR6, PT ;  /* 0x00000006ff007c0c */ /* 0x000fe2000bf05270 */
        /* <DEDUP_REMOVED lines=35> */
[----:B------:R-:W-:Y:S02]  /*3ed0*/  LEA R12, P0, R2, c[0x0][0x288], 0x1 ;  /* 0x0000a200020c7a11 */ /* 0x000fe400078008ff */
[----:B------:R-:W-:Y:S02]  /*3ee0*/  IADD3 R0, R142, 0x20, RZ ;  /* 0x000000208e007810 */ /* 0x000fe40007ffe0ff */
[----:B------:R-:W-:Y:S02]  /*3ef0*/  LEA.HI.X R13, R2, c[0x0][0x28c], R5, 0x1, P0 ;  /* 0x0000a300020d7a11 */ /* 0x000fe400000f0c05 */
[----:B------:R-:W-:Y:S01]  /*3f00*/  ISETP.GE.AND P0, PT, R142, c[0x0][0x27c], PT ;  /* 0x00009f008e007a0c */ /* 0x000fe20003f06270 */
[----:B------:R-:W-:Y:S11]  /*3f10*/  CS2R R2, SRZ ;  /* 0x0000000000027805 */ /* 0x000ff6000001ff00 */
[----:B------:R-:W-:Y:S01]  /*3f20*/  @!UPT UIADD3 URZ, URZ, URZ, URZ ;  /* 0x0000003f3f3ff290 */ /* 0x000fe2000fffe03f */
[----:B------:R1:W5:Y:S04]  /*3f30*/  @!P0 LDG.E.64 R2, [R14.64] ;  /* 0x0000000c0e028981 */ /* 0x000368000c1e1b00 */
[----:B------:R1:W5:Y:S01]  /*3f40*/  @!P0 LDG.E.64 R38, [R12.64] ;  /* 0x0000000c0c268981 */ /* 0x000362000c1e1b00 */
[----:B------:R-:W-:Y:S02]  /*3f50*/  ISETP.GE.AND P0, PT, R0, c[0x0][0x27c], PT ;  /* 0x00009f0000007a0c */ /* 0x000fe40003f06270 */
[----:B------:R-:W-:Y:S11]  /*3f60*/  IADD3 R0, R142, 0x40, RZ ;  /* 0x000000408e007810 */ /* 0x000ff60007ffe0ff */
[----:B------:R1:W5:Y:S04]  /*3f70*/  @!P0 LDG.E.64 R8, [R14.64+0x40] ;  /* 0x0000400c0e088981 */ /* 0x000368000c1e1b00 */
[----:B------:R1:W5:Y:S01]  /*3f80*/  @!P0 LDG.E.64 R40, [R12.64+0x40] ;  /* 0x0000400c0c288981 */ /* 0x000362000c1e1b00 */
[----:B------:R-:W-:Y:S02]  /*3f90*/  ISETP.GE.AND P0, PT, R0, c[0x0][0x27c], PT ;  /* 0x00009f0000007a0c */ /* 0x000fe40003f06270 */
[----:B------:R-:W-:Y:S11]  /*3fa0*/  IADD3 R0, R142, 0x60, RZ ;  /* 0x000000608e007810 */ /* 0x000ff60007ffe0ff */
[----:B------:R1:W5:Y:S04]  /*3fb0*/  @!P0 LDG.E.64 R16, [R14.64+0x80] ;  /* 0x0000800c0e108981 */ /* 0x000368000c1e1b00 */
[----:B------:R1:W5:Y:S01]  /*3fc0*/  @!P0 LDG.E.64 R42, [R12.64+0x80] ;  /* 0x0000800c0c2a8981 */ /* 0x000362000c1e1b00 */
[----:B------:R-:W-:Y:S11]  /*3fd0*/  ISETP.GE.AND P0, PT, R0, c[0x0][0x27c], PT ;  /* 0x00009f0000007a0c */ /* 0x000ff60003f06270 */
[----:B------:R-:W-:Y:S02]  /*3fe0*/  @!UPT UIADD3 URZ, URZ, URZ, URZ ;  /* 0x0000003f3f3ff290 */ /* 0x000fe4000fffe03f */
[----:B------:R1:W5:Y:S04]  /*3ff0*/  @!P0 LDG.E.64 R18, [R14.64+0xc0] ;  /* 0x0000c00c0e128981 */ /* 0x000368000c1e1b00 */
[----:B------:R1:W5:Y:S02]  /*4000*/  @!P0 LDG.E.64 R44, [R12.64+0xc0] ;  /* 0x0000c00c0c2c8981 */ /* 0x000364000c1e1b00 */
.L_x_1846:
[----:B------:R-:W-:Y:S05]  /*4010*/  BSYNC B0 ;  /* 0x0000000000007941 */ /* 0x000fea0003800000 */
.L_x_1845:
[----:B-----5:R-:W-:Y:S01]  /*4020*/  MOV R0, R17 ;  /* 0x0000001100007202 */ /* 0x020fe20000000f00 */
        /* <DEDUP_REMOVED lines=45> */
[C---:B-1----:R-:W-:Y:S04]  /*4300*/  LEA R14, P0, R0.reuse, c[0x0][0x270], 0x1 ;  /* 0x00009c00000e7a11 */ /* 0x042fe800078008ff */
[----:B------:R-:W-:Y:S02]  /*4310*/  LEA.HI.X R15, R0, c[0x0][0x274], R7, 0x1, P0 ;  /* 0x00009d00000f7a11 */ /* 0x000fe400000f0c07 */
[C---:B------:R-:W-:Y:S02]  /*4320*/  LEA R12, P0, R5.reuse, c[0x0][0x288], 0x1 ;  /* 0x0000a200050c7a11 */ /* 0x040fe400078008ff */
[C---:B------:R-:W-:Y:S02]  /*4330*/  IADD3 R0, R142.reuse, 0x20, RZ ;  /* 0x000000208e007810 */ /* 0x040fe40007ffe0ff */
[----:B------:R-:W-:Y:S02]  /*4340*/  LEA.HI.X R13, R5, c[0x0][0x28c], R10, 0x1, P0 ;  /* 0x0000a300050d7a11 */ /* 0x000fe400000f0c0a */
[----:B------:R-:W-:Y:S11]  /*4350*/  ISETP.GE.AND P0, PT, R142, c[0x0][0x27c], PT ;  /* 0x00009f008e007a0c */ /* 0x000ff60003f06270 */
[----:B------:R-:W-:Y:S02]  /*4360*/  @!UPT UIADD3 URZ, URZ, URZ, URZ ;  /* 0x0000003f3f3ff290 */ /* 0x000fe4000fffe03f */
        /* <DEDUP_REMOVED lines=14> */
.L_x_1848:
[----:B------:R-:W-:Y:S05]  /*4450*/  BSYNC B0 ;  /* 0x0000000000007941 */ /* 0x000fea0003800000 */
.L_x_1847:
[----:B-----5:R-:W-:Y:S01]  /*4460*/  MOV R0, R27 ;  /* 0x0000001b00007202 */ /* 0x020fe20000000f00 */
[----:B------:R-:W-:Y:S01]  /*4470*/  IMAD.MOV.U32 R10, RZ, RZ, R28 ;  /* 0x000000ffff0a7224 */ /* 0x000fe200078e001c */
[----:B------:R-:W-:Y:S01]  /*4480*/  BSSY B1, `(.L_x_1849) ;  /* 0x00000fd000017945 */ /* 0x000fe20003800000 */
[----:B------:R-:W-:Y:S02]  /*4490*/  IMAD.MOV.U32 R7, RZ, RZ, R29 ;  /* 0x000000ffff077224 */ /* 0x000fe400078e001d */
[----:B------:R-:W-:Y:S02]  /*44a0*/  IMAD.MOV.U32 R5, RZ, RZ, R26 ;  /* 0x000000ffff057224 */ /* 0x000fe400078e001a */
[----:B-1----:R-:W-:Y:S01]  /*44b0*/  IMAD.MOV.U32 R12, RZ, RZ, R54 ;  /* 0x000000ffff0c7224 */ /* 0x002fe200078e0036 */
[----:B------:R-:W-:Y:S01]  /*44c0*/  PRMT R34, R7, 0x5410, R10 ;  /* 0x0000541007227816 */ /* 0x000fe2000000000a */
[----:B------:R-:W-:Y:S01]  /*44d0*/  IMAD.MOV.U32 R10, RZ, RZ, R24 ;  /* 0x000000ffff0a7224 */ /* 0x000fe200078e0018 */
[----:B------:R-:W-:Y:S01]  /*44e0*/  PRMT R33, R0, 0x5410, R5 ;  /* 0x0000541000217816 */ /* 0x000fe20000000005 */
[----:B------:R-:W-:Y:S01]  /*44f0*/  IMAD.MOV.U32 R7, RZ, RZ, R25 ;  /* 0x000000ffff077224 */ /* 0x000fe200078e0019 */
[----:B------:R-:W-:Y:S01]  /*4500*/  MOV R5, R20 ;  /* 0x0000001400057202 */ /* 0x000fe20000000f00 */
[----:B------:R-:W-:Y:S03]  /*4510*/  IMAD.MOV.U32 R0, RZ, RZ, R21 ;  /* 0x000000ffff007224 */ /* 0x000fe600078e0015 */
[----:B------:R-:W-:Y:S02]  /*4520*/  PRMT R32, R7, 0x5410, R10 ;  /* 0x0000541007207816 */ /* 0x000fe4000000000a */
        /* <DEDUP_REMOVED lines=24> */
[----:B------:R-:W-:Y:S02]  /*46b0*/  @!P0 PRMT R35, R52, 0x5410, R35 ;  /* 0x0000541034238816 */ /* 0x000fe40000000023 */
[----:B------:R-:W-:Y:S02]  /*46c0*/  @!P0 SHF.L.U32 R2, R3, 0x10, RZ ;  /* 0x0000001003028819 */ /* 0x000fe400000006ff */
[----:B------:R-:W-:Y:S01]  /*46d0*/  @!P0 PRMT R5, R22, 0x5432, R5 ;  /* 0x0000543216058816 */ /* 0x000fe20000000005 */
[----:B------:R-:W-:Y:S01]  /*46e0*/  @!P0 IMAD.U32 R7, R35, 0x10000, RZ ;  /* 0x0001000023078824 */ /* 0x000fe200078e00ff */
[----:B------:R-:W-:Y:S02]  /*46f0*/  @!P0 LOP3.LUT R3, R3, 0xffff0000, RZ, 0xc0, !PT ;  /* 0xffff000003038812 */ /* 0x000fe400078ec0ff */
[----:B------:R-:W-:Y:S04]  /*4700*/  @!P0 SHF.R.U32.HI R36, RZ, 0x10, R39 ;  /* 0x00000010ff248819 */ /* 0x000fe80000011627 */
[----:B------:R-:W-:Y:S01]  /*4710*/  @!P0 PRMT R36, R52, 0x5432, R36 ;  /* 0x0000543234248816 */ /* 0x000fe20000000024 */
[C---:B-1----:R-:W-:Y:S01]  /*4720*/  @!P0 IMAD.U32 R22, R12.reuse, 0x10000, RZ ;  /* 0x000100000c168824 */ /* 0x042fe200078e00ff */
[----:B------:R-:W-:Y:S05]  /*4730*/  @!P0 LOP3.LUT R0, R12, 0xffff0000, RZ, 0xc0, !PT ;  /* 0xffff00000c008812 */ /* 0x000fea00078ec0ff */
[C---:B------:R-:W-:Y:S02]  /*4740*/  @!P0 FMUL.FTZ R38, R0.reuse, R7 ;  /* 0x0000000700268220 */ /* 0x040fe40000410000 */
[-C--:B------:R-:W-:Y:S02]  /*4750*/  @!P0 FMUL.FTZ R0, R0, R2.reuse ;  /* 0x0000000200008220 */ /* 0x080fe40000410000 */
[----:B------:R-:W-:Y:S01]  /*4760*/  @!P0 FFMA.FTZ R38, R22, R2, -R38 ;  /* 0x0000000216268223 */ /* 0x000fe20000010826 */
[----:B------:R-:W-:Y:S01]  /*4770*/  @!P0 LOP3.LUT R2, R13, 0xffff0000, RZ, 0xc0, !PT ;  /* 0xffff00000d028812 */ /* 0x000fe200078ec0ff */
[----:B------:R-:W-:Y:S01]  /*4780*/  @!P0 FFMA.FTZ R0, R7, R22, R0 ;  /* 0x0000001607008223 */ /* 0x000fe20000010000 */
[----:B------:R-:W-:Y:S01]  /*4790*/  @!P0 LOP3.LUT R7, R35, 0xffff0000, RZ, 0xc0, !PT ;  /* 0xffff000023078812 */ /* 0x000fe200078ec0ff */
[----:B------:R-:W-:Y:S04]  /*47a0*/  @!P0 IMAD.U32 R22, R13, 0x10000, RZ ;  /* 0x000100000d168824 */ /* 0x000fe800078e00ff */
[C---:B------:R-:W-:Y:S02]  /*47b0*/  @!P0 FMUL.FTZ R35, R2.reuse, R7 ;  /* 0x0000000702238220 */ /* 0x040fe40000410000 */
[-C--:B------:R-:W-:Y:S02]  /*47c0*/  @!P0 FMUL.FTZ R2, R2, R3.reuse ;  /* 0x0000000302028220 */ /* 0x080fe40000410000 */
[----:B------:R-:W-:Y:S01]  /*47d0*/  @!P0 FFMA.FTZ R35, R22, R3, -R35 ;  /* 0x0000000316238223 */ /* 0x000fe20000010823 */
[----:B------:R-:W-:Y:S01]  /*47e0*/  @!P0 SHF.L.U32 R3, R5, 0x10, RZ ;  /* 0x0000001005038819 */ /* 0x000fe200000006ff */
[----:B------:R-:W-:Y:S01]  /*47f0*/  @!P0 FFMA.FTZ R2, R7, R22, R2 ;  /* 0x0000001607028223 */ /* 0x000fe20000010002 */
[----:B------:R-:W-:Y:S01]  /*4800*/  @!P0 F2FP.BF16.PACK_AB R22, R0, R38 ;  /* 0x000000260016823e */ /* 0x000fe200000010ff */
[----:B------:R-:W-:Y:S01]  /*4810*/  @!P0 IMAD.U32 R7, R36, 0x10000, RZ ;  /* 0x0001000024078824 */ /* 0x000fe200078e00ff */
[----:B------:R-:W-:Y:S02]  /*4820*/  @!P0 LOP3.LUT R0, R14, 0xffff0000, RZ, 0xc0, !PT ;  /* 0xffff00000e008812 */ /* 0x000fe400078ec0ff */
[----:B------:R-:W-:Y:S01]  /*4830*/  @!P0 F2FP.BF16.PACK_AB R2, R2, R35 ;  /* 0x000000230202823e */ /* 0x000fe200000010ff */
[----:B------:R-:W-:Y:S01]  /*4840*/  @!P0 IMAD.MOV.U32 R12, RZ, RZ, R22 ;  /* 0x000000ffff0c8224 */ /* 0x000fe200078e0016 */
[----:B------:R-:W-:Y:S01]  /*4850*/  @!P0 LOP3.LUT R35, R36, 0xffff0000, RZ, 0xc0, !PT ;  /* 0xffff000024238812 */ /* 0x000fe200078ec0ff */
[----:B------:R-:W-:Y:S01]  /*4860*/  @!P0 IMAD.U32 R22, R14, 0x10000, RZ ;  /* 0x000100000e168824 */ /* 0x000fe200078e00ff */
[----:B------:R-:W-:Y:S01]  /*4870*/  @!P0 MOV R13, R2 ;  /* 0x00000002000d8202 */ /* 0x000fe20000000f00 */
[C---:B------:R-:W-:Y:S01]  /*4880*/  @!P0 FMUL.FTZ R38, R0.reuse, R7 ;  /* 0x0000000700268220 */ /* 0x040fe20000410000 */
[----:B------:R-:W-:Y:S01]  /*4890*/  @!P0 LOP3.LUT R2, R15, 0xffff0000, RZ, 0xc0, !PT ;  /* 0xffff00000f028812 */ /* 0x000fe200078ec0ff */
[-C--:B------:R-:W-:Y:S01]  /*48a0*/  @!P0 FMUL.FTZ R0, R0, R3.reuse ;  /* 0x0000000300008220 */ /* 0x080fe20000410000 */
[----:B------:R-:W-:Y:S01]  /*48b0*/  @!P0 LOP3.LUT R5, R5, 0xffff0000, RZ, 0xc0, !PT ;  /* 0xffff000005058812 */ /* 0x000fe200078ec0ff */
[----:B------:R-:W-:Y:S01]  /*48c0*/  @!P0 FFMA.FTZ R38, R22, R3, -R38 ;  /* 0x0000000316268223 */ /* 0x000fe20000010826 */
[----:B------:R-:W-:Y:S01]  /*48d0*/  @!P0 SHF.L.U32 R3, R15, 0x10, RZ ;  /* 0x000000100f038819 */ /* 0x000fe200000006ff */
[----:B------:R-:W-:Y:S02]  /*48e0*/  @!P0 FFMA.FTZ R0, R7, R22, R0 ;  /* 0x0000001607008223 */ /* 0x000fe40000010000 */
[C---:B------:R-:W-:Y:S02]  /*48f0*/  @!P0 FMUL.FTZ R7, R2.reuse, R35 ;  /* 0x0000002302078220 */ /* 0x040fe40000410000 */
[-C--:B------:R-:W-:Y:S01]  /*4900*/  @!P0 FMUL.FTZ R2, R2, R5.reuse ;  /* 0x0000000502028220 */ /* 0x080fe20000410000 */
[----:B------:R-:W-:Y:S01]  /*4910*/  @!P0 F2FP.BF16.PACK_AB R0, R0, R38 ;  /* 0x000000260000823e */ /* 0x000fe200000010ff */
[----:B------:R-:W-:Y:S02]  /*4920*/  @!P0 FFMA.FTZ R5, R3, R5, -R7 ;  /* 0x0000000503058223 */ /* 0x000fe40000010807 */
[----:B------:R-:W-:Y:S02]  /*4930*/  @!P0 FFMA.FTZ R2, R35, R3, R2 ;  /* 0x0000000323028223 */ /* 0x000fe40000010002 */
[----:B------:R-:W-:Y:S03]  /*4940*/  @!P0 IMAD.MOV.U32 R14, RZ, RZ, R0 ;  /* 0x000000ffff0e8224 */ /* 0x000fe600078e0000 */
[----:B------:R-:W-:Y:S04]  /*4950*/  @!P0 F2FP.BF16.PACK_AB R2, R2, R5 ;  /* 0x000000050202823e */ /* 0x000fe800000010ff */
[----:B------:R-:W-:Y:S05]  /*4960*/  @!P0 MOV R15, R2 ;  /* 0x00000002000f8202 */ /* 0x000fea0000000f00 */
[----:B------:R1:W-:Y:S02]  /*4970*/  STG.E.128 [R70.64], R12 ;  /* 0x0000000c46007986 */ /* 0x0003e4000c101d0c */
.L_x_1852:
[----:B------:R-:W-:Y:S05]  /*4980*/  BSYNC B0 ;  /* 0x0000000000007941 */ /* 0x000fea0003800000 */
.L_x_1851:
[----:B------:R-:W-:Y:S01]  /*4990*/  ISETP.GE.AND P0, PT, R144, c[0x0][0x1d4], PT ;  /* 0x0000750090007a0c */ /* 0x000fe20003f06270 */
[----:B------:R-:W-:Y:S01]  /*49a0*/  @!UPT UIADD3 URZ, URZ, URZ, URZ ;  /* 0x0000003f3f3ff290 */ /* 0x000fe2000fffe03f */
[----:B------:R-:W-:Y:S11]  /*49b0*/  BSSY B0, `(.L_x_1853) ;  /* 0x0000037000007945 */ /* 0x000ff60003800000 */
[----:B------:R-:W-:-:S05]  /*49c0*/  @P0 BRA `(.L_x_1854) ;  /* 0x0000035000000947 */ /* 0x000fca0003800000 */
[----:B------:R-:W-:Y:S01]  /*49d0*/  IADD3 R0, R142, 0x20, RZ ;  /* 0x000000208e007810 */ /* 0x000fe20007ffe0ff */
[----:B-1----:R-:W1:Y:S03]  /*49e0*/  LDS.128 R12, [R220+0xb880] ;  /* 0x00b88000dc0c7984 */ /* 0x002e660000000c00 */
[----:B------:R-:W-:Y:S11]  /*49f0*/  ISETP.GE.AND P0, PT, R0, c[0x0][0x27c], PT ;  /* 0x00009f0000007a0c */ /* 0x000ff60003f06270 */
[----:B------:R-:W-:Y:S02]  /*4a00*/  @!UPT UIADD3 URZ, URZ, URZ, URZ ;  /* 0x0000003f3f3ff290 */ /* 0x000fe4000fffe03f */
[----:B------:R-:W-:Y:S02]  /*4a10*/  @!P0 SHF.R.U64 R22, R40, 0x10, R41 ;  /* 0x0000001028168819 */ /* 0x000fe40000001229 */
[----:B------:R-:W-:Y:S02]  /*4a20*/  @!P0 SHF.R.U64 R3, R8, 0x10, R9 ;  /* 0x0000001008038819 */ /* 0x000fe40000001209 */
[----:B------:R-:W-:Y:S02]  /*4a30*/  @!P0 PRMT R22, R53, 0x5410, R22 ;  /* 0x0000541035168816 */ /* 0x000fe40000000016 */
[----:B------:R-:W-:Y:S02]  /*4a40*/  @!P0 PRMT R3, R23, 0x5410, R3 ;  /* 0x0000541017038816 */ /* 0x000fe40000000003 */
[----:B------:R-:W-:Y:S01]  /*4a50*/  @!P0 SHF.R.U32.HI R8, RZ, 0x10, R9 ;  /* 0x00000010ff088819 */ /* 0x000fe20000011609 */
[C---:B------:R-:W-:Y:S01]  /*4a60*/  @!P0 IMAD.U32 R7, R22.reuse, 0x10000, RZ ;  /* 0x0001000016078824 */ /* 0x040fe200078e00ff */
[----:B------:R-:W-:Y:S01]  /*4a70*/  @!P0 SHF.R.U32.HI R38, RZ, 0x10, R41 ;  /* 0x00000010ff268819 */ /* 0x000fe20000011629 */
[----:B------:R-:W-:Y:S01]  /*4a80*/  @!P0 IMAD.U32 R2, R3, 0x10000, RZ ;  /* 0x0001000003028824 */ /* 0x000fe200078e00ff */
[----:B------:R-:W-:Y:S02]  /*4a90*/  @!P0 PRMT R9, R23, 0x5432, R8 ;  /* 0x0000543217098816 */ /* 0x000fe40000000008 */
[----:B------:R-:W-:Y:S02]  /*4aa0*/  @!P0 LOP3.LUT R22, R22, 0xffff0000, RZ, 0xc0, !PT ;  /* 0xffff000016168812 */ /* 0x000fe400078ec0ff */
[----:B------:R-:W-:Y:S02]  /*4ab0*/  @!P0 LOP3.LUT R3, R3, 0xffff0000, RZ, 0xc0, !PT ;  /* 0xffff000003038812 */ /* 0x000fe400078ec0ff */
[----:B------:R-:W-:Y:S05]  /*4ac0*/  @!P0 PRMT R38, R53, 0x5432, R38 ;  /* 0x0000543235268816 */ /* 0x000fea0000000026 */
[----:B------:R-:W-:Y:S01]  /*4ad0*/  @!P0 IMAD.U32 R35, R38, 0x10000, RZ ;  /* 0x0001000026238824 */ /* 0x000fe200078e00ff */
[C---:B-1----:R-:W-:Y:S01]  /*4ae0*/  @!P0 LOP3.LUT R0, R12.reuse, 0xffff0000, RZ, 0xc0, !PT ;  /* 0xffff00000c008812 */ /* 0x042fe200078ec0ff */
[----:B------:R-:W-:Y:S01]  /*4af0*/  @!P0 IMAD.U32 R8, R12, 0x10000, RZ ;  /* 0x000100000c088824 */ /* 0x000fe200078e00ff */
[C---:B------:R-:W-:Y:S02]  /*4b00*/  @!P0 LOP3.LUT R5, R13.reuse, 0xffff0000, RZ, 0xc0, !PT ;  /* 0xffff00000d058812 */ /* 0x040fe400078ec0ff */
[----:B------:R-:W-:Y:S01]  /*4b10*/  @!P0 SHF.L.U32 R36, R14, 0x10, RZ ;  /* 0x000000100e248819 */ /* 0x000fe200000006ff */
[----:B------:R-:W-:Y:S01]  /*4b20*/  @!P0 FMUL.FTZ R23, R0, R7 ;  /* 0x0000000700178220 */ /* 0x000fe20000410000 */
[----:B------:R-:W-:Y:S01]  /*4b30*/  @!P0 LOP3.LUT R38, R38, 0xffff0000, RZ, 0xc0, !PT ;  /* 0xffff000026268812 */ /* 0x000fe200078ec0ff */
[-C--:B------:R-:W-:Y:S02]  /*4b40*/  @!P0 FMUL.FTZ R0, R0, R2.reuse ;  /* 0x0000000200008220 */ /* 0x080fe40000410000 */
[----:B------:R-:W-:Y:S01]  /*4b50*/  @!P0 FFMA.FTZ R41, R8, R2, -R23 ;  /* 0x0000000208298223 */ /* 0x000fe20000010817 */
[----:B------:R-:W-:Y:S01]  /*4b60*/  @!P0 SHF.L.U32 R23, R13, 0x10, RZ ;  /* 0x000000100d178819 */ /* 0x000fe200000006ff */
[----:B------:R-:W-:Y:S01]  /*4b70*/  @!P0 FFMA.FTZ R0, R7, R8, R0 ;  /* 0x0000000807008223 */ /* 0x000fe20000010000 */
[----:B------:R-:W-:Y:S01]  /*4b80*/  @!P0 LOP3.LUT R7, R14, 0xffff0000, RZ, 0xc0, !PT ;  /* 0xffff00000e078812 */ /* 0x000fe200078ec0ff */
[C---:B------:R-:W-:Y:S02]  /*4b90*/  @!P0 FMUL.FTZ R8, R5.reuse, R22 ;  /* 0x0000001605088220 */ /* 0x040fe40000410000 */
[----:B------:R-:W-:Y:S01]  /*4ba0*/  @!P0 FMUL.FTZ R2, R5, R3 ;  /* 0x0000000305028220 */ /* 0x000fe20000410000 */
[----:B------:R-:W-:Y:S01]  /*4bb0*/  @!P0 F2FP.BF16.PACK_AB R0, R0, R41 ;  /* 0x000000290000823e */ /* 0x000fe200000010ff */
[----:B------:R-:W-:Y:S01]  /*4bc0*/  @!P0 FFMA.FTZ R40, R23, R3, -R8 ;  /* 0x0000000317288223 */ /* 0x000fe20000010808 */
[----:B------:R-:W-:Y:S01]  /*4bd0*/  @!P0 LOP3.LUT R8, R15, 0xffff0000, RZ, 0xc0, !PT ;  /* 0xffff00000f088812 */ /* 0x000fe200078ec0ff */
[----:B------:R-:W-:Y:S02]  /*4be0*/  @!P0 IMAD.U32 R5, R9, 0x10000, RZ ;  /* 0x0001000009058824 */ /* 0x000fe400078e00ff */
[C---:B------:R-:W-:Y:S02]  /*4bf0*/  @!P0 FMUL.FTZ R39, R7.reuse, R35 ;  /* 0x0000002307278220 */ /* 0x040fe40000410000 */
[-C--:B------:R-:W-:Y:S02]  /*4c00*/  @!P0 FMUL.FTZ R3, R7, R5.reuse ;  /* 0x0000000507038220 */ /* 0x080fe40000410000 */
[----:B------:R-:W-:Y:S01]  /*4c10*/  @!P0 FFMA.FTZ R39, R36, R5, -R39 ;  /* 0x0000000524278223 */ /* 0x000fe20000010827 */
[----:B------:R-:W-:Y:S01]  /*4c20*/  @!P0 LOP3.LUT R5, R9, 0xffff0000, RZ, 0xc0, !PT ;  /* 0xffff000009058812 */ /* 0x000fe200078ec0ff */
[----:B------:R-:W-:Y:S02]  /*4c30*/  @!P0 IMAD.U32 R7, R15, 0x10000, RZ ;  /* 0x000100000f078824 */ /* 0x000fe400078e00ff */
[----:B------:R-:W-:Y:S02]  /*4c40*/  @!P0 FMUL.FTZ R9, R8, R38 ;  /* 0x0000002608098220 */ /* 0x000fe40000410000 */
[----:B------:R-:W-:Y:S02]  /*4c50*/  @!P0 FFMA.FTZ R2, R22, R23, R2 ;  /* 0x0000001716028223 */ /* 0x000fe40000010002 */
[-C--:B------:R-:W-:Y:S02]  /*4c60*/  @!P0 FFMA.FTZ R9, R7, R5.reuse, -R9 ;  /* 0x0000000507098223 */ /* 0x080fe40000010809 */
[----:B------:R-:W-:Y:S01]  /*4c70*/  @!P0 FMUL.FTZ R5, R8, R5 ;  /* 0x0000000508058220 */ /* 0x000fe20000410000 */
[----:B------:R-:W-:Y:S01]  /*4c80*/  @!P0 F2FP.BF16.PACK_AB R2, R2, R40 ;  /* 0x000000280202823e */ /* 0x000fe200000010ff */
[----:B------:R-:W-:Y:S02]  /*4c90*/  @!P0 FFMA.FTZ R3, R35, R36, R3 ;  /* 0x0000002423038223 */ /* 0x000fe40000010003 */
[----:B------:R-:W-:Y:S01]  /*4ca0*/  @!P0 FFMA.FTZ R5, R38, R7, R5 ;  /* 0x0000000726058223 */ /* 0x000fe20000010005 */
[----:B------:R-:W-:Y:S01]  /*4cb0*/  @!P0 MOV R13, R2 ;  /* 0x00000002000d8202 */ /* 0x000fe20000000f00 */
[----:B------:R-:W-:Y:S01]  /*4cc0*/  @!P0 IMAD.MOV.U32 R12, RZ, RZ, R0 ;  /* 0x000000ffff0c8224 */ /* 0x000fe200078e0000 */
[----:B------:R-:W-:Y:S02]  /*4cd0*/  @!P0 F2FP.BF16.PACK_AB R3, R3, R39 ;  /* 0x000000270303823e */ /* 0x000fe400000010ff */
[----:B------:R-:W-:Y:S03]  /*4ce0*/  @!P0 F2FP.BF16.PACK_AB R5, R5, R9 ;  /* 0x000000090505823e */ /* 0x000fe600000010ff */
[----:B------:R-:W-:Y:S01]  /*4cf0*/  @!P0 IMAD.MOV.U32 R14, RZ, RZ, R3 ;  /* 0x000000ffff0e8224 */ /* 0x000fe200078e0003 */
[----:B------:R-:W-:Y:S05]  /*4d00*/  @!P0 MOV R15, R5 ;  /* 0x00000005000f8202 */ /* 0x000fea0000000f00 */
[----:B------:R1:W-:Y:S02]  /*4d10*/  STG.E.128 [R70.64+0x80], R12 ;  /* 0x0000800c46007986 */ /* 0x0003e4000c101d0c */
.L_x_1854:
[----:B------:R-:W-:Y:S05]  /*4d20*/  BSYNC B0 ;  /* 0x0000000000007941 */ /* 0x000fea0003800000 */
.L_x_1853:
        /* <DEDUP_REMOVED lines=9> */
[--C-:B------:R-:W-:Y:S02]  /*4dc0*/  @!P0 SHF.R.U64 R0, R16, 0x10, R17.reuse ;  /* 0x0000001010008819 */ /* 0x100fe40000001211 */
[----:B------:R-:W-:Y:S02]  /*4dd0*/  @!P0 SHF.R.U32.HI R2, RZ, 0x10, R17 ;  /* 0x00000010ff028819 */ /* 0x000fe40000011611 */
[----:B------:R-:W-:Y:S02]  /*4de0*/  @!P0 PRMT R17, R56, 0x5410, R3 ;  /* 0x0000541038118816 */ /* 0x000fe40000000003 */
[C---:B------:R-:W-:Y:S02]  /*4df0*/  @!P0 PRMT R0, R30.reuse, 0x5432, R0 ;  /* 0x000054321e008816 */ /* 0x040fe40000000000 */
[----:B------:R-:W-:Y:S01]  /*4e00*/  @!P0 PRMT R8, R30, 0x5410, R2 ;  /* 0x000054101e088816 */ /* 0x000fe20000000002 */
[C---:B------:R-:W-:Y:S01]  /*4e10*/  @!P0 IMAD.U32 R9, R17.reuse, 0x10000, RZ ;  /* 0x0001000011098824 */ /* 0x040fe200078e00ff */
[----:B------:R-:W-:Y:S01]  /*4e20*/  @!P0 LOP3.LUT R17, R17, 0xffff0000, RZ, 0xc0, !PT ;  /* 0xffff000011118812 */ /* 0x000fe200078ec0ff */
[C---:B------:R-:W-:Y:S01]  /*4e30*/  @!P0 IMAD.U32 R5, R0.reuse, 0x10000, RZ ;  /* 0x0001000000058824 */ /* 0x040fe200078e00ff */
[----:B------:R-:W-:Y:S02]  /*4e40*/  @!P0 SHF.R.U32.HI R23, RZ, 0x10, R43 ;  /* 0x00000010ff178819 */ /* 0x000fe4000001162b */
[----:B------:R-:W-:Y:S02]  /*4e50*/  @!P0 LOP3.LUT R3, R0, 0xffff0000, RZ, 0xc0, !PT ;  /* 0xffff000000038812 */ /* 0x000fe400078ec0ff */
[----:B------:R-:W-:Y:S01]  /*4e60*/  @!P0 PRMT R23, R56, 0x5432, R23 ;  /* 0x0000543238178816 */ /* 0x000fe20000000017 */
[C---:B-1----:R-:W-:Y:S01]  /*4e70*/  @!P0 IMAD.U32 R16, R12.reuse, 0x10000, RZ ;  /* 0x000100000c108824 */ /* 0x042fe200078e00ff */
[C---:B------:R-:W-:Y:S02]  /*4e80*/  @!P0 LOP3.LUT R7, R13.reuse, 0xffff0000, RZ, 0xc0, !PT ;  /* 0xffff00000d078812 */ /* 0x040fe400078ec0ff */
[----:B------:R-:W-:Y:S02]  /*4e90*/  @!P0 LOP3.LUT R2, R12, 0xffff0000, RZ, 0xc0, !PT ;  /* 0xffff00000c028812 */ /* 0x000fe400078ec0ff */
[----:B------:R-:W-:Y:S01]  /*4ea0*/  @!P0 SHF.L.U32 R22, R13, 0x10, RZ ;  /* 0x000000100d168819 */ /* 0x000fe200000006ff */
[C---:B------:R-:W-:Y:S02]  /*4eb0*/  @!P0 FMUL.FTZ R35, R7.reuse, R17 ;  /* 0x0000001107238220 */ /* 0x040fe40000410000 */
[C---:B------:R-:W-:Y:S02]  /*4ec0*/  @!P0 FMUL.FTZ R0, R2.reuse, R5 ;  /* 0x0000000502008220 */ /* 0x040fe40000410000 */
[----:B------:R-:W-:Y:S02]  /*4ed0*/  @!P0 FMUL.FTZ R30, R2, R9 ;  /* 0x00000009021e8220 */ /* 0x000fe40000410000 */
[-C--:B------:R-:W-:Y:S01]  /*4ee0*/  @!P0 FMUL.FTZ R2, R7, R3.reuse ;  /* 0x0000000307028220 */ /* 0x080fe20000410000 */
[----:B------:R-:W-:Y:S01]  /*4ef0*/  @!P0 LOP3.LUT R7, R15, 0xffff0000, RZ, 0xc0, !PT ;  /* 0xffff00000f078812 */ /* 0x000fe200078ec0ff */
[----:B------:R-:W-:Y:S01]  /*4f00*/  @!P0 FFMA.FTZ R38, R22, R3, -R35 ;  /* 0x0000000316268223 */ /* 0x000fe20000010823 */
[----:B------:R-:W-:Y:S01]  /*4f10*/  @!P0 LOP3.LUT R3, R14, 0xffff0000, RZ, 0xc0, !PT ;  /* 0xffff00000e038812 */ /* 0x000fe200078ec0ff */
[----:B------:R-:W-:Y:S02]  /*4f20*/  @!P0 FFMA.FTZ R0, R9, R16, R0 ;  /* 0x0000001009008223 */ /* 0x000fe40000010000 */
[C---:B------:R-:W-:Y:S01]  /*4f30*/  @!P0 IMAD.U32 R9, R23.reuse, 0x10000, RZ ;  /* 0x0001000017098824 */ /* 0x040fe200078e00ff */
[----:B------:R-:W-:Y:S01]  /*4f40*/  @!P0 LOP3.LUT R23, R23, 0xffff0000, RZ, 0xc0, !PT ;  /* 0xffff000017178812 */ /* 0x000fe200078ec0ff */
[----:B------:R-:W-:Y:S01]  /*4f50*/  @!P0 FFMA.FTZ R39, R16, R5, -R30 ;  /* 0x0000000510278223 */ /* 0x000fe2000001081e */
[----:B------:R-:W-:Y:S01]  /*4f60*/  @!P0 SHF.L.U32 R5, R8, 0x10, RZ ;  /* 0x0000001008058819 */ /* 0x000fe200000006ff */
[----:B------:R-:W-:Y:S01]  /*4f70*/  @!P0 IMAD.U32 R16, R14, 0x10000, RZ ;  /* 0x000100000e108824 */ /* 0x000fe200078e00ff */
[----:B------:R-:W-:Y:S01]  /*4f80*/  @!P0 LOP3.LUT R8, R8, 0xffff0000, RZ, 0xc0, !PT ;  /* 0xffff000008088812 */ /* 0x000fe200078ec0ff */
[C---:B------:R-:W-:Y:S01]  /*4f90*/  @!P0 FMUL.FTZ R35, R3.reuse, R9 ;  /* 0x0000000903238220 */ /* 0x040fe20000410000 */
[----:B------:R-:W-:Y:S01]  /*4fa0*/  @!P0 F2FP.BF16.PACK_AB R0, R0, R39 ;  /* 0x000000270000823e */ /* 0x000fe200000010ff */
[----:B------:R-:W-:Y:S02]  /*4fb0*/  @!P0 FMUL.FTZ R3, R3, R5 ;  /* 0x0000000503038220 */ /* 0x000fe40000410000 */
[----:B------:R-:W-:Y:S02]  /*4fc0*/  @!P0 IMAD.U32 R30, R15, 0x10000, RZ ;  /* 0x000100000f1e8824 */ /* 0x000fe400078e00ff */
[C---:B------:R-:W-:Y:S02]  /*4fd0*/  @!P0 FMUL.FTZ R36, R7.reuse, R23 ;  /* 0x0000001707248220 */ /* 0x040fe40000410000 */
[----:B------:R-:W-:Y:S02]  /*4fe0*/  @!P0 FFMA.FTZ R35, R16, R5, -R35 ;  /* 0x0000000510238223 */ /* 0x000fe40000010823 */
[----:B------:R-:W-:Y:S02]  /*4ff0*/  @!P0 FMUL.FTZ R5, R7, R8 ;  /* 0x0000000807058220 */ /* 0x000fe40000410000 */
[----:B------:R-:W-:Y:S02]  /*5000*/  @!P0 FFMA.FTZ R2, R17, R22, R2 ;  /* 0x0000001611028223 */ /* 0x000fe40000010002 */
[----:B------:R-:W-:Y:S02]  /*5010*/  @!P0 FFMA.FTZ R3, R9, R16, R3 ;  /* 0x0000001009038223 */ /* 0x000fe40000010003 */
        /* <DEDUP_REMOVED lines=10> */
.L_x_1856:
[----:B------:R-:W-:Y:S05]  /*50c0*/  BSYNC B0 ;  /* 0x0000000000007941 */ /* 0x000fea0003800000 */
.L_x_1855:
[----:B------:R-:W-:Y:S11]  /*50d0*/  ISETP.GE.AND P0, PT, R234, c[0x0][0x1d4], PT ;  /* 0x00007500ea007a0c */ /* 0x000ff60003f06270 */
[----:B------:R-:W-:Y:S02]  /*50e0*/  @!UPT UIADD3 URZ, URZ, URZ, URZ ;  /* 0x0000003f3f3ff290 */ /* 0x000fe4000fffe03f */
        /* <DEDUP_REMOVED lines=8> */
[----:B------:R-:W-:Y:S02]  /*5170*/  @!P0 SHF.R.U32.HI R2, RZ, 0x10, R19 ;  /* 0x00000010ff028819 */ /* 0x000fe40000011613 */
[----:B------:R-:W-:Y:S01]  /*5180*/  @!P0 PRMT R0, R31, 0x5432, R0 ;  /* 0x000054321f008816 */ /* 0x000fe20000000000 */
[C---:B------:R-:W-:Y:S01]  /*5190*/  @!P0 IMAD.U32 R9, R17.reuse, 0x10000, RZ ;  /* 0x0001000011098824 */ /* 0x040fe200078e00ff */
[----:B------:R-:W-:Y:S02]  /*51a0*/  @!P0 SHF.R.U32.HI R3, RZ, 0x10, R45 ;  /* 0x00000010ff038819 */ /* 0x000fe4000001162d */
[----:B------:R-:W-:Y:S01]  /*51b0*/  @!P0 LOP3.LUT R17, R17, 0xffff0000, RZ, 0xc0, !PT ;  /* 0xffff000011118812 */ /* 0x000fe200078ec0ff */
[C---:B------:R-:W-:Y:S01]  /*51c0*/  @!P0 IMAD.U32 R5, R0.reuse, 0x10000, RZ ;  /* 0x0001000000058824 */ /* 0x040fe200078e00ff */
[----:B------:R-:W-:Y:S02]  /*51d0*/  @!P0 PRMT R8, R31, 0x5410, R2 ;  /* 0x000054101f088816 */ /* 0x000fe40000000002 */
[----:B------:R-:W-:Y:S02]  /*51e0*/  @!P0 PRMT R19, R57, 0x5432, R3 ;  /* 0x0000543239138816 */ /* 0x000fe40000000003 */
[----:B------:R-:W-:Y:S01]  /*51f0*/  @!P0 LOP3.LUT R3, R0, 0xffff0000, RZ, 0xc0, !PT ;  /* 0xffff000000038812 */ /* 0x000fe200078ec0ff */
        /* <DEDUP_REMOVED lines=37> */
.L_x_1850:
[----:B------:R-:W-:Y:S05]  /*5450*/  BSYNC B1 ;  /* 0x0000000000017941 */ /* 0x000fea0003800000 */
.L_x_1849:
        /* <DEDUP_REMOVED lines=13> */
[----:B------:R-:W-:Y:S01]  /*5530*/  @!P0 PRMT R7, R10, 0x5410, R2 ;  /* 0x000054100a078816 */ /* 0x000fe20000000002 */
[----:B------:R-:W-:Y:S01]  /*5540*/  @!P0 IMAD.U32 R8, R0, 0x10000, RZ ;  /* 0x0001000000088824 */ /* 0x000fe200078e00ff */
[----:B------:R-:W-:Y:S01]  /*5550*/  @!P0 SHF.R.U32.HI R18, RZ, 0x10, R47 ;  /* 0x00000010ff128819 */ /* 0x000fe2000001162f */
[C---:B------:R-:W-:Y:S01]  /*5560*/  @!P0 IMAD.U32 R9, R16.reuse, 0x10000, RZ ;  /* 0x0001000010098824 */ /* 0x040fe200078e00ff */
[----:B------:R-:W-:Y:S02]  /*5570*/  @!P0 LOP3.LUT R16, R16, 0xffff0000, RZ, 0xc0, !PT ;  /* 0xffff000010108812 */ /* 0x000fe400078ec0ff */
[----:B------:R-:W-:Y:S02]  /*5580*/  @!P0 LOP3.LUT R5, R0, 0xffff0000, RZ, 0xc0, !PT ;  /* 0xffff000000058812 */ /* 0x000fe400078ec0ff */
[----:B------:R-:W-:Y:S01]  /*5590*/  @!P0 PRMT R18, R58, 0x5432, R18 ;  /* 0x000054323a128816 */ /* 0x000fe20000000012 */
        /* <DEDUP_REMOVED lines=15> */
[----:B------:R-:W-:Y:S01]  /*5690*/  @!P0 IMAD.U32 R8, R7, 0x10000, RZ ;  /* 0x0001000007088824 */ /* 0x000fe200078e00ff */
[----:B------:R-:W-:Y:S01]  /*56a0*/  @!P0 F2FP.BF16.PACK_AB R0, R0, R23 ;  /* 0x000000170000823e */ /* 0x000fe200000010ff */
[----:B------:R-:W-:Y:S01]  /*56b0*/  @!P0 FFMA.FTZ R22, R17, R5, -R20 ;  /* 0x0000000511168223 */ /* 0x000fe20000010814 */
[----:B------:R-:W-:Y:S01]  /*56c0*/  @!P0 LOP3.LUT R5, R15, 0xffff0000, RZ, 0xc0, !PT ;  /* 0xffff00000f058812 */ /* 0x000fe200078ec0ff */
[----:B------:R-:W-:Y:S01]  /*56d0*/  @!P0 FMUL.FTZ R20, R3, R9 ;  /* 0x0000000903148220 */ /* 0x000fe20000410000 */
[----:B------:R-:W-:Y:S01]  /*56e0*/  @!P0 LOP3.LUT R7, R7, 0xffff0000, RZ, 0xc0, !PT ;  /* 0xffff000007078812 */ /* 0x000fe200078ec0ff */
[----:B------:R-:W-:Y:S02]  /*56f0*/  @!P0 FMUL.FTZ R3, R3, R8 ;  /* 0x0000000803038220 */ /* 0x000fe40000410000 */
[C---:B------:R-:W-:Y:S02]  /*5700*/  @!P0 FMUL.FTZ R21, R5.reuse, R18 ;  /* 0x0000001205158220 */ /* 0x040fe40000410000 */
[----:B------:R-:W-:Y:S02]  /*5710*/  @!P0 FMUL.FTZ R5, R5, R7 ;  /* 0x0000000705058220 */ /* 0x000fe40000410000 */
[----:B------:R-:W-:Y:S02]  /*5720*/  @!P0 FFMA.FTZ R2, R16, R17, R2 ;  /* 0x0000001110028223 */ /* 0x000fe40000010002 */
[----:B------:R-:W-:Y:S02]  /*5730*/  @!P0 FFMA.FTZ R3, R9, R10, R3 ;  /* 0x0000000a09038223 */ /* 0x000fe40000010003 */
[----:B------:R-:W-:Y:S01]  /*5740*/  @!P0 FFMA.FTZ R20, R10, R8, -R20 ;  /* 0x000000080a148223 */ /* 0x000fe20000010814 */
[----:B------:R-:W-:Y:S01]  /*5750*/  @!P0 F2FP.BF16.PACK_AB R2, R2, R22 ;  /* 0x000000160202823e */ /* 0x000fe200000010ff */
[----:B------:R-:W-:Y:S02]  /*5760*/  @!P0 FFMA.FTZ R21, R19, R7, -R21 ;  /* 0x0000000713158223 */ /* 0x000fe40000010815 */
        /* <DEDUP_REMOVED lines=8> */
.L_x_1859:
[----:B------:R-:W-:Y:S05]  /*57f0*/  BSYNC B0 ;  /* 0x0000000000007941 */ /* 0x000fea0003800000 */
.L_x_1858:
        /* <DEDUP_REMOVED lines=10> */
[C---:B------:R-:W-:Y:S02]  /*58a0*/  @!P0 PRMT R16, R59.reuse, 0x5410, R16 ;  /* 0x000054103b108816 */ /* 0x040fe40000000010 */
[----:B------:R-:W-:Y:S02]  /*58b0*/  @!P0 SHF.R.U32.HI R2, RZ, 0x10, R25 ;  /* 0x00000010ff028819 */ /* 0x000fe40000011619 */
[----:B------:R-:W-:Y:S01]  /*58c0*/  @!P0 PRMT R0, R32, 0x5432, R0 ;  /* 0x0000543220008816 */ /* 0x000fe20000000000 */
[C---:B------:R-:W-:Y:S01]  /*58d0*/  @!P0 IMAD.U32 R9, R16.reuse, 0x10000, RZ ;  /* 0x0001000010098824 */ /* 0x040fe200078e00ff */
[----:B------:R-:W-:Y:S02]  /*58e0*/  @!P0 LOP3.LUT R16, R16, 0xffff0000, RZ, 0xc0, !PT ;  /* 0xffff000010108812 */ /* 0x000fe400078ec0ff */
[----:B------:R-:W-:Y:S01]  /*58f0*/  @!P0 PRMT R8, R32, 0x5410, R2 ;  /* 0x0000541020088816 */ /* 0x000fe20000000002 */
        /* <DEDUP_REMOVED lines=24> */
[-C--:B------:R-:W-:Y:S02]  /*5a80*/  @!P0 FMUL.FTZ R3, R3, R5.reuse ;  /* 0x0000000503038220 */ /* 0x080fe40000410000 */
        /* <DEDUP_REMOVED lines=16> */
.L_x_1861:
[----:B------:R-:W-:Y:S05]  /*5b90*/  BSYNC B0 ;  /* 0x0000000000007941 */ /* 0x000fea0003800000 */
.L_x_1860:
        /* <DEDUP_REMOVED lines=10> */
[----:B------:R-:W-:Y:S02]  /*5c40*/  @!P0 PRMT R16, R60, 0x5410, R16 ;  /* 0x000054103c108816 */ /* 0x000fe40000000010 */
[----:B------:R-:W-:Y:S02]  /*5c50*/  @!P0 SHF.R.U32.HI R2, RZ, 0x10, R27 ;  /* 0x00000010ff028819 */ /* 0x000fe4000001161b */
[C---:B------:R-:W-:Y:S01]  /*5c60*/  @!P0 PRMT R0, R33.reuse, 0x5432, R0 ;  /* 0x0000543221008816 */ /* 0x040fe20000000000 */
        /* <DEDUP_REMOVED lines=44> */
.L_x_1863:
[----:B------:R-:W-:Y:S05]  /*5f30*/  BSYNC B0 ;  /* 0x0000000000007941 */ /* 0x000fea0003800000 */
.L_x_1862:
        /* <DEDUP_REMOVED lines=57> */
.L_x_1844:
        /* <DEDUP_REMOVED lines=21> */
[----:B------:R-:W-:Y:S01]  /*6420*/  CS2R R50, SRZ ;  /* 0x0000000000327805 */ /* 0x000fe2000001ff00 */
[----:B------:R-:W-:Y:S01]  /*6430*/  CS2R R48, SRZ ;  /* 0x0000000000307805 */ /* 0x000fe2000001ff00 */
        /* <DEDUP_REMOVED lines=13> */
.L_x_1865:
[----:B------:R-:W-:Y:S05]  /*6510*/  BSYNC B0 ;  /* 0x0000000000007941 */ /* 0x000fea0003800000 */
.L_x_1864:
[----:B-----5:R-:W-:Y:S01]  /*6520*/  MOV R0, R21 ;  /* 0x0000001500007202 */ /* 0x020fe20000000f00 */
[----:B------:R-:W-:Y:S01]  /*6530*/  IMAD.MOV.U32 R5, RZ, RZ, R22 ;  /* 0x000000ffff057224 */ /* 0x000fe200078e0016 */
[----:B------:R-:W-:Y:S01]  /*6540*/  ISETP.GE.AND P6, PT, R153, R77, PT ;  /* 0x0000004d9900720c */ /* 0x000fe20003fc6270 */
[----:B-1----:R-:W-:Y:S01]  /*6550*/  IMAD.MOV.U32 R3, RZ, RZ, R23 ;  /* 0x000000ffff037224 */ /* 0x002fe200078e0017 */
        /* <DEDUP_REMOVED lines=54> */
.L_x_1867:
[----:B------:R-:W-:Y:S05]  /*68c0*/  BSYNC B0 ;  /* 0x0000000000007941 */ /* 0x000fea0003800000 */
.L_x_1866:
[----:B-----5:R-:W-:Y:S01]  /*68d0*/  MOV R0, R29 ;  /* 0x0000001d00007202 */ /* 0x020fe20000000f00 */
[----:B------:R-:W-:Y:S01]  /*68e0*/  IMAD.MOV.U32 R5, RZ, RZ, R30 ;  /* 0x000000ffff057224 */ /* 0x000fe200078e001e */
[----:B------:R-:W-:Y:S01]  /*68f0*/  IADD3 R67, -R68, c[0x0][0x1d4], RZ ;  /* 0x0000750044437a10 */ /* 0x000fe20007ffe1ff */
[----:B-1----:R-:W-:Y:S01]  /*6900*/  IMAD.MOV.U32 R3, RZ, RZ, R31 ;  /* 0x000000ffff037224 */ /* 0x002fe200078e001f */
        /* <DEDUP_REMOVED lines=24> */
[----:B------:R-:W-:Y:S01]  /*6a90*/  BSSY B0, `(.L_x_1870) ;  /* 0x0000082000007945 */ /* 0x000fe20003800000 */
[----:B------:R-:W-:Y:S03]  /*6aa0*/  SHF.R.U32.HI R154, RZ, 0x3, R242 ;  /* 0x00000003ff9a7819 */ /* 0x000fe600000116f2 */
[----:B------:R-:W-:Y:S01]  /*6ab0*/  IMAD.X R73, R76, 0x1, R112, P0 ;  /* 0x000000014c497824 */ /* 0x000fe200000e0670 */
[----:B------:R-:W-:Y:S11]  /*6ac0*/  ISETP.GE.AND P0, PT, R140, c[0x0][0x1d4], PT ;  /* 0x000075008c007a0c */ /* 0x000ff60003f06270 */
[----:B------:R-:W-:Y:S02]  /*6ad0*/  @!UPT UIADD3 URZ, URZ, URZ, URZ ;  /* 0x0000003f3f3ff290 */ /* 0x000fe4000fffe03f */
[----:B------:R-:W-:-:S05]  /*6ae0*/  @P0 BRA `(.L_x_1871) ;  /* 0x000007c000000947 */ /* 0x000fca0003800000 */
[----:B------:R-:W-:Y:S01]  /*6af0*/  SEL R0, R68, R67, !P1 ;  /* 0x0000004344007207 */ /* 0x000fe20004800000 */
[----:B------:R-:W1:Y:S01]  /*6b00*/  LDS.128 R44, [R116+0xa080] ;  /* 0x00a08000742c7984 */ /* 0x000e620000000c00 */
[----:B------:R-:W-:Y:S02]  /*6b10*/  ISETP.GE.AND P0, PT, R140, c[0x0][0x27c], PT ;  /* 0x00009f008c007a0c */ /* 0x000fe40003f06270 */
[----:B------:R-:W-:Y:S04]  /*6b20*/  SHF.R.S32.HI R2, RZ, 0x1f, R0 ;  /* 0x0000001fff027819 */ /* 0x000fe80000011400 */
[----:B------:R-:W-:Y:S04]  /*6b30*/  LEA.HI R0, R2, R0, RZ, 0x4 ;  /* 0x0000000002007211 */ /* 0x000fe800078f20ff */
[----:B------:R-:W-:Y:S03]  /*6b40*/  LEA.HI.SX32 R0, R0, R66, 0x1c ;  /* 0x0000004200007211 */ /* 0x000fe600078fe2ff */
[----:B------:R-:W-:Y:S02]  /*6b50*/  @!P0 SHF.R.U32.HI R5, RZ, 0x10, R41 ;  /* 0x00000010ff058819 */ /* 0x000fe40000011629 */
[----:B------:R-:W-:Y:S01]  /*6b60*/  IMAD.SHL.U32 R70, R0, 0x8, RZ ;  /* 0x0000000800467824 */ /* 0x000fe200078e00ff */
[----:B------:R-:W-:Y:S02]  /*6b70*/  SHF.R.S32.HI R2, RZ, 0x1f, R0 ;  /* 0x0000001fff027819 */ /* 0x000fe40000011400 */
[----:B------:R-:W-:Y:S02]  /*6b80*/  @!P0 SHF.R.U64 R3, R12, 0x10, R13 ;  /* 0x000000100c038819 */ /* 0x000fe4000000120d */
[----:B------:R-:W-:Y:S02]  /*6b90*/  LEA.HI R2, R2, R0, RZ, 0x3 ;  /* 0x0000000002027211 */ /* 0x000fe400078f18ff */
[----:B------:R-:W-:Y:S02]  /*6ba0*/  @!P0 PRMT R3, R7, 0x5432, R3 ;  /* 0x0000543207038816 */ /* 0x000fe40000000003 */
[----:B------:R-:W-:Y:S02]  /*6bb0*/  SHF.R.S32.HI R0, RZ, 0x3, R2 ;  /* 0x00000003ff007819 */ /* 0x000fe40000011402 */
[----:B------:R-:W-:Y:S03]  /*6bc0*/  LOP3.LUT R2, R242, 0x38, R70, 0xf8, !PT ;  /* 0x00000038f2027812 */ /* 0x000fe600078ef846 */
[----:B------:R-:W-:Y:S01]  /*6bd0*/  IMAD R0, R0, 0xc00, R6 ;  /* 0x00000c0000007824 */ /* 0x000fe200078e0206 */
[----:B------:R-:W-:Y:S05]  /*6be0*/  LOP3.LUT R2, R2, R154, RZ, 0x3c, !PT ;  /* 0x0000009a02027212 */ /* 0x000fea00078e3cff */
[----:B------:R-:W-:Y:S01]  /*6bf0*/  IMAD.IADD R0, R0, 0x1, R2 ;  /* 0x0000000100007824 */ /* 0x000fe200078e0202 */
[----:B------:R-:W-:Y:S03]  /*6c00*/  @!P0 SHF.R.U64 R2, R40, 0x10, R41 ;  /* 0x0000001028028819 */ /* 0x000fe60000001229 */
[----:B------:R-:W-:Y:S01]  /*6c10*/  IMAD.SHL.U32 R0, R0, 0x2, RZ ;  /* 0x0000000200007824 */ /* 0x000fe200078e00ff */
[----:B------:R-:W-:Y:S01]  /*6c20*/  @!P0 PRMT R12, R9, 0x5410, R2 ;  /* 0x00005410090c8816 */ /* 0x000fe20000000002 */
[C---:B------:R-:W-:Y:S01]  /*6c30*/  @!P0 IMAD.U32 R2, R3.reuse, 0x10000, RZ ;  /* 0x0001000003028824 */ /* 0x040fe200078e00ff */
[----:B------:R-:W-:Y:S02]  /*6c40*/  @!P0 LOP3.LUT R3, R3, 0xffff0000, RZ, 0xc0, !PT ;  /* 0xffff000003038812 */ /* 0x000fe400078ec0ff */
[----:B------:R2:W3:Y:S02]  /*6c50*/  LDS.128 R16, [R0+0xa080] ;  /* 0x00a0800000107984 */ /* 0x0004e40000000c00 */
[----:B--2---:R-:W-:Y:S02]  /*6c60*/  @!P0 SHF.R.U32.HI R0, RZ, 0x10, R13 ;  /* 0x00000010ff008819 */ /* 0x004fe4000001160d */
[----:B------:R-:W-:Y:S01]  /*6c70*/  @!P0 PRMT R13, R9, 0x5432, R5 ;  /* 0x00005432090d8816 */ /* 0x000fe20000000005 */
[----:B-1----:R-:W-:Y:S01]  /*6c80*/  @!P0 IMAD.U32 R9, R44, 0x10000, RZ ;  /* 0x000100002c098824 */ /* 0x002fe200078e00ff */
[----:B------:R-:W-:Y:S01]  /*6c90*/  @!P0 PRMT R5, R7, 0x5410, R0 ;  /* 0x0000541007058816 */ /* 0x000fe20000000000 */
[----:B------:R-:W-:Y:S02]  /*6ca0*/  @!P0 IMAD.U32 R7, R12, 0x10000, RZ ;  /* 0x000100000c078824 */ /* 0x000fe400078e00ff */
[----:B---3--:R-:W-:Y:S04]  /*6cb0*/  @!P0 IMAD.U32 R0, R16, 0x10000, RZ ;  /* 0x0001000010008824 */ /* 0x008fe800078e00ff */
[C---:B------:R-:W-:Y:S02]  /*6cc0*/  @!P0 FMUL.FTZ R40, R0.reuse, R7 ;  /* 0x0000000700288220 */ /* 0x040fe40000410000 */
[-C--:B------:R-:W-:Y:S02]  /*6cd0*/  @!P0 FMUL.FTZ R0, R0, R2.reuse ;  /* 0x0000000200008220 */ /* 0x080fe40000410000 */
[----:B------:R-:W-:Y:S01]  /*6ce0*/  @!P0 FFMA.FTZ R40, R9, R2, -R40 ;  /* 0x0000000209288223 */ /* 0x000fe20000010828 */
[----:B------:R-:W-:Y:S01]  /*6cf0*/  @!P0 LOP3.LUT R2, R16, 0xffff0000, RZ, 0xc0, !PT ;  /* 0xffff000010028812 */ /* 0x000fe200078ec0ff */
[----:B------:R-:W-:Y:S01]  /*6d00*/  @!P0 FFMA.FTZ R0, R7, R9, R0 ;  /* 0x0000000907008223 */ /* 0x000fe20000010000 */
[----:B------:R-:W-:Y:S02]  /*6d10*/  @!P0 LOP3.LUT R7, R12, 0xffff0000, RZ, 0xc0, !PT ;  /* 0xffff00000c078812 */ /* 0x000fe400078ec0ff */
[----:B------:R-:W-:Y:S03]  /*6d20*/  @!P0 LOP3.LUT R9, R44, 0xffff0000, RZ, 0xc0, !PT ;  /* 0xffff00002c098812 */ /* 0x000fe600078ec0ff */
[C---:B------:R-:W-:Y:S02]  /*6d30*/  @!P0 FMUL.FTZ R12, R2.reuse, R7 ;  /* 0x00000007020c8220 */ /* 0x040fe40000410000 */
[-C--:B------:R-:W-:Y:S02]  /*6d40*/  @!P0 FMUL.FTZ R2, R2, R3.reuse ;  /* 0x0000000302028220 */ /* 0x080fe40000410000 */
[----:B------:R-:W-:Y:S02]  /*6d50*/  @!P0 FFMA.FTZ R12, R9, R3, -R12 ;  /* 0x00000003090c8223 */ /* 0x000fe4000001080c */
[----:B------:R-:W-:Y:S02]  /*6d60*/  @!P0 FFMA.FTZ R2, R7, R9, R2 ;  /* 0x0000000907028223 */ /* 0x000fe40000010002 */
[----:B------:R-:W-:Y:S01]  /*6d70*/  @!P0 IMAD.U32 R3, R13, 0x10000, RZ ;  /* 0x000100000d038824 */ /* 0x000fe200078e00ff */
[----:B------:R-:W-:Y:S01]  /*6d80*/  @!P0 F2FP.BF16.PACK_AB R40, R12, R40 ;  /* 0x000000280c28823e */ /* 0x000fe200000010ff */
[----:B------:R-:W-:Y:S01]  /*6d90*/  @!P0 IMAD.U32 R7, R45, 0x10000, RZ ;  /* 0x000100002d078824 */ /* 0x000fe200078e00ff */
[----:B------:R-:W-:Y:S01]  /*6da0*/  @!P0 F2FP.BF16.PACK_AB R41, R2, R0 ;  /* 0x000000000229823e */ /* 0x000fe200000010ff */
[----:B------:R-:W-:Y:S02]  /*6db0*/  @!P0 IMAD.U32 R0, R17, 0x10000, RZ ;  /* 0x0001000011008824 */ /* 0x000fe400078e00ff */
[----:B------:R-:W-:Y:S02]  /*6dc0*/  @!P0 IMAD.U32 R2, R5, 0x10000, RZ ;  /* 0x0001000005028824 */ /* 0x000fe400078e00ff */
[C---:B------:R-:W-:Y:S02]  /*6dd0*/  @!P0 FMUL.FTZ R9, R0.reuse, R3 ;  /* 0x0000000300098220 */ /* 0x040fe40000410000 */
[-C--:B------:R-:W-:Y:S02]  /*6de0*/  @!P0 FMUL.FTZ R0, R0, R2.reuse ;  /* 0x0000000200008220 */ /* 0x080fe40000410000 */
[----:B------:R-:W-:Y:S01]  /*6df0*/  @!P0 FFMA.FTZ R71, R7, R2, -R9 ;  /* 0x0000000207478223 */ /* 0x000fe20000010809 */
[----:B------:R-:W-:Y:S01]  /*6e00*/  @!P0 LOP3.LUT R2, R17, 0xffff0000, RZ, 0xc0, !PT ;  /* 0xffff000011028812 */ /* 0x000fe200078ec0ff */
[----:B------:R-:W-:Y:S01]  /*6e10*/  @!P0 FFMA.FTZ R0, R3, R7, R0 ;  /* 0x0000000703008223 */ /* 0x000fe20000010000 */
[----:B------:R-:W-:Y:S01]  /*6e20*/  @!P0 LOP3.LUT R7, R13, 0xffff0000, RZ, 0xc0, !PT ;  /* 0xffff00000d078812 */ /* 0x000fe200078ec0ff */
[----:B------:R-:W-:Y:S01]  /*6e30*/  @!P0 IMAD.MOV.U32 R44, RZ, RZ, R40 ;  /* 0x000000ffff2c8224 */ /* 0x000fe200078e0028 */
[----:B------:R-:W-:Y:S01]  /*6e40*/  @!P0 LOP3.LUT R9, R45, 0xffff0000, RZ, 0xc0, !PT ;  /* 0xffff00002d098812 */ /* 0x000fe200078ec0ff */
[----:B------:R-:W-:Y:S01]  /*6e50*/  @!P0 IMAD.U32 R13, R46, 0x10000, RZ ;  /* 0x000100002e0d8824 */ /* 0x000fe200078e00ff */
[----:B------:R-:W-:Y:S01]  /*6e60*/  @!P0 LOP3.LUT R3, R5, 0xffff0000, RZ, 0xc0, !PT ;  /* 0xffff000005038812 */ /* 0x000fe200078ec0ff */
[----:B------:R-:W-:Y:S02]  /*6e70*/  @!P0 FMUL.FTZ R5, R2, R7 ;  /* 0x0000000702058220 */ /* 0x000fe40000410000 */
[----:B------:R-:W-:Y:S02]  /*6e80*/  @!P0 IMAD.MOV.U32 R16, RZ, RZ, R41 ;  /* 0x000000ffff108224 */ /* 0x000fe400078e0029 */
[-C--:B------:R-:W-:Y:S01]  /*6e90*/  @!P0 FFMA.FTZ R12, R9, R3.reuse, -R5 ;  /* 0x00000003090c8223 */ /* 0x080fe20000010805 */
[----:B------:R-:W-:Y:S01]  /*6ea0*/  @!P0 SHF.R.U64 R5, R42, 0x10, R43 ;  /* 0x000000102a058819 */ /* 0x000fe2000000122b */
[----:B------:R-:W-:Y:S01]  /*6eb0*/  @!P0 FMUL.FTZ R2, R2, R3 ;  /* 0x0000000302028220 */ /* 0x000fe20000410000 */
[----:B------:R-:W-:Y:S02]  /*6ec0*/  @!P0 SHF.R.U64 R3, R14, 0x10, R15 ;  /* 0x000000100e038819 */ /* 0x000fe4000000120f */
[----:B------:R-:W-:Y:S01]  /*6ed0*/  @!P0 PRMT R14, R38, 0x5410, R5 ;  /* 0x00005410260e8816 */ /* 0x000fe20000000005 */
[----:B------:R-:W-:Y:S01]  /*6ee0*/  @!P0 FFMA.FTZ R2, R7, R9, R2 ;  /* 0x0000000907028223 */ /* 0x000fe20000010002 */
[----:B------:R-:W-:Y:S02]  /*6ef0*/  @!P0 F2FP.BF16.PACK_AB R5, R12, R71 ;  /* 0x000000470c05823e */ /* 0x000fe400000010ff */
[----:B------:R-:W-:Y:S01]  /*6f00*/  @!P0 PRMT R7, R8, 0x5410, R3 ;  /* 0x0000541008078816 */ /* 0x000fe20000000003 */
[----:B------:R-:W-:Y:S01]  /*6f10*/  @!P0 IMAD.U32 R12, R14, 0x10000, RZ ;  /* 0x000100000e0c8824 */ /* 0x000fe200078e00ff */
[----:B------:R-:W-:Y:S01]  /*6f20*/  @!P0 F2FP.BF16.PACK_AB R0, R2, R0 ;  /* 0x000000000200823e */ /* 0x000fe200000010ff */
[----:B------:R-:W-:Y:S01]  /*6f30*/  @!P0 IMAD.U32 R3, R18, 0x10000, RZ ;  /* 0x0001000012038824 */ /* 0x000fe200078e00ff */
[----:B------:R-:W-:Y:S01]  /*6f40*/  @!P0 SHF.R.U32.HI R9, RZ, 0x10, R15 ;  /* 0x00000010ff098819 */ /* 0x000fe2000001160f */
[----:B------:R-:W-:Y:S01]  /*6f50*/  @!P0 IMAD.MOV.U32 R45, RZ, RZ, R5 ;  /* 0x000000ffff2d8224 */ /* 0x000fe200078e0005 */
[----:B------:R-:W-:Y:S01]  /*6f60*/  @!P0 SHF.R.U32.HI R15, RZ, 0x10, R43 ;  /* 0x00000010ff0f8819 */ /* 0x000fe2000001162b */
[C---:B------:R-:W-:Y:S01]  /*6f70*/  @!P0 IMAD.U32 R5, R7.reuse, 0x10000, RZ ;  /* 0x0001000007058824 */ /* 0x040fe200078e00ff */
[----:B------:R-:W-:Y:S01]  /*6f80*/  @!P0 LOP3.LUT R7, R7, 0xffff0000, RZ, 0xc0, !PT ;  /* 0xffff000007078812 */ /* 0x000fe200078ec0ff */
[C---:B------:R-:W-:Y:S01]  /*6f90*/  @!P0 FMUL.FTZ R40, R3.reuse, R12 ;  /* 0x0000000c03288220 */ /* 0x040fe20000410000 */
[----:B------:R-:W-:Y:S01]  /*6fa0*/  @!P0 PRMT R9, R8, 0x5432, R9 ;  /* 0x0000543208098816 */ /* 0x000fe20000000009 */
[-C--:B------:R-:W-:Y:S02]  /*6fb0*/  @!P0 FMUL.FTZ R3, R3, R5.reuse ;  /* 0x0000000503038220 */ /* 0x080fe40000410000 */
[----:B------:R-:W-:Y:S01]  /*6fc0*/  @!P0 FFMA.FTZ R40, R13, R5, -R40 ;  /* 0x000000050d288223 */ /* 0x000fe20000010828 */
[----:B------:R-:W-:Y:S01]  /*6fd0*/  @!P0 LOP3.LUT R5, R18, 0xffff0000, RZ, 0xc0, !PT ;  /* 0xffff000012058812 */ /* 0x000fe200078ec0ff */
[----:B------:R-:W-:Y:S01]  /*6fe0*/  @!P0 FFMA.FTZ R3, R12, R13, R3 ;  /* 0x0000000d0c038223 */ /* 0x000fe20000010003 */
[----:B------:R-:W-:Y:S01]  /*6ff0*/  @!P0 LOP3.LUT R12, R14, 0xffff0000, RZ, 0xc0, !PT ;  /* 0xffff00000e0c8812 */ /* 0x000fe200078ec0ff */
[C---:B------:R-:W-:Y:S01]  /*7000*/  @!P0 IMAD.U32 R8, R9.reuse, 0x10000, RZ ;  /* 0x0001000009088824 */ /* 0x040fe200078e00ff */
[----:B------:R-:W-:Y:S01]  /*7010*/  @!P0 LOP3.LUT R13, R46, 0xffff0000, RZ, 0xc0, !PT ;  /* 0xffff00002e0d8812 */ /* 0x000fe200078ec0ff */
[----:B------:R-:W-:Y:S01]  /*7020*/  @!P0 IMAD.MOV.U32 R17, RZ, RZ, R0 ;  /* 0x000000ffff118224 */ /* 0x000fe200078e0000 */
[----:B------:R-:W-:Y:S01]  /*7030*/  @!P0 LOP3.LUT R9, R9, 0xffff0000, RZ, 0xc0, !PT ;  /* 0xffff000009098812 */ /* 0x000fe200078ec0ff */
[C---:B------:R-:W-:Y:S02]  /*7040*/  @!P0 FMUL.FTZ R14, R5.reuse, R12 ;  /* 0x0000000c050e8220 */ /* 0x040fe40000410000 */
[-C--:B------:R-:W-:Y:S02]  /*7050*/  @!P0 FMUL.FTZ R5, R5, R7.reuse ;  /* 0x0000000705058220 */ /* 0x080fe40000410000 */
[----:B------:R-:W-:Y:S01]  /*7060*/  @!P0 FFMA.FTZ R43, R13, R7, -R14 ;  /* 0x000000070d2b8223 */ /* 0x000fe2000001080e */
[----:B------:R-:W-:Y:S01]  /*7070*/  @!P0 PRMT R14, R38, 0x5432, R15 ;  /* 0x00005432260e8816 */ /* 0x000fe2000000000f */
[----:B------:R-:W-:Y:S02]  /*7080*/  @!P0 IMAD.U32 R7, R19, 0x10000, RZ ;  /* 0x0001000013078824 */ /* 0x000fe400078e00ff */
[----:B------:R-:W-:Y:S01]  /*7090*/  @!P0 FFMA.FTZ R5, R12, R13, R5 ;  /* 0x0000000d0c058223 */ /* 0x000fe20000010005 */
[----:B------:R-:W-:Y:S01]  /*70a0*/  @!P0 F2FP.BF16.PACK_AB R40, R43, R40 ;  /* 0x000000282b28823e */ /* 0x000fe200000010ff */
[----:B------:R-:W-:Y:S02]  /*70b0*/  @!P0 IMAD.U32 R12, R14, 0x10000, RZ ;  /* 0x000100000e0c8824 */ /* 0x000fe400078e00ff */
[----:B------:R-:W-:Y:S01]  /*70c0*/  @!P0 IMAD.U32 R13, R47, 0x10000, RZ ;  /* 0x000100002f0d8824 */ /* 0x000fe200078e00ff */
[----:B------:R-:W-:Y:S01]  /*70d0*/  @!P0 F2FP.BF16.PACK_AB R3, R5, R3 ;  /* 0x000000030503823e */ /* 0x000fe200000010ff */
        /* <DEDUP_REMOVED lines=8> */
[----:B------:R-:W-:Y:S02]  /*7160*/  @!P0 IMAD.MOV.U32 R18, RZ, RZ, R3 ;  /* 0x000000ffff128224 */ /* 0x000fe400078e0003 */
[C---:B------:R-:W-:Y:S02]  /*7170*/  @!P0 FMUL.FTZ R14, R8.reuse, R12 ;  /* 0x0000000c080e8220 */ /* 0x040fe40000410000 */
[-C--:B------:R-:W-:Y:S02]  /*7180*/  @!P0 FMUL.FTZ R8, R8, R9.reuse ;  /* 0x0000000908088220 */ /* 0x080fe40000410000 */
[----:B------:R-:W-:Y:S01]  /*7190*/  @!P0 FFMA.FTZ R38, R13, R9, -R14 ;  /* 0x000000090d268223 */ /* 0x000fe2000001080e */
[----:B------:R-:W-:Y:S01]  /*71a0*/  IADD3 R9, P4, P3, R78, R72, R97 ;  /* 0x000000484e097210 */ /* 0x000fe20007b9e061 */
[----:B------:R-:W-:Y:S03]  /*71b0*/  @!P0 FFMA.FTZ R8, R12, R13, R8 ;  /* 0x0000000d0c088223 */ /* 0x000fe60000010008 */
[----:B------:R-:W-:Y:S02]  /*71c0*/  IADD3.X R12, R80, R73, R99, P4, P3 ;  /* 0x00000049500c7210 */ /* 0x000fe400027e6463 */
[C---:B------:R-:W-:Y:S02]  /*71d0*/  LEA R14, P3, R9.reuse, c[0x0][0x1c8], 0x1 ;  /* 0x00007200090e7a11 */ /* 0x040fe400078608ff */
[----:B------:R-:W-:Y:S02]  /*71e0*/  @!P0 F2FP.BF16.PACK_AB R38, R38, R42 ;  /* 0x0000002a2626823e */ /* 0x000fe400000010ff */
[----:B------:R-:W-:Y:S02]  /*71f0*/  LEA.HI.X R15, R9, c[0x0][0x1cc], R12, 0x1, P3 ;  /* 0x00007300090f7a11 */ /* 0x000fe400018f0c0c */
[----:B------:R-:W-:Y:S01]  /*7200*/  ISETP.GE.AND P3, PT, R70, c[0x0][0x1d4], PT ;  /* 0x0000750046007a0c */ /* 0x000fe20003f66270 */
[----:B------:R-:W-:Y:S01]  /*7210*/  @!P0 IMAD.MOV.U32 R47, RZ, RZ, R38 ;  /* 0x000000ffff2f8224 */ /* 0x000fe200078e0026 */
[----:B------:R-:W-:Y:S04]  /*7220*/  @!P0 F2FP.BF16.PACK_AB R7, R8, R7 ;  /* 0x000000070807823e */ /* 0x000fe800000010ff */
[----:B------:R1:W-:Y:S01]  /*7230*/  STG.E.128 [R14.64], R44 ;  /* 0x0000002c0e007986 */ /* 0x0003e2000c101d0c */
[----:B------:R-:W-:Y:S06]  /*7240*/  @!P0 IMAD.MOV.U32 R19, RZ, RZ, R7 ;  /* 0x000000ffff138224 */ /* 0x000fec00078e0007 */
[--C-:B------:R-:W-:Y:S02]  /*7250*/  @!P3 SHF.R.S32.HI R12, RZ, 0x1f, R70.reuse ;  /* 0x0000001fff0cb819 */ /* 0x100fe40000011446 */
[----:B------:R-:W-:Y:S04]  /*7260*/  @!P3 IADD3 R9, P5, P4, R78, R72, R70 ;  /* 0x000000484e09b210 */ /* 0x000fe80007cbe046 */
[----:B------:R-:W-:Y:S02]  /*7270*/  @!P3 IADD3.X R13, R80, R73, R12, P5, P4 ;  /* 0x00000049500db210 */ /* 0x000fe40002fe840c */
[C---:B------:R-:W-:Y:S04]  /*7280*/  @!P3 LEA R12, P4, R9.reuse, c[0x0][0x1c8], 0x1 ;  /* 0x00007200090cba11 */ /* 0x040fe800078808ff */
[----:B------:R-:W-:Y:S05]  /*7290*/  @!P3 LEA.HI.X R13, R9, c[0x0][0x1cc], R13, 0x1, P4 ;  /* 0x00007300090dba11 */ /* 0x000fea00020f0c0d */
[----:B------:R1:W-:Y:S04]  /*72a0*/  @!P3 STG.E.128 [R12.64], R16 ;  /* 0x000000100c00b986 */ /* 0x0003e8000c101d0c */
.L_x_1871:
[----:B------:R-:W-:Y:S05]  /*72b0*/  BSYNC B0 ;  /* 0x0000000000007941 */ /* 0x000fea0003800000 */
.L_x_1870:
[----:B------:R-:W-:Y:S11]  /*72c0*/  ISETP.GE.AND P0, PT, R144, c[0x0][0x1d4], PT ;  /* 0x0000750090007a0c */ /* 0x000ff60003f06270 */
[----:B------:R-:W-:Y:S02]  /*72d0*/  @!UPT UIADD3 URZ, URZ, URZ, URZ ;  /* 0x0000003f3f3ff290 */ /* 0x000fe4000fffe03f */
[----:B------:R-:W-:-:S05]  /*72e0*/  @P0 BRA `(.L_x_1869) ;  /* 0x000007c000000947 */ /* 0x000fca0003800000 */
[----:B------:R-:W-:Y:S01]  /*72f0*/  SEL R0, R68, R67, !P2 ;  /* 0x0000004344007207 */ /* 0x000fe20005000000 */
[----:B------:R-:W2:Y:S01]  /*7300*/  LDS.128 R40, [R114+0xa080] ;  /* 0x00a0800072287984 */ /* 0x000ea20000000c00 */
[----:B------:R-:W-:Y:S02]  /*7310*/  ISETP.GE.AND P0, PT, R144, c[0x0][0x27c], PT ;  /* 0x00009f0090007a0c */ /* 0x000fe40003f06270 */
[----:B------:R-:W-:Y:S04]  /*7320*/  SHF.R.S32.HI R2, RZ, 0x1f, R0 ;  /* 0x0000001fff027819 */ /* 0x000fe80000011400 */
[----:B------:R-:W-:Y:S04]  /*7330*/  LEA.HI R0, R2, R0, RZ, 0x4 ;  /* 0x0000000002007211 */ /* 0x000fe800078f20ff */
[----:B------:R-:W-:Y:S03]  /*7340*/  LEA.HI.SX32 R0, R0, R65, 0x1c ;  /* 0x0000004100007211 */ /* 0x000fe600078fe2ff */
[----:B------:R-:W-:Y:S02]  /*7350*/  @!P0 SHF.R.U64 R9, R50, 0x10, R51 ;  /* 0x0000001032098819 */ /* 0x000fe40000001233 */
[----:B-1----:R-:W-:Y:S01]  /*7360*/  IMAD.SHL.U32 R44, R0, 0x8, RZ ;  /* 0x00000008002c7824 */ /* 0x002fe200078e00ff */
[----:B------:R-:W-:Y:S02]  /*7370*/  SHF.R.S32.HI R2, RZ, 0x1f, R0 ;  /* 0x0000001fff027819 */ /* 0x000fe40000011400 */
[----:B------:R-:W-:Y:S02]  /*7380*/  @!P0 SHF.R.U64 R7, R48, 0x10, R49 ;  /* 0x0000001030078819 */ /* 0x000fe40000001231 */
[----:B------:R-:W-:Y:S02]  /*7390*/  LEA.HI R2, R2, R0, RZ, 0x3 ;  /* 0x0000000002027211 */ /* 0x000fe400078f18ff */
[C---:B------:R-:W-:Y:S02]  /*73a0*/  @!P0 PRMT R17, R39.reuse, 0x5410, R7 ;  /* 0x0000541027118816 */ /* 0x040fe40000000007 */
[----:B------:R-:W-:Y:S02]  /*73b0*/  SHF.R.S32.HI R0, RZ, 0x3, R2 ;  /* 0x00000003ff007819 */ /* 0x000fe40000011402 */
[----:B------:R-:W-:Y:S02]  /*73c0*/  LOP3.LUT R2, R242, 0x38, R44, 0xf8, !PT ;  /* 0x00000038f2027812 */ /* 0x000fe400078ef82c */
[----:B------:R-:W-:Y:S01]  /*73d0*/  @!P0 SHF.R.U64 R3, R22, 0x10, R23 ;  /* 0x0000001016038819 */ /* 0x000fe20000001217 */
[----:B------:R-:W-:Y:S01]  /*73e0*/  IMAD R0, R0, 0xc00, R6 ;  /* 0x00000c0000007824 */ /* 0x000fe200078e0206 */
[----:B------:R-:W-:Y:S02]  /*73f0*/  LOP3.LUT R2, R2, R154, RZ, 0x3c, !PT ;  /* 0x0000009a02027212 */ /* 0x000fe400078e3cff */
[----:B------:R-:W-:Y:S02]  /*7400*/  @!P0 PRMT R22, R60, 0x5410, R9 ;  /* 0x000054103c168816 */ /* 0x000fe40000000009 */
[----:B------:R-:W-:Y:S01]  /*7410*/  @!P0 SHF.R.U32.HI R16, RZ, 0x10, R51 ;  /* 0x00000010ff108819 */ /* 0x000fe20000011633 */
[----:B------:R-:W-:Y:S01]  /*7420*/  IMAD.IADD R0, R0, 0x1, R2 ;  /* 0x0000000100007824 */ /* 0x000fe200078e0202 */
[----:B------:R-:W-:Y:S02]  /*7430*/  @!P0 SHF.R.U32.HI R5, RZ, 0x10, R23 ;  /* 0x00000010ff058819 */ /* 0x000fe40000011617 */
[----:B------:R-:W-:Y:S01]  /*7440*/  @!P0 PRMT R23, R60, 0x5432, R16 ;  /* 0x000054323c178816 */ /* 0x000fe20000000010 */
[----:B------:R-:W-:Y:S01]  /*7450*/  IMAD.SHL.U32 R12, R0, 0x2, RZ ;  /* 0x00000002000c7824 */ /* 0x000fe200078e00ff */
[--C-:B------:R-:W-:Y:S02]  /*7460*/  @!P0 SHF.R.U64 R2, R20, 0x10, R21.reuse ;  /* 0x0000001014028819 */ /* 0x100fe40000001215 */
[----:B------:R-:W-:Y:S02]  /*7470*/  @!P0 SHF.R.U32.HI R0, RZ, 0x10, R21 ;  /* 0x00000010ff008819 */ /* 0x000fe40000011615 */
[C---:B------:R-:W-:Y:S01]  /*7480*/  @!P0 PRMT R2, R10.reuse, 0x5432, R2 ;  /* 0x000054320a028816 */ /* 0x040fe20000000002 */
[----:B------:R-:W1:Y:S01]  /*7490*/  LDS.128 R12, [R12+0xa080] ;  /* 0x00a080000c0c7984 */ /* 0x000e620000000c00 */
[----:B------:R-:W-:Y:S02]  /*74a0*/  @!P0 SHF.R.U32.HI R8, RZ, 0x10, R49 ;  /* 0x00000010ff088819 */ /* 0x000fe40000011631 */
[----:B------:R-:W-:Y:S01]  /*74b0*/  @!P0 PRMT R7, R10, 0x5410, R0 ;  /* 0x000054100a078816 */ /* 0x000fe20000000000 */
[----:B--2---:R-:W-:Y:S01]  /*74c0*/  @!P0 IMAD.U32 R10, R40, 0x10000, RZ ;  /* 0x00010000280a8824 */ /* 0x004fe200078e00ff */
[----:B------:R-:W-:Y:S01]  /*74d0*/  @!P0 PRMT R20, R39, 0x5432, R8 ;  /* 0x0000543227148816 */ /* 0x000fe20000000008 */
[C---:B------:R-:W-:Y:S01]  /*74e0*/  @!P0 IMAD.U32 R8, R17.reuse, 0x10000, RZ ;  /* 0x0001000011088824 */ /* 0x040fe200078e00ff */
[----:B------:R-:W-:Y:S01]  /*74f0*/  @!P0 PRMT R9, R32, 0x5410, R3 ;  /* 0x0000541020098816 */ /* 0x000fe20000000003 */
[----:B------:R-:W-:Y:S01]  /*7500*/  @!P0 IMAD.U32 R3, R2, 0x10000, RZ ;  /* 0x0001000002038824 */ /* 0x000fe200078e00ff */
[----:B------:R-:W-:Y:S02]  /*7510*/  @!P0 PRMT R16, R32, 0x5432, R5 ;  /* 0x0000543220108816 */ /* 0x000fe40000000005 */
[----:B------:R-:W-:Y:S01]  /*7520*/  @!P0 LOP3.LUT R17, R17, 0xffff0000, RZ, 0xc0, !PT ;  /* 0xffff000011118812 */ /* 0x000fe200078ec0ff */
[C---:B-1----:R-:W-:Y:S01]  /*7530*/  @!P0 IMAD.U32 R0, R12.reuse, 0x10000, RZ ;  /* 0x000100000c008824 */ /* 0x042fe200078e00ff */
[----:B------:R-:W-:Y:S03]  /*7540*/  @!P0 LOP3.LUT R5, R12, 0xffff0000, RZ, 0xc0, !PT ;  /* 0xffff00000c058812 */ /* 0x000fe600078ec0ff */
[C---:B------:R-:W-:Y:S02]  /*7550*/  @!P0 FMUL.FTZ R18, R0.reuse, R8 ;  /* 0x0000000800128220 */ /* 0x040fe40000410000 */
[-C--:B------:R-:W-:Y:S02]  /*7560*/  @!P0 FMUL.FTZ R0, R0, R3.reuse ;  /* 0x0000000300008220 */ /* 0x080fe40000410000 */
[----:B------:R-:W-:Y:S02]  /*7570*/  @!P0 FFMA.FTZ R39, R10, R3, -R18 ;  /* 0x000000030a278223 */ /* 0x000fe40000010812 */
[----:B------:R-:W-:Y:S01]  /*7580*/  @!P0 FFMA.FTZ R0, R8, R10, R0 ;  /* 0x0000000a08008223 */ /* 0x000fe20000010000 */
[----:B------:R-:W-:Y:S01]  /*7590*/  @!P0 LOP3.LUT R10, R40, 0xffff0000, RZ, 0xc0, !PT ;  /* 0xffff0000280a8812 */ /* 0x000fe200078ec0ff */
[----:B------:R-:W-:Y:S01]  /*75a0*/  @!P0 FMUL.FTZ R19, R5, R17 ;  /* 0x0000001105138220 */ /* 0x000fe20000410000 */
[----:B------:R-:W-:Y:S01]  /*75b0*/  @!P0 LOP3.LUT R8, R2, 0xffff0000, RZ, 0xc0, !PT ;  /* 0xffff000002088812 */ /* 0x000fe200078ec0ff */
[C---:B------:R-:W-:Y:S01]  /*75c0*/  @!P0 IMAD.U32 R18, R20.reuse, 0x10000, RZ ;  /* 0x0001000014128824 */ /* 0x040fe200078e00ff */
[----:B------:R-:W-:Y:S01]  /*75d0*/  @!P0 LOP3.LUT R20, R20, 0xffff0000, RZ, 0xc0, !PT ;  /* 0xffff000014148812 */ /* 0x000fe200078ec0ff */
[----:B------:R-:W-:Y:S02]  /*75e0*/  @!P0 IMAD.U32 R3, R13, 0x10000, RZ ;  /* 0x000100000d038824 */ /* 0x000fe400078e00ff */
[-C--:B------:R-:W-:Y:S01]  /*75f0*/  @!P0 FMUL.FTZ R2, R5, R8.reuse ;  /* 0x0000000805028220 */ /* 0x080fe20000410000 */
[----:B------:R-:W-:Y:S01]  /*7600*/  @!P0 LOP3.LUT R5, R13, 0xffff0000, RZ, 0xc0, !PT ;  /* 0xffff00000d058812 */ /* 0x000fe200078ec0ff */
[----:B------:R-:W-:Y:S02]  /*7610*/  @!P0 FFMA.FTZ R45, R10, R8, -R19 ;  /* 0x000000080a2d8223 */ /* 0x000fe40000010813 */
        /* <DEDUP_REMOVED lines=9> */
[C---:B------:R-:W-:Y:S02]  /*76b0*/  @!P0 FMUL.FTZ R10, R5.reuse, R20 ;  /* 0x00000014050a8220 */ /* 0x040fe40000410000 */
[----:B------:R-:W-:Y:S01]  /*76c0*/  @!P0 IMAD.U32 R21, R22, 0x10000, RZ ;  /* 0x0001000016158824 */ /* 0x000fe200078e00ff */
[----:B------:R-:W-:Y:S01]  /*76d0*/  @!P0 F2FP.BF16.PACK_AB R0, R2, R0 ;  /* 0x000000000200823e */ /* 0x000fe200000010ff */
[----:B------:R-:W-:Y:S02]  /*76e0*/  @!P0 IMAD.U32 R7, R14, 0x10000, RZ ;  /* 0x000100000e078824 */ /* 0x000fe400078e00ff */
[-C--:B------:R-:W-:Y:S02]  /*76f0*/  @!P0 FMUL.FTZ R5, R5, R8.reuse ;  /* 0x0000000805058220 */ /* 0x080fe40000410000 */
[----:B------:R-:W-:Y:S02]  /*7700*/  @!P0 FFMA.FTZ R32, R17, R8, -R10 ;  /* 0x0000000811208223 */ /* 0x000fe4000001080a */
[----:B------:R-:W-:Y:S01]  /*7710*/  @!P0 FFMA.FTZ R3, R18, R19, R3 ;  /* 0x0000001312038223 */ /* 0x000fe20000010003 */
[----:B------:R-:W-:Y:S01]  /*7720*/  @!P0 LOP3.LUT R19, R22, 0xffff0000, RZ, 0xc0, !PT ;  /* 0xffff000016138812 */ /* 0x000fe200078ec0ff */
[----:B------:R-:W-:Y:S01]  /*7730*/  @!P0 IMAD.U32 R8, R9, 0x10000, RZ ;  /* 0x0001000009088824 */ /* 0x000fe200078e00ff */
[----:B------:R-:W-:Y:S01]  /*7740*/  @!P0 F2FP.BF16.PACK_AB R32, R32, R38 ;  /* 0x000000262020823e */ /* 0x000fe200000010ff */
[----:B------:R-:W-:Y:S02]  /*7750*/  @!P0 IMAD.U32 R18, R42, 0x10000, RZ ;  /* 0x000100002a128824 */ /* 0x000fe400078e00ff */
[C---:B------:R-:W-:Y:S02]  /*7760*/  @!P0 FMUL.FTZ R10, R7.reuse, R21 ;  /* 0x00000015070a8220 */ /* 0x040fe40000410000 */
[-C--:B------:R-:W-:Y:S02]  /*7770*/  @!P0 FMUL.FTZ R7, R7, R8.reuse ;  /* 0x0000000807078220 */ /* 0x080fe40000410000 */
[----:B------:R-:W-:Y:S01]  /*7780*/  @!P0 FFMA.FTZ R49, R18, R8, -R10 ;  /* 0x0000000812318223 */ /* 0x000fe2000001080a */
[----:B------:R-:W-:Y:S01]  /*7790*/  @!P0 LOP3.LUT R8, R14, 0xffff0000, RZ, 0xc0, !PT ;  /* 0xffff00000e088812 */ /* 0x000fe200078ec0ff */
[----:B------:R-:W-:Y:S01]  /*77a0*/  @!P0 FFMA.FTZ R5, R20, R17, R5 ;  /* 0x0000001114058223 */ /* 0x000fe20000010005 */
[----:B------:R-:W-:Y:S01]  /*77b0*/  @!P0 LOP3.LUT R10, R9, 0xffff0000, RZ, 0xc0, !PT ;  /* 0xffff0000090a8812 */ /* 0x000fe200078ec0ff */
[----:B------:R-:W-:Y:S01]  /*77c0*/  @!P0 FFMA.FTZ R7, R21, R18, R7 ;  /* 0x0000001215078223 */ /* 0x000fe20000010007 */
[----:B------:R-:W-:Y:S01]  /*77d0*/  @!P0 LOP3.LUT R17, R42, 0xffff0000, RZ, 0xc0, !PT ;  /* 0xffff00002a118812 */ /* 0x000fe200078ec0ff */
[C---:B------:R-:W-:Y:S01]  /*77e0*/  @!P0 FMUL.FTZ R20, R8.reuse, R19 ;  /* 0x0000001308148220 */ /* 0x040fe20000410000 */
[----:B------:R-:W-:Y:S01]  /*77f0*/  @!P0 F2FP.BF16.PACK_AB R3, R5, R3 ;  /* 0x000000030503823e */ /* 0x000fe200000010ff */
[-C--:B------:R-:W-:Y:S02]  /*7800*/  @!P0 FMUL.FTZ R8, R8, R10.reuse ;  /* 0x0000000a08088220 */ /* 0x080fe40000410000 */
[----:B------:R-:W-:Y:S02]  /*7810*/  @!P0 IMAD.U32 R18, R23, 0x10000, RZ ;  /* 0x0001000017128824 */ /* 0x000fe400078e00ff */
[----:B------:R-:W-:Y:S02]  /*7820*/  @!P0 IMAD.U32 R9, R15, 0x10000, RZ ;  /* 0x000100000f098824 */ /* 0x000fe400078e00ff */
[----:B------:R-:W-:Y:S01]  /*7830*/  @!P0 FFMA.FTZ R48, R17, R10, -R20 ;  /* 0x0000000a11308223 */ /* 0x000fe20000010814 */
[----:B------:R-:W-:Y:S01]  /*7840*/  @!P0 LOP3.LUT R20, R43, 0xffff0000, RZ, 0xc0, !PT ;  /* 0xffff00002b148812 */ /* 0x000fe200078ec0ff */
[----:B------:R-:W-:Y:S02]  /*7850*/  @!P0 FFMA.FTZ R8, R19, R17, R8 ;  /* 0x0000001113088223 */ /* 0x000fe40000010008 */
[C---:B------:R-:W-:Y:S01]  /*7860*/  @!P0 IMAD.U32 R10, R16.reuse, 0x10000, RZ ;  /* 0x00010000100a8824 */ /* 0x040fe200078e00ff */
[----:B------:R-:W-:Y:S01]  /*7870*/  @!P0 LOP3.LUT R16, R16, 0xffff0000, RZ, 0xc0, !PT ;  /* 0xffff000010108812 */ /* 0x000fe200078ec0ff */
[----:B------:R-:W-:Y:S01]  /*7880*/  @!P0 IMAD.U32 R17, R43, 0x10000, RZ ;  /* 0x000100002b118824 */ /* 0x000fe200078e00ff */
[----:B------:R-:W-:Y:S01]  /*7890*/  @!P0 F2FP.BF16.PACK_AB R7, R8, R7 ;  /* 0x000000070807823e */ /* 0x000fe200000010ff */
[C---:B------:R-:W-:Y:S02]  /*78a0*/  @!P0 FMUL.FTZ R19, R9.reuse, R18 ;  /* 0x0000001209138220 */ /* 0x040fe40000410000 */
[-C--:B------:R-:W-:Y:S02]  /*78b0*/  @!P0 FMUL.FTZ R9, R9, R10.reuse ;  /* 0x0000000a09098220 */ /* 0x080fe40000410000 */
[----:B------:R-:W-:Y:S01]  /*78c0*/  @!P0 FFMA.FTZ R47, R17, R10, -R19 ;  /* 0x0000000a112f8223 */ /* 0x000fe20000010813 */
[----:B------:R-:W-:Y:S01]  /*78d0*/  @!P0 LOP3.LUT R19, R23, 0xffff0000, RZ, 0xc0, !PT ;  /* 0xffff000017138812 */ /* 0x000fe200078ec0ff */
[----:B------:R-:W-:Y:S01]  /*78e0*/  @!P0 IMAD.MOV.U32 R40, RZ, RZ, R45 ;  /* 0x000000ffff288224 */ /* 0x000fe200078e002d */
[----:B------:R-:W-:Y:S01]  /*78f0*/  @!P0 LOP3.LUT R10, R15, 0xffff0000, RZ, 0xc0, !PT ;  /* 0xffff00000f0a8812 */ /* 0x000fe200078ec0ff */
[----:B------:R-:W-:Y:S02]  /*7900*/  @!P0 FFMA.FTZ R9, R18, R17, R9 ;  /* 0x0000001112098223 */ /* 0x000fe40000010009 */
[----:B------:R-:W-:Y:S02]  /*7910*/  @!P0 IMAD.MOV.U32 R41, RZ, RZ, R32 ;  /* 0x000000ffff298224 */ /* 0x000fe400078e0020 */
[C---:B------:R-:W-:Y:S02]  /*7920*/  @!P0 FMUL.FTZ R21, R10.reuse, R19 ;  /* 0x000000130a158220 */ /* 0x040fe40000410000 */
[-C--:B------:R-:W-:Y:S02]  /*7930*/  @!P0 FMUL.FTZ R10, R10, R16.reuse ;  /* 0x000000100a0a8220 */ /* 0x080fe40000410000 */
[----:B------:R-:W-:Y:S01]  /*7940*/  @!P0 FFMA.FTZ R46, R20, R16, -R21 ;  /* 0x00000010142e8223 */ /* 0x000fe20000010815 */
[----:B------:R-:W-:Y:S01]  /*7950*/  IADD3 R16, P4, P3, R78, R72, R96 ;  /* 0x000000484e107210 */ /* 0x000fe20007b9e060 */
[----:B------:R-:W-:Y:S02]  /*7960*/  @!P0 IMAD.MOV.U32 R12, RZ, RZ, R0 ;  /* 0x000000ffff0c8224 */ /* 0x000fe400078e0000 */
[----:B------:R-:W-:Y:S01]  /*7970*/  @!P0 IMAD.MOV.U32 R13, RZ, RZ, R3 ;  /* 0x000000ffff0d8224 */ /* 0x000fe200078e0003 */
[----:B------:R-:W-:Y:S01]  /*7980*/  IADD3.X R21, R80, R73, R98, P4, P3 ;  /* 0x0000004950157210 */ /* 0x000fe200027e6462 */
[----:B------:R-:W-:Y:S01]  /*7990*/  @!P0 IMAD.MOV.U32 R14, RZ, RZ, R7 ;  /* 0x000000ffff0e8224 */ /* 0x000fe200078e0007 */
[C---:B------:R-:W-:Y:S01]  /*79a0*/  LEA R38, P3, R16.reuse, c[0x0][0x1c8], 0x1 ;  /* 0x0000720010267a11 */ /* 0x040fe200078608ff */
[----:B------:R-:W-:Y:S03]  /*79b0*/  @!P0 FFMA.FTZ R10, R19, R20, R10 ;  /* 0x00000014130a8223 */ /* 0x000fe6000001000a */
[----:B------:R-:W-:Y:S02]  /*79c0*/  LEA.HI.X R39, R16, c[0x0][0x1cc], R21, 0x1, P3 ;  /* 0x0000730010277a11 */ /* 0x000fe400018f0c15 */
[----:B------:R-:W-:Y:S02]  /*79d0*/  ISETP.GE.AND P3, PT, R44, c[0x0][0x1d4], PT ;  /* 0x000075002c007a0c */ /* 0x000fe40003f66270 */
[----:B------:R-:W-:Y:S05]  /*79e0*/  @!P0 F2FP.BF16.PACK_AB R9, R10, R9 ;  /* 0x000000090a09823e */ /* 0x000fea00000010ff */
[----:B------:R-:W-:Y:S06]  /*79f0*/  @!P0 IMAD.MOV.U32 R15, RZ, RZ, R9 ;  /* 0x000000ffff0f8224 */ /* 0x000fec00078e0009 */
[--C-:B------:R-:W-:Y:S02]  /*7a00*/  @!P3 IADD3 R16, P5, P4, R78, R72, R44.reuse ;  /* 0x000000484e10b210 */ /* 0x100fe40007cbe02c */
[----:B------:R-:W-:Y:S04]  /*7a10*/  @!P3 SHF.R.S32.HI R21, RZ, 0x1f, R44 ;  /* 0x0000001fff15b819 */ /* 0x000fe8000001142c */
[----:B------:R-:W-:Y:S02]  /*7a20*/  @!P3 IADD3.X R21, R80, R73, R21, P5, P4 ;  /* 0x000000495015b210 */ /* 0x000fe40002fe8415 */
[C---:B------:R-:W-:Y:S04]  /*7a30*/  @!P3 LEA R22, P4, R16.reuse, c[0x0][0x1c8], 0x1 ;  /* 0x000072001016ba11 */ /* 0x040fe800078808ff */
[----:B------:R-:W-:Y:S02]  /*7a40*/  @!P3 LEA.HI.X R23, R16, c[0x0][0x1cc], R21, 0x1, P4 ;  /* 0x000073001017ba11 */ /* 0x000fe400020f0c15 */
[----:B------:R-:W-:Y:S02]  /*7a50*/  @!P0 F2FP.BF16.PACK_AB R21, R48, R49 ;  /* 0x000000313015823e */ /* 0x000fe400000010ff */
[----:B------:R-:W-:Y:S03]  /*7a60*/  @!P0 F2FP.BF16.PACK_AB R16, R46, R47 ;  /* 0x0000002f2e10823e */ /* 0x000fe600000010ff */
[----:B------:R-:W-:Y:S02]  /*7a70*/  @!P0 IMAD.MOV.U32 R42, RZ, RZ, R21 ;  /* 0x000000ffff2a8224 */ /* 0x000fe400078e0015 */
[----:B------:R-:W-:Y:S05]  /*7a80*/  @!P0 IMAD.MOV.U32 R43, RZ, RZ, R16 ;  /* 0x000000ffff2b8224 */ /* 0x000fea00078e0010 */
[----:B------:R1:W-:Y:S08]  /*7a90*/  STG.E.128 [R38.64], R40 ;  /* 0x0000002826007986 */ /* 0x0003f0000c101d0c */
[----:B------:R1:W-:Y:S02]  /*7aa0*/  @!P3 STG.E.128 [R22.64], R12 ;  /* 0x0000000c1600b986 */ /* 0x0003e4000c101d0c */
.L_x_1869:
[----:B------:R-:W-:Y:S05]  /*7ab0*/  BSYNC B1 ;  /* 0x0000000000017941 */ /* 0x000fea0003800000 */
.L_x_1868:
[----:B------:R-:W-:Y:S04]  /*7ac0*/  IADD3 R60, P0, R148, R74, RZ ;  /* 0x0000004a943c7210 */ /* 0x000fe80007f1e0ff */
[----:B------:R-:W-:Y:S01]  /*7ad0*/  IADD3.X R70, R76, R117, RZ, P0, !PT ;  /* 0x000000754c467210 */ /* 0x000fe200007fe4ff */
[----:B------:R-:W-:-:S05]  /*7ae0*/  @P6 BRA `(.L_x_1857) ;  /* 0x000012e000006947 */ /* 0x000fca0003800000 */
[----:B------:R-:W-:Y:S01]  /*7af0*/  ISETP.GE.AND P0, PT, R140, c[0x0][0x1d4], PT ;  /* 0x000075008c007a0c */ /* 0x000fe20003f06270 */
[----:B------:R-:W-:Y:S01]  /*7b00*/  @!UPT UIADD3 URZ, URZ, URZ, URZ ;  /* 0x0000003f3f3ff290 */ /* 0x000fe2000fffe03f */
[----:B------:R-:W-:Y:S11]  /*7b10*/  BSSY B0, `(.L_x_1872) ;  /* 0x000007f000007945 */ /* 0x000ff60003800000 */
[----:B------:R-:W-:-:S05]  /*7b20*/  @P0 BRA `(.L_x_1873) ;  /* 0x000007d000000947 */ /* 0x000fca0003800000 */
[----:B------:R-:W-:Y:S01]  /*7b30*/  SEL R0, R68, R67, !P1 ;  /* 0x0000004344007207 */ /* 0x000fe20004800000 */
[----:B-1----:R-:W1:Y:S01]  /*7b40*/  LDS.128 R40, [R115+0xa080] ;  /* 0x00a0800073287984 */ /* 0x002e620000000c00 */
[----:B------:R-:W-:Y:S02]  /*7b50*/  IADD3 R5, P3, P0, R78, R60, R97 ;  /* 0x0000003c4e057210 */ /* 0x000fe4000787e061 */
[----:B------:R-:W-:Y:S02]  /*7b60*/  SHF.R.S32.HI R2, RZ, 0x1f, R0 ;  /* 0x0000001fff027819 */ /* 0x000fe40000011400 */
[----:B------:R-:W-:Y:S02]  /*7b70*/  IADD3.X R8, R80, R70, R99, P3, P0 ;  /* 0x0000004650087210 */ /* 0x000fe40001fe0463 */
[----:B------:R-:W-:Y:S04]  /*7b80*/  LEA.HI R0, R2, R0, RZ, 0x4 ;  /* 0x0000000002007211 */ /* 0x000fe800078f20ff */
[----:B------:R-:W-:Y:S05]  /*7b90*/  LEA.HI.SX32 R0, R0, R66, 0x1c ;  /* 0x0000004200007211 */ /* 0x000fea00078fe2ff */
[----:B------:R-:W-:Y:S05]  /*7ba0*/  IMAD.SHL.U32 R3, R0, 0x8, RZ ;  /* 0x0000000800037824 */ /* 0x000fea00078e00ff */
[----:B------:R-:W-:Y:S11]  /*7bb0*/  ISETP.GE.AND P3, PT, R3, c[0x0][0x1d4], PT ;  /* 0x0000750003007a0c */ /* 0x000ff60003f66270 */
[----:B------:R-:W-:Y:S02]  /*7bc0*/  @!UPT UIADD3 URZ, URZ, URZ, URZ ;  /* 0x0000003f3f3ff290 */ /* 0x000fe4000fffe03f */
[--C-:B------:R-:W-:Y:S02]  /*7bd0*/  @!P3 IADD3 R2, P4, P0, R78, R60, R3.reuse ;  /* 0x0000003c4e02b210 */ /* 0x100fe4000789e003 */
[----:B------:R-:W-:Y:S04]  /*7be0*/  @!P3 SHF.R.S32.HI R7, RZ, 0x1f, R3 ;  /* 0x0000001fff07b819 */ /* 0x000fe80000011403 */
[----:B------:R-:W-:Y:S02]  /*7bf0*/  @!P3 IADD3.X R7, R80, R70, R7, P4, P0 ;  /* 0x000000465007b210 */ /* 0x000fe400027e0407 */
[C---:B------:R-:W-:Y:S04]  /*7c00*/  LEA R50, P0, R5.reuse, c[0x0][0x1c8], 0x1 ;  /* 0x0000720005327a11 */ /* 0x040fe800078008ff */
[----:B------:R-:W-:Y:S02]  /*7c10*/  LEA.HI.X R51, R5, c[0x0][0x1cc], R8, 0x1, P0 ;  /* 0x0000730005337a11 */ /* 0x000fe400000f0c08 */
[C---:B------:R-:W-:Y:S04]  /*7c20*/  @!P3 LEA R48, P0, R2.reuse, c[0x0][0x1c8], 0x1 ;  /* 0x000072000230ba11 */ /* 0x040fe800078008ff */
[----:B------:R-:W-:Y:S02]  /*7c30*/  @!P3 LEA.HI.X R49, R2, c[0x0][0x1cc], R7, 0x1, P0 ;  /* 0x000073000231ba11 */ /* 0x000fe400000f0c07 */
[----:B------:R-:W-:Y:S02]  /*7c40*/  SHF.R.S32.HI R2, RZ, 0x1f, R0 ;  /* 0x0000001fff027819 */ /* 0x000fe40000011400 */
[----:B------:R-:W-:Y:S02]  /*7c50*/  ISETP.GE.AND P0, PT, R140, c[0x0][0x27c], PT ;  /* 0x00009f008c007a0c */ /* 0x000fe40003f06270 */
[----:B------:R-:W-:Y:S02]  /*7c60*/  LEA.HI R0, R2, R0, RZ, 0x3 ;  /* 0x0000000002007211 */ /* 0x000fe400078f18ff */
[----:B------:R-:W-:Y:S02]  /*7c70*/  LOP3.LUT R2, R241, 0x38, R3, 0xf8, !PT ;  /* 0x00000038f1027812 */ /* 0x000fe400078ef803 */
[----:B------:R-:W-:Y:S02]  /*7c80*/  SHF.R.S32.HI R0, RZ, 0x3, R0 ;  /* 0x00000003ff007819 */ /* 0x000fe40000011400 */
[----:B------:R-:W-:Y:S03]  /*7c90*/  LOP3.LUT R2, R2, R137, RZ, 0x3c, !PT ;  /* 0x0000008902027212 */ /* 0x000fe600078e3cff */
[----:B------:R-:W-:Y:S02]  /*7ca0*/  IMAD R0, R0, 0xc00, R11 ;  /* 0x00000c0000007824 */ /* 0x000fe400078e020b */
[----:B-1----:R-:W-:Y:S01]  /*7cb0*/  @!P0 IMAD.U32 R22, R41, 0x10000, RZ ;  /* 0x0001000029168824 */ /* 0x002fe200078e00ff */
[----:B------:R-:W-:Y:S01]  /*7cc0*/  @!P0 LOP3.LUT R38, R43, 0xffff0000, RZ, 0xc0, !PT ;  /* 0xffff00002b268812 */ /* 0x000fe200078ec0ff */
[----:B------:R-:W-:Y:S01]  /*7cd0*/  IMAD.IADD R0, R0, 0x1, R2 ;  /* 0x0000000100007824 */ /* 0x000fe200078e0202 */
[--C-:B------:R-:W-:Y:S02]  /*7ce0*/  @!P0 SHF.R.U64 R2, R24, 0x10, R25.reuse ;  /* 0x0000001018028819 */ /* 0x100fe40000001219 */
[----:B------:R-:W-:Y:S01]  /*7cf0*/  @!P0 LOP3.LUT R24, R41, 0xffff0000, RZ, 0xc0, !PT ;  /* 0xffff000029188812 */ /* 0x000fe200078ec0ff */
[----:B------:R-:W-:Y:S01]  /*7d00*/  IMAD.SHL.U32 R12, R0, 0x2, RZ ;  /* 0x00000002000c7824 */ /* 0x000fe200078e00ff */
[----:B------:R-:W-:Y:S02]  /*7d10*/  @!P0 PRMT R2, R33, 0x5432, R2 ;  /* 0x0000543221028816 */ /* 0x000fe40000000002 */
[----:B------:R-:W-:Y:S02]  /*7d20*/  @!P0 SHF.R.U32.HI R0, RZ, 0x10, R25 ;  /* 0x00000010ff008819 */ /* 0x000fe40000011619 */
[----:B------:R-:W-:Y:S01]  /*7d30*/  @!P0 SHF.R.U64 R10, R54, 0x10, R55 ;  /* 0x00000010360a8819 */ /* 0x000fe20000001237 */
[----:B------:R-:W1:Y:S01]  /*7d40*/  LDS.128 R12, [R12+0xa080] ;  /* 0x00a080000c0c7984 */ /* 0x000e620000000c00 */
[----:B------:R-:W-:Y:S01]  /*7d50*/  @!P0 SHF.R.U64 R5, R26, 0x10, R27 ;  /* 0x000000101a058819 */ /* 0x000fe2000000121b */
[----:B------:R-:W-:Y:S01]  /*7d60*/  @!P0 IMAD.U32 R26, R42, 0x10000, RZ ;  /* 0x000100002a1a8824 */ /* 0x000fe200078e00ff */
[----:B------:R-:W-:Y:S02]  /*7d70*/  @!P0 SHF.R.U64 R7, R52, 0x10, R53 ;  /* 0x0000001034078819 */ /* 0x000fe40000001235 */
[----:B------:R-:W-:Y:S02]  /*7d80*/  @!P0 PRMT R17, R34, 0x5432, R5 ;  /* 0x0000543222118816 */ /* 0x000fe40000000005 */
[----:B------:R-:W-:Y:S02]  /*7d90*/  @!P0 PRMT R19, R61, 0x5410, R7 ;  /* 0x000054103d138816 */ /* 0x000fe40000000007 */
[----:B------:R-:W-:Y:S01]  /*7da0*/  @!P0 PRMT R7, R33, 0x5410, R0 ;  /* 0x0000541021078816 */ /* 0x000fe20000000000 */
[----:B------:R-:W-:Y:S01]  /*7db0*/  @!P0 IMAD.U32 R33, R43, 0x10000, RZ ;  /* 0x000100002b218824 */ /* 0x000fe200078e00ff */
[----:B------:R-:W-:Y:S02]  /*7dc0*/  @!P0 SHF.R.U32.HI R8, RZ, 0x10, R53 ;  /* 0x00000010ff088819 */ /* 0x000fe40000011635 */
[----:B------:R-:W-:Y:S02]  /*7dd0*/  @!P0 SHF.R.U32.HI R3, RZ, 0x10, R27 ;  /* 0x00000010ff038819 */ /* 0x000fe4000001161b */
[----:B------:R-:W-:Y:S01]  /*7de0*/  @!P0 PRMT R27, R62, 0x5432, R10 ;  /* 0x000054323e1b8816 */ /* 0x000fe2000000000a */
[----:B------:R-:W-:Y:S01]  /*7df0*/  @!P0 IMAD.U32 R10, R40, 0x10000, RZ ;  /* 0x00010000280a8824 */ /* 0x000fe200078e00ff */
[----:B------:R-:W-:Y:S02]  /*7e00*/  @!P0 PRMT R16, R61, 0x5432, R8 ;  /* 0x000054323d108816 */ /* 0x000fe40000000008 */
[----:B------:R-:W-:Y:S01]  /*7e10*/  @!P0 PRMT R8, R34, 0x5410, R3 ;  /* 0x0000541022088816 */ /* 0x000fe20000000003 */
[----:B------:R-:W-:Y:S01]  /*7e20*/  @!P0 IMAD.U32 R3, R2, 0x10000, RZ ;  /* 0x0001000002038824 */ /* 0x000fe200078e00ff */
[C---:B------:R-:W-:Y:S01]  /*7e30*/  @!P0 LOP3.LUT R23, R16.reuse, 0xffff0000, RZ, 0xc0, !PT ;  /* 0xffff000010178812 */ /* 0x040fe200078ec0ff */
[----:B------:R-:W-:Y:S01]  /*7e40*/  @!P0 IMAD.U32 R21, R16, 0x10000, RZ ;  /* 0x0001000010158824 */ /* 0x000fe200078e00ff */
[----:B------:R-:W-:Y:S01]  /*7e50*/  @!P0 SHF.R.U32.HI R9, RZ, 0x10, R55 ;  /* 0x00000010ff098819 */ /* 0x000fe20000011637 */
[C---:B------:R-:W-:Y:S01]  /*7e60*/  @!P0 IMAD.U32 R25, R27.reuse, 0x10000, RZ ;  /* 0x000100001b198824 */ /* 0x040fe200078e00ff */
[----:B------:R-:W-:Y:S02]  /*7e70*/  @!P0 LOP3.LUT R27, R27, 0xffff0000, RZ, 0xc0, !PT ;  /* 0xffff00001b1b8812 */ /* 0x000fe400078ec0ff */
[----:B------:R-:W-:Y:S01]  /*7e80*/  @!P0 PRMT R18, R62, 0x5410, R9 ;  /* 0x000054103e128816 */ /* 0x000fe20000000009 */
[C---:B------:R-:W-:Y:S01]  /*7e90*/  @!P0 IMAD.U32 R9, R19.reuse, 0x10000, RZ ;  /* 0x0001000013098824 */ /* 0x040fe200078e00ff */
[----:B------:R-:W-:Y:S02]  /*7ea0*/  @!P0 LOP3.LUT R19, R19, 0xffff0000, RZ, 0xc0, !PT ;  /* 0xffff000013138812 */ /* 0x000fe400078ec0ff */
[C---:B------:R-:W-:Y:S01]  /*7eb0*/  @!P0 LOP3.LUT R34, R18.reuse, 0xffff0000, RZ, 0xc0, !PT ;  /* 0xffff000012228812 */ /* 0x040fe200078ec0ff */
[----:B------:R-:W-:Y:S02]  /*7ec0*/  @!P0 IMAD.U32 R32, R18, 0x10000, RZ ;  /* 0x0001000012208824 */ /* 0x000fe400078e00ff */
[C---:B-1----:R-:W-:Y:S01]  /*7ed0*/  @!P0 IMAD.U32 R0, R12.reuse, 0x10000, RZ ;  /* 0x000100000c008824 */ /* 0x042fe200078e00ff */
[----:B------:R-:W-:Y:S03]  /*7ee0*/  @!P0 LOP3.LUT R5, R12, 0xffff0000, RZ, 0xc0, !PT ;  /* 0xffff00000c058812 */ /* 0x000fe600078ec0ff */
[C---:B------:R-:W-:Y:S02]  /*7ef0*/  @!P0 FMUL.FTZ R20, R0.reuse, R9 ;  /* 0x0000000900148220 */ /* 0x040fe40000410000 */
[-C--:B------:R-:W-:Y:S02]  /*7f00*/  @!P0 FMUL.FTZ R0, R0, R3.reuse ;  /* 0x0000000300008220 */ /* 0x080fe40000410000 */
[----:B------:R-:W-:Y:S01]  /*7f10*/  @!P0 FFMA.FTZ R53, R10, R3, -R20 ;  /* 0x000000030a358223 */ /* 0x000fe20000010814 */
[----:B------:R-:W-:Y:S01]  /*7f20*/  @!P0 LOP3.LUT R20, R40, 0xffff0000, RZ, 0xc0, !PT ;  /* 0xffff000028148812 */ /* 0x000fe200078ec0ff */
[----:B------:R-:W-:Y:S01]  /*7f30*/  @!P0 FFMA.FTZ R0, R9, R10, R0 ;  /* 0x0000000a09008223 */ /* 0x000fe20000010000 */
[----:B------:R-:W-:Y:S01]  /*7f40*/  @!P0 LOP3.LUT R9, R2, 0xffff0000, RZ, 0xc0, !PT ;  /* 0xffff000002098812 */ /* 0x000fe200078ec0ff */
[----:B------:R-:W-:Y:S02]  /*7f50*/  @!P0 FMUL.FTZ R10, R5, R19 ;  /* 0x00000013050a8220 */ /* 0x000fe40000410000 */
[----:B------:R-:W-:Y:S02]  /*7f60*/  @!P0 IMAD.U32 R3, R13, 0x10000, RZ ;  /* 0x000100000d038824 */ /* 0x000fe400078e00ff */
[-C--:B------:R-:W-:Y:S01]  /*7f70*/  @!P0 FMUL.FTZ R2, R5, R9.reuse ;  /* 0x0000000905028220 */ /* 0x080fe20000410000 */
[----:B------:R-:W-:Y:S01]  /*7f80*/  @!P0 LOP3.LUT R5, R13, 0xffff0000, RZ, 0xc0, !PT ;  /* 0xffff00000d058812 */ /* 0x000fe200078ec0ff */
[----:B------:R-:W-:Y:S02]  /*7f90*/  @!P0 FFMA.FTZ R52, R20, R9, -R10 ;  /* 0x0000000914348223 */ /* 0x000fe4000001080a */
[C---:B------:R-:W-:Y:S01]  /*7fa0*/  @!P0 IMAD.U32 R9, R7.reuse, 0x10000, RZ ;  /* 0x0001000007098824 */ /* 0x040fe200078e00ff */
[----:B------:R-:W-:Y:S01]  /*7fb0*/  @!P0 LOP3.LUT R7, R7, 0xffff0000, RZ, 0xc0, !PT ;  /* 0xffff000007078812 */ /* 0x000fe200078ec0ff */
[C---:B------:R-:W-:Y:S02]  /*7fc0*/  @!P0 FMUL.FTZ R10, R3.reuse, R21 ;  /* 0x00000015030a8220 */ /* 0x040fe40000410000 */
[-C--:B------:R-:W-:Y:S02]  /*7fd0*/  @!P0 FMUL.FTZ R3, R3, R9.reuse ;  /* 0x0000000903038220 */ /* 0x080fe40000410000 */
[----:B------:R-:W-:Y:S02]  /*7fe0*/  @!P0 FFMA.FTZ R47, R22, R9, -R10 ;  /* 0x00000009162f8223 */ /* 0x000fe4000001080a */
[----:B------:R-:W-:Y:S02]  /*7ff0*/  @!P0 FMUL.FTZ R10, R5, R23 ;  /* 0x00000017050a8220 */ /* 0x000fe40000410000 */
[----:B------:R-:W-:Y:S02]  /*8000*/  @!P0 IMAD.U32 R9, R15, 0x10000, RZ ;  /* 0x000100000f098824 */ /* 0x000fe400078e00ff */
[-C--:B------:R-:W-:Y:S02]  /*8010*/  @!P0 FMUL.FTZ R5, R5, R7.reuse ;  /* 0x0000000705058220 */ /* 0x080fe40000410000 */
[----:B------:R-:W-:Y:S01]  /*8020*/  @!P0 FFMA.FTZ R46, R24, R7, -R10 ;  /* 0x00000007182e8223 */ /* 0x000fe2000001080a */
[----:B------:R-:W-:Y:S01]  /*8030*/  @!P0 LOP3.LUT R7, R15, 0xffff0000, RZ, 0xc0, !PT ;  /* 0xffff00000f078812 */ /* 0x000fe200078ec0ff */
[C---:B------:R-:W-:Y:S01]  /*8040*/  @!P0 IMAD.U32 R10, R8.reuse, 0x10000, RZ ;  /* 0x00010000080a8824 */ /* 0x040fe200078e00ff */
[----:B------:R-:W-:Y:S01]  /*8050*/  @!P0 LOP3.LUT R8, R8, 0xffff0000, RZ, 0xc0, !PT ;  /* 0xffff000008088812 */ /* 0x000fe200078ec0ff */
[----:B------:R-:W-:Y:S02]  /*8060*/  @!P0 FMUL.FTZ R16, R9, R32 ;  /* 0x0000002009108220 */ /* 0x000fe40000410000 */
[----:B------:R-:W-:Y:S02]  /*8070*/  @!P0 FMUL.FTZ R18, R7, R34 ;  /* 0x0000002207128220 */ /* 0x000fe40000410000 */
[-C--:B------:R-:W-:Y:S02]  /*8080*/  @!P0 FFMA.FTZ R45, R33, R10.reuse, -R16 ;  /* 0x0000000a212d8223 */ /* 0x080fe40000010810 */
[----:B------:R-:W-:Y:S02]  /*8090*/  @!P0 IMAD.U32 R16, R14, 0x10000, RZ ;  /* 0x000100000e108824 */ /* 0x000fe400078e00ff */
[----:B------:R-:W-:Y:S02]  /*80a0*/  @!P0 FMUL.FTZ R9, R9, R10 ;  /* 0x0000000a09098220 */ /* 0x000fe40000410000 */
[-C--:B------:R-:W-:Y:S02]  /*80b0*/  @!P0 FMUL.FTZ R10, R7, R8.reuse ;  /* 0x00000008070a8220 */ /* 0x080fe40000410000 */
[----:B------:R-:W-:Y:S01]  /*80c0*/  @!P0 FFMA.FTZ R44, R38, R8, -R18 ;  /* 0x00000008262c8223 */ /* 0x000fe20000010812 */
[----:B------:R-:W-:Y:S01]  /*80d0*/  @!P0 LOP3.LUT R8, R14, 0xffff0000, RZ, 0xc0, !PT ;  /* 0xffff00000e088812 */ /* 0x000fe200078ec0ff */
[C---:B------:R-:W-:Y:S02]  /*80e0*/  @!P0 IMAD.U32 R18, R17.reuse, 0x10000, RZ ;  /* 0x0001000011128824 */ /* 0x040fe400078e00ff */
[C---:B------:R-:W-:Y:S02]  /*80f0*/  @!P0 FMUL.FTZ R39, R16.reuse, R25 ;  /* 0x0000001910278220 */ /* 0x040fe40000410000 */
[-C--:B------:R-:W-:Y:S01]  /*8100*/  @!P0 FMUL.FTZ R7, R16, R18.reuse ;  /* 0x0000001210078220 */ /* 0x080fe20000410000 */
[----:B------:R-:W-:Y:S01]  /*8110*/  @!P0 LOP3.LUT R16, R17, 0xffff0000, RZ, 0xc0, !PT ;  /* 0xffff000011108812 */ /* 0x000fe200078ec0ff */
[----:B------:R-:W-:Y:S01]  /*8120*/  @!P0 FFMA.FTZ R39, R26, R18, -R39 ;  /* 0x000000121a278223 */ /* 0x000fe20000010827 */
[----:B------:R-:W-:Y:S01]  /*8130*/  @!P0 LOP3.LUT R17, R42, 0xffff0000, RZ, 0xc0, !PT ;  /* 0xffff00002a118812 */ /* 0x000fe200078ec0ff */
[----:B------:R-:W-:Y:S02]  /*8140*/  @!P0 FMUL.FTZ R18, R8, R27 ;  /* 0x0000001b08128220 */ /* 0x000fe40000410000 */
[----:B------:R-:W-:Y:S01]  /*8150*/  @!P0 FFMA.FTZ R2, R19, R20, R2 ;  /* 0x0000001413028223 */ /* 0x000fe20000010002 */
[----:B------:R-:W-:Y:S01]  /*8160*/  @!P0 F2FP.BF16.PACK_AB R19, R52, R53 ;  /* 0x000000353413823e */ /* 0x000fe200000010ff */
[----:B------:R-:W-:Y:S01]  /*8170*/  @!P0 FFMA.FTZ R3, R21, R22, R3 ;  /* 0x0000001615038223 */ /* 0x000fe20000010003 */
[----:B------:R-:W-:Y:S01]  /*8180*/  @!P0 F2FP.BF16.PACK_AB R20, R46, R47 ;  /* 0x0000002f2e14823e */ /* 0x000fe200000010ff */
[----:B------:R-:W-:Y:S01]  /*8190*/  @!P0 FMUL.FTZ R8, R8, R16 ;  /* 0x0000001008088220 */ /* 0x000fe20000410000 */
[----:B------:R-:W-:Y:S01]  /*81a0*/  @!P0 F2FP.BF16.PACK_AB R0, R2, R0 ;  /* 0x000000000200823e */ /* 0x000fe200000010ff */
        /* <DEDUP_REMOVED lines=10> */
[----:B------:R-:W-:Y:S02]  /*8250*/  @!P0 IMAD.MOV.U32 R40, RZ, RZ, R19 ;  /* 0x000000ffff288224 */ /* 0x000fe400078e0013 */
[----:B------:R-:W-:Y:S01]  /*8260*/  @!P0 IMAD.MOV.U32 R41, RZ, RZ, R20 ;  /* 0x000000ffff298224 */ /* 0x000fe200078e0014 */
[----:B------:R-:W-:Y:S01]  /*8270*/  @!P0 F2FP.BF16.PACK_AB R9, R10, R9 ;  /* 0x000000090a09823e */ /* 0x000fe200000010ff */
[----:B------:R-:W-:Y:S02]  /*8280*/  @!P0 IMAD.MOV.U32 R42, RZ, RZ, R16 ;  /* 0x000000ffff2a8224 */ /* 0x000fe400078e0010 */
[----:B------:R-:W-:Y:S02]  /*8290*/  @!P0 IMAD.MOV.U32 R43, RZ, RZ, R18 ;  /* 0x000000ffff2b8224 */ /* 0x000fe400078e0012 */
[----:B------:R-:W-:Y:S02]  /*82a0*/  @!P0 IMAD.MOV.U32 R12, RZ, RZ, R0 ;  /* 0x000000ffff0c8224 */ /* 0x000fe400078e0000 */
[----:B------:R-:W-:Y:S01]  /*82b0*/  @!P0 IMAD.MOV.U32 R13, RZ, RZ, R3 ;  /* 0x000000ffff0d8224 */ /* 0x000fe200078e0003 */
[----:B------:R1:W-:Y:S01]  /*82c0*/  STG.E.128 [R50.64], R40 ;  /* 0x0000002832007986 */ /* 0x0003e2000c101d0c */
[----:B------:R-:W-:Y:S02]  /*82d0*/  @!P0 IMAD.MOV.U32 R14, RZ, RZ, R7 ;  /* 0x000000ffff0e8224 */ /* 0x000fe400078e0007 */
[----:B------:R-:W-:Y:S05]  /*82e0*/  @!P0 IMAD.MOV.U32 R15, RZ, RZ, R9 ;  /* 0x000000ffff0f8224 */ /* 0x000fea00078e0009 */
[----:B------:R1:W-:Y:S02]  /*82f0*/  @!P3 STG.E.128 [R48.64], R12 ;  /* 0x0000000c3000b986 */ /* 0x0003e4000c101d0c */
.L_x_1873:
[----:B------:R-:W-:Y:S05]  /*8300*/  BSYNC B0 ;  /* 0x0000000000007941 */ /* 0x000fea0003800000 */
.L_x_1872:
[----:B------:R-:W-:Y:S11]  /*8310*/  ISETP.GE.AND P0, PT, R144, c[0x0][0x1d4], PT ;  /* 0x0000750090007a0c */ /* 0x000ff60003f06270 */
[----:B------:R-:W-:Y:S02]  /*8320*/  @!UPT UIADD3 URZ, URZ, URZ, URZ ;  /* 0x0000003f3f3ff290 */ /* 0x000fe4000fffe03f */
[----:B------:R-:W-:-:S05]  /*8330*/  @P0 BRA `(.L_x_1857) ;  /* 0x00000a9000000947 */ /* 0x000fca0003800000 */
[----:B------:R-:W-:Y:S01]  /*8340*/  IADD3 R0, P3, P0, R78, R60, R96 ;  /* 0x0000003c4e007210 */ /* 0x000fe2000787e060 */
[----:B-1----:R-:W1:Y:S03]  /*8350*/  LDS.128 R40, [R113+0xa080] ;  /* 0x00a0800071287984 */ /* 0x002e660000000c00 */
[----:B------:R-:W-:Y:S02]  /*8360*/  IADD3.X R2, R80, R70, R98, P3, P0 ;  /* 0x0000004650027210 */ /* 0x000fe40001fe0462 */
[C---:B------:R-:W-:Y:S04]  /*8370*/  LEA R46, P0, R0.reuse, c[0x0][0x1c8], 0x1 ;  /* 0x00007200002e7a11 */ /* 0x040fe800078008ff */
[----:B------:R-:W-:Y:S02]  /*8380*/  LEA.HI.X R47, R0, c[0x0][0x1cc], R2, 0x1, P0 ;  /* 0x00007300002f7a11 */ /* 0x000fe400000f0c02 */
[----:B------:R-:W-:Y:S02]  /*8390*/  SEL R0, R68, R67, !P2 ;  /* 0x0000004344007207 */ /* 0x000fe40005000000 */
[----:B------:R-:W-:Y:S02]  /*83a0*/  ISETP.GE.AND P0, PT, R144, c[0x0][0x27c], PT ;  /* 0x00009f0090007a0c */ /* 0x000fe40003f06270 */
[----:B------:R-:W-:Y:S04]  /*83b0*/  SHF.R.S32.HI R2, RZ, 0x1f, R0 ;  /* 0x0000001fff027819 */ /* 0x000fe80000011400 */
[----:B------:R-:W-:Y:S04]  /*83c0*/  LEA.HI R0, R2, R0, RZ, 0x4 ;  /* 0x0000000002007211 */ /* 0x000fe800078f20ff */
[----:B------:R-:W-:Y:S03]  /*83d0*/  LEA.HI.SX32 R0, R0, R65, 0x1c ;  /* 0x0000004100007211 */ /* 0x000fe600078fe2ff */
[--C-:B------:R-:W-:Y:S02]  /*83e0*/  @!P0 SHF.R.U64 R3, R30, 0x10, R31.reuse ;  /* 0x000000101e038819 */ /* 0x100fe4000000121f */
[----:B------:R-:W-:Y:S01]  /*83f0*/  IMAD.SHL.U32 R32, R0, 0x8, RZ ;  /* 0x0000000800207824 */ /* 0x000fe200078e00ff */
[----:B------:R-:W-:Y:S02]  /*8400*/  SHF.R.S32.HI R2, RZ, 0x1f, R0 ;  /* 0x0000001fff027819 */ /* 0x000fe40000011400 */
[----:B------:R-:W-:Y:S02]  /*8410*/  @!P0 SHF.R.U32.HI R7, RZ, 0x10, R31 ;  /* 0x00000010ff078819 */ /* 0x000fe4000001161f */
[----:B------:R-:W-:Y:S02]  /*8420*/  LEA.HI R2, R2, R0, RZ, 0x3 ;  /* 0x0000000002027211 */ /* 0x000fe400078f18ff */
[----:B------:R-:W-:Y:S02]  /*8430*/  @!P0 PRMT R16, R36, 0x5432, R3 ;  /* 0x0000543224108816 */ /* 0x000fe40000000003 */
[----:B------:R-:W-:Y:S02]  /*8440*/  SHF.R.S32.HI R0, RZ, 0x3, R2 ;  /* 0x00000003ff007819 */ /* 0x000fe40000011402 */
[----:B------:R-:W-:Y:S01]  /*8450*/  LOP3.LUT R2, R241, 0x38, R32, 0xf8, !PT ;  /* 0x00000038f1027812 */ /* 0x000fe200078ef820 */
[----:B-1----:R-:W-:Y:S01]  /*8460*/  @!P0 IMAD.U32 R17, R40, 0x10000, RZ ;  /* 0x0001000028118824 */ /* 0x002fe200078e00ff */
[----:B------:R-:W-:Y:S01]  /*8470*/  @!P0 LOP3.LUT R31, R43, 0xffff0000, RZ, 0xc0, !PT ;  /* 0xffff00002b1f8812 */ /* 0x000fe200078ec0ff */
[----:B------:R-:W-:Y:S01]  /*8480*/  IMAD R0, R0, 0xc00, R11 ;  /* 0x00000c0000007824 */ /* 0x000fe200078e020b */
[----:B------:R-:W-:Y:S01]  /*8490*/  LOP3.LUT R2, R2, R137, RZ, 0x3c, !PT ;  /* 0x0000008902027212 */ /* 0x000fe200078e3cff */
[----:B------:R-:W-:Y:S01]  /*84a0*/  @!P0 IMAD.U32 R21, R41, 0x10000, RZ ;  /* 0x0001000029158824 */ /* 0x000fe200078e00ff */
[----:B------:R-:W-:Y:S02]  /*84b0*/  @!P0 LOP3.LUT R27, R42, 0xffff0000, RZ, 0xc0, !PT ;  /* 0xffff00002a1b8812 */ /* 0x000fe400078ec0ff */
[----:B------:R-:W-:Y:S01]  /*84c0*/  @!P0 SHF.R.U64 R5, R56, 0x10, R57 ;  /* 0x0000001038058819 */ /* 0x000fe20000001239 */
[----:B------:R-:W-:Y:S01]  /*84d0*/  IMAD.IADD R0, R0, 0x1, R2 ;  /* 0x0000000100007824 */ /* 0x000fe200078e0202 */
[----:B------:R-:W-:Y:S02]  /*84e0*/  @!P0 SHF.R.U32.HI R2, RZ, 0x10, R29 ;  /* 0x00000010ff028819 */ /* 0x000fe4000001161d */
[----:B------:R-:W-:Y:S01]  /*84f0*/  @!P0 PRMT R18, R63, 0x5410, R5 ;  /* 0x000054103f128816 */ /* 0x000fe20000000005 */
[----:B------:R-:W-:Y:S01]  /*8500*/  IMAD.SHL.U32 R0, R0, 0x2, RZ ;  /* 0x0000000200007824 */ /* 0x000fe200078e00ff */
[----:B------:R-:W-:Y:S02]  /*8510*/  @!P0 PRMT R5, R35, 0x5410, R2 ;  /* 0x0000541023058816 */ /* 0x000fe40000000002 */
[--C-:B------:R-:W-:Y:S02]  /*8520*/  @!P0 SHF.R.U64 R10, R58, 0x10, R59.reuse ;  /* 0x000000103a0a8819 */ /* 0x100fe4000000123b */
[----:B------:R1:W2:Y:S01]  /*8530*/  LDS.128 R12, [R0+0xa080] ;  /* 0x00a08000000c7984 */ /* 0x0002a20000000c00 */
[----:B------:R-:W-:Y:S02]  /*8540*/  @!P0 SHF.R.U32.HI R9, RZ, 0x10, R59 ;  /* 0x00000010ff098819 */ /* 0x000fe4000001163b */
[----:B------:R-:W-:Y:S01]  /*8550*/  @!P0 PRMT R26, R64, 0x5432, R10 ;  /* 0x00005432401a8816 */ /* 0x000fe2000000000a */
[C---:B------:R-:W-:Y:S01]  /*8560*/  @!P0 IMAD.U32 R10, R18.reuse, 0x10000, RZ ;  /* 0x00010000120a8824 */ /* 0x040fe200078e00ff */
[----:B------:R-:W-:Y:S02]  /*8570*/  @!P0 LOP3.LUT R18, R18, 0xffff0000, RZ, 0xc0, !PT ;  /* 0xffff000012128812 */ /* 0x000fe400078ec0ff */
[----:B------:R-:W-:Y:S02]  /*8580*/  @!P0 PRMT R30, R64, 0x5410, R9 ;  /* 0x00005410401e8816 */ /* 0x000fe40000000009 */
[----:B------:R-:W-:Y:S01]  /*8590*/  @!P0 PRMT R9, R36, 0x5410, R7 ;  /* 0x0000541024098816 */ /* 0x000fe20000000007 */
[----:B------:R-:W-:Y:S01]  /*85a0*/  @!P0 IMAD.U32 R7, R5, 0x10000, RZ ;  /* 0x0001000005078824 */ /* 0x000fe200078e00ff */
[----:B------:R-:W-:Y:S04]  /*85b0*/  @!P0 SHF.R.U32.HI R22, RZ, 0x10, R57 ;  /* 0x00000010ff168819 */ /* 0x000fe80000011639 */
[----:B------:R-:W-:Y:S05]  /*85c0*/  @!P0 PRMT R22, R63, 0x5432, R22 ;  /* 0x000054323f168816 */ /* 0x000fea0000000016 */
[C---:B------:R-:W-:Y:S01]  /*85d0*/  @!P0 IMAD.U32 R20, R22.reuse, 0x10000, RZ ;  /* 0x0001000016148824 */ /* 0x040fe200078e00ff */
[----:B------:R-:W-:Y:S02]  /*85e0*/  @!P0 LOP3.LUT R22, R22, 0xffff0000, RZ, 0xc0, !PT ;  /* 0xffff000016168812 */ /* 0x000fe400078ec0ff */
[----:B-1----:R-:W-:Y:S01]  /*85f0*/  @!P0 SHF.R.U64 R0, R28, 0x10, R29 ;  /* 0x000000101c008819 */ /* 0x002fe2000000121d */
[----:B------:R-:W-:Y:S01]  /*8600*/  @!P0 IMAD.U32 R29, R43, 0x10000, RZ ;  /* 0x000100002b1d8824 */ /* 0x000fe200078e00ff */
[C---:B------:R-:W-:Y:S02]  /*8610*/  @!P0 SHF.L.U32 R28, R30.reuse, 0x10, RZ ;  /* 0x000000101e1c8819 */ /* 0x040fe400000006ff */
[----:B------:R-:W-:Y:S02]  /*8620*/  @!P0 PRMT R8, R35, 0x5432, R0 ;  /* 0x0000543223088816 */ /* 0x000fe40000000000 */
[----:B------:R-:W-:Y:S02]  /*8630*/  @!P0 LOP3.LUT R30, R30, 0xffff0000, RZ, 0xc0, !PT ;  /* 0xffff00001e1e8812 */ /* 0x000fe400078ec0ff */
[C---:B------:R-:W-:Y:S02]  /*8640*/  @!P0 SHF.L.U32 R2, R8.reuse, 0x10, RZ ;  /* 0x0000001008028819 */ /* 0x040fe400000006ff */
[----:B------:R-:W-:Y:S01]  /*8650*/  @!P0 LOP3.LUT R8, R8, 0xffff0000, RZ, 0xc0, !PT ;  /* 0xffff000008088812 */ /* 0x000fe200078ec0ff */
[----:B--2---:R-:W-:Y:S02]  /*8660*/  @!P0 IMAD.U32 R0, R12, 0x10000, RZ ;  /* 0x000100000c008824 */ /* 0x004fe400078e00ff */
[----:B------:R-:W-:Y:S02]  /*8670*/  @!P0 IMAD.U32 R3, R13, 0x10000, RZ ;  /* 0x000100000d038824 */ /* 0x000fe400078e00ff */
[C---:B------:R-:W-:Y:S02]  /*8680*/  @!P0 FMUL.FTZ R19, R0.reuse, R10 ;  /* 0x0000000a00138220 */ /* 0x040fe40000410000 */
        /* <DEDUP_REMOVED lines=10> */
[----:B------:R-:W-:Y:S01]  /*8730*/  @!P0 LOP3.LUT R7, R12, 0xffff0000, RZ, 0xc0, !PT ;  /* 0xffff00000c078812 */ /* 0x000fe200078ec0ff */
[C---:B------:R-:W-:Y:S02]  /*8740*/  @!P0 FMUL.FTZ R17, R2.reuse, R22 ;  /* 0x0000001602118220 */ /* 0x040fe40000410000 */
[----:B------:R-:W-:Y:S02]  /*8750*/  @!P0 FMUL.FTZ R5, R2, R10 ;  /* 0x0000000a02058220 */ /* 0x000fe40000410000 */
[----:B------:R-:W-:Y:S02]  /*8760*/  @!P0 FMUL.FTZ R24, R7, R18 ;  /* 0x0000001207188220 */ /* 0x000fe40000410000 */
[----:B------:R-:W-:Y:S01]  /*8770*/  @!P0 FFMA.FTZ R39, R23, R10, -R17 ;  /* 0x0000000a17278223 */ /* 0x000fe20000010811 */
[----:B------:R-:W-:Y:S01]  /*8780*/  @!P0 LOP3.LUT R10, R15, 0xffff0000, RZ, 0xc0, !PT ;  /* 0xffff00000f0a8812 */ /* 0x000fe200078ec0ff */
[-C--:B------:R-:W-:Y:S02]  /*8790*/  @!P0 FMUL.FTZ R2, R7, R8.reuse ;  /* 0x0000000807028220 */ /* 0x080fe40000410000 */
        /* <DEDUP_REMOVED lines=12> */
[----:B------:R-:W-:Y:S01]  /*8860*/  @!P0 FMUL.FTZ R9, R7, R17 ;  /* 0x0000001107098220 */ /* 0x000fe20000410000 */
[----:B------:R-:W-:Y:S01]  /*8870*/  @!P0 SHF.L.U32 R17, R16, 0x10, RZ ;  /* 0x0000001010118819 */ /* 0x000fe200000006ff */
[----:B------:R-:W-:Y:S01]  /*8880*/  @!P0 IMAD.U32 R7, R14, 0x10000, RZ ;  /* 0x000100000e078824 */ /* 0x000fe200078e00ff */
[----:B------:R-:W-:Y:S01]  /*8890*/  @!P0 LOP3.LUT R16, R16, 0xffff0000, RZ, 0xc0, !PT ;  /* 0xffff000010108812 */ /* 0x000fe200078ec0ff */
[----:B------:R-:W-:Y:S02]  /*88a0*/  @!P0 IMAD.U32 R25, R42, 0x10000, RZ ;  /* 0x000100002a198824 */ /* 0x000fe400078e00ff */
[----:B------:R-:W-:Y:S02]  /*88b0*/  @!P0 FMUL.FTZ R33, R7, R24 ;  /* 0x0000001807218220 */ /* 0x000fe40000410000 */
[----:B------:R-:W-:Y:S02]  /*88c0*/  @!P0 FMUL.FTZ R34, R8, R26 ;  /* 0x0000001a08228220 */ /* 0x000fe40000410000 */
[----:B------:R-:W-:Y:S01]  /*88d0*/  @!P0 FFMA.FTZ R2, R18, R19, R2 ;  /* 0x0000001312028223 */ /* 0x000fe20000010002 */
[----:B------:R-:W-:Y:S01]  /*88e0*/  @!P0 F2FP.BF16.PACK_AB R19, R39, R44 ;  /* 0x0000002c2713823e */ /* 0x000fe200000010ff */
[----:B------:R-:W-:Y:S01]  /*88f0*/  @!P0 FMUL.FTZ R7, R7, R17 ;  /* 0x0000001107078220 */ /* 0x000fe20000410000 */
[----:B------:R-:W-:Y:S01]  /*8900*/  @!P0 F2FP.BF16.PACK_AB R18, R38, R45 ;  /* 0x0000002d2612823e */ /* 0x000fe200000010ff */
        /* <DEDUP_REMOVED lines=8> */
[----:B------:R-:W-:Y:S01]  /*8990*/  @!P0 MOV R12, R0 ;  /* 0x00000000000c8202 */ /* 0x000fe20000000f00 */
[----:B------:R-:W-:Y:S02]  /*89a0*/  @!P0 FFMA.FTZ R7, R24, R25, R7 ;  /* 0x0000001918078223 */ /* 0x000fe40000010007 */
        /* <DEDUP_REMOVED lines=13> */
[----:B------:R-:W-:Y:S01]  /*8a80*/  @!P0 IMAD.MOV.U32 R15, RZ, RZ, R9 ;  /* 0x000000ffff0f8224 */ /* 0x000fe200078e0009 */
[----:B------:R-:W-:Y:S11]  /*8a90*/  ISETP.GE.AND P0, PT, R32, c[0x0][0x1d4], PT ;  /* 0x0000750020007a0c */ /* 0x000ff60003f06270 */
[----:B------:R-:W-:Y:S02]  /*8aa0*/  @!UPT UIADD3 URZ, URZ, URZ, URZ ;  /* 0x0000003f3f3ff290 */ /* 0x000fe4000fffe03f */
[----:B------:R-:W-:-:S05]  /*8ab0*/  @P0 BRA `(.L_x_1857) ;  /* 0x0000031000000947 */ /* 0x000fca0003800000 */
[--C-:B------:R-:W-:Y:S02]  /*8ac0*/  SHF.R.S32.HI R2, RZ, 0x1f, R32.reuse ;  /* 0x0000001fff027819 */ /* 0x100fe40000011420 */
[----:B------:R-:W-:Y:S04]  /*8ad0*/  IADD3 R0, P3, P0, R78, R60, R32 ;  /* 0x0000003c4e007210 */ /* 0x000fe8000787e020 */
[----:B------:R-:W-:Y:S02]  /*8ae0*/  IADD3.X R3, R80, R70, R2, P3, P0 ;  /* 0x0000004650037210 */ /* 0x000fe40001fe0402 */
[C---:B------:R-:W-:Y:S04]  /*8af0*/  LEA R2, P0, R0.reuse, c[0x0][0x1c8], 0x1 ;  /* 0x0000720000027a11 */ /* 0x040fe800078008ff */
[----:B------:R-:W-:Y:S05]  /*8b00*/  LEA.HI.X R3, R0, c[0x0][0x1cc], R3, 0x1, P0 ;  /* 0x0000730000037a11 */ /* 0x000fea00000f0c03 */
[----:B------:R2:W-:Y:S01]  /*8b10*/  STG.E.128 [R2.64], R12 ;  /* 0x0000000c02007986 */ /* 0x0005e2000c101d0c */
[----:B------:R-:W-:-:S05]  /*8b20*/  BRA `(.L_x_1857) ;  /* 0x000002a000007947 */ /* 0x000fca0003800000 */
.L_x_1843:
        /* <DEDUP_REMOVED lines=22> */
.L_x_1875:
[----:B------:R-:W-:Y:S05]  /*8c90*/  BSYNC B0 ;  /* 0x0000000000007941 */ /* 0x000fea0003800000 */
.L_x_1874:
        /* <DEDUP_REMOVED lines=19> */
.L_x_1857:
[----:B------:R-:W-:Y:S05]  /*8dd0*/  BSYNC B2 ;  /* 0x0000000000027941 */ /* 0x000fea0003800000 */
.L_x_1842:
[----:B--2---:R-:W-:Y:S01]  /*8de0*/  IMAD.WIDE.U32 R2, R37, 0x30, RZ ;  /* 0x0000003025027825 */ /* 0x004fe200078e00ff */
[----:B-1----:R-:W-:Y:S01]  /*8df0*/  P2R R14, PR, RZ, 0x2 ;  /* 0x00000002ff0e7803 */ /* 0x002fe20000000000 */
[----:B------:R-:W-:Y:S01]  /*8e00*/  BSSY B0, `(.L_x_1876) ;  /* 0x000004e000007945 */ /* 0x000fe20003800000 */
[----:B------:R-:W-:Y:S01]  /*8e10*/  LOP3.LUT P1, RZ, R215, 0x8, RZ, 0xc0, !PT ;  /* 0x00000008d7ff7812 */ /* 0x000fe2000782c0ff */
[----:B------:R-:W-:Y:S01]  /*8e20*/  IMAD R5, R81, 0x30, RZ ;  /* 0x0000003051057824 */ /* 0x000fe200078e02ff */
[-C--:B------:R-:W-:Y:S02]  /*8e30*/  IADD3 R0, P0, R110, R2.reuse, RZ ;  /* 0x000000026e007210 */ /* 0x080fe40007f1e0ff */
[----:B------:R-:W-:Y:S01]  /*8e40*/  LOP3.LUT P5, RZ, R215, 0x2, RZ, 0xc0, !PT ;  /* 0x00000002d7ff7812 */ /* 0x000fe200078ac0ff */
[----:B------:R-:W-:Y:S01]  /*8e50*/  IMAD.IADD R5, R3, 0x1, R5 ;  /* 0x0000000103057824 */ /* 0x000fe200078e0205 */
[----:B------:R-:W-:Y:S03]  /*8e60*/  LOP3.LUT P6, RZ, R215, 0x1, RZ, 0xc0, !PT ;  /* 0x00000001d7ff7812 */ /* 0x000fe600078cc0ff */
[----:B------:R-:W-:Y:S01]  /*8e70*/  IMAD.X R3, R5, 0x1, R120, P0 ;  /* 0x0000000105037824 */ /* 0x000fe200000e0678 */
[----:B------:R-:W-:Y:S01]  /*8e80*/  IADD3 R10, P0, R119, R2, RZ ;  /* 0x00000002770a7210 */ /* 0x000fe20007f1e0ff */
[----:B------:R-:W-:Y:S04]  /*8e90*/  IMAD.IADD R2, R77, 0x1, -R231 ;  /* 0x000000014d027824 */ /* 0x000fe800078e0ae7 */
[----:B------:R-:W-:Y:S01]  /*8ea0*/  IMAD.X R24, R5, 0x1, R118, P0 ;  /* 0x0000000105187824 */ /* 0x000fe200000e0676 */
[----:B------:R-:W-:Y:S11]  /*8eb0*/  ISETP.GE.AND P0, PT, R2, 0x21, PT ;  /* 0x000000210200780c */ /* 0x000ff60003f06270 */
[----:B------:R-:W-:Y:S02]  /*8ec0*/  @!UPT UIADD3 URZ, URZ, URZ, URZ ;  /* 0x0000003f3f3ff290 */ /* 0x000fe4000fffe03f */
[----:B------:R-:W-:Y:S02]  /*8ed0*/  @P0 IADD3 R5, P3, R0, 0x20, RZ ;  /* 0x0000002000050810 */ /* 0x000fe40007f7e0ff */
[----:B------:R-:W-:Y:S03]  /*8ee0*/  @P0 MOV R13, R95 ;  /* 0x0000005f000d0202 */ /* 0x000fe60000000f00 */
[----:B------:R-:W-:Y:S01]  /*8ef0*/  @P0 IMAD.X R12, RZ, RZ, R3, P3 ;  /* 0x000000ffff0c0224 */ /* 0x000fe200018e0603 */
[----:B------:R-:W-:Y:S11]  /*8f00*/  ISETP.GE.AND P3, PT, R2, 0x1, PT ;  /* 0x000000010200780c */ /* 0x000ff60003f66270 */
[----:B------:R-:W-:Y:S02]  /*8f10*/  @!UPT UIADD3 URZ, URZ, URZ, URZ ;  /* 0x0000003f3f3ff290 */ /* 0x000fe4000fffe03f */
[----:B------:R-:W-:Y:S01]  /*8f20*/  @P3 MOV R2, R84 ;  /* 0x0000005400023202 */ /* 0x000fe20000000f00 */
[----:B------:R-:W-:Y:S02]  /*8f30*/  @P3 IMAD R7, R3, c[0x0][0x258], RZ ;  /* 0x0000960003073a24 */ /* 0x000fe400078e02ff */
[----:B------:R-:W-:Y:S04]  /*8f40*/  @P3 IMAD.MOV.U32 R3, RZ, RZ, R95 ;  /* 0x000000ffff033224 */ /* 0x000fe800078e005f */
[C---:B------:R-:W-:Y:S04]  /*8f50*/  @P3 IMAD.WIDE.U32 R2, R0.reuse, c[0x0][0x258], R2 ;  /* 0x0000960000023a25 */ /* 0x040fe800078e0002 */
[----:B------:R-:W-:Y:S01]  /*8f60*/  @P3 IMAD R0, R0, c[0x0][0x25c], R7 ;  /* 0x0000970000003a24 */ /* 0x000fe200078e0207 */
[C---:B------:R-:W-:Y:S03]  /*8f70*/  @P3 LEA R8, P4, R2.reuse, c[0x0][0x250], 0x1 ;  /* 0x0000940002083a11 */ /* 0x040fe600078808ff */
[----:B------:R-:W-:Y:S05]  /*8f80*/  @P3 IMAD.IADD R0, R3, 0x1, R0 ;  /* 0x0000000103003824 */ /* 0x000fea00078e0200 */
[----:B------:R-:W-:Y:S01]  /*8f90*/  @P3 LEA.HI.X R9, R2, c[0x0][0x254], R0, 0x1, P4 ;  /* 0x0000950002093a11 */ /* 0x000fe200020f0c00 */
[----:B------:R-:W-:Y:S02]  /*8fa0*/  @P0 IMAD R0, R12, c[0x0][0x258], RZ ;  /* 0x000096000c000a24 */ /* 0x000fe400078e02ff */
[----:B------:R-:W-:Y:S02]  /*8fb0*/  @P0 IMAD.MOV.U32 R12, RZ, RZ, R84 ;  /* 0x000000ffff0c0224 */ /* 0x000fe400078e0054 */
[----:B------:R-:W-:Y:S01]  /*8fc0*/  @!PT LDS RZ, [RZ] ;  /* 0x00000000fffff984 */ /* 0x000fe20000000800 */
[----:B------:R-:W-:Y:S01]  /*8fd0*/  @!PT LDS RZ, [RZ] ;  /* 0x00000000fffff984 */ /* 0x000fe20000000800 */
[----:B------:R-:W-:Y:S01]  /*8fe0*/  @!PT LDS RZ, [RZ] ;  /* 0x00000000fffff984 */ /* 0x000fe20000000800 */
[----:B------:R1:W-:Y:S01]  /*8ff0*/  @P3 LDGSTS.E.BYPASS.LTC128B.128 [R220+0x4080], [R8.64], !P1 ;  /* 0x0408000008dc3fae */ /* 0x0003e2000c901d4c */
[----:B------:R-:W-:Y:S01]  /*9000*/  ISETP.NE.AND P1, PT, R14, RZ, PT ;  /* 0x000000ff0e00720c */ /* 0x000fe20003f25270 */
[C---:B------:R-:W-:Y:S04]  /*9010*/  @P0 IMAD.WIDE.U32 R12, R5.reuse, c[0x0][0x258], R12 ;  /* 0x00009600050c0a25 */ /* 0x040fe800078e000c */
[----:B------:R-:W-:Y:S01]  /*9020*/  @P0 IMAD R5, R5, c[0x0][0x25c], R0 ;  /* 0x0000970005050a24 */ /* 0x000fe200078e0200 */
[C---:B------:R-:W-:Y:S03]  /*9030*/  @P0 LEA R2, P4, R12.reuse, c[0x0][0x250], 0x1 ;  /* 0x000094000c020a11 */ /* 0x040fe600078808ff */
[----:B------:R-:W-:Y:S05]  /*9040*/  @P0 IMAD.IADD R5, R13, 0x1, R5 ;  /* 0x000000010d050824 */ /* 0x000fea00078e0205 */
[----:B------:R-:W-:Y:S02]  /*9050*/  @P0 LEA.HI.X R3, R12, c[0x0][0x254], R5, 0x1, P4 ;  /* 0x000095000c030a11 */ /* 0x000fe400020f0c05 */
[C---:B------:R-:W-:Y:S11]  /*9060*/  LOP3.LUT P4, RZ, R215.reuse, 0x4, RZ, 0xc0, !PT ;  /* 0x00000004d7ff7812 */ /* 0x040ff6000788c0ff */
[----:B------:R-:W-:Y:S02]  /*9070*/  @!UPT UIADD3 URZ, URZ, URZ, URZ ;  /* 0x0000003f3f3ff290 */ /* 0x000fe4000fffe03f */
[----:B------:R1:W-:Y:S04]  /*9080*/  @P3 LDGSTS.E.BYPASS.LTC128B.128 [R220+0x5880], [R8.64+0x80], !P4 ;  /* 0x0588008008dc3fae */ /* 0x0003e8000e101d4c */
[----:B------:R1:W-:Y:S04]  /*9090*/  @P3 LDGSTS.E.BYPASS.LTC128B.128 [R220+0x7080], [R8.64+0x100], !P5 ;  /* 0x0708010008dc3fae */ /* 0x0003e8000e901d4c */
[----:B------:R1:W-:Y:S01]  /*90a0*/  @P3 LDGSTS.E.BYPASS.LTC128B.128 [R220+0x8880], [R8.64+0x180], !P6 ;  /* 0x0888018008dc3fae */ /* 0x0003e2000f101d4c */
[----:B------:R-:W-:Y:S11]  /*90b0*/  LOP3.LUT P3, RZ, R215, 0x8, RZ, 0xc0, !PT ;  /* 0x00000008d7ff7812 */ /* 0x000ff6000786c0ff */
[----:B------:R-:W-:Y:S02]  /*90c0*/  @!UPT UIADD3 URZ, URZ, URZ, URZ ;  /* 0x0000003f3f3ff290 */ /* 0x000fe4000fffe03f */
[----:B------:R1:W-:Y:S04]  /*90d0*/  @P0 LDGSTS.E.BYPASS.LTC128B.128 [R223+0x5080], [R2.64], !P3 ;  /* 0x0508000002df0fae */ /* 0x0003e8000d901d4c */
[----:B------:R1:W-:Y:S04]  /*90e0*/  @P0 LDGSTS.E.BYPASS.LTC128B.128 [R223+0x6880], [R2.64+0x80], !P4 ;  /* 0x0688008002df0fae */ /* 0x0003e8000e101d4c */
[----:B------:R1:W-:Y:S04]  /*90f0*/  @P0 LDGSTS.E.BYPASS.LTC128B.128 [R223+0x8080], [R2.64+0x100], !P5 ;  /* 0x0808010002df0fae */ /* 0x0003e8000e901d4c */
[----:B------:R1:W-:Y:S01]  /*9100*/  @P0 LDGSTS.E.BYPASS.LTC128B.128 [R223+0x9880], [R2.64+0x180], !P6 ;  /* 0x0988018002df0fae */ /* 0x0003e2000f101d4c */
[----:B------:R-:W-:Y:S03]  /*9110*/  ISETP.GT.AND P0, PT, R77, R231, PT ;  /* 0x000000e74d00720c */ /* 0x000fe60003f04270 */
[----:B------:R-:W0:Y:S01]  /*9120*/  LDGDEPBAR ;  /* 0x00000000000079af */ /* 0x000e220000000000 */
[----:B------:R-:W-:Y:S04]  /*9130*/  DEPBAR.LE SB0, 0x0 ;  /* 0x000080000000791a */ /* 0x000fe80000000000 */
[----:B------:R-:W-:Y:S06]  /*9140*/  BAR.SYNC.DEFER_BLOCKING 0x0 ;  /* 0x0000000000007b1d */ /* 0x000fec0000010000 */
[----:B------:R-:W-:-:S05]  /*9150*/  @!P0 BRA `(.L_x_1877) ;  /* 0x0000018000008947 */ /* 0x000fca0003800000 */
[----:B-1----:R-:W-:Y:S02]  /*9160*/  IMAD.MOV.U32 R8, RZ, RZ, R82 ;  /* 0x000000ffff087224 */ /* 0x002fe400078e0052 */
[----:B------:R-:W-:Y:S02]  /*9170*/  IMAD.MOV.U32 R9, RZ, RZ, R94 ;  /* 0x000000ffff097224 */ /* 0x000fe400078e005e */
[----:B------:R-:W-:Y:S02]  /*9180*/  IMAD R0, R24, c[0x0][0x208], RZ ;  /* 0x0000820018007a24 */ /* 0x000fe400078e02ff */
[C---:B------:R-:W-:Y:S04]  /*9190*/  IMAD.WIDE.U32 R8, R10.reuse, c[0x0][0x208], R8 ;  /* 0x000082000a087a25 */ /* 0x040fe800078e0008 */
        /* <DEDUP_REMOVED lines=20> */
.L_x_1877:
[----:B-1----:R-:W-:Y:S05]  /*92e0*/  BSYNC B0 ;  /* 0x0000000000007941 */ /* 0x002fea0003800000 */
.L_x_1876:
        /* <DEDUP_REMOVED lines=30> */
.L_x_1879:
[----:B------:R-:W-:Y:S05]  /*94d0*/  BSYNC B0 ;  /* 0x0000000000007941 */ /* 0x000fea0003800000 */
.L_x_1878:
[----:B------:R-:W-:Y:S01]  /*94e0*/  ISETP.GT.AND P5, PT, R37, R111, PT ;  /* 0x0000006f2500720c */ /* 0x000fe20003fa4270 */
[----:B------:R-:W-:Y:S01]  /*94f0*/  @!UPT UIADD3 URZ, URZ, URZ, URZ ;  /* 0x0000003f3f3ff290 */ /* 0x000fe2000fffe03f */
[----:B------:R-:W-:Y:S11]  /*9500*/  BSSY B0, `(.L_x_1880) ;  /* 0x0000029000007945 */ /* 0x000ff60003800000 */
[----:B------:R-:W-:-:S05]  /*9510*/  @!P5 BRA `(.L_x_1881) ;  /* 0x000002700000d947 */ /* 0x000fca0003800000 */
[----:B------:R-:W-:Y:S01]  /*9520*/  IADD3 R0, R37, -0x1, RZ ;  /* 0xffffffff25007810 */ /* 0x000fe20007ffe0ff */
[----:B-1----:R-:W-:Y:S01]  /*9530*/  IMAD.MOV.U32 R2, RZ, RZ, R108 ;  /* 0x000000ffff027224 */ /* 0x002fe200078e006c */
[----:B------:R-:W-:Y:S01]  /*9540*/  P2R R12, PR, RZ, 0x4 ;  /* 0x00000004ff0c7803 */ /* 0x000fe20000000000 */
[----:B------:R-:W-:Y:S01]  /*9550*/  IMAD.MOV.U32 R3, RZ, RZ, R107 ;  /* 0x000000ffff037224 */ /* 0x000fe200078e006b */
[----:B------:R-:W-:Y:S01]  /*9560*/  SHF.R.S32.HI R7, RZ, 0x1f, R0 ;  /* 0x0000001fff077819 */ /* 0x000fe20000011400 */
[----:B------:R-:W-:Y:S01]  /*9570*/  IMAD R5, R136, R0, RZ ;  /* 0x0000000088057224 */ /* 0x000fe200078e02ff */
[C---:B------:R-:W-:Y:S01]  /*9580*/  LOP3.LUT P2, RZ, R215.reuse, 0x8, RZ, 0xc0, !PT ;  /* 0x00000008d7ff7812 */ /* 0x040fe2000784c0ff */
[-C--:B------:R-:W-:Y:S01]  /*9590*/  IMAD.WIDE.U32 R2, R0, R122.reuse, R2 ;  /* 0x0000007a00027225 */ /* 0x080fe200078e0002 */
[----:B------:R-:W-:Y:S02]  /*95a0*/  P2R R10, PR, RZ, 0x2 ;  /* 0x00000002ff0a7803 */ /* 0x000fe40000000000 */
[----:B------:R-:W-:Y:S01]  /*95b0*/  LOP3.LUT P1, RZ, R215, 0x4, RZ, 0xc0, !PT ;  /* 0x00000004d7ff7812 */ /* 0x000fe2000782c0ff */
[----:B------:R-:W-:Y:S01]  /*95c0*/  IMAD R0, R7, R122, R5 ;  /* 0x0000007a07007224 */ /* 0x000fe200078e0205 */
[----:B------:R-:W-:Y:S03]  /*95d0*/  IADD3 R5, -R231, 0x30, RZ ;  /* 0x00000030e7057810 */ /* 0x000fe60007ffe1ff */
[----:B------:R-:W-:Y:S01]  /*95e0*/  IMAD.IADD R0, R3, 0x1, R0 ;  /* 0x0000000103007824 */ /* 0x000fe200078e0200 */
[C---:B------:R-:W-:Y:S11]  /*95f0*/  ISETP.GE.AND P3, PT, R5.reuse, 0x1, PT ;  /* 0x000000010500780c */ /* 0x040ff60003f66270 */
[----:B------:R-:W-:Y:S02]  /*9600*/  @!UPT UIADD3 URZ, URZ, URZ, URZ ;  /* 0x0000003f3f3ff290 */ /* 0x000fe4000fffe03f */
[C---:B------:R-:W-:Y:S04]  /*9610*/  @P3 LEA R8, P0, R2.reuse, c[0x0][0x220], 0x1 ;  /* 0x0000880002083a11 */ /* 0x040fe800078008ff */
[----:B------:R-:W-:Y:S02]  /*9620*/  @P3 LEA.HI.X R9, R2, c[0x0][0x224], R0, 0x1, P0 ;  /* 0x0000890002093a11 */ /* 0x000fe400000f0c00 */
[----:B------:R-:W-:Y:S03]  /*9630*/  ISETP.GE.AND P0, PT, R5, 0x21, PT ;  /* 0x000000210500780c */ /* 0x000fe60003f06270 */
[----:B------:R-:W-:Y:S01]  /*9640*/  @!PT LDS RZ, [RZ] ;  /* 0x00000000fffff984 */ /* 0x000fe20000000800 */
[----:B------:R-:W-:Y:S01]  /*9650*/  @!PT LDS RZ, [RZ] ;  /* 0x00000000fffff984 */ /* 0x000fe20000000800 */
[----:B------:R-:W-:Y:S01]  /*9660*/  @!PT LDS RZ, [RZ] ;  /* 0x00000000fffff984 */ /* 0x000fe20000000800 */
[----:B------:R1:W-:Y:S01]  /*9670*/  @P3 LDGSTS.E.BYPASS.LTC128B.128 [R220+0xa080], [R8.64], !P2 ;  /* 0x0a08000008dc3fae */ /* 0x0003e2000d101d4c */
[----:B------:R-:W-:Y:S03]  /*9680*/  ISETP.NE.AND P2, PT, R12, RZ, PT ;  /* 0x000000ff0c00720c */ /* 0x000fe60003f45270 */
[----:B------:R1:W-:Y:S06]  /*9690*/  @P3 LDGSTS.E.BYPASS.LTC128B.128 [R220+0xb880], [R8.64+0x80], !P1 ;  /* 0x0b88008008dc3fae */ /* 0x0003ec000c901d4c */
[----:B------:R-:W-:Y:S05]  /*96a0*/  @P0 IADD3 R3, P4, R152, R2, RZ ;  /* 0x0000000298030210 */ /* 0x000fea0007f9e0ff */
[----:B------:R-:W-:Y:S01]  /*96b0*/  @P0 IMAD.X R0, R0, 0x1, R132, P4 ;  /* 0x0000000100000824 */ /* 0x000fe200020e0684 */
[C---:B------:R-:W-:Y:S04]  /*96c0*/  @P0 LEA R2, P4, R3.reuse, c[0x0][0x220], 0x1 ;  /* 0x0000880003020a11 */ /* 0x040fe800078808ff */
[----:B------:R-:W-:Y:S02]  /*96d0*/  @P0 LEA.HI.X R3, R3, c[0x0][0x224], R0, 0x1, P4 ;  /* 0x0000890003030a11 */ /* 0x000fe400020f0c00 */
[C---:B------:R-:W-:Y:S11]  /*96e0*/  LOP3.LUT P4, RZ, R215.reuse, 0x2, RZ, 0xc0, !PT ;  /* 0x00000002d7ff7812 */ /* 0x040ff6000788c0ff */
[----:B------:R-:W-:Y:S02]  /*96f0*/  @!UPT UIADD3 URZ, URZ, URZ, URZ ;  /* 0x0000003f3f3ff290 */ /* 0x000fe4000fffe03f */
[----:B------:R1:W-:Y:S04]  /*9700*/  @P3 LDGSTS.E.BYPASS.LTC128B.128 [R220+0xd080], [R8.64+0x100], !P4 ;  /* 0x0d08010008dc3fae */ /* 0x0003e8000e101d4c */
[----:B------:R1:W-:Y:S01]  /*9710*/  @P3 LDGSTS.E.BYPASS.LTC128B.128 [R220+0xe880], [R8.64+0x180], !P6 ;  /* 0x0e88018008dc3fae */ /* 0x0003e2000f101d4c */
[----:B------:R-:W-:Y:S11]  /*9720*/  LOP3.LUT P3, RZ, R215, 0x8, RZ, 0xc0, !PT ;  /* 0x00000008d7ff7812 */ /* 0x000ff6000786c0ff */
[----:B------:R-:W-:Y:S02]  /*9730*/  @!UPT UIADD3 URZ, URZ, URZ, URZ ;  /* 0x0000003f3f3ff290 */ /* 0x000fe4000fffe03f */
[----:B------:R1:W-:Y:S04]  /*9740*/  @P0 LDGSTS.E.BYPASS.LTC128B.128 [R223+0xb080], [R2.64], !P3 ;  /* 0x0b08000002df0fae */ /* 0x0003e8000d901d4c */
[----:B------:R1:W-:Y:S01]  /*9750*/  @P0 LDGSTS.E.BYPASS.LTC128B.128 [R223+0xc880], [R2.64+0x80], !P1 ;  /* 0x0c88008002df0fae */ /* 0x0003e2000c901d4c */
[----:B------:R-:W-:Y:S03]  /*9760*/  ISETP.NE.AND P1, PT, R10, RZ, PT ;  /* 0x000000ff0a00720c */ /* 0x000fe60003f25270 */
[----:B------:R1:W-:Y:S04]  /*9770*/  @P0 LDGSTS.E.BYPASS.LTC128B.128 [R223+0xe080], [R2.64+0x100], !P4 ;  /* 0x0e08010002df0fae */ /* 0x0003e8000e101d4c */
[----:B------:R1:W-:Y:S04]  /*9780*/  @P0 LDGSTS.E.BYPASS.LTC128B.128 [R223+0xf880], [R2.64+0x180], !P6 ;  /* 0x0f88018002df0fae */ /* 0x0003e8000f101d4c */
.L_x_1881:
[----:B------:R-:W-:Y:S05]  /*9790*/  BSYNC B0 ;  /* 0x0000000000007941 */ /* 0x000fea0003800000 */
.L_x_1880:
[----:B------:R-:W0:Y:S01]  /*97a0*/  LDGDEPBAR ;  /* 0x00000000000079af */ /* 0x000e220000000000 */
[----:B------:R-:W-:Y:S01]  /*97b0*/  IADD3 R37, R37, -0x1, RZ ;  /* 0xffffffff25257810 */ /* 0x000fe20007ffe0ff */
[----:B------:R-:W-:-:S05]  /*97c0*/  @P5 BRA `(.L_x_1882) ;  /* 0xffffa37000005947 */ /* 0x000fca000383ffff */
[----:B------:R-:W2:Y:S04]  /*97d0*/  LDL R5, [R1+0x64] ;  /* 0x0000640001057983 */ /* 0x000ea80000100800 */
[----:B------:R3:W5:Y:S01]  /*97e0*/  LDL R21, [R1+0x58] ;  /* 0x0000580001157983 */ /* 0x0007620000100800 */
[----:B------:R-:W-:Y:S03]  /*97f0*/  WARPSYNC 0xffffffff ;  /* 0xffffffff00007948 */ /* 0x000fe60003800000 */
[----:B------:R-:W-:Y:S01]  /*9800*/  BAR.SYNC.DEFER_BLOCKING 0x0 ;  /* 0x0000000000007b1d */ /* 0x000fe20000010000 */
[----:B--2---:R-:W-:-:S05]  /*9810*/  IADD3 R0, R5, 0x2f, RZ ;  /* 0x0000002f05007810 */ /* 0x004fca0007ffe0ff */
[----:B------:R-:W-:-:S05]  /*9820*/  IMAD.HI R0, R0, 0x2aaaaaab, RZ ;  /* 0x2aaaaaab00007827 */ /* 0x000fca00078e02ff */
[----:B-1----:R-:W-:-:S04]  /*9830*/  SHF.R.U32.HI R2, RZ, 0x1f, R0 ;  /* 0x0000001fff027819 */ /* 0x002fc80000011600 */
[----:B------:R-:W-:Y:S02]  /*9840*/  LEA.HI.SX32 R18, R0, R2, 0x1d ;  /* 0x0000000200127211 */ /* 0x000fe400078feaff */
.L_x_1841:
[----:B---3--:R-:W2:Y:S04]  /*9850*/  LDL R26, [R1+0x70] ;  /* 0x00007000011a7983 */ /* 0x008ea80000100800 */
[----:B------:R-:W3:Y:S04]  /*9860*/  LDL.LU R3, [R1+0xc0] ;  /* 0x0000c00001037983 */ /* 0x000ee80000300800 */
[----:B------:R-:W3:Y:S01]  /*9870*/  S2R R2, SR_TID.X ;  /* 0x0000000000027919 */ /* 0x000ee20000002100 */
[----:B------:R-:W-:-:S05]  /*9880*/  IMAD.MOV.U32 R0, RZ, RZ, c[0x0][0x2c4] ;  /* 0x0000b100ff007624 */ /* 0x000fca00078e00ff */
[----:B------:R-:W-:Y:S01]  /*9890*/  ISETP.NE.AND P3, PT, R0, 0x1, PT ;  /* 0x000000010000780c */ /* 0x000fe20003f65270 */
[----:B------:R-:W-:-:S05]  /*98a0*/  IMAD.MOV.U32 R4, RZ, RZ, c[0x0][0x32c] ;  /* 0x0000cb00ff047624 */ /* 0x000fca00078e00ff */
[----:B------:R-:W-:Y:S02]  /*98b0*/  ISETP.GE.AND P1, PT, R4, 0x1, PT ;  /* 0x000000010400780c */ /* 0x000fe40003f26270 */
[----:B--2---:R-:W-:Y:S01]  /*98c0*/  IADD3 R0, R26, 0x7f, RZ ;  /* 0x0000007f1a007810 */ /* 0x004fe20007ffe0ff */
[----:B---3--:R1:W-:Y:S04]  /*98d0*/  STL.64 [R1], R2 ;  /* 0x0000000201007387 */ /* 0x0083e80000100a00 */
[----:B-1----:R-:W-:-:S05]  /*98e0*/  @P3 IMAD.HI.U32 R2, R0, c[0x0][0x2c8], RZ ;  /* 0x0000b20000023a27 */ /* 0x002fca00078e00ff */
[----:B------:R-:W-:Y:S01]  /*98f0*/  @P3 SHF.R.U32.HI R0, RZ, c[0x0][0x2cc], R2 ;  /* 0x0000b300ff003a19 */ /* 0x000fe20000011602 */
[----:B------:R-:W-:-:S03]  /*9900*/  IMAD.U32 R2, RZ, RZ, UR8 ;  /* 0x00000008ff027e24 */ /* 0x000fc6000f8e00ff */
[----:B------:R-:W-:Y:S02]  /*9910*/  IADD3 R0, R0, 0x1, R5 ;  /* 0x0000000100007810 */ /* 0x000fe40007ffe005 */
[----:B------:R-:W-:-:S03]  /*9920*/  IADD3 R24, P0, R2, 0x4, RZ ;  /* 0x0000000402187810 */ /* 0x000fc60007f1e0ff */
[----:B-----5:R-:W-:Y:S02]  /*9930*/  IMAD.IADD R3, R0, 0x1, -R21 ;  /* 0x0000000100037824 */ /* 0x020fe400078e0a15 */
[----:B------:R-:W-:-:S03]  /*9940*/  IMAD.X R25, RZ, RZ, UR7, P0 ;  /* 0x00000007ff197e24 */ /* 0x000fc600080e06ff */
        /* <DEDUP_REMOVED lines=12> */
.L_x_1885:
[----:B------:R-:W-:-:S13]  /*9a10*/  ISETP.NE.AND P0, PT, R4, 0x1, PT ;  /* 0x000000010400780c */ /* 0x000fda0003f05270 */
[----:B------:R-:W-:-:S05]  /*9a20*/  @P0 IMAD.HI.U32 R3, R0, c[0x0][0x330], RZ ;  /* 0x0000cc0000030a27 */ /* 0x000fca00078e00ff */
[----:B------:R-:W-:Y:S02]  /*9a30*/  @P0 SHF.R.U32.HI R0, RZ, c[0x0][0x334], R3 ;  /* 0x0000cd00ff000a19 */ /* 0x000fe40000011603 */
.L_x_1886:
[----:B------:R-:W-:Y:S05]  /*9a40*/  BSYNC B0 ;  /* 0x0000000000007941 */ /* 0x000fea0003800000 */
.L_x_1884:
[----:B------:R-:W-:-:S05]  /*9a50*/  IMAD R0, R0, R4, c[0x0][0x32c] ;  /* 0x0000cb0000007624 */ /* 0x000fca00078e0204 */
[----:B------:R-:W-:-:S04]  /*9a60*/  IMNMX R2, R2, R0, PT ;  /* 0x0000000002027217 */ /* 0x000fc80003800200 */
.L_x_1883:
[----:B------:R-:W-:Y:S01]  /*9a70*/  IADD3 R3, R2, 0x2f, RZ ;  /* 0x0000002f02037810 */ /* 0x000fe20007ffe0ff */
[----:B------:R-:W-:-:S04]  /*9a80*/  @P3 IMAD.HI.U32 R2, R26, c[0x0][0x2c8], RZ ;  /* 0x0000b2001a023a27 */ /* 0x000fc800078e00ff */
[----:B------:R-:W-:-:S04]  /*9a90*/  IMAD.HI R3, R3, 0x2aaaaaab, RZ ;  /* 0x2aaaaaab03037827 */ /* 0x000fc800078e02ff */
[----:B------:R-:W-:Y:S01]  /*9aa0*/  IMAD.MOV.U32 R0, RZ, RZ, R26 ;  /* 0x000000ffff007224 */ /* 0x000fe200078e001a */
[----:B------:R-:W-:Y:S02]  /*9ab0*/  @P3 SHF.R.U32.HI R0, RZ, c[0x0][0x2cc], R2 ;  /* 0x0000b300ff003a19 */ /* 0x000fe40000011602 */
[----:B------:R-:W-:Y:S02]  /*9ac0*/  SHF.R.U32.HI R8, RZ, 0x1f, R3 ;  /* 0x0000001fff087819 */ /* 0x000fe40000011603 */
        /* <DEDUP_REMOVED lines=14> */
.L_x_1889:
[----:B------:R-:W-:-:S13]  /*9bb0*/  ISETP.NE.AND P0, PT, R4, 0x1, PT ;  /* 0x000000010400780c */ /* 0x000fda0003f05270 */
[----:B------:R-:W-:-:S05]  /*9bc0*/  @P0 IMAD.HI.U32 R3, R0, c[0x0][0x330], RZ ;  /* 0x0000cc0000030a27 */ /* 0x000fca00078e00ff */
[----:B------:R-:W-:Y:S02]  /*9bd0*/  @P0 SHF.R.U32.HI R0, RZ, c[0x0][0x334], R3 ;  /* 0x0000cd00ff000a19 */ /* 0x000fe40000011603 */
.L_x_1890:
[----:B------:R-:W-:Y:S05]  /*9be0*/  BSYNC B0 ;  /* 0x0000000000007941 */ /* 0x000fea0003800000 */
.L_x_1888:
[----:B------:R-:W-:-:S05]  /*9bf0*/  IMAD R0, R0, c[0x0][0x32c], RZ ;  /* 0x0000cb0000007a24 */ /* 0x000fca00078e02ff */
[----:B------:R-:W-:-:S05]  /*9c00*/  IMNMX R2, R2, R0, !PT ;  /* 0x0000000002027217 */ /* 0x000fca0007800200 */
.L_x_1887:
[----:B------:R-:W-:Y:S01]  /*9c10*/  IMAD.HI R2, R2, 0x2aaaaaab, RZ ;  /* 0x2aaaaaab02027827 */ /* 0x000fe200078e02ff */
[----:B------:R-:W-:Y:S04]  /*9c20*/  BSSY B0, `(.L_x_1891) ;  /* 0x0000027000007945 */ /* 0x000fe80003800000 */
[----:B------:R-:W-:-:S04]  /*9c30*/  SHF.R.U32.HI R7, RZ, 0x1f, R2 ;  /* 0x0000001fff077819 */ /* 0x000fc80000011602 */
[----:B------:R-:W-:Y:S01]  /*9c40*/  LEA.HI.SX32 R7, R2, R7, 0x1d ;  /* 0x0000000702077211 */ /* 0x000fe200078feaff */
[----:B------:R-:W-:-:S03]  /*9c50*/  IMAD.MOV.U32 R2, RZ, RZ, RZ ;  /* 0x000000ffff027224 */ /* 0x000fc600078e00ff */
[----:B------:R-:W-:-:S04]  /*9c60*/  IMNMX R7, RZ, R7, !PT ;  /* 0x00000007ff077217 */ /* 0x000fc80007800200 */
[----:B------:R-:W-:-:S13]  /*9c70*/  ISETP.GT.AND P0, PT, R8, R7, PT ;  /* 0x000000070800720c */ /* 0x000fda0003f04270 */
[----:B------:R-:W-:Y:S05]  /*9c80*/  @!P0 BRA `(.L_x_1892) ;  /* 0x0000020000008947 */ /* 0x000fea0003800000 */
[----:B------:R-:W2:Y:S02]  /*9c90*/  LDL R0, [R1+0x84] ;  /* 0x0000840001007983 */ /* 0x000ea40000100800 */
[----:B--2---:R-:W-:-:S04]  /*9ca0*/  ISETP.NE.AND P0, PT, R0, RZ, PT ;  /* 0x000000ff0000720c */ /* 0x004fc80003f05270 */
[----:B------:R-:W-:-:S04]  /*9cb0*/  SEL R0, R0, c[0x0][0x338], P0 ;  /* 0x0000ce0000007a07 */ /* 0x000fc80000000000 */
[----:B------:R-:W-:Y:S02]  /*9cc0*/  IABS R4, R0 ;  /* 0x0000000000047213 */ /* 0x000fe40000000000 */
[----:B------:R-:W-:Y:S02]  /*9cd0*/  IADD3 R9, R0, -0x1, R8 ;  /* 0xffffffff00097810 */ /* 0x000fe40007ffe008 */
[----:B------:R-:W1:Y:S03]  /*9ce0*/  I2F.RP R2, R4 ;  /* 0x0000000400027306 */ /* 0x000e660000209400 */
[----:B------:R-:W-:-:S05]  /*9cf0*/  IMAD.IADD R9, R9, 0x1, -R7 ;  /* 0x0000000109097824 */ /* 0x000fca00078e0a07 */
[----:B------:R-:W-:Y:S02]  /*9d00*/  IABS R13, R9 ;  /* 0x00000009000d7213 */ /* 0x000fe40000000000 */
[----:B------:R-:W-:-:S04]  /*9d10*/  LOP3.LUT R9, R9, R0, RZ, 0x3c, !PT ;  /* 0x0000000009097212 */ /* 0x000fc800078e3cff */
[----:B------:R-:W-:Y:S01]  /*9d20*/  ISETP.GE.AND P1, PT, R9, RZ, PT ;  /* 0x000000ff0900720c */ /* 0x000fe20003f26270 */
        /* <DEDUP_REMOVED lines=22> */
.L_x_1892:
[----:B------:R-:W-:Y:S05]  /*9e90*/  BSYNC B0 ;  /* 0x0000000000007941 */ /* 0x000fea0003800000 */
.L_x_1891:
[----:B------:R-:W2:Y:S01]  /*9ea0*/  LDL R3, [R1+0xac] ;  /* 0x0000ac0001037983 */ /* 0x000ea20000100800 */
[----:B------:R-:W-:Y:S01]  /*9eb0*/  PRMT R0, RZ, 0x7610, R0 ;  /* 0x00007610ff007816 */ /* 0x000fe20000000000 */
[----:B------:R-:W-:Y:S01]  /*9ec0*/  IMAD.MOV.U32 R17, RZ, RZ, RZ ;  /* 0x000000ffff117224 */ /* 0x000fe200078e00ff */
[----:B------:R-:W-:Y:S01]  /*9ed0*/  MOV R19, RZ ;  /* 0x000000ff00137202 */ /* 0x000fe20000000f00 */
        /* <DEDUP_REMOVED lines=64> */
[----:B--2---:R-:W-:-:S04]  /*a2e0*/  IMAD R236, R3, R2, R7 ;  /* 0x0000000203ec7224 */ /* 0x004fc800078e0207 */
[----:B------:R-:W-:-:S05]  /*a2f0*/  IMAD.IADD R2, R236, 0x1, R2 ;  /* 0x00000001ec027824 */ /* 0x000fca00078e0202 */
[----:B------:R-:W-:-:S04]  /*a300*/  IMNMX R27, R8, R2, PT ;  /* 0x00000002081b7217 */ /* 0x000fc80003800200 */
[----:B------:R-:W-:Y:S01]  /*a310*/  ISETP.GT.AND P0, PT, R27, R236, PT ;  /* 0x000000ec1b00720c */ /* 0x000fe20003f04270 */
[----:B------:R1:W-:-:S12]  /*a320*/  STL [R1+0x74], R27 ;  /* 0x0000741b01007387 */ /* 0x0003d80000100800 */
[----:B------:R-:W-:Y:S05]  /*a330*/  @!P0 BRA `(.L_x_1893) ;  /* 0x0000f7d000008947 */ /* 0x000fea0003800000 */
[----:B------:R-:W2:Y:S01]  /*a340*/  LDL R0, [R1+0x4c] ;  /* 0x00004c0001007983 */ /* 0x000ea20000100800 */
[----:B------:R-:W-:Y:S01]  /*a350*/  ISETP.NE.U32.AND P0, PT, RZ, c[0x0][0x340], PT ;  /* 0x0000d000ff007a0c */ /* 0x000fe20003f05070 */
[----:B------:R-:W-:Y:S02]  /*a360*/  ULDC.64 UR4, c[0x0][0x18] ;  /* 0x0000060000047ab9 */ /* 0x000fe40000000a00 */
[----:B------:R-:W3:Y:S01]  /*a370*/  LDL R18, [R1+0x50] ;  /* 0x0000500001127983 */ /* 0x000ee20000100800 */
[----:B------:R-:W-:-:S13]  /*a380*/  ISETP.NE.AND.EX P0, PT, RZ, c[0x0][0x344], PT, P0 ;  /* 0x0000d100ff007a0c */ /* 0x000fda0003f05300 */
[----:B------:R-:W-:-:S04]  /*a390*/  @P0 IMAD.MOV.U32 R2, RZ, RZ, 0x4 ;  /* 0x00000004ff020424 */ /* 0x000fc800078e00ff */
[----:B------:R-:W-:-:S05]  /*a3a0*/  @P0 IMAD.WIDE R2, R239, R2, c[0x0][0x340] ;  /* 0x0000d000ef020625 */ /* 0x000fca00078e0202 */
[----:B------:R2:W4:Y:S04]  /*a3b0*/  @P0 LDG.E R16, [R2.64] ;  /* 0x0000000c02100981 */ /* 0x000528000c1e1900 */
[----:B------:R-:W5:Y:S01]  /*a3c0*/  S2R R4, SR_TID.X ;  /* 0x0000000000047919 */ /* 0x000f620000002100 */
[----:B------:R-:W-:Y:S02]  /*a3d0*/  ISETP.NE.U32.AND P1, PT, RZ, c[0x0][0x348], PT ;  /* 0x0000d200ff007a0c */ /* 0x000fe40003f25070 */
[----:B------:R-:W-:Y:S02]  /*a3e0*/  SHF.R.S32.HI R15, RZ, 0x1f, R239 ;  /* 0x0000001fff0f7819 */ /* 0x000fe400000114ef */
[----:B-----5:R-:W-:-:S04]  /*a3f0*/  SHF.R.S32.HI R9, RZ, 0x1f, R4 ;  /* 0x0000001fff097819 */ /* 0x020fc80000011404 */
[----:B------:R-:W-:-:S04]  /*a400*/  LEA.HI R9, R9, R4, RZ, 0x3 ;  /* 0x0000000409097211 */ /* 0x000fc800078f18ff */
[----:B------:R-:W-:-:S05]  /*a410*/  LOP3.LUT R9, R9, 0xfffffff8, RZ, 0xc0, !PT ;  /* 0xfffffff809097812 */ /* 0x000fca00078ec0ff */
[----:B------:R-:W-:Y:S01]  /*a420*/  IMAD.IADD R9, R4, 0x1, -R9 ;  /* 0x0000000104097824 */ /* 0x000fe200078e0a09 */
[----:B------:R-:W-:Y:S02]  /*a430*/  ISETP.NE.AND.EX P1, PT, RZ, c[0x0][0x34c], PT, P1 ;  /* 0x0000d300ff007a0c */ /* 0x000fe40003f25310 */
[----:B------:R-:W-:Y:S02]  /*a440*/  ISETP.GE.AND P4, PT, R144, c[0x0][0x1d4], PT ;  /* 0x0000750090007a0c */ /* 0x000fe40003f86270 */
[----:B------:R-:W-:Y:S02]  /*a450*/  SEL R8, R15, RZ, !P1 ;  /* 0x000000ff0f087207 */ /* 0x000fe40004800000 */
[----:B------:R-:W-:Y:S02]  /*a460*/  SEL R7, R239, RZ, !P1 ;  /* 0x000000ffef077207 */ /* 0x000fe40004800000 */
[----:B------:R-:W-:Y:S01]  /*a470*/  ISETP.GE.AND P2, PT, R140, c[0x0][0x1d4], PT ;  /* 0x000075008c007a0c */ /* 0x000fe20003f46270 */
[----:B------:R-:W-:Y:S01]  /*a480*/  IMAD R8, R8, c[0x0][0x1c0], RZ ;  /* 0x0000700008087a24 */ /* 0x000fe200078e02ff */
[----:B------:R-:W-:-:S05]  /*a490*/  LOP3.LUT R215, R215, 0xfffffbff, RZ, 0xc0, !PT ;  /* 0xfffffbffd7d77812 */ /* 0x000fca00078ec0ff */
[----:B------:R-:W-:-:S04]  /*a4a0*/  @P4 LOP3.LUT R215, R215, 0x400, RZ, 0xfc, !PT ;  /* 0x00000400d7d74812 */ /* 0x000fc800078efcff */
[----:B------:R-:W-:-:S04]  /*a4b0*/  LOP3.LUT R215, R215, 0xfffff7ff, RZ, 0xc0, !PT ;  /* 0xfffff7ffd7d77812 */ /* 0x000fc800078ec0ff */
[----:B------:R-:W-:Y:S02]  /*a4c0*/  @P2 LOP3.LUT R215, R215, 0x800, RZ, 0xfc, !PT ;  /* 0x00000800d7d72812 */ /* 0x000fe400078efcff */
[----:B------:R-:W-:Y:S02]  /*a4d0*/  ISETP.GE.AND P1, PT, R234, c[0x0][0x1d4], PT ;  /* 0x00007500ea007a0c */ /* 0x000fe40003f26270 */
[----:B------:R-:W-:Y:S01]  /*a4e0*/  LOP3.LUT R215, R215, 0xfffffdff, RZ, 0xc0, !PT ;  /* 0xfffffdffd7d77812 */ /* 0x000fe200078ec0ff */
[----:B------:R-:W-:Y:S01]  /*a4f0*/  UIADD3 UR4, UP0, UR4, 0x10080, URZ ;  /* 0x0001008004047890 */ /* 0x000fe2000ff1e03f */
[----:B------:R-:W-:Y:S02]  /*a500*/  SEL R14, RZ, 0x1, P2 ;  /* 0x00000001ff0e7807 */ /* 0x000fe40001000000 */
[----:B------:R-:W-:Y:S01]  /*a510*/  ISETP.NE.U32.AND P2, PT, RZ, c[0x0][0x350], PT ;  /* 0x0000d400ff007a0c */ /* 0x000fe20003f45070 */
[----:B------:R-:W-:Y:S01]  /*a520*/  UIADD3.X UR5, URZ, UR5, URZ, UP0, !UPT ;  /* 0x000000053f057290 */ /* 0x000fe200087fe43f */
[C---:B------:R-:W-:Y:S01]  /*a530*/  IMAD.WIDE.U32 R12, R243.reuse, c[0x0][0x210], RZ ;  /* 0x00008400f30c7a25 */ /* 0x040fe200078e00ff */
[----:B------:R1:W-:Y:S03]  /*a540*/  STL [R1+0x10], R21 ;  /* 0x0000101501007387 */ /* 0x0003e60000100800 */
[----:B------:R-:W-:Y:S01]  /*a550*/  IMAD R13, R243, c[0x0][0x214], R13 ;  /* 0x00008500f30d7a24 */ /* 0x000fe200078e020d */
[----:B------:R-:W-:Y:S01]  /*a560*/  SHF.R.S32.HI R19, RZ, 0x1f, R231 ;  /* 0x0000001fff137819 */ /* 0x000fe200000114e7 */
[----:B------:R-:W-:Y:S01]  /*a570*/  IMAD.U32 R22, RZ, RZ, UR8 ;  /* 0x00000008ff167e24 */ /* 0x000fe2000f8e00ff */
[----:B------:R-:W-:-:S02]  /*a580*/  ISETP.GE.AND P5, PT, R140, c[0x0][0x198], PT ;  /* 0x000066008c007a0c */ /* 0x000fc40003fa6270 */
[----:B------:R-:W-:Y:S02]  /*a590*/  IADD3 R121, R27, -0x1, RZ ;  /* 0xffffffff1b797810 */ /* 0x000fe40007ffe0ff */
[----:B--2---:R-:W-:-:S05]  /*a5a0*/  SHF.R.S32.HI R2, RZ, 0x1f, R0 ;  /* 0x0000001fff027819 */ /* 0x004fca0000011400 */
[----:B------:R-:W-:-:S04]  /*a5b0*/  IMAD R2, R2, c[0x0][0x178], RZ ;  /* 0x00005e0002027a24 */ /* 0x000fc800078e02ff */
[C---:B------:R-:W-:Y:S02]  /*a5c0*/  IMAD R4, R0.reuse, c[0x0][0x17c], R2 ;  /* 0x00005f0000047a24 */ /* 0x040fe400078e0202 */
[----:B------:R-:W-:-:S04]  /*a5d0*/  IMAD.WIDE.U32 R2, R0, c[0x0][0x178], RZ ;  /* 0x00005e0000027a25 */ /* 0x000fc800078e00ff */
[----:B------:R-:W-:Y:S02]  /*a5e0*/  IMAD R0, R9, 0x20, R231 ;  /* 0x0000002009007824 */ /* 0x000fe400078e02e7 */
[----:B------:R-:W-:Y:S02]  /*a5f0*/  IMAD.IADD R3, R3, 0x1, R4 ;  /* 0x0000000103037824 */ /* 0x000fe400078e0204 */
[----:B------:R-:W-:Y:S02]  /*a600*/  IMAD.IADD R4, R26, 0x1, R0 ;  /* 0x000000011a047824 */ /* 0x000fe400078e0200 */
[----:B------:R-:W-:-:S04]  /*a610*/  IMAD.WIDE.U32 R2, R243, c[0x0][0x1b8], R2 ;  /* 0x00006e00f3027a25 */ /* 0x000fc800078e0002 */
[----:B------:R-:W-:-:S04]  /*a620*/  @P3 IMAD.HI.U32 R9, R4, c[0x0][0x2c8], RZ ;  /* 0x0000b20004093a27 */ /* 0x000fc800078e00ff */
[----:B------:R-:W-:Y:S01]  /*a630*/  IMAD.MOV.U32 R0, RZ, RZ, R4 ;  /* 0x000000ffff007224 */ /* 0x000fe200078e0004 */
[----:B------:R-:W-:Y:S01]  /*a640*/  @P3 SHF.R.U32.HI R0, RZ, c[0x0][0x2cc], R9 ;  /* 0x0000b300ff003a19 */ /* 0x000fe20000011609 */
[----:B------:R-:W-:Y:S02]  /*a650*/  IMAD R3, R243, c[0x0][0x1bc], R3 ;  /* 0x00006f00f3037a24 */ /* 0x000fe400078e0203 */
[C---:B------:R-:W-:Y:S01]  /*a660*/  IMAD R9, R7.reuse, c[0x0][0x1c4], R8 ;  /* 0x0000710007097a24 */ /* 0x040fe200078e0208 */
[----:B------:R-:W-:Y:S01]  /*a670*/  SHF.R.S32.HI R8, RZ, 0x1f, R0 ;  /* 0x0000001fff087819 */ /* 0x000fe20000011400 */
[----:B------:R-:W-:Y:S01]  /*a680*/  IMAD.WIDE.U32 R2, R7, c[0x0][0x1c0], R2 ;  /* 0x0000700007027a25 */ /* 0x000fe200078e0002 */
[----:B------:R-:W-:-:S03]  /*a690*/  ISETP.GE.AND P3, PT, R233, c[0x0][0x1d4], PT ;  /* 0x00007500e9007a0c */ /* 0x000fc60003f66270 */
[----:B------:R-:W-:Y:S01]  /*a6a0*/  IMAD.MOV R7, RZ, RZ, -R0 ;  /* 0x000000ffff077224 */ /* 0x000fe200078e0a00 */
[----:B------:R-:W-:Y:S01]  /*a6b0*/  IADD3 R3, R3, R9, RZ ;  /* 0x0000000903037210 */ /* 0x000fe20007ffe0ff */
[----:B------:R-:W-:Y:S02]  /*a6c0*/  IMAD R8, R8, c[0x0][0x1b0], RZ ;  /* 0x00006c0008087a24 */ /* 0x000fe400078e02ff */
[----:B------:R-:W-:Y:S02]  /*a6d0*/  IMAD R4, R7, c[0x0][0x2c4], R4 ;  /* 0x0000b10007047a24 */ /* 0x000fe400078e0204 */
[C---:B------:R-:W-:Y:S02]  /*a6e0*/  IMAD R10, R0.reuse, c[0x0][0x1b4], R8 ;  /* 0x00006d00000a7a24 */ /* 0x040fe400078e0208 */
[----:B------:R-:W-:Y:S01]  /*a6f0*/  IMAD.WIDE.U32 R2, R0, c[0x0][0x1b0], R2 ;  /* 0x00006c0000027a25 */ /* 0x000fe200078e0002 */
[----:B------:R-:W-:Y:S02]  /*a700*/  SEL R0, RZ, 0xffffffff, P4 ;  /* 0xffffffffff007807 */ /* 0x000fe40002000000 */
[----:B------:R-:W-:Y:S01]  /*a710*/  SHF.R.S32.HI R7, RZ, 0x1f, R4 ;  /* 0x0000001fff077819 */ /* 0x000fe20000011404 */
[----:B------:R-:W-:Y:S01]  /*a720*/  IMAD.IADD R3, R3, 0x1, R10 ;  /* 0x0000000103037824 */ /* 0x000fe200078e020a */
[----:B------:R-:W-:Y:S01]  /*a730*/  @P3 LOP3.LUT R215, R215, 0x200, RZ, 0xfc, !PT ;  /* 0x00000200d7d73812 */ /* 0x000fe200078efcff */
[----:B------:R-:W-:-:S02]  /*a740*/  IMAD.SHL.U32 R17, R0, 0x2, RZ ;  /* 0x0000000200117824 */ /* 0x000fc400078e00ff */
[----:B------:R-:W-:Y:S01]  /*a750*/  IMAD R0, R7, c[0x0][0x1a8], RZ ;  /* 0x00006a0007007a24 */ /* 0x000fe200078e02ff */
[----:B------:R-:W-:Y:S01]  /*a760*/  LOP3.LUT R215, R215, 0xfffffeff, RZ, 0xc0, !PT ;  /* 0xfffffeffd7d77812 */ /* 0x000fe200078ec0ff */
[----:B------:R-:W-:-:S04]  /*a770*/  IMAD.WIDE.U32 R2, R4, c[0x0][0x1a8], R2 ;  /* 0x00006a0004027a25 */ /* 0x000fc800078e0002 */
[----:B------:R-:W-:Y:S01]  /*a780*/  IMAD R0, R4, c[0x0][0x1ac], R0 ;  /* 0x00006b0004007a24 */ /* 0x000fe200078e0200 */
[----:B------:R-:W-:Y:S02]  /*a790*/  @P1 LOP3.LUT R215, R215, 0x100, RZ, 0xfc, !PT ;  /* 0x00000100d7d71812 */ /* 0x000fe400078efcff */
[----:B------:R-:W-:Y:S01]  /*a7a0*/  SEL R4, RZ, 0x8, P1 ;  /* 0x00000008ff047807 */ /* 0x000fe20000800000 */
[----:B------:R-:W-:Y:S01]  /*a7b0*/  IMAD.IADD R0, R3, 0x1, R0 ;  /* 0x0000000103007824 */ /* 0x000fe200078e0200 */
[C---:B------:R-:W-:Y:S02]  /*a7c0*/  LEA R20, P1, R2.reuse, c[0x0][0x160], 0x1 ;  /* 0x0000580002147a11 */ /* 0x040fe400078208ff */
[----:B------:R-:W-:Y:S02]  /*a7d0*/  LOP3.LUT R14, R17, 0x2, R14, 0xe2, !PT ;  /* 0x00000002110e7812 */ /* 0x000fe400078ee20e */
[----:B------:R-:W-:Y:S01]  /*a7e0*/  LEA.HI.X R17, R2, c[0x0][0x164], R0, 0x1, P1 ;  /* 0x0000590002117a11 */ /* 0x000fe200008f0c00 */
[--C-:B----4-:R-:W-:Y:S01]  /*a7f0*/  @P0 IMAD.MOV.U32 R2, RZ, RZ, R16.reuse ;  /* 0x000000ffff020224 */ /* 0x110fe200078e0010 */
[----:B------:R-:W-:Y:S01]  /*a800*/  SEL R7, RZ, 0x4, P3 ;  /* 0x00000004ff077807 */ /* 0x000fe20001800000 */
[----:B------:R-:W-:Y:S01]  /*a810*/  @!P0 IMAD.MOV.U32 R2, RZ, RZ, R239 ;  /* 0x000000ffff028224 */ /* 0x000fe200078e00ef */
[----:B------:R-:W-:Y:S01]  /*a820*/  @P0 SHF.R.S32.HI R3, RZ, 0x1f, R16 ;  /* 0x0000001fff030819 */ /* 0x000fe20000011410 */
[----:B------:R-:W-:Y:S01]  /*a830*/  IMAD.WIDE.U32 R8, R243, c[0x0][0x1e8], RZ ;  /* 0x00007a00f3087a25 */ /* 0x000fe200078e00ff */
[----:B------:R-:W-:-:S02]  /*a840*/  ISETP.NE.AND.EX P1, PT, RZ, c[0x0][0x354], PT, P2 ;  /* 0x0000d500ff007a0c */ /* 0x000fc40003f25320 */
[----:B------:R-:W-:Y:S01]  /*a850*/  @!P0 MOV R3, R15 ;  /* 0x0000000f00038202 */ /* 0x000fe20000000f00 */
[----:B------:R-:W-:Y:S01]  /*a860*/  IMAD.U32 R15, RZ, RZ, UR5 ;  /* 0x00000005ff0f7e24 */ /* 0x000fe2000f8e00ff */
[----:B------:R-:W-:Y:S01]  /*a870*/  LOP3.LUT R128, R4, R14, R7, 0xfe, !PT ;  /* 0x0000000e04807212 */ /* 0x000fe200078efe07 */
[----:B------:R-:W-:Y:S01]  /*a880*/  IMAD.U32 R14, RZ, RZ, UR4 ;  /* 0x00000004ff0e7e24 */ /* 0x000fe2000f8e00ff */
[----:B------:R-:W-:Y:S01]  /*a890*/  SEL R3, R3, RZ, !P1 ;  /* 0x000000ff03037207 */ /* 0x000fe20004800000 */
[----:B------:R-:W-:Y:S01]  /*a8a0*/  IMAD R9, R243, c[0x0][0x1ec], R9 ;  /* 0x00007b00f3097a24 */ /* 0x000fe200078e0209 */
[----:B------:R-:W-:Y:S02]  /*a8b0*/  SEL R2, R2, RZ, !P1 ;  /* 0x000000ff02027207 */ /* 0x000fe40004800000 */
[----:B------:R1:W-:Y:S01]  /*a8c0*/  STL.64 [R1+0x8], R14 ;  /* 0x0000080e01007387 */ /* 0x0003e20000100a00 */
[----:B------:R-:W-:Y:S01]  /*a8d0*/  IMAD R4, R3, c[0x0][0x1f0], RZ ;  /* 0x00007c0003047a24 */ /* 0x000fe200078e02ff */
[----:B---3--:R-:W-:Y:S01]  /*a8e0*/  IADD3 R0, P0, R231, R18, RZ ;  /* 0x00000012e7007210 */ /* 0x008fe20007f1e0ff */
[----:B------:R-:W-:-:S04]  /*a8f0*/  IMAD.WIDE.U32 R8, R2, c[0x0][0x1f0], R8 ;  /* 0x00007c0002087a25 */ /* 0x000fc800078e0008 */
[----:B------:R-:W-:Y:S02]  /*a900*/  IMAD R3, R3, c[0x0][0x218], RZ ;  /* 0x0000860003037a24 */ /* 0x000fe400078e02ff */
[----:B------:R-:W-:Y:S01]  /*a910*/  IMAD.WIDE.U32 R12, R2, c[0x0][0x218], R12 ;  /* 0x00008600020c7a25 */ /* 0x000fe200078e000c */
[----:B------:R-:W-:-:S03]  /*a920*/  IADD3 R8, P1, R140, R8, RZ ;  /* 0x000000088c087210 */ /* 0x000fc60007f3e0ff */
[----:B------:R-:W-:Y:S01]  /*a930*/  IMAD R7, R2, c[0x0][0x1f4], R4 ;  /* 0x00007d0002077a24 */ /* 0x000fe200078e0204 */
[----:B------:R-:W-:Y:S01]  /*a940*/  LEA.HI.X.SX32 R4, R18, R19, 0x1, P0 ;  /* 0x0000001312047211 */ /* 0x000fe200000f0eff */
[----:B------:R-:W-:Y:S01]  /*a950*/  IMAD R3, R2, c[0x0][0x21c], R3 ;  /* 0x0000870002037a24 */ /* 0x000fe200078e0203 */
[----:B------:R-:W-:Y:S01]  /*a960*/  IADD3 R2, P0, R140, R12, RZ ;  /* 0x0000000c8c027210 */ /* 0x000fe20007f1e0ff */
[----:B------:R-:W-:Y:S01]  /*a970*/  IMAD.U32 R18, RZ, RZ, UR8 ;  /* 0x00000008ff127e24 */ /* 0x000fe2000f8e00ff */
[C---:B------:R-:W-:Y:S01]  /*a980*/  IADD3.X R9, R141.reuse, R9, R7, P1, !PT ;  /* 0x000000098d097210 */ /* 0x040fe20000ffe407 */
[C---:B------:R-:W-:Y:S01]  /*a990*/  IMAD R7, R4.reuse, c[0x0][0x1e0], RZ ;  /* 0x0000780004077a24 */ /* 0x040fe200078e02ff */
[----:B------:R-:W-:Y:S01]  /*a9a0*/  IADD3.X R3, R141, R13, R3, P0, !PT ;  /* 0x0000000d8d037210 */ /* 0x000fe200007fe403 */
[----:B------:R-:W-:Y:S01]  /*a9b0*/  IMAD R4, R4, c[0x0][0x208], RZ ;  /* 0x0000820004047a24 */ /* 0x000fe200078e02ff */
[----:B------:R-:W-:Y:S01]  /*a9c0*/  IADD3 R22, P1, R22, 0x8, RZ ;  /* 0x0000000816167810 */ /* 0x000fe20007f3e0ff */
[----:B------:R-:W-:Y:S01]  /*a9d0*/  IMAD R222, R0, c[0x0][0x1e4], R7 ;  /* 0x0000790000de7a24 */ /* 0x000fe200078e0207 */
[----:B------:R-:W-:Y:S01]  /*a9e0*/  IADD3 R18, P0, R18, 0x10, RZ ;  /* 0x0000001012127810 */ /* 0x000fe20007f1e0ff */
[----:B------:R-:W-:-:S02]  /*a9f0*/  IMAD R4, R0, c[0x0][0x20c], R4 ;  /* 0x0000830000047a24 */ /* 0x000fc400078e0204 */
[----:B------:R-:W-:-:S04]  /*aa00*/  IMAD.WIDE.U32 R224, R0, c[0x0][0x1e0], R8 ;  /* 0x0000780000e07a25 */ /* 0x000fc800078e0008 */
[----:B------:R-:W-:Y:S01]  /*aa10*/  IMAD.WIDE.U32 R226, R0, c[0x0][0x208], R2 ;  /* 0x0000820000e27a25 */ /* 0x000fe200078e0002 */
[----:B------:R-:W-:Y:S02]  /*aa20*/  ISETP.GE.AND P3, PT, R144, c[0x0][0x198], PT ;  /* 0x0000660090007a0c */ /* 0x000fe40003f66270 */
[----:B------:R-:W-:Y:S01]  /*aa30*/  IADD3.X R19, RZ, UR7, RZ, P0, !PT ;  /* 0x00000007ff137c10 */ /* 0x000fe200087fe4ff */
[----:B------:R-:W-:Y:S01]  /*aa40*/  IMAD.X R23, RZ, RZ, UR7, P1 ;  /* 0x00000007ff177e24 */ /* 0x000fe200088e06ff */
[----:B------:R-:W-:Y:S01]  /*aa50*/  ISETP.GE.AND P2, PT, R233, c[0x0][0x198], PT ;  /* 0x00006600e9007a0c */ /* 0x000fe20003f46270 */
[----:B------:R-:W-:Y:S01]  /*aa60*/  IMAD.IADD R7, R231, 0x1, R26 ;  /* 0x00000001e7077824 */ /* 0x000fe200078e021a */
[----:B------:R-:W-:Y:S01]  /*aa70*/  ISETP.GE.AND P4, PT, R234, c[0x0][0x198], PT ;  /* 0x00006600ea007a0c */ /* 0x000fe20003f86270 */
[----:B------:R-:W-:Y:S02]  /*aa80*/  IMAD.IADD R222, R225, 0x1, R222 ;  /* 0x00000001e1de7824 */ /* 0x000fe400078e02de */
[----:B------:R-:W-:Y:S01]  /*aa90*/  IMAD.IADD R228, R227, 0x1, R4 ;  /* 0x00000001e3e47824 */ /* 0x000fe200078e0204 */
[----:B------:R-:W-:Y:S07]  /*aaa0*/  BRA.DIV ~URZ, `(.L_x_1894) ;  /* 0x000149827f007947 */ /* 0x000fee000b800000 */
[----:B-1----:R1:W2:Y:S02]  /*aab0*/  SHFL.IDX PT, R4, R17, RZ, 0x181f ;  /* 0x00181fff11047589 */ /* 0x0022a400000e0000 */
.L_x_2024:
[----:B------:R-:W-:Y:S05]  /*aac0*/  BRA.DIV ~URZ, `(.L_x_1895) ;  /* 0x000149e27f007947 */ /* 0x000fea000b800000 */
[----:B------:R3:W4:Y:S02]  /*aad0*/  SHFL.IDX PT, R0, R20, RZ, 0x181f ;  /* 0x00181fff14007589 */ /* 0x00072400000e0000 */
.L_x_2025:
[----:B------:R-:W-:Y:S01]  /*aae0*/  IMAD R16, R21, c[0x0][0x2c4], RZ ;  /* 0x0000b10015107a24 */ /* 0x000fe200078e02ff */
[----:B------:R-:W-:Y:S04]  /*aaf0*/  BSSY B0, `(.L_x_1896) ;  /* 0x0000015000007945 */ /* 0x000fe80003800000 */
[----:B------:R-:W-:-:S13]  /*ab00*/  ISETP.GE.AND P0, PT, R7, R16, PT ;  /* 0x000000100700720c */ /* 0x000fda0003f06270 */
[----:B------:R-:W-:Y:S05]  /*ab10*/  @P0 BRA `(.L_x_1897) ;  /* 0x0000012000000947 */ /* 0x000fea0003800000 */
[----:B------:R-:W5:Y:S04]  /*ab20*/  LDL R3, [R1+0x78] ;  /* 0x0000780001037983 */ /* 0x000f680000100800 */
[----:B---3--:R-:W3:Y:S04]  /*ab30*/  LDL R2, [R1+0x80] ;  /* 0x0000800001027983 */ /* 0x008ee80000100800 */
[----:B----4-:R-:W4:Y:S01]  /*ab40*/  LDL R10, [R1+0x7c] ;  /* 0x00007c00010a7983 */ /* 0x010f220000100800 */
[----:B------:R-:W-:-:S04]  /*ab50*/  LEA R14, P0, R140, R0, 0x1 ;  /* 0x000000008c0e7211 */ /* 0x000fc800078008ff */
[----:B--2---:R-:W-:Y:S02]  /*ab60*/  LEA.HI.X R15, R140, R4, R141, 0x1, P0 ;  /* 0x000000048c0f7211 */ /* 0x004fe400000f0c8d */
[----:B------:R-:W-:-:S03]  /*ab70*/  LEA R12, P0, R252, R0, 0x1 ;  /* 0x00000000fc0c7211 */ /* 0x000fc600078008ff */
[----:B------:R-:W-:Y:S01]  /*ab80*/  @!PT LDS RZ, [RZ] ;  /* 0x00000000fffff984 */ /* 0x000fe20000000800 */
[----:B------:R-:W-:Y:S01]  /*ab90*/  @!PT LDS RZ, [RZ] ;  /* 0x00000000fffff984 */ /* 0x000fe20000000800 */
[----:B------:R-:W-:Y:S01]  /*aba0*/  @!PT LDS RZ, [RZ] ;  /* 0x00000000fffff984 */ /* 0x000fe20000000800 */
[----:B------:R2:W-:Y:S01]  /*abb0*/  LDGSTS.E.BYPASS.LTC128B.128 [R220+0x10080], [R14.64], !P5 ;  /* 0x100800000edc7fae */ /* 0x0005e2000e901d4c */
[----:B-----5:R-:W-:Y:S02]  /*abc0*/  LEA.HI.X R13, R252, R4, R3, 0x1, P0 ;  /* 0x00000004fc0d7211 */ /* 0x020fe400000f0c03 */
[----:B------:R-:W-:-:S03]  /*abd0*/  LEA R8, P0, R233, R0, 0x1 ;  /* 0x00000000e9087211 */ /* 0x000fc600078008ff */
[----:B------:R2:W-:Y:S01]  /*abe0*/  LDGSTS.E.BYPASS.LTC128B.128 [R220+0x14080], [R12.64], !P3 ;  /* 0x140800000cdc7fae */ /* 0x0005e2000d901d4c */
[----:B---3--:R-:W-:Y:S02]  /*abf0*/  LEA.HI.X R9, R233, R4, R2, 0x1, P0 ;  /* 0x00000004e9097211 */ /* 0x008fe400000f0c02 */
[----:B------:R-:W-:-:S03]  /*ac00*/  LEA R2, P0, R234, R0, 0x1 ;  /* 0x00000000ea027211 */ /* 0x000fc600078008ff */
[----:B------:R2:W-:Y:S01]  /*ac10*/  LDGSTS.E.BYPASS.LTC128B.128 [R220+0x18080], [R8.64], !P2 ;  /* 0x1808000008dc7fae */ /* 0x0005e2000d101d4c */
[----:B----4-:R-:W-:-:S05]  /*ac20*/  LEA.HI.X R3, R234, R4, R10, 0x1, P0 ;  /* 0x00000004ea037211 */ /* 0x010fca00000f0c0a */
[----:B------:R2:W-:Y:S04]  /*ac30*/  LDGSTS.E.BYPASS.LTC128B.128 [R220+0x1c080], [R2.64], !P4 ;  /* 0x1c08000002dc7fae */ /* 0x0005e8000e101d4c */
.L_x_1897:
[----:B------:R-:W-:Y:S05]  /*ac40*/  BSYNC B0 ;  /* 0x0000000000007941 */ /* 0x000fea0003800000 */
.L_x_1896:
[----:B------:R-:W-:Y:S05]  /*ac50*/  BRA.DIV ~URZ, `(.L_x_1898) ;  /* 0x000148d27f007947 */ /* 0x000fea000b800000 */
[----:B--2---:R2:W1:Y:S04]  /*ac60*/  SHFL.IDX PT, R4, R17, 0x1, 0x181f ;  /* 0x00381f0011047f89 */ /* 0x00446800000e0000 */
[----:B----4-:R2:W4:Y:S02]  /*ac70*/  SHFL.IDX PT, R0, R20, 0x1, 0x181f ;  /* 0x00381f0014007f89 */ /* 0x01052400000e0000 */
.L_x_2026:
[----:B------:R-:W-:Y:S01]  /*ac80*/  IADD3 R2, R7, 0x20, RZ ;  /* 0x0000002007027810 */ /* 0x000fe20007ffe0ff */
[----:B------:R-:W-:Y:S03]  /*ac90*/  BSSY B0, `(.L_x_1899) ;  /* 0x0000015000007945 */ /* 0x000fe60003800000 */
[----:B------:R-:W-:-:S13]  /*aca0*/  ISETP.GE.AND P0, PT, R2, R16, PT ;  /* 0x000000100200720c */ /* 0x000fda0003f06270 */
[----:B------:R-:W-:Y:S05]  /*acb0*/  @P0 BRA `(.L_x_1900) ;  /* 0x0000012000000947 */ /* 0x000fea0003800000 */
[----:B------:R-:W5:Y:S04]  /*acc0*/  LDL R8, [R1+0x78] ;  /* 0x0000780001087983 */ /* 0x000f680000100800 */
[----:B--2---:R-:W2:Y:S04]  /*acd0*/  LDL R3, [R1+0x80] ;  /* 0x0000800001037983 */ /* 0x004ea80000100800 */
[----:B---3--:R-:W3:Y:S01]  /*ace0*/  LDL R10, [R1+0x7c] ;  /* 0x00007c00010a7983 */ /* 0x008ee20000100800 */
[----:B----4-:R-:W-:-:S04]  /*acf0*/  LEA R14, P0, R140, R0, 0x1 ;  /* 0x000000008c0e7211 */ /* 0x010fc800078008ff */
[----:B-1----:R-:W-:Y:S02]  /*ad00*/  LEA.HI.X R15, R140, R4, R141, 0x1, P0 ;  /* 0x000000048c0f7211 */ /* 0x002fe400000f0c8d */
        /* <DEDUP_REMOVED lines=8> */
[----:B--2---:R-:W-:Y:S02]  /*ad90*/  LEA.HI.X R9, R233, R4, R3, 0x1, P0 ;  /* 0x00000004e9097211 */ /* 0x004fe400000f0c03 */
[----:B------:R-:W-:-:S03]  /*ada0*/  LEA R2, P0, R234, R0, 0x1 ;  /* 0x00000000ea027211 */ /* 0x000fc600078008ff */
[----:B------:R1:W-:Y:S01]  /*adb0*/  LDGSTS.E.BYPASS.LTC128B.128 [R223+0x19080], [R8.64], !P2 ;  /* 0x1908000008df7fae */ /* 0x0003e2000d101d4c */
[----:B---3--:R-:W-:-:S05]  /*adc0*/  LEA.HI.X R3, R234, R4, R10, 0x1, P0 ;  /* 0x00000004ea037211 */ /* 0x008fca00000f0c0a */
[----:B------:R1:W-:Y:S04]  /*add0*/  LDGSTS.E.BYPASS.LTC128B.128 [R223+0x1d080], [R2.64], !P4 ;  /* 0x1d08000002df7fae */ /* 0x0003e8000e101d4c */
.L_x_1900:
[----:B------:R-:W-:Y:S05]  /*ade0*/  BSYNC B0 ;  /* 0x0000000000007941 */ /* 0x000fea0003800000 */
.L_x_1899:
[----:B------:R-:W-:Y:S05]  /*adf0*/  BRA.DIV ~URZ, `(.L_x_1901) ;  /* 0x000148227f007947 */ /* 0x000fea000b800000 */
[----:B-1----:R1:W2:Y:S02]  /*ae00*/  SHFL.IDX PT, R4, R17, 0x2, 0x181f ;  /* 0x00581f0011047f89 */ /* 0x0022a400000e0000 */
.L_x_2027:
[----:B------:R-:W-:Y:S05]  /*ae10*/  BRA.DIV ~URZ, `(.L_x_1902) ;  /* 0x000148827f007947 */ /* 0x000fea000b800000 */
[----:B----4-:R4:W1:Y:S02]  /*ae20*/  SHFL.IDX PT, R0, R20, 0x2, 0x181f ;  /* 0x00581f0014007f89 */ /* 0x01086400000e0000 */
.L_x_2028:
[----:B------:R-:W-:Y:S01]  /*ae30*/  IADD3 R2, R7, 0x40, RZ ;  /* 0x0000004007027810 */ /* 0x000fe20007ffe0ff */
[----:B------:R-:W-:Y:S03]  /*ae40*/  BSSY B0, `(.L_x_1903) ;  /* 0x0000015000007945 */ /* 0x000fe60003800000 */
[----:B------:R-:W-:-:S13]  /*ae50*/  ISETP.GE.AND P0, PT, R2, R16, PT ;  /* 0x000000100200720c */ /* 0x000fda0003f06270 */
[----:B------:R-:W-:Y:S05]  /*ae60*/  @P0 BRA `(.L_x_1904) ;  /* 0x0000012000000947 */ /* 0x000fea0003800000 */
[----:B------:R-:W5:Y:S04]  /*ae70*/  LDL R8, [R1+0x78] ;  /* 0x0000780001087983 */ /* 0x000f680000100800 */
[----:B---3--:R-:W3:Y:S04]  /*ae80*/  LDL R3, [R1+0x80] ;  /* 0x0000800001037983 */ /* 0x008ee80000100800 */
[----:B----4-:R-:W4:Y:S01]  /*ae90*/  LDL R10, [R1+0x7c] ;  /* 0x00007c00010a7983 */ /* 0x010f220000100800 */
[----:B-1----:R-:W-:-:S04]  /*aea0*/  LEA R14, P0, R140, R0, 0x1 ;  /* 0x000000008c0e7211 */ /* 0x002fc800078008ff */
        /* <DEDUP_REMOVED lines=14> */
.L_x_1904:
[----:B------:R-:W-:Y:S05]  /*af90*/  BSYNC B0 ;  /* 0x0000000000007941 */ /* 0x000fea0003800000 */
.L_x_1903:
[----:B------:R-:W-:Y:S05]  /*afa0*/  BRA.DIV ~URZ, `(.L_x_1905) ;  /* 0x000147727f007947 */ /* 0x000fea000b800000 */
[----:B--2---:R2:W3:Y:S04]  /*afb0*/  SHFL.IDX PT, R4, R17, 0x3, 0x181f ;  /* 0x00781f0011047f89 */ /* 0x0044e800000e0000 */
[----:B-1----:R2:W1:Y:S02]  /*afc0*/  SHFL.IDX PT, R0, R20, 0x3, 0x181f ;  /* 0x00781f0014007f89 */ /* 0x00246400000e0000 */
.L_x_2029:
[----:B------:R-:W-:Y:S01]  /*afd0*/  IADD3 R7, R7, 0x60, RZ ;  /* 0x0000006007077810 */ /* 0x000fe20007ffe0ff */
[----:B------:R-:W5:Y:S04]  /*afe0*/  LDL R14, [R1+0x74] ;  /* 0x00007400010e7983 */ /* 0x000f680000100800 */
[----:B--2---:R-:W2:Y:S01]  /*aff0*/  LDL R2, [R1+0x78] ;  /* 0x0000780001027983 */ /* 0x004ea20000100800 */
[----:B------:R-:W-:-:S03]  /*b000*/  ISETP.GE.AND P0, PT, R7, R16, PT ;  /* 0x000000100700720c */ /* 0x000fc60003f06270 */
[----:B----4-:R-:W4:Y:S04]  /*b010*/  LDL R15, [R1+0x80] ;  /* 0x00008000010f7983 */ /* 0x010f280000100800 */
[----:B---3--:R-:W3:Y:S01]  /*b020*/  LDL R10, [R1+0x7c] ;  /* 0x00007c00010a7983 */ /* 0x008ee20000100800 */
[----:B------:R-:W-:Y:S01]  /*b030*/  IMAD.MOV.U32 R104, RZ, RZ, 0x30 ;  /* 0x00000030ff687424 */ /* 0x000fe200078e00ff */
[----:B------:R-:W-:Y:S01]  /*b040*/  SHF.R.S32.HI R130, RZ, 0x1f, R121 ;  /* 0x0000001fff827819 */ /* 0x000fe20000011479 */
[----:B------:R-:W-:Y:S01]  /*b050*/  ULDC.64 UR4, c[0x0][0x40] ;  /* 0x0000100000047ab9 */ /* 0x000fe20000000a00 */
[----:B------:R-:W3:Y:S02]  /*b060*/  LDL R7, [R1+0x64] ;  /* 0x0000640001077983 */ /* 0x000ee40000100800 */
[----:B-1----:R-:W-:-:S04]  /*b070*/  @!P0 LEA R12, P1, R140, R0, 0x1 ;  /* 0x000000008c0c8211 */ /* 0x002fc800078208ff */
[----:B------:R-:W-:Y:S02]  /*b080*/  @!P0 LEA.HI.X R13, R140, R4, R141, 0x1, P1 ;  /* 0x000000048c0d8211 */ /* 0x000fe400008f0c8d */
[----:B------:R-:W-:Y:S01]  /*b090*/  @!P0 LEA R8, P1, R252, R0, 0x1 ;  /* 0x00000000fc088211 */ /* 0x000fe200078208ff */
[----:B------:R-:W-:Y:S02]  /*b0a0*/  UIADD3 UR4, UP0, UR4, 0x160, URZ ;  /* 0x0000016004047890 */ /* 0x000fe4000ff1e03f */
[----:B------:R-:W-:Y:S01]  /*b0b0*/  @!PT LDS RZ, [RZ] ;  /* 0x00000000fffff984 */ /* 0x000fe20000000800 */
[----:B------:R-:W-:Y:S01]  /*b0c0*/  @!PT LDS RZ, [RZ] ;  /* 0x00000000fffff984 */ /* 0x000fe20000000800 */
[----:B------:R-:W-:Y:S01]  /*b0d0*/  @!PT LDS RZ, [RZ] ;  /* 0x00000000fffff984 */ /* 0x000fe20000000800 */
[----:B------:R1:W-:Y:S02]  /*b0e0*/  @!P0 LDGSTS.E.BYPASS.LTC128B.128 [R223+0x13080], [R12.64], !P5 ;  /* 0x130800000cdf8fae */ /* 0x0003e4000e901d4c */
[----:B------:R-:W-:Y:S01]  /*b0f0*/  UIADD3.X UR5, URZ, UR5, URZ, UP0, !UPT ;  /* 0x000000053f057290 */ /* 0x000fe200087fe43f */
[C---:B------:R-:W-:Y:S02]  /*b100*/  LOP3.LUT P5, RZ, R215.reuse, 0x200, RZ, 0xc0, !PT ;  /* 0x00000200d7ff7812 */ /* 0x040fe400078ac0ff */
[----:B------:R-:W-:Y:S01]  /*b110*/  LOP3.LUT P6, RZ, R215, 0x100, RZ, 0xc0, !PT ;  /* 0x00000100d7ff7812 */ /* 0x000fe200078cc0ff */
[----:B------:R1:W-:Y:S04]  /*b120*/  STL.64 [R1+0x28], R18 ;  /* 0x0000281201007387 */ /* 0x0003e80000100a00 */
[----:B------:R1:W-:Y:S04]  /*b130*/  STL.64 [R1+0x30], R174 ;  /* 0x000030ae01007387 */ /* 0x0003e80000100a00 */
[----:B------:R1:W-:Y:S04]  /*b140*/  STL.64 [R1+0x38], R24 ;  /* 0x0000381801007387 */ /* 0x0003e80000100a00 */
[----:B------:R1:W-:Y:S01]  /*b150*/  STL.64 [R1+0x40], R22 ;  /* 0x0000401601007387 */ /* 0x0003e20000100a00 */
[----:B------:R-:W-:-:S02]  /*b160*/  IADD3 R203, R146, 0x20, RZ ;  /* 0x0000002092cb7810 */ /* 0x000fc40007ffe0ff */
[----:B------:R-:W-:Y:S01]  /*b170*/  MOV R131, 0xb5f0 ;  /* 0x0000b5f000837802 */ /* 0x000fe20000000f00 */
[----:B-----5:R-:W-:Y:S01]  /*b180*/  IMAD R104, R14, -0x30, R104 ;  /* 0xffffffd00e687824 */ /* 0x020fe200078e0268 */
[----:B--2---:R-:W-:Y:S02]  /*b190*/  @!P0 LEA.HI.X R9, R252, R4, R2, 0x1, P1 ;  /* 0x00000004fc098211 */ /* 0x004fe400008f0c02 */
[----:B------:R-:W-:-:S03]  /*b1a0*/  @!P0 LEA R2, P1, R233, R0, 0x1 ;  /* 0x00000000e9028211 */ /* 0x000fc600078208ff */
[----:B------:R2:W-:Y:S01]  /*b1b0*/  @!P0 LDGSTS.E.BYPASS.LTC128B.128 [R223+0x17080], [R8.64], !P3 ;  /* 0x1708000008df8fae */ /* 0x0005e2000d901d4c */
[----:B----4-:R-:W-:Y:S01]  /*b1c0*/  @!P0 LEA.HI.X R3, R233, R4, R15, 0x1, P1 ;  /* 0x00000004e9038211 */ /* 0x010fe200008f0c0f */
[----:B---3--:R-:W-:Y:S01]  /*b1d0*/  IMAD.IADD R7, R104, 0x1, R7 ;  /* 0x0000000168077824 */ /* 0x008fe200078e0207 */
[----:B-1----:R-:W-:-:S03]  /*b1e0*/  @!P0 LEA R12, P1, R234, R0, 0x1 ;  /* 0x00000000ea0c8211 */ /* 0x002fc600078208ff */
[----:B------:R1:W-:Y:S01]  /*b1f0*/  @!P0 LDGSTS.E.BYPASS.LTC128B.128 [R223+0x1b080], [R2.64], !P2 ;  /* 0x1b08000002df8fae */ /* 0x0003e2000d101d4c */
[----:B------:R-:W-:Y:S02]  /*b200*/  IMNMX R7, R7, 0x30, PT ;  /* 0x0000003007077817 */ /* 0x000fe40003800200 */
[----:B------:R-:W-:-:S03]  /*b210*/  @!P0 LEA.HI.X R13, R234, R4, R10, 0x1, P1 ;  /* 0x00000004ea0d8211 */ /* 0x000fc600008f0c0a */
[----:B------:R-:W-:Y:S01]  /*b220*/  IMAD.IADD R7, R7, 0x1, -R231 ;  /* 0x0000000107077824 */ /* 0x000fe200078e0ae7 */
[----:B------:R-:W3:Y:S04]  /*b230*/  S2R R10, SR_TID.X ;  /* 0x00000000000a7919 */ /* 0x000ee80000002100 */
[----:B------:R-:W-:Y:S01]  /*b240*/  ISETP.GE.AND P1, PT, R7, 0x1, PT ;  /* 0x000000010700780c */ /* 0x000fe20003f26270 */
[----:B------:R4:W-:Y:S01]  /*b250*/  @!P0 LDGSTS.E.BYPASS.LTC128B.128 [R223+0x1f080], [R12.64], !P4 ;  /* 0x1f0800000cdf8fae */ /* 0x0009e2000e101d4c */
[----:B--2---:R-:W-:-:S03]  /*b260*/  IMAD.WIDE.U32 R8, R121, c[0x0][0x1e0], RZ ;  /* 0x0000780079087a25 */ /* 0x004fc600078e00ff */
[----:B------:R-:W0:Y:S01]  /*b270*/  LDGDEPBAR ;  /* 0x00000000000079af */ /* 0x000e220000000000 */
[----:B-1----:R-:W-:-:S04]  /*b280*/  IMAD R2, R130, c[0x0][0x1e0], RZ ;  /* 0x0000780082027a24 */ /* 0x002fc800078e02ff */
[----:B------:R-:W-:Y:S01]  /*b290*/  IMAD R0, R121, c[0x0][0x1e4], R2 ;  /* 0x0000790079007a24 */ /* 0x000fe200078e0202 */
[----:B------:R-:W-:Y:S01]  /*b2a0*/  ISETP.GE.AND P0, PT, R7, 0x21, PT ;  /* 0x000000210700780c */ /* 0x000fe20003f06270 */
[----:B------:R-:W-:Y:S02]  /*b2b0*/  IMAD.MOV.U32 R2, RZ, RZ, R224 ;  /* 0x000000ffff027224 */ /* 0x000fe400078e00e0 */
[----:B------:R-:W-:Y:S02]  /*b2c0*/  IMAD.MOV.U32 R3, RZ, RZ, R222 ;  /* 0x000000ffff037224 */ /* 0x000fe400078e00de */
[----:B------:R-:W-:Y:S02]  /*b2d0*/  IMAD.IADD R0, R9, 0x1, R0 ;  /* 0x0000000109007824 */ /* 0x000fe400078e0200 */
[----:B------:R-:W-:Y:S02]  /*b2e0*/  IMAD.U32 R14, RZ, RZ, UR4 ;  /* 0x00000004ff0e7e24 */ /* 0x000fe4000f8e00ff */
[----:B------:R-:W-:Y:S01]  /*b2f0*/  IMAD.U32 R15, RZ, RZ, UR5 ;  /* 0x00000005ff0f7e24 */ /* 0x000fe2000f8e00ff */
[----:B------:R-:W-:Y:S01]  /*b300*/  WARPSYNC 0xffffffff ;  /* 0xffffffff00007948 */ /* 0x000fe20003800000 */
[----:B------:R-:W-:-:S04]  /*b310*/  IMAD.WIDE.U32 R2, R8, 0x30, R2 ;  /* 0x0000003008027825 */ /* 0x000fc800078e0002 */
[----:B------:R-:W-:Y:S02]  /*b320*/  IMAD R0, R0, 0x30, RZ ;  /* 0x0000003000007824 */ /* 0x000fe400078e02ff */
[----:B------:R-:W-:Y:S01]  /*b330*/  IMAD.MOV.U32 R4, RZ, RZ, 0x20 ;  /* 0x00000020ff047424 */ /* 0x000fe200078e00ff */
[----:B------:R-:W-:Y:S01]  /*b340*/  @P1 LEA R8, P2, R2, c[0x0][0x1c8], 0x1 ;  /* 0x0000720002081a11 */ /* 0x000fe200078408ff */
[----:B------:R-:W-:Y:S02]  /*b350*/  IMAD.IADD R0, R3, 0x1, R0 ;  /* 0x0000000103007824 */ /* 0x000fe400078e0200 */
[----:B------:R-:W-:Y:S01]  /*b360*/  IMAD.WIDE.U32 R16, R4, c[0x0][0x1e0], RZ ;  /* 0x0000780004107a25 */ /* 0x000fe200078e00ff */
[C---:B------:R-:W-:Y:S02]  /*b370*/  LOP3.LUT P4, RZ, R215.reuse, 0x800, RZ, 0xc0, !PT ;  /* 0x00000800d7ff7812 */ /* 0x040fe4000788c0ff */
[----:B------:R-:W-:Y:S01]  /*b380*/  @P1 LEA.HI.X R9, R2, c[0x0][0x1cc], R0, 0x1, P2 ;  /* 0x0000730002091a11 */ /* 0x000fe200010f0c00 */
[----:B------:R-:W-:Y:S01]  /*b390*/  BAR.SYNC.DEFER_BLOCKING 0x0 ;  /* 0x0000000000007b1d */ /* 0x000fe20000010000 */
[----:B------:R-:W-:-:S02]  /*b3a0*/  LOP3.LUT P3, RZ, R215, 0x400, RZ, 0xc0, !PT ;  /* 0x00000400d7ff7812 */ /* 0x000fc4000786c0ff */
[----:B------:R-:W-:Y:S01]  /*b3b0*/  @P0 IADD3 R3, P2, R2, R16, RZ ;  /* 0x0000001002030210 */ /* 0x000fe20007f5e0ff */
[----:B------:R-:W-:Y:S01]  /*b3c0*/  IMAD R2, R4, c[0x0][0x1e4], RZ ;  /* 0x0000790004027a24 */ /* 0x000fe200078e02ff */
[----:B---3--:R-:W-:-:S04]  /*b3d0*/  SHF.R.S32.HI R18, RZ, 0x1f, R10 ;  /* 0x0000001fff127819 */ /* 0x008fc8000001140a */
[----:B------:R-:W-:Y:S02]  /*b3e0*/  @P0 IADD3.X R0, R0, R17, R2, P2, !PT ;  /* 0x0000001100000210 */ /* 0x000fe400017fe402 */
[C---:B------:R-:W-:Y:S02]  /*b3f0*/  @P0 LEA R2, P2, R3.reuse, c[0x0][0x1c8], 0x1 ;  /* 0x0000720003020a11 */ /* 0x040fe400078408ff */
[----:B------:R-:W-:Y:S02]  /*b400*/  LEA.HI R18, R18, R10, RZ, 0x3 ;  /* 0x0000000a12127211 */ /* 0x000fe400078f18ff */
[----:B------:R-:W-:Y:S02]  /*b410*/  @P0 LEA.HI.X R3, R3, c[0x0][0x1cc], R0, 0x1, P2 ;  /* 0x0000730003030a11 */ /* 0x000fe400010f0c00 */
[----:B------:R-:W-:Y:S01]  /*b420*/  LOP3.LUT R18, R18, 0xfffffff8, RZ, 0xc0, !PT ;  /* 0xfffffff812127812 */ /* 0x000fe200078ec0ff */
[----:B----4-:R-:W-:Y:S02]  /*b430*/  IMAD.U32 R12, RZ, RZ, UR8 ;  /* 0x00000008ff0c7e24 */ /* 0x010fe4000f8e00ff */
[----:B------:R-:W-:Y:S01]  /*b440*/  IMAD.U32 R13, RZ, RZ, UR7 ;  /* 0x00000007ff0d7e24 */ /* 0x000fe2000f8e00ff */
[----:B------:R-:W-:Y:S01]  /*b450*/  @!PT LDS RZ, [RZ] ;  /* 0x00000000fffff984 */ /* 0x000fe20000000800 */
[----:B------:R-:W-:Y:S01]  /*b460*/  @!PT LDS RZ, [RZ] ;  /* 0x00000000fffff984 */ /* 0x000fe20000000800 */
[----:B------:R-:W-:Y:S01]  /*b470*/  @!PT LDS RZ, [RZ] ;  /* 0x00000000fffff984 */ /* 0x000fe20000000800 */
[----:B------:R1:W-:Y:S04]  /*b480*/  @P1 LDGSTS.E.BYPASS.LTC128B.128 [R220+0xa080], [R8.64], !P4 ;  /* 0x0a08000008dc1fae */ /* 0x0003e8000e101d4c */
[----:B------:R1:W-:Y:S04]  /*b490*/  @P1 LDGSTS.E.BYPASS.LTC128B.128 [R220+0xb880], [R8.64+0x80], !P3 ;  /* 0x0b88008008dc1fae */ /* 0x0003e8000d901d4c */
[----:B------:R1:W-:Y:S01]  /*b4a0*/  @P1 LDGSTS.E.BYPASS.LTC128B.128 [R220+0xd080], [R8.64+0x100], !P5 ;  /* 0x0d08010008dc1fae */ /* 0x0003e2000e901d4c */
[----:B------:R-:W-:-:S03]  /*b4b0*/  IMAD.IADD R18, R10, 0x1, -R18 ;  /* 0x000000010a127824 */ /* 0x000fc600078e0a12 */
[----:B------:R1:W-:Y:S04]  /*b4c0*/  @P1 LDGSTS.E.BYPASS.LTC128B.128 [R220+0xe880], [R8.64+0x180], !P6 ;  /* 0x0e88018008dc1fae */ /* 0x0003e8000f101d4c */
[----:B------:R1:W-:Y:S04]  /*b4d0*/  @P0 LDGSTS.E.BYPASS.LTC128B.128 [R223+0xb080], [R2.64], !P4 ;  /* 0x0b08000002df0fae */ /* 0x0003e8000e101d4c */
[----:B------:R1:W-:Y:S04]  /*b4e0*/  @P0 LDGSTS.E.BYPASS.LTC128B.128 [R223+0xc880], [R2.64+0x80], !P3 ;  /* 0x0c88008002df0fae */ /* 0x0003e8000d901d4c */
[----:B------:R1:W-:Y:S04]  /*b4f0*/  @P0 LDGSTS.E.BYPASS.LTC128B.128 [R223+0xe080], [R2.64+0x100], !P5 ;  /* 0x0e08010002df0fae */ /* 0x0003e8000e901d4c */
[----:B------:R1:W-:Y:S01]  /*b500*/  @P0 LDGSTS.E.BYPASS.LTC128B.128 [R223+0xf880], [R2.64+0x180], !P6 ;  /* 0x0f88018002df0fae */ /* 0x0003e2000f101d4c */
[----:B------:R-:W-:-:S03]  /*b510*/  LOP3.LUT P0, RZ, R18, 0x2, RZ, 0xc0, !PT ;  /* 0x0000000212ff7812 */ /* 0x000fc6000780c0ff */
[----:B------:R1:W-:Y:S04]  /*b520*/  STL.64 [R1+0x20], R12 ;  /* 0x0000200c01007387 */ /* 0x0003e80000100a00 */
[----:B------:R1:W-:Y:S04]  /*b530*/  STL.64 [R1+0x18], R14 ;  /* 0x0000180e01007387 */ /* 0x0003e80000100a00 */
[----:B------:R-:W0:Y:S01]  /*b540*/  LDGDEPBAR ;  /* 0x00000000000079af */ /* 0x000e220000000000 */
[----:B------:R-:W-:Y:S01]  /*b550*/  ISETP.GT.AND P1, PT, R10, 0x7f, PT ;  /* 0x0000007f0a00780c */ /* 0x000fe20003f24270 */
[----:B------:R-:W-:Y:S01]  /*b560*/  IMAD.U32 R0, RZ, RZ, UR8 ;  /* 0x00000008ff007e24 */ /* 0x000fe2000f8e00ff */
[----:B------:R-:W-:-:S02]  /*b570*/  @P0 IADD3 R203, R146, -0x20, RZ ;  /* 0xffffffe092cb0810 */ /* 0x000fc40007ffe0ff */
[----:B------:R-:W-:Y:S01]  /*b580*/  LOP3.LUT R215, R215, 0xffffff7f, RZ, 0xc0, !PT ;  /* 0xffffff7fd7d77812 */ /* 0x000fe200078ec0ff */
[----:B------:R-:W-:Y:S01]  /*b590*/  BSSY B2, `(.L_x_1906) ;  /* 0x0000006000027945 */ /* 0x000fe20003800000 */
[----:B------:R-:W-:Y:S02]  /*b5a0*/  IADD3 R81, R0, 0x18, RZ ;  /* 0x0000001800517810 */ /* 0x000fe40007ffe0ff */
[C---:B------:R-:W-:Y:S02]  /*b5b0*/  IADD3 R214, R203.reuse, 0x1000, RZ ;  /* 0x00001000cbd67810 */ /* 0x040fe40007ffe0ff */
[----:B------:R-:W-:-:S03]  /*b5c0*/  IADD3 R213, R203, 0x800, RZ ;  /* 0x00000800cbd57810 */ /* 0x000fc60007ffe0ff */
[----:B------:R-:W-:Y:S02]  /*b5d0*/  @P1 LOP3.LUT R215, R215, 0x80, RZ, 0xfc, !PT ;  /* 0x00000080d7d71812 */ /* 0x000fe400078efcff */
[----:B-1----:R-:W-:Y:S05]  /*b5e0*/  CALL.REL.NOINC `($_ZN7cutlass13device_kernelIN5flash19enable_sm80_to_sm89INS1_16FlashAttnFwdSm80INS1_25CollectiveMainloopFwdSm80ILi8ELi1ELb0EN4cute5tupleIJNS5_1CILi128EEENS7_ILi48EEENS7_ILi256EEEEEELi256ENS_10bfloat16_tEfNS_4arch4Sm80ELb0ELb1ELb1ELb1ELb0ELb1ELb1ELb1EEENS1_21CollectiveEpilogueFwdINS6_IJS8_SA_S9_EEENS6_IJNS7_ILi1EEESI_SI_EEESC_SE_Li256ELb1ELb1ELb1ELb0EEENS1_36VarlenDynamicPersistentTileSchedulerILi128ELi48ELi256ELi256ELb1ELb1ELb0ELb1ELb0ELb1EEEEEEEEEvNT_6ParamsE$_ZZN5flash25CollectiveMainloopFwdSm80ILi8ELi1ELb0EN4cute5tupleIJNS1_1CILi128EEENS3_ILi48EEENS3_ILi256EEEEEELi256EN7cutlass10bfloat16_tEfNS8_4arch4Sm80ELb0ELb1ELb1ELb1ELb0ELb1ELb1ELb1EE3mmaINS_16FlashAttnFwdSm80ISC_NS_21CollectiveEpilogueFwdINS2_IJS4_S6_S5_EEENS2_IJNS3_ILi1EEESH_SH_EEES9_SB_Li256ELb1ELb1ELb1ELb0EEENS_36VarlenDynamicPersistentTileSchedulerILi128ELi48ELi256ELi256ELb1ELb1ELb0ELb1ELb0ELb1EEEE13SharedStorageENS1_6TensorINS1_11ArrayEngineIfLm128EEENS1_6LayoutINS2_IJNS2_IJNS3_ILi2EEESS_EEESH_NS3_ILi32EEEEEENS2_IJNS2_IJSH_SS_EEENS3_ILi0EEENS3_ILi4EEEEEEEEEENS_7SoftmaxILi2ELi0EEEEEbRKNSC_6ParamsERT0_RT1_iRKNS_16SeqlenInfoQKNewKILb1ELb1EEENS2_IJiiiiEEERT_ENKUlvE_clEv) ;  /* 0x0001540000007944 */ /* 0x002fea0003c00000 */
[----:B------:R-:W-:Y:S05]  /*b5f0*/  BSYNC B2 ;  /* 0x0000000000027941 */ /* 0x000fea0003800000 */
.L_x_1906:
[----:B------:R-:W2:Y:S01]  /*b600*/  LDL R4, [R1+0x64] ;  /* 0x0000640001047983 */ /* 0x000ea20000100800 */
[----:B------:R-:W-:Y:S01]  /*b610*/  IMAD R0, R130, c[0x0][0x208], RZ ;  /* 0x0000820082007a24 */ /* 0x000fe200078e02ff */
[----:B------:R-:W-:Y:S01]  /*b620*/  MOV R3, R228 ;  /* 0x000000e400037202 */ /* 0x000fe20000000f00 */
[----:B-1----:R-:W-:Y:S01]  /*b630*/  IMAD.WIDE.U32 R8, R121, c[0x0][0x208], RZ ;  /* 0x0000820079087a25 */ /* 0x002fe200078e00ff */
[----:B------:R-:W1:Y:S01]  /*b640*/  S2R R12, SR_TID.X ;  /* 0x00000000000c7919 */ /* 0x000e620000002100 */
[----:B------:R-:W-:-:S04]  /*b650*/  DEPBAR.LE SB0, 0x0 ;  /* 0x000080000000791a */ /* 0x000fc80000000000 */
[----:B------:R-:W-:Y:S01]  /*b660*/  IMAD R0, R121, c[0x0][0x20c], R0 ;  /* 0x0000830079007a24 */ /* 0x000fe200078e0200 */
[----:B------:R-:W-:Y:S01]  /*b670*/  WARPSYNC 0xffffffff ;  /* 0xffffffff00007948 */ /* 0x000fe20003800000 */
[----:B------:R-:W-:Y:S01]  /*b680*/  IMAD.MOV.U32 R2, RZ, RZ, R226 ;  /* 0x000000ffff027224 */ /* 0x000fe200078e00e2 */
[----:B------:R-:W-:Y:S01]  /*b690*/  BAR.SYNC.DEFER_BLOCKING 0x0 ;  /* 0x0000000000007b1d */ /* 0x000fe20000010000 */
[----:B------:R-:W-:Y:S01]  /*b6a0*/  IMAD.IADD R0, R9, 0x1, R0 ;  /* 0x0000000109007824 */ /* 0x000fe200078e0200 */
[----:B------:R-:W-:Y:S01]  /*b6b0*/  LOP3.LUT P4, RZ, R128, 0x1, RZ, 0xc0, !PT ;  /* 0x0000000180ff7812 */ /* 0x000fe2000788c0ff */
[----:B------:R-:W-:Y:S01]  /*b6c0*/  IMAD.WIDE.U32 R8, R8, 0x30, R2 ;  /* 0x0000003008087825 */ /* 0x000fe200078e0002 */
[C---:B------:R-:W-:Y:S02]  /*b6d0*/  LOP3.LUT P2, RZ, R128.reuse, 0x2, RZ, 0xc0, !PT ;  /* 0x0000000280ff7812 */ /* 0x040fe4000784c0ff */
[----:B------:R-:W-:Y:S01]  /*b6e0*/  LOP3.LUT P1, RZ, R128, 0x4, RZ, 0xc0, !PT ;  /* 0x0000000480ff7812 */ /* 0x000fe2000782c0ff */
[----:B------:R-:W-:Y:S01]  /*b6f0*/  IMAD R0, R0, 0x30, RZ ;  /* 0x0000003000007824 */ /* 0x000fe200078e02ff */
[----:B------:R-:W-:Y:S01]  /*b700*/  LEA R2, P0, R8, c[0x0][0x1f8], 0x1 ;  /* 0x00007e0008027a11 */ /* 0x000fe200078008ff */
[----:B------:R3:W5:Y:S02]  /*b710*/  LDL R105, [R1+0x74] ;  /* 0x0000740001697983 */ /* 0x0007640000100800 */
[----:B------:R-:W-:-:S02]  /*b720*/  IMAD.IADD R0, R9, 0x1, R0 ;  /* 0x0000000109007824 */ /* 0x000fc400078e0200 */
[----:B------:R3:W5:Y:S01]  /*b730*/  LDL R232, [R1+0x10] ;  /* 0x0000100001e87983 */ /* 0x0007620000100800 */
[----:B-1----:R-:W-:Y:S02]  /*b740*/  ISETP.GT.AND P5, PT, R12, 0x7f, PT ;  /* 0x0000007f0c00780c */ /* 0x002fe40003fa4270 */
[----:B------:R-:W-:Y:S02]  /*b750*/  LEA.HI.X R3, R8, c[0x0][0x1fc], R0, 0x1, P0 ;  /* 0x00007f0008037a11 */ /* 0x000fe400000f0c00 */
[----:B------:R-:W-:-:S04]  /*b760*/  SHF.R.S32.HI R10, RZ, 0x1f, R12 ;  /* 0x0000001fff0a7819 */ /* 0x000fc8000001140c */
[----:B------:R-:W-:Y:S01]  /*b770*/  LEA.HI R10, R10, R12, RZ, 0x3 ;  /* 0x0000000c0a0a7211 */ /* 0x000fe200078f18ff */
[----:B----4-:R-:W-:Y:S03]  /*b780*/  LDSM.16.M88.4 R20, [R199] ;  /* 0x00000000c714783b */ /* 0x010fe60000000200 */
[----:B------:R-:W-:Y:S01]  /*b790*/  LOP3.LUT R10, R10, 0xfffffff8, RZ, 0xc0, !PT ;  /* 0xfffffff80a0a7812 */ /* 0x000fe200078ec0ff */
[----:B------:R-:W-:Y:S01]  /*b7a0*/  @!P5 IMAD.MOV.U32 R0, RZ, RZ, c[0x0][0x208] ;  /* 0x00008200ff00d624 */ /* 0x000fe200078e00ff */
[----:B------:R-:W1:Y:S01]  /*b7b0*/  LDSM.16.M88.4 R28, [R146] ;  /* 0x00000000921c783b */ /* 0x000e620000000200 */
[----:B------:R-:W-:Y:S02]  /*b7c0*/  @!P5 MOV R7, c[0x0][0x20c] ;  /* 0x000083000007da02 */ /* 0x000fe40000000f00 */
[----:B------:R-:W-:Y:S01]  /*b7d0*/  IMAD.IADD R10, R12, 0x1, -R10 ;  /* 0x000000010c0a7824 */ /* 0x000fe200078e0a0a */
[----:B------:R-:W-:Y:S04]  /*b7e0*/  LDSM.16.M88.4 R32, [R146+0x800] ;  /* 0x000800009220783b */ /* 0x000fe80000000200 */
[----:B------:R-:W4:Y:S04]  /*b7f0*/  LDSM.16.M88.4 R52, [R146+0x1000] ;  /* 0x001000009234783b */ /* 0x000f280000000200 */
[----:B------:R-:W-:Y:S04]  /*b800*/  LDSM.16.M88.4 R16, [R200] ;  /* 0x00000000c810783b */ /* 0x000fe80000000200 */
[----:B------:R-:W3:Y:S04]  /*b810*/  LDSM.16.M88.4 R44, [R203] ;  /* 0x00000000cb2c783b */ /* 0x000ee80000000200 */
[----:B------:R-:W-:Y:S04]  /*b820*/  LDSM.16.M88.4 R60, [R203+0x800] ;  /* 0x00080000cb3c783b */ /* 0x000fe80000000200 */
[----:B------:R-:W3:Y:S01]  /*b830*/  LDSM.16.M88.4 R76, [R203+0x1000] ;  /* 0x00100000cb4c783b */ /* 0x000ee20000000200 */
[C---:B-1---5:R-:W-:Y:S08]  /*b840*/  HMMA.16816.F32.BF16 R36, R20.reuse, R30, RZ ;  /* 0x0000001e1424723c */ /* 0x062ff000000418ff */
[C---:B----4-:R-:W-:Y:S08]  /*b850*/  HMMA.16816.F32.BF16 R56, R20.reuse, R52, RZ ;  /* 0x000000341438723c */ /* 0x050ff000000418ff */
[C---:B------:R-:W-:Y:S08]  /*b860*/  HMMA.16816.F32.BF16 R24, R20.reuse, R28, RZ ;  /* 0x0000001c1418723c */ /* 0x040ff000000418ff */
[C---:B------:R-:W-:Y:S08]  /*b870*/  HMMA.16816.F32.BF16 R40, R20.reuse, R32, RZ ;  /* 0x000000201428723c */ /* 0x040ff000000418ff */
[C---:B------:R-:W-:Y:S08]  /*b880*/  HMMA.16816.F32.BF16 R48, R20.reuse, R34, RZ ;  /* 0x000000221430723c */ /* 0x040ff000000418ff */
[----:B------:R-:W-:Y:S08]  /*b890*/  HMMA.16816.F32.BF16 R52, R20, R54, RZ ;  /* 0x000000361434723c */ /* 0x000ff000000418ff */
[C---:B---3--:R-:W-:Y:S08]  /*b8a0*/  HMMA.16816.F32.BF16 R36, R16.reuse, R46, R36 ;  /* 0x0000002e1024723c */ /* 0x048ff00000041824 */
[C---:B------:R-:W-:Y:S08]  /*b8b0*/  HMMA.16816.F32.BF16 R56, R16.reuse, R76, R56 ;  /* 0x0000004c1038723c */ /* 0x040ff00000041838 */
[C---:B------:R-:W-:Y:S08]  /*b8c0*/  HMMA.16816.F32.BF16 R24, R16.reuse, R44, R24 ;  /* 0x0000002c1018723c */ /* 0x040ff00000041818 */
[C---:B------:R-:W-:Y:S08]  /*b8d0*/  HMMA.16816.F32.BF16 R40, R16.reuse, R60, R40 ;  /* 0x0000003c1028723c */ /* 0x040ff00000041828 */
[C---:B------:R-:W-:Y:S08]  /*b8e0*/  HMMA.16816.F32.BF16 R48, R16.reuse, R62, R48 ;  /* 0x0000003e1030723c */ /* 0x040ff00000041830 */
[----:B------:R-:W-:Y:S01]  /*b8f0*/  HMMA.16816.F32.BF16 R52, R16, R78, R52 ;  /* 0x0000004e1034723c */ /* 0x000fe20000041834 */
[----:B--2---:R-:W-:-:S04]  /*b900*/  IADD3 R4, R4, R104, -R231 ;  /* 0x0000006804047210 */ /* 0x004fc80007ffe8e7 */
[----:B------:R-:W-:Y:S11]  /*b910*/  ISETP.LT.OR P0, PT, R4, 0x1, !P4 ;  /* 0x000000010400780c */ /* 0x000ff60006701670 */
[----:B------:R-:W-:Y:S02]  /*b920*/  @!UPT UIADD3 URZ, URZ, URZ, URZ ;  /* 0x0000003f3f3ff290 */ /* 0x000fe4000fffe03f */
[----:B------:R-:W-:Y:S01]  /*b930*/  @!PT LDS RZ, [RZ] ;  /* 0x00000000fffff984 */ /* 0x000fe20000000800 */
[----:B------:R-:W-:Y:S01]  /*b940*/  @!PT LDS RZ, [RZ] ;  /* 0x00000000fffff984 */ /* 0x000fe20000000800 */
[----:B------:R-:W-:Y:S01]  /*b950*/  @!PT LDS RZ, [RZ] ;  /* 0x00000000fffff984 */ /* 0x000fe20000000800 */
[----:B------:R1:W-:Y:S01]  /*b960*/  LDGSTS.E.BYPASS.LTC128B.128 [R220+0x4080], [R2.64], !P0 ;  /* 0x0408000002dc7fae */ /* 0x0003e2000c101d4c */
[----:B------:R-:W-:-:S04]  /*b970*/  @!P5 LEA R8, P0, R0, R2, 0x6 ;  /* 0x000000020008d211 */ /* 0x000fc800078030ff */
[----:B------:R-:W-:Y:S02]  /*b980*/  @!P5 LEA.HI.X R9, R0, R3, R7, 0x6, P0 ;  /* 0x000000030009d211 */ /* 0x000fe400000f3407 */
[----:B------:R-:W-:Y:S02]  /*b990*/  LOP3.LUT P0, RZ, R10, 0x4, RZ, 0xc0, !PT ;  /* 0x000000040aff7812 */ /* 0x000fe4000780c0ff */
[----:B------:R-:W-:-:S04]  /*b9a0*/  MOV R0, 0x40 ;  /* 0x0000004000007802 */ /* 0x000fc80000000f00 */
[----:B------:R-:W-:Y:S02]  /*b9b0*/  SEL R0, R0, 0xffffffc0, !P0 ;  /* 0xffffffc000007807 */ /* 0x000fe40004000000 */
[C---:B------:R-:W-:Y:S11]  /*b9c0*/  ISETP.LT.OR P0, PT, R4.reuse, 0x1, !P2 ;  /* 0x000000010400780c */ /* 0x040ff60005701670 */
[----:B------:R-:W-:Y:S02]  /*b9d0*/  @!UPT UIADD3 URZ, URZ, URZ, URZ ;  /* 0x0000003f3f3ff290 */ /* 0x000fe4000fffe03f */
[----:B------:R1:W-:Y:S01]  /*b9e0*/  LDGSTS.E.BYPASS.LTC128B.128 [R220+0x5880], [R2.64+0x80], !P0 ;  /* 0x0588008002dc7fae */ /* 0x0003e2000c101d4c */
[----:B------:R-:W-:Y:S11]  /*b9f0*/  ISETP.LT.OR P0, PT, R4, 0x1, !P1 ;  /* 0x000000010400780c */ /* 0x000ff60004f01670 */
[----:B------:R-:W-:Y:S02]  /*ba00*/  @!UPT UIADD3 URZ, URZ, URZ, URZ ;  /* 0x0000003f3f3ff290 */ /* 0x000fe4000fffe03f */
[----:B------:R1:W-:Y:S01]  /*ba10*/  LDGSTS.E.BYPASS.LTC128B.128 [R220+0x7080], [R2.64+0x100], !P0 ;  /* 0x0708010002dc7fae */ /* 0x0003e2000c101d4c */
[----:B------:R-:W-:-:S04]  /*ba20*/  LOP3.LUT P0, RZ, R128, 0x8, RZ, 0xc0, !PT ;  /* 0x0000000880ff7812 */ /* 0x000fc8000780c0ff */
[C---:B------:R-:W-:Y:S02]  /*ba30*/  ISETP.LT.OR P3, PT, R4.reuse, 0x1, !P0 ;  /* 0x000000010400780c */ /* 0x040fe40004761670 */
[C---:B------:R-:W-:Y:S02]  /*ba40*/  @!P5 ISETP.LT.OR P2, PT, R4.reuse, 0x21, !P2 ;  /* 0x000000210400d80c */ /* 0x040fe40005741670 */
[C---:B------:R-:W-:Y:S02]  /*ba50*/  @!P5 ISETP.LT.OR P1, PT, R4.reuse, 0x21, !P1 ;  /* 0x000000210400d80c */ /* 0x040fe40004f21670 */
[----:B------:R-:W-:-:S07]  /*ba60*/  @!P5 ISETP.LT.OR P0, PT, R4, 0x21, !P0 ;  /* 0x000000210400d80c */ /* 0x000fce0004701670 */
[----:B------:R1:W-:Y:S01]  /*ba70*/  LDGSTS.E.BYPASS.LTC128B.128 [R220+0x8880], [R2.64+0x180], !P3 ;  /* 0x0888018002dc7fae */ /* 0x0003e2000d901d4c */
[----:B------:R-:W-:Y:S01]  /*ba80*/  @!P5 ISETP.LT.OR P3, PT, R4, 0x21, !P4 ;  /* 0x000000210400d80c */ /* 0x000fe20006761670 */
[----:B------:R-:W-:Y:S11]  /*ba90*/  IMAD.IADD R145, R146, 0x1, R0 ;  /* 0x0000000192917824 */ /* 0x000ff600078e0200 */
[----:B------:R-:W-:Y:S01]  /*baa0*/  @!UPT UIADD3 URZ, URZ, URZ, URZ ;  /* 0x0000003f3f3ff290 */ /* 0x000fe2000fffe03f */
[----:B------:R1:W-:Y:S04]  /*bab0*/  @!P5 LDGSTS.E.BYPASS.LTC128B.128 [R223+0x5080], [R8.64], !P3 ;  /* 0x0508000008dfdfae */ /* 0x0003e8000d901d4c */
[----:B------:R1:W-:Y:S04]  /*bac0*/  @!P5 LDGSTS.E.BYPASS.LTC128B.128 [R223+0x6880], [R8.64+0x80], !P2 ;  /* 0x0688008008dfdfae */ /* 0x0003e8000d101d4c */
[----:B------:R1:W-:Y:S04]  /*bad0*/  @!P5 LDGSTS.E.BYPASS.LTC128B.128 [R223+0x8080], [R8.64+0x100], !P1 ;  /* 0x0808010008dfdfae */ /* 0x0003e8000c901d4c */
[----:B------:R1:W-:Y:S04]  /*bae0*/  @!P5 LDGSTS.E.BYPASS.LTC128B.128 [R223+0x9880], [R8.64+0x180], !P0 ;  /* 0x0988018008dfdfae */ /* 0x0003e8000c101d4c */
[----:B------:R-:W-:Y:S04]  /*baf0*/  LDSM.16.M88.4 R12, [R202] ;  /* 0x00000000ca0c783b */ /* 0x000fe80000000200 */
[----:B------:R-:W2:Y:S01]  /*bb00*/  LDSM.16.M88.4 R64, [R145] ;  /* 0x000000009140783b */ /* 0x000ea20000000200 */
[----:B------:R-:W-:-:S03]  /*bb10*/  IADD3 R10, R203, R0, RZ ;  /* 0x00000000cb0a7210 */ /* 0x000fc60007ffe0ff */
[----:B------:R-:W3:Y:S04]  /*bb20*/  LDSM.16.M88.4 R68, [R145+0x1000] ;  /* 0x001000009144783b */ /* 0x000ee80000000200 */
[----:B------:R-:W4:Y:S04]  /*bb30*/  LDSM.16.M88.4 R72, [R145+0x800] ;  /* 0x000800009148783b */ /* 0x000f280000000200 */
[----:B------:R-:W-:Y:S04]  /*bb40*/  LDSM.16.M88.4 R32, [R201] ;  /* 0x00000000c920783b */ /* 0x000fe80000000200 */
[----:B------:R-:W1:Y:S04]  /*bb50*/  LDSM.16.M88.4 R84, [R10] ;  /* 0x000000000a54783b */ /* 0x000e680000000200 */
[----:B------:R-:W1:Y:S04]  /*bb60*/  LDSM.16.M88.4 R44, [R10+0x1000] ;  /* 0x001000000a2c783b */ /* 0x000e680000000200 */
[----:B------:R-:W1:Y:S04]  /*bb70*/  LDSM.16.M88.4 R80, [R10+0x800] ;  /* 0x000800000a50783b */ /* 0x000e680000000200 */
[----:B------:R-:W-:Y:S04]  /*bb80*/  LDSM.16.M88.4 R28, [R199+0x4000] ;  /* 0x00400000c71c783b */ /* 0x000fe80000000200 */
[----:B------:R-:W1:Y:S04]  /*bb90*/  LDSM.16.M88.4 R88, [R146+0x1800] ;  /* 0x001800009258783b */ /* 0x000e680000000200 */
[----:B------:R-:W1:Y:S01]  /*bba0*/  LDSM.16.M88.4 R60, [R146+0x2800] ;  /* 0x00280000923c783b */ /* 0x000e620000000200 */
[C---:B--2---:R-:W-:Y:S03]  /*bbb0*/  HMMA.16816.F32.BF16 R36, R12.reuse, R66, R36 ;  /* 0x000000420c24723c */ /* 0x044fe60000041824 */
[----:B------:R-:W2:Y:S04]  /*bbc0*/  LDSM.16.M88.4 R76, [R146+0x2000] ;  /* 0x00200000924c783b */ /* 0x000ea80000000200 */
[----:B------:R-:W-:Y:S01]  /*bbd0*/  LDSM.16.M88.4 R96, [R145+0x4000] ;  /* 0x004000009160783b */ /* 0x000fe20000000200 */
[C---:B---3--:R-:W-:Y:S03]  /*bbe0*/  HMMA.16816.F32.BF16 R56, R12.reuse, R68, R56 ;  /* 0x000000440c38723c */ /* 0x048fe60000041838 */
[----:B------:R-:W-:Y:S04]  /*bbf0*/  LDSM.16.M88.4 R92, [R146+0x5000] ;  /* 0x00500000925c783b */ /* 0x000fe80000000200 */
[----:B------:R-:W-:Y:S01]  /*bc00*/  LDSM.16.M88.4 R100, [R10+0x4800] ;  /* 0x004800000a64783b */ /* 0x000fe20000000200 */
[C---:B------:R-:W-:Y:S03]  /*bc10*/  HMMA.16816.F32.BF16 R20, R12.reuse, R64, R24 ;  /* 0x000000400c14723c */ /* 0x040fe60000041818 */
[----:B------:R-:W-:Y:S04]  /*bc20*/  LDSM.16.M88.4 R24, [R200+0x4000] ;  /* 0x00400000c818783b */ /* 0x000fe80000000200 */
[----:B------:R-:W-:Y:S01]  /*bc30*/  LDSM.16.M88.4 R64, [R203+0x2000] ;  /* 0x00200000cb40783b */ /* 0x000fe20000000200 */
[C---:B----4-:R-:W-:Y:S03]  /*bc40*/  HMMA.16816.F32.BF16 R40, R12.reuse, R72, R40 ;  /* 0x000000480c28723c */ /* 0x050fe60000041828 */
[----:B------:R-:W0:Y:S05]  /*bc50*/  LDGDEPBAR ;  /* 0x00000000000079af */ /* 0x000e2a0000000000 */
[C---:B------:R-:W-:Y:S01]  /*bc60*/  HMMA.16816.F32.BF16 R48, R12.reuse, R74, R48 ;  /* 0x0000004a0c30723c */ /* 0x040fe20000041830 */
[----:B------:R-:W-:Y:S07]  /*bc70*/  LDSM.16.M88.4 R72, [R203+0x1800] ;  /* 0x00180000cb48783b */ /* 0x000fee0000000200 */
[----:B------:R-:W-:Y:S01]  /*bc80*/  HMMA.16816.F32.BF16 R52, R12, R70, R52 ;  /* 0x000000460c34723c */ /* 0x000fe20000041834 */
[----:B------:R-:W-:Y:S07]  /*bc90*/  LDSM.16.M88.4 R68, [R145+0x1800] ;  /* 0x001800009144783b */ /* 0x000fee0000000200 */
[C---:B-1----:R-:W-:Y:S08]  /*bca0*/  HMMA.16816.F32.BF16 R36, R32.reuse, R86, R36 ;  /* 0x000000562024723c */ /* 0x042ff00000041824 */
[C---:B------:R-:W-:Y:S08]  /*bcb0*/  HMMA.16816.F32.BF16 R56, R32.reuse, R44, R56 ;  /* 0x0000002c2038723c */ /* 0x040ff00000041838 */
[C---:B------:R-:W-:Y:S01]  /*bcc0*/  HMMA.16816.F32.BF16 R16, R32.reuse, R84, R20 ;  /* 0x000000542010723c */ /* 0x040fe20000041814 */
[----:B------:R-:W-:Y:S04]  /*bcd0*/  LDSM.16.M88.4 R20, [R202+0x4000] ;  /* 0x00400000ca14783b */ /* 0x000fe80000000200 */
[----:B------:R-:W-:Y:S03]  /*bce0*/  LDSM.16.M88.4 R84, [R203+0x3000] ;  /* 0x00300000cb54783b */ /* 0x000fe60000000200 */
[C---:B------:R-:W-:Y:S08]  /*bcf0*/  HMMA.16816.F32.BF16 R40, R32.reuse, R80, R40 ;  /* 0x000000502028723c */ /* 0x040ff00000041828 */
[C---:B------:R-:W-:Y:S01]  /*bd00*/  HMMA.16816.F32.BF16 R48, R32.reuse, R82, R48 ;  /* 0x000000522030723c */ /* 0x040fe20000041830 */
[----:B------:R-:W-:Y:S07]  /*bd10*/  LDSM.16.M88.4 R80, [R145+0x2000] ;  /* 0x002000009150783b */ /* 0x000fee0000000200 */
[----:B------:R-:W-:Y:S01]  /*bd20*/  HMMA.16816.F32.BF16 R52, R32, R46, R52 ;  /* 0x0000002e2034723c */ /* 0x000fe20000041834 */
[----:B------:R-:W-:Y:S07]  /*bd30*/  LDSM.16.M88.4 R44, [R145+0x2800] ;  /* 0x00280000912c783b */ /* 0x000fee0000000200 */
[C---:B------:R-:W-:Y:S01]  /*bd40*/  HMMA.16816.F32.BF16 R32, R28.reuse, R90, R36 ;  /* 0x0000005a1c20723c */ /* 0x040fe20000041824 */
[----:B------:R-:W1:Y:S07]  /*bd50*/  LDSM.16.M88.4 R36, [R203+0x2800] ;  /* 0x00280000cb24783b */ /* 0x000e6e0000000200 */
[C---:B------:R-:W-:Y:S08]  /*bd60*/  HMMA.16816.F32.BF16 R56, R28.reuse, R60, R56 ;  /* 0x0000003c1c38723c */ /* 0x040ff00000041838 */
[C---:B------:R-:W-:Y:S01]  /*bd70*/  HMMA.16816.F32.BF16 R12, R28.reuse, R88, R16 ;  /* 0x000000581c0c723c */ /* 0x040fe20000041810 */
[----:B------:R-:W-:Y:S04]  /*bd80*/  LDSM.16.M88.4 R16, [R201+0x4000] ;  /* 0x00400000c910783b */ /* 0x000fe80000000200 */
[----:B------:R-:W-:Y:S03]  /*bd90*/  LDSM.16.M88.4 R88, [R10+0x1800] ;  /* 0x001800000a58783b */ /* 0x000fe60000000200 */
[C---:B------:R-:W-:Y:S01]  /*bda0*/  HMMA.16816.F32.BF16 R52, R28.reuse, R62, R52 ;  /* 0x0000003e1c34723c */ /* 0x040fe20000041834 */
[----:B------:R-:W3:Y:S07]  /*bdb0*/  LDSM.16.M88.4 R60, [R10+0x2800] ;  /* 0x002800000a3c783b */ /* 0x000eee0000000200 */
[----:B--2---:R-:W-:Y:S08]  /*bdc0*/  HMMA.16816.F32.BF16 R40, R28, R76, R40 ;  /* 0x0000004c1c28723c */ /* 0x004ff00000041828 */
[C---:B-1----:R-:W-:Y:S08]  /*bdd0*/  HMMA.16816.F32.BF16 R56, R24.reuse, R36, R56 ;  /* 0x000000241838723c */ /* 0x042ff00000041838 */
[----:B------:R-:W-:Y:S08]  /*bde0*/  HMMA.16816.F32.BF16 R12, R24, R72, R12 ;  /* 0x00000048180c723c */ /* 0x000ff0000004180c */
[----:B------:R-:W-:Y:S01]  /*bdf0*/  HMMA.16816.F32.BF16 R48, R28, R78, R48 ;  /* 0x0000004e1c30723c */ /* 0x000fe20000041830 */
[----:B------:R-:W-:Y:S07]  /*be00*/  LDSM.16.M88.4 R76, [R146+0x3000] ;  /* 0x00300000924c783b */ /* 0x000fee0000000200 */
[C---:B------:R-:W-:Y:S01]  /*be10*/  HMMA.16816.F32.BF16 R28, R24.reuse, R74, R32 ;  /* 0x0000004a181c723c */ /* 0x040fe20000041820 */
[----:B------:R-:W-:Y:S07]  /*be20*/  LDSM.16.M88.4 R72, [R10+0x2000] ;  /* 0x002000000a48783b */ /* 0x000fee0000000200 */
[----:B------:R-:W-:Y:S08]  /*be30*/  HMMA.16816.F32.BF16 R52, R24, R38, R52 ;  /* 0x000000261834723c */ /* 0x000ff00000041834 */
[----:B------:R-:W-:Y:S08]  /*be40*/  HMMA.16816.F32.BF16 R56, R20, R44, R56 ;  /* 0x0000002c1438723c */ /* 0x000ff00000041838 */
[----:B------:R-:W-:Y:S08]  /*be50*/  HMMA.16816.F32.BF16 R40, R24, R64, R40 ;  /* 0x000000401828723c */ /* 0x000ff00000041828 */
[----:B------:R-:W-:Y:S01]  /*be60*/  HMMA.16816.F32.BF16 R32, R20, R68, R12 ;  /* 0x000000441420723c */ /* 0x000fe2000004180c */
[----:B------:R-:W-:Y:S07]  /*be70*/  LDSM.16.M88.4 R12, [R199+0x8000] ;  /* 0x00800000c70c783b */ /* 0x000fee0000000200 */
[----:B------:R-:W-:Y:S01]  /*be80*/  HMMA.16816.F32.BF16 R48, R24, R66, R48 ;  /* 0x000000421830723c */ /* 0x000fe20000041830 */
[----:B------:R-:W1:Y:S07]  /*be90*/  LDSM.16.M88.4 R64, [R146+0x4000] ;  /* 0x004000009240783b */ /* 0x000e6e0000000200 */
[C---:B------:R-:W-:Y:S01]  /*bea0*/  HMMA.16816.F32.BF16 R36, R20.reuse, R70, R28 ;  /* 0x000000461424723c */ /* 0x040fe2000004181c */
[----:B------:R-:W-:Y:S07]  /*beb0*/  LDSM.16.M88.4 R68, [R146+0x3800] ;  /* 0x003800009244783b */ /* 0x000fee0000000200 */
[----:B------:R-:W-:Y:S08]  /*bec0*/  HMMA.16816.F32.BF16 R52, R20, R46, R52 ;  /* 0x0000002e1434723c */ /* 0x000ff00000041834 */
[C---:B---3--:R-:W-:Y:S08]  /*bed0*/  HMMA.16816.F32.BF16 R56, R16.reuse, R60, R56 ;  /* 0x0000003c1038723c */ /* 0x048ff00000041838 */
[----:B------:R-:W-:Y:S01]  /*bee0*/  HMMA.16816.F32.BF16 R24, R16, R88, R32 ;  /* 0x000000581018723c */ /* 0x000fe20000041820 */
[----:B------:R-:W2:Y:S07]  /*bef0*/  LDSM.16.M88.4 R32, [R200+0x8000] ;  /* 0x00800000c820783b */ /* 0x000eae0000000200 */
[C---:B------:R-:W-:Y:S08]  /*bf00*/  HMMA.16816.F32.BF16 R28, R20.reuse, R80, R40 ;  /* 0x00000050141c723c */ /* 0x040ff00000041828 */
[----:B------:R-:W-:Y:S01]  /*bf10*/  HMMA.16816.F32.BF16 R48, R20, R82, R48 ;  /* 0x000000521430723c */ /* 0x000fe20000041830 */
[----:B------:R-:W-:Y:S07]  /*bf20*/  LDSM.16.M88.4 R80, [R145+0x3000] ;  /* 0x003000009150783b */ /* 0x000fee0000000200 */
[C---:B------:R-:W-:Y:S01]  /*bf30*/  HMMA.16816.F32.BF16 R44, R16.reuse, R90, R36 ;  /* 0x0000005a102c723c */ /* 0x040fe20000041824 */
[----:B------:R-:W3:Y:S04]  /*bf40*/  LDSM.16.M88.4 R36, [R202+0x8000] ;  /* 0x00800000ca24783b */ /* 0x000ee80000000200 */
[----:B------:R-:W-:Y:S03]  /*bf50*/  LDSM.16.M88.4 R88, [R145+0x3800] ;  /* 0x003800009158783b */ /* 0x000fe60000000200 */
[----:B------:R-:W-:Y:S08]  /*bf60*/  HMMA.16816.F32.BF16 R60, R16, R62, R52 ;  /* 0x0000003e103c723c */ /* 0x000ff00000041834 */
[C---:B-1----:R-:W-:Y:S01]  /*bf70*/  HMMA.16816.F32.BF16 R52, R12.reuse, R64, R56 ;  /* 0x000000400c34723c */ /* 0x042fe20000041838 */
[----:B------:R1:W5:Y:S07]  /*bf80*/  LDL R56, [R1] ;  /* 0x0000000001387983 */ /* 0x00036e0000100800 */
[----:B------:R-:W-:Y:S08]  /*bf90*/  HMMA.16816.F32.BF16 R20, R12, R76, R24 ;  /* 0x0000004c0c14723c */ /* 0x000ff00000041818 */
[C---:B------:R-:W-:Y:S08]  /*bfa0*/  HMMA.16816.F32.BF16 R40, R16.reuse, R72, R28 ;  /* 0x000000481028723c */ /* 0x040ff0000004181c */
[----:B------:R-:W-:Y:S01]  /*bfb0*/  HMMA.16816.F32.BF16 R28, R16, R74, R48 ;  /* 0x0000004a101c723c */ /* 0x000fe20000041830 */
[----:B------:R-:W4:Y:S04]  /*bfc0*/  LDSM.16.M88.4 R48, [R203+0x3800] ;  /* 0x00380000cb30783b */ /* 0x000f280000000200 */
[----:B------:R-:W-:Y:S03]  /*bfd0*/  LDSM.16.M88.4 R72, [R10+0x3000] ;  /* 0x003000000a48783b */ /* 0x000fe60000000200 */
[----:B------:R-:W-:Y:S01]  /*bfe0*/  HMMA.16816.F32.BF16 R24, R12, R78, R44 ;  /* 0x0000004e0c18723c */ /* 0x000fe2000004182c */
[----:B------:R-:W-:Y:S07]  /*bff0*/  LDSM.16.M88.4 R76, [R203+0x4000] ;  /* 0x00400000cb4c783b */ /* 0x000fee0000000200 */
[----:B--2---:R-:W-:Y:S08]  /*c000*/  HMMA.16816.F32.BF16 R16, R32, R84, R20 ;  /* 0x000000542010723c */ /* 0x004ff00000041814 */
[C---:B------:R-:W-:Y:S08]  /*c010*/  HMMA.16816.F32.BF16 R44, R12.reuse, R68, R40 ;  /* 0x000000440c2c723c */ /* 0x040ff00000041828 */
[----:B------:R-:W-:Y:S01]  /*c020*/  HMMA.16816.F32.BF16 R20, R12, R70, R28 ;  /* 0x000000460c14723c */ /* 0x000fe2000004181c */
[----:B------:R-:W2:Y:S04]  /*c030*/  LDSM.16.M88.4 R28, [R201+0x8000] ;  /* 0x00800000c91c783b */ /* 0x000ea80000000200 */
[----:B------:R-:W-:Y:S03]  /*c040*/  LDSM.16.M88.4 R68, [R146+0x4800] ;  /* 0x004800009244783b */ /* 0x000fe60000000200 */
[----:B------:R-:W-:Y:S01]  /*c050*/  HMMA.16816.F32.BF16 R40, R32, R86, R24 ;  /* 0x000000562028723c */ /* 0x000fe20000041818 */
[----:B------:R-:W1:Y:S04]  /*c060*/  LDSM.16.M88.4 R24, [R199+0xc000] ;  /* 0x00c00000c718783b */ /* 0x000e680000000200 */
[----:B------:R-:W-:Y:S03]  /*c070*/  LDSM.16.M88.4 R84, [R203+0x4800] ;  /* 0x00480000cb54783b */ /* 0x000fe60000000200 */
[----:B---3--:R-:W-:Y:S08]  /*c080*/  HMMA.16816.F32.BF16 R16, R36, R80, R16 ;  /* 0x000000502410723c */ /* 0x008ff00000041810 */
[----:B----4-:R-:W-:Y:S08]  /*c090*/  HMMA.16816.F32.BF16 R44, R32, R48, R44 ;  /* 0x00000030202c723c */ /* 0x010ff0000004182c */
[----:B------:R-:W-:Y:S01]  /*c0a0*/  HMMA.16816.F32.BF16 R40, R36, R82, R40 ;  /* 0x000000522428723c */ /* 0x000fe20000041828 */
[----:B------:R-:W-:Y:S07]  /*c0b0*/  LDSM.16.M88.4 R80, [R145+0x4800] ;  /* 0x004800009150783b */ /* 0x000fee0000000200 */
[----:B------:R-:W-:Y:S01]  /*c0c0*/  HMMA.16816.F32.BF16 R60, R12, R66, R60 ;  /* 0x000000420c3c723c */ /* 0x000fe2000004183c */
[----:B------:R-:W3:Y:S07]  /*c0d0*/  LDSM.16.M88.4 R64, [R10+0x3800] ;  /* 0x003800000a40783b */ /* 0x000eee0000000200 */
[----:B--2---:R-:W-:Y:S01]  /*c0e0*/  HMMA.16816.F32.BF16 R12, R28, R72, R16 ;  /* 0x000000481c0c723c */ /* 0x004fe20000041810 */
[----:B------:R-:W-:Y:S07]  /*c0f0*/  LDSM.16.M88.4 R16, [R202+0xc000] ;  /* 0x00c00000ca10783b */ /* 0x000fee0000000200 */
[----:B------:R-:W-:Y:S01]  /*c100*/  HMMA.16816.F32.BF16 R48, R32, R50, R20 ;  /* 0x000000322030723c */ /* 0x000fe20000041814 */
[----:B------:R-:W2:Y:S07]  /*c110*/  LDSM.16.M88.4 R20, [R200+0xc000] ;  /* 0x00c00000c814783b */ /* 0x000eae0000000200 */
[----:B------:R-:W-:Y:S08]  /*c120*/  HMMA.16816.F32.BF16 R44, R36, R88, R44 ;  /* 0x00000058242c723c */ /* 0x000ff0000004182c */
[----:B------:R-:W-:Y:S08]  /*c130*/  HMMA.16816.F32.BF16 R40, R28, R74, R40 ;  /* 0x0000004a1c28723c */ /* 0x000ff00000041828 */
[----:B-1----:R-:W-:Y:S08]  /*c140*/  HMMA.16816.F32.BF16 R12, R24, R68, R12 ;  /* 0x00000044180c723c */ /* 0x002ff0000004180c */
[C---:B------:R-:W-:Y:S08]  /*c150*/  HMMA.16816.F32.BF16 R52, R32.reuse, R76, R52 ;  /* 0x0000004c2034723c */ /* 0x040ff00000041834 */
[----:B------:R-:W-:Y:S01]  /*c160*/  HMMA.16816.F32.BF16 R72, R32, R78, R60 ;  /* 0x0000004e2048723c */ /* 0x000fe2000004183c */
[----:B------:R-:W-:Y:S07]  /*c170*/  LDSM.16.M88.4 R76, [R145+0x5000] ;  /* 0x00500000914c783b */ /* 0x000fee0000000200 */
[----:B------:R-:W-:Y:S01]  /*c180*/  HMMA.16816.F32.BF16 R48, R36, R90, R48 ;  /* 0x0000005a2430723c */ /* 0x000fe20000041830 */
[----:B------:R-:W-:Y:S07]  /*c190*/  LDSM.16.M88.4 R88, [R203+0x5000] ;  /* 0x00500000cb58783b */ /* 0x000fee0000000200 */
[----:B---3--:R-:W-:Y:S08]  /*c1a0*/  HMMA.16816.F32.BF16 R44, R28, R64, R44 ;  /* 0x000000401c2c723c */ /* 0x008ff0000004182c */
[----:B------:R-:W-:Y:S01]  /*c1b0*/  HMMA.16816.F32.BF16 R40, R24, R70, R40 ;  /* 0x000000461828723c */ /* 0x000fe20000041828 */
[----:B------:R-:W1:Y:S07]  /*c1c0*/  LDSM.16.M88.4 R68, [R10+0x4000] ;  /* 0x004000000a44783b */ /* 0x000e6e0000000200 */
[----:B--2---:R-:W-:Y:S01]  /*c1d0*/  HMMA.16816.F32.BF16 R32, R20, R84, R12 ;  /* 0x000000541420723c */ /* 0x004fe2000004180c */
[----:B------:R-:W2:Y:S07]  /*c1e0*/  LDSM.16.M88.4 R12, [R201+0xc000] ;  /* 0x00c00000c90c783b */ /* 0x000eae0000000200 */
[C---:B------:R-:W-:Y:S08]  /*c1f0*/  HMMA.16816.F32.BF16 R60, R36.reuse, R96, R52 ;  /* 0x00000060243c723c */ /* 0x040ff00000041834 */
[----:B------:R-:W-:Y:S01]  /*c200*/  HMMA.16816.F32.BF16 R36, R36, R98, R72 ;  /* 0x000000622424723c */ /* 0x000fe20000041848 */
[----:B------:R-:W-:Y:S07]  /*c210*/  LDSM.16.M88.4 R72, [R203+0x5800] ;  /* 0x00580000cb48783b */ /* 0x000fee0000000200 */
[----:B------:R-:W-:Y:S01]  /*c220*/  HMMA.16816.F32.BF16 R52, R28, R66, R48 ;  /* 0x000000421c34723c */ /* 0x000fe20000041830 */
[----:B------:R-:W-:Y:S07]  /*c230*/  LDSM.16.M88.4 R64, [R10+0x5000] ;  /* 0x005000000a40783b */ /* 0x000fee0000000200 */
[----:B------:R-:W-:Y:S08]  /*c240*/  HMMA.16816.F32.BF16 R48, R24, R92, R44 ;  /* 0x0000005c1830723c */ /* 0x000ff0000004182c */
[----:B------:R-:W-:Y:S01]  /*c250*/  HMMA.16816.F32.BF16 R44, R20, R86, R40 ;  /* 0x00000056142c723c */ /* 0x000fe20000041828 */
[----:B------:R-:W3:Y:S07]  /*c260*/  LDSM.16.M88.4 R84, [R146+0x5800] ;  /* 0x005800009254783b */ /* 0x000eee0000000200 */
[----:B------:R-:W-:Y:S08]  /*c270*/  HMMA.16816.F32.BF16 R32, R16, R80, R32 ;  /* 0x000000501020723c */ /* 0x000ff00000041820 */
[C---:B-1----:R-:W-:Y:S08]  /*c280*/  HMMA.16816.F32.BF16 R40, R28.reuse, R68, R60 ;  /* 0x000000441c28723c */ /* 0x042ff0000004183c */
[----:B------:R-:W-:Y:S08]  /*c290*/  HMMA.16816.F32.BF16 R28, R28, R70, R36 ;  /* 0x000000461c1c723c */ /* 0x000ff00000041824 */
[----:B------:R-:W-:Y:S08]  /*c2a0*/  HMMA.16816.F32.BF16 R52, R24, R94, R52 ;  /* 0x0000005e1834723c */ /* 0x000ff00000041834 */
[----:B------:R-:W-:Y:S08]  /*c2b0*/  HMMA.16816.F32.BF16 R48, R20, R88, R48 ;  /* 0x000000581430723c */ /* 0x000ff00000041830 */
[----:B--2---:R-:W-:Y:S08]  /*c2c0*/  HMMA.16816.F32.BF16 R60, R12, R100, R32 ;  /* 0x000000640c3c723c */ /* 0x004ff00000041820 */
[C---:B---3--:R-:W-:Y:S08]  /*c2d0*/  HMMA.16816.F32.BF16 R32, R24.reuse, R84, R40 ;  /* 0x000000541820723c */ /* 0x048ff00000041828 */
[----:B------:R-:W-:Y:S08]  /*c2e0*/  HMMA.16816.F32.BF16 R24, R24, R86, R28 ;  /* 0x000000561818723c */ /* 0x000ff0000004181c */
[----:B------:R-:W-:Y:S08]  /*c2f0*/  HMMA.16816.F32.BF16 R36, R20, R90, R52 ;  /* 0x0000005a1424723c */ /* 0x000ff00000041834 */
[----:B------:R-:W-:Y:S01]  /*c300*/  HMMA.16816.F32.BF16 R40, R16, R76, R48 ;  /* 0x0000004c1028723c */ /* 0x000fe20000041830 */
[----:B------:R-:W1:Y:S07]  /*c310*/  LDSM.16.M88.4 R48, [R145+0x5800] ;  /* 0x005800009130783b */ /* 0x000e6e0000000200 */
[C---:B------:R-:W-:Y:S08]  /*c320*/  HMMA.16816.F32.BF16 R28, R20.reuse, R72, R32 ;  /* 0x00000048141c723c */ /* 0x040ff00000041820 */
[----:B------:R-:W-:Y:S08]  /*c330*/  HMMA.16816.F32.BF16 R20, R20, R74, R24 ;  /* 0x0000004a1414723c */ /* 0x000ff00000041818 */
[----:B------:R-:W-:Y:S08]  /*c340*/  HMMA.16816.F32.BF16 R32, R16, R78, R36 ;  /* 0x0000004e1020723c */ /* 0x000ff00000041824 */
[----:B------:R-:W-:Y:S01]  /*c350*/  HMMA.16816.F32.BF16 R36, R12, R64, R40 ;  /* 0x000000400c24723c */ /* 0x000fe20000041828 */
[----:B------:R-:W2:Y:S07]  /*c360*/  LDSM.16.M88.4 R40, [R10+0x5800] ;  /* 0x005800000a28783b */ /* 0x000eae0000000200 */
[----:B------:R-:W-:Y:S01]  /*c370*/  HMMA.16816.F32.BF16 R44, R16, R82, R44 ;  /* 0x00000052102c723c */ /* 0x000fe2000004182c */
[----:B------:R-:W-:Y:S01]  /*c380*/  FMUL.FTZ R60, R60, c[0x0][0x320] ;  /* 0x0000c8003c3c7a20 */ /* 0x000fe20000410000 */
[----:B------:R-:W-:Y:S01]  /*c390*/  ISETP.GT.AND P0, PT, R121, R236, PT ;  /* 0x000000ec7900720c */ /* 0x000fe20003f04270 */
[----:B------:R-:W-:Y:S01]  /*c3a0*/  FMUL.FTZ R61, R61, c[0x0][0x320] ;  /* 0x0000c8003d3d7a20 */ /* 0x000fe20000410000 */
[----:B------:R-:W-:-:S04]  /*c3b0*/  DEPBAR.LE SB0, 0x0 ;  /* 0x000080000000791a */ /* 0x000fc80000000000 */
[C---:B-1----:R-:W-:Y:S08]  /*c3c0*/  HMMA.16816.F32.BF16 R24, R16.reuse, R48, R28 ;  /* 0x000000301018723c */ /* 0x042ff0000004181c */
[----:B------:R-:W-:Y:S08]  /*c3d0*/  HMMA.16816.F32.BF16 R16, R16, R50, R20 ;  /* 0x000000321010723c */ /* 0x000ff00000041814 */
[C---:B------:R-:W-:Y:S08]  /*c3e0*/  HMMA.16816.F32.BF16 R44, R12.reuse, R102, R44 ;  /* 0x000000660c2c723c */ /* 0x040ff0000004182c */
[C---:B------:R-:W-:Y:S08]  /*c3f0*/  HMMA.16816.F32.BF16 R28, R12.reuse, R66, R32 ;  /* 0x000000420c1c723c */ /* 0x040ff00000041820 */
[C---:B--2---:R-:W-:Y:S08]  /*c400*/  HMMA.16816.F32.BF16 R20, R12.reuse, R40, R24 ;  /* 0x000000280c14723c */ /* 0x044ff00000041818 */
[----:B------:R-:W-:Y:S01]  /*c410*/  HMMA.16816.F32.BF16 R12, R12, R42, R16 ;  /* 0x0000002a0c0c723c */ /* 0x000fe20000041810 */
[----:B------:R-:W-:-:S02]  /*c420*/  FMUL.FTZ R44, R44, c[0x0][0x320] ;  /* 0x0000c8002c2c7a20 */ /* 0x000fc40000410000 */
[----:B------:R-:W-:Y:S02]  /*c430*/  FMUL.FTZ R62, R62, c[0x0][0x320] ;  /* 0x0000c8003e3e7a20 */ /* 0x000fe40000410000 */
[----:B------:R-:W-:Y:S02]  /*c440*/  FMUL.FTZ R63, R63, c[0x0][0x320] ;  /* 0x0000c8003f3f7a20 */ /* 0x000fe40000410000 */
[----:B------:R-:W-:Y:S02]  /*c450*/  FMUL.FTZ R45, R45, c[0x0][0x320] ;  /* 0x0000c8002d2d7a20 */ /* 0x000fe40000410000 */
[----:B------:R-:W-:Y:S02]  /*c460*/  FMUL.FTZ R46, R46, c[0x0][0x320] ;  /* 0x0000c8002e2e7a20 */ /* 0x000fe40000410000 */
[----:B------:R-:W-:Y:S02]  /*c470*/  FMUL.FTZ R47, R47, c[0x0][0x320] ;  /* 0x0000c8002f2f7a20 */ /* 0x000fe40000410000 */
        /* <DEDUP_REMOVED lines=15> */
[----:B------:R-:W-:Y:S01]  /*c570*/  FMUL.FTZ R15, R15, c[0x0][0x320] ;  /* 0x0000c8000f0f7a20 */ /* 0x000fe20000410000 */
[----:B------:R1:W2:Y:S08]  /*c580*/  MUFU.TANH R52, R44 ;  /* 0x0000002c00347308 */ /* 0x0002b00000002400 */
[----:B------:R1:W3:Y:S08]  /*c590*/  MUFU.TANH R32, R30 ;  /* 0x0000001e00207308 */ /* 0x0002f00000002400 */
[----:B------:R1:W4:Y:S08]  /*c5a0*/  MUFU.TANH R44, R31 ;  /* 0x0000001f002c7308 */ /* 0x0003300000002400 */
[----:B------:R-:W1:Y:S08]  /*c5b0*/  MUFU.TANH R60, R60 ;  /* 0x0000003c003c7308 */ /* 0x000e700000002400 */
        /* <DEDUP_REMOVED lines=13> */
[----:B------:R1:W1:Y:S08]  /*c690*/  MUFU.TANH R19, R21 ;  /* 0x0000001500137308 */ /* 0x0002700000002400 */
[----:B------:R1:W1:Y:S08]  /*c6a0*/  MUFU.TANH R31, R22 ;  /* 0x00000016001f7308 */ /* 0x0002700000002400 */
[----:B------:R1:W1:Y:S08]  /*c6b0*/  MUFU.TANH R30, R23 ;  /* 0x00000017001e7308 */ /* 0x0002700000002400 */
[----:B------:R1:W1:Y:S08]  /*c6c0*/  MUFU.TANH R16, R12 ;  /* 0x0000000c00107308 */ /* 0x0002700000002400 */
[----:B------:R1:W1:Y:S08]  /*c6d0*/  MUFU.TANH R25, R13 ;  /* 0x0000000d00197308 */ /* 0x0002700000002400 */
[----:B------:R1:W1:Y:S08]  /*c6e0*/  MUFU.TANH R27, R14 ;  /* 0x0000000e001b7308 */ /* 0x0002700000002400 */
[----:B------:R1:W1:Y:S01]  /*c6f0*/  MUFU.TANH R26, R15 ;  /* 0x0000000f001a7308 */ /* 0x0002620000002400 */
[----:B------:R-:W-:Y:S01]  /*c700*/  BSSY B0, `(.L_x_1907) ;  /* 0x0000035000007945 */ /* 0x000fe20003800000 */
        /* <DEDUP_REMOVED lines=16> */
[C---:B------:R-:W-:Y:S01]  /*c810*/  LOP3.LUT P5, RZ, R215.reuse, 0x400, RZ, 0xc0, !PT ;  /* 0x00000400d7ff7812 */ /* 0x040fe200078ac0ff */
[----:B------:R-:W-:Y:S01]  /*c820*/  IMAD R4, R4, c[0x0][0x1e0], RZ ;  /* 0x0000780004047a24 */ /* 0x000fe200078e02ff */
[C---:B------:R-:W-:Y:S02]  /*c830*/  LOP3.LUT P4, RZ, R215.reuse, 0x200, RZ, 0xc0, !PT ;  /* 0x00000200d7ff7812 */ /* 0x040fe4000788c0ff */
[----:B------:R-:W-:Y:S01]  /*c840*/  LOP3.LUT P3, RZ, R215, 0x100, RZ, 0xc0, !PT ;  /* 0x00000100d7ff7812 */ /* 0x000fe2000786c0ff */
[----:B------:R-:W-:-:S02]  /*c850*/  IMAD R4, R8, c[0x0][0x1e4], R4 ;  /* 0x0000790008047a24 */ /* 0x000fc400078e0204 */
[----:B------:R-:W-:Y:S02]  /*c860*/  @P0 IMAD.MOV.U32 R7, RZ, RZ, c[0x0][0x1e0] ;  /* 0x00007800ff070624 */ /* 0x000fe400078e00ff */
[----:B------:R-:W-:Y:S02]  /*c870*/  @P0 IMAD.MOV.U32 R2, RZ, RZ, 0x5 ;  /* 0x00000005ff020424 */ /* 0x000fe400078e00ff */
[----:B------:R-:W-:-:S03]  /*c880*/  IMAD.WIDE.U32 R8, R8, c[0x0][0x1e0], RZ ;  /* 0x0000780008087a25 */ /* 0x000fc600078e00ff */
[C---:B------:R-:W-:Y:S01]  /*c890*/  @P0 SHF.L.U64.HI R3, R7.reuse, R2, c[0x0][0x1e4] ;  /* 0x0000790007030619 */ /* 0x040fe20000010202 */
[----:B------:R-:W-:Y:S02]  /*c8a0*/  @P0 IMAD.SHL.U32 R2, R7, 0x20, RZ ;  /* 0x0000002007020824 */ /* 0x000fe400078e00ff */
[----:B------:R-:W-:Y:S02]  /*c8b0*/  IMAD.IADD R4, R9, 0x1, R4 ;  /* 0x0000000109047824 */ /* 0x000fe400078e0204 */
[----:B------:R-:W-:-:S04]  /*c8c0*/  @P0 IMAD.WIDE.U32 R2, R8, 0x30, R2 ;  /* 0x0000003008020825 */ /* 0x000fc800078e0002 */
[----:B------:R-:W-:Y:S01]  /*c8d0*/  @P0 IMAD R9, R4, 0x30, RZ ;  /* 0x0000003004090824 */ /* 0x000fe200078e02ff */
[----:B------:R-:W-:-:S04]  /*c8e0*/  @P0 IADD3 R7, P1, R224, R2, RZ ;  /* 0x00000002e0070210 */ /* 0x000fc80007f3e0ff */
[----:B------:R-:W-:Y:S02]  /*c8f0*/  @P0 IADD3.X R12, R222, R9, R3, P1, !PT ;  /* 0x00000009de0c0210 */ /* 0x000fe40000ffe403 */
[----:B------:R-:W-:-:S13]  /*c900*/  ISETP.GE.AND P1, PT, R0, 0x1, PT ;  /* 0x000000010000780c */ /* 0x000fda0003f26270 */
[----:B------:R-:W-:Y:S02]  /*c910*/  @P1 IMAD.MOV.U32 R2, RZ, RZ, R224 ;  /* 0x000000ffff021224 */ /* 0x000fe400078e00e0 */
[----:B------:R-:W-:Y:S02]  /*c920*/  @P1 IMAD.MOV.U32 R3, RZ, RZ, R222 ;  /* 0x000000ffff031224 */ /* 0x000fe400078e00de */
[----:B------:R-:W-:Y:S02]  /*c930*/  @P1 IMAD R4, R4, 0x30, RZ ;  /* 0x0000003004041824 */ /* 0x000fe400078e02ff */
[----:B------:R-:W-:-:S04]  /*c940*/  @P1 IMAD.WIDE.U32 R2, R8, 0x30, R2 ;  /* 0x0000003008021825 */ /* 0x000fc800078e0002 */
        /* <DEDUP_REMOVED lines=16> */
.L_x_1908:
[----:B-1234-:R-:W-:Y:S05]  /*ca50*/  BSYNC B0 ;  /* 0x0000000000007941 */ /* 0x01efea0003800000 */
.L_x_1907:
[----:B------:R-:W2:Y:S01]  /*ca60*/  LDL R221, [R1+0x4] ;  /* 0x0000040001dd7983 */ /* 0x000ea20000100800 */
[----:B-----5:R-:W-:Y:S01]  /*ca70*/  SHF.R.S32.HI R0, RZ, 0x1f, R56 ;  /* 0x0000001fff007819 */ /* 0x020fe20000011438 */
[----:B------:R-:W-:Y:S01]  /*ca80*/  ULDC UR4, c[0x0][0x2c4] ;  /* 0x0000b10000047ab9 */ /* 0x000fe20000000800 */
[----:B------:R-:W-:Y:S01]  /*ca90*/  LOP3.LUT R215, R215, 0xffffffbf, RZ, 0xc0, !PT ;  /* 0xffffffbfd7d77812 */ /* 0x000fe200078ec0ff */
[----:B------:R-:W-:Y:S01]  /*caa0*/  UISETP.NE.AND UP0, UPT, UR4, 0x1, UPT ;  /* 0x000000010400788c */ /* 0x000fe2000bf05270 */
[CC--:B------:R-:W-:Y:S01]  /*cab0*/  LEA.HI R2, R0.reuse, R56.reuse, RZ, 0x2 ;  /* 0x0000003800027211 */ /* 0x0c0fe200078f10ff */
[----:B------:R-:W-:Y:S01]  /*cac0*/  IMAD.MOV.U32 R33, RZ, RZ, c[0x0][0x32c] ;  /* 0x0000cb00ff217624 */ /* 0x000fe200078e00ff */
[----:B------:R-:W-:Y:S01]  /*cad0*/  LEA.HI R0, R0, R56, RZ, 0x5 ;  /* 0x0000003800007211 */ /* 0x000fe200078f28ff */
[----:B------:R-:W-:Y:S01]  /*cae0*/  ULDC UR9, c[0x0][0x324] ;  /* 0x0000c90000097ab9 */ /* 0x000fe20000000800 */
[----:B------:R-:W-:Y:S01]  /*caf0*/  LOP3.LUT R2, R2, 0xfffffffc, RZ, 0xc0, !PT ;  /* 0xfffffffc02027812 */ /* 0x000fe200078ec0ff */
[----:B------:R-:W-:Y:S01]  /*cb00*/  ULOP3.LUT UR9, URZ, UR9, URZ, 0x33, !UPT ;  /* 0x000000093f097292 */ /* 0x000fe2000f8e333f */
[----:B------:R-:W-:Y:S01]  /*cb10*/  LOP3.LUT R3, R0, 0xffffffe0, RZ, 0xc0, !PT ;  /* 0xffffffe000037812 */ /* 0x000fe200078ec0ff */
[----:B------:R-:W0:Y:S01]  /*cb20*/  LDGDEPBAR ;  /* 0x00000000000079af */ /* 0x000e220000000000 */
[----:B------:R-:W-:Y:S01]  /*cb30*/  SHF.R.S32.HI R4, RZ, 0x5, R0 ;  /* 0x00000005ff047819 */ /* 0x000fe20000011400 */
[C---:B------:R-:W-:Y:S01]  /*cb40*/  IMAD.IADD R2, R56.reuse, 0x1, -R2 ;  /* 0x0000000138027824 */ /* 0x040fe200078e0a02 */
[----:B------:R-:W-:Y:S01]  /*cb50*/  SHF.R.S32.HI R7, RZ, 0x1f, R0 ;  /* 0x0000001fff077819 */ /* 0x000fe20000011400 */
[----:B------:R-:W-:Y:S01]  /*cb60*/  IMAD.IADD R0, R56, 0x1, -R3 ;  /* 0x0000000138007824 */ /* 0x000fe200078e0a03 */
[----:B------:R-:W-:-:S02]  /*cb70*/  PLOP3.LUT P0, PT, PT, PT, UP0, 0x80, 0x0 ;  /* 0x000000000000781c */ /* 0x000fc40003f0f008 */
[----:B------:R-:W-:Y:S02]  /*cb80*/  LEA.HI R7, R7, R4, RZ, 0x3 ;  /* 0x0000000407077211 */ /* 0x000fe400078f18ff */
[----:B------:R-:W-:Y:S02]  /*cb90*/  LEA.HI R3, R2, R2, RZ, 0x1 ;  /* 0x0000000202037211 */ /* 0x000fe400078f08ff */
[----:B------:R-:W-:Y:S02]  /*cba0*/  SHF.R.S32.HI R9, RZ, 0x1f, R0 ;  /* 0x0000001fff097819 */ /* 0x000fe40000011400 */
[----:B------:R-:W-:Y:S02]  /*cbb0*/  LOP3.LUT R8, R7, 0xffffff8, RZ, 0xc0, !PT ;  /* 0x0ffffff807087812 */ /* 0x000fe400078ec0ff */
[----:B------:R-:W-:Y:S02]  /*cbc0*/  LOP3.LUT R7, R3, 0x1ffffffe, RZ, 0xc0, !PT ;  /* 0x1ffffffe03077812 */ /* 0x000fe400078ec0ff */
[----:B------:R-:W-:Y:S01]  /*cbd0*/  LEA.HI R3, R9, R0, RZ, 0x2 ;  /* 0x0000000009037211 */ /* 0x000fe200078f10ff */
[----:B------:R-:W-:Y:S01]  /*cbe0*/  IMAD.IADD R4, R4, 0x1, -R8 ;  /* 0x0000000104047824 */ /* 0x000fe200078e0a08 */
[----:B------:R-:W-:Y:S01]  /*cbf0*/  @P0 LOP3.LUT R215, R215, 0x40, RZ, 0xfc, !PT ;  /* 0x00000040d7d70812 */ /* 0x000fe200078efcff */
[----:B------:R-:W-:Y:S01]  /*cc00*/  IMAD.IADD R2, R2, 0x1, -R7 ;  /* 0x0000000102027824 */ /* 0x000fe200078e0a07 */
[----:B------:R-:W-:Y:S01]  /*cc10*/  SHF.R.S32.HI R240, RZ, 0x2, R3 ;  /* 0x00000002fff07819 */ /* 0x000fe20000011403 */
[----:B------:R-:W-:Y:S01]  /*cc20*/  IMAD.SHL.U32 R238, R4, 0x10, RZ ;  /* 0x0000001004ee7824 */ /* 0x000fe200078e00ff */
[----:B------:R-:W-:Y:S01]  /*cc30*/  LOP3.LUT R215, R215, 0xffffefff, RZ, 0xc0, !PT ;  /* 0xffffefffd7d77812 */ /* 0x000fe200078ec0ff */
[----:B------:R-:W-:-:S02]  /*cc40*/  IMAD.SHL.U32 R237, R2, 0x8, RZ ;  /* 0x0000000802ed7824 */ /* 0x000fc400078e00ff */
[----:B--2---:R-:W-:-:S05]  /*cc50*/  IMAD R4, R221, 0x80, R240 ;  /* 0x00000080dd047824 */ /* 0x004fca00078e02f0 */
[----:B------:R-:W-:-:S05]  /*cc60*/  IADD3 R4, R237, R4, R238 ;  /* 0x00000004ed047210 */ /* 0x000fca0007ffe0ee */
[----:B------:R-:W-:-:S05]  /*cc70*/  @P0 IMAD.HI.U32 R2, R4, c[0x0][0x2c8], RZ ;  /* 0x0000b20004020a27 */ /* 0x000fca00078e00ff */
[----:B------:R-:W-:Y:S02]  /*cc80*/  @P0 SHF.R.U32.HI R4, RZ, c[0x0][0x2cc], R2 ;  /* 0x0000b300ff040a19 */ /* 0x000fe40000011602 */
[----:B------:R-:W-:Y:S02]  /*cc90*/  LOP3.LUT R2, R3, 0x7ffffffc, RZ, 0xc0, !PT ;  /* 0x7ffffffc03027812 */ /* 0x000fe400078ec0ff */
[----:B------:R-:W-:Y:S01]  /*cca0*/  ISETP.GE.AND P0, PT, R33, 0x1, PT ;  /* 0x000000012100780c */ /* 0x000fe20003f06270 */
[----:B------:R-:W1:Y:S02]  /*ccb0*/  SHFL.IDX PT, R3, R4, RZ, 0x1c1f ;  /* 0x001c1fff04037589 */ /* 0x000e6400000e0000 */
[----:B------:R-:W-:Y:S02]  /*ccc0*/  IMAD.IADD R2, R0, 0x1, -R2 ;  /* 0x0000000100027824 */ /* 0x000fe400078e0a02 */
[----:B------:R-:W-:Y:S02]  /*ccd0*/  IMAD.IADD R0, R104, 0x1, R5 ;  /* 0x0000000168007824 */ /* 0x000fe400078e0205 */
[----:B------:R-:W-:-:S04]  /*cce0*/  IMAD.SHL.U32 R235, R2, 0x2, RZ ;  /* 0x0000000202eb7824 */ /* 0x000fc800078e00ff */
[--C-:B------:R-:W-:Y:S01]  /*ccf0*/  IMAD.IADD R9, R0, 0x1, -R235.reuse ;  /* 0x0000000100097824 */ /* 0x100fe200078e0aeb */
[----:B------:R-:W-:Y:S01]  /*cd00*/  IADD3 R2, -R235, 0x1, R0 ;  /* 0x00000001eb027810 */ /* 0x000fe20007ffe100 */
[----:B------:R-:W-:Y:S01]  /*cd10*/  IMAD.IADD R12, R104, 0x1, -R235 ;  /* 0x00000001680c7824 */ /* 0x000fe200078e0aeb */
[----:B------:R-:W-:-:S03]  /*cd20*/  @P0 LOP3.LUT R215, R215, 0x1000, RZ, 0xfc, !PT ;  /* 0x00001000d7d70812 */ /* 0x000fc600078efcff */
[----:B------:R-:W-:-:S05]  /*cd30*/  IMAD.IADD R2, R2, 0x1, -R232 ;  /* 0x0000000102027824 */ /* 0x000fca00078e0ae8 */
[C---:B------:R-:W-:Y:S02]  /*cd40*/  IADD3 R7, R2.reuse, c[0x0][0x328], RZ ;  /* 0x0000ca0002077a10 */ /* 0x040fe40007ffe0ff */
        /* <DEDUP_REMOVED lines=15> */
.L_x_1911:
[----:B------:R-:W-:-:S13]  /*ce40*/  ISETP.NE.AND P0, PT, R33, 0x1, PT ;  /* 0x000000012100780c */ /* 0x000fda0003f05270 */
[----:B------:R-:W-:-:S05]  /*ce50*/  @P0 IMAD.HI.U32 R13, R3, c[0x0][0x330], RZ ;  /* 0x0000cc00030d0a27 */ /* 0x000fca00078e00ff */
[----:B------:R-:W-:Y:S02]  /*ce60*/  @P0 SHF.R.U32.HI R3, RZ, c[0x0][0x334], R13 ;  /* 0x0000cd00ff030a19 */ /* 0x000fe4000001160d */
.L_x_1912:
[----:B------:R-:W-:Y:S05]  /*ce70*/  BSYNC B0 ;  /* 0x0000000000007941 */ /* 0x000fea0003800000 */
.L_x_1910:
[----:B------:R-:W-:-:S05]  /*ce80*/  IMAD R3, R3, c[0x0][0x32c], R12 ;  /* 0x0000cb0003037a24 */ /* 0x000fca00078e020c */
[----:B------:R-:W-:Y:S02]  /*ce90*/  IADD3 R13, R3, c[0x0][0x32c], RZ ;  /* 0x0000cb00030d7a10 */ /* 0x000fe40007ffe0ff */
[----:B------:R-:W-:Y:S02]  /*cea0*/  IMNMX R0, R0, R3, !PT ;  /* 0x0000000300007217 */ /* 0x000fe40007800200 */
[----:B------:R-:W-:Y:S02]  /*ceb0*/  IMNMX R2, R2, R13, PT ;  /* 0x0000000d02027217 */ /* 0x000fe40003800200 */
.L_x_1909:
        /* <DEDUP_REMOVED lines=17> */
[----:B------:R-:W-:Y:S02]  /*cfd0*/  ISETP.GE.AND P5, PT, R104, 0x19, PT ;  /* 0x000000196800780c */ /* 0x000fe40003fa6270 */
        /* <DEDUP_REMOVED lines=9> */
[----:B------:R-:W-:Y:S02]  /*d070*/  P2R R18, PR, RZ, 0x2 ;  /* 0x00000002ff127803 */ /* 0x000fe40000000000 */
[----:B------:R-:W-:-:S02]  /*d080*/  FSEL R24, R37, -INF , !P0 ;  /* 0xff80000025187808 */ /* 0x000fc40004000000 */
[----:B------:R-:W-:Y:S02]  /*d090*/  ISETP.GT.AND P0, PT, R0, 0x18, !P5 ;  /* 0x000000180000780c */ /* 0x000fe40006f04270 */
        /* <DEDUP_REMOVED lines=15> */
[----:B------:R-:W-:-:S04]  /*d190*/  ISETP.GE.AND P0, PT, R104, 0x1, PT ;  /* 0x000000016800780c */ /* 0x000fc80003f06270 */
[----:B------:R-:W-:Y:S02]  /*d1a0*/  P2R R20, PR, RZ, 0x1 ;  /* 0x00000001ff147803 */ /* 0x000fe40000000000 */
        /* <DEDUP_REMOVED lines=23> */
.L_x_1915:
[----:B------:R-:W-:-:S13]  /*d320*/  ISETP.NE.AND P0, PT, R33, 0x1, PT ;  /* 0x000000012100780c */ /* 0x000fda0003f05270 */
[----:B------:R-:W-:-:S05]  /*d330*/  @P0 IMAD.HI.U32 R4, R3, c[0x0][0x330], RZ ;  /* 0x0000cc0003040a27 */ /* 0x000fca00078e00ff */
[----:B------:R-:W-:Y:S02]  /*d340*/  @P0 SHF.R.U32.HI R3, RZ, c[0x0][0x334], R4 ;  /* 0x0000cd00ff030a19 */ /* 0x000fe40000011604 */
.L_x_1916:
[----:B------:R-:W-:Y:S05]  /*d350*/  BSYNC B0 ;  /* 0x0000000000007941 */ /* 0x000fea0003800000 */
.L_x_1914:
[----:B------:R-:W-:-:S05]  /*d360*/  IMAD R3, R3, c[0x0][0x32c], R12 ;  /* 0x0000cb0003037a24 */ /* 0x000fca00078e020c */
[----:B------:R-:W-:Y:S02]  /*d370*/  IADD3 R4, R3, c[0x0][0x32c], RZ ;  /* 0x0000cb0003047a10 */ /* 0x000fe40007ffe0ff */
[----:B------:R-:W-:Y:S02]  /*d380*/  IMNMX R0, R0, R3, !PT ;  /* 0x0000000300007217 */ /* 0x000fe40007800200 */
[----:B------:R-:W-:Y:S02]  /*d390*/  IMNMX R2, R2, R4, PT ;  /* 0x0000000402027217 */ /* 0x000fe40003800200 */
.L_x_1913:
[----:B------:R-:W-:Y:S01]  /*d3a0*/  ISETP.NE.AND P0, PT, R13, RZ, PT ;  /* 0x000000ff0d00720c */ /* 0x000fe20003f05270 */
[----:B------:R-:W-:Y:S01]  /*d3b0*/  LDSM.16.MT88.4 R40, [R198] ;  /* 0x00000000c628783b */ /* 0x000fe20000004200 */
[----:B------:R-:W-:Y:S02]  /*d3c0*/  FMNMX.FTZ R9, R16, R17, !PT ;  /* 0x0000001110097209 */ /* 0x000fe40007810000 */
[----:B------:R-:W-:Y:S01]  /*d3d0*/  ISETP.GT.AND P0, PT, R0, 0x1, !P0 ;  /* 0x000000010000780c */ /* 0x000fe20004704270 */
[----:B------:R-:W-:Y:S01]  /*d3e0*/  LDSM.16.MT88.4 R56, [R196+0x800] ;  /* 0x00080000c438783b */ /* 0x000fe20000004200 */
[----:B------:R-:W-:-:S02]  /*d3f0*/  FMNMX.FTZ R9, R21, R9, !PT ;  /* 0x0000000915097209 */ /* 0x000fc40007810000 */
[----:B------:R-:W-:Y:S01]  /*d400*/  ISETP.LT.OR P0, PT, R2, 0x2, P0 ;  /* 0x000000020200780c */ /* 0x000fe20000701670 */
[----:B------:R-:W-:Y:S01]  /*d410*/  LDSM.16.MT88.4 R68, [R147+0x1800] ;  /* 0x001800009344783b */ /* 0x000fe20000004200 */
[----:B------:R-:W-:Y:S02]  /*d420*/  FMNMX.FTZ R9, R22, R9, !PT ;  /* 0x0000000916097209 */ /* 0x000fe40007810000 */
[----:B------:R-:W-:Y:S01]  /*d430*/  FSEL R7, R63, -INF , !P0 ;  /* 0xff8000003f077808 */ /* 0x000fe20004000000 */
[----:B------:R-:W-:Y:S01]  /*d440*/  LDSM.16.MT88.4 R64, [R198+0x800] ;  /* 0x00080000c640783b */ /* 0x000fe20000004200 */
[----:B------:R-:W-:Y:S02]  /*d450*/  ISETP.NE.AND P0, PT, R14, RZ, PT ;  /* 0x000000ff0e00720c */ /* 0x000fe40003f05270 */
[----:B------:R-:W-:Y:S01]  /*d460*/  FMNMX.FTZ R9, R23, R9, !PT ;  /* 0x0000000917097209 */ /* 0x000fe20007810000 */
[----:B------:R-:W-:Y:S01]  /*d470*/  LDSM.16.MT88.4 R52, [R147+0x2000] ;  /* 0x002000009334783b */ /* 0x000fe20000004200 */
[----:B------:R-:W-:-:S02]  /*d480*/  ISETP.GT.AND P0, PT, R0, 0x8, !P0 ;  /* 0x000000080000780c */ /* 0x000fc40004704270 */
[----:B------:R-:W-:Y:S01]  /*d490*/  FMNMX.FTZ R9, R24, R9, !PT ;  /* 0x0000000918097209 */ /* 0x000fe20007810000 */
[----:B------:R-:W-:Y:S01]  /*d4a0*/  LDSM.16.MT88.4 R156, [R196+0x1000] ;  /* 0x00100000c49c783b */ /* 0x000fe20000004200 */
[----:B------:R-:W-:Y:S02]  /*d4b0*/  ISETP.LT.OR P0, PT, R2, 0x9, P0 ;  /* 0x000000090200780c */ /* 0x000fe40000701670 */
[----:B------:R-:W-:Y:S01]  /*d4c0*/  FMNMX.FTZ R9, R28, R9, !PT ;  /* 0x000000091c097209 */ /* 0x000fe20007810000 */
[----:B------:R-:W-:Y:S01]  /*d4d0*/  LDSM.16.MT88.4 R164, [R147+0x1000] ;  /* 0x0010000093a4783b */ /* 0x000fe20000004200 */
[----:B------:R-:W-:Y:S02]  /*d4e0*/  FSEL R12, R46, -INF , !P0 ;  /* 0xff8000002e0c7808 */ /* 0x000fe40004000000 */
[----:B------:R-:W-:Y:S02]  /*d4f0*/  ISETP.NE.AND P0, PT, R15, RZ, PT ;  /* 0x000000ff0f00720c */ /* 0x000fe40003f05270 */
[----:B------:R-:W-:-:S02]  /*d500*/  FMNMX.FTZ R9, R29, R9, !PT ;  /* 0x000000091d097209 */ /* 0x000fc40007810000 */
[----:B------:R-:W-:Y:S02]  /*d510*/  ISETP.GT.AND P0, PT, R0, 0x9, !P0 ;  /* 0x000000090000780c */ /* 0x000fe40004704270 */
[----:B------:R-:W-:Y:S02]  /*d520*/  FMNMX.FTZ R9, R87, R9, !PT ;  /* 0x0000000957097209 */ /* 0x000fe40007810000 */
[----:B------:R-:W-:Y:S02]  /*d530*/  ISETP.LT.OR P0, PT, R2, 0xa, P0 ;  /* 0x0000000a0200780c */ /* 0x000fe40000701670 */
[----:B------:R-:W-:Y:S02]  /*d540*/  FMNMX.FTZ R9, R86, R9, !PT ;  /* 0x0000000956097209 */ /* 0x000fe40007810000 */
[----:B------:R-:W-:Y:S02]  /*d550*/  FSEL R13, R47, -INF , !P0 ;  /* 0xff8000002f0d7808 */ /* 0x000fe40004000000 */
[----:B------:R-:W-:-:S02]  /*d560*/  ISETP.NE.AND P0, PT, R18, RZ, PT ;  /* 0x000000ff1200720c */ /* 0x000fc40003f05270 */
[----:B------:R-:W-:Y:S02]  /*d570*/  FMNMX.FTZ R9, R85, R9, !PT ;  /* 0x0000000955097209 */ /* 0x000fe40007810000 */
[----:B------:R-:W-:Y:S02]  /*d580*/  ISETP.GT.AND P0, PT, R0, 0x10, !P0 ;  /* 0x000000100000780c */ /* 0x000fe40004704270 */
[----:B------:R-:W-:Y:S02]  /*d590*/  FMNMX.FTZ R9, R84, R9, !PT ;  /* 0x0000000954097209 */ /* 0x000fe40007810000 */
[----:B------:R-:W-:-:S04]  /*d5a0*/  ISETP.LT.OR P0, PT, R2, 0x11, P0 ;  /* 0x000000110200780c */ /* 0x000fc80000701670 */
[----:B------:R-:W-:Y:S02]  /*d5b0*/  FSEL R14, R38, -INF , !P0 ;  /* 0xff800000260e7808 */ /* 0x000fe40004000000 */
[----:B------:R-:W-:Y:S02]  /*d5c0*/  ISETP.GT.AND P0, PT, R0, 0x11, !P6 ;  /* 0x000000110000780c */ /* 0x000fe40007704270 */
[----:B------:R-:W-:Y:S02]  /*d5d0*/  ISETP.NE.AND P6, PT, R19, RZ, PT ;  /* 0x000000ff1300720c */ /* 0x000fe40003fc5270 */
[----:B------:R-:W-:-:S04]  /*d5e0*/  ISETP.LT.OR P0, PT, R2, 0x12, P0 ;  /* 0x000000120200780c */ /* 0x000fc80000701670 */
[----:B------:R-:W-:Y:S02]  /*d5f0*/  FSEL R15, R39, -INF , !P0 ;  /* 0xff800000270f7808 */ /* 0x000fe40004000000 */
[----:B------:R-:W-:Y:S01]  /*d600*/  ISETP.GT.AND P0, PT, R0, 0x18, !P5 ;  /* 0x000000180000780c */ /* 0x000fe20006f04270 */
[----:B------:R-:W-:Y:S01]  /*d610*/  LDSM.16.MT88.4 R36, [R196] ;  /* 0x00000000c424783b */ /* 0x000fe20000004200 */
[----:B------:R-:W-:Y:S02]  /*d620*/  ISETP.NE.AND P5, PT, R20, RZ, PT ;  /* 0x000000ff1400720c */ /* 0x000fe40003fa5270 */
[----:B------:R-:W-:-:S04]  /*d630*/  ISETP.LT.OR P0, PT, R2, 0x19, P0 ;  /* 0x000000190200780c */ /* 0x000fc80000701670 */
[----:B------:R-:W-:Y:S02]  /*d640*/  FSEL R20, R32, -INF , !P0 ;  /* 0xff80000020147808 */ /* 0x000fe40004000000 */
[----:B------:R-:W-:Y:S01]  /*d650*/  ISETP.GT.AND P0, PT, R0, 0x19, !P4 ;  /* 0x000000190000780c */ /* 0x000fe20006704270 */
[----:B------:R-:W-:Y:S03]  /*d660*/  LDSM.16.MT88.4 R32, [R147+0x800] ;  /* 0x000800009320783b */ /* 0x000fe60000004200 */
        /* <DEDUP_REMOVED lines=14> */
[----:B------:R-:W-:Y:S01]  /*d750*/  ISETP.GT.AND P0, PT, R0, 0x29, !P6 ;  /* 0x000000290000780c */ /* 0x000fe20007704270 */
[----:B------:R-:W-:Y:S01]  /*d760*/  LDSM.16.MT88.4 R60, [R197] ;  /* 0x00000000c53c783b */ /* 0x000fe20000004200 */
[----:B------:R-:W-:Y:S02]  /*d770*/  LOP3.LUT P6, RZ, R215, 0x40, RZ, 0xc0, !PT ;  /* 0x00000040d7ff7812 */ /* 0x000fe400078cc0ff */
[----:B------:R-:W-:Y:S01]  /*d780*/  ISETP.LT.OR P0, PT, R2, 0x2a, P0 ;  /* 0x0000002a0200780c */ /* 0x000fe20000701670 */
[----:B------:R-:W1:Y:S03]  /*d790*/  SHFL.BFLY PT, R0, R9, 0x2, 0x1f ;  /* 0x0c401f0009007f89 */ /* 0x000e6600000e0000 */
[----:B------:R-:W-:-:S02]  /*d7a0*/  FSEL R80, R26, -INF , !P0 ;  /* 0xff8000001a507808 */ /* 0x000fc40004000000 */
        /* <DEDUP_REMOVED lines=10> */
[----:B------:R-:W-:Y:S01]  /*d850*/  FFMA.FTZ R3, R16, c[0x0][0x2d0], -R2 ;  /* 0x0000b40010037a23 */ /* 0x000fe20000010802 */
[----:B------:R-:W-:-:S03]  /*d860*/  FMNMX.FTZ R8, R15, R0, !PT ;  /* 0x000000000f087209 */ /* 0x000fc60007810000 */
[----:B------:R1:W-:Y:S01]  /*d870*/  MUFU.EX2 R109, R3 ;  /* 0x00000003006d7308 */ /* 0x0003e20000000800 */
[----:B------:R-:W-:-:S04]  /*d880*/  FMNMX.FTZ R8, R20, R8, !PT ;  /* 0x0000000814087209 */ /* 0x000fc80007810000 */
[----:B------:R-:W-:-:S04]  /*d890*/  FMNMX.FTZ R8, R44, R8, !PT ;  /* 0x000000082c087209 */ /* 0x000fc80007810000 */
[----:B------:R-:W-:-:S04]  /*d8a0*/  FMNMX.FTZ R8, R83, R8, !PT ;  /* 0x0000000853087209 */ /* 0x000fc80007810000 */
[----:B------:R-:W-:Y:S01]  /*d8b0*/  FMNMX.FTZ R8, R82, R8, !PT ;  /* 0x0000000852087209 */ /* 0x000fe20007810000 */
[----:B-1----:R-:W-:-:S03]  /*d8c0*/  FFMA.FTZ R3, R17, c[0x0][0x2d0], -R2 ;  /* 0x0000b40011037a23 */ /* 0x002fc60000010802 */
[----:B------:R-:W-:Y:S01]  /*d8d0*/  FMNMX.FTZ R8, R81, R8, !PT ;  /* 0x0000000851087209 */ /* 0x000fe20007810000 */
[----:B------:R1:W2:Y:S03]  /*d8e0*/  MUFU.EX2 R108, R3 ;  /* 0x00000003006c7308 */ /* 0x0002a60000000800 */
[----:B------:R-:W-:-:S05]  /*d8f0*/  FMNMX.FTZ R8, R80, R8, !PT ;  /* 0x0000000850087209 */ /* 0x000fca0007810000 */
[----:B------:R-:W3:Y:S01]  /*d900*/  SHFL.BFLY PT, R0, R8, 0x2, 0x1f ;  /* 0x0c401f0008007f89 */ /* 0x000ee200000e0000 */
[----:B-1----:R-:W-:Y:S01]  /*d910*/  FFMA.FTZ R3, R21, c[0x0][0x2d0], -R2 ;  /* 0x0000b40015037a23 */ /* 0x002fe20000010802 */
[----:B--2---:R-:W-:-:S03]  /*d920*/  F2FP.BF16.PACK_AB R16, R108, R109 ;  /* 0x0000006d6c10723e */ /* 0x004fc600000010ff */
[----:B------:R1:W-:Y:S01]  /*d930*/  MUFU.EX2 R117, R3 ;  /* 0x0000000300757308 */ /* 0x0003e20000000800 */
[----:B---3--:R-:W-:-:S05]  /*d940*/  FMNMX.FTZ R8, R8, R0, !PT ;  /* 0x0000000008087209 */ /* 0x008fca0007810000 */
[----:B------:R-:W2:Y:S01]  /*d950*/  SHFL.BFLY PT, R0, R8, 0x1, 0x1f ;  /* 0x0c201f0008007f89 */ /* 0x000ea200000e0000 */
[----:B-1----:R-:W-:-:S04]  /*d960*/  FFMA.FTZ R3, R22, c[0x0][0x2d0], -R2 ;  /* 0x0000b40016037a23 */ /* 0x002fc80000010802 */
[----:B------:R1:W3:Y:S02]  /*d970*/  MUFU.EX2 R116, R3 ;  /* 0x0000000300747308 */ /* 0x0002e40000000800 */
[----:B-1----:R-:W-:Y:S01]  /*d980*/  FFMA.FTZ R3, R23, c[0x0][0x2d0], -R2 ;  /* 0x0000b40017037a23 */ /* 0x002fe20000010802 */
[----:B---3--:R-:W-:Y:S02]  /*d990*/  F2FP.BF16.PACK_AB R18, R116, R117 ;  /* 0x000000757412723e */ /* 0x008fe400000010ff */
[----:B--2---:R-:W-:-:S03]  /*d9a0*/  FMNMX.FTZ R8, R8, R0, !PT ;  /* 0x0000000008087209 */ /* 0x004fc60007810000 */
[----:B------:R1:W-:Y:S01]  /*d9b0*/  MUFU.EX2 R118, R3 ;  /* 0x0000000300767308 */ /* 0x0003e20000000800 */
[C---:B------:R-:W-:Y:S01]  /*d9c0*/  FSETP.NEU.FTZ.AND P0, PT, R8.reuse, -INF , PT ;  /* 0xff8000000800780b */ /* 0x040fe20003f1d000 */
[----:B------:R-:W-:-:S05]  /*d9d0*/  FMUL.FTZ R0, R8, c[0x0][0x2d0] ;  /* 0x0000b40008007a20 */ /* 0x000fca0000410000 */
[----:B------:R-:W-:Y:S01]  /*d9e0*/  FSEL R0, R0, RZ, P0 ;  /* 0x000000ff00007208 */ /* 0x000fe20000000000 */
[----:B-1----:R-:W-:Y:S02]  /*d9f0*/  FFMA.FTZ R3, R24, c[0x0][0x2d0], -R2 ;  /* 0x0000b40018037a23 */ /* 0x002fe40000010802 */
[----:B------:R-:W1:Y:S02]  /*da00*/  LDSM.16.MT88.4 R24, [R147] ;  /* 0x000000009318783b */ /* 0x000e640000004200 */
[----:B------:R2:W-:Y:S02]  /*da10*/  MUFU.EX2 R126, R3 ;  /* 0x00000003007e7308 */ /* 0x0005e40000000800 */
[----:B--2---:R-:W-:-:S06]  /*da20*/  FFMA.FTZ R3, R4, c[0x0][0x2d0], -R0 ;  /* 0x0000b40004037a23 */ /* 0x004fcc0000010800 */
[----:B------:R2:W-:Y:S02]  /*da30*/  MUFU.EX2 R4, R3 ;  /* 0x0000000300047308 */ /* 0x0005e40000000800 */
[----:B--2---:R-:W-:-:S06]  /*da40*/  FFMA.FTZ R3, R7, c[0x0][0x2d0], -R0 ;  /* 0x0000b40007037a23 */ /* 0x004fcc0000010800 */
[----:B------:R2:W3:Y:S02]  /*da50*/  MUFU.EX2 R7, R3 ;  /* 0x0000000300077308 */ /* 0x0004e40000000800 */
[----:B--2---:R-:W-:Y:S01]  /*da60*/  FFMA.FTZ R3, R12, c[0x0][0x2d0], -R0 ;  /* 0x0000b4000c037a23 */ /* 0x004fe20000010800 */
[----:B---3--:R-:W-:Y:S01]  /*da70*/  F2FP.BF16.PACK_AB R17, R7, R4 ;  /* 0x000000040711723e */ /* 0x008fe200000010ff */
[----:B------:R-:W-:Y:S01]  /*da80*/  FADD.FTZ R4, R4, R7 ;  /* 0x0000000704047221 */ /* 0x000fe20000010000 */
[----:B------:R-:W-:-:S03]  /*da90*/  F2FP.BF16.PACK_AB R12, R126, R118 ;  /* 0x000000767e0c723e */ /* 0x000fc600000010ff */
[----:B------:R2:W3:Y:S02]  /*daa0*/  MUFU.EX2 R124, R3 ;  /* 0x00000003007c7308 */ /* 0x0004e40000000800 */
[----:B--2---:R-:W-:Y:S02]  /*dab0*/  FFMA.FTZ R3, R13, c[0x0][0x2d0], -R0 ;  /* 0x0000b4000d037a23 */ /* 0x004fe40000010800 */
[----:B---3--:R-:W-:-:S04]  /*dac0*/  FADD.FTZ R7, R124, R4 ;  /* 0x000000047c077221 */ /* 0x008fc80000010000 */
[----:B------:R2:W3:Y:S02]  /*dad0*/  MUFU.EX2 R127, R3 ;  /* 0x00000003007f7308 */ /* 0x0004e40000000800 */
[----:B--2---:R-:W-:Y:S01]  /*dae0*/  FFMA.FTZ R3, R28, c[0x0][0x2d0], -R2 ;  /* 0x0000b4001c037a23 */ /* 0x004fe20000010802 */
[----:B---3--:R-:W-:-:S05]  /*daf0*/  F2FP.BF16.PACK_AB R19, R127, R124 ;  /* 0x0000007c7f13723e */ /* 0x008fca00000010ff */
[----:B------:R2:W-:Y:S02]  /*db00*/  MUFU.EX2 R125, R3 ;  /* 0x00000003007d7308 */ /* 0x0005e40000000800 */
[----:B------:R-:W-:Y:S01]  /*db10*/  HMMA.16816.F32.BF16 R48, R16, R38, RZ ;  /* 0x000000261030723c */ /* 0x000fe200000418ff */
[----:B--2---:R-:W-:-:S07]  /*db20*/  FFMA.FTZ R3, R29, c[0x0][0x2d0], -R2 ;  /* 0x0000b4001d037a23 */ /* 0x004fce0000010802 */
[C---:B-1----:R-:W-:Y:S01]  /*db30*/  HMMA.16816.F32.BF16 R28, R16.reuse, R24, RZ ;  /* 0x00000018101c723c */ /* 0x042fe200000418ff */
[----:B------:R1:W2:Y:S07]  /*db40*/  MUFU.EX2 R132, R3 ;  /* 0x0000000300847308 */ /* 0x0002ae0000000800 */
[----:B------:R-:W-:Y:S01]  /*db50*/  HMMA.16816.F32.BF16 R24, R16, R26, RZ ;  /* 0x0000001a1018723c */ /* 0x000fe200000418ff */
[----:B-1----:R-:W-:Y:S01]  /*db60*/  FFMA.FTZ R3, R14, c[0x0][0x2d0], -R0 ;  /* 0x0000b4000e037a23 */ /* 0x002fe20000010800 */
[----:B--2---:R-:W-:-:S03]  /*db70*/  F2FP.BF16.PACK_AB R14, R132, R125 ;  /* 0x0000007d840e723e */ /* 0x004fc600000010ff */
[----:B------:R1:W-:Y:S02]  /*db80*/  MUFU.EX2 R76, R3 ;  /* 0x00000003004c7308 */ /* 0x0003e40000000800 */
[----:B-1----:R-:W-:-:S06]  /*db90*/  FFMA.FTZ R3, R15, c[0x0][0x2d0], -R0 ;  /* 0x0000b4000f037a23 */ /* 0x002fcc0000010800 */
[----:B------:R1:W2:Y:S02]  /*dba0*/  MUFU.EX2 R77, R3 ;  /* 0x00000003004d7308 */ /* 0x0002a40000000800 */
[--C-:B-1----:R-:W-:Y:S01]  /*dbb0*/  FFMA.FTZ R3, R20, c[0x0][0x2d0], -R0.reuse ;  /* 0x0000b40014037a23 */ /* 0x102fe20000010800 */
[----:B--2---:R-:W-:Y:S01]  /*dbc0*/  F2FP.BF16.PACK_AB R13, R77, R76 ;  /* 0x0000004c4d0d723e */ /* 0x004fe200000010ff */
[C---:B------:R-:W-:Y:S04]  /*dbd0*/  HMMA.16816.F32.BF16 R20, R16.reuse, R36, RZ ;  /* 0x000000241014723c */ /* 0x040fe800000418ff */
[----:B------:R1:W-:Y:S04]  /*dbe0*/  MUFU.EX2 R79, R3 ;  /* 0x00000003004f7308 */ /* 0x0003e80000000800 */
[----:B------:R-:W-:Y:S01]  /*dbf0*/  HMMA.16816.F32.BF16 R36, R16, R40, RZ ;  /* 0x000000281024723c */ /* 0x000fe200000418ff */
[----:B-1----:R-:W-:-:S02]  /*dc00*/  FFMA.FTZ R3, R44, c[0x0][0x2d0], -R0 ;  /* 0x0000b4002c037a23 */ /* 0x002fc40000010800 */
[----:B------:R-:W-:Y:S02]  /*dc10*/  LDSM.16.MT88.4 R44, [R196+0x1800] ;  /* 0x00180000c42c783b */ /* 0x000fe40000004200 */
[----:B------:R-:W1:Y:S02]  /*dc20*/  MUFU.EX2 R78, R3 ;  /* 0x00000003004e7308 */ /* 0x000e640000000800 */
[----:B-1----:R-:W-:-:S07]  /*dc30*/  F2FP.BF16.PACK_AB R15, R78, R79 ;  /* 0x0000004f4e0f723e */ /* 0x002fce00000010ff */
[C---:B------:R-:W-:Y:S08]  /*dc40*/  HMMA.16816.F32.BF16 R168, R12.reuse, R32, R28 ;  /* 0x000000200ca8723c */ /* 0x040ff0000004181c */
[----:B------:R-:W-:Y:S08]  /*dc50*/  HMMA.16816.F32.BF16 R148, R12, R34, R24 ;  /* 0x000000220c94723c */ /* 0x000ff00000041818 */
[----:B------:R-:W-:Y:S01]  /*dc60*/  HMMA.16816.F32.BF16 R32, R16, R42, RZ ;  /* 0x0000002a1020723c */ /* 0x000fe200000418ff */
[----:B------:R-:W1:Y:S07]  /*dc70*/  LDSM.16.MT88.4 R40, [R197+0x800] ;  /* 0x00080000c528783b */ /* 0x000e6e0000004200 */
[----:B------:R-:W-:Y:S08]  /*dc80*/  HMMA.16816.F32.BF16 R160, R12, R56, R20 ;  /* 0x000000380ca0723c */ /* 0x000ff00000041814 */
[----:B------:R-:W-:Y:S08]  /*dc90*/  HMMA.16816.F32.BF16 R20, R16, R68, RZ ;  /* 0x000000441014723c */ /* 0x000ff000000418ff */
[----:B------:R-:W-:Y:S01]  /*dca0*/  HMMA.16816.F32.BF16 R72, R12, R58, R48 ;  /* 0x0000003a0c48723c */ /* 0x000fe20000041830 */
[----:B------:R-:W2:Y:S04]  /*dcb0*/  LDSM.16.MT88.4 R48, [R198+0x1800] ;  /* 0x00180000c630783b */ /* 0x000ea80000004200 */
[----:B------:R-:W-:Y:S03]  /*dcc0*/  LDSM.16.MT88.4 R56, [R196+0x3000] ;  /* 0x00300000c438783b */ /* 0x000fe60000004200 */
[C---:B------:R-:W-:Y:S08]  /*dcd0*/  HMMA.16816.F32.BF16 R28, R16.reuse, R60, RZ ;  /* 0x0000003c101c723c */ /* 0x040ff000000418ff */
[----:B------:R-:W-:Y:S01]  /*dce0*/  HMMA.16816.F32.BF16 R24, R16, R62, RZ ;  /* 0x0000003e1018723c */ /* 0x000fe200000418ff */
[----:B------:R-:W-:Y:S07]  /*dcf0*/  LDSM.16.MT88.4 R60, [R196+0x2000] ;  /* 0x00200000c43c783b */ /* 0x000fee0000004200 */
[----:B------:R-:W-:Y:S01]  /*dd00*/  HMMA.16816.F32.BF16 R32, R12, R66, R32 ;  /* 0x000000420c20723c */ /* 0x000fe20000041820 */
[----:B------:R-:W-:-:S02]  /*dd10*/  IMAD.MOV.U32 R102, RZ, RZ, R72 ;  /* 0x000000ffff667224 */ /* 0x000fc400078e0048 */
[----:B------:R-:W-:Y:S02]  /*dd20*/  IMAD.MOV.U32 R101, RZ, RZ, R73 ;  /* 0x000000ffff657224 */ /* 0x000fe400078e0049 */
[----:B------:R-:W-:Y:S02]  /*dd30*/  IMAD.MOV.U32 R100, RZ, RZ, R74 ;  /* 0x000000ffff647224 */ /* 0x000fe400078e004a */
[----:B------:R-:W-:Y:S01]  /*dd40*/  IMAD.MOV.U32 R3, RZ, RZ, R75 ;  /* 0x000000ffff037224 */ /* 0x000fe200078e004b */
[C---:B------:R-:W-:Y:S01]  /*dd50*/  HMMA.16816.F32.BF16 R20, R12.reuse, R52, R20 ;  /* 0x000000340c14723c */ /* 0x040fe20000041814 */
[----:B------:R-:W3:Y:S07]  /*dd60*/  LDSM.16.MT88.4 R72, [R197+0x1800] ;  /* 0x00180000c548783b */ /* 0x000eee0000004200 */
[C---:B------:R-:W-:Y:S01]  /*dd70*/  HMMA.16816.F32.BF16 R152, R12.reuse, R64, R36 ;  /* 0x000000400c98723c */ /* 0x040fe20000041824 */
[----:B------:R-:W4:Y:S07]  /*dd80*/  LDSM.16.MT88.4 R64, [R198+0x2000] ;  /* 0x00200000c640783b */ /* 0x000f2e0000004200 */
[----:B-1----:R-:W-:Y:S01]  /*dd90*/  HMMA.16816.F32.BF16 R28, R12, R40, R28 ;  /* 0x000000280c1c723c */ /* 0x002fe2000004181c */
[----:B------:R-:W-:-:S02]  /*dda0*/  IMAD.MOV.U32 R95, RZ, RZ, R32 ;  /* 0x000000ffff5f7224 */ /* 0x000fc400078e0020 */
[----:B------:R-:W-:Y:S02]  /*ddb0*/  IMAD.MOV.U32 R94, RZ, RZ, R33 ;  /* 0x000000ffff5e7224 */ /* 0x000fe400078e0021 */
[----:B------:R-:W-:Y:S02]  /*ddc0*/  IMAD.MOV.U32 R93, RZ, RZ, R34 ;  /* 0x000000ffff5d7224 */ /* 0x000fe400078e0022 */
[----:B------:R-:W-:Y:S01]  /*ddd0*/  IMAD.MOV.U32 R92, RZ, RZ, R35 ;  /* 0x000000ffff5c7224 */ /* 0x000fe200078e0023 */
[----:B------:R-:W-:Y:S01]  /*dde0*/  HMMA.16816.F32.BF16 R24, R12, R42, R24 ;  /* 0x0000002a0c18723c */ /* 0x000fe20000041818 */
[----:B------:R-:W-:Y:S01]  /*ddf0*/  IMAD.MOV.U32 R104, RZ, RZ, R20 ;  /* 0x000000ffff687224 */ /* 0x000fe200078e0014 */
[----:B------:R-:W1:Y:S01]  /*de00*/  LDSM.16.MT88.4 R40, [R197+0x2000] ;  /* 0x00200000c528783b */ /* 0x000e620000004200 */
[----:B------:R-:W-:Y:S02]  /*de10*/  IMAD.MOV.U32 R103, RZ, RZ, R21 ;  /* 0x000000ffff677224 */ /* 0x000fe400078e0015 */
[----:B------:R-:W-:-:S02]  /*de20*/  IMAD.MOV.U32 R53, RZ, RZ, R22 ;  /* 0x000000ffff357224 */ /* 0x000fc400078e0016 */
[----:B------:R-:W-:Y:S01]  /*de30*/  IMAD.MOV.U32 R52, RZ, RZ, R23 ;  /* 0x000000ffff347224 */ /* 0x000fe200078e0017 */
[C---:B------:R-:W-:Y:S01]  /*de40*/  HMMA.16816.F32.BF16 R32, R16.reuse, R70, RZ ;  /* 0x000000461020723c */ /* 0x040fe200000418ff */
[----:B------:R-:W-:Y:S07]  /*de50*/  LDSM.16.MT88.4 R68, [R198+0x3000] ;  /* 0x00300000c644783b */ /* 0x000fee0000004200 */
[----:B--2---:R-:W-:Y:S01]  /*de60*/  HMMA.16816.F32.BF16 R20, R16, R48, RZ ;  /* 0x000000301014723c */ /* 0x004fe200000418ff */
[----:B------:R-:W-:-:S02]  /*de70*/  IMAD.MOV.U32 R91, RZ, RZ, R28 ;  /* 0x000000ffff5b7224 */ /* 0x000fc400078e001c */
[----:B------:R-:W-:Y:S02]  /*de80*/  IMAD.MOV.U32 R90, RZ, RZ, R29 ;  /* 0x000000ffff5a7224 */ /* 0x000fe400078e001d */
[----:B------:R-:W-:Y:S02]  /*de90*/  IMAD.MOV.U32 R89, RZ, RZ, R30 ;  /* 0x000000ffff597224 */ /* 0x000fe400078e001e */
[----:B------:R-:W-:Y:S01]  /*dea0*/  IMAD.MOV.U32 R88, RZ, RZ, R31 ;  /* 0x000000ffff587224 */ /* 0x000fe200078e001f */
[----:B------:R-:W-:Y:S01]  /*deb0*/  MOV R96, R27 ;  /* 0x0000001b00607202 */ /* 0x000fe20000000f00 */
[----:B------:R-:W-:Y:S01]  /*dec0*/  IMAD.MOV.U32 R99, RZ, RZ, R24 ;  /* 0x000000ffff637224 */ /* 0x000fe200078e0018 */
[----:B------:R-:W-:Y:S01]  /*ded0*/  HMMA.16816.F32.BF16 R36, R16, R50, RZ ;  /* 0x000000321024723c */ /* 0x000fe200000418ff */
[----:B------:R-:W-:Y:S01]  /*dee0*/  IMAD.MOV.U32 R98, RZ, RZ, R25 ;  /* 0x000000ffff627224 */ /* 0x000fe200078e0019 */
[----:B------:R-:W-:Y:S01]  /*def0*/  LDSM.16.MT88.4 R48, [R196+0x3800] ;  /* 0x00380000c430783b */ /* 0x000fe20000004200 */
[----:B------:R-:W-:-:S05]  /*df00*/  IMAD.MOV.U32 R97, RZ, RZ, R26 ;  /* 0x000000ffff617224 */ /* 0x000fca00078e001a */
[C---:B------:R-:W-:Y:S08]  /*df10*/  HMMA.16816.F32.BF16 R28, R16.reuse, R44, RZ ;  /* 0x0000002c101c723c */ /* 0x040ff000000418ff */
[----:B------:R-:W-:Y:S01]  /*df20*/  HMMA.16816.F32.BF16 R24, R16, R46, RZ ;  /* 0x0000002e1018723c */ /* 0x000fe200000418ff */
[----:B------:R-:W2:Y:S07]  /*df30*/  LDSM.16.MT88.4 R44, [R147+0x3000] ;  /* 0x00300000932c783b */ /* 0x000eae0000004200 */
[----:B------:R-:W-:Y:S08]  /*df40*/  HMMA.16816.F32.BF16 R248, R12, R54, R32 ;  /* 0x000000360cf8723c */ /* 0x000ff00000041820 */
[----:B---3--:R-:W-:Y:S07]  /*df50*/  HMMA.16816.F32.BF16 R32, R16, R72, RZ ;  /* 0x000000481020723c */ /* 0x008fee00000418ff */
[----:B------:R-:W-:Y:S01]  /*df60*/  IMAD.MOV.U32 R73, RZ, RZ, R105 ;  /* 0x000000ffff497224 */ /* 0x000fe200078e0069 */
[----:B----4-:R-:W-:Y:S07]  /*df70*/  HMMA.16816.F32.BF16 R192, R12, R64, R20 ;  /* 0x000000400cc0723c */ /* 0x010fee0000041814 */
[----:B------:R-:W-:Y:S01]  /*df80*/  IMAD.MOV.U32 R64, RZ, RZ, R104 ;  /* 0x000000ffff407224 */ /* 0x000fe200078e0068 */
[----:B------:R-:W-:Y:S01]  /*df90*/  HMMA.16816.F32.BF16 R20, R16, R74, RZ ;  /* 0x0000004a1014723c */ /* 0x000fe200000418ff */
[----:B------:R-:W-:-:S07]  /*dfa0*/  IMAD.MOV.U32 R65, RZ, RZ, R103 ;  /* 0x000000ffff417224 */ /* 0x000fce00078e0067 */
[C---:B------:R-:W-:Y:S07]  /*dfb0*/  HMMA.16816.F32.BF16 R188, R12.reuse, R66, R36 ;  /* 0x000000420cbc723c */ /* 0x040fee0000041824 */
[----:B------:R-:W-:Y:S01]  /*dfc0*/  IMAD.MOV.U32 R66, RZ, RZ, R53 ;  /* 0x000000ffff427224 */ /* 0x000fe200078e0035 */
[C---:B-1----:R-:W-:Y:S01]  /*dfd0*/  HMMA.16816.F32.BF16 R180, R12.reuse, R40, R32 ;  /* 0x000000280cb4723c */ /* 0x042fe20000041820 */
[----:B------:R-:W-:Y:S02]  /*dfe0*/  IMAD.MOV.U32 R67, RZ, RZ, R52 ;  /* 0x000000ffff437224 */ /* 0x000fe400078e0034 */
[----:B------:R-:W1:Y:S05]  /*dff0*/  LDSM.16.MT88.4 R52, [R147+0x3800] ;  /* 0x003800009334783b */ /* 0x000e6a0000004200 */
[----:B------:R-:W-:Y:S01]  /*e000*/  HMMA.16816.F32.BF16 R184, R12, R42, R20 ;  /* 0x0000002a0cb8723c */ /* 0x000fe20000041814 */
[----:B------:R-:W-:Y:S07]  /*e010*/  LDSM.16.MT88.4 R40, [R197+0x3000] ;  /* 0x00300000c528783b */ /* 0x000fee0000004200 */
[C---:B--2---:R-:W-:Y:S07]  /*e020*/  HMMA.16816.F32.BF16 R32, R16.reuse, R46, RZ ;  /* 0x0000002e1020723c */ /* 0x044fee00000418ff */
[----:B------:R-:W-:Y:S01]  /*e030*/  IMAD.MOV.U32 R46, RZ, RZ, R97 ;  /* 0x000000ffff2e7224 */ /* 0x000fe200078e0061 */
[----:B------:R-:W-:Y:S01]  /*e040*/  HMMA.16816.F32.BF16 R36, R16, R44, RZ ;  /* 0x0000002c1024723c */ /* 0x000fe200000418ff */
[----:B------:R-:W-:-:S06]  /*e050*/  IMAD.MOV.U32 R47, RZ, RZ, R96 ;  /* 0x000000ffff2f7224 */ /* 0x000fcc00078e0060 */
[----:B------:R-:W-:Y:S01]  /*e060*/  IMAD.MOV.U32 R44, RZ, RZ, R99 ;  /* 0x000000ffff2c7224 */ /* 0x000fe200078e0063 */
[----:B------:R-:W-:Y:S01]  /*e070*/  HMMA.16816.F32.BF16 R216, R12, R60, R28 ;  /* 0x0000003c0cd8723c */ /* 0x000fe2000004181c */
[----:B------:R-:W-:-:S07]  /*e080*/  MOV R45, R98 ;  /* 0x00000062002d7202 */ /* 0x000fce0000000f00 */
[----:B------:R-:W-:Y:S01]  /*e090*/  HMMA.16816.F32.BF16 R244, R12, R62, R24 ;  /* 0x0000003e0cf4723c */ /* 0x000fe20000041818 */
[----:B------:R-:W2:Y:S07]  /*e0a0*/  LDSM.16.MT88.4 R60, [R198+0x3800] ;  /* 0x00380000c63c783b */ /* 0x000eae0000004200 */
[C---:B------:R-:W-:Y:S07]  /*e0b0*/  HMMA.16816.F32.BF16 R24, R16.reuse, R58, RZ ;  /* 0x0000003a1018723c */ /* 0x040fee00000418ff */
[----:B------:R-:W-:Y:S01]  /*e0c0*/  IMAD.MOV.U32 R58, RZ, RZ, R89 ;  /* 0x000000ffff3a7224 */ /* 0x000fe200078e0059 */
[----:B------:R-:W-:Y:S01]  /*e0d0*/  HMMA.16816.F32.BF16 R28, R16, R56, RZ ;  /* 0x00000038101c723c */ /* 0x000fe200000418ff */
[----:B------:R-:W-:-:S06]  /*e0e0*/  IMAD.MOV.U32 R59, RZ, RZ, R88 ;  /* 0x000000ffff3b7224 */ /* 0x000fcc00078e0058 */
[----:B------:R-:W-:Y:S01]  /*e0f0*/  IMAD.MOV.U32 R56, RZ, RZ, R91 ;  /* 0x000000ffff387224 */ /* 0x000fe200078e005b */
[----:B------:R-:W-:Y:S01]  /*e100*/  HMMA.16816.F32.BF16 R20, R16, R68, RZ ;  /* 0x000000441014723c */ /* 0x000fe200000418ff */
[----:B------:R-:W-:-:S07]  /*e110*/  IMAD.MOV.U32 R57, RZ, RZ, R90 ;  /* 0x000000ffff397224 */ /* 0x000fce00078e005a */
[C---:B-1----:R-:W-:Y:S01]  /*e120*/  HMMA.16816.F32.BF16 R88, R12.reuse, R54, R32 ;  /* 0x000000360c58723c */ /* 0x042fe20000041820 */
[----:B------:R-:W1:Y:S06]  /*e130*/  LDSM.16.MT88.4 R32, [R197+0x3800] ;  /* 0x00380000c520783b */ /* 0x000e6c0000004200 */
[----:B------:R-:W-:Y:S01]  /*e140*/  IMAD.MOV.U32 R54, RZ, RZ, R93 ;  /* 0x000000ffff367224 */ /* 0x000fe200078e005d */
[C---:B------:R-:W-:Y:S01]  /*e150*/  HMMA.16816.F32.BF16 R96, R12.reuse, R52, R36 ;  /* 0x000000340c60723c */ /* 0x040fe20000041824 */
[----:B------:R-:W-:Y:S01]  /*e160*/  MOV R55, R92 ;  /* 0x0000005c00377202 */ /* 0x000fe20000000f00 */
[----:B------:R-:W3:Y:S05]  /*e170*/  LDSM.16.MT88.4 R36, [R147+0x4800] ;  /* 0x004800009324783b */ /* 0x000eea0000004200 */
[----:B------:R-:W-:Y:S01]  /*e180*/  IMAD.MOV.U32 R52, RZ, RZ, R95 ;  /* 0x000000ffff347224 */ /* 0x000fe200078e005f */
[----:B--2---:R-:W-:Y:S01]  /*e190*/  HMMA.16816.F32.BF16 R104, R12, R60, R20 ;  /* 0x0000003c0c68723c */ /* 0x004fe20000041814 */
[----:B------:R-:W-:-:S07]  /*e1a0*/  IMAD.MOV.U32 R53, RZ, RZ, R94 ;  /* 0x000000ffff357224 */ /* 0x000fce00078e005e */
[----:B------:R-:W-:Y:S07]  /*e1b0*/  HMMA.16816.F32.BF16 R92, R12, R50, R24 ;  /* 0x000000320c5c723c */ /* 0x000fee0000041818 */
[----:B------:R-:W-:Y:S01]  /*e1c0*/  IMAD.MOV.U32 R51, RZ, RZ, R3 ;  /* 0x000000ffff337224 */ /* 0x000fe200078e0003 */
[----:B------:R-:W-:Y:S01]  /*e1d0*/  HMMA.16816.F32.BF16 R24, R16, R40, RZ ;  /* 0x000000281018723c */ /* 0x000fe200000418ff */
[----:B------:R-:W-:Y:S02]  /*e1e0*/  FADD.FTZ R3, R109, R108 ;  /* 0x0000006c6d037221 */ /* 0x000fe40000010000 */
[----:B------:R-:W-:-:S02]  /*e1f0*/  IMAD.MOV.U32 R50, RZ, RZ, R100 ;  /* 0x000000ffff327224 */ /* 0x000fc400078e0064 */
[----:B------:R-:W-:-:S03]  /*e200*/  FADD.FTZ R3, R117, R3 ;  /* 0x0000000375037221 */ /* 0x000fc60000010000 */
[----:B------:R-:W-:Y:S01]  /*e210*/  HMMA.16816.F32.BF16 R20, R16, R42, RZ ;  /* 0x0000002a1014723c */ /* 0x000fe200000418ff */
[----:B------:R-:W-:Y:S01]  /*e220*/  FADD.FTZ R3, R116, R3 ;  /* 0x0000000374037221 */ /* 0x000fe20000010000 */
[----:B------:R-:W-:Y:S03]  /*e230*/  LDSM.16.MT88.4 R40, [R197+0x1000] ;  /* 0x00100000c528783b */ /* 0x000fe60000004200 */
[----:B------:R-:W-:-:S03]  /*e240*/  FADD.FTZ R3, R118, R3 ;  /* 0x0000000376037221 */ /* 0x000fc60000010000 */
[----:B------:R-:W-:Y:S01]  /*e250*/  HMMA.16816.F32.BF16 R176, R12, R48, R28 ;  /* 0x000000300cb0723c */ /* 0x000fe2000004181c */
[----:B------:R-:W-:-:S04]  /*e260*/  FADD.FTZ R3, R126, R3 ;  /* 0x000000037e037221 */ /* 0x000fc80000010000 */
[----:B------:R-:W-:Y:S02]  /*e270*/  FADD.FTZ R4, R125, R3 ;  /* 0x000000037d047221 */ /* 0x000fe40000010000 */
[----:B------:R-:W-:Y:S01]  /*e280*/  IMAD.MOV.U32 R48, RZ, RZ, R102 ;  /* 0x000000ffff307224 */ /* 0x000fe200078e0066 */
[C---:B-1----:R-:W-:Y:S01]  /*e290*/  HMMA.16816.F32.BF16 R172, R12.reuse, R32, R24 ;  /* 0x000000200cac723c */ /* 0x042fe20000041818 */
[----:B------:R-:W1:Y:S01]  /*e2a0*/  LDSM.16.MT88.4 R24, [R147+0x5000] ;  /* 0x005000009318783b */ /* 0x000e620000004200 */
[----:B------:R-:W-:Y:S02]  /*e2b0*/  IMAD.MOV.U32 R49, RZ, RZ, R101 ;  /* 0x000000ffff317224 */ /* 0x000fe400078e0065 */
[----:B------:R-:W-:Y:S02]  /*e2c0*/  FADD.FTZ R3, R127, R7 ;  /* 0x000000077f037221 */ /* 0x000fe40000010000 */
[----:B------:R-:W-:Y:S02]  /*e2d0*/  FFMA.FTZ R7, R86, c[0x0][0x2d0], -R2 ;  /* 0x0000b40056077a23 */ /* 0x000fe40000010802 */
[----:B------:R-:W-:Y:S01]  /*e2e0*/  HMMA.16816.F32.BF16 R112, R12, R34, R20 ;  /* 0x000000220c70723c */ /* 0x000fe20000041814 */
[----:B------:R-:W-:-:S02]  /*e2f0*/  FADD.FTZ R33, R132, R4 ;  /* 0x0000000484217221 */ /* 0x000fc40000010000 */
[--C-:B------:R-:W-:Y:S02]  /*e300*/  FFMA.FTZ R32, R87, c[0x0][0x2d0], -R2.reuse ;  /* 0x0000b40057207a23 */ /* 0x100fe40000010802 */
[----:B------:R-:W-:Y:S02]  /*e310*/  FADD.FTZ R3, R76, R3 ;  /* 0x000000034c037221 */ /* 0x000fe40000010000 */
[--C-:B------:R-:W-:Y:S01]  /*e320*/  FFMA.FTZ R35, R85, c[0x0][0x2d0], -R2.reuse ;  /* 0x0000b40055237a23 */ /* 0x100fe20000010802 */
[C---:B---3--:R-:W-:Y:S01]  /*e330*/  HMMA.16816.F32.BF16 R20, R16.reuse, R36, RZ ;  /* 0x000000241014723c */ /* 0x048fe200000418ff */
[----:B------:R-:W-:Y:S02]  /*e340*/  FFMA.FTZ R34, R84, c[0x0][0x2d0], -R2 ;  /* 0x0000b40054227a23 */ /* 0x000fe40000010802 */
[----:B------:R-:W-:Y:S02]  /*e350*/  FADD.FTZ R2, R77, R3 ;  /* 0x000000034d027221 */ /* 0x000fe40000010000 */
[----:B------:R-:W-:Y:S01]  /*e360*/  FFMA.FTZ R3, R83, c[0x0][0x2d0], -R0 ;  /* 0x0000b40053037a23 */ /* 0x000fe20000010800 */
[----:B------:R-:W-:Y:S01]  /*e370*/  MUFU.EX2 R35, R35 ;  /* 0x0000002300237308 */ /* 0x000fe20000000800 */
[----:B------:R-:W-:Y:S01]  /*e380*/  FADD.FTZ R2, R79, R2 ;  /* 0x000000024f027221 */ /* 0x000fe20000010000 */
[----:B------:R-:W-:Y:S01]  /*e390*/  HMMA.16816.F32.BF16 R28, R16, R70, RZ ;  /* 0x00000046101c723c */ /* 0x000fe200000418ff */
[----:B------:R-:W-:-:S05]  /*e3a0*/  FFMA.FTZ R4, R82, c[0x0][0x2d0], -R0 ;  /* 0x0000b40052047a23 */ /* 0x000fca0000010800 */
[----:B------:R-:W-:Y:S10]  /*e3b0*/  MUFU.EX2 R3, R3 ;  /* 0x0000000300037308 */ /* 0x000ff40000000800 */
[C---:B-1----:R-:W-:Y:S08]  /*e3c0*/  HMMA.16816.F32.BF16 R108, R12.reuse, R24, R20 ;  /* 0x000000180c6c723c */ /* 0x042ff00000041814 */
[----:B------:R-:W-:Y:S01]  /*e3d0*/  HMMA.16816.F32.BF16 R100, R12, R62, R28 ;  /* 0x0000003e0c64723c */ /* 0x000fe2000004181c */
[----:B------:R-:W1:Y:S07]  /*e3e0*/  LDSM.16.MT88.4 R28, [R196+0x4800] ;  /* 0x00480000c41c783b */ /* 0x000e6e0000004200 */
[----:B------:R-:W-:Y:S11]  /*e3f0*/  HMMA.16816.F32.BF16 R20, R16, R38, RZ ;  /* 0x000000261014723c */ /* 0x000ff600000418ff */
[----:B------:R-:W-:Y:S11]  /*e400*/  @!UPT UIADD3 URZ, URZ, URZ, URZ ;  /* 0x0000003f3f3ff290 */ /* 0x000ff6000fffe03f */
[----:B------:R-:W-:Y:S02]  /*e410*/  @!UPT UIADD3 URZ, URZ, URZ, URZ ;  /* 0x0000003f3f3ff290 */ /* 0x000fe4000fffe03f */
[----:B------:R-:W-:Y:S01]  /*e420*/  HMMA.16816.F32.BF16 R120, R12, R26, R20 ;  /* 0x0000001a0c78723c */ /* 0x000fe20000041814 */
[----:B------:R-:W2:Y:S07]  /*e430*/  LDSM.16.MT88.4 R24, [R196+0x5000] ;  /* 0x00500000c418783b */ /* 0x000eae0000004200 */
[----:B-1----:R-:W-:Y:S11]  /*e440*/  HMMA.16816.F32.BF16 R20, R16, R28, RZ ;  /* 0x0000001c1014723c */ /* 0x002ff600000418ff */
[----:B------:R-:W-:Y:S11]  /*e450*/  @!UPT UIADD3 URZ, URZ, URZ, URZ ;  /* 0x0000003f3f3ff290 */ /* 0x000ff6000fffe03f */
[----:B------:R-:W-:Y:S02]  /*e460*/  @!UPT UIADD3 URZ, URZ, URZ, URZ ;  /* 0x0000003f3f3ff290 */ /* 0x000fe4000fffe03f */
[----:B--2---:R-:W-:Y:S08]  /*e470*/  HMMA.16816.F32.BF16 R116, R12, R24, R20 ;  /* 0x000000180c74723c */ /* 0x004ff00000041814 */
[----:B------:R-:W-:Y:S01]  /*e480*/  HMMA.16816.F32.BF16 R20, R16, R30, RZ ;  /* 0x0000001e1014723c */ /* 0x000fe200000418ff */
[----:B------:R-:W1:Y:S11]  /*e490*/  LDSM.16.MT88.4 R28, [R198+0x4800] ;  /* 0x00480000c61c783b */ /* 0x000e760000004200 */
[----:B------:R-:W-:Y:S11]  /*e4a0*/  @!UPT UIADD3 URZ, URZ, URZ, URZ ;  /* 0x0000003f3f3ff290 */ /* 0x000ff6000fffe03f */
[----:B------:R-:W-:Y:S01]  /*e4b0*/  @!UPT UIADD3 URZ, URZ, URZ, URZ ;  /* 0x0000003f3f3ff290 */ /* 0x000fe2000fffe03f */
[----:B------:R-:W-:Y:S01]  /*e4c0*/  HMMA.16816.F32.BF16 R128, R12, R26, R20 ;  /* 0x0000001a0c80723c */ /* 0x000fe20000041814 */
[----:B------:R-:W2:Y:S07]  /*e4d0*/  LDSM.16.MT88.4 R24, [R198+0x5000] ;  /* 0x00500000c618783b */ /* 0x000eae0000004200 */
[----:B-1----:R-:W-:Y:S01]  /*e4e0*/  HMMA.16816.F32.BF16 R20, R16, R28, RZ ;  /* 0x0000001c1014723c */ /* 0x002fe200000418ff */
[----:B------:R-:W-:Y:S08]  /*e4f0*/  MUFU.EX2 R29, R32 ;  /* 0x00000020001d7308 */ /* 0x000ff00000000800 */
[----:B------:R-:W1:Y:S11]  /*e500*/  MUFU.EX2 R28, R7 ;  /* 0x00000007001c7308 */ /* 0x000e760000000800 */
[----:B------:R-:W-:Y:S04]  /*e510*/  @!UPT UIADD3 URZ, URZ, URZ, URZ ;  /* 0x0000003f3f3ff290 */ /* 0x000fe8000fffe03f */
[----:B--2---:R-:W-:Y:S01]  /*e520*/  HMMA.16816.F32.BF16 R124, R12, R24, R20 ;  /* 0x000000180c7c723c */ /* 0x004fe20000041814 */
[----:B-1----:R-:W-:-:S06]  /*e530*/  F2FP.BF16.PACK_AB R136, R28, R29 ;  /* 0x0000001d1c88723e */ /* 0x002fcc00000010ff */
[----:B------:R-:W-:Y:S01]  /*e540*/  FFMA.FTZ R25, R80, c[0x0][0x2d0], -R0 ;  /* 0x0000b40050197a23 */ /* 0x000fe20000010800 */
[----:B------:R-:W-:Y:S01]  /*e550*/  HMMA.16816.F32.BF16 R20, R16, R30, RZ ;  /* 0x0000001e1014723c */ /* 0x000fe200000418ff */
[----:B------:R-:W-:Y:S02]  /*e560*/  FADD.FTZ R24, R78, R2 ;  /* 0x000000024e187221 */ /* 0x000fe40000010000 */
[----:B------:R-:W1:Y:S02]  /*e570*/  MUFU.EX2 R2, R4 ;  /* 0x0000000400027308 */ /* 0x000e640000000800 */
[----:B-1----:R-:W-:Y:S11]  /*e580*/  F2FP.BF16.PACK_AB R137, R2, R3 ;  /* 0x000000030289723e */ /* 0x002ff600000010ff */
[----:B------:R-:W-:Y:S08]  /*e590*/  @!UPT UIADD3 URZ, URZ, URZ, URZ ;  /* 0x0000003f3f3ff290 */ /* 0x000ff0000fffe03f */
[----:B------:R-:W-:Y:S01]  /*e5a0*/  HMMA.16816.F32.BF16 R132, R12, R26, R20 ;  /* 0x0000001a0c84723c */ /* 0x000fe20000041814 */
[----:B------:R-:W1:Y:S01]  /*e5b0*/  LDSM.16.MT88.4 R20, [R197+0x4800] ;  /* 0x00480000c514783b */ /* 0x000e620000004200 */
[----:B------:R-:W2:Y:S05]  /*e5c0*/  MUFU.EX2 R27, R34 ;  /* 0x00000022001b7308 */ /* 0x000eaa0000000800 */
[----:B------:R-:W-:Y:S02]  /*e5d0*/  FFMA.FTZ R26, R81, c[0x0][0x2d0], -R0 ;  /* 0x0000b400511a7a23 */ /* 0x000fe40000010800 */
[----:B------:R-:W-:Y:S01]  /*e5e0*/  FADD.FTZ R0, R29, R33 ;  /* 0x000000211d007221 */ /* 0x000fe20000010000 */
[----:B------:R-:W3:Y:S01]  /*e5f0*/  LDSM.16.MT88.4 R80, [R147+0x4000] ;  /* 0x004000009350783b */ /* 0x000ee20000004200 */
[----:B------:R-:W-:Y:S01]  /*e600*/  MUFU.EX2 R4, R26 ;  /* 0x0000001a00047308 */ /* 0x000fe20000000800 */
[----:B------:R-:W-:-:S02]  /*e610*/  IMAD.MOV.U32 R33, RZ, RZ, R73 ;  /* 0x000000ffff217224 */ /* 0x000fc400078e0049 */
[----:B------:R-:W-:Y:S01]  /*e620*/  FADD.FTZ R7, R28, R0 ;  /* 0x000000001c077221 */ /* 0x000fe20000010000 */
[----:B------:R-:W-:Y:S03]  /*e630*/  LDSM.16.MT88.4 R72, [R197+0x2800] ;  /* 0x00280000c548783b */ /* 0x000fe60000004200 */
[----:B------:R-:W-:Y:S01]  /*e640*/  FADD.FTZ R7, R35, R7 ;  /* 0x0000000723077221 */ /* 0x000fe20000010000 */
[----:B------:R-:W4:Y:S01]  /*e650*/  MUFU.EX2 R0, R25 ;  /* 0x0000001900007308 */ /* 0x000f220000000800 */
[C---:B--2---:R-:W-:Y:S02]  /*e660*/  F2FP.BF16.PACK_AB R138, R27.reuse, R35 ;  /* 0x000000231b8a723e */ /* 0x044fe400000010ff */
[----:B------:R-:W-:Y:S01]  /*e670*/  FADD.FTZ R229, R27, R7 ;  /* 0x000000071be57221 */ /* 0x000fe20000010000 */
[----:B----4-:R-:W-:Y:S01]  /*e680*/  F2FP.BF16.PACK_AB R139, R0, R4 ;  /* 0x00000004008b723e */ /* 0x010fe200000010ff */
[C---:B-1----:R-:W-:Y:S08]  /*e690*/  HMMA.16816.F32.BF16 R28, R16.reuse, R20, RZ ;  /* 0x00000014101c723c */ /* 0x042ff000000418ff */
[----:B------:R-:W-:Y:S07]  /*e6a0*/  HMMA.16816.F32.BF16 R20, R16, R22, RZ ;  /* 0x000000161014723c */ /* 0x000fee00000418ff */
[----:B------:R-:W-:Y:S01]  /*e6b0*/  FADD.FTZ R16, R3, R24 ;  /* 0x0000001803107221 */ /* 0x000fe20000010000 */
[----:B---3--:R-:W-:Y:S01]  /*e6c0*/  HMMA.16816.F32.BF16 R76, R136, R80, R96 ;  /* 0x00000050884c723c */ /* 0x008fe20000041860 */
[----:B------:R-:W2:Y:S02]  /*e6d0*/  LDL R3, [R1+0x58] ;  /* 0x0000580001037983 */ /* 0x000ea40000100800 */
[----:B------:R-:W-:-:S02]  /*e6e0*/  FADD.FTZ R16, R2, R16 ;  /* 0x0000001002107221 */ /* 0x000fc40000010000 */
[----:B------:R-:W-:Y:S02]  /*e6f0*/  LDSM.16.MT88.4 R96, [R198+0x4000] ;  /* 0x00400000c660783b */ /* 0x000fe40000004200 */
[----:B------:R-:W-:Y:S01]  /*e700*/  FADD.FTZ R7, R4, R16 ;  /* 0x0000001004077221 */ /* 0x000fe20000010000 */
[C---:B------:R-:W-:Y:S01]  /*e710*/  HMMA.16816.F32.BF16 R80, R136.reuse, R82, R88 ;  /* 0x000000528850723c */ /* 0x040fe20000041858 */
[----:B------:R-:W2:Y:S01]  /*e720*/  LDL R4, [R1+0x64] ;  /* 0x0000640001047983 */ /* 0x000ea20000100800 */
[----:B------:R-:W-:Y:S02]  /*e730*/  IMAD.MOV.U32 R32, RZ, RZ, c[0x0][0x32c] ;  /* 0x0000cb00ff207624 */ /* 0x000fe400078e00ff */
[----:B------:R-:W-:Y:S01]  /*e740*/  FADD.FTZ R230, R0, R7 ;  /* 0x0000000700e67221 */ /* 0x000fe20000010000 */
[----:B------:R-:W1:Y:S03]  /*e750*/  LDSM.16.MT88.4 R88, [R196+0x4000] ;  /* 0x00400000c458783b */ /* 0x000e660000004200 */
[C---:B------:R-:W-:Y:S01]  /*e760*/  HMMA.16816.F32.BF16 R160, R136.reuse, R156, R160 ;  /* 0x0000009c88a0723c */ /* 0x040fe200000418a0 */
[----:B------:R-:W-:Y:S07]  /*e770*/  LDSM.16.MT88.4 R16, [R197+0x5000] ;  /* 0x00500000c510783b */ /* 0x000fee0000004200 */
[C---:B------:R-:W-:Y:S01]  /*e780*/  HMMA.16816.F32.BF16 R156, R136.reuse, R158, R48 ;  /* 0x0000009e889c723c */ /* 0x040fe20000041830 */
[----:B------:R-:W3:Y:S07]  /*e790*/  LDSM.16.MT88.4 R48, [R147+0x2800] ;  /* 0x002800009330783b */ /* 0x000eee0000004200 */
[C---:B------:R-:W-:Y:S01]  /*e7a0*/  HMMA.16816.F32.BF16 R36, R136.reuse, R40, R56 ;  /* 0x000000288824723c */ /* 0x040fe20000041838 */
[----:B------:R-:W-:Y:S07]  /*e7b0*/  LDSM.16.MT88.4 R56, [R196+0x2800] ;  /* 0x00280000c438783b */ /* 0x000fee0000004200 */
[C---:B------:R-:W-:Y:S08]  /*e7c0*/  HMMA.16816.F32.BF16 R40, R136.reuse, R42, R44 ;  /* 0x0000002a8828723c */ /* 0x040ff0000004182c */
[C---:B------:R-:W-:Y:S08]  /*e7d0*/  HMMA.16816.F32.BF16 R168, R136.reuse, R164, R168 ;  /* 0x000000a488a8723c */ /* 0x040ff000000418a8 */
[C---:B-1----:R-:W-:Y:S08]  /*e7e0*/  HMMA.16816.F32.BF16 R84, R136.reuse, R88, R176 ;  /* 0x000000588854723c */ /* 0x042ff000000418b0 */
[C---:B------:R-:W-:Y:S08]  /*e7f0*/  HMMA.16816.F32.BF16 R88, R136.reuse, R90, R92 ;  /* 0x0000005a8858723c */ /* 0x040ff0000004185c */
[C---:B------:R-:W-:Y:S01]  /*e800*/  HMMA.16816.F32.BF16 R92, R136.reuse, R96, R104 ;  /* 0x00000060885c723c */ /* 0x040fe20000041868 */
[----:B------:R-:W1:Y:S07]  /*e810*/  LDSM.16.MT88.4 R104, [R197+0x4000] ;  /* 0x00400000c568783b */ /* 0x000e6e0000004200 */
[C---:B------:R-:W-:Y:S08]  /*e820*/  HMMA.16816.F32.BF16 R96, R136.reuse, R98, R100 ;  /* 0x000000628860723c */ /* 0x040ff00000041864 */
[C---:B---3--:R-:W-:Y:S01]  /*e830*/  HMMA.16816.F32.BF16 R44, R136.reuse, R48, R64 ;  /* 0x00000030882c723c */ /* 0x048fe20000041840 */
[----:B------:R-:W3:Y:S07]  /*e840*/  LDSM.16.MT88.4 R64, [R198+0x2800] ;  /* 0x00280000c640783b */ /* 0x000eee0000004200 */
[----:B------:R-:W-:Y:S01]  /*e850*/  HMMA.16816.F32.BF16 R164, R136, R166, R148 ;  /* 0x000000a688a4723c */ /* 0x000fe20000041894 */
[----:B------:R-:W4:Y:S07]  /*e860*/  LDSM.16.MT88.4 R148, [R198+0x1000] ;  /* 0x00100000c694783b */ /* 0x000f2e0000004200 */
[C---:B------:R-:W-:Y:S08]  /*e870*/  HMMA.16816.F32.BF16 R28, R12.reuse, R16, R28 ;  /* 0x000000100c1c723c */ /* 0x040ff0000004181c */
[----:B------:R-:W-:Y:S01]  /*e880*/  HMMA.16816.F32.BF16 R20, R12, R18, R20 ;  /* 0x000000120c14723c */ /* 0x000fe20000041814 */
[----:B------:R-:W-:Y:S07]  /*e890*/  LDSM.16.MT88.4 R12, [R197+0x5800] ;  /* 0x00580000c50c783b */ /* 0x000fee0000004200 */
[C---:B-1----:R-:W-:Y:S08]  /*e8a0*/  HMMA.16816.F32.BF16 R100, R136.reuse, R104, R172 ;  /* 0x000000688864723c */ /* 0x042ff000000418ac */
[C---:B------:R-:W-:Y:S01]  /*e8b0*/  HMMA.16816.F32.BF16 R104, R136.reuse, R106, R112 ;  /* 0x0000006a8868723c */ /* 0x040fe20000041870 */
[----:B------:R-:W1:Y:S07]  /*e8c0*/  LDSM.16.MT88.4 R112, [R147+0x5800] ;  /* 0x005800009370783b */ /* 0x000e6e0000004200 */
[C---:B---3--:R-:W-:Y:S08]  /*e8d0*/  HMMA.16816.F32.BF16 R60, R136.reuse, R64, R192 ;  /* 0x00000040883c723c */ /* 0x048ff000000418c0 */
[C---:B----4-:R-:W-:Y:S08]  /*e8e0*/  HMMA.16816.F32.BF16 R152, R136.reuse, R148, R152 ;  /* 0x000000948898723c */ /* 0x050ff00000041898 */
[C---:B------:R-:W-:Y:S08]  /*e8f0*/  HMMA.16816.F32.BF16 R68, R136.reuse, R72, R180 ;  /* 0x000000488844723c */ /* 0x040ff000000418b4 */
[C---:B------:R-:W-:Y:S08]  /*e900*/  HMMA.16816.F32.BF16 R48, R136.reuse, R50, R248 ;  /* 0x000000328830723c */ /* 0x040ff000000418f8 */
[C---:B-1----:R-:W-:Y:S08]  /*e910*/  HMMA.16816.F32.BF16 R108, R136.reuse, R112, R108 ;  /* 0x00000070886c723c */ /* 0x042ff0000004186c */
[----:B------:R-:W-:Y:S01]  /*e920*/  HMMA.16816.F32.BF16 R112, R136, R114, R120 ;  /* 0x000000728870723c */ /* 0x000fe20000041878 */
[----:B------:R-:W1:Y:S01]  /*e930*/  LDSM.16.MT88.4 R120, [R196+0x5800] ;  /* 0x00580000c478783b */ /* 0x000e620000004200 */
[----:B------:R-:W-:-:S04]  /*e940*/  IMAD.SHL.U32 R194, R221, 0x80, RZ ;  /* 0x00000080ddc27824 */ /* 0x000fc800078e00ff */
[----:B------:R-:W-:Y:S02]  /*e950*/  @P6 IMAD.HI.U32 R2, R194, c[0x0][0x2c8], RZ ;  /* 0x0000b200c2026a27 */ /* 0x000fe400078e00ff */
[----:B------:R-:W-:Y:S02]  /*e960*/  HMMA.16816.F32.BF16 R148, R136, R150, R52 ;  /* 0x000000968894723c */ /* 0x000fe40000041834 */
[----:B------:R-:W-:-:S06]  /*e970*/  IMAD.MOV.U32 R0, RZ, RZ, R194 ;  /* 0x000000ffff007224 */ /* 0x000fcc00078e00c2 */
[C---:B------:R-:W-:Y:S08]  /*e980*/  HMMA.16816.F32.BF16 R64, R136.reuse, R66, R188 ;  /* 0x000000428840723c */ /* 0x040ff000000418bc */
[C---:B------:R-:W-:Y:S08]  /*e990*/  HMMA.16816.F32.BF16 R72, R136.reuse, R74, R184 ;  /* 0x0000004a8848723c */ /* 0x040ff000000418b8 */
[C---:B-1----:R-:W-:Y:S08]  /*e9a0*/  HMMA.16816.F32.BF16 R116, R136.reuse, R120, R116 ;  /* 0x000000788874723c */ /* 0x042ff00000041874 */
[----:B------:R-:W-:Y:S01]  /*e9b0*/  HMMA.16816.F32.BF16 R120, R136, R122, R128 ;  /* 0x0000007a8878723c */ /* 0x000fe20000041880 */
[----:B------:R-:W1:Y:S01]  /*e9c0*/  LDSM.16.MT88.4 R128, [R198+0x5800] ;  /* 0x00580000c680783b */ /* 0x000e620000004200 */
[----:B------:R-:W-:-:S02]  /*e9d0*/  @P6 SHF.R.U32.HI R0, RZ, c[0x0][0x2cc], R2 ;  /* 0x0000b300ff006a19 */ /* 0x000fc40000011602 */
[----:B------:R-:W-:-:S04]  /*e9e0*/  ISETP.GE.AND P6, PT, R32, 0x1, PT ;  /* 0x000000012000780c */ /* 0x000fc80003fc6270 */
[----:B------:R-:W-:Y:S01]  /*e9f0*/  HMMA.16816.F32.BF16 R52, R136, R56, R216 ;  /* 0x000000388834723c */ /* 0x000fe200000418d8 */
[----:B------:R-:W-:-:S07]  /*ea00*/  IADD3 R221, R33, -0x2, RZ ;  /* 0xfffffffe21dd7810 */ /* 0x000fce0007ffe0ff */
[C---:B------:R-:W-:Y:S08]  /*ea10*/  HMMA.16816.F32.BF16 R56, R136.reuse, R58, R244 ;  /* 0x0000003a8838723c */ /* 0x040ff000000418f4 */
[C---:B-1----:R-:W-:Y:S08]  /*ea20*/  HMMA.16816.F32.BF16 R124, R136.reuse, R128, R124 ;  /* 0x00000080887c723c */ /* 0x042ff0000004187c */
[C---:B------:R-:W-:Y:S08]  /*ea30*/  HMMA.16816.F32.BF16 R128, R136.reuse, R130, R132 ;  /* 0x000000828880723c */ /* 0x040ff00000041884 */
[C---:B------:R-:W-:Y:S08]  /*ea40*/  HMMA.16816.F32.BF16 R132, R136.reuse, R12, R28 ;  /* 0x0000000c8884723c */ /* 0x040ff0000004181c */
[----:B------:R-:W-:Y:S01]  /*ea50*/  HMMA.16816.F32.BF16 R136, R136, R14, R20 ;  /* 0x0000000e8888723c */ /* 0x000fe20000041814 */
[----:B--2---:R-:W-:-:S04]  /*ea60*/  IADD3 R0, -R3, R4, R0 ;  /* 0x0000000403007210 */ /* 0x004fc80007ffe100 */
        /* <DEDUP_REMOVED lines=12> */
.L_x_1919:
[----:B------:R-:W-:-:S13]  /*eb30*/  ISETP.NE.AND P0, PT, R32, 0x1, PT ;  /* 0x000000012000780c */ /* 0x000fda0003f05270 */
[----:B------:R-:W-:-:S05]  /*eb40*/  @P0 IMAD.HI.U32 R0, R2, c[0x0][0x330], RZ ;  /* 0x0000cc0002000a27 */ /* 0x000fca00078e00ff */
[----:B------:R-:W-:Y:S02]  /*eb50*/  @P0 SHF.R.U32.HI R2, RZ, c[0x0][0x334], R0 ;  /* 0x0000cd00ff020a19 */ /* 0x000fe40000011600 */
.L_x_1920:
[----:B------:R-:W-:Y:S05]  /*eb60*/  BSYNC B0 ;  /* 0x0000000000007941 */ /* 0x000fea0003800000 */
.L_x_1918:
[----:B------:R-:W-:-:S05]  /*eb70*/  IMAD R2, R2, R32, c[0x0][0x32c] ;  /* 0x0000cb0002027624 */ /* 0x000fca00078e0220 */
[----:B------:R-:W-:-:S05]  /*eb80*/  IMNMX R3, R3, R2, PT ;  /* 0x0000000203037217 */ /* 0x000fca0003800200 */
.L_x_1917:
[----:B------:R-:W-:-:S05]  /*eb90*/  IMAD.HI R3, R3, 0x2aaaaaab, RZ ;  /* 0x2aaaaaab03037827 */ /* 0x000fca00078e02ff */
[----:B------:R-:W-:-:S04]  /*eba0*/  SHF.R.U32.HI R0, RZ, 0x1f, R3 ;  /* 0x0000001fff007819 */ /* 0x000fc80000011603 */
[----:B------:R-:W-:-:S04]  /*ebb0*/  LEA.HI.SX32 R3, R3, R0, 0x1d ;  /* 0x0000000003037211 */ /* 0x000fc800078feaff */
[----:B------:R-:W-:-:S04]  /*ebc0*/  IMNMX R195, R236, R3, !PT ;  /* 0x00000003ecc37217 */ /* 0x000fc80007800200 */
[----:B------:R-:W-:-:S13]  /*ebd0*/  ISETP.GE.AND P0, PT, R221, R195, PT ;  /* 0x000000c3dd00720c */ /* 0x000fda0003f06270 */
[----:B------:R-:W-:Y:S05]  /*ebe0*/  @!P0 BRA `(.L_x_1921) ;  /* 0x00003a5000008947 */ /* 0x000fea0003800000 */
.L_x_1934:
[----:B------:R-:W-:Y:S04]  /*ebf0*/  DEPBAR.LE SB0, 0x0 ;  /* 0x000080000000791a */ /* 0x000fe80000000000 */
[----:B------:R-:W-:Y:S01]  /*ec00*/  WARPSYNC 0xffffffff ;  /* 0xffffffff00007948 */ /* 0x000fe20003800000 */
[----:B------:R-:W-:Y:S01]  /*ec10*/  BAR.SYNC.DEFER_BLOCKING 0x0 ;  /* 0x0000000000007b1d */ /* 0x000fe20000010000 */
[----:B------:R-:W-:Y:S02]  /*ec20*/  ISETP.GT.AND P0, PT, R236, R221, PT ;  /* 0x000000ddec00720c */ /* 0x000fe40003f04270 */
[C---:B------:R-:W-:Y:S02]  /*ec30*/  LOP3.LUT P3, RZ, R215.reuse, 0x800, RZ, 0xc0, !PT ;  /* 0x00000800d7ff7812 */ /* 0x040fe4000786c0ff */
[C---:B------:R-:W-:Y:S02]  /*ec40*/  LOP3.LUT P6, RZ, R215.reuse, 0x400, RZ, 0xc0, !PT ;  /* 0x00000400d7ff7812 */ /* 0x040fe400078cc0ff */
[C---:B------:R-:W-:Y:S02]  /*ec50*/  LOP3.LUT P5, RZ, R215.reuse, 0x200, RZ, 0xc0, !PT ;  /* 0x00000200d7ff7812 */ /* 0x040fe400078ac0ff */
[----:B------:R-:W-:Y:S01]  /*ec60*/  LOP3.LUT P4, RZ, R215, 0x100, RZ, 0xc0, !PT ;  /* 0x00000100d7ff7812 */ /* 0x000fe2000788c0ff */
[----:B------:R1:W2:Y:S01]  /*ec70*/  LDSM.16.M88.4 R32, [R199] ;  /* 0x00000000c720783b */ /* 0x0002a20000000200 */
[----:B------:R-:W-:Y:S03]  /*ec80*/  BSSY B0, `(.L_x_1922) ;  /* 0x0000042000007945 */ /* 0x000fe60003800000 */
[----:B------:R1:W3:Y:S04]  /*ec90*/  LDSM.16.M88.4 R16, [R146] ;  /* 0x000000009210783b */ /* 0x0002e80000000200 */
[----:B------:R1:W4:Y:S04]  /*eca0*/  LDSM.16.M88.4 R24, [R146+0x800] ;  /* 0x000800009218783b */ /* 0x0003280000000200 */
[----:B------:R1:W1:Y:S04]  /*ecb0*/  LDSM.16.M88.4 R172, [R146+0x1000] ;  /* 0x0010000092ac783b */ /* 0x0002680000000200 */
[----:B------:R1:W1:Y:S04]  /*ecc0*/  LDSM.16.M88.4 R176, [R200] ;  /* 0x00000000c8b0783b */ /* 0x0002680000000200 */
[----:B------:R1:W1:Y:S04]  /*ecd0*/  LDSM.16.M88.4 R180, [R203] ;  /* 0x00000000cbb4783b */ /* 0x0002680000000200 */
[----:B------:R1:W1:Y:S04]  /*ece0*/  LDSM.16.M88.4 R184, [R213] ;  /* 0x00000000d5b8783b */ /* 0x0002680000000200 */
[----:B------:R1:W1:Y:S01]  /*ecf0*/  LDSM.16.M88.4 R188, [R214] ;  /* 0x00000000d6bc783b */ /* 0x0002620000000200 */
[----:B------:R-:W-:-:S05]  /*ed00*/  @P0 BRA `(.L_x_1923) ;  /* 0x0000039000000947 */ /* 0x000fca0003800000 */
[----:B------:R-:W-:Y:S01]  /*ed10*/  SHF.R.S32.HI R0, RZ, 0x1f, R221 ;  /* 0x0000001fff007819 */ /* 0x000fe200000114dd */
[C---:B------:R-:W-:Y:S01]  /*ed20*/  IMAD.WIDE.U32 R2, R221.reuse, c[0x0][0x208], RZ ;  /* 0x00008200dd027a25 */ /* 0x040fe200078e00ff */
[----:B------:R-:W5:Y:S03]  /*ed30*/  S2R R7, SR_TID.X ;  /* 0x0000000000077919 */ /* 0x000f660000002100 */
[----:B------:R-:W-:Y:S04]  /*ed40*/  IMAD R0, R0, c[0x0][0x208], RZ ;  /* 0x0000820000007a24 */ /* 0x000fe800078e02ff */
[----:B------:R-:W-:Y:S04]  /*ed50*/  IMAD R0, R221, c[0x0][0x20c], R0 ;  /* 0x00008300dd007a24 */ /* 0x000fe800078e0200 */
[----:B------:R-:W-:Y:S02]  /*ed60*/  IMAD.IADD R0, R3, 0x1, R0 ;  /* 0x0000000103007824 */ /* 0x000fe400078e0200 */
[----:B------:R-:W-:Y:S04]  /*ed70*/  IMAD.WIDE.U32 R2, R2, 0x30, RZ ;  /* 0x0000003002027825 */ /* 0x000fe800078e00ff */
[----:B------:R-:W-:Y:S01]  /*ed80*/  IMAD R0, R0, 0x30, RZ ;  /* 0x0000003000007824 */ /* 0x000fe200078e02ff */
[-C--:B------:R-:W-:Y:S03]  /*ed90*/  IADD3 R4, P0, R226, R2.reuse, RZ ;  /* 0x00000002e2047210 */ /* 0x080fe60007f1e0ff */
[----:B------:R-:W-:Y:S01]  /*eda0*/  IMAD.IADD R0, R3, 0x1, R0 ;  /* 0x0000000103007824 */ /* 0x000fe200078e0200 */
[----:B-----5:R-:W-:Y:S03]  /*edb0*/  ISETP.GT.AND P2, PT, R7, 0x7f, PT ;  /* 0x0000007f0700780c */ /* 0x020fe60003f44270 */
[----:B------:R-:W-:Y:S01]  /*edc0*/  IMAD.X R3, R0, 0x1, R228, P0 ;  /* 0x0000000100037824 */ /* 0x000fe200000e06e4 */
[C---:B------:R-:W-:Y:S04]  /*edd0*/  LEA R12, P0, R4.reuse, c[0x0][0x1f8], 0x1 ;  /* 0x00007e00040c7a11 */ /* 0x040fe800078008ff */
[----:B------:R-:W-:Y:S02]  /*ede0*/  LEA.HI.X R13, R4, c[0x0][0x1fc], R3, 0x1, P0 ;  /* 0x00007f00040d7a11 */ /* 0x000fe400000f0c03 */
[----:B------:R-:W-:Y:S03]  /*edf0*/  IADD3 R3, P1, P0, R2, 0x40, R226 ;  /* 0x0000004002037810 */ /* 0x000fe6000783e0e2 */
[----:B------:R-:W-:Y:S01]  /*ee00*/  @!PT LDS RZ, [RZ] ;  /* 0x00000000fffff984 */ /* 0x000fe20000000800 */
[----:B------:R-:W-:Y:S01]  /*ee10*/  @!PT LDS RZ, [RZ] ;  /* 0x00000000fffff984 */ /* 0x000fe20000000800 */
[----:B------:R-:W-:Y:S01]  /*ee20*/  @!PT LDS RZ, [RZ] ;  /* 0x00000000fffff984 */ /* 0x000fe20000000800 */
[----:B------:R5:W-:Y:S01]  /*ee30*/  LDGSTS.E.BYPASS.LTC128B.128 [R220+0x4080], [R12.64], !P3 ;  /* 0x040800000cdc7fae */ /* 0x000be2000d901d4c */
[----:B------:R-:W-:Y:S02]  /*ee40*/  IADD3.X R4, R0, RZ, R228, P1, P0 ;  /* 0x000000ff00047210 */ /* 0x000fe40000fe04e4 */
[C---:B-----5:R-:W-:Y:S04]  /*ee50*/  LEA R12, P0, R3.reuse, c[0x0][0x1f8], 0x1 ;  /* 0x00007e00030c7a11 */ /* 0x060fe800078008ff */
[----:B------:R-:W-:Y:S01]  /*ee60*/  LEA.HI.X R13, R3, c[0x0][0x1fc], R4, 0x1, P0 ;  /* 0x00007f00030d7a11 */ /* 0x000fe200000f0c04 */
[----:B------:R-:W-:Y:S01]  /*ee70*/  @!P2 IMAD.MOV.U32 R3, RZ, RZ, c[0x0][0x208] ;  /* 0x00008200ff03a624 */ /* 0x000fe200078e00ff */
[----:B------:R-:W-:Y:S03]  /*ee80*/  IADD3 R4, P1, P0, R2, 0x80, R226 ;  /* 0x0000008002047810 */ /* 0x000fe6000783e0e2 */
[----:B------:R5:W-:Y:S02]  /*ee90*/  LDGSTS.E.BYPASS.LTC128B.128 [R220+0x5880], [R12.64], !P6 ;  /* 0x058800000cdc7fae */ /* 0x000be4000f101d4c */
[----:B-----5:R-:W-:Y:S01]  /*eea0*/  IADD3.X R13, R0, RZ, R228, P1, P0 ;  /* 0x000000ff000d7210 */ /* 0x020fe20000fe04e4 */
[----:B------:R-:W-:Y:S01]  /*eeb0*/  @!P2 IMAD.MOV.U32 R12, RZ, RZ, c[0x0][0x20c] ;  /* 0x00008300ff0ca624 */ /* 0x000fe200078e00ff */
[----:B------:R-:W-:Y:S04]  /*eec0*/  IADD3 R7, P1, P0, R2, 0xc0, R226 ;  /* 0x000000c002077810 */ /* 0x000fe8000783e0e2 */
[----:B------:R-:W-:Y:S02]  /*eed0*/  IADD3.X R14, R0, RZ, R228, P1, P0 ;  /* 0x000000ff000e7210 */ /* 0x000fe40000fe04e4 */
[C---:B------:R-:W-:Y:S04]  /*eee0*/  @!P2 LEA R2, P0, R3.reuse, R2, 0x5 ;  /* 0x000000020302a211 */ /* 0x040fe800078028ff */
[----:B------:R-:W-:Y:S02]  /*eef0*/  @!P2 LEA.HI.X R0, R3, R0, R12, 0x5, P0 ;  /* 0x000000000300a211 */ /* 0x000fe400000f2c0c */
[C---:B------:R-:W-:Y:S04]  /*ef00*/  LEA R12, P0, R4.reuse, c[0x0][0x1f8], 0x1 ;  /* 0x00007e00040c7a11 */ /* 0x040fe800078008ff */
[----:B------:R-:W-:Y:S05]  /*ef10*/  LEA.HI.X R13, R4, c[0x0][0x1fc], R13, 0x1, P0 ;  /* 0x00007f00040d7a11 */ /* 0x000fea00000f0c0d */
[----:B------:R5:W-:Y:S02]  /*ef20*/  LDGSTS.E.BYPASS.LTC128B.128 [R220+0x7080], [R12.64], !P5 ;  /* 0x070800000cdc7fae */ /* 0x000be4000e901d4c */
[C---:B-----5:R-:W-:Y:S04]  /*ef30*/  LEA R12, P0, R7.reuse, c[0x0][0x1f8], 0x1 ;  /* 0x00007e00070c7a11 */ /* 0x060fe800078008ff */
[----:B------:R-:W-:Y:S02]  /*ef40*/  LEA.HI.X R13, R7, c[0x0][0x1fc], R14, 0x1, P0 ;  /* 0x00007f00070d7a11 */ /* 0x000fe400000f0c0e */
[----:B------:R-:W-:Y:S03]  /*ef50*/  @!P2 IADD3 R3, P0, R2, R226, RZ ;  /* 0x000000e20203a210 */ /* 0x000fe60007f1e0ff */
[----:B------:R5:W-:Y:S02]  /*ef60*/  LDGSTS.E.BYPASS.LTC128B.128 [R220+0x8880], [R12.64], !P4 ;  /* 0x088800000cdc7fae */ /* 0x000be4000e101d4c */
[----:B------:R-:W-:Y:S01]  /*ef70*/  @!P2 IMAD.X R4, R0, 0x1, R228, P0 ;  /* 0x000000010004a824 */ /* 0x000fe200000e06e4 */
[C---:B-----5:R-:W-:Y:S04]  /*ef80*/  @!P2 LEA R12, P0, R3.reuse, c[0x0][0x1f8], 0x1 ;  /* 0x00007e00030caa11 */ /* 0x060fe800078008ff */
[----:B------:R-:W-:Y:S02]  /*ef90*/  @!P2 LEA.HI.X R13, R3, c[0x0][0x1fc], R4, 0x1, P0 ;  /* 0x00007f00030daa11 */ /* 0x000fe400000f0c04 */
[----:B------:R-:W-:Y:S03]  /*efa0*/  @!P2 IADD3 R3, P1, P0, R2, 0x40, R226 ;  /* 0x000000400203a810 */ /* 0x000fe6000783e0e2 */
[----:B------:R5:W-:Y:S01]  /*efb0*/  @!P2 LDGSTS.E.BYPASS.LTC128B.128 [R223+0x5080], [R12.64], !P3 ;  /* 0x050800000cdfafae */ /* 0x000be2000d901d4c */
[----:B------:R-:W-:Y:S02]  /*efc0*/  @!P2 IADD3.X R4, R0, RZ, R228, P1, P0 ;  /* 0x000000ff0004a210 */ /* 0x000fe40000fe04e4 */
[C---:B-----5:R-:W-:Y:S04]  /*efd0*/  @!P2 LEA R12, P0, R3.reuse, c[0x0][0x1f8], 0x1 ;  /* 0x00007e00030caa11 */ /* 0x060fe800078008ff */
[----:B------:R-:W-:Y:S02]  /*efe0*/  @!P2 LEA.HI.X R13, R3, c[0x0][0x1fc], R4, 0x1, P0 ;  /* 0x00007f00030daa11 */ /* 0x000fe400000f0c04 */
[----:B------:R-:W-:Y:S03]  /*eff0*/  @!P2 IADD3 R3, P1, P0, R2, 0x80, R226 ;  /* 0x000000800203a810 */ /* 0x000fe6000783e0e2 */
[----:B------:R5:W-:Y:S01]  /*f000*/  @!P2 LDGSTS.E.BYPASS.LTC128B.128 [R223+0x6880], [R12.64], !P6 ;  /* 0x068800000cdfafae */ /* 0x000be2000f101d4c */
[----:B------:R-:W-:Y:S02]  /*f010*/  @!P2 IADD3.X R7, R0, RZ, R228, P1, P0 ;  /* 0x000000ff0007a210 */ /* 0x000fe40000fe04e4 */
[----:B------:R-:W-:Y:S04]  /*f020*/  @!P2 IADD3 R4, P1, P0, R2, 0xc0, R226 ;  /* 0x000000c00204a810 */ /* 0x000fe8000783e0e2 */
[----:B------:R-:W-:Y:S02]  /*f030*/  @!P2 IADD3.X R0, R0, RZ, R228, P1, P0 ;  /* 0x000000ff0000a210 */ /* 0x000fe40000fe04e4 */
[C---:B-----5:R-:W-:Y:S04]  /*f040*/  @!P2 LEA R12, P0, R3.reuse, c[0x0][0x1f8], 0x1 ;  /* 0x00007e00030caa11 */ /* 0x060fe800078008ff */
[----:B------:R-:W-:Y:S02]  /*f050*/  @!P2 LEA.HI.X R13, R3, c[0x0][0x1fc], R7, 0x1, P0 ;  /* 0x00007f00030daa11 */ /* 0x000fe400000f0c07 */
[C---:B------:R-:W-:Y:S03]  /*f060*/  @!P2 LEA R2, P0, R4.reuse, c[0x0][0x1f8], 0x1 ;  /* 0x00007e000402aa11 */ /* 0x040fe600078008ff */
[----:B------:R4:W-:Y:S01]  /*f070*/  @!P2 LDGSTS.E.BYPASS.LTC128B.128 [R223+0x8080], [R12.64], !P5 ;  /* 0x080800000cdfafae */ /* 0x0009e2000e901d4c */
[----:B------:R-:W-:Y:S05]  /*f080*/  @!P2 LEA.HI.X R3, R4, c[0x0][0x1fc], R0, 0x1, P0 ;  /* 0x00007f000403aa11 */ /* 0x000fea00000f0c00 */
[----:B------:R4:W-:Y:S04]  /*f090*/  @!P2 LDGSTS.E.BYPASS.LTC128B.128 [R223+0x9880], [R2.64], !P4 ;  /* 0x0988000002dfafae */ /* 0x0009e8000e101d4c */
.L_x_1923:
[----:B------:R-:W-:Y:S05]  /*f0a0*/  BSYNC B0 ;  /* 0x0000000000007941 */ /* 0x000fea0003800000 */
.L_x_1922:
[C---:B--234-:R-:W-:Y:S01]  /*f0b0*/  HMMA.16816.F32.BF16 R12, R32.reuse, R16, RZ ;  /* 0x00000010200c723c */ /* 0x05cfe200000418ff */
[----:B------:R-:W0:Y:S01]  /*f0c0*/  LDGDEPBAR ;  /* 0x00000000000079af */ /* 0x000e220000000000 */
[----:B------:R-:W-:Y:S01]  /*f0d0*/  BSSY B0, `(.L_x_1924) ;  /* 0x0000109000007945 */ /* 0x000fe20003800000 */
[----:B------:R-:W-:Y:S05]  /*f0e0*/  ISETP.GT.AND P0, PT, R221, R236, PT ;  /* 0x000000ecdd00720c */ /* 0x000fea0003f04270 */
[C---:B------:R-:W-:Y:S08]  /*f0f0*/  HMMA.16816.F32.BF16 R16, R32.reuse, R18, RZ ;  /* 0x000000122010723c */ /* 0x040ff000000418ff */
[C---:B------:R-:W-:Y:S08]  /*f100*/  HMMA.16816.F32.BF16 R20, R32.reuse, R24, RZ ;  /* 0x000000182014723c */ /* 0x040ff000000418ff */
[C---:B------:R-:W-:Y:S08]  /*f110*/  HMMA.16816.F32.BF16 R24, R32.reuse, R26, RZ ;  /* 0x0000001a2018723c */ /* 0x040ff000000418ff */
[C---:B-1----:R-:W-:Y:S08]  /*f120*/  HMMA.16816.F32.BF16 R28, R32.reuse, R172, RZ ;  /* 0x000000ac201c723c */ /* 0x042ff000000418ff */
[----:B------:R-:W-:Y:S01]  /*f130*/  HMMA.16816.F32.BF16 R32, R32, R174, RZ ;  /* 0x000000ae2020723c */ /* 0x000fe200000418ff */
[----:B------:R-:W-:Y:S07]  /*f140*/  LDSM.16.M88.4 R172, [R202] ;  /* 0x00000000caac783b */ /* 0x000fee0000000200 */
[C---:B------:R-:W-:Y:S08]  /*f150*/  HMMA.16816.F32.BF16 R12, R176.reuse, R180, R12 ;  /* 0x000000b4b00c723c */ /* 0x040ff0000004180c */
[C---:B------:R-:W-:Y:S01]  /*f160*/  HMMA.16816.F32.BF16 R16, R176.reuse, R182, R16 ;  /* 0x000000b6b010723c */ /* 0x040fe20000041810 */
[----:B------:R-:W1:Y:S07]  /*f170*/  LDSM.16.M88.4 R180, [R145] ;  /* 0x0000000091b4783b */ /* 0x000e6e0000000200 */
[C---:B------:R-:W-:Y:S08]  /*f180*/  HMMA.16816.F32.BF16 R20, R176.reuse, R184, R20 ;  /* 0x000000b8b014723c */ /* 0x040ff00000041814 */
[C---:B------:R-:W-:Y:S01]  /*f190*/  HMMA.16816.F32.BF16 R24, R176.reuse, R186, R24 ;  /* 0x000000bab018723c */ /* 0x040fe20000041818 */
[----:B------:R-:W-:Y:S07]  /*f1a0*/  LDSM.16.M88.4 R184, [R145+0x1000] ;  /* 0x0010000091b8783b */ /* 0x000fee0000000200 */
[C---:B------:R-:W-:Y:S08]  /*f1b0*/  HMMA.16816.F32.BF16 R28, R176.reuse, R188, R28 ;  /* 0x000000bcb01c723c */ /* 0x040ff0000004181c */
[----:B------:R-:W-:Y:S01]  /*f1c0*/  HMMA.16816.F32.BF16 R32, R176, R190, R32 ;  /* 0x000000beb020723c */ /* 0x000fe20000041820 */
[----:B------:R-:W2:Y:S07]  /*f1d0*/  LDSM.16.M88.4 R176, [R145+0x800] ;  /* 0x0008000091b0783b */ /* 0x000eae0000000200 */
[C---:B-1----:R-:W-:Y:S08]  /*f1e0*/  HMMA.16816.F32.BF16 R12, R172.reuse, R180, R12 ;  /* 0x000000b4ac0c723c */ /* 0x042ff0000004180c */
[C---:B------:R-:W-:Y:S01]  /*f1f0*/  HMMA.16816.F32.BF16 R16, R172.reuse, R182, R16 ;  /* 0x000000b6ac10723c */ /* 0x040fe20000041810 */
[----:B------:R-:W-:Y:S07]  /*f200*/  LDSM.16.M88.4 R180, [R10] ;  /* 0x000000000ab4783b */ /* 0x000fee0000000200 */
[C---:B--2---:R-:W-:Y:S08]  /*f210*/  HMMA.16816.F32.BF16 R20, R172.reuse, R176, R20 ;  /* 0x000000b0ac14723c */ /* 0x044ff00000041814 */
[C---:B------:R-:W-:Y:S01]  /*f220*/  HMMA.16816.F32.BF16 R24, R172.reuse, R178, R24 ;  /* 0x000000b2ac18723c */ /* 0x040fe20000041818 */
[----:B------:R-:W1:Y:S07]  /*f230*/  LDSM.16.M88.4 R176, [R201] ;  /* 0x00000000c9b0783b */ /* 0x000e6e0000000200 */
[C---:B------:R-:W-:Y:S08]  /*f240*/  HMMA.16816.F32.BF16 R28, R172.reuse, R184, R28 ;  /* 0x000000b8ac1c723c */ /* 0x040ff0000004181c */
[----:B------:R-:W-:Y:S01]  /*f250*/  HMMA.16816.F32.BF16 R32, R172, R186, R32 ;  /* 0x000000baac20723c */ /* 0x000fe20000041820 */
[----:B------:R-:W2:Y:S07]  /*f260*/  LDSM.16.M88.4 R172, [R10+0x800] ;  /* 0x000800000aac783b */ /* 0x000eae0000000200 */
[----:B------:R-:W3:Y:S01]  /*f270*/  LDSM.16.M88.4 R184, [R10+0x1000] ;  /* 0x001000000ab8783b */ /* 0x000ee20000000200 */
[C---:B-1----:R-:W-:Y:S08]  /*f280*/  HMMA.16816.F32.BF16 R12, R176.reuse, R180, R12 ;  /* 0x000000b4b00c723c */ /* 0x042ff0000004180c */
[C---:B------:R-:W-:Y:S01]  /*f290*/  HMMA.16816.F32.BF16 R16, R176.reuse, R182, R16 ;  /* 0x000000b6b010723c */ /* 0x040fe20000041810 */
[----:B------:R-:W-:Y:S07]  /*f2a0*/  LDSM.16.M88.4 R180, [R146+0x1800] ;  /* 0x0018000092b4783b */ /* 0x000fee0000000200 */
[C---:B--2---:R-:W-:Y:S08]  /*f2b0*/  HMMA.16816.F32.BF16 R20, R176.reuse, R172, R20 ;  /* 0x000000acb014723c */ /* 0x044ff00000041814 */
[C---:B------:R-:W-:Y:S01]  /*f2c0*/  HMMA.16816.F32.BF16 R24, R176.reuse, R174, R24 ;  /* 0x000000aeb018723c */ /* 0x040fe20000041818 */
[----:B------:R-:W1:Y:S07]  /*f2d0*/  LDSM.16.M88.4 R172, [R199+0x4000] ;  /* 0x00400000c7ac783b */ /* 0x000e6e0000000200 */
[C---:B---3--:R-:W-:Y:S08]  /*f2e0*/  HMMA.16816.F32.BF16 R28, R176.reuse, R184, R28 ;  /* 0x000000b8b01c723c */ /* 0x048ff0000004181c */
[----:B------:R-:W-:Y:S01]  /*f2f0*/  HMMA.16816.F32.BF16 R32, R176, R186, R32 ;  /* 0x000000bab020723c */ /* 0x000fe20000041820 */
[----:B------:R-:W2:Y:S07]  /*f300*/  LDSM.16.M88.4 R176, [R146+0x2000] ;  /* 0x0020000092b0783b */ /* 0x000eae0000000200 */
[----:B------:R-:W3:Y:S01]  /*f310*/  LDSM.16.M88.4 R184, [R146+0x2800] ;  /* 0x0028000092b8783b */ /* 0x000ee20000000200 */
[C---:B-1----:R-:W-:Y:S08]  /*f320*/  HMMA.16816.F32.BF16 R12, R172.reuse, R180, R12 ;  /* 0x000000b4ac0c723c */ /* 0x042ff0000004180c */
[C---:B------:R-:W-:Y:S01]  /*f330*/  HMMA.16816.F32.BF16 R16, R172.reuse, R182, R16 ;  /* 0x000000b6ac10723c */ /* 0x040fe20000041810 */
[----:B------:R-:W-:Y:S07]  /*f340*/  LDSM.16.M88.4 R180, [R206] ;  /* 0x00000000ceb4783b */ /* 0x000fee0000000200 */
[C---:B--2---:R-:W-:Y:S08]  /*f350*/  HMMA.16816.F32.BF16 R20, R172.reuse, R176, R20 ;  /* 0x000000b0ac14723c */ /* 0x044ff00000041814 */
[C---:B------:R-:W-:Y:S01]  /*f360*/  HMMA.16816.F32.BF16 R24, R172.reuse, R178, R24 ;  /* 0x000000b2ac18723c */ /* 0x040fe20000041818 */
[----:B------:R-:W1:Y:S07]  /*f370*/  LDSM.16.M88.4 R176, [R200+0x4000] ;  /* 0x00400000c8b0783b */ /* 0x000e6e0000000200 */
[C---:B---3--:R-:W-:Y:S08]  /*f380*/  HMMA.16816.F32.BF16 R28, R172.reuse, R184, R28 ;  /* 0x000000b8ac1c723c */ /* 0x048ff0000004181c */
[----:B------:R-:W-:Y:S01]  /*f390*/  HMMA.16816.F32.BF16 R32, R172, R186, R32 ;  /* 0x000000baac20723c */ /* 0x000fe20000041820 */
[----:B------:R-:W2:Y:S07]  /*f3a0*/  LDSM.16.M88.4 R172, [R204] ;  /* 0x00000000ccac783b */ /* 0x000eae0000000200 */
[----:B------:R-:W3:Y:S01]  /*f3b0*/  LDSM.16.M88.4 R184, [R205] ;  /* 0x00000000cdb8783b */ /* 0x000ee20000000200 */
        /* <DEDUP_REMOVED lines=89> */
[----:B------:R-:W-:Y:S01]  /*f950*/  LDSM.16.M88.4 R184, [R201+0xc000] ;  /* 0x00c00000c9b8783b */ /* 0x000fe20000000200 */
        /* <DEDUP_REMOVED lines=29> */
[----:B------:R-:W-:Y:S02]  /*fb30*/  FMUL.FTZ R23, R23, c[0x0][0x320] ;  /* 0x0000c80017177a20 */ /* 0x000fe40000410000 */
[----:B------:R-:W-:Y:S02]  /*fb40*/  FMUL.FTZ R26, R26, c[0x0][0x320] ;  /* 0x0000c8001a1a7a20 */ /* 0x000fe40000410000 */
[----:B------:R-:W-:Y:S01]  /*fb50*/  FMUL.FTZ R27, R27, c[0x0][0x320] ;  /* 0x0000c8001b1b7a20 */ /* 0x000fe20000410000 */
[----:B------:R-:W1:Y:S10]  /*fb60*/  MUFU.TANH R176, R16 ;  /* 0x0000001000b07308 */ /* 0x000e740000002400 */
[----:B------:R-:W1:Y:S01]  /*fb70*/  MUFU.TANH R173, R17 ;  /* 0x0000001100ad7308 */ /* 0x000e620000002400 */
[----:B----4-:R-:W4:Y:S01]  /*fb80*/  LDSM.16.M88.4 R12, [R10+0x5800] ;  /* 0x005800000a0c783b */ /* 0x010f220000000200 */
[----:B------:R-:W-:Y:S08]  /*fb90*/  DEPBAR.LE SB0, 0x0 ;  /* 0x000080000000791a */ /* 0x000ff00000000000 */
[----:B------:R-:W1:Y:S01]  /*fba0*/  MUFU.TANH R183, R18 ;  /* 0x0000001200b77308 */ /* 0x000e620000002400 */
[----:B------:R-:W-:Y:S09]  /*fbb0*/  BAR.SYNC.DEFER_BLOCKING 0x0 ;  /* 0x0000000000007b1d */ /* 0x000ff20000010000 */
[----:B------:R5:W1:Y:S10]  /*fbc0*/  MUFU.TANH R182, R19 ;  /* 0x0000001300b67308 */ /* 0x000a740000002400 */
[----:B------:R1:W1:Y:S10]  /*fbd0*/  MUFU.TANH R172, R20 ;  /* 0x0000001400ac7308 */ /* 0x0002740000002400 */
[----:B------:R2:W2:Y:S01]  /*fbe0*/  MUFU.TANH R179, R26 ;  /* 0x0000001a00b37308 */ /* 0x0004a20000002400 */
[C---:B----4-:R-:W-:Y:S05]  /*fbf0*/  HMMA.16816.F32.BF16 R28, R184.reuse, R12, R28 ;  /* 0x0000000cb81c723c */ /* 0x050fea000004181c */
[----:B-----5:R-:W-:Y:S04]  /*fc00*/  FMUL.FTZ R19, R25, c[0x0][0x320] ;  /* 0x0000c80019137a20 */ /* 0x020fe80000410000 */
[----:B------:R4:W2:Y:S01]  /*fc10*/  MUFU.TANH R174, R27 ;  /* 0x0000001b00ae7308 */ /* 0x0008a20000002400 */
[----:B------:R-:W-:Y:S03]  /*fc20*/  HMMA.16816.F32.BF16 R32, R184, R14, R32 ;  /* 0x0000000eb820723c */ /* 0x000fe60000041820 */
[----:B-1----:R-:W-:Y:S06]  /*fc30*/  FMUL.FTZ R20, R24, c[0x0][0x320] ;  /* 0x0000c80018147a20 */ /* 0x002fec0000410000 */
[----:B------:R-:W1:Y:S05]  /*fc40*/  MUFU.TANH R21, R21 ;  /* 0x0000001500157308 */ /* 0x000e6a0000002400 */
[----:B------:R-:W-:Y:S05]  /*fc50*/  FMUL.FTZ R18, R28, c[0x0][0x320] ;  /* 0x0000c8001c127a20 */ /* 0x000fea0000410000 */
[----:B------:R1:W1:Y:S01]  /*fc60*/  MUFU.TANH R181, R22 ;  /* 0x0000001600b57308 */ /* 0x0002620000002400 */
[----:B------:R-:W-:Y:S02]  /*fc70*/  FMUL.FTZ R17, R29, c[0x0][0x320] ;  /* 0x0000c8001d117a20 */ /* 0x000fe40000410000 */
[----:B------:R-:W-:Y:S02]  /*fc80*/  FMUL.FTZ R30, R30, c[0x0][0x320] ;  /* 0x0000c8001e1e7a20 */ /* 0x000fe40000410000 */
[----:B------:R-:W-:Y:S02]  /*fc90*/  FMUL.FTZ R29, R31, c[0x0][0x320] ;  /* 0x0000c8001f1d7a20 */ /* 0x000fe40000410000 */
[----:B------:R-:W-:Y:S02]  /*fca0*/  FMUL.FTZ R16, R32, c[0x0][0x320] ;  /* 0x0000c80020107a20 */ /* 0x000fe40000410000 */
[----:B--2---:R-:W-:Y:S01]  /*fcb0*/  FMUL.FTZ R26, R33, c[0x0][0x320] ;  /* 0x0000c800211a7a20 */ /* 0x004fe20000410000 */
[----:B------:R2:W1:Y:S01]  /*fcc0*/  MUFU.TANH R180, R23 ;  /* 0x0000001700b47308 */ /* 0x0004620000002400 */
[----:B------:R-:W-:Y:S02]  /*fcd0*/  FMUL.FTZ R28, R34, c[0x0][0x320] ;  /* 0x0000c800221c7a20 */ /* 0x000fe40000410000 */
[----:B----4-:R-:W-:Y:S07]  /*fce0*/  FMUL.FTZ R27, R35, c[0x0][0x320] ;  /* 0x0000c800231b7a20 */ /* 0x010fee0000410000 */
[----:B------:R-:W4:Y:S10]  /*fcf0*/  MUFU.TANH R20, R20 ;  /* 0x0000001400147308 */ /* 0x000f340000002400 */
        /* <DEDUP_REMOVED lines=9> */
[----:B------:R-:W-:-:S05]  /*fd90*/  @!P0 BRA `(.L_x_1925) ;  /* 0x000003c000008947 */ /* 0x000fca0003800000 */
[----:B--234-:R-:W-:Y:S02]  /*fda0*/  IADD3 R0, R221, -0x1, RZ ;  /* 0xffffffffdd007810 */ /* 0x01cfe40007ffe0ff */
[----:B------:R-:W-:Y:S02]  /*fdb0*/  IADD3 R7, -R231, 0x30, RZ ;  /* 0x00000030e7077810 */ /* 0x000fe40007ffe1ff */
[----:B------:R-:W-:Y:S01]  /*fdc0*/  SHF.R.S32.HI R4, RZ, 0x1f, R0 ;  /* 0x0000001fff047819 */ /* 0x000fe20000011400 */
[----:B------:R-:W-:Y:S01]  /*fdd0*/  IMAD.WIDE.U32 R2, R0, c[0x0][0x1e0], RZ ;  /* 0x0000780000027a25 */ /* 0x000fe200078e00ff */
[C---:B------:R-:W-:Y:S02]  /*fde0*/  ISETP.GE.AND P1, PT, R7.reuse, 0x1, PT ;  /* 0x000000010700780c */ /* 0x040fe40003f26270 */
[----:B------:R-:W-:Y:S01]  /*fdf0*/  ISETP.GE.AND P0, PT, R7, 0x21, PT ;  /* 0x000000210700780c */ /* 0x000fe20003f06270 */
[----:B------:R-:W-:Y:S04]  /*fe00*/  IMAD R4, R4, c[0x0][0x1e0], RZ ;  /* 0x0000780004047a24 */ /* 0x000fe800078e02ff */
[----:B------:R-:W-:Y:S04]  /*fe10*/  IMAD R4, R0, c[0x0][0x1e4], R4 ;  /* 0x0000790000047a24 */ /* 0x000fe800078e0204 */
[----:B------:R-:W-:Y:S02]  /*fe20*/  IMAD.IADD R0, R3, 0x1, R4 ;  /* 0x0000000103007824 */ /* 0x000fe400078e0204 */
[----:B------:R-:W-:Y:S04]  /*fe30*/  IMAD.WIDE.U32 R2, R2, 0x30, RZ ;  /* 0x0000003002027825 */ /* 0x000fe800078e00ff */
[----:B------:R-:W-:Y:S04]  /*fe40*/  IMAD R0, R0, 0x30, RZ ;  /* 0x0000003000007824 */ /* 0x000fe800078e02ff */
[----:B------:R-:W-:Y:S01]  /*fe50*/  IMAD.IADD R0, R3, 0x1, R0 ;  /* 0x0000000103007824 */ /* 0x000fe200078e0200 */
[-C--:B------:R-:W-:Y:S05]  /*fe60*/  @P1 IADD3 R3, P2, R224, R2.reuse, RZ ;  /* 0x00000002e0031210 */ /* 0x080fea0007f5e0ff */
[----:B------:R-:W-:Y:S01]  /*fe70*/  @P1 IMAD.X R4, R0, 0x1, R222, P2 ;  /* 0x0000000100041824 */ /* 0x000fe200010e06de */
[C---:B------:R-:W-:Y:S04]  /*fe80*/  @P1 LEA R12, P2, R3.reuse, c[0x0][0x1c8], 0x1 ;  /* 0x00007200030c1a11 */ /* 0x040fe800078408ff */
[----:B------:R-:W-:Y:S05]  /*fe90*/  @P1 LEA.HI.X R13, R3, c[0x0][0x1cc], R4, 0x1, P2 ;  /* 0x00007300030d1a11 */ /* 0x000fea00010f0c04 */
[----:B------:R-:W-:Y:S01]  /*fea0*/  @!PT LDS RZ, [RZ] ;  /* 0x00000000fffff984 */ /* 0x000fe20000000800 */
[----:B------:R-:W-:Y:S01]  /*feb0*/  @!PT LDS RZ, [RZ] ;  /* 0x00000000fffff984 */ /* 0x000fe20000000800 */
[----:B------:R-:W-:Y:S01]  /*fec0*/  @!PT LDS RZ, [RZ] ;  /* 0x00000000fffff984 */ /* 0x000fe20000000800 */
[----:B------:R2:W-:Y:S01]  /*fed0*/  @P1 LDGSTS.E.BYPASS.LTC128B.128 [R220+0xa080], [R12.64], !P3 ;  /* 0x0a0800000cdc1fae */ /* 0x0005e2000d901d4c */
[----:B------:R-:W-:Y:S04]  /*fee0*/  @P1 IADD3 R3, P3, P2, R2, 0x40, R224 ;  /* 0x0000004002031810 */ /* 0x000fe80007a7e0e0 */
[----:B------:R-:W-:Y:S02]  /*fef0*/  @P1 IADD3.X R4, R0, RZ, R222, P3, P2 ;  /* 0x000000ff00041210 */ /* 0x000fe40001fe44de */
[C---:B--2---:R-:W-:Y:S04]  /*ff00*/  @P1 LEA R12, P2, R3.reuse, c[0x0][0x1c8], 0x1 ;  /* 0x00007200030c1a11 */ /* 0x044fe800078408ff */
[----:B------:R-:W-:Y:S02]  /*ff10*/  @P1 LEA.HI.X R13, R3, c[0x0][0x1cc], R4, 0x1, P2 ;  /* 0x00007300030d1a11 */ /* 0x000fe400010f0c04 */
[----:B------:R-:W-:Y:S03]  /*ff20*/  @P1 IADD3 R3, P3, P2, R2, 0x80, R224 ;  /* 0x0000008002031810 */ /* 0x000fe60007a7e0e0 */
[----:B------:R2:W-:Y:S01]  /*ff30*/  @P1 LDGSTS.E.BYPASS.LTC128B.128 [R220+0xb880], [R12.64], !P6 ;  /* 0x0b8800000cdc1fae */ /* 0x0005e2000f101d4c */
[----:B------:R-:W-:Y:S02]  /*ff40*/  @P1 IADD3.X R4, R0, RZ, R222, P3, P2 ;  /* 0x000000ff00041210 */ /* 0x000fe40001fe44de */
[C---:B--2---:R-:W-:Y:S04]  /*ff50*/  @P1 LEA R12, P2, R3.reuse, c[0x0][0x1c8], 0x1 ;  /* 0x00007200030c1a11 */ /* 0x044fe800078408ff */
[----:B------:R-:W-:Y:S02]  /*ff60*/  @P1 LEA.HI.X R13, R3, c[0x0][0x1cc], R4, 0x1, P2 ;  /* 0x00007300030d1a11 */ /* 0x000fe400010f0c04 */
[----:B------:R-:W-:Y:S03]  /*ff70*/  @P1 IADD3 R3, P3, P2, R2, 0xc0, R224 ;  /* 0x000000c002031810 */ /* 0x000fe60007a7e0e0 */
[----:B------:R2:W-:Y:S01]  /*ff80*/  @P1 LDGSTS.E.BYPASS.LTC128B.128 [R220+0xd080], [R12.64], !P5 ;  /* 0x0d0800000cdc1fae */ /* 0x0005e2000e901d4c */
[----:B------:R-:W-:Y:S02]  /*ff90*/  @P1 IADD3.X R4, R0, RZ, R222, P3, P2 ;  /* 0x000000ff00041210 */ /* 0x000fe40001fe44de */
[----:B------:R-:W-:Y:S02]  /*ffa0*/  LOP3.LUT P3, RZ, R215, 0x800, RZ, 0xc0, !PT ;  /* 0x00000800d7ff7812 */ /* 0x000fe4000786c0ff */
[C---:B--2---:R-:W-:Y:S04]  /*ffb0*/  @P1 LEA R12, P2, R3.reuse, c[0x0][0x1c8], 0x1 ;  /* 0x00007200030c1a11 */ /* 0x044fe800078408ff */
[----:B------:R-:W-:Y:S01]  /*ffc0*/  @P1 LEA.HI.X R13, R3, c[0x0][0x1cc], R4, 0x1, P2 ;  /* 0x00007300030d1a11 */ /* 0x000fe200010f0c04 */
[----:B------:R-:W-:Y:S02]  /*ffd0*/  @P0 IMAD.MOV.U32 R3, RZ, RZ, c[0x0][0x1e0] ;  /* 0x00007800ff030624 */ /* 0x000fe400078e00ff */
[----:B------:R-:W-:Y:S02]  /*ffe0*/  @P0 IMAD.MOV.U32 R4, RZ, RZ, c[0x0][0x1e4] ;  /* 0x00007900ff040624 */ /* 0x000fe400078e00ff */
[----:B------:R2:W-:Y:S01]  /*fff0*/  @P1 LDGSTS.E.BYPASS.LTC128B.128 [R220+0xe880], [R12.64], !P4 ;  /* 0x0e8800000cdc1fae */ /* 0x0005e2000e101d4c */
[C---:B------:R-:W-:Y:S04]  /*10000*/  @P0 LEA R2, P1, R3.reuse, R2, 0x5 ;  /* 0x0000000203020211 */ /* 0x040fe800078228ff */
[----:B------:R-:W-:Y:S02]  /*10010*/  @P0 LEA.HI.X R0, R3, R0, R4, 0x5, P1 ;  /* 0x0000000003000211 */ /* 0x000fe400008f2c04 */
[----:B------:R-:W-:Y:S05]  /*10020*/  @P0 IADD3 R3, P1, R2, R224, RZ ;  /* 0x000000e002030210 */ /* 0x000fea0007f3e0ff */
[----:B------:R-:W-:Y:S01]  /*10030*/  @P0 IMAD.X R4, R0, 0x1, R222, P1 ;  /* 0x0000000100040824 */ /* 0x000fe200008e06de */
        /* <DEDUP_REMOVED lines=15> */
[C---:B------:R-:W-:Y:S04]  /*10130*/  @P0 LEA R2, P1, R3.reuse, c[0x0][0x1c8], 0x1 ;  /* 0x0000720003020a11 */ /* 0x040fe800078208ff */
[----:B------:R-:W-:Y:S05]  /*10140*/  @P0 LEA.HI.X R3, R3, c[0x0][0x1cc], R0, 0x1, P1 ;  /* 0x0000730003030a11 */ /* 0x000fea00008f0c00 */
[----:B------:R2:W-:Y:S04]  /*10150*/  @P0 LDGSTS.E.BYPASS.LTC128B.128 [R223+0xf880], [R2.64], !P4 ;  /* 0x0f88000002df0fae */ /* 0x0005e8000e101d4c */
.L_x_1925:
[----:B--234-:R-:W-:Y:S05]  /*10160*/  BSYNC B0 ;  /* 0x0000000000007941 */ /* 0x01cfea0003800000 */
.L_x_1924:
[----:B------:R-:W-:Y:S01]  /*10170*/  LOP3.LUT R215, R215, 0xffffffbf, RZ, 0xc0, !PT ;  /* 0xffffffbfd7d77812 */ /* 0x000fe200078ec0ff */
[----:B------:R-:W2:Y:S01]  /*10180*/  LDL R194, [R1+0x4] ;  /* 0x0000040001c27983 */ /* 0x000ea20000100800 */
[----:B------:R-:W-:Y:S02]  /*10190*/  IMAD.MOV.U32 R0, RZ, RZ, c[0x0][0x2c4] ;  /* 0x0000b100ff007624 */ /* 0x000fe400078e00ff */
[----:B------:R-:W-:Y:S02]  /*101a0*/  IMAD.MOV.U32 R31, RZ, RZ, c[0x0][0x32c] ;  /* 0x0000cb00ff1f7624 */ /* 0x000fe400078e00ff */
[----:B------:R-:W0:Y:S01]  /*101b0*/  LDGDEPBAR ;  /* 0x00000000000079af */ /* 0x000e220000000000 */
[----:B------:R-:W-:Y:S01]  /*101c0*/  ISETP.NE.AND P0, PT, R0, 0x1, PT ;  /* 0x000000010000780c */ /* 0x000fe20003f05270 */
[----:B------:R-:W-:Y:S04]  /*101d0*/  IMAD R2, R221, -0x30, RZ ;  /* 0xffffffd0dd027824 */ /* 0x000fe800078e02ff */
[----:B------:R-:W-:Y:S08]  /*101e0*/  IMAD.IADD R14, R2, 0x1, -R235 ;  /* 0x00000001020e7824 */ /* 0x000ff000078e0aeb */
[----:B------:R-:W-:Y:S01]  /*101f0*/  @P0 LOP3.LUT R215, R215, 0x40, RZ, 0xfc, !PT ;  /* 0x00000040d7d70812 */ /* 0x000fe200078efcff */
[----:B--2---:R-:W-:Y:S05]  /*10200*/  IMAD R7, R194, 0x80, R240 ;  /* 0x00000080c2077824 */ /* 0x004fea00078e02f0 */
[----:B------:R-:W-:Y:S05]  /*10210*/  IADD3 R7, R237, R7, R238 ;  /* 0x00000007ed077210 */ /* 0x000fea0007ffe0ee */
[----:B------:R-:W-:Y:S05]  /*10220*/  @P0 IMAD.HI.U32 R0, R7, c[0x0][0x2c8], RZ ;  /* 0x0000b20007000a27 */ /* 0x000fea00078e00ff */
[----:B------:R-:W-:Y:S02]  /*10230*/  @P0 SHF.R.U32.HI R7, RZ, c[0x0][0x2cc], R0 ;  /* 0x0000b300ff070a19 */ /* 0x000fe40000011600 */
[----:B------:R-:W-:Y:S02]  /*10240*/  ISETP.GE.AND P0, PT, R31, 0x1, PT ;  /* 0x000000011f00780c */ /* 0x000fe40003f06270 */
[----:B------:R-:W-:Y:S01]  /*10250*/  IADD3 R0, -R235, 0x1, R2 ;  /* 0x00000001eb007810 */ /* 0x000fe20007ffe102 */
[----:B------:R-:W2:Y:S03]  /*10260*/  SHFL.IDX PT, R4, R7, RZ, 0x1c1f ;  /* 0x001c1fff07047589 */ /* 0x000ea600000e0000 */
[----:B------:R-:W-:Y:S04]  /*10270*/  IADD3 R0, -R232, R0, R5 ;  /* 0x00000000e8007210 */ /* 0x000fe80007ffe105 */
[C---:B------:R-:W-:Y:S02]  /*10280*/  IADD3 R12, R0.reuse, c[0x0][0x328], RZ ;  /* 0x0000ca00000c7a10 */ /* 0x040fe40007ffe0ff */
[----:B------:R-:W-:Y:S03]  /*10290*/  IADD3 R13, R0, UR9, RZ ;  /* 0x00000009000d7c10 */ /* 0x000fe6000fffe0ff */
[--C-:B--2---:R-:W-:Y:S02]  /*102a0*/  IMAD.IADD R3, R12, 0x1, R4.reuse ;  /* 0x000000010c037824 */ /* 0x104fe400078e0204 */
        /* <DEDUP_REMOVED lines=15> */
.L_x_1928:
[----:B------:R-:W-:Y:S04]  /*103a0*/  MOV R15, c[0x0][0x32c] ;  /* 0x0000cb00000f7a02 */ /* 0x000fe80000000f00 */
[----:B------:R-:W-:Y:S11]  /*103b0*/  ISETP.NE.AND P0, PT, R15, 0x1, PT ;  /* 0x000000010f00780c */ /* 0x000ff60003f05270 */
[----:B------:R-:W-:Y:S02]  /*103c0*/  @!UPT UIADD3 URZ, URZ, URZ, URZ ;  /* 0x0000003f3f3ff290 */ /* 0x000fe4000fffe03f */
[----:B------:R-:W-:Y:S05]  /*103d0*/  @P0 IMAD.HI.U32 R15, R4, c[0x0][0x330], RZ ;  /* 0x0000cc00040f0a27 */ /* 0x000fea00078e00ff */
[----:B------:R-:W-:Y:S02]  /*103e0*/  @P0 SHF.R.U32.HI R4, RZ, c[0x0][0x334], R15 ;  /* 0x0000cd00ff040a19 */ /* 0x000fe4000001160f */
.L_x_1929:
[----:B------:R-:W-:Y:S05]  /*103f0*/  BSYNC B0 ;  /* 0x0000000000007941 */ /* 0x000fea0003800000 */
.L_x_1927:
[----:B------:R-:W-:Y:S05]  /*10400*/  IMAD R4, R4, c[0x0][0x32c], R14 ;  /* 0x0000cb0004047a24 */ /* 0x000fea00078e020e */
[----:B------:R-:W-:Y:S02]  /*10410*/  IMNMX R0, R0, R4, !PT ;  /* 0x0000000400007217 */ /* 0x000fe40007800200 */
[----:B------:R-:W-:Y:S04]  /*10420*/  IADD3 R4, R4, c[0x0][0x32c], RZ ;  /* 0x0000cb0004047a10 */ /* 0x000fe80007ffe0ff */
[----:B------:R-:W-:Y:S02]  /*10430*/  IMNMX R3, R3, R4, PT ;  /* 0x0000000403037217 */ /* 0x000fe40003800200 */
.L_x_1926:
[C---:B------:R-:W-:Y:S02]  /*10440*/  ISETP.GE.AND P0, PT, R2.reuse, 0x2, PT ;  /* 0x000000020200780c */ /* 0x040fe40003f06270 */
[C---:B------:R-:W-:Y:S02]  /*10450*/  ISETP.GE.AND P1, PT, R2.reuse, 0x9, PT ;  /* 0x000000090200780c */ /* 0x040fe40003f26270 */
[----:B------:R-:W-:Y:S02]  /*10460*/  LOP3.LUT R215, R215, 0xffffffef, RZ, 0xc0, !PT ;  /* 0xffffffefd7d77812 */ /* 0x000fe400078ec0ff */
[C---:B------:R-:W-:Y:S02]  /*10470*/  ISETP.GE.AND P6, PT, R2.reuse, 0x19, PT ;  /* 0x000000190200780c */ /* 0x040fe40003fc6270 */
[C---:B------:R-:W-:Y:S02]  /*10480*/  ISETP.GE.AND P5, PT, R2.reuse, 0x1a, PT ;  /* 0x0000001a0200780c */ /* 0x040fe40003fa6270 */
[C---:B------:R-:W-:Y:S02]  /*10490*/  ISETP.GE.AND P4, PT, R2.reuse, 0x21, PT ;  /* 0x000000210200780c */ /* 0x040fe40003f86270 */
[----:B------:R-:W-:Y:S02]  /*104a0*/  ISETP.GE.AND P3, PT, R2, 0x22, PT ;  /* 0x000000220200780c */ /* 0x000fe40003f66270 */
[----:B------:R-:W-:Y:S02]  /*104b0*/  @P0 LOP3.LUT R215, R215, 0x10, RZ, 0xfc, !PT ;  /* 0x00000010d7d70812 */ /* 0x000fe400078efcff */
[C---:B------:R-:W-:Y:S02]  /*104c0*/  ISETP.GT.AND P0, PT, R0.reuse, 0x1, !P0 ;  /* 0x000000010000780c */ /* 0x040fe40004704270 */
[----:B------:R-:W-:Y:S02]  /*104d0*/  LOP3.LUT R215, R215, 0xfffffff7, RZ, 0xc0, !PT ;  /* 0xfffffff7d7d77812 */ /* 0x000fe400078ec0ff */
[----:B------:R-:W-:Y:S02]  /*104e0*/  ISETP.LT.OR P0, PT, R3, 0x2, P0 ;  /* 0x000000020300780c */ /* 0x000fe40000701670 */
[----:B------:R-:W-:Y:S02]  /*104f0*/  @P1 LOP3.LUT R215, R215, 0x8, RZ, 0xfc, !PT ;  /* 0x00000008d7d71812 */ /* 0x000fe400078efcff */
[----:B------:R-:W-:Y:S02]  /*10500*/  FSEL R25, R177, -INF , !P0 ;  /* 0xff800000b1197808 */ /* 0x000fe40004000000 */
[----:B------:R-:W-:Y:S02]  /*10510*/  ISETP.GT.AND P0, PT, R0, 0x8, !P1 ;  /* 0x000000080000780c */ /* 0x000fe40004f04270 */
[----:B------:R-:W-:Y:S02]  /*10520*/  ISETP.GE.AND P1, PT, R2, 0xa, PT ;  /* 0x0000000a0200780c */ /* 0x000fe40003f26270 */
[----:B------:R-:W-:Y:S02]  /*10530*/  ISETP.LT.OR P0, PT, R3, 0x9, P0 ;  /* 0x000000090300780c */ /* 0x000fe40000701670 */
[----:B------:R-:W-:Y:S02]  /*10540*/  LOP3.LUT R215, R215, 0xfffffffb, RZ, 0xc0, !PT ;  /* 0xfffffffbd7d77812 */ /* 0x000fe400078ec0ff */
[----:B------:R-:W-:Y:S02]  /*10550*/  FSEL R24, R176, -INF , !P0 ;  /* 0xff800000b0187808 */ /* 0x000fe40004000000 */
[----:B------:R-:W-:Y:S02]  /*10560*/  ISETP.GT.AND P0, PT, R0, 0x9, !P1 ;  /* 0x000000090000780c */ /* 0x000fe40004f04270 */
[C---:B------:R-:W-:Y:S02]  /*10570*/  ISETP.GE.AND P2, PT, R2.reuse, 0x29, PT ;  /* 0x000000290200780c */ /* 0x040fe40003f46270 */
[----:B------:R-:W-:Y:S02]  /*10580*/  ISETP.LT.OR P0, PT, R3, 0xa, P0 ;  /* 0x0000000a0300780c */ /* 0x000fe40000701670 */
[----:B------:R-:W-:Y:S02]  /*10590*/  @P1 LOP3.LUT R215, R215, 0x4, RZ, 0xfc, !PT ;  /* 0x00000004d7d71812 */ /* 0x000fe400078efcff */
[----:B------:R-:W-:Y:S02]  /*105a0*/  ISETP.GE.AND P1, PT, R2, 0x11, PT ;  /* 0x000000110200780c */ /* 0x000fe40003f26270 */
[----:B------:R-:W-:Y:S02]  /*105b0*/  FSEL R23, R173, -INF , !P0 ;  /* 0xff800000ad177808 */ /* 0x000fe40004000000 */
[----:B------:R-:W-:Y:S02]  /*105c0*/  LOP3.LUT R215, R215, 0xfffffffd, RZ, 0xc0, !PT ;  /* 0xfffffffdd7d77812 */ /* 0x000fe400078ec0ff */
[----:B------:R-:W-:Y:S04]  /*105d0*/  ISETP.GT.AND P0, PT, R0, 0x10, !P1 ;  /* 0x000000100000780c */ /* 0x000fe80004f04270 */
[----:B------:R-:W-:Y:S03]  /*105e0*/  ISETP.LT.OR P0, PT, R3, 0x11, P0 ;  /* 0x000000110300780c */ /* 0x000fe60000701670 */
[----:B------:R-:W-:Y:S02]  /*105f0*/  @P1 LOP3.LUT R215, R215, 0x2, RZ, 0xfc, !PT ;  /* 0x00000002d7d71812 */ /* 0x000fe400078efcff */
[----:B------:R-:W-:Y:S02]  /*10600*/  ISETP.GE.AND P1, PT, R2, 0x12, PT ;  /* 0x000000120200780c */ /* 0x000fe40003f26270 */
[----:B-1----:R-:W-:Y:S02]  /*10610*/  FSEL R22, R172, -INF , !P0 ;  /* 0xff800000ac167808 */ /* 0x002fe40004000000 */
[C---:B------:R-:W-:Y:S02]  /*10620*/  ISETP.GT.AND P0, PT, R0.reuse, 0x11, !P1 ;  /* 0x000000110000780c */ /* 0x040fe40004f04270 */
[----:B------:R-:W-:Y:S02]  /*10630*/  LOP3.LUT R215, R215, 0xfffffffe, RZ, 0xc0, !PT ;  /* 0xfffffffed7d77812 */ /* 0x000fe400078ec0ff */
[----:B------:R-:W-:Y:S04]  /*10640*/  ISETP.LT.OR P0, PT, R3, 0x12, P0 ;  /* 0x000000120300780c */ /* 0x000fe80000701670 */
[----:B------:R-:W-:Y:S02]  /*10650*/  FSEL R21, R21, -INF , !P0 ;  /* 0xff80000015157808 */ /* 0x000fe40004000000 */
[----:B------:R-:W-:Y:S02]  /*10660*/  ISETP.GT.AND P0, PT, R0, 0x18, !P6 ;  /* 0x000000180000780c */ /* 0x000fe40007704270 */
[----:B------:R-:W-:Y:S02]  /*10670*/  @P1 LOP3.LUT R215, R215, 0x1, RZ, 0xfc, !PT ;  /* 0x00000001d7d71812 */ /* 0x000fe400078efcff */
[----:B------:R-:W-:Y:S02]  /*10680*/  ISETP.LT.OR P0, PT, R3, 0x19, P0 ;  /* 0x000000190300780c */ /* 0x000fe40000701670 */
[----:B------:R-:W-:Y:S02]  /*10690*/  ISETP.GE.AND P1, PT, R2, 0x1, PT ;  /* 0x000000010200780c */ /* 0x000fe40003f26270 */
[----:B------:R-:W-:Y:S02]  /*106a0*/  FSEL R20, R20, -INF , !P0 ;  /* 0xff80000014147808 */ /* 0x000fe40004000000 */
[C---:B------:R-:W-:Y:S02]  /*106b0*/  ISETP.GT.AND P0, PT, R0.reuse, 0x19, !P5 ;  /* 0x000000190000780c */ /* 0x040fe40006f04270 */
[----:B------:R-:W-:Y:S02]  /*106c0*/  LOP3.LUT R215, R215, 0xffffffdf, RZ, 0xc0, !PT ;  /* 0xffffffdfd7d77812 */ /* 0x000fe400078ec0ff */
        /* <DEDUP_REMOVED lines=11> */
[----:B------:R-:W-:Y:S04]  /*10780*/  ISETP.GT.AND P0, PT, R0, RZ, !P1 ;  /* 0x000000ff0000720c */ /* 0x000fe80004f04270 */
[----:B------:R-:W-:Y:S04]  /*10790*/  ISETP.LT.OR P0, PT, R3, 0x1, P0 ;  /* 0x000000010300780c */ /* 0x000fe80000701670 */
[----:B------:R-:W-:Y:S02]  /*107a0*/  FSEL R15, R178, -INF , !P0 ;  /* 0xff800000b20f7808 */ /* 0x000fe40004000000 */
[----:B------:R-:W-:Y:S11]  /*107b0*/  ISETP.GE.AND P0, PT, R2, 0x2a, PT ;  /* 0x0000002a0200780c */ /* 0x000ff60003f06270 */
[----:B------:R-:W-:Y:S02]  /*107c0*/  @!UPT UIADD3 URZ, URZ, URZ, URZ ;  /* 0x0000003f3f3ff290 */ /* 0x000fe4000fffe03f */
[----:B------:R-:W-:Y:S02]  /*107d0*/  @P0 LOP3.LUT R215, R215, 0x20, RZ, 0xfc, !PT ;  /* 0x00000020d7d70812 */ /* 0x000fe400078efcff */
[----:B------:R-:W-:Y:S02]  /*107e0*/  ISETP.GT.AND P0, PT, R0, 0x29, !P0 ;  /* 0x000000290000780c */ /* 0x000fe40004704270 */
[----:B------:R-:W1:Y:S02]  /*107f0*/  SHFL.IDX PT, R0, R7, 0x1, 0x1c1f ;  /* 0x003c1f0007007f89 */ /* 0x000e6400000e0000 */
[----:B------:R-:W-:Y:S04]  /*10800*/  ISETP.LT.OR P0, PT, R3, 0x2a, P0 ;  /* 0x0000002a0300780c */ /* 0x000fe80000701670 */
[----:B------:R-:W-:Y:S02]  /*10810*/  FSEL R3, R26, -INF , !P0 ;  /* 0xff8000001a037808 */ /* 0x000fe40004000000 */
[----:B------:R-:W-:Y:S01]  /*10820*/  ISETP.GE.AND P0, PT, R31, 0x1, PT ;  /* 0x000000011f00780c */ /* 0x000fe20003f06270 */
[--C-:B-1----:R-:W-:Y:S02]  /*10830*/  IMAD.IADD R12, R12, 0x1, R0.reuse ;  /* 0x000000010c0c7824 */ /* 0x102fe400078e0200 */
[----:B------:R-:W-:Y:S10]  /*10840*/  IMAD.IADD R7, R13, 0x1, R0 ;  /* 0x000000010d077824 */ /* 0x000ff400078e0200 */
        /* <DEDUP_REMOVED lines=14> */
.L_x_1932:
[----:B------:R-:W-:Y:S04]  /*10930*/  MOV R2, c[0x0][0x32c] ;  /* 0x0000cb0000027a02 */ /* 0x000fe80000000f00 */
[----:B------:R-:W-:Y:S11]  /*10940*/  ISETP.NE.AND P0, PT, R2, 0x1, PT ;  /* 0x000000010200780c */ /* 0x000ff60003f05270 */
[----:B------:R-:W-:Y:S02]  /*10950*/  @!UPT UIADD3 URZ, URZ, URZ, URZ ;  /* 0x0000003f3f3ff290 */ /* 0x000fe4000fffe03f */
[----:B------:R-:W-:Y:S05]  /*10960*/  @P0 IMAD.HI.U32 R2, R0, c[0x0][0x330], RZ ;  /* 0x0000cc0000020a27 */ /* 0x000fea00078e00ff */
[----:B------:R-:W-:Y:S02]  /*10970*/  @P0 SHF.R.U32.HI R0, RZ, c[0x0][0x334], R2 ;  /* 0x0000cd00ff000a19 */ /* 0x000fe40000011602 */
.L_x_1933:
[----:B------:R-:W-:Y:S05]  /*10980*/  BSYNC B0 ;  /* 0x0000000000007941 */ /* 0x000fea0003800000 */
.L_x_1931:
[----:B------:R-:W-:Y:S05]  /*10990*/  IMAD R0, R0, c[0x0][0x32c], R14 ;  /* 0x0000cb0000007a24 */ /* 0x000fea00078e020e */
[----:B------:R-:W-:Y:S02]  /*109a0*/  IMNMX R7, R7, R0, !PT ;  /* 0x0000000007077217 */ /* 0x000fe40007800200 */
[----:B------:R-:W-:Y:S04]  /*109b0*/  IADD3 R0, R0, c[0x0][0x32c], RZ ;  /* 0x0000cb0000007a10 */ /* 0x000fe80007ffe0ff */
[----:B------:R-:W-:Y:S02]  /*109c0*/  IMNMX R12, R12, R0, PT ;  /* 0x000000000c0c7217 */ /* 0x000fe40003800200 */
.L_x_1930:
        /* <DEDUP_REMOVED lines=19> */
[----:B------:R-:W-:Y:S02]  /*10b00*/  FSEL R2, R2, RZ, P0 ;  /* 0x000000ff02027208 */ /* 0x000fe40000000000 */
[----:B------:R-:W-:Y:S01]  /*10b10*/  ISETP.GT.AND P0, PT, R7, RZ, !P1 ;  /* 0x000000ff0700720c */ /* 0x000fe20004f04270 */
[----:B------:R-:W-:Y:S01]  /*10b20*/  FADD.FTZ R0, -R0, R9 ;  /* 0x0000000900007221 */ /* 0x000fe20000010100 */
[----:B------:R-:W-:Y:S01]  /*10b30*/  LOP3.LUT P1, RZ, R215, 0x20, RZ, 0xc0, !PT ;  /* 0x00000020d7ff7812 */ /* 0x000fe2000782c0ff */
[--C-:B------:R-:W-:Y:S01]  /*10b40*/  FFMA.FTZ R15, R15, c[0x0][0x2d0], -R2.reuse ;  /* 0x0000b4000f0f7a23 */ /* 0x100fe20000010802 */
[----:B------:R-:W-:Y:S01]  /*10b50*/  ISETP.LT.OR P0, PT, R12, 0x1, P0 ;  /* 0x000000010c00780c */ /* 0x000fe20000701670 */
[----:B------:R-:W-:Y:S02]  /*10b60*/  FMUL.FTZ R0, R0, c[0x0][0x2d0] ;  /* 0x0000b40000007a20 */ /* 0x000fe40000410000 */
[--C-:B------:R-:W-:Y:S01]  /*10b70*/  FFMA.FTZ R25, R25, c[0x0][0x2d0], -R2.reuse ;  /* 0x0000b40019197a23 */ /* 0x100fe20000010802 */
[----:B------:R-:W-:Y:S01]  /*10b80*/  FSEL R9, R189, -INF , !P0 ;  /* 0xff800000bd097808 */ /* 0x000fe20004000000 */
[----:B------:R-:W-:Y:S01]  /*10b90*/  MUFU.EX2 R15, R15 ;  /* 0x0000000f000f7308 */ /* 0x000fe20000000800 */
[----:B------:R-:W-:Y:S01]  /*10ba0*/  LOP3.LUT P0, RZ, R215, 0x10, RZ, 0xc0, !PT ;  /* 0x00000010d7ff7812 */ /* 0x000fe2000780c0ff */
[--C-:B------:R-:W-:Y:S02]  /*10bb0*/  FFMA.FTZ R186, R21, c[0x0][0x2d0], -R2.reuse ;  /* 0x0000b40015ba7a23 */ /* 0x100fe40000010802 */
[--C-:B------:R-:W-:Y:S01]  /*10bc0*/  FFMA.FTZ R184, R19, c[0x0][0x2d0], -R2.reuse ;  /* 0x0000b40013b87a23 */ /* 0x100fe20000010802 */
[----:B------:R-:W-:Y:S01]  /*10bd0*/  ISETP.GT.AND P0, PT, R7, 0x1, !P0 ;  /* 0x000000010700780c */ /* 0x000fe20004704270 */
[--C-:B------:R-:W-:Y:S02]  /*10be0*/  FFMA.FTZ R193, R18, c[0x0][0x2d0], -R2.reuse ;  /* 0x0000b40012c17a23 */ /* 0x100fe40000010802 */
[--C-:B------:R-:W-:Y:S01]  /*10bf0*/  FFMA.FTZ R192, R17, c[0x0][0x2d0], -R2.reuse ;  /* 0x0000b40011c07a23 */ /* 0x100fe20000010802 */
[----:B------:R-:W-:Y:S01]  /*10c00*/  ISETP.LT.OR P0, PT, R12, 0x2, P0 ;  /* 0x000000020c00780c */ /* 0x000fe20000701670 */
[----:B------:R-:W1:Y:S01]  /*10c10*/  MUFU.EX2 R0, R0 ;  /* 0x0000000000007308 */ /* 0x000e620000000800 */
[--C-:B------:R-:W-:Y:S02]  /*10c20*/  FFMA.FTZ R191, R16, c[0x0][0x2d0], -R2.reuse ;  /* 0x0000b40010bf7a23 */ /* 0x100fe40000010802 */
[----:B------:R-:W-:Y:S01]  /*10c30*/  FSEL R13, R188, -INF , !P0 ;  /* 0xff800000bc0d7808 */ /* 0x000fe20004000000 */
[--C-:B------:R-:W-:Y:S01]  /*10c40*/  FFMA.FTZ R187, R22, c[0x0][0x2d0], -R2.reuse ;  /* 0x0000b40016bb7a23 */ /* 0x100fe20000010802 */
[----:B------:R-:W-:Y:S01]  /*10c50*/  LOP3.LUT P0, RZ, R215, 0x8, RZ, 0xc0, !PT ;  /* 0x00000008d7ff7812 */ /* 0x000fe2000780c0ff */
[--C-:B------:R-:W-:Y:S02]  /*10c60*/  FFMA.FTZ R185, R20, c[0x0][0x2d0], -R2.reuse ;  /* 0x0000b40014b97a23 */ /* 0x100fe40000010802 */
[--C-:B------:R-:W-:Y:S01]  /*10c70*/  FFMA.FTZ R24, R24, c[0x0][0x2d0], -R2.reuse ;  /* 0x0000b40018187a23 */ /* 0x100fe20000010802 */
[----:B------:R-:W-:Y:S01]  /*10c80*/  ISETP.GT.AND P0, PT, R7, 0x8, !P0 ;  /* 0x000000080700780c */ /* 0x000fe20004704270 */
[----:B------:R-:W2:Y:S01]  /*10c90*/  MUFU.EX2 R25, R25 ;  /* 0x0000001900197308 */ /* 0x000ea20000000800 */
[--C-:B------:R-:W-:Y:S02]  /*10ca0*/  FFMA.FTZ R23, R23, c[0x0][0x2d0], -R2.reuse ;  /* 0x0000b40017177a23 */ /* 0x100fe40000010802 */
[----:B------:R-:W-:Y:S01]  /*10cb0*/  ISETP.LT.OR P0, PT, R12, 0x9, P0 ;  /* 0x000000090c00780c */ /* 0x000fe20000701670 */
[----:B------:R-:W-:Y:S03]  /*10cc0*/  FFMA.FTZ R190, R3, c[0x0][0x2d0], -R2 ;  /* 0x0000b40003be7a23 */ /* 0x000fe60000010802 */
[----:B------:R-:W-:Y:S02]  /*10cd0*/  FSEL R14, R183, -INF , !P0 ;  /* 0xff800000b70e7808 */ /* 0x000fe40004000000 */
[----:B------:R-:W-:Y:S01]  /*10ce0*/  LOP3.LUT P0, RZ, R215, 0x4, RZ, 0xc0, !PT ;  /* 0x00000004d7ff7812 */ /* 0x000fe2000780c0ff */
[----:B------:R-:W-:Y:S03]  /*10cf0*/  MUFU.EX2 R24, R24 ;  /* 0x0000001800187308 */ /* 0x000fe60000000800 */
[----:B------:R-:W-:Y:S01]  /*10d00*/  ISETP.GT.AND P0, PT, R7, 0x9, !P0 ;  /* 0x000000090700780c */ /* 0x000fe20004704270 */
[C---:B-1----:R-:W-:Y:S02]  /*10d10*/  FFMA.FTZ R2, R0.reuse, R229, R15 ;  /* 0x000000e500027223 */ /* 0x042fe4000001000f */
[----:B------:R-:W-:Y:S01]  /*10d20*/  FMUL.FTZ R16, R0, R164 ;  /* 0x000000a400107220 */ /* 0x000fe20000410000 */
[----:B------:R-:W-:Y:S01]  /*10d30*/  ISETP.LT.OR P0, PT, R12, 0xa, P0 ;  /* 0x0000000a0c00780c */ /* 0x000fe20000701670 */
[----:B------:R-:W-:Y:S02]  /*10d40*/  FMUL.FTZ R17, R0, R165 ;  /* 0x000000a500117220 */ /* 0x000fe40000410000 */
[----:B------:R-:W1:Y:S01]  /*10d50*/  MUFU.EX2 R23, R23 ;  /* 0x0000001700177308 */ /* 0x000e620000000800 */
[----:B------:R-:W-:Y:S01]  /*10d60*/  FSEL R175, R182, -INF , !P0 ;  /* 0xff800000b6af7808 */ /* 0x000fe20004000000 */
[C---:B------:R-:W-:Y:S01]  /*10d70*/  FMUL.FTZ R32, R0.reuse, R148 ;  /* 0x0000009400207220 */ /* 0x040fe20000410000 */
[----:B------:R-:W-:Y:S01]  /*10d80*/  LOP3.LUT P0, RZ, R215, 0x2, RZ, 0xc0, !PT ;  /* 0x00000002d7ff7812 */ /* 0x000fe2000780c0ff */
[C---:B------:R-:W-:Y:S01]  /*10d90*/  FMUL.FTZ R33, R0.reuse, R149 ;  /* 0x0000009500217220 */ /* 0x040fe20000410000 */
[----:B--2---:R-:W-:Y:S01]  /*10da0*/  F2FP.BF16.PACK_AB R172, R25, R15 ;  /* 0x0000000f19ac723e */ /* 0x004fe200000010ff */
[C---:B------:R-:W-:Y:S01]  /*10db0*/  FMUL.FTZ R20, R0.reuse, R160 ;  /* 0x000000a000147220 */ /* 0x040fe20000410000 */
[----:B------:R-:W-:Y:S01]  /*10dc0*/  ISETP.GT.AND P0, PT, R7, 0x10, !P0 ;  /* 0x000000100700780c */ /* 0x000fe20004704270 */
[C---:B------:R-:W-:Y:S02]  /*10dd0*/  FMUL.FTZ R21, R0.reuse, R161 ;  /* 0x000000a100157220 */ /* 0x040fe40000410000 */
[----:B------:R-:W-:Y:S01]  /*10de0*/  FMUL.FTZ R36, R0, R36 ;  /* 0x0000002400247220 */ /* 0x000fe20000410000 */
[----:B------:R-:W-:Y:S01]  /*10df0*/  ISETP.LT.OR P0, PT, R12, 0x11, P0 ;  /* 0x000000110c00780c */ /* 0x000fe20000701670 */
[C---:B------:R-:W-:Y:S01]  /*10e00*/  FMUL.FTZ R37, R0.reuse, R37 ;  /* 0x0000002500257220 */ /* 0x040fe20000410000 */
[----:B------:R-:W-:Y:S01]  /*10e10*/  MUFU.EX2 R185, R185 ;  /* 0x000000b900b97308 */ /* 0x000fe20000000800 */
[C---:B------:R-:W-:Y:S01]  /*10e20*/  FMUL.FTZ R40, R0.reuse, R40 ;  /* 0x0000002800287220 */ /* 0x040fe20000410000 */
[----:B------:R-:W-:Y:S01]  /*10e30*/  FSEL R181, R181, -INF , !P0 ;  /* 0xff800000b5b57808 */ /* 0x000fe20004000000 */
[C---:B------:R-:W-:Y:S01]  /*10e40*/  FMUL.FTZ R41, R0.reuse, R41 ;  /* 0x0000002900297220 */ /* 0x040fe20000410000 */
[----:B------:R-:W-:Y:S01]  /*10e50*/  LOP3.LUT P0, RZ, R215, 0x1, RZ, 0xc0, !PT ;  /* 0x00000001d7ff7812 */ /* 0x000fe2000780c0ff */
[C---:B------:R-:W-:Y:S02]  /*10e60*/  FMUL.FTZ R44, R0.reuse, R44 ;  /* 0x0000002c002c7220 */ /* 0x040fe40000410000 */
[C---:B------:R-:W-:Y:S01]  /*10e70*/  FMUL.FTZ R45, R0.reuse, R45 ;  /* 0x0000002d002d7220 */ /* 0x040fe20000410000 */
[C---:B------:R-:W-:Y:S01]  /*10e80*/  ISETP.GT.AND P0, PT, R7.reuse, 0x11, !P0 ;  /* 0x000000110700780c */ /* 0x040fe20004704270 */
[C---:B------:R-:W-:Y:S01]  /*10e90*/  FMUL.FTZ R48, R0.reuse, R48 ;  /* 0x0000003000307220 */ /* 0x040fe20000410000 */
[----:B------:R-:W-:Y:S01]  /*10ea0*/  MUFU.EX2 R184, R184 ;  /* 0x000000b800b87308 */ /* 0x000fe20000000800 */
[----:B------:R-:W-:Y:S01]  /*10eb0*/  FMUL.FTZ R49, R0, R49 ;  /* 0x0000003100317220 */ /* 0x000fe20000410000 */
[----:B------:R-:W-:Y:S01]  /*10ec0*/  ISETP.LT.OR P0, PT, R12, 0x12, P0 ;  /* 0x000000120c00780c */ /* 0x000fe20000701670 */
[C---:B------:R-:W-:Y:S02]  /*10ed0*/  FMUL.FTZ R52, R0.reuse, R52 ;  /* 0x0000003400347220 */ /* 0x040fe40000410000 */
[----:B------:R-:W-:Y:S01]  /*10ee0*/  FMUL.FTZ R53, R0, R53 ;  /* 0x0000003500357220 */ /* 0x000fe20000410000 */
[----:B------:R-:W-:Y:S01]  /*10ef0*/  FSEL R180, R180, -INF , !P0 ;  /* 0xff800000b4b47808 */ /* 0x000fe20004000000 */
[C---:B------:R-:W-:Y:S01]  /*10f00*/  FMUL.FTZ R56, R0.reuse, R56 ;  /* 0x0000003800387220 */ /* 0x040fe20000410000 */
[----:B------:R-:W-:Y:S01]  /*10f10*/  ISETP.GT.AND P0, PT, R7, 0x18, !P6 ;  /* 0x000000180700780c */ /* 0x000fe20007704270 */
[C---:B------:R-:W-:Y:S02]  /*10f20*/  FMUL.FTZ R57, R0.reuse, R57 ;  /* 0x0000003900397220 */ /* 0x040fe40000410000 */
[----:B------:R-:W-:Y:S01]  /*10f30*/  FMUL.FTZ R60, R0, R60 ;  /* 0x0000003c003c7220 */ /* 0x000fe20000410000 */
[----:B------:R-:W-:Y:S01]  /*10f40*/  ISETP.LT.OR P0, PT, R12, 0x19, P0 ;  /* 0x000000190c00780c */ /* 0x000fe20000701670 */
[C---:B------:R-:W-:Y:S02]  /*10f50*/  FMUL.FTZ R61, R0.reuse, R61 ;  /* 0x0000003d003d7220 */ /* 0x040fe40000410000 */
[C---:B------:R-:W-:Y:S01]  /*10f60*/  FMUL.FTZ R64, R0.reuse, R64 ;  /* 0x0000004000407220 */ /* 0x040fe20000410000 */
[----:B------:R-:W-:Y:S01]  /*10f70*/  FSEL R179, R179, -INF , !P0 ;  /* 0xff800000b3b37808 */ /* 0x000fe20004000000 */
[C---:B------:R-:W-:Y:S01]  /*10f80*/  FMUL.FTZ R65, R0.reuse, R65 ;  /* 0x0000004100417220 */ /* 0x040fe20000410000 */
[C---:B------:R-:W-:Y:S01]  /*10f90*/  ISETP.GT.AND P0, PT, R7.reuse, 0x19, !P5 ;  /* 0x000000190700780c */ /* 0x040fe20006f04270 */
[C---:B------:R-:W-:Y:S02]  /*10fa0*/  FMUL.FTZ R68, R0.reuse, R68 ;  /* 0x0000004400447220 */ /* 0x040fe40000410000 */
[----:B------:R-:W-:Y:S01]  /*10fb0*/  FMUL.FTZ R69, R0, R69 ;  /* 0x0000004500457220 */ /* 0x000fe20000410000 */
[----:B------:R-:W-:Y:S01]  /*10fc0*/  ISETP.LT.OR P0, PT, R12, 0x1a, P0 ;  /* 0x0000001a0c00780c */ /* 0x000fe20000701670 */
[C---:B------:R-:W-:Y:S02]  /*10fd0*/  FMUL.FTZ R72, R0.reuse, R72 ;  /* 0x0000004800487220 */ /* 0x040fe40000410000 */
[----:B------:R-:W-:Y:S01]  /*10fe0*/  FMUL.FTZ R73, R0, R73 ;  /* 0x0000004900497220 */ /* 0x000fe20000410000 */
[----:B------:R-:W-:Y:S01]  /*10ff0*/  FSEL R176, R174, -INF , !P0 ;  /* 0xff800000aeb07808 */ /* 0x000fe20004000000 */
[C---:B------:R-:W-:Y:S01]  /*11000*/  FMUL.FTZ R76, R0.reuse, R76 ;  /* 0x0000004c004c7220 */ /* 0x040fe20000410000 */
[----:B------:R-:W-:Y:S01]  /*11010*/  ISETP.GT.AND P0, PT, R7, 0x20, !P4 ;  /* 0x000000200700780c */ /* 0x000fe20006704270 */
[C---:B------:R-:W-:Y:S01]  /*11020*/  FMUL.FTZ R77, R0.reuse, R77 ;  /* 0x0000004d004d7220 */ /* 0x040fe20000410000 */
[----:B-1----:R-:W-:Y:S01]  /*11030*/  F2FP.BF16.PACK_AB R174, R23, R24 ;  /* 0x0000001817ae723e */ /* 0x002fe200000010ff */
        /* <DEDUP_REMOVED lines=26> */
[----:B------:R-:W-:Y:S01]  /*111e0*/  FADD.FTZ R12, R25, R2 ;  /* 0x00000002190c7221 */ /* 0x000fe20000010000 */
[----:B------:R-:W-:Y:S01]  /*111f0*/  FMNMX.FTZ R2, R9, R8, !PT ;  /* 0x0000000809027209 */ /* 0x000fe20007810000 */
[----:B------:R-:W-:Y:S01]  /*11200*/  FMUL.FTZ R25, R0, R157 ;  /* 0x0000009d00197220 */ /* 0x000fe20000410000 */
[----:B------:R-:W-:Y:S01]  /*11210*/  FSEL R7, R27, -INF , !P0 ;  /* 0xff8000001b077808 */ /* 0x000fe20004000000 */
[----:B------:R-:W-:Y:S01]  /*11220*/  FADD.FTZ R12, R24, R12 ;  /* 0x0000000c180c7221 */ /* 0x000fe20000010000 */
        /* <DEDUP_REMOVED lines=19> */
[----:B------:R-:W-:Y:S01]  /*11360*/  FMUL.FTZ R128, R0, R128 ;  /* 0x0000008000807220 */ /* 0x000fe20000410000 */
[----:B------:R-:W-:Y:S01]  /*11370*/  FMNMX.FTZ R2, R176, R2, !PT ;  /* 0x00000002b0027209 */ /* 0x000fe20007810000 */
[C---:B------:R-:W-:Y:S02]  /*11380*/  FMUL.FTZ R129, R0.reuse, R129 ;  /* 0x0000008100817220 */ /* 0x040fe40000410000 */
[----:B------:R-:W-:Y:S01]  /*11390*/  FADD.FTZ R183, R23, R12 ;  /* 0x0000000c17b77221 */ /* 0x000fe20000010000 */
[----:B------:R-:W-:Y:S01]  /*113a0*/  FMNMX.FTZ R2, R177, R2, !PT ;  /* 0x00000002b1027209 */ /* 0x000fe20007810000 */
[C---:B------:R-:W-:Y:S02]  /*113b0*/  FMUL.FTZ R12, R0.reuse, R168 ;  /* 0x000000a8000c7220 */ /* 0x040fe40000410000 */
[----:B------:R-:W-:Y:S01]  /*113c0*/  FMUL.FTZ R132, R0, R132 ;  /* 0x0000008400847220 */ /* 0x000fe20000410000 */
[----:B------:R-:W-:Y:S01]  /*113d0*/  FMNMX.FTZ R2, R178, R2, !PT ;  /* 0x00000002b2027209 */ /* 0x000fe20007810000 */
[C---:B------:R-:W-:Y:S02]  /*113e0*/  FMUL.FTZ R133, R0.reuse, R133 ;  /* 0x0000008500857220 */ /* 0x040fe40000410000 */
[----:B------:R-:W-:Y:S01]  /*113f0*/  FMUL.FTZ R136, R0, R136 ;  /* 0x0000008800887220 */ /* 0x000fe20000410000 */
[----:B------:R-:W-:Y:S01]  /*11400*/  FMNMX.FTZ R2, R182, R2, !PT ;  /* 0x00000002b6027209 */ /* 0x000fe20007810000 */
[----:B------:R-:W-:Y:S03]  /*11410*/  FMUL.FTZ R137, R0, R137 ;  /* 0x0000008900897220 */ /* 0x000fe60000410000 */
        /* <DEDUP_REMOVED lines=11> */
[----:B------:R-:W-:Y:S01]  /*114d0*/  ISETP.GT.AND P0, PT, R221, R195, PT ;  /* 0x000000c3dd00720c */ /* 0x000fe20003f04270 */
[----:B------:R-:W1:Y:S02]  /*114e0*/  MUFU.EX2 R2, R2 ;  /* 0x0000000200027308 */ /* 0x000e640000000800 */
[--C-:B------:R-:W-:Y:S02]  /*114f0*/  FFMA.FTZ R173, R9, c[0x0][0x2d0], -R8.reuse ;  /* 0x0000b40009ad7a23 */ /* 0x100fe40000010808 */
[--C-:B------:R-:W-:Y:S02]  /*11500*/  FFMA.FTZ R9, R13, c[0x0][0x2d0], -R8.reuse ;  /* 0x0000b4000d097a23 */ /* 0x100fe40000010808 */
[----:B------:R-:W-:Y:S02]  /*11510*/  FMUL.FTZ R13, R0, R169 ;  /* 0x000000a9000d7220 */ /* 0x000fe40000410000 */
[--C-:B------:R-:W-:Y:S02]  /*11520*/  FFMA.FTZ R0, R14, c[0x0][0x2d0], -R8.reuse ;  /* 0x0000b4000e007a23 */ /* 0x100fe40000010808 */
[----:B------:R-:W-:Y:S10]  /*11530*/  MUFU.EX2 R161, R9 ;  /* 0x0000000900a17308 */ /* 0x000ff40000000800 */
[----:B------:R-:W2:Y:S01]  /*11540*/  MUFU.EX2 R173, R173 ;  /* 0x000000ad00ad7308 */ /* 0x000ea20000000800 */
[C---:B-1----:R-:W-:Y:S02]  /*11550*/  FMUL.FTZ R27, R2.reuse, R159 ;  /* 0x0000009f021b7220 */ /* 0x042fe40000410000 */
[C---:B------:R-:W-:Y:S02]  /*11560*/  FMUL.FTZ R34, R2.reuse, R150 ;  /* 0x0000009602227220 */ /* 0x040fe40000410000 */
[C---:B------:R-:W-:Y:S05]  /*11570*/  FMUL.FTZ R35, R2.reuse, R151 ;  /* 0x0000009702237220 */ /* 0x040fea0000410000 */
[----:B------:R1:W-:Y:S01]  /*11580*/  MUFU.EX2 R159, R0 ;  /* 0x00000000009f7308 */ /* 0x0003e20000000800 */
[----:B------:R-:W3:Y:S01]  /*11590*/  LDSM.16.MT88.4 R148, [R147] ;  /* 0x000000009394783b */ /* 0x000ee20000004200 */
[C---:B------:R-:W-:Y:S02]  /*115a0*/  FMUL.FTZ R26, R2.reuse, R158 ;  /* 0x0000009e021a7220 */ /* 0x040fe40000410000 */
[C---:B------:R-:W-:Y:S02]  /*115b0*/  FMUL.FTZ R14, R2.reuse, R170 ;  /* 0x000000aa020e7220 */ /* 0x040fe40000410000 */
[C---:B------:R-:W-:Y:S02]  /*115c0*/  FMUL.FTZ R15, R2.reuse, R171 ;  /* 0x000000ab020f7220 */ /* 0x040fe40000410000 */
[C---:B------:R-:W-:Y:S02]  /*115d0*/  FMUL.FTZ R18, R2.reuse, R166 ;  /* 0x000000a602127220 */ /* 0x040fe40000410000 */
[C---:B------:R-:W-:Y:S02]  /*115e0*/  FMUL.FTZ R19, R2.reuse, R167 ;  /* 0x000000a702137220 */ /* 0x040fe40000410000 */
[C---:B------:R-:W-:Y:S01]  /*115f0*/  FMUL.FTZ R22, R2.reuse, R162 ;  /* 0x000000a202167220 */ /* 0x040fe20000410000 */
[----:B------:R-:W-:Y:S01]  /*11600*/  LDSM.16.MT88.4 R164, [R147+0x1000] ;  /* 0x0010000093a4783b */ /* 0x000fe20000004200 */
[C---:B--2---:R-:W-:Y:S01]  /*11610*/  FFMA.FTZ R157, R2.reuse, R230, R173 ;  /* 0x000000e6029d7223 */ /* 0x044fe200000100ad */
[----:B------:R-:W-:Y:S01]  /*11620*/  F2FP.BF16.PACK_AB R173, R161, R173 ;  /* 0x000000ada1ad723e */ /* 0x000fe200000010ff */
[C---:B------:R-:W-:Y:S02]  /*11630*/  FMUL.FTZ R23, R2.reuse, R163 ;  /* 0x000000a302177220 */ /* 0x040fe40000410000 */
[C---:B------:R-:W-:Y:S02]  /*11640*/  FMUL.FTZ R30, R2.reuse, R154 ;  /* 0x0000009a021e7220 */ /* 0x040fe40000410000 */
[C---:B------:R-:W-:Y:S02]  /*11650*/  FMUL.FTZ R31, R2.reuse, R155 ;  /* 0x0000009b021f7220 */ /* 0x040fe40000410000 */
[C---:B------:R-:W-:Y:S01]  /*11660*/  FMUL.FTZ R38, R2.reuse, R38 ;  /* 0x0000002602267220 */ /* 0x040fe20000410000 */
[----:B------:R-:W-:Y:S01]  /*11670*/  LDSM.16.MT88.4 R152, [R147+0x800] ;  /* 0x000800009398783b */ /* 0x000fe20000004200 */
        /* <DEDUP_REMOVED lines=16> */
[----:B------:R-:W-:Y:S02]  /*11780*/  FADD.FTZ R157, R161, R157 ;  /* 0x0000009da19d7221 */ /* 0x000fe40000010000 */
[C---:B------:R-:W-:Y:S02]  /*11790*/  FMUL.FTZ R66, R2.reuse, R66 ;  /* 0x0000004202427220 */ /* 0x040fe40000410000 */
[C---:B------:R-:W-:Y:S02]  /*117a0*/  FMUL.FTZ R67, R2.reuse, R67 ;  /* 0x0000004302437220 */ /* 0x040fe40000410000 */
[C---:B---3--:R-:W-:Y:S05]  /*117b0*/  HMMA.16816.F32.BF16 R12, R172.reuse, R148, R12 ;  /* 0x00000094ac0c723c */ /* 0x048fea000004180c */
        /* <DEDUP_REMOVED lines=37> */
[--C-:B------:R-:W-:Y:S02]  /*11a10*/  FFMA.FTZ R0, R181, c[0x0][0x2d0], -R8.reuse ;  /* 0x0000b400b5007a23 */ /* 0x100fe40000010808 */
[C---:B------:R-:W-:Y:S01]  /*11a20*/  FMUL.FTZ R134, R2.reuse, R134 ;  /* 0x0000008602867220 */ /* 0x040fe20000410000 */
[----:B------:R-:W-:Y:S01]  /*11a30*/  MUFU.EX2 R181, R192 ;  /* 0x000000c000b57308 */ /* 0x000fe20000000800 */
[C---:B------:R-:W-:Y:S02]  /*11a40*/  FMUL.FTZ R135, R2.reuse, R135 ;  /* 0x0000008702877220 */ /* 0x040fe40000410000 */
[C---:B------:R-:W-:Y:S02]  /*11a50*/  FMUL.FTZ R138, R2.reuse, R138 ;  /* 0x0000008a028a7220 */ /* 0x040fe40000410000 */
[----:B------:R-:W-:Y:S05]  /*11a60*/  FMUL.FTZ R139, R2, R139 ;  /* 0x0000008b028b7220 */ /* 0x000fea0000410000 */
[----:B------:R2:W-:Y:S01]  /*11a70*/  MUFU.EX2 R162, R0 ;  /* 0x0000000000a27308 */ /* 0x0005e20000000800 */
[C---:B-1----:R-:W-:Y:S09]  /*11a80*/  HMMA.16816.F32.BF16 R28, R172.reuse, R148, R28 ;  /* 0x00000094ac1c723c */ /* 0x042ff2000004181c */
[----:B------:R-:W1:Y:S01]  /*11a90*/  MUFU.EX2 R2, R187 ;  /* 0x000000bb00027308 */ /* 0x000e620000000800 */
[C---:B------:R-:W-:Y:S01]  /*11aa0*/  HMMA.16816.F32.BF16 R32, R172.reuse, R150, R32 ;  /* 0x00000096ac20723c */ /* 0x040fe20000041820 */
[----:B------:R-:W3:Y:S02]  /*11ab0*/  LDSM.16.MT88.4 R148, [R197] ;  /* 0x00000000c594783b */ /* 0x000ee40000004200 */
[--C-:B--2---:R-:W-:Y:S06]  /*11ac0*/  FFMA.FTZ R0, R180, c[0x0][0x2d0], -R8.reuse ;  /* 0x0000b400b4007a23 */ /* 0x104fec0000010808 */
[----:B------:R-:W-:Y:S10]  /*11ad0*/  MUFU.EX2 R180, R193 ;  /* 0x000000c100b47308 */ /* 0x000ff40000000800 */
[----:B------:R2:W4:Y:S01]  /*11ae0*/  MUFU.EX2 R160, R0 ;  /* 0x0000000000a07308 */ /* 0x0005220000000800 */
[C---:B---3--:R-:W-:Y:S03]  /*11af0*/  HMMA.16816.F32.BF16 R36, R172.reuse, R148, R36 ;  /* 0x00000094ac24723c */ /* 0x048fe60000041824 */
[--C-:B--2---:R-:W-:Y:S05]  /*11b00*/  FFMA.FTZ R0, R179, c[0x0][0x2d0], -R8.reuse ;  /* 0x0000b400b3007a23 */ /* 0x104fea0000010808 */
[C---:B------:R-:W-:Y:S01]  /*11b10*/  HMMA.16816.F32.BF16 R40, R172.reuse, R150, R40 ;  /* 0x00000096ac28723c */ /* 0x040fe20000041828 */
[----:B------:R-:W2:Y:S01]  /*11b20*/  LDSM.16.MT88.4 R148, [R147+0x1800] ;  /* 0x001800009394783b */ /* 0x000ea20000004200 */
[----:B------:R3:W-:Y:S02]  /*11b30*/  MUFU.EX2 R9, R0 ;  /* 0x0000000000097308 */ /* 0x0007e40000000800 */
[----:B---3--:R-:W-:Y:S08]  /*11b40*/  FFMA.FTZ R0, R176, c[0x0][0x2d0], -R8 ;  /* 0x0000b400b0007a23 */ /* 0x008ff00000010808 */
[----:B------:R1:W3:Y:S01]  /*11b50*/  MUFU.EX2 R179, R0 ;  /* 0x0000000000b37308 */ /* 0x0002e20000000800 */
[C---:B--2---:R-:W-:Y:S08]  /*11b60*/  HMMA.16816.F32.BF16 R44, R172.reuse, R148, R44 ;  /* 0x00000094ac2c723c */ /* 0x044ff0000004182c */
[C---:B------:R-:W-:Y:S01]  /*11b70*/  HMMA.16816.F32.BF16 R48, R172.reuse, R150, R48 ;  /* 0x00000096ac30723c */ /* 0x040fe20000041830 */
[----:B------:R-:W2:Y:S03]  /*11b80*/  LDSM.16.MT88.4 R148, [R196+0x1800] ;  /* 0x00180000c494783b */ /* 0x000ea60000004200 */
[----:B-1----:R-:W-:Y:S02]  /*11b90*/  FADD.FTZ R0, R2, R183 ;  /* 0x000000b702007221 */ /* 0x002fe40000010000 */
[----:B------:R-:W1:Y:S02]  /*11ba0*/  MUFU.EX2 R183, R191 ;  /* 0x000000bf00b77308 */ /* 0x000e640000000800 */
[C---:B------:R-:W-:Y:S04]  /*11bb0*/  FADD.FTZ R161, R156.reuse, R0 ;  /* 0x000000009ca17221 */ /* 0x040fe80000010000 */
        /* <DEDUP_REMOVED lines=34> */
[----:B----4-:R-:W-:Y:S01]  /*11de0*/  F2FP.BF16.PACK_AB R149, R160, R162 ;  /* 0x000000a2a095723e */ /* 0x010fe200000010ff */
[----:B------:R-:W-:Y:S02]  /*11df0*/  FADD.FTZ R2, R158, R0 ;  /* 0x000000009e027221 */ /* 0x000fe40000010000 */
[----:B------:R-:W-:Y:S01]  /*11e00*/  F2FP.BF16.PACK_AB R150, R184, R185 ;  /* 0x000000b9b896723e */ /* 0x000fe200000010ff */
[----:B------:R-:W-:Y:S01]  /*11e10*/  LDSM.16.MT88.4 R156, [R197+0x5000] ;  /* 0x00500000c59c783b */ /* 0x000fe20000004200 */
[----:B---3--:R-:W-:Y:S03]  /*11e20*/  F2FP.BF16.PACK_AB R151, R179, R9 ;  /* 0x00000009b397723e */ /* 0x008fe600000010ff */
[----:B------:R-:W-:Y:S01]  /*11e30*/  F2FP.BF16.PACK_AB R172, R181, R180 ;  /* 0x000000b4b5ac723e */ /* 0x000fe200000010ff */
[----:B------:R-:W-:Y:S01]  /*11e40*/  FADD.FTZ R2, R162, R2 ;  /* 0x00000002a2027221 */ /* 0x000fe20000010000 */
[----:B-1----:R-:W-:Y:S01]  /*11e50*/  F2FP.BF16.PACK_AB R174, R186, R183 ;  /* 0x000000b7baae723e */ /* 0x002fe200000010ff */
[----:B------:R-:W-:Y:S01]  /*11e60*/  FFMA.FTZ R0, R177, c[0x0][0x2d0], -R8 ;  /* 0x0000b400b1007a23 */ /* 0x000fe20000010808 */
[C---:B------:R-:W-:Y:S03]  /*11e70*/  HMMA.16816.F32.BF16 R12, R148.reuse, R152, R12 ;  /* 0x00000098940c723c */ /* 0x040fe6000004180c */
[----:B------:R1:W-:Y:S02]  /*11e80*/  MUFU.EX2 R177, R0 ;  /* 0x0000000000b17308 */ /* 0x0003e40000000800 */
[----:B------:R-:W-:Y:S03]  /*11e90*/  FADD.FTZ R2, R160, R2 ;  /* 0x00000002a0027221 */ /* 0x000fe60000010000 */
[C---:B------:R-:W-:Y:S01]  /*11ea0*/  HMMA.16816.F32.BF16 R16, R148.reuse, R154, R16 ;  /* 0x0000009a9410723c */ /* 0x040fe20000041810 */
[----:B------:R-:W2:Y:S03]  /*11eb0*/  LDSM.16.MT88.4 R152, [R196+0x800] ;  /* 0x00080000c498783b */ /* 0x000ea60000004200 */
[----:B------:R-:W-:Y:S01]  /*11ec0*/  FADD.FTZ R2, R9, R2 ;  /* 0x0000000209027221 */ /* 0x000fe20000010000 */
[----:B------:R-:W-:Y:S03]  /*11ed0*/  MOV R9, R4 ;  /* 0x0000000400097202 */ /* 0x000fe60000000f00 */
[----:B------:R-:W-:Y:S04]  /*11ee0*/  FADD.FTZ R2, R179, R2 ;  /* 0x00000002b3027221 */ /* 0x000fe80000010000 */
[--C-:B-1----:R-:W-:Y:S04]  /*11ef0*/  FFMA.FTZ R0, R178, c[0x0][0x2d0], -R8.reuse ;  /* 0x0000b400b2007a23 */ /* 0x102fe80000010808 */
[----:B------:R-:W1:Y:S01]  /*11f00*/  MUFU.EX2 R178, R0 ;  /* 0x0000000000b27308 */ /* 0x000e620000000800 */
[C---:B--2---:R-:W-:Y:S03]  /*11f10*/  HMMA.16816.F32.BF16 R20, R148.reuse, R152, R20 ;  /* 0x000000989414723c */ /* 0x044fe60000041814 */
[----:B-1----:R-:W-:Y:S01]  /*11f20*/  F2FP.BF16.PACK_AB R173, R178, R177 ;  /* 0x000000b1b2ad723e */ /* 0x002fe200000010ff */
[--C-:B------:R-:W-:Y:S04]  /*11f30*/  FFMA.FTZ R0, R182, c[0x0][0x2d0], -R8.reuse ;  /* 0x0000b400b6007a23 */ /* 0x100fe80000010808 */
[C---:B------:R-:W-:Y:S01]  /*11f40*/  HMMA.16816.F32.BF16 R24, R148.reuse, R154, R24 ;  /* 0x0000009a9418723c */ /* 0x040fe20000041818 */
[----:B------:R-:W1:Y:S01]  /*11f50*/  LDSM.16.MT88.4 R152, [R198+0x800] ;  /* 0x00080000c698783b */ /* 0x000e620000004200 */
[----:B------:R2:W-:Y:S02]  /*11f60*/  MUFU.EX2 R176, R0 ;  /* 0x0000000000b07308 */ /* 0x0005e40000000800 */
[----:B------:R-:W-:Y:S02]  /*11f70*/  FFMA.FTZ R8, R7, c[0x0][0x2d0], -R8 ;  /* 0x0000b40007087a23 */ /* 0x000fe40000010808 */
[----:B------:R-:W-:Y:S06]  /*11f80*/  FADD.FTZ R7, R177, R2 ;  /* 0x00000002b1077221 */ /* 0x000fec0000010000 */
[----:B------:R-:W3:Y:S01]  /*11f90*/  MUFU.EX2 R8, R8 ;  /* 0x0000000800087308 */ /* 0x000ee20000000800 */
[----:B--2---:R-:W-:Y:S04]  /*11fa0*/  FADD.FTZ R0, R185, R161 ;  /* 0x000000a1b9007221 */ /* 0x004fe80000010000 */
[----:B------:R-:W-:Y:S04]  /*11fb0*/  FADD.FTZ R0, R184, R0 ;  /* 0x00000000b8007221 */ /* 0x000fe80000010000 */
[----:B------:R-:W-:Y:S01]  /*11fc0*/  FADD.FTZ R0, R180, R0 ;  /* 0x00000000b4007221 */ /* 0x000fe20000010000 */
[----:B---3--:R-:W-:Y:S03]  /*11fd0*/  F2FP.BF16.PACK_AB R175, R8, R176 ;  /* 0x000000b008af723e */ /* 0x008fe600000010ff */
[----:B------:R-:W-:Y:S01]  /*11fe0*/  FADD.FTZ R2, R181, R0 ;  /* 0x00000000b5027221 */ /* 0x000fe20000010000 */
[C---:B-1----:R-:W-:Y:S03]  /*11ff0*/  HMMA.16816.F32.BF16 R28, R148.reuse, R152, R28 ;  /* 0x00000098941c723c */ /* 0x042fe6000004181c */
[----:B------:R-:W-:Y:S02]  /*12000*/  FADD.FTZ R0, R178, R7 ;  /* 0x00000007b2007221 */ /* 0x000fe40000010000 */
[----:B------:R-:W-:Y:S02]  /*12010*/  FADD.FTZ R2, R183, R2 ;  /* 0x00000002b7027221 */ /* 0x000fe40000010000 */
[----:B------:R-:W-:Y:S01]  /*12020*/  FADD.FTZ R0, R176, R0 ;  /* 0x00000000b0007221 */ /* 0x000fe20000010000 */
[C---:B------:R-:W-:Y:S01]  /*12030*/  HMMA.16816.F32.BF16 R32, R148.reuse, R154, R32 ;  /* 0x0000009a9420723c */ /* 0x040fe20000041820 */
[----:B------:R-:W1:Y:S03]  /*12040*/  LDSM.16.MT88.4 R152, [R197+0x800] ;  /* 0x00080000c598783b */ /* 0x000e660000004200 */
[----:B------:R-:W-:Y:S01]  /*12050*/  FADD.FTZ R230, R8, R0 ;  /* 0x0000000008e67221 */ /* 0x000fe20000010000 */
[----:B------:R-:W-:Y:S01]  /*12060*/  IADD3 R0, R221, -0x1, RZ ;  /* 0xffffffffdd007810 */ /* 0x000fe20007ffe0ff */
[----:B------:R-:W-:Y:S01]  /*12070*/  FADD.FTZ R229, R186, R2 ;  /* 0x00000002bae57221 */ /* 0x000fe20000010000 */
[----:B------:R-:W-:Y:S02]  /*12080*/  MOV R8, R3 ;  /* 0x0000000300087202 */ /* 0x000fe40000000f00 */
[----:B------:R-:W-:Y:S01]  /*12090*/  MOV R221, R0 ;  /* 0x0000000000dd7202 */ /* 0x000fe20000000f00 */
        /* <DEDUP_REMOVED lines=85> */
[----:B------:R-:W-:Y:S06]  /*125f0*/  @!UPT UIADD3 URZ, URZ, URZ, URZ ;  /* 0x0000003f3f3ff290 */ /* 0x000fec000fffe03f */
[----:B------:R-:W-:Y:S01]  /*12600*/  IMAD.SHL.U32 R194, R194, 0x80, RZ ;  /* 0x00000080c2c27824 */ /* 0x000fe200078e00ff */
[----:B------:R-:W-:Y:S01]  /*12610*/  MOV R9, R4 ;  /* 0x0000000400097202 */ /* 0x000fe20000000f00 */
[----:B------:R-:W-:Y:S01]  /*12620*/  IMAD.MOV.U32 R8, RZ, RZ, R3 ;  /* 0x000000ffff087224 */ /* 0x000fe200078e0003 */
[----:B------:R-:W-:-:S07]  /*12630*/  MOV R221, R0 ;  /* 0x0000000000dd7202 */ /* 0x000fce0000000f00 */
.L_x_1921:
[----:B------:R-:W-:Y:S01]  /*12640*/  LOP3.LUT P0, RZ, R215, 0x40, RZ, 0xc0, !PT ;  /* 0x00000040d7ff7812 */ /* 0x000fe2000780c0ff */
[----:B------:R-:W2:Y:S01]  /*12650*/  LDL R2, [R1+0x58] ;  /* 0x0000580001027983 */ /* 0x000ea20000100800 */
[----:B------:R-:W-:-:S11]  /*12660*/  IADD3 R194, R194, 0x7f, RZ ;  /* 0x0000007fc2c27810 */ /* 0x000fd60007ffe0ff */
[----:B------:R-:W-:-:S05]  /*12670*/  @P0 IMAD.HI.U32 R0, R194, c[0x0][0x2c8], RZ ;  /* 0x0000b200c2000a27 */ /* 0x000fca00078e00ff */
[----:B------:R-:W-:Y:S02]  /*12680*/  @P0 SHF.R.U32.HI R194, RZ, c[0x0][0x2cc], R0 ;  /* 0x0000b300ffc20a19 */ /* 0x000fe40000011600 */
[----:B------:R-:W3:Y:S01]  /*12690*/  LDL R0, [R1+0x64] ;  /* 0x0000640001007983 */ /* 0x000ee20000100800 */
[----:B------:R-:W-:-:S05]  /*126a0*/  IMAD.MOV.U32 R244, RZ, RZ, c[0x0][0x32c] ;  /* 0x0000cb00fff47624 */ /* 0x000fca00078e00ff */
[----:B------:R-:W-:Y:S02]  /*126b0*/  ISETP.GE.AND P0, PT, R244, 0x1, PT ;  /* 0x00000001f400780c */ /* 0x000fe40003f06270 */
[----:B------:R-:W-:-:S11]  /*126c0*/  LOP3.LUT R215, R215, 0xffffffbf, RZ, 0xc0, !PT ;  /* 0xffffffbfd7d77812 */ /* 0x000fd600078ec0ff */
[----:B------:R-:W-:Y:S02]  /*126d0*/  @P0 LOP3.LUT R215, R215, 0x40, RZ, 0xfc, !PT ;  /* 0x00000040d7d70812 */ /* 0x000fe400078efcff */
[----:B---3--:R-:W-:-:S05]  /*126e0*/  IADD3 R194, R194, 0x1, R0 ;  /* 0x00000001c2c27810 */ /* 0x008fca0007ffe000 */
[----:B--2---:R-:W-:-:S05]  /*126f0*/  IMAD.IADD R194, R194, 0x1, -R2 ;  /* 0x00000001c2c27824 */ /* 0x004fca00078e0a02 */
[----:B------:R-:W-:Y:S01]  /*12700*/  IADD3 R2, R194, -c[0x0][0x324], RZ ;  /* 0x8000c900c2027a10 */ /* 0x000fe20007ffe0ff */
[----:B------:R-:W-:Y:S05]  /*12710*/  @!P0 BRA `(.L_x_1935) ;  /* 0x0000010000008947 */ /* 0x000fea0003800000 */
[----:B------:R-:W-:Y:S01]  /*12720*/  MOV R0, R194 ;  /* 0x000000c200007202 */ /* 0x000fe20000000f00 */
        /* <DEDUP_REMOVED lines=9> */
.L_x_1937:
[----:B------:R-:W-:-:S13]  /*127c0*/  ISETP.NE.AND P0, PT, R244, 0x1, PT ;  /* 0x00000001f400780c */ /* 0x000fda0003f05270 */
[----:B------:R-:W-:-:S05]  /*127d0*/  @P0 IMAD.HI.U32 R3, R0, c[0x0][0x330], RZ ;  /* 0x0000cc0000030a27 */ /* 0x000fca00078e00ff */
[----:B------:R-:W-:Y:S02]  /*127e0*/  @P0 SHF.R.U32.HI R0, RZ, c[0x0][0x334], R3 ;  /* 0x0000cd00ff000a19 */ /* 0x000fe40000011603 */
.L_x_1938:
[----:B------:R-:W-:Y:S05]  /*127f0*/  BSYNC B0 ;  /* 0x0000000000007941 */ /* 0x000fea0003800000 */
.L_x_1936:
[----:B------:R-:W-:-:S05]  /*12800*/  IMAD R0, R0, c[0x0][0x32c], RZ ;  /* 0x0000cb0000007a24 */ /* 0x000fca00078e02ff */
[----:B------:R-:W-:-:S04]  /*12810*/  IMNMX R2, R2, R0, !PT ;  /* 0x0000000002027217 */ /* 0x000fc80007800200 */
.L_x_1935:
[----:B------:R-:W-:-:S05]  /*12820*/  IADD3 R2, R2, 0x2f, RZ ;  /* 0x0000002f02027810 */ /* 0x000fca0007ffe0ff */
[----:B------:R-:W-:-:S05]  /*12830*/  IMAD.HI R2, R2, 0x2aaaaaab, RZ ;  /* 0x2aaaaaab02027827 */ /* 0x000fca00078e02ff */
[----:B------:R-:W-:-:S04]  /*12840*/  SHF.R.U32.HI R194, RZ, 0x1f, R2 ;  /* 0x0000001fffc27819 */ /* 0x000fc80000011602 */
[----:B------:R-:W-:-:S04]  /*12850*/  LEA.HI.SX32 R194, R2, R194, 0x1d ;  /* 0x000000c202c27211 */ /* 0x000fc800078feaff */
[----:B------:R-:W-:-:S04]  /*12860*/  IMNMX R194, R236, R194, !PT ;  /* 0x000000c2ecc27217 */ /* 0x000fc80007800200 */
[----:B------:R-:W-:-:S13]  /*12870*/  ISETP.GE.AND P0, PT, R221, R194, PT ;  /* 0x000000c2dd00720c */ /* 0x000fda0003f06270 */
[----:B------:R-:W-:Y:S05]  /*12880*/  @!P0 BRA `(.L_x_1939) ;  /* 0x00002ea000008947 */ /* 0x000fea0003800000 */
.L_x_1944:
[----:B------:R-:W-:Y:S04]  /*12890*/  DEPBAR.LE SB0, 0x0 ;  /* 0x000080000000791a */ /* 0x000fe80000000000 */
[----:B------:R-:W-:Y:S01]  /*128a0*/  WARPSYNC 0xffffffff ;  /* 0xffffffff00007948 */ /* 0x000fe20003800000 */
[----:B------:R-:W-:Y:S01]  /*128b0*/  BAR.SYNC.DEFER_BLOCKING 0x0 ;  /* 0x0000000000007b1d */ /* 0x000fe20000010000 */
[----:B------:R-:W-:Y:S01]  /*128c0*/  ISETP.GT.AND P0, PT, R236, R221, PT ;  /* 0x000000ddec00720c */ /* 0x000fe20003f04270 */
[----:B------:R-:W-:Y:S01]  /*128d0*/  IMAD.MOV.U32 R2, RZ, RZ, R9 ;  /* 0x000000ffff027224 */ /* 0x000fe200078e0009 */
        /* <DEDUP_REMOVED lines=33> */
[----:B------:R-:W-:Y:S01]  /*12af0*/  IADD3.X R4, R0, RZ, R228, P1, P0 ;  /* 0x000000ff00047210 */ /* 0x000fe20000fe04e4 */
[----:B------:R-:W-:Y:S01]  /*12b00*/  @!P2 IMAD.MOV.U32 R13, RZ, RZ, c[0x0][0x20c] ;  /* 0x00008300ff0da624 */ /* 0x000fe200078e00ff */
[C---:B-----5:R-:W-:Y:S04]  /*12b10*/  LEA R14, P0, R3.reuse, c[0x0][0x1f8], 0x1 ;  /* 0x00007e00030e7a11 */ /* 0x060fe800078008ff */
[----:B------:R-:W-:Y:S01]  /*12b20*/  LEA.HI.X R15, R3, c[0x0][0x1fc], R4, 0x1, P0 ;  /* 0x00007f00030f7a11 */ /* 0x000fe200000f0c04 */
[----:B------:R-:W-:Y:S01]  /*12b30*/  @!P2 IMAD.MOV.U32 R3, RZ, RZ, c[0x0][0x208] ;  /* 0x00008200ff03a624 */ /* 0x000fe200078e00ff */
[----:B------:R-:W-:Y:S03]  /*12b40*/  IADD3 R4, P1, P0, R12, 0x80, R226 ;  /* 0x000000800c047810 */ /* 0x000fe6000783e0e2 */
[----:B------:R5:W-:Y:S02]  /*12b50*/  LDGSTS.E.BYPASS.LTC128B.128 [R220+0x5880], [R14.64], !P6 ;  /* 0x058800000edc7fae */ /* 0x000be4000f101d4c */
[----:B-----5:R-:W-:Y:S02]  /*12b60*/  IADD3.X R15, R0, RZ, R228, P1, P0 ;  /* 0x000000ff000f7210 */ /* 0x020fe40000fe04e4 */
        /* <DEDUP_REMOVED lines=30> */
.L_x_1941:
[----:B------:R-:W-:Y:S05]  /*12d50*/  BSYNC B0 ;  /* 0x0000000000007941 */ /* 0x000fea0003800000 */
.L_x_1940:
        /* <DEDUP_REMOVED lines=175> */
[----:B------:R-:W1:Y:S10]  /*13850*/  MUFU.TANH R181, R19 ;  /* 0x0000001300b57308 */ /* 0x000e740000002400 */
[----:B------:R5:W1:Y:S10]  /*13860*/  MUFU.TANH R173, R20 ;  /* 0x0000001400ad7308 */ /* 0x000a740000002400 */
[----:B------:R1:W1:Y:S01]  /*13870*/  MUFU.TANH R172, R21 ;  /* 0x0000001500ac7308 */ /* 0x0002620000002400 */
[C---:B----4-:R-:W-:Y:S09]  /*13880*/  HMMA.16816.F32.BF16 R28, R184.reuse, R12, R28 ;  /* 0x0000000cb81c723c */ /* 0x050ff2000004181c */
[----:B------:R4:W2:Y:S01]  /*13890*/  MUFU.TANH R180, R22 ;  /* 0x0000001600b47308 */ /* 0x0008a20000002400 */
[----:B------:R-:W-:Y:S09]  /*138a0*/  HMMA.16816.F32.BF16 R32, R184, R14, R32 ;  /* 0x0000000eb820723c */ /* 0x000ff20000041820 */
[----:B------:R2:W2:Y:S05]  /*138b0*/  MUFU.TANH R175, R23 ;  /* 0x0000001700af7308 */ /* 0x0004aa0000002400 */
[----:B-----5:R-:W-:Y:S02]  /*138c0*/  FMUL.FTZ R20, R28, c[0x0][0x320] ;  /* 0x0000c8001c147a20 */ /* 0x020fe40000410000 */
[----:B------:R-:W-:Y:S02]  /*138d0*/  FMUL.FTZ R18, R29, c[0x0][0x320] ;  /* 0x0000c8001d127a20 */ /* 0x000fe40000410000 */
[----:B-1----:R-:W-:Y:S02]  /*138e0*/  FMUL.FTZ R21, R30, c[0x0][0x320] ;  /* 0x0000c8001e157a20 */ /* 0x002fe40000410000 */
[----:B------:R-:W1:Y:S01]  /*138f0*/  MUFU.TANH R20, R20 ;  /* 0x0000001400147308 */ /* 0x000e620000002400 */
[----:B----4-:R-:W-:Y:S02]  /*13900*/  FMUL.FTZ R22, R25, c[0x0][0x320] ;  /* 0x0000c80019167a20 */ /* 0x010fe40000410000 */
[----:B------:R-:W-:Y:S02]  /*13910*/  FMUL.FTZ R25, R26, c[0x0][0x320] ;  /* 0x0000c8001a197a20 */ /* 0x000fe40000410000 */
[----:B------:R-:W-:Y:S02]  /*13920*/  FMUL.FTZ R19, R31, c[0x0][0x320] ;  /* 0x0000c8001f137a20 */ /* 0x000fe40000410000 */
[----:B------:R-:W-:Y:S02]  /*13930*/  FMUL.FTZ R17, R32, c[0x0][0x320] ;  /* 0x0000c80020117a20 */ /* 0x000fe40000410000 */
[----:B------:R-:W-:Y:S01]  /*13940*/  FMUL.FTZ R16, R33, c[0x0][0x320] ;  /* 0x0000c80021107a20 */ /* 0x000fe20000410000 */
[----:B------:R-:W4:Y:S01]  /*13950*/  MUFU.TANH R22, R22 ;  /* 0x0000001600167308 */ /* 0x000f220000002400 */
[----:B--2---:R-:W-:Y:S02]  /*13960*/  FMUL.FTZ R23, R24, c[0x0][0x320] ;  /* 0x0000c80018177a20 */ /* 0x004fe40000410000 */
[----:B------:R-:W-:Y:S02]  /*13970*/  FMUL.FTZ R24, R27, c[0x0][0x320] ;  /* 0x0000c8001b187a20 */ /* 0x000fe40000410000 */
[----:B------:R-:W-:Y:S02]  /*13980*/  FMUL.FTZ R7, R34, c[0x0][0x320] ;  /* 0x0000c80022077a20 */ /* 0x000fe40000410000 */
[----:B------:R-:W-:Y:S03]  /*13990*/  FMUL.FTZ R0, R35, c[0x0][0x320] ;  /* 0x0000c80023007a20 */ /* 0x000fe60000410000 */
[----:B------:R-:W2:Y:S10]  /*139a0*/  MUFU.TANH R23, R23 ;  /* 0x0000001700177308 */ /* 0x000eb40000002400 */
        /* <DEDUP_REMOVED lines=10> */
[----:B-1234-:R-:W-:Y:S02]  /*13a50*/  IADD3 R0, R221, -0x1, RZ ;  /* 0xffffffffdd007810 */ /* 0x01efe40007ffe0ff */
        /* <DEDUP_REMOVED lines=9> */
[----:B------:R-:W-:Y:S01]  /*13af0*/  IMAD R0, R0, 0x30, RZ ;  /* 0x0000003000007824 */ /* 0x000fe200078e02ff */
[-C--:B------:R-:W-:Y:S03]  /*13b00*/  @P1 IADD3 R4, P2, R224, R12.reuse, RZ ;  /* 0x0000000ce0041210 */ /* 0x080fe60007f5e0ff */
[----:B------:R-:W-:Y:S04]  /*13b10*/  IMAD.IADD R0, R13, 0x1, R0 ;  /* 0x000000010d007824 */ /* 0x000fe800078e0200 */
        /* <DEDUP_REMOVED lines=9> */
[C---:B-1----:R-:W-:Y:S04]  /*13bb0*/  @P1 LEA R14, P2, R4.reuse, c[0x0][0x1c8], 0x1 ;  /* 0x00007200040e1a11 */ /* 0x042fe800078408ff */
[----:B------:R-:W-:Y:S02]  /*13bc0*/  @P1 LEA.HI.X R15, R4, c[0x0][0x1cc], R13, 0x1, P2 ;  /* 0x00007300040f1a11 */ /* 0x000fe400010f0c0d */
[----:B------:R-:W-:Y:S03]  /*13bd0*/  @P1 IADD3 R4, P3, P2, R12, 0x80, R224 ;  /* 0x000000800c041810 */ /* 0x000fe60007a7e0e0 */
[----:B------:R1:W-:Y:S01]  /*13be0*/  @P1 LDGSTS.E.BYPASS.LTC128B.128 [R220+0xb880], [R14.64], !P6 ;  /* 0x0b8800000edc1fae */ /* 0x0003e2000f101d4c */
[----:B------:R-:W-:Y:S02]  /*13bf0*/  @P1 IADD3.X R13, R0, RZ, R222, P3, P2 ;  /* 0x000000ff000d1210 */ /* 0x000fe40001fe44de */
[C---:B-1----:R-:W-:Y:S04]  /*13c00*/  @P1 LEA R14, P2, R4.reuse, c[0x0][0x1c8], 0x1 ;  /* 0x00007200040e1a11 */ /* 0x042fe800078408ff */
[----:B------:R-:W-:Y:S02]  /*13c10*/  @P1 LEA.HI.X R15, R4, c[0x0][0x1cc], R13, 0x1, P2 ;  /* 0x00007300040f1a11 */ /* 0x000fe400010f0c0d */
[----:B------:R-:W-:Y:S03]  /*13c20*/  @P1 IADD3 R4, P3, P2, R12, 0xc0, R224 ;  /* 0x000000c00c041810 */ /* 0x000fe60007a7e0e0 */
[----:B------:R1:W-:Y:S01]  /*13c30*/  @P1 LDGSTS.E.BYPASS.LTC128B.128 [R220+0xd080], [R14.64], !P5 ;  /* 0x0d0800000edc1fae */ /* 0x0003e2000e901d4c */
[--C-:B------:R-:W-:Y:S02]  /*13c40*/  @P1 IADD3.X R13, R0, RZ, R222.reuse, P3, P2 ;  /* 0x000000ff000d1210 */ /* 0x100fe40001fe44de */
[----:B------:R-:W-:Y:S02]  /*13c50*/  LOP3.LUT P3, RZ, R215, 0x800, RZ, 0xc0, !PT ;  /* 0x00000800d7ff7812 */ /* 0x000fe4000786c0ff */
[C---:B-1----:R-:W-:Y:S04]  /*13c60*/  @P1 LEA R14, P2, R4.reuse, c[0x0][0x1c8], 0x1 ;  /* 0x00007200040e1a11 */ /* 0x042fe800078408ff */
        /* <DEDUP_REMOVED lines=23> */
[C---:B------:R-:W-:Y:S04]  /*13de0*/  @P0 LEA R12, P1, R4.reuse, c[0x0][0x1c8], 0x1 ;  /* 0x00007200040c0a11 */ /* 0x040fe800078208ff */
[----:B------:R-:W-:Y:S05]  /*13df0*/  @P0 LEA.HI.X R13, R4, c[0x0][0x1cc], R0, 0x1, P1 ;  /* 0x00007300040d0a11 */ /* 0x000fea00008f0c00 */
[----:B------:R1:W-:Y:S04]  /*13e00*/  @P0 LDGSTS.E.BYPASS.LTC128B.128 [R223+0xf880], [R12.64], !P4 ;  /* 0x0f8800000cdf0fae */ /* 0x0003e8000e101d4c */
.L_x_1943:
[----:B--234-:R-:W-:Y:S05]  /*13e10*/  BSYNC B0 ;  /* 0x0000000000007941 */ /* 0x01cfea0003800000 */
.L_x_1942:
[----:B------:R-:W-:Y:S01]  /*13e20*/  FMNMX.FTZ R9, R179, R9, !PT ;  /* 0x00000009b3097209 */ /* 0x000fe20007810000 */
[----:B------:R-:W0:Y:S01]  /*13e30*/  LDGDEPBAR ;  /* 0x00000000000079af */ /* 0x000e220000000000 */
[C---:B------:R-:W-:Y:S02]  /*13e40*/  ISETP.GT.AND P0, PT, R221.reuse, R194, PT ;  /* 0x000000c2dd00720c */ /* 0x040fe40003f04270 */
[----:B------:R-:W-:Y:S02]  /*13e50*/  FMNMX.FTZ R9, R178, R9, !PT ;  /* 0x00000009b2097209 */ /* 0x000fe40007810000 */
[----:B------:R-:W-:Y:S02]  /*13e60*/  IADD3 R221, R221, -0x1, RZ ;  /* 0xffffffffdddd7810 */ /* 0x000fe40007ffe0ff */
[----:B------:R-:W-:Y:S04]  /*13e70*/  FMNMX.FTZ R9, R177, R9, !PT ;  /* 0x00000009b1097209 */ /* 0x000fe80007810000 */
        /* <DEDUP_REMOVED lines=17> */
[----:B------:R1:W2:Y:S01]  /*13f90*/  MUFU.EX2 R4, R0 ;  /* 0x0000000000047308 */ /* 0x0002a20000000800 */
        /* <DEDUP_REMOVED lines=11> */
[----:B------:R-:W3:Y:S01]  /*14050*/  MUFU.EX2 R13, R13 ;  /* 0x0000000d000d7308 */ /* 0x000ee20000000800 */
[----:B-1----:R-:W-:Y:S02]  /*14060*/  FFMA.FTZ R0, R176, c[0x0][0x2d0], -R2 ;  /* 0x0000b400b0007a23 */ /* 0x002fe40000010802 */
[C---:B--2---:R-:W-:Y:S02]  /*14070*/  FMUL.FTZ R32, R4.reuse, R148 ;  /* 0x0000009404207220 */ /* 0x044fe40000410000 */
[C---:B------:R-:W-:Y:S05]  /*14080*/  FMUL.FTZ R33, R4.reuse, R149 ;  /* 0x0000009504217220 */ /* 0x040fea0000410000 */
[----:B------:R1:W-:Y:S01]  /*14090*/  MUFU.EX2 R174, R0 ;  /* 0x0000000000ae7308 */ /* 0x0003e20000000800 */
[C---:B------:R-:W-:Y:S02]  /*140a0*/  FMUL.FTZ R20, R4.reuse, R160 ;  /* 0x000000a004147220 */ /* 0x040fe40000410000 */
[C---:B------:R-:W-:Y:S02]  /*140b0*/  FMUL.FTZ R16, R4.reuse, R164 ;  /* 0x000000a404107220 */ /* 0x040fe40000410000 */
[C---:B------:R-:W-:Y:S02]  /*140c0*/  FMUL.FTZ R17, R4.reuse, R165 ;  /* 0x000000a504117220 */ /* 0x040fe40000410000 */
[C---:B------:R-:W-:Y:S02]  /*140d0*/  FMUL.FTZ R28, R4.reuse, R152 ;  /* 0x00000098041c7220 */ /* 0x040fe40000410000 */
[C---:B------:R-:W-:Y:S01]  /*140e0*/  FMUL.FTZ R29, R4.reuse, R153 ;  /* 0x00000099041d7220 */ /* 0x040fe20000410000 */
[----:B------:R-:W2:Y:S01]  /*140f0*/  MUFU.EX2 R12, R12 ;  /* 0x0000000c000c7308 */ /* 0x000ea20000000800 */
[C---:B------:R-:W-:Y:S02]  /*14100*/  FMUL.FTZ R36, R4.reuse, R36 ;  /* 0x0000002404247220 */ /* 0x040fe40000410000 */
[C---:B------:R-:W-:Y:S01]  /*14110*/  FMUL.FTZ R37, R4.reuse, R37 ;  /* 0x0000002504257220 */ /* 0x040fe20000410000 */
[C---:B---3--:R-:W-:Y:S01]  /*14120*/  F2FP.BF16.PACK_AB R172, R13.reuse, R14 ;  /* 0x0000000e0dac723e */ /* 0x048fe200000010ff */
[C---:B------:R-:W-:Y:S02]  /*14130*/  FMUL.FTZ R40, R4.reuse, R40 ;  /* 0x0000002804287220 */ /* 0x040fe40000410000 */
[C---:B------:R-:W-:Y:S02]  /*14140*/  FMUL.FTZ R41, R4.reuse, R41 ;  /* 0x0000002904297220 */ /* 0x040fe40000410000 */
[C---:B------:R-:W-:Y:S02]  /*14150*/  FMUL.FTZ R44, R4.reuse, R44 ;  /* 0x0000002c042c7220 */ /* 0x040fe40000410000 */
[C---:B------:R-:W-:Y:S02]  /*14160*/  FMUL.FTZ R45, R4.reuse, R45 ;  /* 0x0000002d042d7220 */ /* 0x040fe40000410000 */
[C---:B------:R-:W-:Y:S02]  /*14170*/  FMUL.FTZ R48, R4.reuse, R48 ;  /* 0x0000003004307220 */ /* 0x040fe40000410000 */
[C---:B-1----:R-:W-:Y:S02]  /*14180*/  FFMA.FTZ R0, R4.reuse, R229, R14 ;  /* 0x000000e504007223 */ /* 0x042fe4000001000e */
[C---:B------:R-:W-:Y:S02]  /*14190*/  FMUL.FTZ R49, R4.reuse, R49 ;  /* 0x0000003104317220 */ /* 0x040fe40000410000 */
[----:B------:R-:W-:Y:S02]  /*141a0*/  FADD.FTZ R0, R13, R0 ;  /* 0x000000000d007221 */ /* 0x000fe40000010000 */
[C---:B------:R-:W-:Y:S02]  /*141b0*/  FMUL.FTZ R52, R4.reuse, R52 ;  /* 0x0000003404347220 */ /* 0x040fe40000410000 */
[----:B------:R-:W-:Y:S02]  /*141c0*/  FMUL.FTZ R53, R4, R53 ;  /* 0x0000003504357220 */ /* 0x000fe40000410000 */
[----:B--2---:R-:W-:Y:S02]  /*141d0*/  FADD.FTZ R0, R12, R0 ;  /* 0x000000000c007221 */ /* 0x004fe40000010000 */
[----:B------:R-:W-:Y:S02]  /*141e0*/  FMUL.FTZ R56, R4, R56 ;  /* 0x0000003804387220 */ /* 0x000fe40000410000 */
[----:B------:R-:W-:Y:S01]  /*141f0*/  FADD.FTZ R187, R174, R0 ;  /* 0x00000000aebb7221 */ /* 0x000fe20000010000 */
[----:B------:R-:W-:Y:S01]  /*14200*/  FMNMX.FTZ R0, R183, R8, !PT ;  /* 0x00000008b7007209 */ /* 0x000fe20007810000 */
[----:B------:R-:W-:Y:S01]  /*14210*/  FMUL.FTZ R57, R4, R57 ;  /* 0x0000003904397220 */ /* 0x000fe20000410000 */
[----:B------:R-:W-:Y:S01]  /*14220*/  F2FP.BF16.PACK_AB R174, R174, R12 ;  /* 0x0000000caeae723e */ /* 0x000fe200000010ff */
[----:B------:R-:W-:Y:S01]  /*14230*/  FMUL.FTZ R60, R4, R60 ;  /* 0x0000003c043c7220 */ /* 0x000fe20000410000 */
[----:B------:R-:W-:Y:S01]  /*14240*/  FMNMX.FTZ R0, R188, R0, !PT ;  /* 0x00000000bc007209 */ /* 0x000fe20007810000 */
[C---:B------:R-:W-:Y:S02]  /*14250*/  FMUL.FTZ R61, R4.reuse, R61 ;  /* 0x0000003d043d7220 */ /* 0x040fe40000410000 */
[----:B------:R-:W-:Y:S01]  /*14260*/  FMUL.FTZ R64, R4, R64 ;  /* 0x0000004004407220 */ /* 0x000fe20000410000 */
[----:B------:R-:W-:Y:S01]  /*14270*/  FMNMX.FTZ R0, R182, R0, !PT ;  /* 0x00000000b6007209 */ /* 0x000fe20007810000 */
[C---:B------:R-:W-:Y:S02]  /*14280*/  FMUL.FTZ R65, R4.reuse, R65 ;  /* 0x0000004104417220 */ /* 0x040fe40000410000 */
[C---:B------:R-:W-:Y:S01]  /*14290*/  FMUL.FTZ R68, R4.reuse, R68 ;  /* 0x0000004404447220 */ /* 0x040fe20000410000 */
        /* <DEDUP_REMOVED lines=26> */
[C---:B------:R-:W-:Y:S02]  /*14440*/  FMUL.FTZ R104, R4.reuse, R104 ;  /* 0x0000006804687220 */ /* 0x040fe40000410000 */
[----:B------:R-:W1:Y:S01]  /*14450*/  SHFL.BFLY PT, R2, R0, 0x2, 0x1f ;  /* 0x0c401f0000027f89 */ /* 0x000e6200000e0000 */
        /* <DEDUP_REMOVED lines=12> */
[----:B-1----:R-:W-:Y:S01]  /*14520*/  FMNMX.FTZ R0, R0, R2, !PT ;  /* 0x0000000200007209 */ /* 0x002fe20007810000 */
[C---:B------:R-:W-:Y:S02]  /*14530*/  FMUL.FTZ R129, R4.reuse, R129 ;  /* 0x0000008104817220 */ /* 0x040fe40000410000 */
[C---:B------:R-:W-:Y:S02]  /*14540*/  FMUL.FTZ R132, R4.reuse, R132 ;  /* 0x0000008404847220 */ /* 0x040fe40000410000 */
[----:B------:R-:W1:Y:S01]  /*14550*/  SHFL.BFLY PT, R2, R0, 0x1, 0x1f ;  /* 0x0c201f0000027f89 */ /* 0x000e6200000e0000 */
[C---:B------:R-:W-:Y:S02]  /*14560*/  FMUL.FTZ R133, R4.reuse, R133 ;  /* 0x0000008504857220 */ /* 0x040fe40000410000 */
[C---:B------:R-:W-:Y:S02]  /*14570*/  FMUL.FTZ R136, R4.reuse, R136 ;  /* 0x0000008804887220 */ /* 0x040fe40000410000 */
[----:B------:R-:W-:Y:S01]  /*14580*/  FMUL.FTZ R137, R4, R137 ;  /* 0x0000008904897220 */ /* 0x000fe20000410000 */
        /* <DEDUP_REMOVED lines=11> */
[----:B------:R-:W-:Y:S01]  /*14640*/  FMUL.FTZ R21, R4, R161 ;  /* 0x000000a104157220 */ /* 0x000fe20000410000 */
[----:B------:R-:W2:Y:S01]  /*14650*/  MUFU.EX2 R13, R13 ;  /* 0x0000000d000d7308 */ /* 0x000ea20000000800 */
[--C-:B------:R-:W-:Y:S02]  /*14660*/  FFMA.FTZ R177, R25, c[0x0][0x2d0], -R8.reuse ;  /* 0x0000b40019b17a23 */ /* 0x100fe40000010808 */
[--C-:B------:R-:W-:Y:S02]  /*14670*/  FFMA.FTZ R183, R19, c[0x0][0x2d0], -R8.reuse ;  /* 0x0000b40013b77a23 */ /* 0x100fe40000010808 */
[--C-:B------:R-:W-:Y:S02]  /*14680*/  FFMA.FTZ R180, R180, c[0x0][0x2d0], -R8.reuse ;  /* 0x0000b400b4b47a23 */ /* 0x100fe40000010808 */
[--C-:B------:R-:W-:Y:S02]  /*14690*/  FFMA.FTZ R178, R24, c[0x0][0x2d0], -R8.reuse ;  /* 0x0000b40018b27a23 */ /* 0x100fe40000010808 */
[--C-:B------:R-:W-:Y:S01]  /*146a0*/  FFMA.FTZ R189, R7, c[0x0][0x2d0], -R8.reuse ;  /* 0x0000b40007bd7a23 */ /* 0x100fe20000010808 */
[----:B------:R-:W3:Y:S01]  /*146b0*/  MUFU.EX2 R12, R12 ;  /* 0x0000000c000c7308 */ /* 0x000ee20000000800 */
[----:B------:R-:W-:Y:S02]  /*146c0*/  FFMA.FTZ R8, R3, c[0x0][0x2d0], -R8 ;  /* 0x0000b40003087a23 */ /* 0x000fe40000010808 */
[----:B------:R-:W-:Y:S02]  /*146d0*/  FMUL.FTZ R25, R4, R157 ;  /* 0x0000009d04197220 */ /* 0x000fe40000410000 */
[C---:B-1----:R-:W-:Y:S02]  /*146e0*/  FMUL.FTZ R34, R0.reuse, R150 ;  /* 0x0000009600227220 */ /* 0x042fe40000410000 */
[C---:B------:R-:W-:Y:S02]  /*146f0*/  FMUL.FTZ R35, R0.reuse, R151 ;  /* 0x0000009700237220 */ /* 0x040fe40000410000 */
[----:B------:R-:W1:Y:S01]  /*14700*/  LDSM.16.MT88.4 R148, [R147] ;  /* 0x000000009394783b */ /* 0x000e620000004200 */
[----:B------:R-:W-:Y:S01]  /*14710*/  MUFU.EX2 R161, R181 ;  /* 0x000000b500a17308 */ /* 0x000fe20000000800 */
[C---:B------:R-:W-:Y:S02]  /*14720*/  FMUL.FTZ R14, R0.reuse, R170 ;  /* 0x000000aa000e7220 */ /* 0x040fe40000410000 */
[C---:B------:R-:W-:Y:S02]  /*14730*/  FMUL.FTZ R15, R0.reuse, R171 ;  /* 0x000000ab000f7220 */ /* 0x040fe40000410000 */
[C---:B--2---:R-:W-:Y:S02]  /*14740*/  FFMA.FTZ R3, R0.reuse, R230, R13 ;  /* 0x000000e600037223 */ /* 0x044fe4000001000d */
[C---:B------:R-:W-:Y:S02]  /*14750*/  FMUL.FTZ R18, R0.reuse, R166 ;  /* 0x000000a600127220 */ /* 0x040fe40000410000 */
[C---:B------:R-:W-:Y:S01]  /*14760*/  FMUL.FTZ R19, R0.reuse, R167 ;  /* 0x000000a700137220 */ /* 0x040fe20000410000 */
[----:B------:R-:W2:Y:S01]  /*14770*/  MUFU.EX2 R175, R182 ;  /* 0x000000b600af7308 */ /* 0x000ea20000000800 */
[C---:B------:R-:W-:Y:S01]  /*14780*/  FMUL.FTZ R22, R0.reuse, R162 ;  /* 0x000000a200167220 */ /* 0x040fe20000410000 */
[----:B------:R-:W-:Y:S01]  /*14790*/  LDSM.16.MT88.4 R164, [R147+0x1000] ;  /* 0x0010000093a4783b */ /* 0x000fe20000004200 */
[----:B------:R-:W-:Y:S01]  /*147a0*/  FMUL.FTZ R23, R0, R163 ;  /* 0x000000a300177220 */ /* 0x000fe20000410000 */
[C---:B---3--:R-:W-:Y:S01]  /*147b0*/  F2FP.BF16.PACK_AB R173, R12.reuse, R13 ;  /* 0x0000000d0cad723e */ /* 0x048fe200000010ff */
[----:B------:R-:W-:Y:S02]  /*147c0*/  FADD.FTZ R3, R12, R3 ;  /* 0x000000030c037221 */ /* 0x000fe40000010000 */
[C---:B------:R-:W-:Y:S02]  /*147d0*/  FMUL.FTZ R12, R4.reuse, R168 ;  /* 0x000000a8040c7220 */ /* 0x040fe40000410000 */
[----:B------:R-:W-:Y:S01]  /*147e0*/  FMUL.FTZ R13, R4, R169 ;  /* 0x000000a9040d7220 */ /* 0x000fe20000410000 */
[----:B------:R-:W-:Y:S01]  /*147f0*/  MUFU.EX2 R7, R179 ;  /* 0x000000b300077308 */ /* 0x000fe20000000800 */
[C---:B------:R-:W-:Y:S02]  /*14800*/  FMUL.FTZ R26, R0.reuse, R158 ;  /* 0x0000009e001a7220 */ /* 0x040fe40000410000 */
[----:B------:R-:W-:Y:S02]  /*14810*/  FMUL.FTZ R27, R0, R159 ;  /* 0x0000009f001b7220 */ /* 0x000fe40000410000 */
[----:B------:R-:W-:Y:S02]  /*14820*/  FMUL.FTZ R24, R4, R156 ;  /* 0x0000009c04187220 */ /* 0x000fe40000410000 */
[C---:B------:R-:W-:Y:S02]  /*14830*/  FMUL.FTZ R30, R0.reuse, R154 ;  /* 0x0000009a001e7220 */ /* 0x040fe40000410000 */
[C---:B------:R-:W-:Y:S01]  /*14840*/  FMUL.FTZ R31, R0.reuse, R155 ;  /* 0x0000009b001f7220 */ /* 0x040fe20000410000 */
[----:B------:R-:W-:Y:S01]  /*14850*/  MUFU.EX2 R156, R184 ;  /* 0x000000b8009c7308 */ /* 0x000fe20000000800 */
[C---:B------:R-:W-:Y:S01]  /*14860*/  FMUL.FTZ R38, R0.reuse, R38 ;  /* 0x0000002600267220 */ /* 0x040fe20000410000 */
[----:B------:R-:W-:Y:S01]  /*14870*/  LDSM.16.MT88.4 R152, [R147+0x800] ;  /* 0x000800009398783b */ /* 0x000fe20000004200 */
[C---:B------:R-:W-:Y:S02]  /*14880*/  FMUL.FTZ R39, R0.reuse, R39 ;  /* 0x0000002700277220 */ /* 0x040fe40000410000 */
[----:B--2---:R-:W-:Y:S01]  /*14890*/  FADD.FTZ R160, R175, R3 ;  /* 0x00000003afa07221 */ /* 0x004fe20000010000 */
[----:B------:R-:W-:Y:S01]  /*148a0*/  F2FP.BF16.PACK_AB R175, R161, R175 ;  /* 0x000000afa1af723e */ /* 0x000fe200000010ff */
[C---:B------:R-:W-:Y:S02]  /*148b0*/  FMUL.FTZ R42, R0.reuse, R42 ;  /* 0x0000002a002a7220 */ /* 0x040fe40000410000 */
[C---:B------:R-:W-:Y:S01]  /*148c0*/  FMUL.FTZ R43, R0.reuse, R43 ;  /* 0x0000002b002b7220 */ /* 0x040fe20000410000 */
[----:B------:R-:W2:Y:S01]  /*148d0*/  MUFU.EX2 R4, R186 ;  /* 0x000000ba00047308 */ /* 0x000ea20000000800 */
[C---:B------:R-:W-:Y:S02]  /*148e0*/  FMUL.FTZ R46, R0.reuse, R46 ;  /* 0x0000002e002e7220 */ /* 0x040fe40000410000 */
[C---:B-1----:R-:W-:Y:S05]  /*148f0*/  HMMA.16816.F32.BF16 R12, R172.reuse, R148, R12 ;  /* 0x00000094ac0c723c */ /* 0x042fea000004180c */
[C---:B------:R-:W-:Y:S02]  /*14900*/  FMUL.FTZ R47, R0.reuse, R47 ;  /* 0x0000002f002f7220 */ /* 0x040fe40000410000 */
[C---:B------:R-:W-:Y:S01]  /*14910*/  FMUL.FTZ R50, R0.reuse, R50 ;  /* 0x0000003200327220 */ /* 0x040fe20000410000 */
[C---:B------:R-:W-:Y:S01]  /*14920*/  HMMA.16816.F32.BF16 R16, R172.reuse, R150, R16 ;  /* 0x00000096ac10723c */ /* 0x040fe20000041810 */
[----:B------:R-:W1:Y:S01]  /*14930*/  LDSM.16.MT88.4 R148, [R196] ;  /* 0x00000000c494783b */ /* 0x000e620000004200 */
[----:B------:R-:W3:Y:S02]  /*14940*/  MUFU.EX2 R3, R185 ;  /* 0x000000b900037308 */ /* 0x000ee40000000800 */
        /* <DEDUP_REMOVED lines=27> */
[----:B------:R-:W5:Y:S03]  /*14b00*/  LDSM.16.MT88.4 R148, [R198] ;  /* 0x00000000c694783b */ /* 0x000f660000004200 */
        /* <DEDUP_REMOVED lines=27> */
[----:B------:R-:W5:Y:S03]  /*14cc0*/  LDSM.16.MT88.4 R148, [R197] ;  /* 0x00000000c594783b */ /* 0x000f660000004200 */
[C---:B------:R-:W-:Y:S02]  /*14cd0*/  FMUL.FTZ R135, R0.reuse, R135 ;  /* 0x0000008700877220 */ /* 0x040fe40000410000 */
[C---:B------:R-:W-:Y:S02]  /*14ce0*/  FMUL.FTZ R138, R0.reuse, R138 ;  /* 0x0000008a008a7220 */ /* 0x040fe40000410000 */
[----:B------:R-:W-:Y:S04]  /*14cf0*/  FMUL.FTZ R139, R0, R139 ;  /* 0x0000008b008b7220 */ /* 0x000fe80000410000 */
[----:B--2---:R-:W-:Y:S04]  /*14d00*/  FADD.FTZ R0, R4, R187 ;  /* 0x000000bb04007221 */ /* 0x004fe80000010000 */
[----:B---3--:R-:W-:Y:S04]  /*14d10*/  FADD.FTZ R0, R3, R0 ;  /* 0x0000000003007221 */ /* 0x008fe80000010000 */
[----:B------:R-:W-:Y:S04]  /*14d20*/  FADD.FTZ R0, R156, R0 ;  /* 0x000000009c007221 */ /* 0x000fe80000010000 */
[----:B------:R-:W-:Y:S01]  /*14d30*/  FADD.FTZ R0, R7, R0 ;  /* 0x0000000007007221 */ /* 0x000fe20000010000 */
[C---:B-----5:R-:W-:Y:S08]  /*14d40*/  HMMA.16816.F32.BF16 R36, R172.reuse, R148, R36 ;  /* 0x00000094ac24723c */ /* 0x060ff00000041824 */
        /* <DEDUP_REMOVED lines=39> */
[----:B----4-:R-:W-:Y:S01]  /*14fc0*/  F2FP.BF16.PACK_AB R149, R182, R180 ;  /* 0x000000b4b695723e */ /* 0x010fe200000010ff */
[----:B------:R-:W-:Y:S02]  /*14fd0*/  FADD.FTZ R3, R161, R160 ;  /* 0x000000a0a1037221 */ /* 0x000fe40000010000 */
[----:B------:R-:W-:Y:S02]  /*14fe0*/  F2FP.BF16.PACK_AB R150, R7, R156 ;  /* 0x0000009c0796723e */ /* 0x000fe400000010ff */
[----:B------:R-:W3:Y:S02]  /*14ff0*/  LDSM.16.MT88.4 R156, [R196+0x800] ;  /* 0x00080000c49c783b */ /* 0x000ee40000004200 */
[----:B------:R-:W4:Y:S01]  /*15000*/  MUFU.EX2 R172, R192 ;  /* 0x000000c000ac7308 */ /* 0x000f220000000800 */
[----:B-1----:R-:W-:Y:S02]  /*15010*/  F2FP.BF16.PACK_AB R151, R179, R181 ;  /* 0x000000b5b397723e */ /* 0x002fe400000010ff */
[----:B------:R-:W-:Y:S02]  /*15020*/  F2FP.BF16.PACK_AB R173, R178, R177 ;  /* 0x000000b1b2ad723e */ /* 0x000fe400000010ff */
[----:B------:R-:W-:Y:S03]  /*15030*/  F2FP.BF16.PACK_AB R175, R8, R176 ;  /* 0x000000b008af723e */ /* 0x000fe600000010ff */
[C---:B------:R-:W-:Y:S02]  /*15040*/  HMMA.16816.F32.BF16 R12, R148.reuse, R152, R12 ;  /* 0x00000098940c723c */ /* 0x040fe4000004180c */
[----:B------:R-:W1:Y:S03]  /*15050*/  MUFU.EX2 R7, R191 ;  /* 0x000000bf00077308 */ /* 0x000e660000000800 */
[----:B--2---:R-:W-:Y:S03]  /*15060*/  FADD.FTZ R0, R4, R0 ;  /* 0x0000000004007221 */ /* 0x004fe60000010000 */
[C---:B------:R-:W-:Y:S01]  /*15070*/  HMMA.16816.F32.BF16 R16, R148.reuse, R154, R16 ;  /* 0x0000009a9410723c */ /* 0x040fe20000041810 */
[----:B------:R-:W2:Y:S03]  /*15080*/  LDSM.16.MT88.4 R152, [R198+0x800] ;  /* 0x00080000c698783b */ /* 0x000ea60000004200 */
[----:B------:R-:W5:Y:S01]  /*15090*/  MUFU.EX2 R174, R190 ;  /* 0x000000be00ae7308 */ /* 0x000f620000000800 */
[C---:B----4-:R-:W-:Y:S01]  /*150a0*/  FADD.FTZ R0, R172.reuse, R0 ;  /* 0x00000000ac007221 */ /* 0x050fe20000010000 */
[----:B------:R-:W-:Y:S03]  /*150b0*/  F2FP.BF16.PACK_AB R172, R172, R4 ;  /* 0x00000004acac723e */ /* 0x000fe600000010ff */
[----:B-1----:R-:W-:Y:S01]  /*150c0*/  FADD.FTZ R0, R7, R0 ;  /* 0x0000000007007221 */ /* 0x002fe20000010000 */
[C---:B---3--:R-:W-:Y:S03]  /*150d0*/  HMMA.16816.F32.BF16 R20, R148.reuse, R156, R20 ;  /* 0x0000009c9414723c */ /* 0x048fe60000041814 */
[C---:B-----5:R-:W-:Y:S01]  /*150e0*/  FADD.FTZ R229, R174.reuse, R0 ;  /* 0x00000000aee57221 */ /* 0x060fe20000010000 */
[----:B------:R-:W-:Y:S04]  /*150f0*/  F2FP.BF16.PACK_AB R174, R174, R7 ;  /* 0x00000007aeae723e */ /* 0x000fe800000010ff */
[C---:B------:R-:W-:Y:S01]  /*15100*/  HMMA.16816.F32.BF16 R24, R148.reuse, R158, R24 ;  /* 0x0000009e9418723c */ /* 0x040fe20000041818 */
[----:B------:R-:W1:Y:S03]  /*15110*/  LDSM.16.MT88.4 R156, [R197+0x800] ;  /* 0x00080000c59c783b */ /* 0x000e660000004200 */
[----:B------:R-:W-:Y:S04]  /*15120*/  FADD.FTZ R0, R180, R3 ;  /* 0x00000003b4007221 */ /* 0x000fe80000010000 */
[----:B------:R-:W-:Y:S01]  /*15130*/  FADD.FTZ R0, R182, R0 ;  /* 0x00000000b6007221 */ /* 0x000fe20000010000 */
[C---:B--2---:R-:W-:Y:S03]  /*15140*/  HMMA.16816.F32.BF16 R28, R148.reuse, R152, R28 ;  /* 0x00000098941c723c */ /* 0x044fe6000004181c */
[----:B------:R-:W-:Y:S04]  /*15150*/  FADD.FTZ R0, R181, R0 ;  /* 0x00000000b5007221 */ /* 0x000fe80000010000 */
[----:B------:R-:W-:Y:S01]  /*15160*/  FADD.FTZ R0, R179, R0 ;  /* 0x00000000b3007221 */ /* 0x000fe20000010000 */
[C---:B------:R-:W-:Y:S01]  /*15170*/  HMMA.16816.F32.BF16 R32, R148.reuse, R154, R32 ;  /* 0x0000009a9420723c */ /* 0x040fe20000041820 */
[----:B------:R-:W2:Y:S03]  /*15180*/  LDSM.16.MT88.4 R152, [R147+0x2000] ;  /* 0x002000009398783b */ /* 0x000ea60000004200 */
[----:B------:R-:W-:Y:S04]  /*15190*/  FADD.FTZ R0, R177, R0 ;  /* 0x00000000b1007221 */ /* 0x000fe80000010000 */
[----:B------:R-:W-:Y:S04]  /*151a0*/  FADD.FTZ R0, R178, R0 ;  /* 0x00000000b2007221 */ /* 0x000fe80000010000 */
[----:B------:R-:W-:Y:S04]  /*151b0*/  FADD.FTZ R0, R176, R0 ;  /* 0x00000000b0007221 */ /* 0x000fe80000010000 */
[----:B------:R-:W-:Y:S01]  /*151c0*/  FADD.FTZ R230, R8, R0 ;  /* 0x0000000008e67221 */ /* 0x000fe20000010000 */
[----:B------:R-:W-:Y:S01]  /*151d0*/  MOV R8, R2 ;  /* 0x0000000200087202 */ /* 0x000fe20000000f00 */
        /* <DEDUP_REMOVED lines=85> */
.L_x_1939:
[----:B------:R-:W-:-:S13]  /*15730*/  ISETP.GE.AND P0, PT, R221, R236, PT ;  /* 0x000000ecdd00720c */ /* 0x000fda0003f06270 */
[----:B------:R-:W-:Y:S05]  /*15740*/  @!P0 BRA `(.L_x_1945) ;  /* 0x000039c000008947 */ /* 0x000fea0003800000 */
[----:B------:R-:W-:Y:S02]  /*15750*/  MOV R4, R8 ;  /* 0x0000000800047202 */ /* 0x000fe40000000f00 */
[----:B------:R-:W-:Y:S02]  /*15760*/  MOV R2, R9 ;  /* 0x0000000900027202 */ /* 0x000fe40000000f00 */
.L_x_1956:
[----:B------:R-:W1:Y:S01]  /*15770*/  S2R R3, SR_TID.X ;  /* 0x0000000000037919 */ /* 0x000e620000002100 */
[----:B------:R-:W-:Y:S01]  /*15780*/  SHF.R.S32.HI R0, RZ, 0x1f, R221 ;  /* 0x0000001fff007819 */ /* 0x000fe200000114dd */
[----:B------:R-:W-:Y:S01]  /*15790*/  IMAD.WIDE.U32 R8, R221, c[0x0][0x208], RZ ;  /* 0x00008200dd087a25 */ /* 0x000fe200078e00ff */
[----:B------:R-:W-:Y:S04]  /*157a0*/  DEPBAR.LE SB0, 0x0 ;  /* 0x000080000000791a */ /* 0x000fe80000000000 */
[----:B------:R-:W-:Y:S01]  /*157b0*/  IMAD R0, R0, c[0x0][0x208], RZ ;  /* 0x0000820000007a24 */ /* 0x000fe200078e02ff */
[----:B------:R-:W-:Y:S01]  /*157c0*/  WARPSYNC 0xffffffff ;  /* 0xffffffff00007948 */ /* 0x000fe20003800000 */
[----:B------:R-:W-:Y:S01]  /*157d0*/  BAR.SYNC.DEFER_BLOCKING 0x0 ;  /* 0x0000000000007b1d */ /* 0x000fe20000010000 */
[----:B------:R-:W-:Y:S01]  /*157e0*/  LOP3.LUT P3, RZ, R215, 0x800, RZ, 0xc0, !PT ;  /* 0x00000800d7ff7812 */ /* 0x000fe2000786c0ff */
[----:B------:R-:W-:Y:S01]  /*157f0*/  IMAD R0, R221, c[0x0][0x20c], R0 ;  /* 0x00008300dd007a24 */ /* 0x000fe200078e0200 */
[C---:B------:R-:W-:Y:S02]  /*15800*/  LOP3.LUT P6, RZ, R215.reuse, 0x400, RZ, 0xc0, !PT ;  /* 0x00000400d7ff7812 */ /* 0x040fe400078cc0ff */
[----:B------:R-:W-:Y:S01]  /*15810*/  LOP3.LUT P5, RZ, R215, 0x200, RZ, 0xc0, !PT ;  /* 0x00000200d7ff7812 */ /* 0x000fe200078ac0ff */
[----:B------:R-:W-:Y:S01]  /*15820*/  IMAD.IADD R0, R9, 0x1, R0 ;  /* 0x0000000109007824 */ /* 0x000fe200078e0200 */
[----:B------:R-:W-:Y:S01]  /*15830*/  LOP3.LUT P4, RZ, R215, 0x100, RZ, 0xc0, !PT ;  /* 0x00000100d7ff7812 */ /* 0x000fe2000788c0ff */
[----:B------:R-:W-:Y:S04]  /*15840*/  IMAD.WIDE.U32 R8, R8, 0x30, RZ ;  /* 0x0000003008087825 */ /* 0x000fe800078e00ff */
[----:B------:R-:W-:Y:S01]  /*15850*/  IMAD R0, R0, 0x30, RZ ;  /* 0x0000003000007824 */ /* 0x000fe200078e02ff */
[----:B-1----:R-:W-:Y:S03]  /*15860*/  ISETP.GT.AND P2, PT, R3, 0x7f, PT ;  /* 0x0000007f0300780c */ /* 0x002fe60003f44270 */
[----:B------:R-:W-:Y:S01]  /*15870*/  IMAD.IADD R0, R9, 0x1, R0 ;  /* 0x0000000109007824 */ /* 0x000fe200078e0200 */
[----:B------:R-:W-:Y:S04]  /*15880*/  IADD3 R9, P1, P0, R8, 0x40, R226 ;  /* 0x0000004008097810 */ /* 0x000fe8000783e0e2 */
[----:B------:R-:W-:Y:S02]  /*15890*/  IADD3.X R16, R0, RZ, R228, P1, P0 ;  /* 0x000000ff00107210 */ /* 0x000fe40000fe04e4 */
[----:B------:R-:W-:Y:S01]  /*158a0*/  IADD3 R12, P1, P0, R8, 0x80, R226 ;  /* 0x00000080080c7810 */ /* 0x000fe2000783e0e2 */
[----:B------:R-:W-:Y:S01]  /*158b0*/  LDSM.16.M88.4 R32, [R199] ;  /* 0x00000000c720783b */ /* 0x000fe20000000200 */
[----:B------:R-:W-:Y:S02]  /*158c0*/  BSSY B0, `(.L_x_1946) ;  /* 0x000013e000007945 */ /* 0x000fe40003800000 */
[----:B------:R-:W-:Y:S01]  /*158d0*/  IADD3.X R21, R0, RZ, R228, P1, P0 ;  /* 0x000000ff00157210 */ /* 0x000fe20000fe04e4 */
[----:B------:R-:W-:Y:S01]  /*158e0*/  @!P2 IMAD.MOV.U32 R3, RZ, RZ, c[0x0][0x208] ;  /* 0x00008200ff03a624 */ /* 0x000fe200078e00ff */
[----:B------:R-:W-:Y:S01]  /*158f0*/  IADD3 R13, P1, P0, R8, 0xc0, R226 ;  /* 0x000000c0080d7810 */ /* 0x000fe2000783e0e2 */
[----:B------:R-:W-:Y:S01]  /*15900*/  @!P2 IMAD.MOV.U32 R14, RZ, RZ, c[0x0][0x20c] ;  /* 0x00008300ff0ea624 */ /* 0x000fe200078e00ff */
[----:B------:R-:W-:Y:S02]  /*15910*/  LDSM.16.M88.4 R176, [R200] ;  /* 0x00000000c8b0783b */ /* 0x000fe40000000200 */
[----:B------:R-:W-:Y:S02]  /*15920*/  IADD3.X R24, R0, RZ, R228, P1, P0 ;  /* 0x000000ff00187210 */ /* 0x000fe40000fe04e4 */
[C---:B------:R-:W-:Y:S02]  /*15930*/  @!P2 LEA R7, P0, R3.reuse, R8, 0x5 ;  /* 0x000000080307a211 */ /* 0x040fe400078028ff */
[----:B------:R-:W-:Y:S02]  /*15940*/  LDSM.16.M88.4 R180, [R203] ;  /* 0x00000000cbb4783b */ /* 0x000fe40000000200 */
[----:B------:R-:W-:Y:S02]  /*15950*/  @!P2 LEA.HI.X R3, R3, R0, R14, 0x5, P0 ;  /* 0x000000000303a211 */ /* 0x000fe400000f2c0e */
[----:B------:R-:W-:Y:S02]  /*15960*/  @!P2 IADD3 R14, P1, P0, R7, 0x40, R226 ;  /* 0x00000040070ea810 */ /* 0x000fe4000783e0e2 */
[----:B------:R-:W-:Y:S02]  /*15970*/  LDSM.16.M88.4 R188, [R214] ;  /* 0x00000000d6bc783b */ /* 0x000fe40000000200 */
[----:B------:R-:W-:Y:S02]  /*15980*/  @!P2 IADD3.X R172, R3, RZ, R228, P1, P0 ;  /* 0x000000ff03aca210 */ /* 0x000fe40000fe04e4 */
[----:B------:R-:W-:Y:S04]  /*15990*/  @!P2 IADD3 R15, P1, P0, R7, 0x80, R226 ;  /* 0x00000080070fa810 */ /* 0x000fe8000783e0e2 */
[----:B------:R-:W-:Y:S02]  /*159a0*/  @!P2 IADD3.X R184, R3, RZ, R228, P1, P0 ;  /* 0x000000ff03b8a210 */ /* 0x000fe40000fe04e4 */
[----:B------:R-:W-:Y:S04]  /*159b0*/  @!P2 IADD3 R20, P1, P0, R7, 0xc0, R226 ;  /* 0x000000c00714a810 */ /* 0x000fe8000783e0e2 */
[--C-:B------:R-:W-:Y:S02]  /*159c0*/  @!P2 IADD3.X R185, R3, RZ, R228.reuse, P1, P0 ;  /* 0x000000ff03b9a210 */ /* 0x100fe40000fe04e4 */
[----:B------:R-:W-:Y:S05]  /*159d0*/  IADD3 R8, P0, R226, R8, RZ ;  /* 0x00000008e2087210 */ /* 0x000fea0007f1e0ff */
[----:B------:R-:W-:Y:S01]  /*159e0*/  IMAD.X R0, R0, 0x1, R228, P0 ;  /* 0x0000000100007824 */ /* 0x000fe200000e06e4 */
[C---:B------:R-:W-:Y:S04]  /*159f0*/  LEA R22, P0, R8.reuse, c[0x0][0x1f8], 0x1 ;  /* 0x00007e0008167a11 */ /* 0x040fe800078008ff */
[----:B------:R-:W-:Y:S02]  /*15a00*/  LEA.HI.X R23, R8, c[0x0][0x1fc], R0, 0x1, P0 ;  /* 0x00007f0008177a11 */ /* 0x000fe400000f0c00 */
[C---:B------:R-:W-:Y:S04]  /*15a10*/  LEA R8, P0, R9.reuse, c[0x0][0x1f8], 0x1 ;  /* 0x00007e0009087a11 */ /* 0x040fe800078008ff */
[----:B------:R-:W-:Y:S02]  /*15a20*/  LEA.HI.X R9, R9, c[0x0][0x1fc], R16, 0x1, P0 ;  /* 0x00007f0009097a11 */ /* 0x000fe400000f0c10 */
[C---:B------:R-:W-:Y:S01]  /*15a30*/  LEA R28, P0, R12.reuse, c[0x0][0x1f8], 0x1 ;  /* 0x00007e000c1c7a11 */ /* 0x040fe200078008ff */
[----:B------:R-:W1:Y:S03]  /*15a40*/  LDSM.16.M88.4 R16, [R146] ;  /* 0x000000009210783b */ /* 0x000e660000000200 */
[----:B------:R-:W-:Y:S02]  /*15a50*/  LEA.HI.X R29, R12, c[0x0][0x1fc], R21, 0x1, P0 ;  /* 0x00007f000c1d7a11 */ /* 0x000fe400000f0c15 */
[C---:B------:R-:W-:Y:S04]  /*15a60*/  LEA R30, P0, R13.reuse, c[0x0][0x1f8], 0x1 ;  /* 0x00007e000d1e7a11 */ /* 0x040fe800078008ff */
[----:B------:R-:W-:Y:S02]  /*15a70*/  LEA.HI.X R31, R13, c[0x0][0x1fc], R24, 0x1, P0 ;  /* 0x00007f000d1f7a11 */ /* 0x000fe400000f0c18 */
[----:B------:R-:W-:Y:S01]  /*15a80*/  @!P2 IADD3 R7, P0, R7, R226, RZ ;  /* 0x000000e20707a210 */ /* 0x000fe20007f1e0ff */
[----:B------:R-:W2:Y:S04]  /*15a90*/  LDSM.16.M88.4 R24, [R146+0x800] ;  /* 0x000800009218783b */ /* 0x000ea80000000200 */
[----:B------:R-:W-:Y:S01]  /*15aa0*/  @!P2 IMAD.X R3, R3, 0x1, R228, P0 ;  /* 0x000000010303a824 */ /* 0x000fe200000e06e4 */
[C---:B------:R-:W-:Y:S04]  /*15ab0*/  @!P2 LEA R192, P0, R7.reuse, c[0x0][0x1f8], 0x1 ;  /* 0x00007e0007c0aa11 */ /* 0x040fe800078008ff */
[----:B------:R-:W-:Y:S02]  /*15ac0*/  @!P2 LEA.HI.X R193, R7, c[0x0][0x1fc], R3, 0x1, P0 ;  /* 0x00007f0007c1aa11 */ /* 0x000fe400000f0c03 */
[C---:B------:R-:W-:Y:S04]  /*15ad0*/  @!P2 LEA R194, P0, R14.reuse, c[0x0][0x1f8], 0x1 ;  /* 0x00007e000ec2aa11 */ /* 0x040fe800078008ff */
[----:B------:R-:W-:Y:S02]  /*15ae0*/  @!P2 LEA.HI.X R195, R14, c[0x0][0x1fc], R172, 0x1, P0 ;  /* 0x00007f000ec3aa11 */ /* 0x000fe400000f0cac */
[C---:B------:R-:W-:Y:S01]  /*15af0*/  @!P2 LEA R218, P0, R15.reuse, c[0x0][0x1f8], 0x1 ;  /* 0x00007e000fdaaa11 */ /* 0x040fe200078008ff */
[----:B------:R-:W3:Y:S03]  /*15b00*/  LDSM.16.M88.4 R172, [R146+0x1000] ;  /* 0x0010000092ac783b */ /* 0x000ee60000000200 */
[----:B------:R-:W-:Y:S02]  /*15b10*/  @!P2 LEA.HI.X R219, R15, c[0x0][0x1fc], R184, 0x1, P0 ;  /* 0x00007f000fdbaa11 */ /* 0x000fe400000f0cb8 */
[C---:B------:R-:W-:Y:S04]  /*15b20*/  @!P2 LEA R216, P0, R20.reuse, c[0x0][0x1f8], 0x1 ;  /* 0x00007e0014d8aa11 */ /* 0x040fe800078008ff */
[----:B------:R-:W-:Y:S01]  /*15b30*/  @!P2 LEA.HI.X R217, R20, c[0x0][0x1fc], R185, 0x1, P0 ;  /* 0x00007f0014d9aa11 */ /* 0x000fe200000f0cb9 */
[C---:B-1----:R-:W-:Y:S01]  /*15b40*/  HMMA.16816.F32.BF16 R12, R32.reuse, R16, RZ ;  /* 0x00000010200c723c */ /* 0x042fe200000418ff */
[----:B------:R-:W1:Y:S02]  /*15b50*/  LDSM.16.M88.4 R184, [R213] ;  /* 0x00000000d5b8783b */ /* 0x000e640000000200 */
[----:B------:R-:W-:Y:S04]  /*15b60*/  ISETP.GT.AND P0, PT, R221, R236, PT ;  /* 0x000000ecdd00720c */ /* 0x000fe80003f04270 */
[----:B------:R-:W-:Y:S01]  /*15b70*/  @!PT LDS RZ, [RZ] ;  /* 0x00000000fffff984 */ /* 0x000fe20000000800 */
[----:B------:R-:W-:Y:S01]  /*15b80*/  @!PT LDS RZ, [RZ] ;  /* 0x00000000fffff984 */ /* 0x000fe20000000800 */
[----:B------:R-:W-:Y:S01]  /*15b90*/  @!PT LDS RZ, [RZ] ;  /* 0x00000000fffff984 */ /* 0x000fe20000000800 */
[----:B------:R2:W-:Y:S01]  /*15ba0*/  LDGSTS.E.BYPASS.LTC128B.128 [R223+0x4080], [R22.64], !P3 ;  /* 0x0408000016df7fae */ /* 0x0005e2000d901d4c */
[C---:B------:R-:W-:Y:S05]  /*15bb0*/  HMMA.16816.F32.BF16 R16, R32.reuse, R18, RZ ;  /* 0x000000122010723c */ /* 0x040fea00000418ff */
[----:B------:R4:W-:Y:S06]  /*15bc0*/  LDGSTS.E.BYPASS.LTC128B.128 [R223+0x5880], [R8.64], !P6 ;  /* 0x0588000008df7fae */ /* 0x0009ec000f101d4c */
[----:B------:R3:W-:Y:S06]  /*15bd0*/  LDGSTS.E.BYPASS.LTC128B.128 [R223+0x7080], [R28.64], !P5 ;  /* 0x070800001cdf7fae */ /* 0x0007ec000e901d4c */
[----:B------:R3:W-:Y:S06]  /*15be0*/  LDGSTS.E.BYPASS.LTC128B.128 [R223+0x8880], [R30.64], !P4 ;  /* 0x088800001edf7fae */ /* 0x0007ec000e101d4c */
[----:B------:R5:W-:Y:S01]  /*15bf0*/  @!P2 LDGSTS.E.BYPASS.LTC128B.128 [R223+0x5080], [R192.64], !P3 ;  /* 0x05080000c0dfafae */ /* 0x000be2000d901d4c */
[C---:B--2---:R-:W-:Y:S05]  /*15c00*/  HMMA.16816.F32.BF16 R20, R32.reuse, R24, RZ ;  /* 0x000000182014723c */ /* 0x044fea00000418ff */
[----:B------:R5:W-:Y:S03]  /*15c10*/  @!P2 LDGSTS.E.BYPASS.LTC128B.128 [R223+0x6880], [R194.64], !P6 ;  /* 0x06880000c2dfafae */ /* 0x000be6000f101d4c */
[C---:B------:R-:W-:Y:S03]  /*15c20*/  HMMA.16816.F32.BF16 R24, R32.reuse, R26, RZ ;  /* 0x0000001a2018723c */ /* 0x040fe600000418ff */
[----:B------:R4:W-:Y:S06]  /*15c30*/  @!P2 LDGSTS.E.BYPASS.LTC128B.128 [R223+0x8080], [R218.64], !P5 ;  /* 0x08080000dadfafae */ /* 0x0009ec000e901d4c */
[----:B------:R4:W-:Y:S01]  /*15c40*/  @!P2 LDGSTS.E.BYPASS.LTC128B.128 [R223+0x9880], [R216.64], !P4 ;  /* 0x09880000d8dfafae */ /* 0x0009e2000e101d4c */
[C---:B---3--:R-:W-:Y:S05]  /*15c50*/  HMMA.16816.F32.BF16 R28, R32.reuse, R172, RZ ;  /* 0x000000ac201c723c */ /* 0x048fea00000418ff */
[----:B------:R-:W0:Y:S03]  /*15c60*/  LDGDEPBAR ;  /* 0x00000000000079af */ /* 0x000e260000000000 */
[----:B------:R-:W-:Y:S03]  /*15c70*/  HMMA.16816.F32.BF16 R32, R32, R174, RZ ;  /* 0x000000ae2020723c */ /* 0x000fe600000418ff */
[----:B------:R-:W-:Y:S06]  /*15c80*/  LDSM.16.M88.4 R172, [R202] ;  /* 0x00000000caac783b */ /* 0x000fec0000000200 */
[----:B-----5:R-:W-:Y:S01]  /*15c90*/  LDSM.16.M88.4 R192, [R145+0x800] ;  /* 0x0008000091c0783b */ /* 0x020fe20000000200 */
[C---:B------:R-:W-:Y:S08]  /*15ca0*/  HMMA.16816.F32.BF16 R12, R176.reuse, R180, R12 ;  /* 0x000000b4b00c723c */ /* 0x040ff0000004180c */
[C---:B------:R-:W-:Y:S01]  /*15cb0*/  HMMA.16816.F32.BF16 R16, R176.reuse, R182, R16 ;  /* 0x000000b6b010723c */ /* 0x040fe20000041810 */
[----:B------:R-:W2:Y:S07]  /*15cc0*/  LDSM.16.M88.4 R180, [R145] ;  /* 0x0000000091b4783b */ /* 0x000eae0000000200 */
[C---:B-1----:R-:W-:Y:S08]  /*15cd0*/  HMMA.16816.F32.BF16 R20, R176.reuse, R184, R20 ;  /* 0x000000b8b014723c */ /* 0x042ff00000041814 */
[C---:B------:R-:W-:Y:S01]  /*15ce0*/  HMMA.16816.F32.BF16 R24, R176.reuse, R186, R24 ;  /* 0x000000bab018723c */ /* 0x040fe20000041818 */
[----:B------:R-:W1:Y:S07]  /*15cf0*/  LDSM.16.M88.4 R184, [R145+0x1000] ;  /* 0x0010000091b8783b */ /* 0x000e6e0000000200 */
[C---:B------:R-:W-:Y:S08]  /*15d00*/  HMMA.16816.F32.BF16 R28, R176.reuse, R188, R28 ;  /* 0x000000bcb01c723c */ /* 0x040ff0000004181c */
[----:B------:R-:W-:Y:S01]  /*15d10*/  HMMA.16816.F32.BF16 R32, R176, R190, R32 ;  /* 0x000000beb020723c */ /* 0x000fe20000041820 */
[----:B------:R-:W-:Y:S06]  /*15d20*/  LDSM.16.M88.4 R176, [R201] ;  /* 0x00000000c9b0783b */ /* 0x000fec0000000200 */
[----:B------:R-:W-:Y:S01]  /*15d30*/  LDSM.16.M88.4 R188, [R10+0x800] ;  /* 0x000800000abc783b */ /* 0x000fe20000000200 */
[C---:B--2---:R-:W-:Y:S08]  /*15d40*/  HMMA.16816.F32.BF16 R12, R172.reuse, R180, R12 ;  /* 0x000000b4ac0c723c */ /* 0x044ff0000004180c */
[C---:B------:R-:W-:Y:S01]  /*15d50*/  HMMA.16816.F32.BF16 R16, R172.reuse, R182, R16 ;  /* 0x000000b6ac10723c */ /* 0x040fe20000041810 */
[----:B------:R-:W2:Y:S07]  /*15d60*/  LDSM.16.M88.4 R180, [R10] ;  /* 0x000000000ab4783b */ /* 0x000eae0000000200 */
[C---:B------:R-:W-:Y:S08]  /*15d70*/  HMMA.16816.F32.BF16 R20, R172.reuse, R192, R20 ;  /* 0x000000c0ac14723c */ /* 0x040ff00000041814 */
[C---:B------:R-:W-:Y:S01]  /*15d80*/  HMMA.16816.F32.BF16 R24, R172.reuse, R194, R24 ;  /* 0x000000c2ac18723c */ /* 0x040fe20000041818 */
[----:B------:R-:W3:Y:S07]  /*15d90*/  LDSM.16.M88.4 R192, [R10+0x1000] ;  /* 0x001000000ac0783b */ /* 0x000eee0000000200 */
[C---:B-1----:R-:W-:Y:S08]  /*15da0*/  HMMA.16816.F32.BF16 R28, R172.reuse, R184, R28 ;  /* 0x000000b8ac1c723c */ /* 0x042ff0000004181c */
[----:B------:R-:W-:Y:S01]  /*15db0*/  HMMA.16816.F32.BF16 R32, R172, R186, R32 ;  /* 0x000000baac20723c */ /* 0x000fe20000041820 */
[----:B------:R-:W-:Y:S06]  /*15dc0*/  LDSM.16.M88.4 R172, [R199+0x4000] ;  /* 0x00400000c7ac783b */ /* 0x000fec0000000200 */
[----:B------:R-:W-:Y:S01]  /*15dd0*/  LDSM.16.M88.4 R184, [R146+0x2000] ;  /* 0x0020000092b8783b */ /* 0x000fe20000000200 */
[C---:B--2---:R-:W-:Y:S08]  /*15de0*/  HMMA.16816.F32.BF16 R12, R176.reuse, R180, R12 ;  /* 0x000000b4b00c723c */ /* 0x044ff0000004180c */
[C---:B------:R-:W-:Y:S01]  /*15df0*/  HMMA.16816.F32.BF16 R16, R176.reuse, R182, R16 ;  /* 0x000000b6b010723c */ /* 0x040fe20000041810 */
[----:B------:R-:W1:Y:S07]  /*15e00*/  LDSM.16.M88.4 R180, [R146+0x1800] ;  /* 0x0018000092b4783b */ /* 0x000e6e0000000200 */
[C---:B------:R-:W-:Y:S08]  /*15e10*/  HMMA.16816.F32.BF16 R20, R176.reuse, R188, R20 ;  /* 0x000000bcb014723c */ /* 0x040ff00000041814 */
[C---:B------:R-:W-:Y:S01]  /*15e20*/  HMMA.16816.F32.BF16 R24, R176.reuse, R190, R24 ;  /* 0x000000beb018723c */ /* 0x040fe20000041818 */
[----:B------:R-:W2:Y:S07]  /*15e30*/  LDSM.16.M88.4 R188, [R146+0x2800] ;  /* 0x0028000092bc783b */ /* 0x000eae0000000200 */
[C---:B---3--:R-:W-:Y:S08]  /*15e40*/  HMMA.16816.F32.BF16 R28, R176.reuse, R192, R28 ;  /* 0x000000c0b01c723c */ /* 0x048ff0000004181c */
[----:B------:R-:W-:Y:S01]  /*15e50*/  HMMA.16816.F32.BF16 R32, R176, R194, R32 ;  /* 0x000000c2b020723c */ /* 0x000fe20000041820 */
[----:B------:R-:W-:Y:S06]  /*15e60*/  LDSM.16.M88.4 R176, [R200+0x4000] ;  /* 0x00400000c8b0783b */ /* 0x000fec0000000200 */
[----:B------:R-:W-:Y:S01]  /*15e70*/  LDSM.16.M88.4 R192, [R204] ;  /* 0x00000000ccc0783b */ /* 0x000fe20000000200 */
[C---:B-1----:R-:W-:Y:S08]  /*15e80*/  HMMA.16816.F32.BF16 R12, R172.reuse, R180, R12 ;  /* 0x000000b4ac0c723c */ /* 0x042ff0000004180c */
[C---:B------:R-:W-:Y:S01]  /*15e90*/  HMMA.16816.F32.BF16 R16, R172.reuse, R182, R16 ;  /* 0x000000b6ac10723c */ /* 0x040fe20000041810 */
[----:B------:R-:W1:Y:S07]  /*15ea0*/  LDSM.16.M88.4 R180, [R206] ;  /* 0x00000000ceb4783b */ /* 0x000e6e0000000200 */
[C---:B------:R-:W-:Y:S08]  /*15eb0*/  HMMA.16816.F32.BF16 R20, R172.reuse, R184, R20 ;  /* 0x000000b8ac14723c */ /* 0x040ff00000041814 */
[C---:B------:R-:W-:Y:S01]  /*15ec0*/  HMMA.16816.F32.BF16 R24, R172.reuse, R186, R24 ;  /* 0x000000baac18723c */ /* 0x040fe20000041818 */
[----:B------:R-:W3:Y:S07]  /*15ed0*/  LDSM.16.M88.4 R184, [R205] ;  /* 0x00000000cdb8783b */ /* 0x000eee0000000200 */
[C---:B--2---:R-:W-:Y:S08]  /*15ee0*/  HMMA.16816.F32.BF16 R28, R172.reuse, R188, R28 ;  /* 0x000000bcac1c723c */ /* 0x044ff0000004181c */
[----:B------:R-:W-:Y:S01]  /*15ef0*/  HMMA.16816.F32.BF16 R32, R172, R190, R32 ;  /* 0x000000beac20723c */ /* 0x000fe20000041820 */
[----:B------:R-:W-:Y:S06]  /*15f00*/  LDSM.16.M88.4 R172, [R202+0x4000] ;  /* 0x00400000caac783b */ /* 0x000fec0000000200 */
[----:B------:R-:W2:Y:S01]  /*15f10*/  LDSM.16.M88.4 R188, [R145+0x1800] ;  /* 0x0018000091bc783b */ /* 0x000ea20000000200 */
[C---:B-1----:R-:W-:Y:S08]  /*15f20*/  HMMA.16816.F32.BF16 R12, R176.reuse, R180, R12 ;  /* 0x000000b4b00c723c */ /* 0x042ff0000004180c */
[C---:B------:R-:W-:Y:S01]  /*15f30*/  HMMA.16816.F32.BF16 R16, R176.reuse, R182, R16 ;  /* 0x000000b6b010723c */ /* 0x040fe20000041810 */
[----:B------:R-:W1:Y:S07]  /*15f40*/  LDSM.16.M88.4 R180, [R145+0x2000] ;  /* 0x0020000091b4783b */ /* 0x000e6e0000000200 */
[C---:B------:R-:W-:Y:S08]  /*15f50*/  HMMA.16816.F32.BF16 R20, R176.reuse, R192, R20 ;  /* 0x000000c0b014723c */ /* 0x040ff00000041814 */
[C---:B------:R-:W-:Y:S01]  /*15f60*/  HMMA.16816.F32.BF16 R24, R176.reuse, R194, R24 ;  /* 0x000000c2b018723c */ /* 0x040fe20000041818 */
[----:B------:R-:W5:Y:S07]  /*15f70*/  LDSM.16.M88.4 R192, [R145+0x2800] ;  /* 0x0028000091c0783b */ /* 0x000f6e0000000200 */
[C---:B---3--:R-:W-:Y:S08]  /*15f80*/  HMMA.16816.F32.BF16 R28, R176.reuse, R184, R28 ;  /* 0x000000b8b01c723c */ /* 0x048ff0000004181c */
[----:B------:R-:W-:Y:S01]  /*15f90*/  HMMA.16816.F32.BF16 R32, R176, R186, R32 ;  /* 0x000000bab020723c */ /* 0x000fe20000041820 */
[----:B------:R-:W-:Y:S06]  /*15fa0*/  LDSM.16.M88.4 R176, [R201+0x4000] ;  /* 0x00400000c9b0783b */ /* 0x000fec0000000200 */
[----:B------:R-:W3:Y:S01]  /*15fb0*/  LDSM.16.M88.4 R184, [R10+0x1800] ;  /* 0x001800000ab8783b */ /* 0x000ee20000000200 */
[C---:B--2---:R-:W-:Y:S08]  /*15fc0*/  HMMA.16816.F32.BF16 R12, R172.reuse, R188, R12 ;  /* 0x000000bcac0c723c */ /* 0x044ff0000004180c */
[C---:B------:R-:W-:Y:S01]  /*15fd0*/  HMMA.16816.F32.BF16 R16, R172.reuse, R190, R16 ;  /* 0x000000beac10723c */ /* 0x040fe20000041810 */
[----:B------:R-:W2:Y:S07]  /*15fe0*/  LDSM.16.M88.4 R188, [R10+0x2000] ;  /* 0x002000000abc783b */ /* 0x000eae0000000200 */
[C---:B-1----:R-:W-:Y:S08]  /*15ff0*/  HMMA.16816.F32.BF16 R20, R172.reuse, R180, R20 ;  /* 0x000000b4ac14723c */ /* 0x042ff00000041814 */
[C---:B------:R-:W-:Y:S01]  /*16000*/  HMMA.16816.F32.BF16 R24, R172.reuse, R182, R24 ;  /* 0x000000b6ac18723c */ /* 0x040fe20000041818 */
[----:B------:R-:W1:Y:S07]  /*16010*/  LDSM.16.M88.4 R180, [R10+0x2800] ;  /* 0x002800000ab4783b */ /* 0x000e6e0000000200 */
[C---:B-----5:R-:W-:Y:S08]  /*16020*/  HMMA.16816.F32.BF16 R28, R172.reuse, R192, R28 ;  /* 0x000000c0ac1c723c */ /* 0x060ff0000004181c */
[----:B------:R-:W-:Y:S01]  /*16030*/  HMMA.16816.F32.BF16 R32, R172, R194, R32 ;  /* 0x000000c2ac20723c */ /* 0x000fe20000041820 */
[----:B------:R-:W-:Y:S06]  /*16040*/  LDSM.16.M88.4 R172, [R199+0x8000] ;  /* 0x00800000c7ac783b */ /* 0x000fec0000000200 */
[----:B------:R-:W-:Y:S01]  /*16050*/  LDSM.16.M88.4 R192, [R146+0x3800] ;  /* 0x0038000092c0783b */ /* 0x000fe20000000200 */
[C---:B---3--:R-:W-:Y:S08]  /*16060*/  HMMA.16816.F32.BF16 R12, R176.reuse, R184, R12 ;  /* 0x000000b8b00c723c */ /* 0x048ff0000004180c */
[C---:B------:R-:W-:Y:S01]  /*16070*/  HMMA.16816.F32.BF16 R16, R176.reuse, R186, R16 ;  /* 0x000000bab010723c */ /* 0x040fe20000041810 */
[----:B------:R-:W3:Y:S07]  /*16080*/  LDSM.16.M88.4 R184, [R146+0x3000] ;  /* 0x0030000092b8783b */ /* 0x000eee0000000200 */
[C---:B--2---:R-:W-:Y:S08]  /*16090*/  HMMA.16816.F32.BF16 R20, R176.reuse, R188, R20 ;  /* 0x000000bcb014723c */ /* 0x044ff00000041814 */
[C---:B------:R-:W-:Y:S01]  /*160a0*/  HMMA.16816.F32.BF16 R24, R176.reuse, R190, R24 ;  /* 0x000000beb018723c */ /* 0x040fe20000041818 */
[----:B------:R-:W2:Y:S07]  /*160b0*/  LDSM.16.M88.4 R188, [R146+0x4000] ;  /* 0x0040000092bc783b */ /* 0x000eae0000000200 */
[C---:B-1----:R-:W-:Y:S08]  /*160c0*/  HMMA.16816.F32.BF16 R28, R176.reuse, R180, R28 ;  /* 0x000000b4b01c723c */ /* 0x042ff0000004181c */
[----:B------:R-:W-:Y:S01]  /*160d0*/  HMMA.16816.F32.BF16 R32, R176, R182, R32 ;  /* 0x000000b6b020723c */ /* 0x000fe20000041820 */
[----:B------:R-:W-:Y:S06]  /*160e0*/  LDSM.16.M88.4 R176, [R200+0x8000] ;  /* 0x00800000c8b0783b */ /* 0x000fec0000000200 */
[----:B------:R-:W1:Y:S01]  /*160f0*/  LDSM.16.M88.4 R180, [R209] ;  /* 0x00000000d1b4783b */ /* 0x000e620000000200 */
[C---:B---3--:R-:W-:Y:S08]  /*16100*/  HMMA.16816.F32.BF16 R12, R172.reuse, R184, R12 ;  /* 0x000000b8ac0c723c */ /* 0x048ff0000004180c */
[C---:B------:R-:W-:Y:S01]  /*16110*/  HMMA.16816.F32.BF16 R16, R172.reuse, R186, R16 ;  /* 0x000000baac10723c */ /* 0x040fe20000041810 */
[----:B------:R-:W3:Y:S07]  /*16120*/  LDSM.16.M88.4 R184, [R207] ;  /* 0x00000000cfb8783b */ /* 0x000eee0000000200 */
[C---:B------:R-:W-:Y:S08]  /*16130*/  HMMA.16816.F32.BF16 R20, R172.reuse, R192, R20 ;  /* 0x000000c0ac14723c */ /* 0x040ff00000041814 */
[C---:B------:R-:W-:Y:S01]  /*16140*/  HMMA.16816.F32.BF16 R24, R172.reuse, R194, R24 ;  /* 0x000000c2ac18723c */ /* 0x040fe20000041818 */
[----:B------:R-:W5:Y:S07]  /*16150*/  LDSM.16.M88.4 R192, [R208] ;  /* 0x00000000d0c0783b */ /* 0x000f6e0000000200 */
[C---:B--2---:R-:W-:Y:S08]  /*16160*/  HMMA.16816.F32.BF16 R28, R172.reuse, R188, R28 ;  /* 0x000000bcac1c723c */ /* 0x044ff0000004181c */
[----:B------:R-:W-:Y:S01]  /*16170*/  HMMA.16816.F32.BF16 R32, R172, R190, R32 ;  /* 0x000000beac20723c */ /* 0x000fe20000041820 */
[----:B------:R-:W-:Y:S06]  /*16180*/  LDSM.16.M88.4 R172, [R202+0x8000] ;  /* 0x00800000caac783b */ /* 0x000fec0000000200 */
[----:B------:R-:W-:Y:S01]  /*16190*/  LDSM.16.M88.4 R188, [R145+0x3800] ;  /* 0x0038000091bc783b */ /* 0x000fe20000000200 */
[C---:B-1----:R-:W-:Y:S08]  /*161a0*/  HMMA.16816.F32.BF16 R12, R176.reuse, R180, R12 ;  /* 0x000000b4b00c723c */ /* 0x042ff0000004180c */
[C---:B------:R-:W-:Y:S01]  /*161b0*/  HMMA.16816.F32.BF16 R16, R176.reuse, R182, R16 ;  /* 0x000000b6b010723c */ /* 0x040fe20000041810 */
[----:B------:R-:W1:Y:S07]  /*161c0*/  LDSM.16.M88.4 R180, [R145+0x3000] ;  /* 0x0030000091b4783b */ /* 0x000e6e0000000200 */
[C---:B---3--:R-:W-:Y:S08]  /*161d0*/  HMMA.16816.F32.BF16 R20, R176.reuse, R184, R20 ;  /* 0x000000b8b014723c */ /* 0x048ff00000041814 */
[C---:B------:R-:W-:Y:S01]  /*161e0*/  HMMA.16816.F32.BF16 R24, R176.reuse, R186, R24 ;  /* 0x000000bab018723c */ /* 0x040fe20000041818 */
[----:B------:R-:W2:Y:S07]  /*161f0*/  LDSM.16.M88.4 R184, [R145+0x4000] ;  /* 0x0040000091b8783b */ /* 0x000eae0000000200 */
[C---:B-----5:R-:W-:Y:S08]  /*16200*/  HMMA.16816.F32.BF16 R28, R176.reuse, R192, R28 ;  /* 0x000000c0b01c723c */ /* 0x060ff0000004181c */
[----:B------:R-:W-:Y:S01]  /*16210*/  HMMA.16816.F32.BF16 R32, R176, R194, R32 ;  /* 0x000000c2b020723c */ /* 0x000fe20000041820 */
[----:B------:R-:W-:Y:S06]  /*16220*/  LDSM.16.M88.4 R176, [R201+0x8000] ;  /* 0x00800000c9b0783b */ /* 0x000fec0000000200 */
[----:B------:R-:W-:Y:S01]  /*16230*/  LDSM.16.M88.4 R192, [R10+0x3800] ;  /* 0x003800000ac0783b */ /* 0x000fe20000000200 */
[C---:B-1----:R-:W-:Y:S08]  /*16240*/  HMMA.16816.F32.BF16 R12, R172.reuse, R180, R12 ;  /* 0x000000b4ac0c723c */ /* 0x042ff0000004180c */
[C---:B------:R-:W-:Y:S01]  /*16250*/  HMMA.16816.F32.BF16 R16, R172.reuse, R182, R16 ;  /* 0x000000b6ac10723c */ /* 0x040fe20000041810 */
[----:B------:R-:W1:Y:S07]  /*16260*/  LDSM.16.M88.4 R180, [R10+0x3000] ;  /* 0x003000000ab4783b */ /* 0x000e6e0000000200 */
[C---:B------:R-:W-:Y:S08]  /*16270*/  HMMA.16816.F32.BF16 R20, R172.reuse, R188, R20 ;  /* 0x000000bcac14723c */ /* 0x040ff00000041814 */
[C---:B------:R-:W-:Y:S01]  /*16280*/  HMMA.16816.F32.BF16 R24, R172.reuse, R190, R24 ;  /* 0x000000beac18723c */ /* 0x040fe20000041818 */
[----:B------:R-:W3:Y:S07]  /*16290*/  LDSM.16.M88.4 R188, [R10+0x4000] ;  /* 0x004000000abc783b */ /* 0x000eee0000000200 */
[C---:B--2---:R-:W-:Y:S08]  /*162a0*/  HMMA.16816.F32.BF16 R28, R172.reuse, R184, R28 ;  /* 0x000000b8ac1c723c */ /* 0x044ff0000004181c */
        /* <DEDUP_REMOVED lines=26> */
[C---:B---3--:R-:W-:Y:S08]  /*16450*/  HMMA.16816.F32.BF16 R20, R176.reuse, R184, R20 ;  /* 0x000000b8b014723c */ /* 0x048ff00000041814 */
[C---:B------:R-:W-:Y:S01]  /*16460*/  HMMA.16816.F32.BF16 R24, R176.reuse, R186, R24 ;  /* 0x000000bab018723c */ /* 0x040fe20000041818 */
[----:B------:R-:W-:Y:S07]  /*16470*/  LDSM.16.M88.4 R184, [R201+0xc000] ;  /* 0x00c00000c9b8783b */ /* 0x000fee0000000200 */
[C---:B------:R-:W-:Y:S08]  /*16480*/  HMMA.16816.F32.BF16 R28, R176.reuse, R188, R28 ;  /* 0x000000bcb01c723c */ /* 0x040ff0000004181c */
[----:B------:R-:W-:Y:S01]  /*16490*/  HMMA.16816.F32.BF16 R32, R176, R190, R32 ;  /* 0x000000beb020723c */ /* 0x000fe20000041820 */
[----:B------:R-:W3:Y:S06]  /*164a0*/  LDSM.16.M88.4 R176, [R145+0x5800] ;  /* 0x0058000091b0783b */ /* 0x000eec0000000200 */
[----:B------:R-:W5:Y:S01]  /*164b0*/  LDSM.16.M88.4 R188, [R10+0x4800] ;  /* 0x004800000abc783b */ /* 0x000f620000000200 */
[C---:B--2---:R-:W-:Y:S08]  /*164c0*/  HMMA.16816.F32.BF16 R12, R172.reuse, R192, R12 ;  /* 0x000000c0ac0c723c */ /* 0x044ff0000004180c */
[C---:B------:R-:W-:Y:S08]  /*164d0*/  HMMA.16816.F32.BF16 R16, R172.reuse, R194, R16 ;  /* 0x000000c2ac10723c */ /* 0x040ff00000041810 */
[C---:B-1----:R-:W-:Y:S08]  /*164e0*/  HMMA.16816.F32.BF16 R20, R172.reuse, R180, R20 ;  /* 0x000000b4ac14723c */ /* 0x042ff00000041814 */
[C---:B------:R-:W-:Y:S08]  /*164f0*/  HMMA.16816.F32.BF16 R24, R172.reuse, R182, R24 ;  /* 0x000000b6ac18723c */ /* 0x040ff00000041818 */
[C---:B---3--:R-:W-:Y:S08]  /*16500*/  HMMA.16816.F32.BF16 R28, R172.reuse, R176, R28 ;  /* 0x000000b0ac1c723c */ /* 0x048ff0000004181c */
[----:B------:R-:W-:Y:S01]  /*16510*/  HMMA.16816.F32.BF16 R32, R172, R178, R32 ;  /* 0x000000b2ac20723c */ /* 0x000fe20000041820 */
[----:B------:R-:W1:Y:S07]  /*16520*/  LDSM.16.M88.4 R172, [R10+0x5000] ;  /* 0x005000000aac783b */ /* 0x000e6e0000000200 */
[C---:B-----5:R-:W-:Y:S08]  /*16530*/  HMMA.16816.F32.BF16 R12, R184.reuse, R188, R12 ;  /* 0x000000bcb80c723c */ /* 0x060ff0000004180c */
        /* <DEDUP_REMOVED lines=22> */
[----:B------:R-:W-:Y:S09]  /*166a0*/  FMUL.FTZ R27, R27, c[0x0][0x320] ;  /* 0x0000c8001b1b7a20 */ /* 0x000ff20000410000 */
[----:B------:R-:W1:Y:S01]  /*166b0*/  MUFU.TANH R173, R17 ;  /* 0x0000001100ad7308 */ /* 0x000e620000002400 */
[----:B-----5:R-:W5:Y:S01]  /*166c0*/  LDSM.16.M88.4 R12, [R10+0x5800] ;  /* 0x005800000a0c783b */ /* 0x020f620000000200 */
[----:B------:R-:W-:Y:S08]  /*166d0*/  DEPBAR.LE SB0, 0x0 ;  /* 0x000080000000791a */ /* 0x000ff00000000000 */
[----:B------:R-:W1:Y:S01]  /*166e0*/  MUFU.TANH R183, R18 ;  /* 0x0000001200b77308 */ /* 0x000e620000002400 */
[----:B------:R-:W-:Y:S09]  /*166f0*/  BAR.SYNC.DEFER_BLOCKING 0x0 ;  /* 0x0000000000007b1d */ /* 0x000ff20000010000 */
[----:B------:R1:W1:Y:S10]  /*16700*/  MUFU.TANH R182, R19 ;  /* 0x0000001300b67308 */ /* 0x0002740000002400 */
[----:B------:R2:W2:Y:S10]  /*16710*/  MUFU.TANH R172, R20 ;  /* 0x0000001400ac7308 */ /* 0x0004b40000002400 */
[----:B------:R3:W3:Y:S01]  /*16720*/  MUFU.TANH R179, R26 ;  /* 0x0000001a00b37308 */ /* 0x0006e20000002400 */
[C---:B-----5:R-:W-:Y:S05]  /*16730*/  HMMA.16816.F32.BF16 R28, R184.reuse, R12, R28 ;  /* 0x0000000cb81c723c */ /* 0x060fea000004181c */
[----:B-1----:R-:W-:Y:S04]  /*16740*/  FMUL.FTZ R19, R25, c[0x0][0x320] ;  /* 0x0000c80019137a20 */ /* 0x002fe80000410000 */
[----:B------:R1:W1:Y:S01]  /*16750*/  MUFU.TANH R174, R27 ;  /* 0x0000001b00ae7308 */ /* 0x0002620000002400 */
[----:B------:R-:W-:Y:S03]  /*16760*/  HMMA.16816.F32.BF16 R32, R184, R14, R32 ;  /* 0x0000000eb820723c */ /* 0x000fe60000041820 */
[----:B--2---:R-:W-:Y:S06]  /*16770*/  FMUL.FTZ R20, R24, c[0x0][0x320] ;  /* 0x0000c80018147a20 */ /* 0x004fec0000410000 */
[----:B------:R-:W2:Y:S05]  /*16780*/  MUFU.TANH R21, R21 ;  /* 0x0000001500157308 */ /* 0x000eaa0000002400 */
[----:B------:R-:W-:Y:S05]  /*16790*/  FMUL.FTZ R18, R28, c[0x0][0x320] ;  /* 0x0000c8001c127a20 */ /* 0x000fea0000410000 */
[----:B------:R4:W2:Y:S01]  /*167a0*/  MUFU.TANH R181, R22 ;  /* 0x0000001600b57308 */ /* 0x0008a20000002400 */
[----:B------:R-:W-:Y:S02]  /*167b0*/  FMUL.FTZ R17, R29, c[0x0][0x320] ;  /* 0x0000c8001d117a20 */ /* 0x000fe40000410000 */
[----:B------:R-:W-:Y:S02]  /*167c0*/  FMUL.FTZ R29, R30, c[0x0][0x320] ;  /* 0x0000c8001e1d7a20 */ /* 0x000fe40000410000 */
[----:B------:R-:W-:Y:S02]  /*167d0*/  FMUL.FTZ R28, R31, c[0x0][0x320] ;  /* 0x0000c8001f1c7a20 */ /* 0x000fe40000410000 */
[----:B------:R-:W-:Y:S02]  /*167e0*/  FMUL.FTZ R16, R32, c[0x0][0x320] ;  /* 0x0000c80020107a20 */ /* 0x000fe40000410000 */
[----:B---3--:R-:W-:Y:S01]  /*167f0*/  FMUL.FTZ R26, R33, c[0x0][0x320] ;  /* 0x0000c800211a7a20 */ /* 0x008fe20000410000 */
[----:B------:R4:W3:Y:S01]  /*16800*/  MUFU.TANH R180, R23 ;  /* 0x0000001700b47308 */ /* 0x0008e20000002400 */
[----:B-1----:R-:W-:Y:S02]  /*16810*/  FMUL.FTZ R27, R34, c[0x0][0x320] ;  /* 0x0000c800221b7a20 */ /* 0x002fe40000410000 */
[----:B------:R-:W-:Y:S07]  /*16820*/  FMUL.FTZ R30, R35, c[0x0][0x320] ;  /* 0x0000c800231e7a20 */ /* 0x000fee0000410000 */
        /* <DEDUP_REMOVED lines=14> */
[C---:B------:R-:W-:Y:S01]  /*16910*/  IMAD.WIDE.U32 R8, R0.reuse, c[0x0][0x1e0], RZ ;  /* 0x0000780000087a25 */ /* 0x040fe200078e00ff */
        /* <DEDUP_REMOVED lines=27> */
[--C-:B------:R-:W-:Y:S02]  /*16ad0*/  @P1 IADD3.X R7, R0, RZ, R222.reuse, P3, P2 ;  /* 0x000000ff00071210 */ /* 0x100fe40001fe44de */
        /* <DEDUP_REMOVED lines=28> */
.L_x_1947:
[----:B--234-:R-:W-:Y:S05]  /*16ca0*/  BSYNC B0 ;  /* 0x0000000000007941 */ /* 0x01cfea0003800000 */
.L_x_1946:
[----:B------:R-:W-:Y:S01]  /*16cb0*/  ISETP.GE.AND P1, PT, R244, 0x1, PT ;  /* 0x00000001f400780c */ /* 0x000fe20003f26270 */
[----:B------:R-:W-:Y:S01]  /*16cc0*/  IMAD.MOV.U32 R0, RZ, RZ, c[0x0][0x2c4] ;  /* 0x0000b100ff007624 */ /* 0x000fe200078e00ff */
[----:B------:R-:W2:Y:S01]  /*16cd0*/  LDL R9, [R1+0x4] ;  /* 0x0000040001097983 */ /* 0x000ea20000100800 */
[----:B------:R-:W-:Y:S03]  /*16ce0*/  IMAD R3, R221, -0x30, RZ ;  /* 0xffffffd0dd037824 */ /* 0x000fe600078e02ff */
[----:B------:R-:W-:Y:S01]  /*16cf0*/  ISETP.NE.AND P0, PT, R0, 0x1, PT ;  /* 0x000000010000780c */ /* 0x000fe20003f05270 */
[----:B------:R-:W0:Y:S01]  /*16d00*/  LDGDEPBAR ;  /* 0x00000000000079af */ /* 0x000e220000000000 */
[----:B------:R-:W-:Y:S02]  /*16d10*/  IMAD.IADD R15, R3, 0x1, -R235 ;  /* 0x00000001030f7824 */ /* 0x000fe400078e0aeb */
[----:B--2---:R-:W-:Y:S05]  /*16d20*/  IMAD R9, R9, 0x80, R240 ;  /* 0x0000008009097824 */ /* 0x004fea00078e02f0 */
[----:B------:R-:W-:Y:S05]  /*16d30*/  IADD3 R9, R237, R9, R238 ;  /* 0x00000009ed097210 */ /* 0x000fea0007ffe0ee */
[----:B------:R-:W-:Y:S05]  /*16d40*/  @P0 IMAD.HI.U32 R0, R9, c[0x0][0x2c8], RZ ;  /* 0x0000b20009000a27 */ /* 0x000fea00078e00ff */
[----:B------:R-:W-:Y:S02]  /*16d50*/  @P0 SHF.R.U32.HI R9, RZ, c[0x0][0x2cc], R0 ;  /* 0x0000b300ff090a19 */ /* 0x000fe40000011600 */
[----:B------:R-:W-:Y:S03]  /*16d60*/  IADD3 R0, -R235, 0x1, R3 ;  /* 0x00000001eb007810 */ /* 0x000fe60007ffe103 */
[----:B------:R-:W2:Y:S01]  /*16d70*/  SHFL.IDX PT, R8, R9, RZ, 0x1c1f ;  /* 0x001c1fff09087589 */ /* 0x000ea200000e0000 */
        /* <DEDUP_REMOVED lines=19> */
.L_x_1950:
[----:B------:R-:W-:Y:S04]  /*16eb0*/  MOV R14, c[0x0][0x32c] ;  /* 0x0000cb00000e7a02 */ /* 0x000fe80000000f00 */
[----:B------:R-:W-:Y:S11]  /*16ec0*/  ISETP.NE.AND P0, PT, R14, 0x1, PT ;  /* 0x000000010e00780c */ /* 0x000ff60003f05270 */
[----:B------:R-:W-:Y:S02]  /*16ed0*/  @!UPT UIADD3 URZ, URZ, URZ, URZ ;  /* 0x0000003f3f3ff290 */ /* 0x000fe4000fffe03f */
[----:B------:R-:W-:Y:S05]  /*16ee0*/  @P0 IMAD.HI.U32 R14, R8, c[0x0][0x330], RZ ;  /* 0x0000cc00080e0a27 */ /* 0x000fea00078e00ff */
[----:B------:R-:W-:Y:S02]  /*16ef0*/  @P0 SHF.R.U32.HI R8, RZ, c[0x0][0x334], R14 ;  /* 0x0000cd00ff080a19 */ /* 0x000fe4000001160e */
.L_x_1951:
[----:B------:R-:W-:Y:S05]  /*16f00*/  BSYNC B0 ;  /* 0x0000000000007941 */ /* 0x000fea0003800000 */
.L_x_1949:
[----:B------:R-:W-:Y:S05]  /*16f10*/  IMAD R8, R8, c[0x0][0x32c], R15 ;  /* 0x0000cb0008087a24 */ /* 0x000fea00078e020f */
[----:B------:R-:W-:Y:S02]  /*16f20*/  IMNMX R0, R0, R8, !PT ;  /* 0x0000000800007217 */ /* 0x000fe40007800200 */
[----:B------:R-:W-:Y:S04]  /*16f30*/  IADD3 R8, R8, c[0x0][0x32c], RZ ;  /* 0x0000cb0008087a10 */ /* 0x000fe80007ffe0ff */
[----:B------:R-:W-:Y:S02]  /*16f40*/  IMNMX R7, R7, R8, PT ;  /* 0x0000000807077217 */ /* 0x000fe40003800200 */
.L_x_1948:
[C---:B------:R-:W-:Y:S02]  /*16f50*/  ISETP.GE.AND P0, PT, R3.reuse, 0x2, PT ;  /* 0x000000020300780c */ /* 0x040fe40003f06270 */
[----:B------:R-:W-:Y:S02]  /*16f60*/  ISETP.GE.AND P1, PT, R3, 0x9, PT ;  /* 0x000000090300780c */ /* 0x000fe40003f26270 */
        /* <DEDUP_REMOVED lines=16> */
[C---:B------:R-:W-:Y:S02]  /*17070*/  ISETP.GT.AND P0, PT, R0.reuse, 0x9, !P1 ;  /* 0x000000090000780c */ /* 0x040fe40004f04270 */
[----:B------:R-:W-:Y:S02]  /*17080*/  ISETP.GE.AND P2, PT, R3, 0x29, PT ;  /* 0x000000290300780c */ /* 0x000fe40003f46270 */
        /* <DEDUP_REMOVED lines=9> */
[----:B------:R-:W-:Y:S02]  /*17120*/  FSEL R22, R172, -INF , !P0 ;  /* 0xff800000ac167808 */ /* 0x000fe40004000000 */
        /* <DEDUP_REMOVED lines=8> */
[----:B-1----:R-:W-:Y:S02]  /*171b0*/  FSEL R20, R20, -INF , !P0 ;  /* 0xff80000014147808 */ /* 0x002fe40004000000 */
        /* <DEDUP_REMOVED lines=40> */
.L_x_1954:
[----:B------:R-:W-:Y:S04]  /*17440*/  MOV R9, c[0x0][0x32c] ;  /* 0x0000cb0000097a02 */ /* 0x000fe80000000f00 */
[----:B------:R-:W-:Y:S11]  /*17450*/  ISETP.NE.AND P0, PT, R9, 0x1, PT ;  /* 0x000000010900780c */ /* 0x000ff60003f05270 */
[----:B------:R-:W-:Y:S02]  /*17460*/  @!UPT UIADD3 URZ, URZ, URZ, URZ ;  /* 0x0000003f3f3ff290 */ /* 0x000fe4000fffe03f */
[----:B------:R-:W-:Y:S05]  /*17470*/  @P0 IMAD.HI.U32 R9, R0, c[0x0][0x330], RZ ;  /* 0x0000cc0000090a27 */ /* 0x000fea00078e00ff */
[----:B------:R-:W-:Y:S02]  /*17480*/  @P0 SHF.R.U32.HI R0, RZ, c[0x0][0x334], R9 ;  /* 0x0000cd00ff000a19 */ /* 0x000fe40000011609 */
.L_x_1955:
[----:B------:R-:W-:Y:S05]  /*17490*/  BSYNC B0 ;  /* 0x0000000000007941 */ /* 0x000fea0003800000 */
.L_x_1953:
[----:B------:R-:W-:Y:S05]  /*174a0*/  IMAD R0, R0, c[0x0][0x32c], R15 ;  /* 0x0000cb0000007a24 */ /* 0x000fea00078e020f */
[----:B------:R-:W-:Y:S02]  /*174b0*/  IMNMX R3, R3, R0, !PT ;  /* 0x0000000003037217 */ /* 0x000fe40007800200 */
[----:B------:R-:W-:Y:S04]  /*174c0*/  IADD3 R0, R0, c[0x0][0x32c], RZ ;  /* 0x0000cb0000007a10 */ /* 0x000fe80007ffe0ff */
[----:B------:R-:W-:Y:S02]  /*174d0*/  IMNMX R7, R7, R0, PT ;  /* 0x0000000007077217 */ /* 0x000fe40003800200 */
.L_x_1952:
        /* <DEDUP_REMOVED lines=22> */
[----:B------:R-:W-:Y:S01]  /*17640*/  ISETP.GT.AND P0, PT, R3, RZ, !P1 ;  /* 0x000000ff0300720c */ /* 0x000fe20004f04270 */
[----:B------:R-:W1:Y:S01]  /*17650*/  MUFU.EX2 R0, R0 ;  /* 0x0000000000007308 */ /* 0x000e620000000800 */
[----:B------:R-:W-:Y:S01]  /*17660*/  LOP3.LUT P1, RZ, R215, 0x8, RZ, 0xc0, !PT ;  /* 0x00000008d7ff7812 */ /* 0x000fe2000782c0ff */
[--C-:B------:R-:W-:Y:S01]  /*17670*/  FFMA.FTZ R13, R8, c[0x0][0x2d0], -R2.reuse ;  /* 0x0000b400080d7a23 */ /* 0x100fe20000010802 */
[----:B------:R-:W-:Y:S01]  /*17680*/  ISETP.LT.OR P0, PT, R7, 0x1, P0 ;  /* 0x000000010700780c */ /* 0x000fe20000701670 */
[--C-:B------:R-:W-:Y:S02]  /*17690*/  FFMA.FTZ R190, R14, c[0x0][0x2d0], -R2.reuse ;  /* 0x0000b4000ebe7a23 */ /* 0x100fe40000010802 */
[--C-:B------:R-:W-:Y:S01]  /*176a0*/  FFMA.FTZ R25, R25, c[0x0][0x2d0], -R2.reuse ;  /* 0x0000b40019197a23 */ /* 0x100fe20000010802 */
[----:B------:R-:W-:Y:S01]  /*176b0*/  FSEL R8, R189, -INF , !P0 ;  /* 0xff800000bd087808 */ /* 0x000fe20004000000 */
[--C-:B------:R-:W-:Y:S01]  /*176c0*/  FFMA.FTZ R186, R21, c[0x0][0x2d0], -R2.reuse ;  /* 0x0000b40015ba7a23 */ /* 0x100fe20000010802 */
[----:B------:R-:W-:Y:S01]  /*176d0*/  LOP3.LUT P0, RZ, R215, 0x10, RZ, 0xc0, !PT ;  /* 0x00000010d7ff7812 */ /* 0x000fe2000780c0ff */
[----:B------:R-:W2:Y:S01]  /*176e0*/  MUFU.EX2 R172, R13 ;  /* 0x0000000d00ac7308 */ /* 0x000ea20000000800 */
[--C-:B------:R-:W-:Y:S02]  /*176f0*/  FFMA.FTZ R184, R19, c[0x0][0x2d0], -R2.reuse ;  /* 0x0000b40013b87a23 */ /* 0x100fe40000010802 */
[----:B------:R-:W-:Y:S01]  /*17700*/  ISETP.GT.AND P0, PT, R3, 0x1, !P0 ;  /* 0x000000010300780c */ /* 0x000fe20004704270 */
[--C-:B------:R-:W-:Y:S02]  /*17710*/  FFMA.FTZ R193, R18, c[0x0][0x2d0], -R2.reuse ;  /* 0x0000b40012c17a23 */ /* 0x100fe40000010802 */
[--C-:B------:R-:W-:Y:S01]  /*17720*/  FFMA.FTZ R192, R17, c[0x0][0x2d0], -R2.reuse ;  /* 0x0000b40011c07a23 */ /* 0x100fe20000010802 */
[----:B------:R-:W-:Y:S01]  /*17730*/  ISETP.LT.OR P0, PT, R7, 0x2, P0 ;  /* 0x000000020700780c */ /* 0x000fe20000701670 */
[--C-:B------:R-:W-:Y:S02]  /*17740*/  FFMA.FTZ R191, R16, c[0x0][0x2d0], -R2.reuse ;  /* 0x0000b40010bf7a23 */ /* 0x100fe40000010802 */
[----:B------:R-:W3:Y:S01]  /*17750*/  MUFU.EX2 R25, R25 ;  /* 0x0000001900197308 */ /* 0x000ee20000000800 */
[----:B------:R-:W-:Y:S01]  /*17760*/  FSEL R12, R188, -INF , !P0 ;  /* 0xff800000bc0c7808 */ /* 0x000fe20004000000 */
[--C-:B------:R-:W-:Y:S01]  /*17770*/  FFMA.FTZ R187, R22, c[0x0][0x2d0], -R2.reuse ;  /* 0x0000b40016bb7a23 */ /* 0x100fe20000010802 */
[----:B------:R-:W-:Y:S01]  /*17780*/  ISETP.GT.AND P0, PT, R3, 0x8, !P1 ;  /* 0x000000080300780c */ /* 0x000fe20004f04270 */
[--C-:B------:R-:W-:Y:S01]  /*17790*/  FFMA.FTZ R185, R20, c[0x0][0x2d0], -R2.reuse ;  /* 0x0000b40014b97a23 */ /* 0x100fe20000010802 */
[----:B------:R-:W-:Y:S01]  /*177a0*/  LOP3.LUT P1, RZ, R215, 0x20, RZ, 0xc0, !PT ;  /* 0x00000020d7ff7812 */ /* 0x000fe2000782c0ff */
[--C-:B------:R-:W-:Y:S01]  /*177b0*/  FFMA.FTZ R24, R24, c[0x0][0x2d0], -R2.reuse ;  /* 0x0000b40018187a23 */ /* 0x100fe20000010802 */
[----:B------:R-:W-:Y:S01]  /*177c0*/  ISETP.LT.OR P0, PT, R7, 0x9, P0 ;  /* 0x000000090700780c */ /* 0x000fe20000701670 */
[----:B------:R-:W-:Y:S02]  /*177d0*/  FFMA.FTZ R23, R23, c[0x0][0x2d0], -R2 ;  /* 0x0000b40017177a23 */ /* 0x000fe40000010802 */
[C---:B-1----:R-:W-:Y:S01]  /*177e0*/  FMUL.FTZ R16, R0.reuse, R164 ;  /* 0x000000a400107220 */ /* 0x042fe20000410000 */
[----:B------:R-:W-:Y:S01]  /*177f0*/  FSEL R14, R183, -INF , !P0 ;  /* 0xff800000b70e7808 */ /* 0x000fe20004000000 */
[----:B------:R-:W-:Y:S01]  /*17800*/  MUFU.EX2 R24, R24 ;  /* 0x0000001800187308 */ /* 0x000fe20000000800 */
[----:B------:R-:W-:Y:S01]  /*17810*/  LOP3.LUT P0, RZ, R215, 0x4, RZ, 0xc0, !PT ;  /* 0x00000004d7ff7812 */ /* 0x000fe2000780c0ff */
[C---:B--2---:R-:W-:Y:S02]  /*17820*/  FFMA.FTZ R2, R0.reuse, R229, R172 ;  /* 0x000000e500027223 */ /* 0x044fe400000100ac */
[C---:B------:R-:W-:Y:S01]  /*17830*/  FMUL.FTZ R17, R0.reuse, R165 ;  /* 0x000000a500117220 */ /* 0x040fe20000410000 */
[----:B------:R-:W-:Y:S01]  /*17840*/  ISETP.GT.AND P0, PT, R3, 0x9, !P0 ;  /* 0x000000090300780c */ /* 0x000fe20004704270 */
[C---:B------:R-:W-:Y:S02]  /*17850*/  FMUL.FTZ R32, R0.reuse, R148 ;  /* 0x0000009400207220 */ /* 0x040fe40000410000 */
[C---:B------:R-:W-:Y:S01]  /*17860*/  FMUL.FTZ R33, R0.reuse, R149 ;  /* 0x0000009500217220 */ /* 0x040fe20000410000 */
[----:B------:R-:W-:Y:S01]  /*17870*/  ISETP.LT.OR P0, PT, R7, 0xa, P0 ;  /* 0x0000000a0700780c */ /* 0x000fe20000701670 */
[----:B------:R-:W1:Y:S01]  /*17880*/  MUFU.EX2 R23, R23 ;  /* 0x0000001700177308 */ /* 0x000e620000000800 */
[----:B------:R-:W-:Y:S01]  /*17890*/  FMUL.FTZ R20, R0, R160 ;  /* 0x000000a000147220 */ /* 0x000fe20000410000 */
[C---:B---3--:R-:W-:Y:S01]  /*178a0*/  F2FP.BF16.PACK_AB R172, R25.reuse, R172 ;  /* 0x000000ac19ac723e */ /* 0x048fe200000010ff */
[----:B------:R-:W-:Y:S01]  /*178b0*/  FADD.FTZ R13, R25, R2 ;  /* 0x00000002190d7221 */ /* 0x000fe20000010000 */
[----:B------:R-:W-:Y:S01]  /*178c0*/  FSEL R175, R182, -INF , !P0 ;  /* 0xff800000b6af7808 */ /* 0x000fe20004000000 */
[C---:B------:R-:W-:Y:S01]  /*178d0*/  FMUL.FTZ R21, R0.reuse, R161 ;  /* 0x000000a100157220 */ /* 0x040fe20000410000 */
[----:B------:R-:W-:Y:S01]  /*178e0*/  LOP3.LUT P0, RZ, R215, 0x2, RZ, 0xc0, !PT ;  /* 0x00000002d7ff7812 */ /* 0x000fe2000780c0ff */
[----:B------:R-:W-:Y:S01]  /*178f0*/  FMUL.FTZ R25, R0, R157 ;  /* 0x0000009d00197220 */ /* 0x000fe20000410000 */
[----:B------:R-:W-:Y:S01]  /*17900*/  FMNMX.FTZ R2, R8, R4, !PT ;  /* 0x0000000408027209 */ /* 0x000fe20007810000 */
[C---:B------:R-:W-:Y:S01]  /*17910*/  FMUL.FTZ R36, R0.reuse, R36 ;  /* 0x0000002400247220 */ /* 0x040fe20000410000 */
[----:B------:R-:W-:Y:S01]  /*17920*/  ISETP.GT.AND P0, PT, R3, 0x10, !P0 ;  /* 0x000000100300780c */ /* 0x000fe20004704270 */
[----:B------:R-:W-:Y:S01]  /*17930*/  FMUL.FTZ R37, R0, R37 ;  /* 0x0000002500257220 */ /* 0x000fe20000410000 */
[----:B------:R-:W-:Y:S01]  /*17940*/  FMNMX.FTZ R2, R12, R2, !PT ;  /* 0x000000020c027209 */ /* 0x000fe20007810000 */
[C---:B------:R-:W-:Y:S01]  /*17950*/  FMUL.FTZ R40, R0.reuse, R40 ;  /* 0x0000002800287220 */ /* 0x040fe20000410000 */
[----:B------:R-:W-:Y:S01]  /*17960*/  ISETP.LT.OR P0, PT, R7, 0x11, P0 ;  /* 0x000000110700780c */ /* 0x000fe20000701670 */
[----:B------:R-:W-:Y:S01]  /*17970*/  FMUL.FTZ R41, R0, R41 ;  /* 0x0000002900297220 */ /* 0x000fe20000410000 */
[----:B------:R-:W-:Y:S01]  /*17980*/  FMNMX.FTZ R2, R14, R2, !PT ;  /* 0x000000020e027209 */ /* 0x000fe20007810000 */
[C---:B------:R-:W-:Y:S01]  /*17990*/  FMUL.FTZ R44, R0.reuse, R44 ;  /* 0x0000002c002c7220 */ /* 0x040fe20000410000 */
[----:B------:R-:W-:Y:S01]  /*179a0*/  FSEL R181, R181, -INF , !P0 ;  /* 0xff800000b5b57808 */ /* 0x000fe20004000000 */
[C---:B------:R-:W-:Y:S01]  /*179b0*/  FMUL.FTZ R45, R0.reuse, R45 ;  /* 0x0000002d002d7220 */ /* 0x040fe20000410000 */
[----:B------:R-:W-:Y:S01]  /*179c0*/  LOP3.LUT P0, RZ, R215, 0x1, RZ, 0xc0, !PT ;  /* 0x00000001d7ff7812 */ /* 0x000fe2000780c0ff */
[C---:B------:R-:W-:Y:S01]  /*179d0*/  FMUL.FTZ R48, R0.reuse, R48 ;  /* 0x0000003000307220 */ /* 0x040fe20000410000 */
[----:B------:R-:W-:Y:S01]  /*179e0*/  FMNMX.FTZ R2, R175, R2, !PT ;  /* 0x00000002af027209 */ /* 0x000fe20007810000 */
[C---:B------:R-:W-:Y:S01]  /*179f0*/  FMUL.FTZ R49, R0.reuse, R49 ;  /* 0x0000003100317220 */ /* 0x040fe20000410000 */
[----:B------:R-:W-:Y:S01]  /*17a00*/  ISETP.GT.AND P0, PT, R3, 0x11, !P0 ;  /* 0x000000110300780c */ /* 0x000fe20004704270 */
[C---:B------:R-:W-:Y:S01]  /*17a10*/  FMUL.FTZ R52, R0.reuse, R52 ;  /* 0x0000003400347220 */ /* 0x040fe20000410000 */
[----:B------:R-:W-:Y:S01]  /*17a20*/  FMNMX.FTZ R2, R181, R2, !PT ;  /* 0x00000002b5027209 */ /* 0x000fe20007810000 */
[C---:B------:R-:W-:Y:S01]  /*17a30*/  FMUL.FTZ R53, R0.reuse, R53 ;  /* 0x0000003500357220 */ /* 0x040fe20000410000 */
[----:B------:R-:W-:Y:S01]  /*17a40*/  ISETP.LT.OR P0, PT, R7, 0x12, P0 ;  /* 0x000000120700780c */ /* 0x000fe20000701670 */
[C---:B------:R-:W-:Y:S01]  /*17a50*/  FMUL.FTZ R56, R0.reuse, R56 ;  /* 0x0000003800387220 */ /* 0x040fe20000410000 */
[----:B------:R-:W-:Y:S01]  /*17a60*/  MUFU.EX2 R185, R185 ;  /* 0x000000b900b97308 */ /* 0x000fe20000000800 */
[----:B------:R-:W-:Y:S01]  /*17a70*/  FMUL.FTZ R57, R0, R57 ;  /* 0x0000003900397220 */ /* 0x000fe20000410000 */
[----:B------:R-:W-:Y:S01]  /*17a80*/  FSEL R180, R180, -INF , !P0 ;  /* 0xff800000b4b47808 */ /* 0x000fe20004000000 */
[C---:B------:R-:W-:Y:S01]  /*17a90*/  FMUL.FTZ R60, R0.reuse, R60 ;  /* 0x0000003c003c7220 */ /* 0x040fe20000410000 */
[----:B------:R-:W-:Y:S01]  /*17aa0*/  ISETP.GT.AND P0, PT, R3, 0x18, !P6 ;  /* 0x000000180300780c */ /* 0x000fe20007704270 */
[----:B------:R-:W-:Y:S01]  /*17ab0*/  FMUL.FTZ R61, R0, R61 ;  /* 0x0000003d003d7220 */ /* 0x000fe20000410000 */
[----:B------:R-:W-:Y:S01]  /*17ac0*/  FMNMX.FTZ R2, R180, R2, !PT ;  /* 0x00000002b4027209 */ /* 0x000fe20007810000 */
[C---:B------:R-:W-:Y:S01]  /*17ad0*/  FMUL.FTZ R64, R0.reuse, R64 ;  /* 0x0000004000407220 */ /* 0x040fe20000410000 */
[----:B------:R-:W-:Y:S01]  /*17ae0*/  ISETP.LT.OR P0, PT, R7, 0x19, P0 ;  /* 0x000000190700780c */ /* 0x000fe20000701670 */
[C---:B------:R-:W-:Y:S01]  /*17af0*/  FMUL.FTZ R65, R0.reuse, R65 ;  /* 0x0000004100417220 */ /* 0x040fe20000410000 */
[----:B------:R-:W-:Y:S01]  /*17b00*/  MUFU.EX2 R184, R184 ;  /* 0x000000b800b87308 */ /* 0x000fe20000000800 */
[C---:B------:R-:W-:Y:S01]  /*17b10*/  FMUL.FTZ R68, R0.reuse, R68 ;  /* 0x0000004400447220 */ /* 0x040fe20000410000 */
[----:B------:R-:W-:Y:S01]  /*17b20*/  FSEL R179, R179, -INF , !P0 ;  /* 0xff800000b3b37808 */ /* 0x000fe20004000000 */
[C---:B------:R-:W-:Y:S01]  /*17b30*/  FMUL.FTZ R69, R0.reuse, R69 ;  /* 0x0000004500457220 */ /* 0x040fe20000410000 */
[----:B------:R-:W-:Y:S01]  /*17b40*/  ISETP.GT.AND P0, PT, R3, 0x19, !P5 ;  /* 0x000000190300780c */ /* 0x000fe20006f04270 */
[C---:B------:R-:W-:Y:S01]  /*17b50*/  FMUL.FTZ R72, R0.reuse, R72 ;  /* 0x0000004800487220 */ /* 0x040fe20000410000 */
[----:B------:R-:W-:Y:S01]  /*17b60*/  FMNMX.FTZ R2, R179, R2, !PT ;  /* 0x00000002b3027209 */ /* 0x000fe20007810000 */
[C---:B------:R-:W-:Y:S01]  /*17b70*/  FMUL.FTZ R73, R0.reuse, R73 ;  /* 0x0000004900497220 */ /* 0x040fe20000410000 */
[----:B------:R-:W-:Y:S01]  /*17b80*/  ISETP.LT.OR P0, PT, R7, 0x1a, P0 ;  /* 0x0000001a0700780c */ /* 0x000fe20000701670 */
[C---:B------:R-:W-:Y:S02]  /*17b90*/  FMUL.FTZ R76, R0.reuse, R76 ;  /* 0x0000004c004c7220 */ /* 0x040fe40000410000 */
        /* <DEDUP_REMOVED lines=9> */
[----:B-1----:R-:W-:Y:S01]  /*17c30*/  F2FP.BF16.PACK_AB R174, R23, R24 ;  /* 0x0000001817ae723e */ /* 0x002fe200000010ff */
        /* <DEDUP_REMOVED lines=17> */
[C---:B------:R-:W-:Y:S02]  /*17d50*/  FMUL.FTZ R101, R0.reuse, R101 ;  /* 0x0000006500657220 */ /* 0x040fe40000410000 */
[C---:B------:R-:W-:Y:S01]  /*17d60*/  FMUL.FTZ R104, R0.reuse, R104 ;  /* 0x0000006800687220 */ /* 0x040fe20000410000 */
        /* <DEDUP_REMOVED lines=8> */
[----:B------:R-:W-:Y:S01]  /*17df0*/  FMUL.FTZ R113, R0, R113 ;  /* 0x0000007100717220 */ /* 0x000fe20000410000 */
[----:B------:R-:W-:Y:S01]  /*17e00*/  FSEL R7, R30, -INF , !P0 ;  /* 0xff8000001e077808 */ /* 0x000fe20004000000 */
        /* <DEDUP_REMOVED lines=14> */
[----:B-1----:R-:W-:Y:S05]  /*17ef0*/  FMNMX.FTZ R2, R2, R3, !PT ;  /* 0x0000000302027209 */ /* 0x002fea0007810000 */
[----:B------:R-:W1:Y:S02]  /*17f00*/  SHFL.BFLY PT, R3, R2, 0x1, 0x1f ;  /* 0x0c201f0002037f89 */ /* 0x000e6400000e0000 */
[----:B-1----:R-:W-:Y:S01]  /*17f10*/  FMNMX.FTZ R3, R2, R3, !PT ;  /* 0x0000000302037209 */ /* 0x002fe20007810000 */
[----:B------:R-:W-:Y:S02]  /*17f20*/  FADD.FTZ R2, R24, R13 ;  /* 0x0000000d18027221 */ /* 0x000fe40000010000 */
[C---:B------:R-:W-:Y:S01]  /*17f30*/  FMUL.FTZ R13, R0.reuse, R169 ;  /* 0x000000a9000d7220 */ /* 0x040fe20000410000 */
[----:B------:R-:W-:Y:S01]  /*17f40*/  FSETP.NEU.FTZ.AND P0, PT, R3, -INF , PT ;  /* 0xff8000000300780b */ /* 0x000fe20003f1d000 */
[----:B------:R-:W-:Y:S02]  /*17f50*/  FADD.FTZ R183, R23, R2 ;  /* 0x0000000217b77221 */ /* 0x000fe40000010000 */
[----:B------:R-:W-:Y:S01]  /*17f60*/  FMUL.FTZ R24, R0, R156 ;  /* 0x0000009c00187220 */ /* 0x000fe20000410000 */
[C---:B------:R-:W-:Y:S01]  /*17f70*/  FSEL R2, R3.reuse, RZ, P0 ;  /* 0x000000ff03027208 */ /* 0x040fe20000000000 */
[----:B------:R-:W-:Y:S04]  /*17f80*/  MUFU.EX2 R156, R186 ;  /* 0x000000ba009c7308 */ /* 0x000fe80000000800 */
[----:B------:R-:W-:Y:S02]  /*17f90*/  FADD.FTZ R2, -R2, R4 ;  /* 0x0000000402027221 */ /* 0x000fe40000010100 */
[----:B------:R-:W-:Y:S02]  /*17fa0*/  FMUL.FTZ R4, R3, c[0x0][0x2d0] ;  /* 0x0000b40003047a20 */ /* 0x000fe40000410000 */
[----:B------:R-:W-:Y:S02]  /*17fb0*/  FMUL.FTZ R2, R2, c[0x0][0x2d0] ;  /* 0x0000b40002027a20 */ /* 0x000fe40000410000 */
[----:B------:R-:W-:Y:S01]  /*17fc0*/  MUFU.EX2 R186, R190 ;  /* 0x000000be00ba7308 */ /* 0x000fe20000000800 */
[----:B------:R-:W-:Y:S02]  /*17fd0*/  FSEL R4, R4, RZ, P0 ;  /* 0x000000ff04047208 */ /* 0x000fe40000000000 */
[----:B------:R-:W-:Y:S03]  /*17fe0*/  ISETP.GT.AND P0, PT, R221, R236, PT ;  /* 0x000000ecdd00720c */ /* 0x000fe60003f04270 */
[--C-:B------:R-:W-:Y:S02]  /*17ff0*/  FFMA.FTZ R173, R8, c[0x0][0x2d0], -R4.reuse ;  /* 0x0000b40008ad7a23 */ /* 0x100fe40000010804 */
[--C-:B------:R-:W-:Y:S02]  /*18000*/  FFMA.FTZ R8, R12, c[0x0][0x2d0], -R4.reuse ;  /* 0x0000b4000c087a23 */ /* 0x100fe40000010804 */
[----:B------:R-:W1:Y:S01]  /*18010*/  MUFU.EX2 R2, R2 ;  /* 0x0000000200027308 */ /* 0x000e620000000800 */
[----:B------:R-:W-:Y:S02]  /*18020*/  FMUL.FTZ R12, R0, R168 ;  /* 0x000000a8000c7220 */ /* 0x000fe40000410000 */
[--C-:B------:R-:W-:Y:S07]  /*18030*/  FFMA.FTZ R0, R14, c[0x0][0x2d0], -R4.reuse ;  /* 0x0000b4000e007a23 */ /* 0x100fee0000010804 */
        /* <DEDUP_REMOVED lines=153> */
[--C-:B-1----:R-:W-:Y:S04]  /*189d0*/  FFMA.FTZ R0, R178, c[0x0][0x2d0], -R4.reuse ;  /* 0x0000b400b2007a23 */ /* 0x102fe80000010804 */
[----:B------:R-:W1:Y:S01]  /*189e0*/  MUFU.EX2 R178, R0 ;  /* 0x0000000000b27308 */ /* 0x000e620000000800 */
[C---:B--2---:R-:W-:Y:S03]  /*189f0*/  HMMA.16816.F32.BF16 R20, R148.reuse, R152, R20 ;  /* 0x000000989414723c */ /* 0x044fe60000041814 */
[----:B-1----:R-:W-:Y:S01]  /*18a00*/  F2FP.BF16.PACK_AB R173, R178, R177 ;  /* 0x000000b1b2ad723e */ /* 0x002fe200000010ff */
[--C-:B------:R-:W-:Y:S04]  /*18a10*/  FFMA.FTZ R0, R182, c[0x0][0x2d0], -R4.reuse ;  /* 0x0000b400b6007a23 */ /* 0x100fe80000010804 */
[C---:B------:R-:W-:Y:S01]  /*18a20*/  HMMA.16816.F32.BF16 R24, R148.reuse, R154, R24 ;  /* 0x0000009a9418723c */ /* 0x040fe20000041818 */
[----:B------:R-:W1:Y:S03]  /*18a30*/  LDSM.16.MT88.4 R152, [R198+0x800] ;  /* 0x00080000c698783b */ /* 0x000e660000004200 */
[----:B------:R-:W-:Y:S02]  /*18a40*/  FFMA.FTZ R4, R7, c[0x0][0x2d0], -R4 ;  /* 0x0000b40007047a23 */ /* 0x000fe40000010804 */
[----:B------:R2:W-:Y:S10]  /*18a50*/  MUFU.EX2 R7, R0 ;  /* 0x0000000000077308 */ /* 0x0005f40000000800 */
[----:B------:R-:W3:Y:S01]  /*18a60*/  MUFU.EX2 R176, R4 ;  /* 0x0000000400b07308 */ /* 0x000ee20000000800 */
[----:B--2---:R-:W-:Y:S01]  /*18a70*/  FADD.FTZ R0, R185, R161 ;  /* 0x000000a1b9007221 */ /* 0x004fe20000010000 */
[----:B---3--:R-:W-:Y:S01]  /*18a80*/  F2FP.BF16.PACK_AB R175, R176, R7 ;  /* 0x00000007b0af723e */ /* 0x008fe200000010ff */
[C---:B-1----:R-:W-:Y:S03]  /*18a90*/  HMMA.16816.F32.BF16 R28, R148.reuse, R152, R28 ;  /* 0x00000098941c723c */ /* 0x042fe6000004181c */
[----:B------:R-:W-:Y:S02]  /*18aa0*/  FADD.FTZ R4, R184, R0 ;  /* 0x00000000b8047221 */ /* 0x000fe40000010000 */
[----:B------:R-:W-:Y:S01]  /*18ab0*/  FADD.FTZ R0, R8, R2 ;  /* 0x0000000208007221 */ /* 0x000fe20000010000 */
[-C--:B------:R-:W-:Y:S01]  /*18ac0*/  MOV R8, R3.reuse ;  /* 0x0000000300087202 */ /* 0x080fe20000000f00 */
[----:B------:R-:W-:Y:S01]  /*18ad0*/  FADD.FTZ R2, R180, R4 ;  /* 0x00000004b4027221 */ /* 0x000fe20000010000 */
[C---:B------:R-:W-:Y:S01]  /*18ae0*/  HMMA.16816.F32.BF16 R32, R148.reuse, R154, R32 ;  /* 0x0000009a9420723c */ /* 0x040fe20000041820 */
[----:B------:R-:W1:Y:S03]  /*18af0*/  LDSM.16.MT88.4 R152, [R197+0x800] ;  /* 0x00080000c598783b */ /* 0x000e660000004200 */
        /* <DEDUP_REMOVED lines=97> */
.L_x_1945:
[----:B------:R-:W-:Y:S07]  /*19110*/  @!UPT UIADD3 URZ, URZ, URZ, URZ ;  /* 0x0000003f3f3ff290 */ /* 0x000fee000fffe03f */
[----:B------:R-:W-:Y:S02]  /*19120*/  MOV R7, 0x1f ;  /* 0x0000001f00077802 */ /* 0x000fe40000000f00 */
[----:B------:R-:W-:Y:S01]  /*19130*/  MOV R5, 0xffffffff ;  /* 0xffffffff00057802 */ /* 0x000fe20000000f00 */
[----:B------:R-:W-:Y:S06]  /*19140*/  BRA.DIV ~URZ, `(.L_x_1957) ;  /* 0x000066c27f007947 */ /* 0x000fec000b800000 */
[----:B------:R1:W2:Y:S02]  /*19150*/  SHFL.BFLY PT, R0, R229, 0x2, 0x1f ;  /* 0x0c401f00e5007f89 */ /* 0x0002a400000e0000 */
.L_x_2030:
[----:B--2---:R-:W-:Y:S01]  /*19160*/  FADD.FTZ R0, R0, R229 ;  /* 0x000000e500007221 */ /* 0x004fe20000010000 */
[----:B------:R-:W-:Y:S05]  /*19170*/  BRA.DIV ~URZ, `(.L_x_1958) ;  /* 0x000066f27f007947 */ /* 0x000fea000b800000 */
[----:B------:R-:W2:Y:S02]  /*19180*/  SHFL.BFLY PT, R2, R230, 0x2, 0x1f ;  /* 0x0c401f00e6027f89 */ /* 0x000ea400000e0000 */
[----:B--2---:R-:W-:-:S02]  /*19190*/  FADD.FTZ R230, R2, R230 ;  /* 0x000000e602e67221 */ /* 0x004fc40000010000 */
[----:B------:R-:W2:Y:S04]  /*191a0*/  SHFL.BFLY PT, R2, R0, 0x1, 0x1f ;  /* 0x0c201f0000027f89 */ /* 0x000ea800000e0000 */
[----:B------:R3:W4:Y:S01]  /*191b0*/  SHFL.BFLY PT, R3, R230, 0x1, 0x1f ;  /* 0x0c201f00e6037f89 */ /* 0x00072200000e0000 */
[----:B--2---:R-:W-:-:S05]  /*191c0*/  FADD.FTZ R0, R0, R2 ;  /* 0x0000000200007221 */ /* 0x004fca0000010000 */
.L_x_2031:
[----:B------:R-:W-:Y:S01]  /*191d0*/  FSETP.NE.FTZ.AND P0, PT, R0, RZ, PT ;  /* 0x000000ff0000720b */ /* 0x000fe20003f15000 */
[----:B----4-:R-:W-:Y:S01]  /*191e0*/  FADD.FTZ R3, R3, R230 ;  /* 0x000000e603037221 */ /* 0x010fe20000010000 */
[----:B------:R-:W-:Y:S02]  /*191f0*/  MOV R2, RZ ;  /* 0x000000ff00027202 */ /* 0x000fe40000000f00 */
[----:B------:R-:W-:Y:S02]  /*19200*/  MOV R17, 0xff800000 ;  /* 0xff80000000117802 */ /* 0x000fe40000000f00 */
[----:B------:R-:W-:-:S07]  /*19210*/  MOV R19, 0xff800000 ;  /* 0xff80000000137802 */ /* 0x000fce0000000f00 */
[----:B------:R-:W2:Y:S08]  /*19220*/  @P0 MUFU.LG2 R4, R0 ;  /* 0x0000000000040308 */ /* 0x000eb00000000c00 */
[----:B------:R4:W5:Y:S01]  /*19230*/  @P0 MUFU.RCP R2, R0 ;  /* 0x0000000000020308 */ /* 0x0009620000001000 */
[----:B--2---:R-:W-:Y:S01]  /*19240*/  @P0 FMUL.FTZ R4, R4, 0.69314718246459960938 ;  /* 0x3f31721804040820 */ /* 0x004fe20000410000 */
[----:B----4-:R-:W-:Y:S01]  /*19250*/  @P0 MOV R0, 0x3f317218 ;  /* 0x3f31721800000802 */ /* 0x010fe20000000f00 */
[----:B-----5:R-:W-:-:S02]  /*19260*/  FMUL.FTZ R168, R2, R168 ;  /* 0x000000a802a87220 */ /* 0x020fc40000410000 */
[----:B------:R-:W-:Y:S02]  /*19270*/  FMUL.FTZ R169, R2, R169 ;  /* 0x000000a902a97220 */ /* 0x000fe40000410000 */
[----:B------:R-:W-:Y:S02]  /*19280*/  @P0 FMUL.FTZ R0, R0, c[0x0][0x2d0] ;  /* 0x0000b40000000a20 */ /* 0x000fe40000410000 */
[----:B------:R-:W-:Y:S02]  /*19290*/  FMUL.FTZ R164, R2, R164 ;  /* 0x000000a402a47220 */ /* 0x000fe40000410000 */
[----:B------:R-:W-:Y:S01]  /*192a0*/  @P0 FFMA.FTZ R17, R0, R9, R4 ;  /* 0x0000000900110223 */ /* 0x000fe20000010004 */
[----:B------:R-:W-:Y:S01]  /*192b0*/  FSETP.NE.FTZ.AND P0, PT, R3, RZ, PT ;  /* 0x000000ff0300720b */ /* 0x000fe20003f15000 */
[C---:B------:R-:W-:Y:S01]  /*192c0*/  FMUL.FTZ R165, R2.reuse, R165 ;  /* 0x000000a502a57220 */ /* 0x040fe20000410000 */
[----:B------:R-:W-:Y:S01]  /*192d0*/  MOV R0, RZ ;  /* 0x000000ff00007202 */ /* 0x000fe20000000f00 */
[----:B------:R-:W-:-:S02]  /*192e0*/  FMUL.FTZ R160, R2, R160 ;  /* 0x000000a002a07220 */ /* 0x000fc40000410000 */
[C---:B------:R-:W-:Y:S02]  /*192f0*/  FMUL.FTZ R161, R2.reuse, R161 ;  /* 0x000000a102a17220 */ /* 0x040fe40000410000 */
[C---:B------:R-:W-:Y:S02]  /*19300*/  FMUL.FTZ R156, R2.reuse, R156 ;  /* 0x0000009c029c7220 */ /* 0x040fe40000410000 */
[C---:B------:R-:W-:Y:S02]  /*19310*/  FMUL.FTZ R157, R2.reuse, R157 ;  /* 0x0000009d029d7220 */ /* 0x040fe40000410000 */
[C---:B------:R-:W-:Y:S02]  /*19320*/  FMUL.FTZ R152, R2.reuse, R152 ;  /* 0x0000009802987220 */ /* 0x040fe40000410000 */
[----:B------:R-:W2:Y:S01]  /*19330*/  @P0 MUFU.LG2 R4, R3 ;  /* 0x0000000300040308 */ /* 0x000ea20000000c00 */
[----:B------:R-:W-:Y:S01]  /*19340*/  @P0 MOV R5, 0x3f317218 ;  /* 0x3f31721800050802 */ /* 0x000fe20000000f00 */
[----:B------:R-:W-:-:S02]  /*19350*/  FMUL.FTZ R153, R2, R153 ;  /* 0x0000009902997220 */ /* 0x000fc40000410000 */
[C---:B------:R-:W-:Y:S02]  /*19360*/  FMUL.FTZ R148, R2.reuse, R148 ;  /* 0x0000009402947220 */ /* 0x040fe40000410000 */
[C---:B------:R-:W-:Y:S02]  /*19370*/  FMUL.FTZ R149, R2.reuse, R149 ;  /* 0x0000009502957220 */ /* 0x040fe40000410000 */
[----:B------:R2:W4:Y:S01]  /*19380*/  @P0 MUFU.RCP R0, R3 ;  /* 0x0000000300000308 */ /* 0x0005220000001000 */
        /* <DEDUP_REMOVED lines=8> */
[----:B--2---:R-:W-:Y:S02]  /*19410*/  @P0 FMUL.FTZ R3, R4, 0.69314718246459960938 ;  /* 0x3f31721804030820 */ /* 0x004fe40000410000 */
[----:B------:R-:W-:-:S02]  /*19420*/  @P0 FMUL.FTZ R4, R5, c[0x0][0x2d0] ;  /* 0x0000b40005040a20 */ /* 0x000fc40000410000 */
[C---:B----4-:R-:W-:Y:S02]  /*19430*/  FMUL.FTZ R170, R0.reuse, R170 ;  /* 0x000000aa00aa7220 */ /* 0x050fe40000410000 */
        /* <DEDUP_REMOVED lines=62> */
[----:B------:R-:W-:Y:S01]  /*19820*/  FMUL.FTZ R139, R0, R139 ;  /* 0x0000008b008b7220 */ /* 0x000fe20000410000 */
[----:B------:R-:W-:Y:S01]  /*19830*/  MOV R0, 0x1 ;  /* 0x0000000100007802 */ /* 0x000fe20000000f00 */
[----:B------:R-:W-:Y:S02]  /*19840*/  @P0 FFMA.FTZ R19, R4, R8, R3 ;  /* 0x0000000804130223 */ /* 0x000fe40000010003 */
        /* <DEDUP_REMOVED lines=44> */
.L_x_1893:
[----:B------:R2:W5:Y:S04]  /*19b10*/  LDL R7, [R1+0xa8] ;  /* 0x0000a80001077983 */ /* 0x0005680000100800 */
[----:B------:R-:W4:Y:S01]  /*19b20*/  S2R R2, SR_TID.X ;  /* 0x0000000000027919 */ /* 0x000f220000002100 */
[----:B------:R-:W-:Y:S01]  /*19b30*/  BSSY B0, `(.L_x_1959) ;  /* 0x0000011000007945 */ /* 0x000fe20003800000 */
[----:B----4-:R-:W-:-:S13]  /*19b40*/  LOP3.LUT P0, RZ, R2, 0xff, RZ, 0xc0, !PT ;  /* 0x000000ff02ff7812 */ /* 0x010fda000780c0ff */
[----:B------:R-:W-:Y:S05]  /*19b50*/  @P0 BRA `(.L_x_1960) ;  /* 0x000000e000000947 */ /* 0x000fea0003800000 */
[----:B--2---:R-:W2:Y:S01]  /*19b60*/  S2R R2, SR_LANEID ;  /* 0x0000000000027919 */ /* 0x004ea20000000000 */
[----:B------:R-:W-:Y:S01]  /*19b70*/  VOTEU.ANY UR4, UPT, PT ;  /* 0x0000000000047886 */ /* 0x000fe200038e0100 */
[----:B------:R-:W-:Y:S01]  /*19b80*/  IMAD.MOV.U32 R4, RZ, RZ, c[0x0][0x560] ;  /* 0x00015800ff047624 */ /* 0x000fe200078e00ff */
[----:B------:R-:W2:Y:S01]  /*19b90*/  FLO.U32 R3, UR4 ;  /* 0x0000000400037d00 */ /* 0x000ea200080e0000 */
[----:B------:R-:W-:Y:S01]  /*19ba0*/  IMAD.MOV.U32 R5, RZ, RZ, c[0x0][0x564] ;  /* 0x00015900ff057624 */ /* 0x000fe200078e00ff */
[----:B--2---:R-:W-:-:S06]  /*19bb0*/  ISETP.EQ.U32.AND P0, PT, R3, R2, PT ;  /* 0x000000020300720c */ /* 0x004fcc0003f02070 */
[----:B------:R-:W2:Y:S07]  /*19bc0*/  POPC R2, UR4 ;  /* 0x0000000400027d09 */ /* 0x000eae0008000000 */
[----:B--2---:R2:W4:Y:S04]  /*19bd0*/  @P0 ATOMG.E.ADD.STRONG.GPU PT, R2, [R4.64], R2 ;  /* 0x00000002040209a8 */ /* 0x00452800081ee1cc */
[----:B--2---:R-:W2:Y:S04]  /*19be0*/  S2R R4, SR_LTMASK ;  /* 0x0000000000047919 */ /* 0x004ea80000003900 */
[----:B----4-:R2:W4:Y:S02]  /*19bf0*/  SHFL.IDX PT, R3, R2, R3, 0x1f ;  /* 0x00001f0302037589 */ /* 0x01052400000e0000 */
[----:B--2---:R-:W-:-:S06]  /*19c00*/  LOP3.LUT R2, R4, UR4, RZ, 0xc0, !PT ;  /* 0x0000000404027c12 */ /* 0x004fcc000f8ec0ff */
[----:B------:R-:W4:Y:S02]  /*19c10*/  POPC R2, R2 ;  /* 0x0000000200027309 */ /* 0x000f240000000000 */
[----:B----45:R-:W-:-:S05]  /*19c20*/  IADD3 R7, R3, c[0x0][0xc], R2 ;  /* 0x0000030003077a10 */ /* 0x030fca0007ffe002 */
[----:B------:R2:W-:Y:S02]  /*19c30*/  STL [R1+0xa8], R7 ;  /* 0x0000a80701007387 */ /* 0x0005e40000100800 */
.L_x_1960:
[----:B--2---:R-:W-:Y:S05]  /*19c40*/  BSYNC B0 ;  /* 0x0000000000007941 */ /* 0x004fea0003800000 */
.L_x_1959:
[----:B------:R-:W-:Y:S01]  /*19c50*/  PRMT R0, R0, 0x9910, RZ ;  /* 0x0000991000007816 */ /* 0x000fe200000000ff */
[----:B------:R-:W-:Y:S01]  /*19c60*/  BSSY B1, `(.L_x_1961) ;  /* 0x0000434000017945 */ /* 0x000fe20003800000 */
[----:B-----5:R-:W-:Y:S02]  /*19c70*/  IMAD.MOV.U32 R145, RZ, RZ, R7 ;  /* 0x000000ffff917224 */ /* 0x020fe400078e0007 */
[----:B------:R-:W-:-:S13]  /*19c80*/  ISETP.NE.AND P0, PT, R0, RZ, PT ;  /* 0x000000ff0000720c */ /* 0x000fda0003f05270 */
[----:B------:R-:W-:Y:S05]  /*19c90*/  @!P0 BRA `(.L_x_1962) ;  /* 0x000034e000008947 */ /* 0x000fea0003800000 */
[----:B------:R-:W2:Y:S04]  /*19ca0*/  LDL R12, [R1+0x88] ;  /* 0x00008800010c7983 */ /* 0x000ea80000100800 */
[----:B------:R-:W4:Y:S04]  /*19cb0*/  LDL R10, [R1+0x8c] ;  /* 0x00008c00010a7983 */ /* 0x000f280000100800 */
[----:B---3--:R-:W3:Y:S04]  /*19cc0*/  LDL R7, [R1+0x94] ;  /* 0x0000940001077983 */ /* 0x008ee80000100800 */
[----:B------:R-:W3:Y:S04]  /*19cd0*/  LDL R9, [R1+0x90] ;  /* 0x0000900001097983 */ /* 0x000ee80000100800 */
[----:B------:R-:W3:Y:S04]  /*19ce0*/  LDL R8, [R1+0xa4] ;  /* 0x0000a40001087983 */ /* 0x000ee80000100800 */
[----:B------:R-:W3:Y:S04]  /*19cf0*/  LDL R5, [R1+0x9c] ;  /* 0x00009c0001057983 */ /* 0x000ee80000100800 */
[----:B------:R-:W3:Y:S04]  /*19d00*/  LDL R4, [R1+0xa0] ;  /* 0x0000a00001047983 */ /* 0x000ee80000100800 */
[----:B------:R-:W3:Y:S01]  /*19d10*/  LDL R3, [R1+0x98] ;  /* 0x0000980001037983 */ /* 0x000ee20000100800 */
[----:B------:R-:W-:Y:S01]  /*19d20*/  WARPSYNC 0xffffffff ;  /* 0xffffffff00007948 */ /* 0x000fe20003800000 */
[----:B------:R-:W-:-:S02]  /*19d30*/  F2FP.BF16.PACK_AB R2, R169, R168 ;  /* 0x000000a8a902723e */ /* 0x000fc400000010ff */
[----:B------:R-:W-:Y:S01]  /*19d40*/  BAR.SYNC.DEFER_BLOCKING 0x1, 0x100 ;  /* 0x0044000000007b1d */ /* 0x000fe20000010000 */
[----:B------:R-:W-:Y:S02]  /*19d50*/  F2FP.BF16.PACK_AB R0, R171, R170 ;  /* 0x000000aaab00723e */ /* 0x000fe400000010ff */
[----:B------:R-:W-:-:S04]  /*19d60*/  ISETP.NE.U32.AND P0, PT, RZ, c[0x0][0x508], PT ;  /* 0x00014200ff007a0c */ /* 0x000fc80003f05070 */
[----:B------:R-:W-:Y:S02]  /*19d70*/  ISETP.NE.AND.EX P1, PT, RZ, c[0x0][0x50c], PT, P0 ;  /* 0x00014300ff007a0c */ /* 0x000fe40003f25300 */
[----:B------:R-:W-:Y:S01]  /*19d80*/  ISETP.NE.U32.AND P2, PT, RZ, c[0x0][0x500], PT ;  /* 0x00014000ff007a0c */ /* 0x000fe20003f45070 */
[----:B------:R-:W-:-:S03]  /*19d90*/  IMAD.MOV.U32 R18, RZ, RZ, c[0x0][0x388] ;  /* 0x0000e200ff127624 */ /* 0x000fc600078e00ff */
[----:B------:R-:W-:Y:S01]  /*19da0*/  ISETP.NE.AND.EX P2, PT, RZ, c[0x0][0x504], PT, P2 ;  /* 0x00014100ff007a0c */ /* 0x000fe20003f45320 */
[----:B--2---:R2:W-:Y:S04]  /*19db0*/  STS [R12+0x80], R2 ;  /* 0x000080020c007388 */ /* 0x0045e80000000800 */
[----:B------:R1:W-:Y:S01]  /*19dc0*/  STS [R12+0x480], R0 ;  /* 0x000480000c007388 */ /* 0x0003e20000000800 */
[----:B--2---:R-:W-:Y:S02]  /*19dd0*/  F2FP.BF16.PACK_AB R2, R165, R164 ;  /* 0x000000a4a502723e */ /* 0x004fe400000010ff */
[----:B-1----:R-:W-:-:S03]  /*19de0*/  F2FP.BF16.PACK_AB R0, R167, R166 ;  /* 0x000000a6a700723e */ /* 0x002fc600000010ff */
[----:B----4-:R1:W-:Y:S04]  /*19df0*/  STS [R10], R2 ;  /* 0x000000020a007388 */ /* 0x0103e80000000800 */
[----:B------:R2:W-:Y:S01]  /*19e00*/  STS [R10+0x400], R0 ;  /* 0x000400000a007388 */ /* 0x0005e20000000800 */
[----:B-1----:R-:W-:Y:S02]  /*19e10*/  F2FP.BF16.PACK_AB R2, R161, R160 ;  /* 0x000000a0a102723e */ /* 0x002fe400000010ff */
[----:B--2---:R-:W-:-:S03]  /*19e20*/  F2FP.BF16.PACK_AB R0, R163, R162 ;  /* 0x000000a2a300723e */ /* 0x004fc600000010ff */
[----:B---3--:R1:W-:Y:S04]  /*19e30*/  STS [R7+0x80], R2 ;  /* 0x0000800207007388 */ /* 0x0083e80000000800 */
[----:B------:R2:W-:Y:S01]  /*19e40*/  STS [R7+0x480], R0 ;  /* 0x0004800007007388 */ /* 0x0005e20000000800 */
[----:B-1----:R-:W-:Y:S02]  /*19e50*/  F2FP.BF16.PACK_AB R2, R157, R156 ;  /* 0x0000009c9d02723e */ /* 0x002fe400000010ff */
[----:B--2---:R-:W-:-:S03]  /*19e60*/  F2FP.BF16.PACK_AB R0, R159, R158 ;  /* 0x0000009e9f00723e */ /* 0x004fc600000010ff */
[----:B------:R1:W-:Y:S04]  /*19e70*/  STS [R9], R2 ;  /* 0x0000000209007388 */ /* 0x0003e80000000800 */
[----:B------:R2:W-:Y:S01]  /*19e80*/  STS [R9+0x400], R0 ;  /* 0x0004000009007388 */ /* 0x0005e20000000800 */
[----:B-1----:R-:W-:Y:S02]  /*19e90*/  F2FP.BF16.PACK_AB R2, R153, R152 ;  /* 0x000000989902723e */ /* 0x002fe400000010ff */
[----:B--2---:R-:W-:-:S03]  /*19ea0*/  F2FP.BF16.PACK_AB R0, R155, R154 ;  /* 0x0000009a9b00723e */ /* 0x004fc600000010ff */
[----:B------:R1:W-:Y:S04]  /*19eb0*/  STS [R8+0x80], R2 ;  /* 0x0000800208007388 */ /* 0x0003e80000000800 */
        /* <DEDUP_REMOVED lines=92> */
[----:B------:R2:W-:Y:S04]  /*1a480*/  STS [R9+0xc400], R0 ;  /* 0x00c4000009007388 */ /* 0x0005e80000000800 */
[----:B------:R-:W3:Y:S01]  /*1a490*/  LDL.LU R7, [R1+0x84] ;  /* 0x0000840001077983 */ /* 0x000ee20000300800 */
        /* <DEDUP_REMOVED lines=14> */
[----:B------:R-:W-:Y:S01]  /*1a580*/  STS [R3+0xc000], R2 ;  /* 0x00c0000203007388 */ /* 0x000fe20000000800 */
[----:B------:R-:W-:-:S03]  /*1a590*/  IMAD.MOV.U32 R4, RZ, RZ, 0x4 ;  /* 0x00000004ff047424 */ /* 0x000fc600078e00ff */
[----:B------:R1:W-:Y:S02]  /*1a5a0*/  STS [R3+0xc400], R0 ;  /* 0x00c4000003007388 */ /* 0x0003e40000000800 */
[CC--:B-1----:R-:W-:Y:S02]  /*1a5b0*/  @P1 IMAD.WIDE R2, R239.reuse, R4.reuse, c[0x0][0x508] ;  /* 0x00014200ef021625 */ /* 0x0c2fe400078e0204 */
[----:B------:R-:W-:Y:S02]  /*1a5c0*/  BAR.SYNC.DEFER_BLOCKING 0x1, 0x100 ;  /* 0x0044000000007b1d */ /* 0x000fe40000010000 */
[----:B------:R-:W-:-:S04]  /*1a5d0*/  IMAD.WIDE R4, R239, R4, c[0x0][0x500] ;  /* 0x00014000ef047625 */ /* 0x000fc800078e0204 */
[----:B------:R1:W5:Y:S02]  /*1a5e0*/  @P1 LDG.E R18, [R2.64] ;  /* 0x0000000c02121981 */ /* 0x000364000c1e1900 */
[----:B-1----:R-:W-:-:S06]  /*1a5f0*/  IMAD.MOV.U32 R2, RZ, RZ, RZ ;  /* 0x000000ffff027224 */ /* 0x002fcc00078e00ff */
[----:B------:R1:W5:Y:S01]  /*1a600*/  @P2 LDG.E R2, [R4.64] ;  /* 0x0000000c04022981 */ /* 0x000362000c1e1900 */
[----:B---3--:R-:W-:-:S04]  /*1a610*/  ISETP.NE.AND P0, PT, R7, RZ, PT ;  /* 0x000000ff0700720c */ /* 0x008fc80003f05270 */
[----:B------:R-:W-:Y:S01]  /*1a620*/  SEL R3, R7, c[0x0][0x3d4], P0 ;  /* 0x0000f50007037a07 */ /* 0x000fe20000000000 */
[----:B------:R-:W-:Y:S05]  /*1a630*/  @P1 BRA `(.L_x_1963) ;  /* 0x0000004000001947 */ /* 0x000fea0003800000 */
[----:B-1----:R-:W-:Y:S05]  /*1a640*/  @!P2 BRA `(.L_x_1963) ;  /* 0x000000300000a947 */ /* 0x002fea0003800000 */
[----:B------:R1:W2:Y:S04]  /*1a650*/  LDG.E R0, [R4.64] ;  /* 0x0000000c04007981 */ /* 0x0002a8000c1e1900 */
[----:B-1----:R-:W2:Y:S02]  /*1a660*/  LDG.E R4, [R4.64+0x4] ;  /* 0x0000040c04047981 */ /* 0x002ea4000c1e1900 */
[----:B--2--5:R-:W-:Y:S02]  /*1a670*/  IADD3 R18, -R0, R4, RZ ;  /* 0x0000000400127210 */ /* 0x024fe40007ffe1ff */
.L_x_1963:
[----:B-1----:R-:W2:Y:S04]  /*1a680*/  LDL R21, [R1+0x1b8] ;  /* 0x0001b80001157983 */ /* 0x002ea80000100800 */
[----:B------:R-:W2:Y:S04]  /*1a690*/  LDL R172, [R1+0x70] ;  /* 0x0000700001ac7983 */ /* 0x000ea80000100800 */
[----:B------:R-:W3:Y:S04]  /*1a6a0*/  LDL R22, [R1+0xac] ;  /* 0x0000ac0001167983 */ /* 0x000ee80000100800 */
[----:B------:R-:W4:Y:S01]  /*1a6b0*/  LDL R20, [R1+0x1b4] ;  /* 0x0001b40001147983 */ /* 0x000f220000100800 */
[----:B------:R-:W-:Y:S01]  /*1a6c0*/  IMAD.MOV.U32 R16, RZ, RZ, 0x368 ;  /* 0x00000368ff107424 */ /* 0x000fe200078e00ff */
[----:B------:R-:W-:-:S04]  /*1a6d0*/  ISETP.GT.AND P2, PT, R3, 0x1, PT ;  /* 0x000000010300780c */ /* 0x000fc80003f44270 */
[----:B------:R-:W-:-:S04]  /*1a6e0*/  SEL R16, R16, 0x328, P2 ;  /* 0x0000032810107807 */ /* 0x000fc80001000000 */
[----:B------:R-:W1:Y:S08]  /*1a6f0*/  LDC.64 R8, c[0x0][R16+0x170] ;  /* 0x00005c0010087b82 */ /* 0x000e700000000a00 */
[----:B------:R-:W1:Y:S01]  /*1a700*/  LDC.64 R12, c[0x0][R16+0x168] ;  /* 0x00005a00100c7b82 */ /* 0x000e620000000a00 */
[----:B------:R-:W-:-:S07]  /*1a710*/  ISETP.NE.U32.AND P0, PT, RZ, c[0x0][0x500], PT ;  /* 0x00014000ff007a0c */ /* 0x000fce0003f05070 */
[----:B------:R-:W2:Y:S01]  /*1a720*/  LDC.64 R14, c[0x0][R16+0x178] ;  /* 0x00005e00100e7b82 */ /* 0x000ea20000000a00 */
[----:B------:R-:W-:Y:S02]  /*1a730*/  ISETP.NE.AND.EX P0, PT, RZ, c[0x0][0x504], PT, P0 ;  /* 0x00014100ff007a0c */ /* 0x000fe40003f05300 */
[----:B------:R-:W-:Y:S02]  /*1a740*/  SHF.R.S32.HI R3, RZ, 0x1f, R239 ;  /* 0x0000001fff037819 */ /* 0x000fe400000114ef */
[----:B------:R-:W-:Y:S02]  /*1a750*/  SEL R0, R239, RZ, !P0 ;  /* 0x000000ffef007207 */ /* 0x000fe40004000000 */
[----:B------:R-:W-:Y:S02]  /*1a760*/  SEL R4, R3, RZ, !P0 ;  /* 0x000000ff03047207 */ /* 0x000fe40004000000 */
[----:B-----5:R-:W-:Y:S01]  /*1a770*/  SHF.R.S32.HI R10, RZ, 0x1f, R2 ;  /* 0x0000001fff0a7819 */ /* 0x020fe20000011402 */
[----:B-1----:R-:W-:-:S04]  /*1a780*/  IMAD R3, R9, R0, RZ ;  /* 0x0000000009037224 */ /* 0x002fc800078e02ff */
[C---:B------:R-:W-:Y:S02]  /*1a790*/  IMAD R7, R8.reuse, R4, R3 ;  /* 0x0000000408077224 */ /* 0x040fe400078e0203 */
[----:B------:R-:W-:-:S04]  /*1a7a0*/  IMAD.WIDE.U32 R4, R8, R0, RZ ;  /* 0x0000000008047225 */ /* 0x000fc800078e00ff */
[----:B------:R-:W-:-:S04]  /*1a7b0*/  IMAD.WIDE.U32 R8, R12, R243, RZ ;  /* 0x000000f30c087225 */ /* 0x000fc800078e00ff */
[----:B------:R-:W-:Y:S01]  /*1a7c0*/  IMAD R3, R13, R243, RZ ;  /* 0x000000f30d037224 */ /* 0x000fe200078e02ff */
[----:B------:R-:W-:-:S03]  /*1a7d0*/  IADD3 R13, P1, P0, R4, R8, R2 ;  /* 0x00000008040d7210 */ /* 0x000fc6000783e002 */
[----:B------:R-:W-:Y:S02]  /*1a7e0*/  IMAD.IADD R8, R9, 0x1, R3 ;  /* 0x0000000109087824 */ /* 0x000fe400078e0203 */
[----:B------:R-:W-:Y:S02]  /*1a7f0*/  IMAD.MOV.U32 R3, RZ, RZ, c[0x0][0x4e8] ;  /* 0x00013a00ff037624 */ /* 0x000fe400078e00ff */
[----:B------:R-:W-:-:S03]  /*1a800*/  IMAD.IADD R7, R5, 0x1, R7 ;  /* 0x0000000105077824 */ /* 0x000fc600078e0207 */
[----:B------:R-:W-:Y:S02]  /*1a810*/  ISETP.NE.AND P3, PT, R3, 0x1, PT ;  /* 0x000000010300780c */ /* 0x000fe40003f65270 */
[----:B------:R-:W-:Y:S01]  /*1a820*/  IADD3.X R12, R7, R8, R10, P1, P0 ;  /* 0x00000008070c7210 */ /* 0x000fe20000fe040a */
[----:B--2---:R-:W-:Y:S01]  /*1a830*/  IMAD.IADD R7, R21, 0x1, R172 ;  /* 0x0000000115077824 */ /* 0x004fe200078e02ac */
[----:B---3--:R-:W-:-:S09]  /*1a840*/  SEL R4, R22, RZ, P2 ;  /* 0x000000ff16047207 */ /* 0x008fd20001000000 */
[----:B------:R-:W-:-:S04]  /*1a850*/  @P3 IMAD.HI.U32 R8, R7, c[0x0][0x4ec], RZ ;  /* 0x00013b0007083a27 */ /* 0x000fc800078e00ff */
[-C--:B------:R-:W-:Y:S02]  /*1a860*/  IMAD R9, R15, R4.reuse, RZ ;  /* 0x000000040f097224 */ /* 0x080fe400078e02ff */
[----:B------:R-:W-:-:S04]  /*1a870*/  IMAD.WIDE.U32 R4, R14, R4, RZ ;  /* 0x000000040e047225 */ /* 0x000fc800078e00ff */
[----:B------:R-:W-:Y:S01]  /*1a880*/  IMAD.MOV.U32 R3, RZ, RZ, R7 ;  /* 0x000000ffff037224 */ /* 0x000fe200078e0007 */
[----:B------:R-:W-:Y:S01]  /*1a890*/  @P3 SHF.R.U32.HI R3, RZ, c[0x0][0x4f0], R8 ;  /* 0x00013c00ff033a19 */ /* 0x000fe20000011608 */
[----:B------:R-:W-:-:S03]  /*1a8a0*/  IMAD.IADD R9, R5, 0x1, R9 ;  /* 0x0000000105097824 */ /* 0x000fc600078e0209 */
[----:B------:R-:W-:Y:S02]  /*1a8b0*/  IADD3 R4, P1, P0, R3, R13, R4 ;  /* 0x0000000d03047210 */ /* 0x000fe4000783e004 */
[----:B------:R-:W-:-:S04]  /*1a8c0*/  SHF.R.S32.HI R5, RZ, 0x1f, R3 ;  /* 0x0000001fff057819 */ /* 0x000fc80000011403 */
[----:B------:R-:W-:Y:S02]  /*1a8d0*/  IADD3.X R5, R5, R12, R9, P1, P0 ;  /* 0x0000000c05057210 */ /* 0x000fe40000fe0409 */
[----:B------:R-:W1:Y:S01]  /*1a8e0*/  LDC.64 R8, c[0x0][R16+0x160] ;  /* 0x0000580010087b82 */ /* 0x000e620000000a00 */
[----:B------:R-:W2:Y:S01]  /*1a8f0*/  S2R R22, SR_TID.X ;  /* 0x0000000000167919 */ /* 0x000ea20000002100 */
[----:B------:R-:W-:-:S04]  /*1a900*/  IMAD.MOV R3, RZ, RZ, -R3 ;  /* 0x000000ffff037224 */ /* 0x000fc800078e0a03 */
[----:B------:R-:W-:-:S05]  /*1a910*/  IMAD R3, R3, c[0x0][0x4e8], R7 ;  /* 0x00013a0003037a24 */ /* 0x000fca00078e0207 */
[----:B------:R-:W-:Y:S02]  /*1a920*/  SHF.R.S32.HI R12, RZ, 0x1f, R3 ;  /* 0x0000001fff0c7819 */ /* 0x000fe40000011403 */
[----:B--2---:R-:W-:-:S04]  /*1a930*/  SHF.R.S32.HI R21, RZ, 0x1f, R22 ;  /* 0x0000001fff157819 */ /* 0x004fc80000011416 */
[----:B------:R-:W-:Y:S01]  /*1a940*/  LEA.HI R21, R21, R22, RZ, 0x5 ;  /* 0x0000001615157211 */ /* 0x000fe200078f28ff */
[----:B-1----:R-:W-:-:S04]  /*1a950*/  IMAD.WIDE.U32 R4, R8, R3, R4 ;  /* 0x0000000308047225 */ /* 0x002fc800078e0004 */
[----:B------:R-:W-:Y:S02]  /*1a960*/  IMAD R3, R9, R3, RZ ;  /* 0x0000000309037224 */ /* 0x000fe400078e02ff */
[----:B------:R-:W-:Y:S02]  /*1a970*/  IMAD.MOV.U32 R9, RZ, RZ, c[0x0][0x4a8] ;  /* 0x00012a00ff097624 */ /* 0x000fe400078e00ff */
[----:B------:R-:W-:Y:S02]  /*1a980*/  IMAD R3, R8, R12, R3 ;  /* 0x0000000c08037224 */ /* 0x000fe400078e0203 */
[----:B------:R-:W-:Y:S01]  /*1a990*/  IMAD.MOV.U32 R8, RZ, RZ, c[0x0][0x4ac] ;  /* 0x00012b00ff087624 */ /* 0x000fe200078e00ff */
[----:B------:R-:W-:Y:S01]  /*1a9a0*/  SEL R9, R9, c[0x0][0x450], P2 ;  /* 0x0001140009097a07 */ /* 0x000fe20001000000 */
[----:B------:R-:W-:-:S03]  /*1a9b0*/  IMAD.IADD R3, R5, 0x1, R3 ;  /* 0x0000000105037824 */ /* 0x000fc600078e0203 */
[----:B------:R-:W-:Y:S02]  /*1a9c0*/  SEL R8, R8, c[0x0][0x454], P2 ;  /* 0x0001150008087a07 */ /* 0x000fe40001000000 */
[C---:B------:R-:W-:Y:S02]  /*1a9d0*/  LEA R9, P0, R4.reuse, R9, 0x2 ;  /* 0x0000000904097211 */ /* 0x040fe400078010ff */
[----:B------:R-:W-:Y:S02]  /*1a9e0*/  LOP3.LUT R21, R21, 0xffffffe0, RZ, 0xc0, !PT ;  /* 0xffffffe015157812 */ /* 0x000fe400078ec0ff */
[----:B------:R-:W-:Y:S02]  /*1a9f0*/  LEA.HI.X R5, R4, R8, R3, 0x2, P0 ;  /* 0x0000000804057211 */ /* 0x000fe400000f1403 */
[----:B------:R-:W-:Y:S01]  /*1aa00*/  SHFL.IDX PT, R8, R9, RZ, 0x1c1f ;  /* 0x001c1fff09087589 */ /* 0x000fe200000e0000 */
[----:B------:R-:W-:-:S03]  /*1aa10*/  IMAD.IADD R21, R22, 0x1, -R21 ;  /* 0x0000000116157824 */ /* 0x000fc600078e0a15 */
[----:B------:R-:W-:Y:S01]  /*1aa20*/  SHFL.IDX PT, R4, R9, 0x1, 0x1c1f ;  /* 0x003c1f0009047f89 */ /* 0x000fe200000e0000 */
[----:B----4-:R-:W-:-:S03]  /*1aa30*/  IMAD.IADD R14, R20, 0x1, R172 ;  /* 0x00000001140e7824 */ /* 0x010fc600078e02ac */
[----:B------:R-:W1:Y:S04]  /*1aa40*/  SHFL.IDX PT, R9, R5, RZ, 0x1c1f ;  /* 0x001c1fff05097589 */ /* 0x000e6800000e0000 */
[----:B------:R-:W2:Y:S01]  /*1aa50*/  SHFL.IDX PT, R5, R5, 0x1, 0x1c1f ;  /* 0x003c1f0005057f89 */ /* 0x000ea200000e0000 */
[----:B------:R-:W-:Y:S01]  /*1aa60*/  IMAD R3, R18, c[0x0][0x4e8], RZ ;  /* 0x00013a0012037a24 */ /* 0x000fe200078e02ff */
[----:B------:R-:W-:Y:S02]  /*1aa70*/  LOP3.LUT P0, RZ, R21, 0x3, RZ, 0xc0, !PT ;  /* 0x0000000315ff7812 */ /* 0x000fe4000780c0ff */
[C---:B------:R-:W-:Y:S02]  /*1aa80*/  IADD3 R16, R14.reuse, 0x8, RZ ;  /* 0x000000080e107810 */ /* 0x040fe40007ffe0ff */
[----:B------:R-:W-:-:S02]  /*1aa90*/  ISETP.GE.OR P1, PT, R14, R3, P0 ;  /* 0x000000030e00720c */ /* 0x000fc40000726670 */
[----:B------:R-:W-:-:S11]  /*1aaa0*/  ISETP.GE.OR P0, PT, R16, R3, P0 ;  /* 0x000000031000720c */ /* 0x000fd60000706670 */
[----:B-1----:R1:W-:Y:S04]  /*1aab0*/  @!P1 ST.E [R8.64], R17 ;  /* 0x0000001108009985 */ /* 0x0023e8000c10190c */
[----:B--2---:R1:W-:Y:S01]  /*1aac0*/  @!P0 ST.E [R4.64], R19 ;  /* 0x0000001304008985 */ /* 0x0043e2000c10190c */
[----:B------:R-:W-:Y:S05]  /*1aad0*/  @P2 BRA `(.L_x_1964) ;  /* 0x00000a3000002947 */ /* 0x000fea0003800000 */
[----:B------:R-:W2:Y:S01]  /*1aae0*/  S2R R20, SR_TID.X ;  /* 0x0000000000147919 */ /* 0x000ea20000002100 */
[----:B------:R-:W-:Y:S01]  /*1aaf0*/  IMAD R10, R10, c[0x0][0x3a0], RZ ;  /* 0x0000e8000a0a7a24 */ /* 0x000fe200078e02ff */
[----:B-1----:R-:W-:Y:S01]  /*1ab00*/  SHF.R.S32.HI R8, RZ, 0x1f, R0 ;  /* 0x0000001fff087819 */ /* 0x002fe20000011400 */
[----:B------:R-:W-:Y:S01]  /*1ab10*/  IMAD.WIDE.U32 R4, R2, c[0x0][0x3a0], RZ ;  /* 0x0000e80002047a25 */ /* 0x000fe200078e00ff */
[----:B------:R1:W3:Y:S01]  /*1ab20*/  LDS.128 R32, [R220+0x80] ;  /* 0x00008000dc207984 */ /* 0x0002e20000000c00 */
[----:B------:R-:W-:-:S02]  /*1ab30*/  IADD3 R14, R231, R172, RZ ;  /* 0x000000ace70e7210 */ /* 0x000fc40007ffe0ff */
[----:B------:R-:W-:Y:S01]  /*1ab40*/  IMAD R2, R2, c[0x0][0x3a4], R10 ;  /* 0x0000e90002027a24 */ /* 0x000fe200078e020a */
[----:B------:R1:W4:Y:S04]  /*1ab50*/  LDS.128 R48, [R220+0x1080] ;  /* 0x00108000dc307984 */ /* 0x0003280000000c00 */
[----:B------:R-:W-:Y:S01]  /*1ab60*/  IADD3 R3, R5, R2, RZ ;  /* 0x0000000205037210 */ /* 0x000fe20007ffe0ff */
[----:B------:R-:W-:Y:S01]  /*1ab70*/  IMAD.MOV.U32 R2, RZ, RZ, R4 ;  /* 0x000000ffff027224 */ /* 0x000fe200078e0004 */
[----:B------:R1:W1:Y:S03]  /*1ab80*/  LDS.128 R64, [R220+0x2080] ;  /* 0x00208000dc407984 */ /* 0x0002660000000c00 */
[C---:B------:R-:W-:Y:S01]  /*1ab90*/  IMAD.WIDE.U32 R4, R243.reuse, c[0x0][0x3e8], R2 ;  /* 0x0000fa00f3047a25 */ /* 0x040fe200078e0002 */
[----:B------:R1:W1:Y:S03]  /*1aba0*/  LDS.128 R80, [R220+0x3080] ;  /* 0x00308000dc507984 */ /* 0x0002660000000c00 */
[----:B------:R-:W-:Y:S01]  /*1abb0*/  IMAD R3, R8, c[0x0][0x3f0], RZ ;  /* 0x0000fc0008037a24 */ /* 0x000fe200078e02ff */
[----:B------:R1:W1:Y:S01]  /*1abc0*/  LDS.128 R28, [R220+0x4080] ;  /* 0x00408000dc1c7984 */ /* 0x0002620000000c00 */
[----:B------:R-:W-:Y:S01]  /*1abd0*/  IMAD R5, R243, c[0x0][0x3ec], R5 ;  /* 0x0000fb00f3057a24 */ /* 0x000fe200078e0205 */
[----:B--2---:R-:W-:Y:S01]  /*1abe0*/  SHF.R.S32.HI R15, RZ, 0x1f, R20 ;  /* 0x0000001fff0f7819 */ /* 0x004fe20000011414 */
[C---:B------:R-:W-:Y:S01]  /*1abf0*/  IMAD R9, R0.reuse, c[0x0][0x3f4], R3 ;  /* 0x0000fd0000097a24 */ /* 0x040fe200078e0203 */
[----:B------:R2:W1:Y:S01]  /*1ac00*/  LDS.128 R44, [R220+0x5080] ;  /* 0x00508000dc2c7984 */ /* 0x0004620000000c00 */
[----:B------:R-:W-:Y:S01]  /*1ac10*/  IMAD.WIDE.U32 R4, R0, c[0x0][0x3f0], R4 ;  /* 0x0000fc0000047a25 */ /* 0x000fe200078e0004 */
[----:B------:R-:W-:-:S02]  /*1ac20*/  LEA.HI R15, R15, R20, RZ, 0x3 ;  /* 0x000000140f0f7211 */ /* 0x000fc400078f18ff */
[----:B------:R2:W1:Y:S01]  /*1ac30*/  LDS.128 R60, [R220+0x6080] ;  /* 0x00608000dc3c7984 */ /* 0x0004620000000c00 */
[----:B------:R-:W-:Y:S01]  /*1ac40*/  IMAD.IADD R5, R5, 0x1, R9 ;  /* 0x0000000105057824 */ /* 0x000fe200078e0209 */
[----:B------:R-:W-:Y:S02]  /*1ac50*/  LOP3.LUT R15, R15, 0xfffffff8, RZ, 0xc0, !PT ;  /* 0xfffffff80f0f7812 */ /* 0x000fe400078ec0ff */
[----:B------:R2:W1:Y:S02]  /*1ac60*/  LDS.128 R76, [R220+0x7080] ;  /* 0x00708000dc4c7984 */ /* 0x0004640000000c00 */
[----:B------:R-:W-:Y:S02]  /*1ac70*/  IADD3 R15, -R15, R20, RZ ;  /* 0x000000140f0f7210 */ /* 0x000fe40007ffe1ff */
[----:B------:R2:W1:Y:S02]  /*1ac80*/  LDS.128 R24, [R220+0x8080] ;  /* 0x00808000dc187984 */ /* 0x0004640000000c00 */
[----:B------:R-:W-:-:S02]  /*1ac90*/  LEA R7, R15, R231, 0x5 ;  /* 0x000000e70f077211 */ /* 0x000fc400078e28ff */
[----:B------:R2:W1:Y:S02]  /*1aca0*/  LDS.128 R40, [R220+0x9080] ;  /* 0x00908000dc287984 */ /* 0x0004640000000c00 */
[----:B------:R-:W-:Y:S02]  /*1acb0*/  IADD3 R7, R172, R7, RZ ;  /* 0x00000007ac077210 */ /* 0x000fe40007ffe0ff */
[----:B------:R2:W1:Y:S02]  /*1acc0*/  LDS.128 R56, [R220+0xa080] ;  /* 0x00a08000dc387984 */ /* 0x0004640000000c00 */
[----:B------:R-:W-:Y:S01]  /*1acd0*/  MOV R2, R7 ;  /* 0x0000000700027202 */ /* 0x000fe20000000f00 */
[----:B------:R-:W-:Y:S01]  /*1ace0*/  @P3 IMAD.HI.U32 R8, R7, c[0x0][0x4ec], RZ ;  /* 0x00013b0007083a27 */ /* 0x000fe200078e00ff */
[----:B------:R2:W1:Y:S04]  /*1acf0*/  LDS.128 R72, [R220+0xb080] ;  /* 0x00b08000dc487984 */ /* 0x0004680000000c00 */
[----:B------:R2:W1:Y:S01]  /*1ad00*/  LDS.128 R20, [R220+0xc080] ;  /* 0x00c08000dc147984 */ /* 0x0004620000000c00 */
[----:B------:R-:W-:-:S03]  /*1ad10*/  @P3 SHF.R.U32.HI R2, RZ, c[0x0][0x4f0], R8 ;  /* 0x00013c00ff023a19 */ /* 0x000fc60000011608 */
[----:B------:R2:W1:Y:S01]  /*1ad20*/  LDS.128 R36, [R220+0xd080] ;  /* 0x00d08000dc247984 */ /* 0x0004620000000c00 */
[----:B------:R-:W-:Y:S02]  /*1ad30*/  SHF.R.S32.HI R3, RZ, 0x1f, R2 ;  /* 0x0000001fff037819 */ /* 0x000fe40000011402 */
[----:B------:R-:W-:Y:S01]  /*1ad40*/  IADD3 R0, -R2, RZ, RZ ;  /* 0x000000ff02007210 */ /* 0x000fe20007ffe1ff */
[----:B------:R2:W1:Y:S02]  /*1ad50*/  LDS.128 R52, [R220+0xe080] ;  /* 0x00e08000dc347984 */ /* 0x0004640000000c00 */
[----:B------:R-:W-:Y:S02]  /*1ad60*/  IMAD R3, R3, c[0x0][0x3e0], RZ ;  /* 0x0000f80003037a24 */ /* 0x000fe400078e02ff */
[----:B------:R2:W1:Y:S01]  /*1ad70*/  LDS.128 R68, [R220+0xf080] ;  /* 0x00f08000dc447984 */ /* 0x0004620000000c00 */
[----:B------:R-:W-:Y:S02]  /*1ad80*/  IMAD R0, R0, c[0x0][0x4e8], R7 ;  /* 0x00013a0000007a24 */ /* 0x000fe400078e0207 */
[----:B------:R-:W-:-:S02]  /*1ad90*/  IMAD R7, R2, c[0x0][0x3e4], R3 ;  /* 0x0000f90002077a24 */ /* 0x000fc400078e0203 */
        /* <DEDUP_REMOVED lines=10> */
[----:B--234-:R2:W3:Y:S02]  /*1ae40*/  SHFL.IDX PT, R7, R15, RZ, 0x181f ;  /* 0x00181fff0f077589 */ /* 0x01c4e400000e0000 */
.L_x_2032:
[----:B------:R-:W-:Y:S05]  /*1ae50*/  BRA.DIV ~URZ, `(.L_x_1966) ;  /* 0x00004b927f007947 */ /* 0x000fea000b800000 */
[----:B------:R4:W2:Y:S02]  /*1ae60*/  SHFL.IDX PT, R0, R17, RZ, 0x181f ;  /* 0x00181fff11007589 */ /* 0x0008a400000e0000 */
.L_x_2033:
[----:B------:R-:W-:Y:S01]  /*1ae70*/  IMAD R16, R18, c[0x0][0x4e8], RZ ;  /* 0x00013a0012107a24 */ /* 0x000fe200078e02ff */
[----:B------:R-:W-:Y:S04]  /*1ae80*/  BSSY B0, `(.L_x_1967) ;  /* 0x0000016000007945 */ /* 0x000fe80003800000 */
[----:B------:R-:W-:-:S13]  /*1ae90*/  ISETP.GE.AND P0, PT, R14, R16, PT ;  /* 0x000000100e00720c */ /* 0x000fda0003f06270 */
[----:B------:R-:W-:Y:S05]  /*1aea0*/  @P0 BRA `(.L_x_1968) ;  /* 0x0000013000000947 */ /* 0x000fea0003800000 */
[----:B------:R-:W5:Y:S04]  /*1aeb0*/  LDL R84, [R1+0x78] ;  /* 0x0000780001547983 */ /* 0x000f680000100800 */
[----:B----4-:R-:W4:Y:S04]  /*1aec0*/  LDL R19, [R1+0x80] ;  /* 0x0000800001137983 */ /* 0x010f280000100800 */
[----:B---3--:R-:W3:Y:S01]  /*1aed0*/  LDL R10, [R1+0x7c] ;  /* 0x00007c00010a7983 */ /* 0x008ee20000100800 */
[----:B------:R-:W-:Y:S02]  /*1aee0*/  ISETP.GE.AND P3, PT, R140, c[0x0][0x3c8], PT ;  /* 0x0000f2008c007a0c */ /* 0x000fe40003f66270 */
[----:B------:R-:W-:-:S02]  /*1aef0*/  ISETP.GE.AND P2, PT, R144, c[0x0][0x3c8], PT ;  /* 0x0000f20090007a0c */ /* 0x000fc40003f46270 */
[----:B------:R-:W-:Y:S02]  /*1af00*/  ISETP.GE.AND P1, PT, R233, c[0x0][0x3c8], PT ;  /* 0x0000f200e9007a0c */ /* 0x000fe40003f26270 */
[----:B------:R-:W-:-:S07]  /*1af10*/  ISETP.GE.AND P0, PT, R234, c[0x0][0x3c8], PT ;  /* 0x0000f200ea007a0c */ /* 0x000fce0003f06270 */
[-C--:B--2---:R-:W-:Y:S02]  /*1af20*/  @!P3 LEA R12, P4, R140, R0.reuse, 0x1 ;  /* 0x000000008c0cb211 */ /* 0x084fe400078808ff */
[-C--:B------:R-:W-:Y:S02]  /*1af30*/  @!P2 LEA R8, P6, R252, R0.reuse, 0x1 ;  /* 0x00000000fc08a211 */ /* 0x080fe400078c08ff */
[-C--:B------:R-:W-:Y:S02]  /*1af40*/  @!P1 LEA R4, P5, R233, R0.reuse, 0x1 ;  /* 0x00000000e9049211 */ /* 0x080fe400078a08ff */
[----:B------:R-:W-:Y:S02]  /*1af50*/  @!P3 LEA.HI.X R13, R140, R7, R141, 0x1, P4 ;  /* 0x000000078c0db211 */ /* 0x000fe400020f0c8d */
[----:B------:R-:W-:-:S03]  /*1af60*/  @!P0 LEA R2, P4, R234, R0, 0x1 ;  /* 0x00000000ea028211 */ /* 0x000fc600078808ff */
[----:B------:R2:W-:Y:S01]  /*1af70*/  @!P3 ST.E.128 [R12.64], R32 ;  /* 0x000000200c00b985 */ /* 0x0005e2000c101d0c */
[-C--:B-----5:R-:W-:Y:S02]  /*1af80*/  @!P2 LEA.HI.X R9, R252, R7.reuse, R84, 0x1, P6 ;  /* 0x00000007fc09a211 */ /* 0x0a0fe400030f0c54 */
[----:B----4-:R-:W-:-:S03]  /*1af90*/  @!P1 LEA.HI.X R5, R233, R7, R19, 0x1, P5 ;  /* 0x00000007e9059211 */ /* 0x010fc600028f0c13 */
[----:B-1----:R2:W-:Y:S01]  /*1afa0*/  @!P2 ST.E.128 [R8.64], R28 ;  /* 0x0000001c0800a985 */ /* 0x0025e2000c101d0c */
[----:B---3--:R-:W-:-:S03]  /*1afb0*/  @!P0 LEA.HI.X R3, R234, R7, R10, 0x1, P4 ;  /* 0x00000007ea038211 */ /* 0x008fc600020f0c0a */
[----:B------:R2:W-:Y:S04]  /*1afc0*/  @!P1 ST.E.128 [R4.64], R24 ;  /* 0x0000001804009985 */ /* 0x0005e8000c101d0c */
[----:B------:R2:W-:Y:S02]  /*1afd0*/  @!P0 ST.E.128 [R2.64], R20 ;  /* 0x0000001402008985 */ /* 0x0005e4000c101d0c */
.L_x_1968:
[----:B------:R-:W-:Y:S05]  /*1afe0*/  BSYNC B0 ;  /* 0x0000000000007941 */ /* 0x000fea0003800000 */
.L_x_1967:
[----:B------:R-:W-:Y:S05]  /*1aff0*/  BRA.DIV ~URZ, `(.L_x_1969) ;  /* 0x00004a727f007947 */ /* 0x000fea000b800000 */
[----:B---3--:R3:W4:Y:S04]  /*1b000*/  SHFL.IDX PT, R7, R15, 0x1, 0x181f ;  /* 0x00381f000f077f89 */ /* 0x00872800000e0000 */
[----:B--2---:R3:W2:Y:S02]  /*1b010*/  SHFL.IDX PT, R0, R17, 0x1, 0x181f ;  /* 0x00381f0011007f89 */ /* 0x0046a400000e0000 */
.L_x_2034:
[----:B------:R-:W-:Y:S01]  /*1b020*/  IADD3 R2, R14, 0x20, RZ ;  /* 0x000000200e027810 */ /* 0x000fe20007ffe0ff */
[----:B------:R-:W-:Y:S03]  /*1b030*/  BSSY B0, `(.L_x_1970) ;  /* 0x0000016000007945 */ /* 0x000fe60003800000 */
[----:B------:R-:W-:-:S13]  /*1b040*/  ISETP.GE.AND P0, PT, R2, R16, PT ;  /* 0x000000100200720c */ /* 0x000fda0003f06270 */
[----:B------:R-:W-:Y:S05]  /*1b050*/  @P0 BRA `(.L_x_1971) ;  /* 0x0000013000000947 */ /* 0x000fea0003800000 */
[----:B------:R-:W5:Y:S04]  /*1b060*/  LDL R19, [R1+0x78] ;  /* 0x0000780001137983 */ /* 0x000f680000100800 */
[----:B---3--:R-:W3:Y:S04]  /*1b070*/  LDL R18, [R1+0x80] ;  /* 0x0000800001127983 */ /* 0x008ee80000100800 */
[----:B----4-:R-:W4:Y:S01]  /*1b080*/  LDL R10, [R1+0x7c] ;  /* 0x00007c00010a7983 */ /* 0x010f220000100800 */
        /* <DEDUP_REMOVED lines=11> */
[----:B---3--:R-:W-:-:S03]  /*1b140*/  @!P1 LEA.HI.X R5, R233, R7, R18, 0x1, P5 ;  /* 0x00000007e9059211 */ /* 0x008fc600028f0c12 */
[----:B-1----:R2:W-:Y:S01]  /*1b150*/  @!P2 ST.E.128 [R8.64], R44 ;  /* 0x0000002c0800a985 */ /* 0x0025e2000c101d0c */
[----:B----4-:R-:W-:-:S03]  /*1b160*/  @!P0 LEA.HI.X R3, R234, R7, R10, 0x1, P4 ;  /* 0x00000007ea038211 */ /* 0x010fc600020f0c0a */
[----:B------:R2:W-:Y:S04]  /*1b170*/  @!P1 ST.E.128 [R4.64], R40 ;  /* 0x0000002804009985 */ /* 0x0005e8000c101d0c */
[----:B------:R2:W-:Y:S02]  /*1b180*/  @!P0 ST.E.128 [R2.64], R36 ;  /* 0x0000002402008985 */ /* 0x0005e4000c101d0c */
.L_x_1971:
[----:B------:R-:W-:Y:S05]  /*1b190*/  BSYNC B0 ;  /* 0x0000000000007941 */ /* 0x000fea0003800000 */
.L_x_1970:
[----:B------:R-:W-:Y:S05]  /*1b1a0*/  BRA.DIV ~URZ, `(.L_x_1972) ;  /* 0x000049b27f007947 */ /* 0x000fea000b800000 */
[----:B----4-:R4:W3:Y:S02]  /*1b1b0*/  SHFL.IDX PT, R7, R15, 0x2, 0x181f ;  /* 0x00581f000f077f89 */ /* 0x0108e400000e0000 */
.L_x_2035:
[----:B------:R-:W-:Y:S05]  /*1b1c0*/  BRA.DIV ~URZ, `(.L_x_1973) ;  /* 0x00004a127f007947 */ /* 0x000fea000b800000 */
[----:B--2---:R2:W4:Y:S02]  /*1b1d0*/  SHFL.IDX PT, R0, R17, 0x2, 0x181f ;  /* 0x00581f0011007f89 */ /* 0x00452400000e0000 */
.L_x_2036:
[----:B------:R-:W-:Y:S01]  /*1b1e0*/  IADD3 R2, R14, 0x40, RZ ;  /* 0x000000400e027810 */ /* 0x000fe20007ffe0ff */
[----:B------:R-:W-:Y:S03]  /*1b1f0*/  BSSY B0, `(.L_x_1974) ;  /* 0x0000016000007945 */ /* 0x000fe60003800000 */
[----:B------:R-:W-:-:S13]  /*1b200*/  ISETP.GE.AND P0, PT, R2, R16, PT ;  /* 0x000000100200720c */ /* 0x000fda0003f06270 */
[----:B------:R-:W-:Y:S05]  /*1b210*/  @P0 BRA `(.L_x_1975) ;  /* 0x0000013000000947 */ /* 0x000fea0003800000 */
[----:B------:R-:W5:Y:S04]  /*1b220*/  LDL R19, [R1+0x78] ;  /* 0x0000780001137983 */ /* 0x000f680000100800 */
[----:B--2---:R-:W2:Y:S04]  /*1b230*/  LDL R18, [R1+0x80] ;  /* 0x0000800001127983 */ /* 0x004ea80000100800 */
[----:B----4-:R-:W4:Y:S01]  /*1b240*/  LDL R10, [R1+0x7c] ;  /* 0x00007c00010a7983 */ /* 0x010f220000100800 */
[----:B------:R-:W-:Y:S02]  /*1b250*/  ISETP.GE.AND P3, PT, R140, c[0x0][0x3c8], PT ;  /* 0x0000f2008c007a0c */ /* 0x000fe40003f66270 */
[----:B------:R-:W-:-:S02]  /*1b260*/  ISETP.GE.AND P2, PT, R144, c[0x0][0x3c8], PT ;  /* 0x0000f20090007a0c */ /* 0x000fc40003f46270 */
[----:B------:R-:W-:Y:S02]  /*1b270*/  ISETP.GE.AND P1, PT, R233, c[0x0][0x3c8], PT ;  /* 0x0000f200e9007a0c */ /* 0x000fe40003f26270 */
[----:B------:R-:W-:-:S07]  /*1b280*/  ISETP.GE.AND P0, PT, R234, c[0x0][0x3c8], PT ;  /* 0x0000f200ea007a0c */ /* 0x000fce0003f06270 */
[-C--:B------:R-:W-:Y:S02]  /*1b290*/  @!P3 LEA R12, P4, R140, R0.reuse, 0x1 ;  /* 0x000000008c0cb211 */ /* 0x080fe400078808ff */
[-C--:B------:R-:W-:Y:S02]  /*1b2a0*/  @!P2 LEA R8, P6, R252, R0.reuse, 0x1 ;  /* 0x00000000fc08a211 */ /* 0x080fe400078c08ff */
[-C--:B------:R-:W-:Y:S02]  /*1b2b0*/  @!P1 LEA R4, P5, R233, R0.reuse, 0x1 ;  /* 0x00000000e9049211 */ /* 0x080fe400078a08ff */
[----:B---3--:R-:W-:Y:S02]  /*1b2c0*/  @!P3 LEA.HI.X R13, R140, R7, R141, 0x1, P4 ;  /* 0x000000078c0db211 */ /* 0x008fe400020f0c8d */
[----:B------:R-:W-:-:S03]  /*1b2d0*/  @!P0 LEA R2, P4, R234, R0, 0x1 ;  /* 0x00000000ea028211 */ /* 0x000fc600078808ff */
[----:B-1----:R1:W-:Y:S01]  /*1b2e0*/  @!P3 ST.E.128 [R12.64], R64 ;  /* 0x000000400c00b985 */ /* 0x0023e2000c101d0c */
[-C--:B-----5:R-:W-:Y:S02]  /*1b2f0*/  @!P2 LEA.HI.X R9, R252, R7.reuse, R19, 0x1, P6 ;  /* 0x00000007fc09a211 */ /* 0x0a0fe400030f0c13 */
[----:B--2---:R-:W-:-:S03]  /*1b300*/  @!P1 LEA.HI.X R5, R233, R7, R18, 0x1, P5 ;  /* 0x00000007e9059211 */ /* 0x004fc600028f0c12 */
[----:B------:R1:W-:Y:S01]  /*1b310*/  @!P2 ST.E.128 [R8.64], R60 ;  /* 0x0000003c0800a985 */ /* 0x0003e2000c101d0c */
[----:B----4-:R-:W-:-:S03]  /*1b320*/  @!P0 LEA.HI.X R3, R234, R7, R10, 0x1, P4 ;  /* 0x00000007ea038211 */ /* 0x010fc600020f0c0a */
[----:B------:R1:W-:Y:S04]  /*1b330*/  @!P1 ST.E.128 [R4.64], R56 ;  /* 0x0000003804009985 */ /* 0x0003e8000c101d0c */
[----:B------:R1:W-:Y:S02]  /*1b340*/  @!P0 ST.E.128 [R2.64], R52 ;  /* 0x0000003402008985 */ /* 0x0003e4000c101d0c */
.L_x_1975:
[----:B------:R-:W-:Y:S05]  /*1b350*/  BSYNC B0 ;  /* 0x0000000000007941 */ /* 0x000fea0003800000 */
.L_x_1974:
[----:B------:R-:W-:Y:S05]  /*1b360*/  BRA.DIV ~URZ, `(.L_x_1976) ;  /* 0x000048f27f007947 */ /* 0x000fea000b800000 */
[----:B---3--:R3:W2:Y:S04]  /*1b370*/  SHFL.IDX PT, R7, R15, 0x3, 0x181f ;  /* 0x00781f000f077f89 */ /* 0x0086a800000e0000 */
[----:B----4-:R3:W4:Y:S02]  /*1b380*/  SHFL.IDX PT, R0, R17, 0x3, 0x181f ;  /* 0x00781f0011007f89 */ /* 0x01072400000e0000 */
.L_x_2037:
[----:B-1----:R-:W-:-:S04]  /*1b390*/  IADD3 R2, R14, 0x60, RZ ;  /* 0x000000600e027810 */ /* 0x002fc80007ffe0ff */
[----:B------:R-:W-:-:S13]  /*1b3a0*/  ISETP.GE.AND P0, PT, R2, R16, PT ;  /* 0x000000100200720c */ /* 0x000fda0003f06270 */
[----:B------:R-:W-:Y:S05]  /*1b3b0*/  @P0 BRA `(.L_x_1977) ;  /* 0x00002be000000947 */ /* 0x000fea0003800000 */
[----:B------:R-:W5:Y:S04]  /*1b3c0*/  LDL R12, [R1+0x78] ;  /* 0x00007800010c7983 */ /* 0x000f680000100800 */
[----:B---3--:R-:W3:Y:S01]  /*1b3d0*/  LDL R10, [R1+0x80] ;  /* 0x00008000010a7983 */ /* 0x008ee20000100800 */
[----:B------:R-:W-:Y:S02]  /*1b3e0*/  ISETP.GE.AND P2, PT, R140, c[0x0][0x3c8], PT ;  /* 0x0000f2008c007a0c */ /* 0x000fe40003f46270 */
[----:B------:R-:W-:Y:S02]  /*1b3f0*/  ISETP.GE.AND P1, PT, R144, c[0x0][0x3c8], PT ;  /* 0x0000f20090007a0c */ /* 0x000fe40003f26270 */
[----:B------:R-:W-:-:S09]  /*1b400*/  ISETP.GE.AND P0, PT, R233, c[0x0][0x3c8], PT ;  /* 0x0000f200e9007a0c */ /* 0x000fd20003f06270 */
[-C--:B----4-:R-:W-:Y:S02]  /*1b410*/  @!P2 LEA R8, P5, R140, R0.reuse, 0x1 ;  /* 0x000000008c08a211 */ /* 0x090fe400078a08ff */
[-C--:B------:R-:W-:Y:S02]  /*1b420*/  @!P1 LEA R4, P4, R252, R0.reuse, 0x1 ;  /* 0x00000000fc049211 */ /* 0x080fe400078808ff */
[----:B------:R-:W-:Y:S02]  /*1b430*/  @!P0 LEA R2, P3, R233, R0, 0x1 ;  /* 0x00000000e9028211 */ /* 0x000fe400078608ff */
[----:B--2---:R-:W-:-:S05]  /*1b440*/  @!P2 LEA.HI.X R9, R140, R7, R141, 0x1, P5 ;  /* 0x000000078c09a211 */ /* 0x004fca00028f0c8d */
[----:B------:R1:W-:Y:S01]  /*1b450*/  @!P2 ST.E.128 [R8.64], R80 ;  /* 0x000000500800a985 */ /* 0x0003e2000c101d0c */
[-C--:B-----5:R-:W-:Y:S02]  /*1b460*/  @!P1 LEA.HI.X R5, R252, R7.reuse, R12, 0x1, P4 ;  /* 0x00000007fc059211 */ /* 0x0a0fe400020f0c0c */
[----:B---3--:R-:W-:-:S03]  /*1b470*/  @!P0 LEA.HI.X R3, R233, R7, R10, 0x1, P3 ;  /* 0x00000007e9038211 */ /* 0x008fc600018f0c0a */
        /* <DEDUP_REMOVED lines=9> */
.L_x_1964:
[----:B-1----:R-:W2:Y:S01]  /*1b510*/  LDL.LU R5, [R1+0xac] ;  /* 0x0000ac0001057983 */ /* 0x002ea20000300800 */
[----:B------:R-:W-:Y:S01]  /*1b520*/  IMAD R10, R10, c[0x0][0x408], RZ ;  /* 0x000102000a0a7a24 */ /* 0x000fe200078e02ff */
[----:B------:R-:W-:-:S03]  /*1b530*/  SHF.R.S32.HI R4, RZ, 0x1f, R0 ;  /* 0x0000001fff047819 */ /* 0x000fc60000011400 */
[C---:B------:R-:W-:Y:S02]  /*1b540*/  IMAD R10, R2.reuse, c[0x0][0x40c], R10 ;  /* 0x00010300020a7a24 */ /* 0x040fe400078e020a */
[----:B------:R-:W-:-:S04]  /*1b550*/  IMAD.WIDE.U32 R2, R2, c[0x0][0x408], RZ ;  /* 0x0001020002027a25 */ /* 0x000fc800078e00ff */
[----:B------:R-:W-:Y:S01]  /*1b560*/  IMAD R4, R4, c[0x0][0x440], RZ ;  /* 0x0001100004047a24 */ /* 0x000fe200078e02ff */
[----:B------:R-:W-:-:S03]  /*1b570*/  IADD3 R3, R3, R10, RZ ;  /* 0x0000000a03037210 */ /* 0x000fc60007ffe0ff */
[----:B------:R-:W-:Y:S02]  /*1b580*/  IMAD R4, R0, c[0x0][0x444], R4 ;  /* 0x0001110000047a24 */ /* 0x000fe400078e0204 */
[----:B------:R-:W-:-:S04]  /*1b590*/  IMAD.WIDE.U32 R2, R243, c[0x0][0x438], R2 ;  /* 0x00010e00f3027a25 */ /* 0x000fc800078e0002 */
[----:B------:R-:W-:-:S04]  /*1b5a0*/  IMAD R3, R243, c[0x0][0x43c], R3 ;  /* 0x00010f00f3037a24 */ /* 0x000fc800078e0203 */
[----:B------:R-:W-:Y:S01]  /*1b5b0*/  IMAD.WIDE.U32 R2, R0, c[0x0][0x440], R2 ;  /* 0x0001100000027a25 */ /* 0x000fe200078e0002 */
[----:B------:R-:W-:-:S04]  /*1b5c0*/  MOV R0, R7 ;  /* 0x0000000700007202 */ /* 0x000fc80000000f00 */
[----:B------:R-:W-:Y:S01]  /*1b5d0*/  IADD3 R3, R3, R4, RZ ;  /* 0x0000000403037210 */ /* 0x000fe20007ffe0ff */
[----:B------:R-:W-:-:S05]  /*1b5e0*/  @P3 IMAD.HI.U32 R4, R7, c[0x0][0x4ec], RZ ;  /* 0x00013b0007043a27 */ /* 0x000fca00078e00ff */
[----:B------:R-:W-:-:S04]  /*1b5f0*/  @P3 SHF.R.U32.HI R0, RZ, c[0x0][0x4f0], R4 ;  /* 0x00013c00ff003a19 */ /* 0x000fc80000011604 */
[----:B------:R-:W-:-:S05]  /*1b600*/  SHF.R.S32.HI R4, RZ, 0x1f, R0 ;  /* 0x0000001fff047819 */ /* 0x000fca0000011400 */
[----:B------:R-:W-:-:S04]  /*1b610*/  IMAD R4, R4, c[0x0][0x430], RZ ;  /* 0x00010c0004047a24 */ /* 0x000fc800078e02ff */
[----:B------:R-:W-:Y:S02]  /*1b620*/  IMAD R4, R0, c[0x0][0x434], R4 ;  /* 0x00010d0000047a24 */ /* 0x000fe400078e0204 */
[----:B--2---:R-:W-:-:S04]  /*1b630*/  IMAD.WIDE.U32 R2, R5, c[0x0][0x448], R2 ;  /* 0x0001120005027a25 */ /* 0x004fc800078e0002 */
[----:B------:R-:W-:-:S04]  /*1b640*/  IMAD R3, R5, c[0x0][0x44c], R3 ;  /* 0x0001130005037a24 */ /* 0x000fc800078e0203 */
[C---:B------:R-:W-:Y:S01]  /*1b650*/  IMAD.WIDE.U32 R2, R0.reuse, c[0x0][0x430], R2 ;  /* 0x00010c0000027a25 */ /* 0x040fe200078e0002 */
[----:B------:R-:W-:-:S04]  /*1b660*/  IADD3 R0, -R0, RZ, RZ ;  /* 0x000000ff00007210 */ /* 0x000fc80007ffe1ff */
[----:B------:R-:W-:Y:S01]  /*1b670*/  IADD3 R3, R3, R4, RZ ;  /* 0x0000000403037210 */ /* 0x000fe20007ffe0ff */
[----:B------:R-:W-:-:S04]  /*1b680*/  IMAD R7, R0, c[0x0][0x4e8], R7 ;  /* 0x00013a0000077a24 */ /* 0x000fc800078e0207 */
[----:B------:R-:W-:Y:S01]  /*1b690*/  IMAD.WIDE.U32 R2, R7, c[0x0][0x428], R2 ;  /* 0x00010a0007027a25 */ /* 0x000fe200078e0002 */
[----:B------:R-:W-:-:S04]  /*1b6a0*/  SHF.R.S32.HI R0, RZ, 0x1f, R7 ;  /* 0x0000001fff007819 */ /* 0x000fc80000011407 */
[----:B------:R-:W-:Y:S01]  /*1b6b0*/  LEA R5, P0, R2, c[0x0][0x400], 0x2 ;  /* 0x0001000002057a11 */ /* 0x000fe200078010ff */
[----:B------:R-:W-:-:S04]  /*1b6c0*/  IMAD R0, R0, c[0x0][0x428], RZ ;  /* 0x00010a0000007a24 */ /* 0x000fc800078e02ff */
[----:B------:R-:W-:-:S05]  /*1b6d0*/  IMAD R7, R7, c[0x0][0x42c], R0 ;  /* 0x00010b0007077a24 */ /* 0x000fca00078e0200 */
[----:B------:R-:W-:-:S04]  /*1b6e0*/  IADD3 R7, R3, R7, RZ ;  /* 0x0000000703077210 */ /* 0x000fc80007ffe0ff */
[----:B------:R-:W-:Y:S01]  /*1b6f0*/  LEA.HI.X R7, R2, c[0x0][0x404], R7, 0x2, P0 ;  /* 0x0001010002077a11 */ /* 0x000fe200000f1407 */
[----:B------:R-:W-:Y:S05]  /*1b700*/  BRA.DIV ~URZ, `(.L_x_1978) ;  /* 0x000046427f007947 */ /* 0x000fea000b800000 */
[----:B------:R1:W2:Y:S02]  /*1b710*/  SHFL.IDX PT, R4, R7, RZ, 0x1c1f ;  /* 0x001c1fff07047589 */ /* 0x0002a400000e0000 */
.L_x_2038:
[----:B------:R-:W-:Y:S05]  /*1b720*/  BRA.DIV ~URZ, `(.L_x_1979) ;  /* 0x000046a27f007947 */ /* 0x000fea000b800000 */
[----:B------:R3:W4:Y:S02]  /*1b730*/  SHFL.IDX PT, R0, R5, RZ, 0x1c1f ;  /* 0x001c1fff05007589 */ /* 0x00072400000e0000 */
.L_x_2039:
[----:B------:R-:W-:Y:S01]  /*1b740*/  IMAD R18, R18, c[0x0][0x4e8], RZ ;  /* 0x00013a0012127a24 */ /* 0x000fe200078e02ff */
[----:B------:R-:W-:Y:S04]  /*1b750*/  BSSY B0, `(.L_x_1980) ;  /* 0x00000cb000007945 */ /* 0x000fe80003800000 */
[----:B------:R-:W-:-:S13]  /*1b760*/  ISETP.GE.AND P0, PT, R14, R18, PT ;  /* 0x000000120e00720c */ /* 0x000fda0003f06270 */
        /* <DEDUP_REMOVED lines=22> */
[----:B------:R-:W2:Y:S01]  /*1b8d0*/  LDL R32, [R1+0x154] ;  /* 0x0001540001207983 */ /* 0x000ea20000100800 */
[----:B-----5:R-:W-:-:S02]  /*1b8e0*/  ISETP.GE.AND P0, PT, R8, c[0x0][0x3c8], PT ;  /* 0x0000f20008007a0c */ /* 0x020fc40003f06270 */
[----:B---3--:R-:W-:-:S11]  /*1b8f0*/  ISETP.GE.AND P1, PT, R10, c[0x0][0x3c8], PT ;  /* 0x0000f2000a007a0c */ /* 0x008fd60003f26270 */
[----:B------:R-:W-:Y:S02]  /*1b900*/  @!P0 IMAD.MOV.U32 R2, RZ, RZ, R0 ;  /* 0x000000ffff028224 */ /* 0x000fe400078e0000 */
[----:B------:R-:W-:Y:S01]  /*1b910*/  @!P0 IMAD.MOV.U32 R3, RZ, RZ, R4 ;  /* 0x000000ffff038224 */ /* 0x000fe200078e0004 */
[----:B----4-:R-:W-:-:S03]  /*1b920*/  ISETP.GE.AND P2, PT, R9, c[0x0][0x3c8], PT ;  /* 0x0000f20009007a0c */ /* 0x010fc60003f46270 */
[----:B------:R-:W-:Y:S02]  /*1b930*/  @!P0 IMAD.WIDE R2, R8, 0x4, R2 ;  /* 0x0000000408028825 */ /* 0x000fe400078e0202 */
[----:B------:R-:W3:Y:S04]  /*1b940*/  LDL R8, [R1+0x11c] ;  /* 0x00011c0001087983 */ /* 0x000ee80000100800 */
[----:B------:R4:W-:Y:S02]  /*1b950*/  @!P0 ST.E.64 [R2.64], R168 ;  /* 0x000000a802008985 */ /* 0x0009e4000c101b0c */
[----:B----4-:R-:W-:-:S04]  /*1b960*/  @!P1 LEA R2, P0, R10, R0, 0x2 ;  /* 0x000000000a029211 */ /* 0x010fc800078010ff */
[----:B--2---:R-:W-:Y:S02]  /*1b970*/  @!P1 LEA.HI.X R3, R10, R4, R13, 0x2, P0 ;  /* 0x000000040a039211 */ /* 0x004fe400000f140d */
[----:B------:R-:W2:Y:S04]  /*1b980*/  LDL R13, [R1+0x198] ;  /* 0x00019800010d7983 */ /* 0x000ea80000100800 */
[----:B------:R4:W-:Y:S04]  /*1b990*/  @!P1 ST.E.64 [R2.64], R164 ;  /* 0x000000a402009985 */ /* 0x0009e8000c101b0c */
[----:B------:R-:W5:Y:S01]  /*1b9a0*/  LDL R10, [R1+0x110] ;  /* 0x00011000010a7983 */ /* 0x000f620000100800 */
[----:B----4-:R-:W-:-:S04]  /*1b9b0*/  @!P2 LEA R2, P0, R9, R0, 0x2 ;  /* 0x000000000902a211 */ /* 0x010fc800078010ff */
[----:B------:R-:W-:Y:S02]  /*1b9c0*/  @!P2 LEA.HI.X R3, R9, R4, R24, 0x2, P0 ;  /* 0x000000040903a211 */ /* 0x000fe400000f1418 */
[----:B------:R-:W4:Y:S04]  /*1b9d0*/  LDL R9, [R1+0x194] ;  /* 0x0001940001097983 */ /* 0x000f280000100800 */
[----:B------:R-:W4:Y:S01]  /*1b9e0*/  LDL R24, [R1+0x188] ;  /* 0x0001880001187983 */ /* 0x000f220000100800 */
[----:B------:R-:W-:-:S03]  /*1b9f0*/  ISETP.GE.AND P1, PT, R22, c[0x0][0x3c8], PT ;  /* 0x0000f20016007a0c */ /* 0x000fc60003f26270 */
[----:B------:R1:W-:Y:S01]  /*1ba00*/  @!P2 ST.E.64 [R2.64], R160 ;  /* 0x000000a00200a985 */ /* 0x0003e2000c101b0c */
[----:B------:R-:W-:-:S09]  /*1ba10*/  ISETP.GE.AND P2, PT, R20, c[0x0][0x3c8], PT ;  /* 0x0000f20014007a0c */ /* 0x000fd20003f46270 */
[----:B-1----:R-:W-:-:S04]  /*1ba20*/  @!P1 LEA R2, P0, R22, R0, 0x2 ;  /* 0x0000000016029211 */ /* 0x002fc800078010ff */
[----:B------:R-:W-:Y:S02]  /*1ba30*/  @!P1 LEA.HI.X R3, R22, R4, R23, 0x2, P0 ;  /* 0x0000000416039211 */ /* 0x000fe400000f1417 */
[----:B------:R-:W4:Y:S04]  /*1ba40*/  LDL R22, [R1+0x104] ;  /* 0x0001040001167983 */ /* 0x000f280000100800 */
[----:B------:R1:W-:Y:S01]  /*1ba50*/  @!P1 ST.E.64 [R2.64], R156 ;  /* 0x0000009c02009985 */ /* 0x0003e2000c101b0c */
[----:B------:R-:W-:Y:S02]  /*1ba60*/  ISETP.GE.AND P1, PT, R15, c[0x0][0x3c8], PT ;  /* 0x0000f2000f007a0c */ /* 0x000fe40003f26270 */
[----:B------:R-:W-:Y:S01]  /*1ba70*/  ISETP.GE.AND P6, PT, R25, c[0x0][0x3c8], PT ;  /* 0x0000f20019007a0c */ /* 0x000fe20003fc6270 */
[----:B------:R-:W4:Y:S01]  /*1ba80*/  LDL R23, [R1+0xf8] ;  /* 0x0000f80001177983 */ /* 0x000f220000100800 */
[----:B-1----:R-:W-:-:S04]  /*1ba90*/  @!P2 LEA R2, P0, R20, R0, 0x2 ;  /* 0x000000001402a211 */ /* 0x002fc800078010ff */
[----:B------:R-:W-:Y:S02]  /*1baa0*/  @!P2 LEA.HI.X R3, R20, R4, R21, 0x2, P0 ;  /* 0x000000041403a211 */ /* 0x000fe400000f1415 */
[----:B------:R-:W-:Y:S01]  /*1bab0*/  ISETP.GE.AND P0, PT, R12, c[0x0][0x3c8], PT ;  /* 0x0000f2000c007a0c */ /* 0x000fe20003f06270 */
[----:B------:R-:W4:Y:S04]  /*1bac0*/  LDL R20, [R1+0xfc] ;  /* 0x0000fc0001147983 */ /* 0x000f280000100800 */
[----:B------:R1:W-:Y:S04]  /*1bad0*/  @!P2 ST.E.64 [R2.64], R152 ;  /* 0x000000980200a985 */ /* 0x0003e8000c101b0c */
[----:B------:R-:W4:Y:S01]  /*1bae0*/  LDL R21, [R1+0x17c] ;  /* 0x00017c0001157983 */ /* 0x000f220000100800 */
[----:B-1----:R-:W-:-:S04]  /*1baf0*/  @!P1 LEA R2, P2, R15, R0, 0x2 ;  /* 0x000000000f029211 */ /* 0x002fc800078410ff */
[----:B------:R-:W-:Y:S02]  /*1bb00*/  @!P1 LEA.HI.X R3, R15, R4, R17, 0x2, P2 ;  /* 0x000000040f039211 */ /* 0x000fe400010f1411 */
[----:B------:R-:W4:Y:S04]  /*1bb10*/  LDL R17, [R1+0xb4] ;  /* 0x0000b40001117983 */ /* 0x000f280000100800 */
[----:B------:R1:W-:Y:S01]  /*1bb20*/  @!P1 ST.E.64 [R2.64], R148 ;  /* 0x0000009402009985 */ /* 0x0003e2000c101b0c */
[----:B------:R-:W-:-:S03]  /*1bb30*/  ISETP.GE.AND P2, PT, R28, c[0x0][0x3c8], PT ;  /* 0x0000f2001c007a0c */ /* 0x000fc60003f46270 */
[----:B------:R-:W4:Y:S01]  /*1bb40*/  LDL R15, [R1+0x184] ;  /* 0x00018400010f7983 */ /* 0x000f220000100800 */
[----:B-1----:R-:W-:Y:S02]  /*1bb50*/  @!P0 LEA R2, P1, R12, R0, 0x2 ;  /* 0x000000000c028211 */ /* 0x002fe400078210ff */
[----:B---3--:R-:W-:Y:S02]  /*1bb60*/  ISETP.GE.AND P3, PT, R8, c[0x0][0x3c8], PT ;  /* 0x0000f20008007a0c */ /* 0x008fe40003f66270 */
[----:B--2---:R-:W-:-:S05]  /*1bb70*/  @!P0 LEA.HI.X R3, R12, R4, R13, 0x2, P1 ;  /* 0x000000040c038211 */ /* 0x004fca00008f140d */
[----:B------:R1:W-:Y:S01]  /*1bb80*/  @!P0 ST.E.64 [R2.64], R36 ;  /* 0x0000002402008985 */ /* 0x0003e2000c101b0c */
[----:B------:R-:W-:Y:S02]  /*1bb90*/  ISETP.GE.AND P1, PT, R19, c[0x0][0x3c8], PT ;  /* 0x0000f20013007a0c */ /* 0x000fe40003f26270 */
[----:B-----5:R-:W-:-:S03]  /*1bba0*/  ISETP.GE.AND P0, PT, R10, c[0x0][0x3c8], PT ;  /* 0x0000f2000a007a0c */ /* 0x020fc60003f06270 */
[----:B-1----:R-:W-:-:S04]  /*1bbb0*/  @!P3 LEA R2, P4, R8, R0, 0x2 ;  /* 0x000000000802b211 */ /* 0x002fc800078810ff */
[----:B----4-:R-:W-:-:S05]  /*1bbc0*/  @!P3 LEA.HI.X R3, R8, R4, R9, 0x2, P4 ;  /* 0x000000040803b211 */ /* 0x010fca00020f1409 */
[----:B------:R1:W-:Y:S01]  /*1bbd0*/  @!P3 ST.E.64 [R2.64], R40 ;  /* 0x000000280200b985 */ /* 0x0003e2000c101b0c */
[----:B------:R-:W-:-:S04]  /*1bbe0*/  @!P2 LEA R12, P3, R28, R0, 0x2 ;  /* 0x000000001c0ca211 */ /* 0x000fc800078610ff */
[----:B------:R-:W-:Y:S02]  /*1bbf0*/  @!P2 LEA.HI.X R13, R28, R4, R30, 0x2, P3 ;  /* 0x000000041c0da211 */ /* 0x000fe400018f141e */
[----:B------:R-:W2:Y:S01]  /*1bc00*/  LDL R28, [R1+0x178] ;  /* 0x00017800011c7983 */ /* 0x000ea20000100800 */
[C---:B------:R-:W-:Y:S02]  /*1bc10*/  @!P1 LEA R8, P4, R19.reuse, R0, 0x2 ;  /* 0x0000000013089211 */ /* 0x040fe400078810ff */
[----:B------:R-:W-:Y:S01]  /*1bc20*/  ISETP.GE.AND P5, PT, R14, c[0x0][0x3c8], PT ;  /* 0x0000f2000e007a0c */ /* 0x000fe20003fa6270 */
[----:B------:R-:W3:Y:S01]  /*1bc30*/  LDL R30, [R1+0x150] ;  /* 0x00015000011e7983 */ /* 0x000ee20000100800 */
[----:B------:R-:W-:-:S03]  /*1bc40*/  @!P1 LEA.HI.X R9, R19, R4, R27, 0x2, P4 ;  /* 0x0000000413099211 */ /* 0x000fc600020f141b */
[----:B------:R-:W4:Y:S01]  /*1bc50*/  LDL R27, [R1+0x174] ;  /* 0x00017400011b7983 */ /* 0x000f220000100800 */
[----:B-1----:R-:W-:-:S03]  /*1bc60*/  @!P0 LEA R2, P3, R10, R0, 0x2 ;  /* 0x000000000a028211 */ /* 0x002fc600078610ff */
[----:B------:R-:W-:Y:S01]  /*1bc70*/  @!P2 ST.E.64 [R12.64], R44 ;  /* 0x0000002c0c00a985 */ /* 0x000fe2000c101b0c */
[----:B------:R-:W-:-:S03]  /*1bc80*/  @!P0 LEA.HI.X R3, R10, R4, R24, 0x2, P3 ;  /* 0x000000040a038211 */ /* 0x000fc600018f1418 */
[----:B------:R-:W5:Y:S04]  /*1bc90*/  LDL R19, [R1+0xf4] ;  /* 0x0000f40001137983 */ /* 0x000f680000100800 */
[----:B------:R-:W3:Y:S04]  /*1bca0*/  LDL R24, [R1+0x170] ;  /* 0x0001700001187983 */ /* 0x000ee80000100800 */
[----:B------:R1:W-:Y:S01]  /*1bcb0*/  @!P1 ST.E.64 [R8.64], R48 ;  /* 0x0000003008009985 */ /* 0x0003e2000c101b0c */
[----:B------:R-:W-:-:S03]  /*1bcc0*/  ISETP.GE.AND P4, PT, R22, c[0x0][0x3c8], PT ;  /* 0x0000f20016007a0c */ /* 0x000fc60003f86270 */
[----:B------:R1:W-:Y:S04]  /*1bcd0*/  @!P0 ST.E.64 [R2.64], R52 ;  /* 0x0000003402008985 */ /* 0x0003e8000c101b0c */
[----:B------:R-:W5:Y:S01]  /*1bce0*/  LDL R10, [R1+0xf0] ;  /* 0x0000f000010a7983 */ /* 0x000f620000100800 */
[----:B-1----:R-:W-:-:S04]  /*1bcf0*/  @!P6 LEA R8, P1, R25, R0, 0x2 ;  /* 0x000000001908e211 */ /* 0x002fc800078210ff */
[----:B------:R-:W-:Y:S02]  /*1bd00*/  @!P6 LEA.HI.X R9, R25, R4, R29, 0x2, P1 ;  /* 0x000000041909e211 */ /* 0x000fe400008f141d */
[----:B------:R-:W-:Y:S01]  /*1bd10*/  ISETP.GE.AND P3, PT, R26, c[0x0][0x3c8], PT ;  /* 0x0000f2001a007a0c */ /* 0x000fe20003f66270 */
[----:B------:R-:W5:Y:S04]  /*1bd20*/  LDL R25, [R1+0x16c] ;  /* 0x00016c0001197983 */ /* 0x000f680000100800 */
[----:B------:R-:W5:Y:S01]  /*1bd30*/  LDL R29, [R1+0xe0] ;  /* 0x0000e000011d7983 */ /* 0x000f620000100800 */
[C---:B------:R-:W-:Y:S02]  /*1bd40*/  ISETP.GE.AND P2, PT, R17.reuse, c[0x0][0x3c8], PT ;  /* 0x0000f20011007a0c */ /* 0x040fe40003f46270 */
[----:B------:R-:W-:-:S11]  /*1bd50*/  ISETP.GE.AND P1, PT, R17, c[0x0][0x3c8], PT ;  /* 0x0000f20011007a0c */ /* 0x000fd60003f26270 */
[----:B------:R-:W-:-:S04]  /*1bd60*/  @!P2 LEA R12, P0, R17, R0, 0x2 ;  /* 0x00000000110ca211 */ /* 0x000fc800078010ff */
[----:B------:R-:W-:Y:S02]  /*1bd70*/  @!P2 LEA.HI.X R13, R17, R4, R15, 0x2, P0 ;  /* 0x00000004110da211 */ /* 0x000fe400000f140f */
[----:B------:R-:W-:Y:S01]  /*1bd80*/  ISETP.GE.AND P2, PT, R20, c[0x0][0x3c8], PT ;  /* 0x0000f20014007a0c */ /* 0x000fe20003f46270 */
[----:B------:R-:W5:Y:S01]  /*1bd90*/  LDL R15, [R1+0xec] ;  /* 0x0000ec00010f7983 */ /* 0x000f620000100800 */
[----:B------:R-:W-:-:S03]  /*1bda0*/  @!P5 LEA R2, P0, R14, R0, 0x2 ;  /* 0x000000000e02d211 */ /* 0x000fc600078010ff */
[----:B------:R1:W-:Y:S01]  /*1bdb0*/  @!P1 ST.E.64 [R12.64], R56 ;  /* 0x000000380c009985 */ /* 0x0003e2000c101b0c */
[----:B------:R-:W-:-:S03]  /*1bdc0*/  @!P5 LEA.HI.X R3, R14, R4, R21, 0x2, P0 ;  /* 0x000000040e03d211 */ /* 0x000fc600000f1415 */
[----:B------:R-:W-:Y:S04]  /*1bdd0*/  @!P6 ST.E.64 [R8.64], R60 ;  /* 0x0000003c0800e985 */ /* 0x000fe8000c101b0c */
[----:B------:R-:W5:Y:S04]  /*1bde0*/  LDL R21, [R1+0x168] ;  /* 0x0001680001157983 */ /* 0x000f680000100800 */
[----:B------:R1:W-:Y:S04]  /*1bdf0*/  @!P5 ST.E.64 [R2.64], R64 ;  /* 0x000000400200d985 */ /* 0x0003e8000c101b0c */
[----:B------:R-:W5:Y:S04]  /*1be00*/  LDL R14, [R1+0x164] ;  /* 0x00016400010e7983 */ /* 0x000f680000100800 */
[----:B------:R-:W5:Y:S01]  /*1be10*/  LDL R17, [R1+0xe8] ;  /* 0x0000e80001117983 */ /* 0x000f620000100800 */
[----:B-1----:R-:W-:-:S02]  /*1be20*/  @!P4 LEA R12, P0, R22, R0, 0x2 ;  /* 0x00000000160cc211 */ /* 0x002fc400078010ff */
[-C--:B------:R-:W-:Y:S02]  /*1be30*/  @!P2 LEA R2, P1, R20, R0.reuse, 0x2 ;  /* 0x000000001402a211 */ /* 0x080fe400078210ff */
[----:B------:R-:W-:-:S11]  /*1be40*/  @!P3 LEA R8, P6, R26, R0, 0x2 ;  /* 0x000000001a08b211 */ /* 0x000fd600078c10ff */
[----:B------:R-:W-:Y:S02]  /*1be50*/  P2R R3, PR, RZ, 0x2 ;  /* 0x00000002ff037803 */ /* 0x000fe40000000000 */
[-C--:B--2---:R-:W-:Y:S02]  /*1be60*/  @!P4 LEA.HI.X R13, R22, R4.reuse, R28, 0x2, P0 ;  /* 0x00000004160dc211 */ /* 0x084fe400000f141c */
[----:B------:R-:W2:Y:S01]  /*1be70*/  LDL R22, [R1+0xb0] ;  /* 0x0000b00001167983 */ /* 0x000ea20000100800 */
[----:B----4-:R-:W-:-:S03]  /*1be80*/  @!P3 LEA.HI.X R9, R26, R4, R27, 0x2, P6 ;  /* 0x000000041a09b211 */ /* 0x010fc600030f141b */
[----:B------:R-:W4:Y:S01]  /*1be90*/  LDL R28, [R1+0x14c] ;  /* 0x00014c00011c7983 */ /* 0x000f220000100800 */
[----:B------:R-:W-:-:S03]  /*1bea0*/  ISETP.NE.AND P6, PT, R3, RZ, PT ;  /* 0x000000ff0300720c */ /* 0x000fc60003fc5270 */
[----:B------:R-:W4:Y:S01]  /*1beb0*/  LDL R26, [R1+0x160] ;  /* 0x00016000011a7983 */ /* 0x000f220000100800 */
[----:B------:R-:W-:-:S03]  /*1bec0*/  ISETP.GE.AND P5, PT, R23, c[0x0][0x3c8], PT ;  /* 0x0000f20017007a0c */ /* 0x000fc60003fa6270 */
[----:B------:R-:W4:Y:S01]  /*1bed0*/  LDL R27, [R1+0xdc] ;  /* 0x0000dc00011b7983 */ /* 0x000f220000100800 */
[----:B---3--:R-:W-:-:S03]  /*1bee0*/  @!P2 LEA.HI.X R3, R20, R4, R24, 0x2, P6 ;  /* 0x000000041403a211 */ /* 0x008fc600030f1418 */
[----:B------:R-:W3:Y:S04]  /*1bef0*/  LDL R24, [R1+0x15c] ;  /* 0x00015c0001187983 */ /* 0x000ee80000100800 */
[----:B------:R-:W3:Y:S01]  /*1bf00*/  LDL R20, [R1+0x158] ;  /* 0x0001580001147983 */ /* 0x000ee20000100800 */
[----:B-----5:R-:W-:Y:S02]  /*1bf10*/  ISETP.GE.AND P1, PT, R19, c[0x0][0x3c8], PT ;  /* 0x0000f20013007a0c */ /* 0x020fe40003f26270 */
[----:B------:R-:W-:Y:S01]  /*1bf20*/  ISETP.GE.AND P0, PT, R10, c[0x0][0x3c8], PT ;  /* 0x0000f2000a007a0c */ /* 0x000fe20003f06270 */
[----:B------:R1:W-:Y:S04]  /*1bf30*/  @!P4 ST.E.64 [R12.64], R68 ;  /* 0x000000440c00c985 */ /* 0x0003e8000c101b0c */
[----:B------:R5:W-:Y:S04]  /*1bf40*/  @!P3 ST.E.64 [R8.64], R72 ;  /* 0x000000480800b985 */ /* 0x000be8000c101b0c */
[----:B------:R5:W-:Y:S01]  /*1bf50*/  @!P2 ST.E.64 [R2.64], R76 ;  /* 0x0000004c0200a985 */ /* 0x000be2000c101b0c */
[----:B-1----:R-:W-:-:S02]  /*1bf60*/  @!P5 LEA R12, P2, R23, R0, 0x2 ;  /* 0x00000000170cd211 */ /* 0x002fc400078410ff */
[----:B-----5:R-:W-:Y:S02]  /*1bf70*/  @!P1 LEA R8, P3, R19, R0, 0x2 ;  /* 0x0000000013089211 */ /* 0x020fe400078610ff */
[----:B------:R-:W-:Y:S02]  /*1bf80*/  @!P5 LEA.HI.X R13, R23, R4, R25, 0x2, P2 ;  /* 0x00000004170dd211 */ /* 0x000fe400010f1419 */
[----:B------:R-:W-:Y:S01]  /*1bf90*/  @!P0 LEA R2, P2, R10, R0, 0x2 ;  /* 0x000000000a028211 */ /* 0x000fe200078410ff */
[----:B------:R-:W5:Y:S04]  /*1bfa0*/  LDL R25, [R1+0xd8] ;  /* 0x0000d80001197983 */ /* 0x000f680000100800 */
[----:B------:R-:W-:Y:S04]  /*1bfb0*/  @!P5 ST.E.64 [R12.64], R80 ;  /* 0x000000500c00d985 */ /* 0x000fe8000c101b0c */
[----:B------:R-:W5:Y:S01]  /*1bfc0*/  LDL R23, [R1+0xd0] ;  /* 0x0000d00001177983 */ /* 0x000f620000100800 */
[----:B------:R-:W-:-:S02]  /*1bfd0*/  ISETP.GE.AND P6, PT, R15, c[0x0][0x3c8], PT ;  /* 0x0000f2000f007a0c */ /* 0x000fc40003fc6270 */
[-C--:B------:R-:W-:Y:S02]  /*1bfe0*/  @!P1 LEA.HI.X R9, R19, R4.reuse, R21, 0x2, P3 ;  /* 0x0000000413099211 */ /* 0x080fe400018f1415 */
[----:B------:R-:W5:Y:S01]  /*1bff0*/  LDL R21, [R1+0xcc] ;  /* 0x0000cc0001157983 */ /* 0x000f620000100800 */
[----:B------:R-:W-:-:S03]  /*1c000*/  @!P0 LEA.HI.X R3, R10, R4, R14, 0x2, P2 ;  /* 0x000000040a038211 */ /* 0x000fc600010f140e */
[----:B------:R-:W5:Y:S04]  /*1c010*/  LDL R19, [R1+0xc8] ;  /* 0x0000c80001137983 */ /* 0x000f680000100800 */
[----:B------:R-:W5:Y:S04]  /*1c020*/  LDL R14, [R1+0xd4] ;  /* 0x0000d400010e7983 */ /* 0x000f680000100800 */
[----:B------:R1:W-:Y:S04]  /*1c030*/  @!P1 ST.E.64 [R8.64], R84 ;  /* 0x0000005408009985 */ /* 0x0003e8000c101b0c */
[----:B------:R2:W-:Y:S01]  /*1c040*/  @!P0 ST.E.64 [R2.64], R88 ;  /* 0x0000005802008985 */ /* 0x0005e2000c101b0c */
[----:B------:R-:W-:-:S03]  /*1c050*/  ISETP.GE.AND P4, PT, R17, c[0x0][0x3c8], PT ;  /* 0x0000f20011007a0c */ /* 0x000fc60003f86270 */
[----:B------:R-:W5:Y:S01]  /*1c060*/  LDL R10, [R1+0xc4] ;  /* 0x0000c400010a7983 */ /* 0x000f620000100800 */
[----:B-1----:R-:W-:Y:S02]  /*1c070*/  @!P6 LEA R8, P5, R15, R0, 0x2 ;  /* 0x000000000f08e211 */ /* 0x002fe400078a10ff */
[----:B--2---:R-:W-:-:S13]  /*1c080*/  ISETP.GE.AND P3, PT, R22, c[0x0][0x3c8], PT ;  /* 0x0000f20016007a0c */ /* 0x004fda0003f66270 */
[----:B------:R-:W-:-:S04]  /*1c090*/  @!P3 LEA R12, P0, R22, R0, 0x2 ;  /* 0x00000000160cb211 */ /* 0x000fc800078010ff */
[-C--:B----4-:R-:W-:Y:S02]  /*1c0a0*/  @!P3 LEA.HI.X R13, R22, R4.reuse, R26, 0x2, P0 ;  /* 0x00000004160db211 */ /* 0x090fe400000f141a */
[----:B------:R-:W2:Y:S01]  /*1c0b0*/  LDL R26, [R1+0x148] ;  /* 0x00014800011a7983 */ /* 0x000ea20000100800 */
[----:B---3--:R-:W-:-:S03]  /*1c0c0*/  @!P6 LEA.HI.X R9, R15, R4, R24, 0x2, P5 ;  /* 0x000000040f09e211 */ /* 0x008fc600028f1418 */
[----:B------:R-:W3:Y:S01]  /*1c0d0*/  LDL R15, [R1+0x144] ;  /* 0x00014400010f7983 */ /* 0x000ee20000100800 */
[----:B------:R-:W-:-:S03]  /*1c0e0*/  @!P4 LEA R2, P3, R17, R0, 0x2 ;  /* 0x000000001102c211 */ /* 0x000fc600078610ff */
[----:B------:R-:W4:Y:S01]  /*1c0f0*/  LDL R24, [R1+0x140] ;  /* 0x0001400001187983 */ /* 0x000f220000100800 */
[----:B------:R-:W-:Y:S02]  /*1c100*/  ISETP.GE.AND P5, PT, R22, c[0x0][0x3c8], PT ;  /* 0x0000f20016007a0c */ /* 0x000fe40003fa6270 */
[----:B------:R-:W-:Y:S01]  /*1c110*/  @!P4 LEA.HI.X R3, R17, R4, R20, 0x2, P3 ;  /* 0x000000041103c211 */ /* 0x000fe200018f1414 */
[----:B------:R-:W4:Y:S04]  /*1c120*/  LDL R22, [R1+0x13c] ;  /* 0x00013c0001167983 */ /* 0x000f280000100800 */
[----:B------:R-:W4:Y:S04]  /*1c130*/  LDL R20, [R1+0x138] ;  /* 0x0001380001147983 */ /* 0x000f280000100800 */
[----:B------:R-:W4:Y:S01]  /*1c140*/  LDL R17, [R1+0x134] ;  /* 0x0001340001117983 */ /* 0x000f220000100800 */
[----:B------:R-:W-:-:S03]  /*1c150*/  ISETP.GE.AND P1, PT, R29, c[0x0][0x3c8], PT ;  /* 0x0000f2001d007a0c */ /* 0x000fc60003f26270 */
[----:B------:R-:W-:Y:S01]  /*1c160*/  @!P5 ST.E.64 [R12.64], R92 ;  /* 0x0000005c0c00d985 */ /* 0x000fe2000c101b0c */
[----:B------:R-:W-:-:S03]  /*1c170*/  ISETP.GE.AND P2, PT, R31, c[0x0][0x3c8], PT ;  /* 0x0000f2001f007a0c */ /* 0x000fc60003f46270 */
[----:B------:R1:W-:Y:S04]  /*1c180*/  @!P6 ST.E.64 [R8.64], R96 ;  /* 0x000000600800e985 */ /* 0x0003e8000c101b0c */
[----:B------:R5:W-:Y:S01]  /*1c190*/  @!P4 ST.E.64 [R2.64], R100 ;  /* 0x000000640200c985 */ /* 0x000be2000c101b0c */
[----:B------:R-:W-:Y:S02]  /*1c1a0*/  ISETP.GE.AND P0, PT, R27, c[0x0][0x3c8], PT ;  /* 0x0000f2001b007a0c */ /* 0x000fe40003f06270 */
[----:B-1----:R-:W-:-:S03]  /*1c1b0*/  @!P1 LEA R8, P4, R29, R0, 0x2 ;  /* 0x000000001d089211 */ /* 0x002fc600078810ff */
[----:B------:R-:W-:Y:S02]  /*1c1c0*/  @!P2 LEA R12, P3, R31, R0, 0x2 ;  /* 0x000000001f0ca211 */ /* 0x000fe400078610ff */
[----:B-----5:R-:W-:Y:S02]  /*1c1d0*/  ISETP.GE.AND P5, PT, R25, c[0x0][0x3c8], PT ;  /* 0x0000f20019007a0c */ /* 0x020fe40003fa6270 */
[----:B------:R-:W-:-:S04]  /*1c1e0*/  @!P2 LEA.HI.X R13, R31, R4, R32, 0x2, P3 ;  /* 0x000000041f0da211 */ /* 0x000fc800018f1420 */
[----:B------:R-:W-:Y:S02]  /*1c1f0*/  @!P0 LEA R2, P6, R27, R0, 0x2 ;  /* 0x000000001b028211 */ /* 0x000fe400078c10ff */
[----:B------:R-:W-:-:S04]  /*1c200*/  P2R R3, PR, RZ, 0x10 ;  /* 0x00000010ff037803 */ /* 0x000fc80000000000 */
[----:B------:R-:W-:Y:S02]  /*1c210*/  ISETP.NE.AND P3, PT, R3, RZ, PT ;  /* 0x000000ff0300720c */ /* 0x000fe40003f65270 */
[-C--:B------:R-:W-:Y:S02]  /*1c220*/  @!P0 LEA.HI.X R3, R27, R4.reuse, R28, 0x2, P6 ;  /* 0x000000041b038211 */ /* 0x080fe400030f141c */
[----:B------:R-:W-:Y:S01]  /*1c230*/  @!P1 LEA.HI.X R9, R29, R4, R30, 0x2, P3 ;  /* 0x000000041d099211 */ /* 0x000fe200018f141e */
[----:B------:R-:W-:Y:S01]  /*1c240*/  @!P2 ST.E.64 [R12.64], R104 ;  /* 0x000000680c00a985 */ /* 0x000fe2000c101b0c */
[----:B------:R-:W-:-:S03]  /*1c250*/  ISETP.GE.AND P3, PT, R23, c[0x0][0x3c8], PT ;  /* 0x0000f20017007a0c */ /* 0x000fc60003f66270 */
[----:B------:R1:W-:Y:S04]  /*1c260*/  @!P1 ST.E.64 [R8.64], R108 ;  /* 0x0000006c08009985 */ /* 0x0003e8000c101b0c */
[----:B------:R5:W-:Y:S01]  /*1c270*/  @!P0 ST.E.64 [R2.64], R112 ;  /* 0x0000007002008985 */ /* 0x000be2000c101b0c */
[----:B-1----:R-:W-:Y:S02]  /*1c280*/  @!P5 LEA R8, P0, R25, R0, 0x2 ;  /* 0x000000001908d211 */ /* 0x002fe400078010ff */
[----:B------:R-:W-:-:S13]  /*1c290*/  ISETP.GE.AND P4, PT, R14, c[0x0][0x3c8], PT ;  /* 0x0000f2000e007a0c */ /* 0x000fda0003f86270 */
[----:B-----5:R-:W-:Y:S02]  /*1c2a0*/  @!P4 LEA R2, P6, R14, R0, 0x2 ;  /* 0x000000000e02c211 */ /* 0x020fe400078c10ff */
[----:B------:R-:W-:Y:S02]  /*1c2b0*/  ISETP.GE.AND P2, PT, R21, c[0x0][0x3c8], PT ;  /* 0x0000f20015007a0c */ /* 0x000fe40003f46270 */
[----:B------:R-:W-:Y:S02]  /*1c2c0*/  ISETP.GE.AND P1, PT, R19, c[0x0][0x3c8], PT ;  /* 0x0000f20013007a0c */ /* 0x000fe40003f26270 */
[----:B--2---:R-:W-:-:S05]  /*1c2d0*/  @!P5 LEA.HI.X R9, R25, R4, R26, 0x2, P0 ;  /* 0x000000041909d211 */ /* 0x004fca00000f141a */
[----:B------:R-:W-:Y:S01]  /*1c2e0*/  @!P5 ST.E.64 [R8.64], R116 ;  /* 0x000000740800d985 */ /* 0x000fe2000c101b0c */
[----:B---3--:R-:W-:Y:S02]  /*1c2f0*/  @!P4 LEA.HI.X R3, R14, R4, R15, 0x2, P6 ;  /* 0x000000040e03c211 */ /* 0x008fe400030f140f */
[-C--:B------:R-:W-:Y:S02]  /*1c300*/  @!P3 LEA R14, P5, R23, R0.reuse, 0x2 ;  /* 0x00000000170eb211 */ /* 0x080fe400078a10ff */
[----:B------:R-:W-:Y:S01]  /*1c310*/  ISETP.GE.AND P0, PT, R10, c[0x0][0x3c8], PT ;  /* 0x0000f2000a007a0c */ /* 0x000fe20003f06270 */
[----:B------:R1:W-:Y:S01]  /*1c320*/  @!P4 ST.E.64 [R2.64], R120 ;  /* 0x000000780200c985 */ /* 0x0003e2000c101b0c */
[----:B------:R-:W-:-:S04]  /*1c330*/  @!P2 LEA R12, P6, R21, R0, 0x2 ;  /* 0x00000000150ca211 */ /* 0x000fc800078c10ff */
[----:B----4-:R-:W-:-:S05]  /*1c340*/  @!P2 LEA.HI.X R13, R21, R4, R22, 0x2, P6 ;  /* 0x00000004150da211 */ /* 0x010fca00030f1416 */
[----:B-1----:R-:W-:-:S04]  /*1c350*/  P2R R2, PR, RZ, 0x20 ;  /* 0x00000020ff027803 */ /* 0x002fc80000000000 */
[----:B------:R-:W-:Y:S02]  /*1c360*/  ISETP.NE.AND P4, PT, R2, RZ, PT ;  /* 0x000000ff0200720c */ /* 0x000fe40003f85270 */
[----:B------:R-:W-:Y:S02]  /*1c370*/  @!P1 LEA R8, P5, R19, R0, 0x2 ;  /* 0x0000000013089211 */ /* 0x000fe400078a10ff */
[----:B------:R-:W-:Y:S02]  /*1c380*/  @!P3 LEA.HI.X R15, R23, R4, R24, 0x2, P4 ;  /* 0x00000004170fb211 */ /* 0x000fe400020f1418 */
[C---:B------:R-:W-:Y:S02]  /*1c390*/  @!P0 LEA R2, P4, R10.reuse, R0, 0x2 ;  /* 0x000000000a028211 */ /* 0x040fe400078810ff */
[-C--:B------:R-:W-:Y:S02]  /*1c3a0*/  @!P1 LEA.HI.X R9, R19, R4.reuse, R20, 0x2, P5 ;  /* 0x0000000413099211 */ /* 0x080fe400028f1414 */
[----:B------:R-:W-:Y:S01]  /*1c3b0*/  @!P0 LEA.HI.X R3, R10, R4, R17, 0x2, P4 ;  /* 0x000000040a038211 */ /* 0x000fe200020f1411 */
[----:B------:R1:W-:Y:S04]  /*1c3c0*/  @!P3 ST.E.64 [R14.64], R124 ;  /* 0x0000007c0e00b985 */ /* 0x0003e8000c101b0c */
[----:B------:R1:W-:Y:S04]  /*1c3d0*/  @!P2 ST.E.64 [R12.64], R128 ;  /* 0x000000800c00a985 */ /* 0x0003e8000c101b0c */
[----:B------:R1:W-:Y:S04]  /*1c3e0*/  @!P1 ST.E.64 [R8.64], R132 ;  /* 0x0000008408009985 */ /* 0x0003e8000c101b0c */
[----:B------:R1:W-:Y:S02]  /*1c3f0*/  @!P0 ST.E.64 [R2.64], R136 ;  /* 0x0000008802008985 */ /* 0x0003e4000c101b0c */
.L_x_1981:
[----:B------:R-:W-:Y:S05]  /*1c400*/  BSYNC B0 ;  /* 0x0000000000007941 */ /* 0x000fea0003800000 */
.L_x_1980:
[----:B------:R-:W-:Y:S05]  /*1c410*/  BRA.DIV ~URZ, `(.L_x_1982) ;  /* 0x00003a327f007947 */ /* 0x000fea000b800000 */
[----:B--2---:R2:W1:Y:S04]  /*1c420*/  SHFL.IDX PT, R4, R7, 0x1, 0x1c1f ;  /* 0x003c1f0007047f89 */ /* 0x00446800000e0000 */
[----:B----4-:R2:W4:Y:S02]  /*1c430*/  SHFL.IDX PT, R0, R5, 0x1, 0x1c1f ;  /* 0x003c1f0005007f89 */ /* 0x01052400000e0000 */
.L_x_2040:
[----:B------:R-:W-:-:S13]  /*1c440*/  ISETP.GE.AND P0, PT, R16, R18, PT ;  /* 0x000000121000720c */ /* 0x000fda0003f06270 */
[----:B------:R-:W-:Y:S05]  /*1c450*/  @P0 BRA `(.L_x_1977) ;  /* 0x00001b4000000947 */ /* 0x000fea0003800000 */
[----:B-1----:R-:W5:Y:S04]  /*1c460*/  LDL R8, [R1+0x130] ;  /* 0x0001300001087983 */ /* 0x002f680000100800 */
[----:B--2---:R-:W2:Y:S04]  /*1c470*/  LDL R24, [R1+0x128] ;  /* 0x0001280001187983 */ /* 0x004ea80000100800 */
[----:B---3--:R-:W3:Y:S04]  /*1c480*/  LDL R7, [R1+0x12c] ;  /* 0x00012c0001077983 */ /* 0x008ee80000100800 */
[----:B----4-:R-:W4:Y:S04]  /*1c490*/  LDL R10, [R1+0x124] ;  /* 0x00012400010a7983 */ /* 0x010f280000100800 */
        /* <DEDUP_REMOVED lines=15> */
[----:B-----5:R-:W-:-:S02]  /*1c590*/  ISETP.GE.AND P3, PT, R8, c[0x0][0x3c8], PT ;  /* 0x0000f20008007a0c */ /* 0x020fc40003f66270 */
[----:B--2---:R-:W-:Y:S02]  /*1c5a0*/  ISETP.GE.AND P1, PT, R24, c[0x0][0x3c8], PT ;  /* 0x0000f20018007a0c */ /* 0x004fe40003f26270 */
[----:B---3--:R-:W-:-:S09]  /*1c5b0*/  ISETP.GE.AND P2, PT, R7, c[0x0][0x3c8], PT ;  /* 0x0000f20007007a0c */ /* 0x008fd20003f46270 */
[----:B------:R-:W-:Y:S02]  /*1c5c0*/  @!P3 IMAD.MOV.U32 R2, RZ, RZ, R0 ;  /* 0x000000ffff02b224 */ /* 0x000fe400078e0000 */
[----:B------:R-:W-:Y:S01]  /*1c5d0*/  @!P3 IMAD.MOV.U32 R3, RZ, RZ, R4 ;  /* 0x000000ffff03b224 */ /* 0x000fe200078e0004 */
[----:B----4-:R-:W-:-:S03]  /*1c5e0*/  ISETP.GE.AND P0, PT, R10, c[0x0][0x3c8], PT ;  /* 0x0000f2000a007a0c */ /* 0x010fc60003f06270 */
[----:B------:R-:W-:Y:S01]  /*1c5f0*/  @!P3 IMAD.WIDE R2, R8, 0x4, R2 ;  /* 0x000000040802b825 */ /* 0x000fe200078e0202 */
[----:B------:R-:W-:-:S04]  /*1c600*/  @!P1 LEA R8, P4, R24, R0, 0x2 ;  /* 0x0000000018089211 */ /* 0x000fc800078810ff */
[----:B------:R1:W-:Y:S01]  /*1c610*/  @!P3 ST.E.64 [R2.64], R170 ;  /* 0x000000aa0200b985 */ /* 0x0003e2000c101b0c */
[C---:B------:R-:W-:Y:S02]  /*1c620*/  @!P2 LEA R12, P3, R7.reuse, R0, 0x2 ;  /* 0x00000000070ca211 */ /* 0x040fe400078610ff */
[-C--:B------:R-:W-:Y:S02]  /*1c630*/  @!P1 LEA.HI.X R9, R24, R4.reuse, R25, 0x2, P4 ;  /* 0x0000000418099211 */ /* 0x080fe400020f1419 */
[----:B------:R-:W2:Y:S01]  /*1c640*/  LDL R25, [R1+0x194] ;  /* 0x0001940001197983 */ /* 0x000ea20000100800 */
[----:B------:R-:W-:-:S03]  /*1c650*/  @!P2 LEA.HI.X R13, R7, R4, R20, 0x2, P3 ;  /* 0x00000004070da211 */ /* 0x000fc600018f1414 */
[----:B------:R-:W3:Y:S01]  /*1c660*/  LDL R20, [R1+0xb4] ;  /* 0x0000b40001147983 */ /* 0x000ee20000100800 */
[----:B------:R-:W-:Y:S02]  /*1c670*/  ISETP.GE.AND P4, PT, R19, c[0x0][0x3c8], PT ;  /* 0x0000f20013007a0c */ /* 0x000fe40003f86270 */
[----:B------:R-:W-:Y:S01]  /*1c680*/  ISETP.GE.AND P6, PT, R15, c[0x0][0x3c8], PT ;  /* 0x0000f2000f007a0c */ /* 0x000fe20003fc6270 */
[----:B------:R-:W4:Y:S04]  /*1c690*/  LDL R7, [R1+0x110] ;  /* 0x0001100001077983 */ /* 0x000f280000100800 */
[----:B------:R5:W-:Y:S04]  /*1c6a0*/  @!P2 ST.E.64 [R12.64], R166 ;  /* 0x000000a60c00a985 */ /* 0x000be8000c101b0c */
[----:B------:R-:W4:Y:S01]  /*1c6b0*/  LDL R24, [R1+0x108] ;  /* 0x0001080001187983 */ /* 0x000f220000100800 */
[----:B-1----:R-:W-:-:S04]  /*1c6c0*/  @!P0 LEA R2, P3, R10, R0, 0x2 ;  /* 0x000000000a028211 */ /* 0x002fc800078610ff */
[----:B------:R-:W-:Y:S02]  /*1c6d0*/  @!P0 LEA.HI.X R3, R10, R4, R21, 0x2, P3 ;  /* 0x000000040a038211 */ /* 0x000fe400018f1415 */
[----:B------:R-:W4:Y:S01]  /*1c6e0*/  LDL R21, [R1+0x18c] ;  /* 0x00018c0001157983 */ /* 0x000f220000100800 */
[----:B------:R-:W-:-:S03]  /*1c6f0*/  ISETP.GE.AND P3, PT, R22, c[0x0][0x3c8], PT ;  /* 0x0000f20016007a0c */ /* 0x000fc60003f66270 */
[----:B------:R1:W-:Y:S04]  /*1c700*/  @!P1 ST.E.64 [R8.64], R162 ;  /* 0x000000a208009985 */ /* 0x0003e8000c101b0c */
[----:B------:R1:W-:Y:S01]  /*1c710*/  @!P0 ST.E.64 [R2.64], R158 ;  /* 0x0000009e02008985 */ /* 0x0003e2000c101b0c */
[----:B-----5:R-:W-:-:S03]  /*1c720*/  @!P4 LEA R12, P0, R19, R0, 0x2 ;  /* 0x00000000130cc211 */ /* 0x020fc600078010ff */
[----:B------:R-:W5:Y:S01]  /*1c730*/  LDL R10, [R1+0x10c] ;  /* 0x00010c00010a7983 */ /* 0x000f620000100800 */
[----:B------:R-:W-:Y:S02]  /*1c740*/  @!P4 LEA.HI.X R13, R19, R4, R5, 0x2, P0 ;  /* 0x00000004130dc211 */ /* 0x000fe400000f1405 */
[C---:B------:R-:W-:Y:S01]  /*1c750*/  ISETP.GE.AND P0, PT, R22.reuse, c[0x0][0x3c8], PT ;  /* 0x0000f20016007a0c */ /* 0x040fe20003f06270 */
[----:B------:R-:W5:Y:S01]  /*1c760*/  LDL R5, [R1+0x104] ;  /* 0x0001040001057983 */ /* 0x000f620000100800 */
[-C--:B-1----:R-:W-:Y:S02]  /*1c770*/  @!P3 LEA R8, P1, R22, R0.reuse, 0x2 ;  /* 0x000000001608b211 */ /* 0x082fe400078210ff */
[----:B------:R-:W-:-:S04]  /*1c780*/  @!P6 LEA R2, P2, R15, R0, 0x2 ;  /* 0x000000000f02e211 */ /* 0x000fc800078410ff */
[-C--:B------:R-:W-:Y:S02]  /*1c790*/  @!P6 LEA.HI.X R3, R15, R4.reuse, R16, 0x2, P2 ;  /* 0x000000040f03e211 */ /* 0x080fe400010f1410 */
[----:B------:R-:W5:Y:S05]  /*1c7a0*/  LDL R15, [R1+0x188] ;  /* 0x00018800010f7983 */ /* 0x000f6a0000100800 */
[----:B------:R-:W-:Y:S01]  /*1c7b0*/  @!P0 LEA.HI.X R9, R22, R4, R26, 0x2, P1 ;  /* 0x0000000416098211 */ /* 0x000fe200008f141a */
[----:B------:R-:W5:Y:S04]  /*1c7c0*/  LDL R16, [R1+0x180] ;  /* 0x0001800001107983 */ /* 0x000f680000100800 */
[----:B------:R-:W5:Y:S01]  /*1c7d0*/  LDL R22, [R1+0x184] ;  /* 0x0001840001167983 */ /* 0x000f620000100800 */
[----:B------:R-:W-:-:S02]  /*1c7e0*/  ISETP.GE.AND P1, PT, R19, c[0x0][0x3c8], PT ;  /* 0x0000f20013007a0c */ /* 0x000fc40003f26270 */
[----:B------:R-:W-:Y:S01]  /*1c7f0*/  ISETP.GE.AND P4, PT, R23, c[0x0][0x3c8], PT ;  /* 0x0000f20017007a0c */ /* 0x000fe20003f86270 */
[----:B------:R-:W5:Y:S01]  /*1c800*/  LDL R19, [R1+0x100] ;  /* 0x0001000001137983 */ /* 0x000f620000100800 */
[----:B------:R-:W-:Y:S02]  /*1c810*/  ISETP.GE.AND P5, PT, R17, c[0x0][0x3c8], PT ;  /* 0x0000f20011007a0c */ /* 0x000fe40003fa6270 */
[----:B------:R-:W-:Y:S01]  /*1c820*/  ISETP.GE.AND P3, PT, R14, c[0x0][0x3c8], PT ;  /* 0x0000f2000e007a0c */ /* 0x000fe20003f66270 */
[----:B------:R-:W5:Y:S06]  /*1c830*/  LDL R26, [R1+0xe4] ;  /* 0x0000e400011a7983 */ /* 0x000f6c0000100800 */
[----:B------:R-:W-:Y:S04]  /*1c840*/  @!P1 ST.E.64 [R12.64], R154 ;  /* 0x0000009a0c009985 */ /* 0x000fe8000c101b0c */
[----:B------:R1:W-:Y:S04]  /*1c850*/  @!P0 ST.E.64 [R8.64], R150 ;  /* 0x0000009608008985 */ /* 0x0003e8000c101b0c */
[----:B------:R1:W-:Y:S02]  /*1c860*/  @!P6 ST.E.64 [R2.64], R38 ;  /* 0x000000260200e985 */ /* 0x0003e4000c101b0c */
[----:B-1----:R-:W-:-:S02]  /*1c870*/  @!P4 LEA R8, P6, R23, R0, 0x2 ;  /* 0x000000001708c211 */ /* 0x002fc400078c10ff */
[----:B------:R-:W-:-:S11]  /*1c880*/  @!P5 LEA R12, P0, R17, R0, 0x2 ;  /* 0x00000000110cd211 */ /* 0x000fd600078010ff */
[----:B------:R-:W-:Y:S02]  /*1c890*/  P2R R2, PR, RZ, 0x40 ;  /* 0x00000040ff027803 */ /* 0x000fe40000000000 */
[-C--:B--2---:R-:W-:Y:S02]  /*1c8a0*/  @!P5 LEA.HI.X R13, R17, R4.reuse, R25, 0x2, P0 ;  /* 0x00000004110dd211 */ /* 0x084fe400000f1419 */
[----:B------:R-:W-:Y:S01]  /*1c8b0*/  ISETP.NE.AND P0, PT, R2, RZ, PT ;  /* 0x000000ff0200720c */ /* 0x000fe20003f05270 */
[----:B------:R-:W2:Y:S01]  /*1c8c0*/  LDL R17, [R1+0xfc] ;  /* 0x0000fc0001117983 */ /* 0x000ea20000100800 */
[----:B---3--:R-:W-:Y:S02]  /*1c8d0*/  ISETP.GE.AND P1, PT, R20, c[0x0][0x3c8], PT ;  /* 0x0000f20014007a0c */ /* 0x008fe40003f26270 */
[----:B------:R-:W-:Y:S01]  /*1c8e0*/  @!P4 LEA.HI.X R9, R23, R4, R18, 0x2, P0 ;  /* 0x000000041709c211 */ /* 0x000fe200000f1412 */
[----:B------:R-:W3:Y:S01]  /*1c8f0*/  LDL R25, [R1+0x17c] ;  /* 0x00017c0001197983 */ /* 0x000ee20000100800 */
[----:B------:R-:W-:-:S03]  /*1c900*/  @!P3 LEA R2, P6, R14, R0, 0x2 ;  /* 0x000000000e02b211 */ /* 0x000fc600078c10ff */
[----:B------:R-:W2:Y:S01]  /*1c910*/  LDL R23, [R1+0x178] ;  /* 0x0001780001177983 */ /* 0x000ea20000100800 */
[----:B----4-:R-:W-:-:S03]  /*1c920*/  ISETP.GE.AND P2, PT, R7, c[0x0][0x3c8], PT ;  /* 0x0000f20007007a0c */ /* 0x010fc60003f46270 */
[----:B------:R-:W-:Y:S04]  /*1c930*/  @!P5 ST.E.64 [R12.64], R42 ;  /* 0x0000002a0c00d985 */ /* 0x000fe8000c101b0c */
[----:B------:R1:W-:Y:S04]  /*1c940*/  @!P4 ST.E.64 [R8.64], R46 ;  /* 0x0000002e0800c985 */ /* 0x0003e8000c101b0c */
[----:B------:R-:W4:Y:S01]  /*1c950*/  LDL R18, [R1+0xf8] ;  /* 0x0000f80001127983 */ /* 0x000f220000100800 */
[----:B------:R-:W-:-:S03]  /*1c960*/  @!P3 LEA.HI.X R3, R14, R4, R21, 0x2, P6 ;  /* 0x000000040e03b211 */ /* 0x000fc600030f1415 */
[----:B------:R-:W4:Y:S04]  /*1c970*/  LDL R21, [R1+0x174] ;  /* 0x0001740001157983 */ /* 0x000f280000100800 */
[----:B------:R5:W-:Y:S04]  /*1c980*/  @!P3 ST.E.64 [R2.64], R50 ;  /* 0x000000320200b985 */ /* 0x000be8000c101b0c */
[----:B------:R-:W4:Y:S01]  /*1c990*/  LDL R14, [R1+0xf4] ;  /* 0x0000f400010e7983 */ /* 0x000f220000100800 */
[-C--:B-1----:R-:W-:Y:S02]  /*1c9a0*/  @!P1 LEA R8, P6, R20, R0.reuse, 0x2 ;  /* 0x0000000014089211 */ /* 0x082fe400078c10ff */
[----:B------:R-:W-:-:S11]  /*1c9b0*/  @!P2 LEA R12, P3, R7, R0, 0x2 ;  /* 0x00000000070ca211 */ /* 0x000fd600078610ff */
[----:B-----5:R-:W-:Y:S02]  /*1c9c0*/  P2R R2, PR, RZ, 0x40 ;  /* 0x00000040ff027803 */ /* 0x020fe40000000000 */
[-C--:B------:R-:W-:Y:S02]  /*1c9d0*/  @!P2 LEA.HI.X R13, R7, R4.reuse, R15, 0x2, P3 ;  /* 0x00000004070da211 */ /* 0x080fe400018f140f */
[----:B------:R-:W-:Y:S01]  /*1c9e0*/  ISETP.NE.AND P3, PT, R2, RZ, PT ;  /* 0x000000ff0200720c */ /* 0x000fe20003f65270 */
[----:B------:R-:W5:Y:S01]  /*1c9f0*/  LDL R15, [R1+0xb0] ;  /* 0x0000b000010f7983 */ /* 0x000f620000100800 */
[----:B------:R-:W-:Y:S02]  /*1ca00*/  ISETP.GE.AND P0, PT, R10, c[0x0][0x3c8], PT ;  /* 0x0000f2000a007a0c */ /* 0x000fe40003f06270 */
[----:B------:R-:W-:Y:S01]  /*1ca10*/  ISETP.GE.AND P4, PT, R5, c[0x0][0x3c8], PT ;  /* 0x0000f20005007a0c */ /* 0x000fe20003f86270 */
[----:B------:R-:W5:Y:S01]  /*1ca20*/  LDL R7, [R1+0xf0] ;  /* 0x0000f00001077983 */ /* 0x000f620000100800 */
[----:B------:R-:W-:-:S03]  /*1ca30*/  @!P1 LEA.HI.X R9, R20, R4, R22, 0x2, P3 ;  /* 0x0000000414099211 */ /* 0x000fc600018f1416 */
[----:B------:R-:W5:Y:S01]  /*1ca40*/  LDL R22, [R1+0x170] ;  /* 0x0001700001167983 */ /* 0x000f620000100800 */
[----:B------:R-:W-:-:S03]  /*1ca50*/  ISETP.GE.AND P3, PT, R19, c[0x0][0x3c8], PT ;  /* 0x0000f20013007a0c */ /* 0x000fc60003f66270 */
[----:B------:R-:W-:Y:S02]  /*1ca60*/  @!P2 ST.E.64 [R12.64], R54 ;  /* 0x000000360c00a985 */ /* 0x000fe4000c101b0c */
[C---:B------:R-:W-:Y:S02]  /*1ca70*/  @!P0 LEA R2, P6, R10.reuse, R0, 0x2 ;  /* 0x000000000a028211 */ /* 0x040fe400078c10ff */
[----:B------:R-:W5:Y:S02]  /*1ca80*/  LDL R20, [R1+0x16c] ;  /* 0x00016c0001147983 */ /* 0x000f640000100800 */
[----:B------:R-:W-:Y:S02]  /*1ca90*/  @!P0 LEA.HI.X R3, R10, R4, R16, 0x2, P6 ;  /* 0x000000040a038211 */ /* 0x000fe400030f1410 */
[----:B------:R-:W-:Y:S04]  /*1caa0*/  @!P1 ST.E.64 [R8.64], R58 ;  /* 0x0000003a08009985 */ /* 0x000fe8000c101b0c */
[----:B------:R1:W-:Y:S04]  /*1cab0*/  @!P0 ST.E.64 [R2.64], R62 ;  /* 0x0000003e02008985 */ /* 0x0003e8000c101b0c */
[----:B------:R-:W5:Y:S01]  /*1cac0*/  LDL R16, [R1+0x168] ;  /* 0x0001680001107983 */ /* 0x000f620000100800 */
[----:B------:R-:W-:-:S03]  /*1cad0*/  ISETP.GE.AND P5, PT, R24, c[0x0][0x3c8], PT ;  /* 0x0000f20018007a0c */ /* 0x000fc60003fa6270 */
[----:B------:R-:W5:Y:S01]  /*1cae0*/  LDL R10, [R1+0xec] ;  /* 0x0000ec00010a7983 */ /* 0x000f620000100800 */
[-C--:B-1----:R-:W-:Y:S02]  /*1caf0*/  @!P3 LEA R2, P1, R19, R0.reuse, 0x2 ;  /* 0x000000001302b211 */ /* 0x082fe400078210ff */
[----:B------:R-:W-:-:S11]  /*1cb00*/  @!P4 LEA R8, P6, R5, R0, 0x2 ;  /* 0x000000000508c211 */ /* 0x000fd600078c10ff */
[----:B------:R-:W-:Y:S02]  /*1cb10*/  P2R R3, PR, RZ, 0x2 ;  /* 0x00000002ff037803 */ /* 0x000fe40000000000 */
[C---:B------:R-:W-:Y:S02]  /*1cb20*/  @!P5 LEA R12, P0, R24.reuse, R0, 0x2 ;  /* 0x00000000180cd211 */ /* 0x040fe400078010ff */
[-C--:B--2---:R-:W-:Y:S02]  /*1cb30*/  @!P4 LEA.HI.X R9, R5, R4.reuse, R23, 0x2, P6 ;  /* 0x000000040509c211 */ /* 0x084fe400030f1417 */
[----:B------:R-:W-:Y:S01]  /*1cb40*/  ISETP.NE.AND P6, PT, R3, RZ, PT ;  /* 0x000000ff0300720c */ /* 0x000fe20003fc5270 */
[----:B------:R-:W2:Y:S01]  /*1cb50*/  LDL R5, [R1+0xe8] ;  /* 0x0000e80001057983 */ /* 0x000ea20000100800 */
[----:B------:R-:W-:Y:S02]  /*1cb60*/  ISETP.GE.AND P2, PT, R17, c[0x0][0x3c8], PT ;  /* 0x0000f20011007a0c */ /* 0x000fe40003f46270 */
[-C--:B---3--:R-:W-:Y:S01]  /*1cb70*/  @!P5 LEA.HI.X R13, R24, R4.reuse, R25, 0x2, P0 ;  /* 0x00000004180dd211 */ /* 0x088fe200000f1419 */
[----:B------:R-:W3:Y:S01]  /*1cb80*/  LDL R23, [R1+0x14c] ;  /* 0x00014c0001177983 */ /* 0x000ee20000100800 */
[----:B----4-:R-:W-:-:S03]  /*1cb90*/  @!P3 LEA.HI.X R3, R19, R4, R21, 0x2, P6 ;  /* 0x000000041303b211 */ /* 0x010fc600030f1415 */
[----:B------:R-:W4:Y:S04]  /*1cba0*/  LDL R24, [R1+0xe0] ;  /* 0x0000e00001187983 */ /* 0x000f280000100800 */
[----:B------:R-:W3:Y:S04]  /*1cbb0*/  LDL R21, [R1+0x164] ;  /* 0x0001640001157983 */ /* 0x000ee80000100800 */
[----:B------:R-:W4:Y:S04]  /*1cbc0*/  LDL R19, [R1+0x160] ;  /* 0x0001600001137983 */ /* 0x000f280000100800 */
[----:B------:R1:W-:Y:S04]  /*1cbd0*/  @!P5 ST.E.64 [R12.64], R66 ;  /* 0x000000420c00d985 */ /* 0x0003e8000c101b0c */
[----:B------:R5:W-:Y:S04]  /*1cbe0*/  @!P4 ST.E.64 [R8.64], R70 ;  /* 0x000000460800c985 */ /* 0x000be8000c101b0c */
[----:B------:R5:W-:Y:S01]  /*1cbf0*/  @!P3 ST.E.64 [R2.64], R74 ;  /* 0x0000004a0200b985 */ /* 0x000be2000c101b0c */
[----:B------:R-:W-:-:S03]  /*1cc00*/  ISETP.GE.AND P1, PT, R18, c[0x0][0x3c8], PT ;  /* 0x0000f20012007a0c */ /* 0x000fc60003f26270 */
[----:B------:R-:W4:Y:S01]  /*1cc10*/  LDL R25, [R1+0x150] ;  /* 0x0001500001197983 */ /* 0x000f220000100800 */
[----:B-1----:R-:W-:-:S04]  /*1cc20*/  @!P2 LEA R12, P3, R17, R0, 0x2 ;  /* 0x00000000110ca211 */ /* 0x002fc800078610ff */
[----:B-----5:R-:W-:Y:S02]  /*1cc30*/  @!P2 LEA.HI.X R13, R17, R4, R22, 0x2, P3 ;  /* 0x00000004110da211 */ /* 0x020fe400018f1416 */
[----:B------:R-:W5:Y:S03]  /*1cc40*/  LDL R17, [R1+0x15c] ;  /* 0x00015c0001117983 */ /* 0x000f660000100800 */
[----:B------:R-:W-:Y:S02]  /*1cc50*/  @!P1 LEA R8, P6, R18, R0, 0x2 ;  /* 0x0000000012089211 */ /* 0x000fe400078c10ff */
[----:B------:R-:W-:Y:S01]  /*1cc60*/  ISETP.GE.AND P0, PT, R14, c[0x0][0x3c8], PT ;  /* 0x0000f2000e007a0c */ /* 0x000fe20003f06270 */
[----:B------:R-:W5:Y:S01]  /*1cc70*/  LDL R22, [R1+0xdc] ;  /* 0x0000dc0001167983 */ /* 0x000f620000100800 */
[----:B------:R-:W-:-:S09]  /*1cc80*/  ISETP.GE.AND P4, PT, R15, c[0x0][0x3c8], PT ;  /* 0x0000f2000f007a0c */ /* 0x000fd20003f86270 */
[----:B------:R-:W-:-:S04]  /*1cc90*/  P2R R2, PR, RZ, 0x40 ;  /* 0x00000040ff027803 */ /* 0x000fc80000000000 */
[----:B------:R-:W-:Y:S02]  /*1cca0*/  ISETP.NE.AND P3, PT, R2, RZ, PT ;  /* 0x000000ff0200720c */ /* 0x000fe40003f65270 */
[----:B------:R-:W-:Y:S02]  /*1ccb0*/  @!P0 LEA R2, P6, R14, R0, 0x2 ;  /* 0x000000000e028211 */ /* 0x000fe400078c10ff */
[-C--:B------:R-:W-:Y:S01]  /*1ccc0*/  @!P1 LEA.HI.X R9, R18, R4.reuse, R20, 0x2, P3 ;  /* 0x0000000412099211 */ /* 0x080fe200018f1414 */
[----:B------:R-:W-:Y:S01]  /*1ccd0*/  @!P2 ST.E.64 [R12.64], R78 ;  /* 0x0000004e0c00a985 */ /* 0x000fe2000c101b0c */
[----:B------:R-:W-:Y:S02]  /*1cce0*/  ISETP.GE.AND P5, PT, R7, c[0x0][0x3c8], PT ;  /* 0x0000f20007007a0c */ /* 0x000fe40003fa6270 */
[----:B------:R-:W-:Y:S01]  /*1ccf0*/  @!P0 LEA.HI.X R3, R14, R4, R16, 0x2, P6 ;  /* 0x000000040e038211 */ /* 0x000fe200030f1410 */
[----:B------:R1:W-:Y:S04]  /*1cd00*/  @!P1 ST.E.64 [R8.64], R82 ;  /* 0x0000005208009985 */ /* 0x0003e8000c101b0c */
[----:B------:R-:W5:Y:S04]  /*1cd10*/  LDL R14, [R1+0xd8] ;  /* 0x0000d800010e7983 */ /* 0x000f680000100800 */
[----:B------:R-:W5:Y:S04]  /*1cd20*/  LDL R20, [R1+0xd4] ;  /* 0x0000d40001147983 */ /* 0x000f680000100800 */
[----:B------:R1:W-:Y:S01]  /*1cd30*/  @!P0 ST.E.64 [R2.64], R86 ;  /* 0x0000005602008985 */ /* 0x0003e2000c101b0c */
[----:B------:R-:W-:-:S03]  /*1cd40*/  ISETP.GE.AND P3, PT, R10, c[0x0][0x3c8], PT ;  /* 0x0000f2000a007a0c */ /* 0x000fc60003f66270 */
[----:B------:R-:W5:Y:S04]  /*1cd50*/  LDL R18, [R1+0xd0] ;  /* 0x0000d00001127983 */ /* 0x000f680000100800 */
[----:B------:R-:W5:Y:S01]  /*1cd60*/  LDL R16, [R1+0xcc] ;  /* 0x0000cc0001107983 */ /* 0x000f620000100800 */
[-C--:B-1----:R-:W-:Y:S02]  /*1cd70*/  @!P4 LEA R8, P6, R15, R0.reuse, 0x2 ;  /* 0x000000000f08c211 */ /* 0x082fe400078c10ff */
[----:B------:R-:W-:-:S11]  /*1cd80*/  @!P5 LEA R12, P0, R7, R0, 0x2 ;  /* 0x00000000070cd211 */ /* 0x000fd600078010ff */
[----:B------:R-:W-:Y:S02]  /*1cd90*/  P2R R2, PR, RZ, 0x40 ;  /* 0x00000040ff027803 */ /* 0x000fe40000000000 */
[----:B--2---:R-:W-:Y:S02]  /*1cda0*/  ISETP.GE.AND P2, PT, R5, c[0x0][0x3c8], PT ;  /* 0x0000f20005007a0c */ /* 0x004fe40003f46270 */
[-C--:B---3--:R-:W-:Y:S02]  /*1cdb0*/  @!P5 LEA.HI.X R13, R7, R4.reuse, R21, 0x2, P0 ;  /* 0x00000004070dd211 */ /* 0x088fe400000f1415 */
[----:B------:R-:W-:Y:S01]  /*1cdc0*/  ISETP.NE.AND P0, PT, R2, RZ, PT ;  /* 0x000000ff0200720c */ /* 0x000fe20003f05270 */
[----:B------:R-:W2:Y:S03]  /*1cdd0*/  LDL R7, [R1+0xc8] ;  /* 0x0000c80001077983 */ /* 0x000ea60000100800 */
[----:B----4-:R-:W-:Y:S01]  /*1cde0*/  @!P4 LEA.HI.X R9, R15, R4, R19, 0x2, P0 ;  /* 0x000000040f09c211 */ /* 0x010fe200000f1413 */
[----:B------:R-:W3:Y:S04]  /*1cdf0*/  LDL R21, [R1+0x144] ;  /* 0x0001440001157983 */ /* 0x000ee80000100800 */
[----:B------:R-:W4:Y:S01]  /*1ce00*/  LDL R15, [R1+0x148] ;  /* 0x00014800010f7983 */ /* 0x000f220000100800 */
[----:B------:R-:W-:-:S03]  /*1ce10*/  @!P3 LEA R2, P6, R10, R0, 0x2 ;  /* 0x000000000a02b211 */ /* 0x000fc600078c10ff */
[----:B------:R-:W2:Y:S04]  /*1ce20*/  LDL R19, [R1+0x140] ;  /* 0x0001400001137983 */ /* 0x000ea80000100800 */
[----:B------:R1:W-:Y:S04]  /*1ce30*/  @!P5 ST.E.64 [R12.64], R90 ;  /* 0x0000005a0c00d985 */ /* 0x0003e8000c101b0c */
[----:B------:R1:W-:Y:S01]  /*1ce40*/  @!P4 ST.E.64 [R8.64], R94 ;  /* 0x0000005e0800c985 */ /* 0x0003e2000c101b0c */
[----:B-----5:R-:W-:-:S03]  /*1ce50*/  @!P3 LEA.HI.X R3, R10, R4, R17, 0x2, P6 ;  /* 0x000000040a03b211 */ /* 0x020fc600030f1411 */
[----:B------:R-:W5:Y:S04]  /*1ce60*/  LDL R17, [R1+0x13c] ;  /* 0x00013c0001117983 */ /* 0x000f680000100800 */
[----:B------:R-:W5:Y:S04]  /*1ce70*/  LDL R10, [R1+0x138] ;  /* 0x00013800010a7983 */ /* 0x000f680000100800 */
[----:B------:R1:W-:Y:S02]  /*1ce80*/  @!P3 ST.E.64 [R2.64], R98 ;  /* 0x000000620200b985 */ /* 0x0003e4000c101b0c */
[----:B-1----:R-:W-:-:S04]  /*1ce90*/  @!P2 LEA R12, P3, R5, R0, 0x2 ;  /* 0x00000000050ca211 */ /* 0x002fc800078610ff */
[----:B------:R-:W-:Y:S02]  /*1cea0*/  @!P2 LEA.HI.X R13, R5, R4, R28, 0x2, P3 ;  /* 0x00000004050da211 */ /* 0x000fe400018f141c */
[----:B------:R-:W5:Y:S01]  /*1ceb0*/  LDL R5, [R1+0xc4] ;  /* 0x0000c40001057983 */ /* 0x000f620000100800 */
[----:B------:R-:W-:Y:S02]  /*1cec0*/  ISETP.GE.AND P1, PT, R26, c[0x0][0x3c8], PT ;  /* 0x0000f2001a007a0c */ /* 0x000fe40003f26270 */
[----:B------:R-:W-:-:S11]  /*1ced0*/  ISETP.GE.AND P0, PT, R24, c[0x0][0x3c8], PT ;  /* 0x0000f20018007a0c */ /* 0x000fd60003f06270 */
[-C--:B------:R-:W-:Y:S02]  /*1cee0*/  @!P1 LEA R8, P4, R26, R0.reuse, 0x2 ;  /* 0x000000001a089211 */ /* 0x080fe400078810ff */
[----:B------:R-:W-:Y:S02]  /*1cef0*/  ISETP.GE.AND P5, PT, R22, c[0x0][0x3c8], PT ;  /* 0x0000f20016007a0c */ /* 0x000fe40003fa6270 */
[----:B------:R-:W-:-:S09]  /*1cf00*/  @!P0 LEA R2, P6, R24, R0, 0x2 ;  /* 0x0000000018028211 */ /* 0x000fd200078c10ff */
[----:B------:R-:W-:-:S04]  /*1cf10*/  P2R R3, PR, RZ, 0x10 ;  /* 0x00000010ff037803 */ /* 0x000fc80000000000 */
[----:B------:R-:W-:Y:S02]  /*1cf20*/  ISETP.NE.AND P3, PT, R3, RZ, PT ;  /* 0x000000ff0300720c */ /* 0x000fe40003f65270 */
        /* <DEDUP_REMOVED lines=9> */
[----:B-1----:R-:W-:-:S04]  /*1cfc0*/  @!P5 LEA R8, P0, R22, R0, 0x2 ;  /* 0x000000001608d211 */ /* 0x002fc800078010ff */
[----:B------:R-:W-:Y:S02]  /*1cfd0*/  @!P5 LEA.HI.X R9, R22, R4, R23, 0x2, P0 ;  /* 0x000000041609d211 */ /* 0x000fe400000f1417 */
[----:B------:R-:W-:-:S03]  /*1cfe0*/  @!P4 LEA R2, P6, R14, R0, 0x2 ;  /* 0x000000000e02c211 */ /* 0x000fc600078c10ff */
[----:B------:R-:W-:Y:S01]  /*1cff0*/  @!P5 ST.E.64 [R8.64], R114 ;  /* 0x000000720800d985 */ /* 0x000fe2000c101b0c */
[----:B----4-:R-:W-:Y:S02]  /*1d000*/  @!P4 LEA.HI.X R3, R14, R4, R15, 0x2, P6 ;  /* 0x000000040e03c211 */ /* 0x010fe400030f140f */
[-C--:B------:R-:W-:Y:S02]  /*1d010*/  @!P3 LEA R14, P5, R20, R0.reuse, 0x2 ;  /* 0x00000000140eb211 */ /* 0x080fe400078a10ff */
[----:B--2---:R-:W-:Y:S01]  /*1d020*/  ISETP.GE.AND P0, PT, R7, c[0x0][0x3c8], PT ;  /* 0x0000f20007007a0c */ /* 0x004fe20003f06270 */
[----:B------:R1:W-:Y:S01]  /*1d030*/  @!P4 ST.E.64 [R2.64], R118 ;  /* 0x000000760200c985 */ /* 0x0003e2000c101b0c */
[----:B------:R-:W-:-:S04]  /*1d040*/  @!P2 LEA R12, P6, R18, R0, 0x2 ;  /* 0x00000000120ca211 */ /* 0x000fc800078c10ff */
[----:B------:R-:W-:-:S05]  /*1d050*/  @!P2 LEA.HI.X R13, R18, R4, R19, 0x2, P6 ;  /* 0x00000004120da211 */ /* 0x000fca00030f1413 */
[----:B-1----:R-:W-:-:S04]  /*1d060*/  P2R R2, PR, RZ, 0x20 ;  /* 0x00000020ff027803 */ /* 0x002fc80000000000 */
[----:B------:R-:W-:Y:S02]  /*1d070*/  ISETP.NE.AND P4, PT, R2, RZ, PT ;  /* 0x000000ff0200720c */ /* 0x000fe40003f85270 */
[----:B------:R-:W-:Y:S02]  /*1d080*/  @!P1 LEA R8, P5, R16, R0, 0x2 ;  /* 0x0000000010089211 */ /* 0x000fe400078a10ff */
[----:B---3--:R-:W-:Y:S02]  /*1d090*/  @!P3 LEA.HI.X R15, R20, R4, R21, 0x2, P4 ;  /* 0x00000004140fb211 */ /* 0x008fe400020f1415 */
[C---:B------:R-:W-:Y:S02]  /*1d0a0*/  @!P0 LEA R2, P4, R7.reuse, R0, 0x2 ;  /* 0x0000000007028211 */ /* 0x040fe400078810ff */
[-C--:B-----5:R-:W-:Y:S02]  /*1d0b0*/  @!P1 LEA.HI.X R9, R16, R4.reuse, R17, 0x2, P5 ;  /* 0x0000000410099211 */ /* 0x0a0fe400028f1411 */
        /* <DEDUP_REMOVED lines=12> */
.L_x_1962:
[----:B------:R-:W-:Y:S01]  /*1d180*/  ISETP.NE.U32.AND P0, PT, RZ, c[0x0][0x508], PT ;  /* 0x00014200ff007a0c */ /* 0x000fe20003f05070 */
[----:B------:R-:W2:Y:S01]  /*1d190*/  LDL.LU R7, [R1+0x84] ;  /* 0x0000840001077983 */ /* 0x000ea20000300800 */
[----:B------:R-:W-:Y:S01]  /*1d1a0*/  ISETP.NE.U32.AND P2, PT, RZ, c[0x0][0x500], PT ;  /* 0x00014000ff007a0c */ /* 0x000fe20003f45070 */
[----:B------:R-:W-:Y:S01]  /*1d1b0*/  IMAD.MOV.U32 R4, RZ, RZ, 0x4 ;  /* 0x00000004ff047424 */ /* 0x000fe200078e00ff */
[----:B------:R-:W-:Y:S01]  /*1d1c0*/  ISETP.NE.AND.EX P0, PT, RZ, c[0x0][0x50c], PT, P0 ;  /* 0x00014300ff007a0c */ /* 0x000fe20003f05300 */
[----:B------:R-:W-:Y:S01]  /*1d1d0*/  IMAD.MOV.U32 R21, RZ, RZ, c[0x0][0x388] ;  /* 0x0000e200ff157624 */ /* 0x000fe200078e00ff */
[----:B------:R-:W-:Y:S01]  /*1d1e0*/  ISETP.NE.AND.EX P2, PT, RZ, c[0x0][0x504], PT, P2 ;  /* 0x00014100ff007a0c */ /* 0x000fe20003f45320 */
[----:B------:R-:W-:Y:S02]  /*1d1f0*/  IMAD.MOV.U32 R0, RZ, RZ, RZ ;  /* 0x000000ffff007224 */ /* 0x000fe400078e00ff */
[----:B------:R-:W-:-:S08]  /*1d200*/  IMAD.WIDE R2, R239, R4, c[0x0][0x500] ;  /* 0x00014000ef027625 */ /* 0x000fd000078e0204 */
[----:B------:R-:W-:Y:S02]  /*1d210*/  @P0 IMAD.WIDE R4, R239, R4, c[0x0][0x508] ;  /* 0x00014200ef040625 */ /* 0x000fe400078e0204 */
[----:B------:R4:W5:Y:S04]  /*1d220*/  @P2 LDG.E R0, [R2.64] ;  /* 0x0000000c02002981 */ /* 0x000968000c1e1900 */
[----:B------:R4:W5:Y:S01]  /*1d230*/  @P0 LDG.E R21, [R4.64] ;  /* 0x0000000c04150981 */ /* 0x000962000c1e1900 */
[----:B--2---:R-:W-:-:S04]  /*1d240*/  ISETP.NE.AND P1, PT, R7, RZ, PT ;  /* 0x000000ff0700720c */ /* 0x004fc80003f25270 */
[----:B------:R-:W-:Y:S01]  /*1d250*/  SEL R20, R7, c[0x0][0x3d4], P1 ;  /* 0x0000f50007147a07 */ /* 0x000fe20000800000 */
[----:B------:R-:W-:Y:S05]  /*1d260*/  @P0 BRA `(.L_x_1983) ;  /* 0x0000004000000947 */ /* 0x000fea0003800000 */
[----:B----4-:R-:W-:Y:S05]  /*1d270*/  @!P2 BRA `(.L_x_1983) ;  /* 0x000000300000a947 */ /* 0x010fea0003800000 */
[----:B------:R2:W4:Y:S04]  /*1d280*/  LDG.E R4, [R2.64] ;  /* 0x0000000c02047981 */ /* 0x000528000c1e1900 */
[----:B--2---:R-:W4:Y:S02]  /*1d290*/  LDG.E R2, [R2.64+0x4] ;  /* 0x0000040c02027981 */ /* 0x004f24000c1e1900 */
[----:B----45:R-:W-:Y:S02]  /*1d2a0*/  IADD3 R21, -R4, R2, RZ ;  /* 0x0000000204157210 */ /* 0x030fe40007ffe1ff */
.L_x_1983:
[----:B----4-:R-:W2:Y:S01]  /*1d2b0*/  S2R R4, SR_TID.X ;  /* 0x0000000000047919 */ /* 0x010ea20000002100 */
        /* <DEDUP_REMOVED lines=12> */
[----:B------:R-:W2:Y:S01]  /*1d380*/  LDL.LU R23, [R1+0xac] ;  /* 0x0000ac0001177983 */ /* 0x000ea20000300800 */
[----:B------:R-:W-:Y:S01]  /*1d390*/  IMAD.MOV.U32 R2, RZ, RZ, 0x368 ;  /* 0x00000368ff027424 */ /* 0x000fe200078e00ff */
[----:B------:R-:W-:-:S04]  /*1d3a0*/  ISETP.GT.AND P2, PT, R20, 0x1, PT ;  /* 0x000000011400780c */ /* 0x000fc80003f44270 */
[----:B------:R-:W-:-:S04]  /*1d3b0*/  SEL R2, R2, 0x328, P2 ;  /* 0x0000032802027807 */ /* 0x000fc80001000000 */
[----:B------:R4:W5:Y:S08]  /*1d3c0*/  LDC.64 R12, c[0x0][R2+0x170] ;  /* 0x00005c00020c7b82 */ /* 0x0009700000000a00 */
[----:B------:R4:W1:Y:S08]  /*1d3d0*/  LDC.64 R8, c[0x0][R2+0x168] ;  /* 0x00005a0002087b82 */ /* 0x0008700000000a00 */
[----:B------:R4:W3:Y:S08]  /*1d3e0*/  LDC.64 R16, c[0x0][R2+0x178] ;  /* 0x00005e0002107b82 */ /* 0x0008f00000000a00 */
[----:B------:R4:W2:Y:S02]  /*1d3f0*/  LDC.64 R14, c[0x0][R2+0x160] ;  /* 0x00005800020e7b82 */ /* 0x0008a40000000a00 */
[----:B----4-:R-:W-:-:S02]  /*1d400*/  IMAD.MOV.U32 R2, RZ, RZ, c[0x0][0x4e8] ;  /* 0x00013a00ff027624 */ /* 0x010fc400078e00ff */
[-C--:B-----5:R-:W-:Y:S02]  /*1d410*/  IMAD R3, R13, R7.reuse, RZ ;  /* 0x000000070d037224 */ /* 0x0a0fe400078e02ff */
[----:B------:R-:W-:Y:S01]  /*1d420*/  IMAD.WIDE.U32 R4, R12, R7, RZ ;  /* 0x000000070c047225 */ /* 0x000fe200078e00ff */
[----:B------:R-:W-:Y:S02]  /*1d430*/  ISETP.NE.AND P0, PT, R2, 0x1, PT ;  /* 0x000000010200780c */ /* 0x000fe40003f05270 */
[----:B------:R-:W-:Y:S01]  /*1d440*/  MOV R2, R10 ;  /* 0x0000000a00027202 */ /* 0x000fe20000000f00 */
[----:B------:R-:W-:Y:S02]  /*1d450*/  IMAD R12, R12, R22, R3 ;  /* 0x000000160c0c7224 */ /* 0x000fe400078e0203 */
[-C--:B-1----:R-:W-:Y:S02]  /*1d460*/  IMAD R13, R9, R243.reuse, RZ ;  /* 0x000000f3090d7224 */ /* 0x082fe400078e02ff */
[----:B------:R-:W-:-:S04]  /*1d470*/  IMAD.WIDE.U32 R8, R8, R243, RZ ;  /* 0x000000f308087225 */ /* 0x000fc800078e00ff */
[----:B------:R-:W-:Y:S01]  /*1d480*/  IMAD.IADD R13, R9, 0x1, R13 ;  /* 0x00000001090d7824 */ /* 0x000fe200078e020d */
[----:B------:R-:W-:Y:S01]  /*1d490*/  IADD3 R9, R5, R12, RZ ;  /* 0x0000000c05097210 */ /* 0x000fe20007ffe0ff */
[----:B------:R-:W-:-:S05]  /*1d4a0*/  @P0 IMAD.HI.U32 R18, R10, c[0x0][0x4ec], RZ ;  /* 0x00013b000a120a27 */ /* 0x000fca00078e00ff */
[----:B------:R-:W-:Y:S02]  /*1d4b0*/  @P0 SHF.R.U32.HI R2, RZ, c[0x0][0x4f0], R18 ;  /* 0x00013c00ff020a19 */ /* 0x000fe40000011612 */
[----:B------:R-:W-:-:S03]  /*1d4c0*/  IADD3 R18, P1, P0, R4, R8, R0 ;  /* 0x0000000804127210 */ /* 0x000fc6000783e000 */
[----:B------:R-:W-:Y:S01]  /*1d4d0*/  IMAD.MOV R8, RZ, RZ, -R2 ;  /* 0x000000ffff087224 */ /* 0x000fe200078e0a02 */
[----:B--2---:R-:W-:-:S05]  /*1d4e0*/  SEL R3, R23, RZ, P2 ;  /* 0x000000ff17037207 */ /* 0x004fca0001000000 */
[-C--:B---3--:R-:W-:Y:S02]  /*1d4f0*/  IMAD R12, R17, R3.reuse, RZ ;  /* 0x00000003110c7224 */ /* 0x088fe400078e02ff */
[----:B------:R-:W-:-:S04]  /*1d500*/  IMAD.WIDE.U32 R4, R16, R3, RZ ;  /* 0x0000000310047225 */ /* 0x000fc800078e00ff */
[----:B------:R-:W-:Y:S01]  /*1d510*/  IMAD R3, R8, c[0x0][0x4e8], R10 ;  /* 0x00013a0008037a24 */ /* 0x000fe200078e020a */
[----:B------:R-:W-:Y:S02]  /*1d520*/  IADD3.X R10, R9, R13, R19, P1, P0 ;  /* 0x0000000d090a7210 */ /* 0x000fe40000fe0413 */
[----:B------:R-:W-:Y:S02]  /*1d530*/  IADD3 R9, R5, R12, RZ ;  /* 0x0000000c05097210 */ /* 0x000fe40007ffe0ff */
[----:B------:R-:W-:Y:S02]  /*1d540*/  IADD3 R4, P1, P0, R2, R18, R4 ;  /* 0x0000001202047210 */ /* 0x000fe4000783e004 */
[----:B------:R-:W-:Y:S01]  /*1d550*/  SHF.R.S32.HI R5, RZ, 0x1f, R2 ;  /* 0x0000001fff057819 */ /* 0x000fe20000011402 */
[----:B------:R-:W-:Y:S01]  /*1d560*/  IMAD R2, R15, R3, RZ ;  /* 0x000000030f027224 */ /* 0x000fe200078e02ff */
[----:B------:R-:W-:Y:S02]  /*1d570*/  SHF.R.S32.HI R8, RZ, 0x1f, R3 ;  /* 0x0000001fff087819 */ /* 0x000fe40000011403 */
[----:B------:R-:W-:Y:S01]  /*1d580*/  IADD3.X R5, R5, R10, R9, P1, P0 ;  /* 0x0000000a05057210 */ /* 0x000fe20000fe0409 */
[----:B------:R-:W-:-:S02]  /*1d590*/  IMAD.MOV.U32 R9, RZ, RZ, c[0x0][0x4a8] ;  /* 0x00012a00ff097624 */ /* 0x000fc400078e00ff */
        /* <DEDUP_REMOVED lines=10> */
.L_x_1985:
[----:B------:R-:W-:Y:S05]  /*1d640*/  BSYNC B0 ;  /* 0x0000000000007941 */ /* 0x000fea0003800000 */
.L_x_1984:
[----:B------:R-:W-:-:S13]  /*1d650*/  ISETP.GT.AND P0, PT, R20, 0x1, PT ;  /* 0x000000011400780c */ /* 0x000fda0003f04270 */
[----:B------:R-:W-:Y:S05]  /*1d660*/  @P0 BRA `(.L_x_1977) ;  /* 0x0000093000000947 */ /* 0x000fea0003800000 */
[----:B-1----:R-:W2:Y:S01]  /*1d670*/  LDL.LU R2, [R1+0x70] ;  /* 0x0000700001027983 */ /* 0x002ea20000300800 */
[----:B------:R-:W-:-:S03]  /*1d680*/  IMAD R4, R19, c[0x0][0x3a0], RZ ;  /* 0x0000e80013047a24 */ /* 0x000fc600078e02ff */
[----:B------:R-:W1:Y:S02]  /*1d690*/  S2R R3, SR_TID.X ;  /* 0x0000000000037919 */ /* 0x000e640000002100 */
[----:B-1----:R-:W-:-:S04]  /*1d6a0*/  SHF.R.S32.HI R5, RZ, 0x1f, R3 ;  /* 0x0000001fff057819 */ /* 0x002fc80000011403 */
[----:B------:R-:W-:-:S04]  /*1d6b0*/  LEA.HI R5, R5, R3, RZ, 0x3 ;  /* 0x0000000305057211 */ /* 0x000fc800078f18ff */
[----:B------:R-:W-:-:S04]  /*1d6c0*/  LOP3.LUT R5, R5, 0xfffffff8, RZ, 0xc0, !PT ;  /* 0xfffffff805057812 */ /* 0x000fc800078ec0ff */
[----:B------:R-:W-:Y:S02]  /*1d6d0*/  IADD3 R5, -R5, R3, RZ ;  /* 0x0000000305057210 */ /* 0x000fe40007ffe1ff */
[----:B--2---:R-:W-:Y:S02]  /*1d6e0*/  MOV R10, R2 ;  /* 0x00000002000a7202 */ /* 0x004fe40000000f00 */
[----:B------:R-:W-:Y:S02]  /*1d6f0*/  MOV R2, c[0x0][0x4e8] ;  /* 0x00013a0000027a02 */ /* 0x000fe40000000f00 */
[----:B------:R-:W-:Y:S02]  /*1d700*/  IADD3 R16, R231, R10, RZ ;  /* 0x0000000ae7107210 */ /* 0x000fe40007ffe0ff */
[----:B------:R-:W-:Y:S01]  /*1d710*/  ISETP.NE.AND P0, PT, R2, 0x1, PT ;  /* 0x000000010200780c */ /* 0x000fe20003f05270 */
[----:B------:R-:W-:-:S04]  /*1d720*/  IMAD.WIDE.U32 R2, R0, c[0x0][0x3a0], RZ ;  /* 0x0000e80000027a25 */ /* 0x000fc800078e00ff */
[----:B------:R-:W-:Y:S01]  /*1d730*/  IMAD R0, R0, c[0x0][0x3a4], R4 ;  /* 0x0000e90000007a24 */ /* 0x000fe200078e0204 */
[----:B------:R-:W-:Y:S01]  /*1d740*/  LEA R4, R5, R231, 0x5 ;  /* 0x000000e705047211 */ /* 0x000fe200078e28ff */
[----:B------:R-:W-:Y:S02]  /*1d750*/  IMAD R5, R22, c[0x0][0x3f0], RZ ;  /* 0x0000fc0016057a24 */ /* 0x000fe400078e02ff */
[----:B------:R-:W-:Y:S01]  /*1d760*/  IMAD.IADD R3, R3, 0x1, R0 ;  /* 0x0000000103037824 */ /* 0x000fe200078e0200 */
[----:B------:R-:W-:Y:S01]  /*1d770*/  IADD3 R4, R10, R4, RZ ;  /* 0x000000040a047210 */ /* 0x000fe20007ffe0ff */
[----:B------:R-:W-:Y:S02]  /*1d780*/  IMAD R9, R7, c[0x0][0x3f4], R5 ;  /* 0x0000fd0007097a24 */ /* 0x000fe400078e0205 */
[----:B------:R-:W-:Y:S01]  /*1d790*/  IMAD.WIDE.U32 R2, R243, c[0x0][0x3e8], R2 ;  /* 0x0000fa00f3027a25 */ /* 0x000fe200078e0002 */
[----:B------:R-:W-:-:S03]  /*1d7a0*/  MOV R0, R4 ;  /* 0x0000000400007202 */ /* 0x000fc60000000f00 */
[----:B------:R-:W-:-:S04]  /*1d7b0*/  @P0 IMAD.HI.U32 R8, R4, c[0x0][0x4ec], RZ ;  /* 0x00013b0004080a27 */ /* 0x000fc800078e00ff */
[----:B------:R-:W-:Y:S01]  /*1d7c0*/  IMAD R3, R243, c[0x0][0x3ec], R3 ;  /* 0x0000fb00f3037a24 */ /* 0x000fe200078e0203 */
[----:B------:R-:W-:-:S03]  /*1d7d0*/  @P0 SHF.R.U32.HI R0, RZ, c[0x0][0x4f0], R8 ;  /* 0x00013c00ff000a19 */ /* 0x000fc60000011608 */
[----:B------:R-:W-:Y:S01]  /*1d7e0*/  IMAD.WIDE.U32 R2, R7, c[0x0][0x3f0], R2 ;  /* 0x0000fc0007027a25 */ /* 0x000fe200078e0002 */
[----:B------:R-:W-:Y:S02]  /*1d7f0*/  SHF.R.S32.HI R8, RZ, 0x1f, R0 ;  /* 0x0000001fff087819 */ /* 0x000fe40000011400 */
[----:B------:R-:W-:Y:S01]  /*1d800*/  IADD3 R5, -R0, RZ, RZ ;  /* 0x000000ff00057210 */ /* 0x000fe20007ffe1ff */
[----:B------:R-:W-:Y:S02]  /*1d810*/  IMAD.IADD R3, R3, 0x1, R9 ;  /* 0x0000000103037824 */ /* 0x000fe400078e0209 */
[----:B------:R-:W-:Y:S02]  /*1d820*/  IMAD R7, R8, c[0x0][0x3e0], RZ ;  /* 0x0000f80008077a24 */ /* 0x000fe400078e02ff */
        /* <DEDUP_REMOVED lines=13> */
.L_x_2041:
[----:B------:R-:W-:Y:S05]  /*1d900*/  BRA.DIV ~URZ, `(.L_x_1987) ;  /* 0x000026b27f007947 */ /* 0x000fea000b800000 */
[----:B------:R4:W1:Y:S02]  /*1d910*/  SHFL.IDX PT, R0, R17, RZ, 0x181f ;  /* 0x00181fff11007589 */ /* 0x00086400000e0000 */
.L_x_2042:
[----:B------:R-:W-:Y:S01]  /*1d920*/  IMAD R15, R21, c[0x0][0x4e8], RZ ;  /* 0x00013a00150f7a24 */ /* 0x000fe200078e02ff */
[----:B------:R-:W-:Y:S04]  /*1d930*/  BSSY B0, `(.L_x_1988) ;  /* 0x0000016000007945 */ /* 0x000fe80003800000 */
        /* <DEDUP_REMOVED lines=9> */
[-C--:B-1----:R-:W-:Y:S02]  /*1d9d0*/  @!P3 LEA R12, P4, R140, R0.reuse, 0x1 ;  /* 0x000000008c0cb211 */ /* 0x082fe400078808ff */
[-C--:B------:R-:W-:Y:S02]  /*1d9e0*/  @!P2 LEA R8, P6, R252, R0.reuse, 0x1 ;  /* 0x00000000fc08a211 */ /* 0x080fe400078c08ff */
[-C--:B------:R-:W-:Y:S02]  /*1d9f0*/  @!P1 LEA R4, P5, R233, R0.reuse, 0x1 ;  /* 0x00000000e9049211 */ /* 0x080fe400078a08ff */
[----:B--2---:R-:W-:Y:S02]  /*1da00*/  @!P3 LEA.HI.X R13, R140, R7, R141, 0x1, P4 ;  /* 0x000000078c0db211 */ /* 0x004fe400020f0c8d */
[----:B------:R-:W-:-:S03]  /*1da10*/  @!P0 LEA R2, P4, R234, R0, 0x1 ;  /* 0x00000000ea028211 */ /* 0x000fc600078808ff */
[----:B------:R1:W-:Y:S01]  /*1da20*/  @!P3 ST.E.128 [R12.64], RZ ;  /* 0x000000ff0c00b985 */ /* 0x0003e2000c101d0c */
[-C--:B-----5:R-:W-:Y:S02]  /*1da30*/  @!P2 LEA.HI.X R9, R252, R7.reuse, R19, 0x1, P6 ;  /* 0x00000007fc09a211 */ /* 0x0a0fe400030f0c13 */
[----:B---3--:R-:W-:-:S03]  /*1da40*/  @!P1 LEA.HI.X R5, R233, R7, R18, 0x1, P5 ;  /* 0x00000007e9059211 */ /* 0x008fc600028f0c12 */
[----:B------:R1:W-:Y:S01]  /*1da50*/  @!P2 ST.E.128 [R8.64], RZ ;  /* 0x000000ff0800a985 */ /* 0x0003e2000c101d0c */
[----:B----4-:R-:W-:-:S03]  /*1da60*/  @!P0 LEA.HI.X R3, R234, R7, R10, 0x1, P4 ;  /* 0x00000007ea038211 */ /* 0x010fc600020f0c0a */
[----:B------:R1:W-:Y:S04]  /*1da70*/  @!P1 ST.E.128 [R4.64], RZ ;  /* 0x000000ff04009985 */ /* 0x0003e8000c101d0c */
[----:B------:R1:W-:Y:S02]  /*1da80*/  @!P0 ST.E.128 [R2.64], RZ ;  /* 0x000000ff02008985 */ /* 0x0003e4000c101d0c */
.L_x_1989:
[----:B------:R-:W-:Y:S05]  /*1da90*/  BSYNC B0 ;  /* 0x0000000000007941 */ /* 0x000fea0003800000 */
.L_x_1988:
[----:B------:R-:W-:Y:S05]  /*1daa0*/  BRA.DIV ~URZ, `(.L_x_1990) ;  /* 0x000025927f007947 */ /* 0x000fea000b800000 */
[----:B--2---:R2:W3:Y:S04]  /*1dab0*/  SHFL.IDX PT, R7, R14, 0x1, 0x181f ;  /* 0x00381f000e077f89 */ /* 0x0044e800000e0000 */
[----:B-1----:R2:W1:Y:S02]  /*1dac0*/  SHFL.IDX PT, R0, R17, 0x1, 0x181f ;  /* 0x00381f0011007f89 */ /* 0x00246400000e0000 */
.L_x_2043:
        /* <DEDUP_REMOVED lines=14> */
[----:B---3--:R-:W-:Y:S02]  /*1dbb0*/  @!P3 LEA.HI.X R13, R140, R7, R141, 0x1, P4 ;  /* 0x000000078c0db211 */ /* 0x008fe400020f0c8d */
[----:B------:R-:W-:-:S03]  /*1dbc0*/  @!P0 LEA R2, P4, R234, R0, 0x1 ;  /* 0x00000000ea028211 */ /* 0x000fc600078808ff */
[----:B------:R1:W-:Y:S01]  /*1dbd0*/  @!P3 ST.E.128 [R12.64], RZ ;  /* 0x000000ff0c00b985 */ /* 0x0003e2000c101d0c */
[-C--:B-----5:R-:W-:Y:S02]  /*1dbe0*/  @!P2 LEA.HI.X R9, R252, R7.reuse, R19, 0x1, P6 ;  /* 0x00000007fc09a211 */ /* 0x0a0fe400030f0c13 */
[----:B--2---:R-:W-:-:S03]  /*1dbf0*/  @!P1 LEA.HI.X R5, R233, R7, R18, 0x1, P5 ;  /* 0x00000007e9059211 */ /* 0x004fc600028f0c12 */
[----:B------:R1:W-:Y:S01]  /*1dc00*/  @!P2 ST.E.128 [R8.64], RZ ;  /* 0x000000ff0800a985 */ /* 0x0003e2000c101d0c */
[----:B----4-:R-:W-:-:S03]  /*1dc10*/  @!P0 LEA.HI.X R3, R234, R7, R10, 0x1, P4 ;  /* 0x00000007ea038211 */ /* 0x010fc600020f0c0a */
[----:B------:R1:W-:Y:S04]  /*1dc20*/  @!P1 ST.E.128 [R4.64], RZ ;  /* 0x000000ff04009985 */ /* 0x0003e8000c101d0c */
[----:B------:R1:W-:Y:S02]  /*1dc30*/  @!P0 ST.E.128 [R2.64], RZ ;  /* 0x000000ff02008985 */ /* 0x0003e4000c101d0c */
.L_x_1992:
[----:B------:R-:W-:Y:S05]  /*1dc40*/  BSYNC B0 ;  /* 0x0000000000007941 */ /* 0x000fea0003800000 */
.L_x_1991:
[----:B------:R-:W-:Y:S05]  /*1dc50*/  BRA.DIV ~URZ, `(.L_x_1993) ;  /* 0x000024d27f007947 */ /* 0x000fea000b800000 */
[----:B---3--:R3:W2:Y:S02]  /*1dc60*/  SHFL.IDX PT, R7, R14, 0x2, 0x181f ;  /* 0x00581f000e077f89 */ /* 0x0086a400000e0000 */
.L_x_2044:
[----:B------:R-:W-:Y:S05]  /*1dc70*/  BRA.DIV ~URZ, `(.L_x_1994) ;  /* 0x000025327f007947 */ /* 0x000fea000b800000 */
[----:B-1----:R1:W3:Y:S02]  /*1dc80*/  SHFL.IDX PT, R0, R17, 0x2, 0x181f ;  /* 0x00581f0011007f89 */ /* 0x0022e400000e0000 */
.L_x_2045:
[----:B------:R-:W-:Y:S01]  /*1dc90*/  IADD3 R2, R16, 0x40, RZ ;  /* 0x0000004010027810 */ /* 0x000fe20007ffe0ff */
[----:B------:R-:W-:Y:S03]  /*1dca0*/  BSSY B0, `(.L_x_1995) ;  /* 0x0000016000007945 */ /* 0x000fe60003800000 */
        /* <DEDUP_REMOVED lines=9> */
[-C--:B------:R-:W-:Y:S02]  /*1dd40*/  @!P3 LEA R12, P4, R140, R0.reuse, 0x1 ;  /* 0x000000008c0cb211 */ /* 0x080fe400078808ff */
[-C--:B------:R-:W-:Y:S02]  /*1dd50*/  @!P2 LEA R8, P6, R252, R0.reuse, 0x1 ;  /* 0x00000000fc08a211 */ /* 0x080fe400078c08ff */
[-C--:B------:R-:W-:Y:S02]  /*1dd60*/  @!P1 LEA R4, P5, R233, R0.reuse, 0x1 ;  /* 0x00000000e9049211 */ /* 0x080fe400078a08ff */
[----:B--2---:R-:W-:Y:S02]  /*1dd70*/  @!P3 LEA.HI.X R13, R140, R7, R141, 0x1, P4 ;  /* 0x000000078c0db211 */ /* 0x004fe400020f0c8d */
[----:B------:R-:W-:-:S03]  /*1dd80*/  @!P0 LEA R2, P4, R234, R0, 0x1 ;  /* 0x00000000ea028211 */ /* 0x000fc600078808ff */
[----:B------:R2:W-:Y:S01]  /*1dd90*/  @!P3 ST.E.128 [R12.64], RZ ;  /* 0x000000ff0c00b985 */ /* 0x0005e2000c101d0c */
[-C--:B-----5:R-:W-:Y:S02]  /*1dda0*/  @!P2 LEA.HI.X R9, R252, R7.reuse, R19, 0x1, P6 ;  /* 0x00000007fc09a211 */ /* 0x0a0fe400030f0c13 */
[----:B----4-:R-:W-:-:S03]  /*1ddb0*/  @!P1 LEA.HI.X R5, R233, R7, R18, 0x1, P5 ;  /* 0x00000007e9059211 */ /* 0x010fc600028f0c12 */
[----:B------:R2:W-:Y:S01]  /*1ddc0*/  @!P2 ST.E.128 [R8.64], RZ ;  /* 0x000000ff0800a985 */ /* 0x0005e2000c101d0c */
[----:B---3--:R-:W-:-:S03]  /*1ddd0*/  @!P0 LEA.HI.X R3, R234, R7, R10, 0x1, P4 ;  /* 0x00000007ea038211 */ /* 0x008fc600020f0c0a */
[----:B------:R2:W-:Y:S04]  /*1dde0*/  @!P1 ST.E.128 [R4.64], RZ ;  /* 0x000000ff04009985 */ /* 0x0005e8000c101d0c */
[----:B------:R2:W-:Y:S02]  /*1ddf0*/  @!P0 ST.E.128 [R2.64], RZ ;  /* 0x000000ff02008985 */ /* 0x0005e4000c101d0c */
.L_x_1996:
[----:B------:R-:W-:Y:S05]  /*1de00*/  BSYNC B0 ;  /* 0x0000000000007941 */ /* 0x000fea0003800000 */
.L_x_1995:
[----:B------:R-:W-:Y:S05]  /*1de10*/  BRA.DIV ~URZ, `(.L_x_1997) ;  /* 0x000024127f007947 */ /* 0x000fea000b800000 */
[----:B--2---:R2:W1:Y:S04]  /*1de20*/  SHFL.IDX PT, R7, R14, 0x3, 0x181f ;  /* 0x00781f000e077f89 */ /* 0x00446800000e0000 */
[----:B---3--:R2:W3:Y:S02]  /*1de30*/  SHFL.IDX PT, R0, R17, 0x3, 0x181f ;  /* 0x00781f0011007f89 */ /* 0x0084e400000e0000 */
.L_x_2046:
[----:B------:R-:W-:-:S04]  /*1de40*/  IADD3 R2, R16, 0x60, RZ ;  /* 0x0000006010027810 */ /* 0x000fc80007ffe0ff */
[----:B------:R-:W-:-:S13]  /*1de50*/  ISETP.GE.AND P0, PT, R2, R15, PT ;  /* 0x0000000f0200720c */ /* 0x000fda0003f06270 */
[----:B------:R-:W-:Y:S05]  /*1de60*/  @P0 BRA `(.L_x_1977) ;  /* 0x0000013000000947 */ /* 0x000fea0003800000 */
[----:B-12-4-:R-:W2:Y:S04]  /*1de70*/  LDL R17, [R1+0x78] ;  /* 0x0000780001117983 */ /* 0x016ea80000100800 */
[----:B------:R-:W4:Y:S04]  /*1de80*/  LDL R14, [R1+0x80] ;  /* 0x00008000010e7983 */ /* 0x000f280000100800 */
[----:B------:R-:W5:Y:S01]  /*1de90*/  LDL R10, [R1+0x7c] ;  /* 0x00007c00010a7983 */ /* 0x000f620000100800 */
[----:B------:R-:W-:Y:S02]  /*1dea0*/  ISETP.GE.AND P3, PT, R140, c[0x0][0x3c8], PT ;  /* 0x0000f2008c007a0c */ /* 0x000fe40003f66270 */
[----:B------:R-:W-:-:S02]  /*1deb0*/  ISETP.GE.AND P2, PT, R144, c[0x0][0x3c8], PT ;  /* 0x0000f20090007a0c */ /* 0x000fc40003f46270 */
[----:B------:R-:W-:Y:S02]  /*1dec0*/  ISETP.GE.AND P1, PT, R233, c[0x0][0x3c8], PT ;  /* 0x0000f200e9007a0c */ /* 0x000fe40003f26270 */
[----:B------:R-:W-:-:S07]  /*1ded0*/  ISETP.GE.AND P0, PT, R234, c[0x0][0x3c8], PT ;  /* 0x0000f200ea007a0c */ /* 0x000fce0003f06270 */
[-C--:B---3--:R-:W-:Y:S02]  /*1dee0*/  @!P3 LEA R12, P4, R140, R0.reuse, 0x1 ;  /* 0x000000008c0cb211 */ /* 0x088fe400078808ff */
[-C--:B------:R-:W-:Y:S02]  /*1def0*/  @!P2 LEA R8, P6, R252, R0.reuse, 0x1 ;  /* 0x00000000fc08a211 */ /* 0x080fe400078c08ff */
[-C--:B------:R-:W-:Y:S02]  /*1df00*/  @!P1 LEA R4, P5, R233, R0.reuse, 0x1 ;  /* 0x00000000e9049211 */ /* 0x080fe400078a08ff */
[----:B------:R-:W-:Y:S02]  /*1df10*/  @!P3 LEA.HI.X R13, R140, R7, R141, 0x1, P4 ;  /* 0x000000078c0db211 */ /* 0x000fe400020f0c8d */
[----:B------:R-:W-:-:S03]  /*1df20*/  @!P0 LEA R2, P4, R234, R0, 0x1 ;  /* 0x00000000ea028211 */ /* 0x000fc600078808ff */
[----:B------:R1:W-:Y:S01]  /*1df30*/  @!P3 ST.E.128 [R12.64], RZ ;  /* 0x000000ff0c00b985 */ /* 0x0003e2000c101d0c */
[-C--:B--2---:R-:W-:Y:S02]  /*1df40*/  @!P2 LEA.HI.X R9, R252, R7.reuse, R17, 0x1, P6 ;  /* 0x00000007fc09a211 */ /* 0x084fe400030f0c11 */
[----:B----4-:R-:W-:-:S03]  /*1df50*/  @!P1 LEA.HI.X R5, R233, R7, R14, 0x1, P5 ;  /* 0x00000007e9059211 */ /* 0x010fc600028f0c0e */
[----:B------:R1:W-:Y:S01]  /*1df60*/  @!P2 ST.E.128 [R8.64], RZ ;  /* 0x000000ff0800a985 */ /* 0x0003e2000c101d0c */
[----:B-----5:R-:W-:-:S03]  /*1df70*/  @!P0 LEA.HI.X R3, R234, R7, R10, 0x1, P4 ;  /* 0x00000007ea038211 */ /* 0x020fc600020f0c0a */
[----:B------:R1:W-:Y:S04]  /*1df80*/  @!P1 ST.E.128 [R4.64], RZ ;  /* 0x000000ff04009985 */ /* 0x0003e8000c101d0c */
[----:B------:R1:W-:Y:S02]  /*1df90*/  @!P0 ST.E.128 [R2.64], RZ ;  /* 0x000000ff02008985 */ /* 0x0003e4000c101d0c */
.L_x_1977:
[----:B------:R-:W-:Y:S05]  /*1dfa0*/  BSYNC B1 ;  /* 0x0000000000017941 */ /* 0x000fea0003800000 */
.L_x_1961:
[----:B------:R-:W-:-:S13]  /*1dfb0*/  ISETP.NE.AND P0, PT, RZ, UR10, PT ;  /* 0x0000000aff007c0c */ /* 0x000fda000bf05270 */
[----:B------:R-:W-:Y:S01]  /*1dfc0*/  @P0 WARPSYNC 0xffffffff ;  /* 0xffffffff00000948 */ /* 0x000fe20003800000 */
[----:B------:R-:W-:Y:S06]  /*1dfd0*/  @P0 BAR.SYNC.DEFER_BLOCKING 0x5, 0x100 ;  /* 0x0144000000000b1d */ /* 0x000fec0000010000 */
[----:B------:R-:W5:Y:S02]  /*1dfe0*/  @P0 LDS.128 R236, [0x20080] ;  /* 0x02008000ffec0984 */ /* 0x000f640000000c00 */
[----:B-1---5:R-:W-:Y:S01]  /*1dff0*/  @P0 IMAD.MOV.U32 R2, RZ, RZ, R236 ;  /* 0x000000ffff020224 */ /* 0x022fe200078e00ec */
[----:B---34-:R-:W-:-:S04]  /*1e000*/  @P0 MOV R0, R237 ;  /* 0x000000ed00000202 */ /* 0x018fc80000000f00 */
[----:B------:R1:W-:Y:S04]  /*1e010*/  @P0 STL [R1+0xa8], R2 ;  /* 0x0000a80201000387 */ /* 0x0003e80000100800 */
[----:B------:R1:W-:Y:S04]  /*1e020*/  @P0 STL [R1+0xc0], R0 ;  /* 0x0000c00001000387 */ /* 0x0003e80000100800 */
[----:B------:R-:W-:Y:S06]  /*1e030*/  @P0 BAR.ARV 0x4, 0x100 ;  /* 0x0104000000000b1d */ /* 0x000fec0000002000 */
[----:B------:R-:W-:Y:S05]  /*1e040*/  @P0 BRA `(.L_x_1998) ;  /* 0x00000fd000000947 */ /* 0x000fea0003800000 */
[----:B-1----:R-:W1:Y:S01]  /*1e050*/  S2R R0, SR_TID.X ;  /* 0x0000000000007919 */ /* 0x002e620000002100 */
[----:B------:R-:W-:Y:S01]  /*1e060*/  IMAD.MOV.U32 R8, RZ, RZ, RZ ;  /* 0x000000ffff087224 */ /* 0x000fe200078e00ff */
[----:B-12---:R-:W-:-:S04]  /*1e070*/  LOP3.LUT R17, R0, 0x1f, RZ, 0xc0, !PT ;  /* 0x0000001f00117812 */ /* 0x006fc800078ec0ff */
[----:B------:R-:W-:Y:S01]  /*1e080*/  ISETP.NE.AND P6, PT, R17, 0x1f, PT ;  /* 0x0000001f1100780c */ /* 0x000fe20003fc5270 */
[----:B------:R-:W-:Y:S10]  /*1e090*/  BRA.DIV ~URZ, `(.L_x_1999) ;  /* 0x000022827f007947 */ /* 0x000ff4000b800000 */
[----:B------:R1:W2:Y:S02]  /*1e0a0*/  SHFL.IDX PT, R14, R145, RZ, 0x1f ;  /* 0x00001fff910e7589 */ /* 0x0002a400000e0000 */
.L_x_2047:
[----:B------:R-:W-:Y:S05]  /*1e0b0*/  BRA.DIV ~URZ, `(.L_x_2000) ;  /* 0x000022e27f007947 */ /* 0x000fea000b800000 */
[----:B------:R3:W4:Y:S02]  /*1e0c0*/  SHFL.IDX PT, R9, R145, 0x1, 0x1f ;  /* 0x00201f0091097f89 */ /* 0x00072400000e0000 */
.L_x_2048:
[----:B------:R-:W-:Y:S02]  /*1e0d0*/  IMAD.IADD R0, R239, 0x1, R17 ;  /* 0x00000001ef007824 */ /* 0x000fe400078e0211 */
        /* <DEDUP_REMOVED lines=17> */
.L_x_2049:
        /* <DEDUP_REMOVED lines=16> */
.L_x_2050:
[----:B---3--:R-:W-:Y:S01]  /*1e2f0*/  IMAD R0, R0, c[0x0][0x538], RZ ;  /* 0x00014e0000007a24 */ /* 0x008fe200078e02ff */
[----:B------:R-:W-:Y:S04]  /*1e300*/  BSSY B1, `(.L_x_2003) ;  /* 0x00000c5000017945 */ /* 0x000fe80003800000 */
[----:B----4-:R-:W-:-:S04]  /*1e310*/  IADD3 R9, R0, R9, RZ ;  /* 0x0000000900097210 */ /* 0x010fc80007ffe0ff */
[----:B--2---:R-:W-:-:S13]  /*1e320*/  ISETP.GT.AND P0, PT, R9, R14, PT ;  /* 0x0000000e0900720c */ /* 0x004fda0003f04270 */
[----:B------:R-:W-:Y:S05]  /*1e330*/  @P0 BRA `(.L_x_2004) ;  /* 0x0000025000000947 */ /* 0x000fea0003800000 */
.L_x_2008:
        /* <DEDUP_REMOVED lines=8> */
[----:B-1----:R-:W-:Y:S01]  /*1e3c0*/  @!P0 MOV R4, 0x4 ;  /* 0x0000000400048802 */ /* 0x002fe20000000f00 */
        /* <DEDUP_REMOVED lines=8> */
.L_x_2051:
        /* <DEDUP_REMOVED lines=16> */
.L_x_2052:
[----:B--2---:R-:W-:-:S05]  /*1e550*/  IMAD R0, R0, c[0x0][0x538], RZ ;  /* 0x00014e0000007a24 */ /* 0x004fca00078e02ff */
[----:B------:R-:W-:-:S04]  /*1e560*/  IADD3 R9, R0, R9, RZ ;  /* 0x0000000900097210 */ /* 0x000fc80007ffe0ff */
[----:B------:R-:W-:-:S13]  /*1e570*/  ISETP.GT.AND P0, PT, R9, R14, PT ;  /* 0x0000000e0900720c */ /* 0x000fda0003f04270 */
[----:B-1----:R-:W-:Y:S05]  /*1e580*/  @!P0 BRA `(.L_x_2008) ;  /* 0xfffffdb000008947 */ /* 0x002fea000383ffff */
.L_x_2004:
[----:B------:R-:W-:-:S05]  /*1e590*/  IADD3 R15, -R0, R9, RZ ;  /* 0x00000009000f7210 */ /* 0x000fca0007ffe1ff */
[----:B------:R-:W-:-:S05]  /*1e5a0*/  IMAD R0, R4, c[0x0][0x538], R15 ;  /* 0x00014e0004007a24 */ /* 0x000fca00078e020f */
[----:B------:R-:W-:Y:S01]  /*1e5b0*/  ISETP.GT.AND P0, PT, R0, R14, PT ;  /* 0x0000000e0000720c */ /* 0x000fe20003f04270 */
[----:B------:R-:W-:-:S12]  /*1e5c0*/  BRA.DIV ~URZ, `(.L_x_2009) ;  /* 0x000022627f007947 */ /* 0x000fd8000b800000 */
[----:B------:R-:W-:-:S04]  /*1e5d0*/  VOTE.ANY R5, PT, !P0 ;  /* 0x0000000000057806 */ /* 0x000fc800040e0100 */
.L_x_2053:
[----:B------:R-:W2:Y:S02]  /*1e5e0*/  POPC R0, R5 ;  /* 0x0000000500007309 */ /* 0x000ea40000000000 */
[----:B--2---:R-:W-:Y:S01]  /*1e5f0*/  IADD3 R239, R0, R239, RZ ;  /* 0x000000ef00ef7210 */ /* 0x004fe20007ffe0ff */
[----:B------:R-:W-:Y:S05]  /*1e600*/  BRA.DIV ~URZ, `(.L_x_2010) ;  /* 0x000022727f007947 */ /* 0x000fea000b800000 */
[----:B------:R2:W3:Y:S04]  /*1e610*/  SHFL.IDX PT, R9, R7, R0, 0x1f ;  /* 0x00001f0007097589 */ /* 0x0004e800000e0000 */
[----:B------:R2:W4:Y:S02]  /*1e620*/  SHFL.IDX PT, R8, R8, R0, 0x1f ;  /* 0x00001f0008087589 */ /* 0x00052400000e0000 */
.L_x_2054:
[----:B------:R-:W-:Y:S01]  /*1e630*/  ISETP.NE.AND P0, PT, R5, RZ, PT ;  /* 0x000000ff0500720c */ /* 0x000fe20003f05270 */
[----:B------:R-:W-:-:S12]  /*1e640*/  BSSY B0, `(.L_x_2011) ;  /* 0x0000005000007945 */ /* 0x000fd80003800000 */
[----:B------:R-:W-:Y:S05]  /*1e650*/  @!P0 BRA `(.L_x_2012) ;  /* 0x0000003000008947 */ /* 0x000fea0003800000 */
[----:B--2---:R-:W-:Y:S01]  /*1e660*/  IADD3 R0, R0, -0x1, RZ ;  /* 0xffffffff00007810 */ /* 0x004fe20007ffe0ff */
[----:B------:R-:W-:Y:S05]  /*1e670*/  BRA.DIV ~URZ, `(.L_x_2013) ;  /* 0x000022f27f007947 */ /* 0x000fea000b800000 */
[----:B------:R2:W1:Y:S02]  /*1e680*/  SHFL.IDX PT, R16, R4, R0, 0x1f ;  /* 0x00001f0004107589 */ /* 0x00046400000e0000 */
.L_x_2012:
[----:B------:R-:W-:Y:S05]  /*1e690*/  BSYNC B0 ;  /* 0x0000000000007941 */ /* 0x000fea0003800000 */
.L_x_2011:
[----:B-12---:R-:W-:Y:S01]  /*1e6a0*/  IMAD R0, R16, c[0x0][0x538], R15 ;  /* 0x00014e0010007a24 */ /* 0x006fe200078e020f */
[----:B----4-:R-:W-:Y:S01]  /*1e6b0*/  ISETP.NE.AND P0, PT, R8, 0x1, PT ;  /* 0x000000010800780c */ /* 0x010fe20003f05270 */
[----:B------:R-:W-:Y:S03]  /*1e6c0*/  BSSY B0, `(.L_x_2014) ;  /* 0x0000080000007945 */ /* 0x000fe60003800000 */
[----:B------:R1:W-:Y:S01]  /*1e6d0*/  STL [R1+0xa8], R0 ;  /* 0x0000a80001007387 */ /* 0x0003e20000100800 */
[----:B------:R-:W-:-:S08]  /*1e6e0*/  IADD3 R7, -R0, R14, RZ ;  /* 0x0000000e00077210 */ /* 0x000fd00007ffe1ff */
[----:B------:R-:W-:Y:S05]  /*1e6f0*/  @!P0 BRA `(.L_x_2015) ;  /* 0x000003d000008947 */ /* 0x000fea0003800000 */
[-C--:B---3--:R-:W-:Y:S02]  /*1e700*/  IABS R4, R9.reuse ;  /* 0x0000000900047213 */ /* 0x088fe40000000000 */
[----:B------:R-:W-:Y:S02]  /*1e710*/  IABS R5, R8 ;  /* 0x0000000800057213 */ /* 0x000fe40000000000 */
[----:B------:R-:W2:Y:S01]  /*1e720*/  I2F.RP R2, R4 ;  /* 0x0000000400027306 */ /* 0x000ea20000209400 */
[----:B------:R-:W-:-:S07]  /*1e730*/  IABS R12, R9 ;  /* 0x00000009000c7213 */ /* 0x000fce0000000000 */
[----:B------:R-:W-:Y:S08]  /*1e740*/  I2F.RP R13, R5 ;  /* 0x00000005000d7306 */ /* 0x000ff00000209400 */
[----:B--2---:R-:W2:Y:S02]  /*1e750*/  MUFU.RCP R2, R2 ;  /* 0x0000000200027308 */ /* 0x004ea40000001000 */
[----:B--2---:R-:W-:-:S06]  /*1e760*/  IADD3 R2, R2, 0xffffffe, RZ ;  /* 0x0ffffffe02027810 */ /* 0x004fcc0007ffe0ff */
[----:B------:R-:W2:Y:S02]  /*1e770*/  F2I.FTZ.U32.TRUNC.NTZ R3, R2 ;  /* 0x0000000200037305 */ /* 0x000ea4000021f000 */
[----:B-12---:R-:W-:Y:S02]  /*1e780*/  IMAD.MOV R0, RZ, RZ, -R3 ;  /* 0x000000ffff007224 */ /* 0x006fe400078e0a03 */
[----:B------:R-:W-:Y:S02]  /*1e790*/  IMAD.MOV.U32 R2, RZ, RZ, RZ ;  /* 0x000000ffff027224 */ /* 0x000fe400078e00ff */
[----:B------:R-:W-:Y:S01]  /*1e7a0*/  IMAD.MOV.U32 R10, RZ, RZ, R0 ;  /* 0x000000ffff0a7224 */ /* 0x000fe200078e0000 */
[----:B------:R-:W-:-:S03]  /*1e7b0*/  IABS R0, R7 ;  /* 0x0000000700007213 */ /* 0x000fc60000000000 */
[----:B------:R-:W-:-:S04]  /*1e7c0*/  IMAD R10, R10, R4, RZ ;  /* 0x000000040a0a7224 */ /* 0x000fc800078e02ff */
[----:B------:R-:W-:-:S04]  /*1e7d0*/  IMAD.HI.U32 R10, R3, R10, R2 ;  /* 0x0000000a030a7227 */ /* 0x000fc800078e0002 */
[----:B------:R-:W-:Y:S02]  /*1e7e0*/  IMAD.MOV.U32 R2, RZ, RZ, R0 ;  /* 0x000000ffff027224 */ /* 0x000fe400078e0000 */
[----:B------:R-:W-:-:S05]  /*1e7f0*/  IMAD.MOV R0, RZ, RZ, -R12 ;  /* 0x000000ffff007224 */ /* 0x000fca00078e0a0c */
[----:B------:R-:W-:Y:S01]  /*1e800*/  MOV R3, R0 ;  /* 0x0000000000037202 */ /* 0x000fe20000000f00 */
        /* <DEDUP_REMOVED lines=42> */
[----:B------:R-:W-:Y:S01]  /*1eab0*/  IMAD R238, R3, 0x10000, R8 ;  /* 0x0001000003ee7824 */ /* 0x000fe200078e0208 */
[----:B------:R-:W-:Y:S05]  /*1eac0*/  BRA `(.L_x_2016) ;  /* 0x000003f000007947 */ /* 0x000fea0003800000 */
.L_x_2015:
[----:B------:R-:W-:-:S04]  /*1ead0*/  IMAD.MOV.U32 R4, RZ, RZ, 0x4 ;  /* 0x00000004ff047424 */ /* 0x000fc800078e00ff */
[----:B------:R-:W-:-:S06]  /*1eae0*/  IMAD.WIDE R4, R239, R4, c[0x0][0x590] ;  /* 0x00016400ef047625 */ /* 0x000fcc00078e0204 */
[----:B------:R-:W2:Y:S01]  /*1eaf0*/  LDG.E R4, [R4.64] ;  /* 0x0000000c04047981 */ /* 0x000ea2000c1e1900 */
[----:B------:R-:W-:Y:S01]  /*1eb00*/  IABS R8, R7 ;  /* 0x0000000700087213 */ /* 0x000fe20000000000 */
[----:B--23--:R-:W-:-:S05]  /*1eb10*/  IMAD R10, R4, R9, RZ ;  /* 0x00000009040a7224 */ /* 0x00cfca00078e02ff */
[-C--:B------:R-:W-:Y:S02]  /*1eb20*/  IABS R5, R10.reuse ;  /* 0x0000000a00057213 */ /* 0x080fe40000000000 */
[----:B------:R-:W-:Y:S02]  /*1eb30*/  IABS R12, R10 ;  /* 0x0000000a000c7213 */ /* 0x000fe40000000000 */
[----:B------:R-:W2:Y:S08]  /*1eb40*/  I2F.RP R2, R5 ;  /* 0x0000000500027306 */ /* 0x000eb00000209400 */
[----:B--2---:R-:W2:Y:S02]  /*1eb50*/  MUFU.RCP R2, R2 ;  /* 0x0000000200027308 */ /* 0x004ea40000001000 */
[----:B--2---:R-:W-:-:S06]  /*1eb60*/  IADD3 R2, R2, 0xffffffe, RZ ;  /* 0x0ffffffe02027810 */ /* 0x004fcc0007ffe0ff */
[----:B------:R-:W2:Y:S02]  /*1eb70*/  F2I.FTZ.U32.TRUNC.NTZ R3, R2 ;  /* 0x0000000200037305 */ /* 0x000ea4000021f000 */
[----:B-12---:R-:W-:Y:S02]  /*1eb80*/  IMAD.MOV R0, RZ, RZ, -R3 ;  /* 0x000000ffff007224 */ /* 0x006fe400078e0a03 */
[----:B------:R-:W-:Y:S02]  /*1eb90*/  IMAD.MOV.U32 R2, RZ, RZ, RZ ;  /* 0x000000ffff027224 */ /* 0x000fe400078e00ff */
[----:B------:R-:W-:-:S04]  /*1eba0*/  IMAD R0, R0, R5, RZ ;  /* 0x0000000500007224 */ /* 0x000fc800078e02ff */
        /* <DEDUP_REMOVED lines=12> */
[----:B------:R-:W-:-:S04]  /*1ec70*/  IMAD.MOV.U32 R2, RZ, RZ, R0 ;  /* 0x000000ffff027224 */ /* 0x000fc800078e0000 */
[----:B------:R-:W-:Y:S01]  /*1ec80*/  @!P1 IMAD.MOV R2, RZ, RZ, -R2 ;  /* 0x000000ffff029224 */ /* 0x000fe200078e0a02 */
[----:B------:R-:W-:-:S05]  /*1ec90*/  @!P0 LOP3.LUT R2, RZ, R10, RZ, 0x33, !PT ;  /* 0x0000000aff028212 */ /* 0x000fca00078e33ff */
[----:B------:R-:W-:Y:S02]  /*1eca0*/  IMAD R12, R4, R2, RZ ;  /* 0x00000002040c7224 */ /* 0x000fe400078e02ff */
[----:B------:R-:W-:-:S03]  /*1ecb0*/  IMAD.MOV R2, RZ, RZ, -R2 ;  /* 0x000000ffff027224 */ /* 0x000fc600078e0a02 */
[----:B------:R-:W-:Y:S01]  /*1ecc0*/  IADD3 R0, -R12, c[0x0][0x538], RZ ;  /* 0x00014e000c007a10 */ /* 0x000fe20007ffe1ff */
[----:B------:R-:W-:Y:S02]  /*1ecd0*/  IMAD R7, R10, R2, R7 ;  /* 0x000000020a077224 */ /* 0x000fe400078e0207 */
[----:B------:R-:W-:Y:S01]  /*1ece0*/  IMAD.MOV.U32 R2, RZ, RZ, RZ ;  /* 0x000000ffff027224 */ /* 0x000fe200078e00ff */
[----:B------:R-:W-:-:S04]  /*1ecf0*/  IMNMX R0, R4, R0, PT ;  /* 0x0000000004007217 */ /* 0x000fc80003800200 */
[-C--:B------:R-:W-:Y:S02]  /*1ed00*/  IABS R4, R0.reuse ;  /* 0x0000000000047213 */ /* 0x080fe40000000000 */
[----:B------:R-:W-:Y:S02]  /*1ed10*/  IABS R10, R0 ;  /* 0x00000000000a7213 */ /* 0x000fe40000000000 */
[----:B------:R-:W1:Y:S08]  /*1ed20*/  I2F.RP R3, R4 ;  /* 0x0000000400037306 */ /* 0x000e700000209400 */
[----:B-1----:R-:W1:Y:S02]  /*1ed30*/  MUFU.RCP R3, R3 ;  /* 0x0000000300037308 */ /* 0x002e640000001000 */
[----:B-1----:R-:W-:-:S06]  /*1ed40*/  IADD3 R3, R3, 0xffffffe, RZ ;  /* 0x0ffffffe03037810 */ /* 0x002fcc0007ffe0ff */
[----:B------:R-:W1:Y:S02]  /*1ed50*/  F2I.FTZ.U32.TRUNC.NTZ R3, R3 ;  /* 0x0000000300037305 */ /* 0x000e64000021f000 */
[----:B-1----:R-:W-:-:S05]  /*1ed60*/  IADD3 R5, RZ, -R3, RZ ;  /* 0x80000003ff057210 */ /* 0x002fca0007ffe0ff */
[----:B------:R-:W-:Y:S01]  /*1ed70*/  IMAD.MOV.U32 R8, RZ, RZ, R5 ;  /* 0x000000ffff087224 */ /* 0x000fe200078e0005 */
[----:B------:R-:W-:-:S03]  /*1ed80*/  IABS R5, R7 ;  /* 0x0000000700057213 */ /* 0x000fc60000000000 */
[----:B------:R-:W-:-:S04]  /*1ed90*/  IMAD R8, R8, R4, RZ ;  /* 0x0000000408087224 */ /* 0x000fc800078e02ff */
        /* <DEDUP_REMOVED lines=18> */
.L_x_2016:
[----:B------:R-:W-:Y:S05]  /*1eec0*/  BSYNC B0 ;  /* 0x0000000000007941 */ /* 0x000fea0003800000 */
.L_x_2014:
[----:B------:R-:W-:-:S04]  /*1eed0*/  LOP3.LUT R2, RZ, R2, RZ, 0x33, !PT ;  /* 0x00000002ff027212 */ /* 0x000fc800078e33ff */
[----:B------:R-:W-:-:S05]  /*1eee0*/  IADD3 R0, R2, R9, RZ ;  /* 0x0000000902007210 */ /* 0x000fca0007ffe0ff */
[----:B------:R1:W-:Y:S01]  /*1eef0*/  STL [R1+0xc0], R0 ;  /* 0x0000c00001007387 */ /* 0x0003e20000100800 */
[----:B------:R-:W-:Y:S05]  /*1ef00*/  BRA `(.L_x_2017) ;  /* 0x0000004000007947 */ /* 0x000fea0003800000 */
.L_x_2005:
[----:B------:R2:W-:Y:S01]  /*1ef10*/  STL [R1+0xa8], R14 ;  /* 0x0000a80e01007387 */ /* 0x0005e20000100800 */
[----:B------:R-:W-:Y:S02]  /*1ef20*/  MOV R238, RZ ;  /* 0x000000ff00ee7202 */ /* 0x000fe40000000f00 */
[----:B------:R-:W-:Y:S01]  /*1ef30*/  MOV R239, c[0x0][0x53c] ;  /* 0x00014f0000ef7a02 */ /* 0x000fe20000000f00 */
[----:B------:R2:W-:Y:S04]  /*1ef40*/  STL [R1+0xc0], RZ ;  /* 0x0000c0ff01007387 */ /* 0x0005e80000100800 */
.L_x_2017:
[----:B------:R-:W-:Y:S05]  /*1ef50*/  BSYNC B1 ;  /* 0x0000000000017941 */ /* 0x000fea0003800000 */
.L_x_2003:
[----:B------:R-:W3:Y:S04]  /*1ef60*/  LDL R2, [R1+0xa8] ;  /* 0x0000a80001027983 */ /* 0x000ee80000100800 */
[----:B-1----:R-:W4:Y:S01]  /*1ef70*/  LDL R0, [R1+0xc0] ;  /* 0x0000c00001007983 */ /* 0x002f220000100800 */
[----:B------:R-:W-:Y:S03]  /*1ef80*/  WARPSYNC 0xffffffff ;  /* 0xffffffff00007948 */ /* 0x000fe60003800000 */
[----:B------:R-:W-:Y:S01]  /*1ef90*/  BAR.SYNC.DEFER_BLOCKING 0x4, 0x100 ;  /* 0x0104000000007b1d */ /* 0x000fe20000010000 */
[----:B------:R-:W-:Y:S01]  /*1efa0*/  ISETP.NE.AND P0, PT, R17, RZ, PT ;  /* 0x000000ff1100720c */ /* 0x000fe20003f05270 */
[----:B--2---:R-:W-:Y:S01]  /*1efb0*/  IMAD.MOV.U32 R14, RZ, RZ, R238 ;  /* 0x000000ffff0e7224 */ /* 0x004fe200078e00ee */
[----:B------:R-:W-:-:S11]  /*1efc0*/  MOV R15, R239 ;  /* 0x000000ef000f7202 */ /* 0x000fd60000000f00 */
[----:B---3--:R-:W-:Y:S01]  /*1efd0*/  @!P0 IMAD.MOV.U32 R236, RZ, RZ, R2 ;  /* 0x000000ffffec8224 */ /* 0x008fe200078e0002 */
[----:B----4-:R-:W-:-:S03]  /*1efe0*/  MOV R13, R0 ;  /* 0x00000000000d7202 */ /* 0x010fc60000000f00 */
[----:B------:R-:W-:-:S05]  /*1eff0*/  IMAD.MOV.U32 R12, RZ, RZ, R236 ;  /* 0x000000ffff0c7224 */ /* 0x000fca00078e00ec */
[----:B------:R1:W-:Y:S04]  /*1f000*/  @!P0 STS.128 [0x20080], R12 ;  /* 0x0200800cff008388 */ /* 0x0003e80000000c00 */
[----:B------:R-:W-:Y:S06]  /*1f010*/  BAR.ARV 0x5, 0x100 ;  /* 0x0144000000007b1d */ /* 0x000fec0000002000 */
.L_x_1998:
[----:B------:R-:W-:-:S13]  /*1f020*/  ISETP.GE.AND P0, PT, R239, c[0x0][0x53c], PT ;  /* 0x00014f00ef007a0c */ /* 0x000fda0003f06270 */
[----:B-12---:R-:W-:Y:S01]  /*1f030*/  @P0 CALL.REL.NOINC `(.L_x_2018) ;  /* 0x0000001000000944 */ /* 0x006fe20003c00000 */
[----:B------:R-:W-:Y:S05]  /*1f040*/  BRA `(.L_x_2019) ;  /* 0xfffe318000007947 */ /* 0x000fea000383ffff */
.L_x_2018:
[----:B------:R-:W-:Y:S05]  /*1f050*/  EXIT ;  /* 0x000000000000794d */ /* 0x000fea0003800000 */
.L_x_1816:
[----:B------:R-:W-:Y:S01]  /*1f060*/  IMAD.MOV.U32 R0, RZ, RZ, R5 ;  /* 0x000000ffff007224 */ /* 0x000fe200078e0005 */
[----:B------:R-:W-:Y:S02]  /*1f070*/  MOV R3, 0x1 ;  /* 0x0000000100037802 */ /* 0x000fe40000000f00 */
[----:B------:R-:W-:Y:S02]  /*1f080*/  MOV R2, 0x1f0a0 ;  /* 0x0001f0a000027802 */ /* 0x000fe40000000f00 */
[----:B------:R-:W-:Y:S05]  /*1f090*/  CALL.REL.NOINC `($__internal_40_$__cuda_sm70_shflsync_up_p) ;  /* 0x0000c8d000007944 */ /* 0x000fea0003c00000 */
[----:B------:R-:W-:Y:S01]  /*1f0a0*/  MOV R0, R4 ;  /* 0x0000000400007202 */ /* 0x000fe20000000f00 */
[----:B------:R-:W-:Y:S05]  /*1f0b0*/  BRA `(.L_x_2020) ;  /* 0xfffe141000007947 */ /* 0x000fea000383ffff */
.L_x_1817:
[----:B------:R-:W-:Y:S01]  /*1f0c0*/  IMAD.MOV.U32 R0, RZ, RZ, R5 ;  /* 0x000000ffff007224 */ /* 0x000fe200078e0005 */
[----:B------:R-:W-:Y:S02]  /*1f0d0*/  MOV R3, 0x2 ;  /* 0x0000000200037802 */ /* 0x000fe40000000f00 */
[----:B------:R-:W-:Y:S02]  /*1f0e0*/  MOV R2, 0x1f100 ;  /* 0x0001f10000027802 */ /* 0x000fe40000000f00 */
[----:B------:R-:W-:Y:S05]  /*1f0f0*/  CALL.REL.NOINC `($__internal_40_$__cuda_sm70_shflsync_up_p) ;  /* 0x0000c87000007944 */ /* 0x000fea0003c00000 */
[----:B------:R-:W-:Y:S01]  /*1f100*/  SEL R4, R4, RZ, P4 ;  /* 0x000000ff04047207 */ /* 0x000fe20002000000 */
[----:B------:R-:W-:Y:S01]  /*1f110*/  IMAD.MOV.U32 R3, RZ, RZ, 0x4 ;  /* 0x00000004ff037424 */ /* 0x000fe200078e00ff */
[----:B------:R-:W-:-:S03]  /*1f120*/  MOV R2, 0x1f150 ;  /* 0x0001f15000027802 */ /* 0x000fc60000000f00 */
[----:B------:R-:W-:Y:S02]  /*1f130*/  IMAD.IADD R0, R5, 0x1, R4 ;  /* 0x0000000105007824 */ /* 0x000fe400078e0204 */
        /* <DEDUP_REMOVED lines=13> */
[----:B------:R-:W-:Y:S02]  /*1f210*/  MOV R10, 0x1f ;  /* 0x0000001f000a7802 */ /* 0x000fe40000000f00 */
[----:B------:R-:W-:Y:S01]  /*1f220*/  MOV R172, 0xffffffff ;  /* 0xffffffff00ac7802 */ /* 0x000fe20000000f00 */
[----:B------:R-:W-:Y:S01]  /*1f230*/  IMAD.IADD R4, R0, 0x1, R4 ;  /* 0x0000000100047824 */ /* 0x000fe200078e0204 */
[----:B------:R-:W-:-:S03]  /*1f240*/  MOV R2, 0x1f270 ;  /* 0x0001f27000027802 */ /* 0x000fc60000000f00 */
[----:B------:R-:W-:Y:S02]  /*1f250*/  IMAD.MOV.U32 R12, RZ, RZ, R4 ;  /* 0x000000ffff0c7224 */ /* 0x000fe400078e0004 */
[----:B------:R-:W-:Y:S05]  /*1f260*/  CALL.REL.NOINC `($__internal_39_$__cuda_sm70_shflsync_idx_p) ;  /* 0x0000c6c000007944 */ /* 0x000fea0003c00000 */
[----:B------:R-:W-:Y:S01]  /*1f270*/  MOV R0, R13 ;  /* 0x0000000d00007202 */ /* 0x000fe20000000f00 */
[----:B------:R-:W-:Y:S05]  /*1f280*/  BRA `(.L_x_2021) ;  /* 0xfffe134000007947 */ /* 0x000fea000383ffff */
.L_x_1819:
[----:B------:R-:W-:Y:S02]  /*1f290*/  SEL R0, RZ, 0x1, P0 ;  /* 0x00000001ff007807 */ /* 0x000fe40000000000 */
[----:B------:R-:W-:Y:S02]  /*1f2a0*/  MOV R2, 0x1f2c0 ;  /* 0x0001f2c000027802 */ /* 0x000fe40000000f00 */
[----:B------:R-:W-:Y:S05]  /*1f2b0*/  CALL.REL.NOINC `($__internal_41_$__cuda_sm70_votesync_ballot) ;  /* 0x0000c71000007944 */ /* 0x000fea0003c00000 */
[----:B------:R-:W-:Y:S01]  /*1f2c0*/  MOV R5, R0 ;  /* 0x0000000000057202 */ /* 0x000fe20000000f00 */
[----:B------:R-:W-:Y:S05]  /*1f2d0*/  BRA `(.L_x_2022) ;  /* 0xfffe138000007947 */ /* 0x000fea000383ffff */
.L_x_1820:
[----:B------:R-:W-:Y:S01]  /*1f2e0*/  IMAD.MOV.U32 R12, RZ, RZ, R9 ;  /* 0x000000ffff0c7224 */ /* 0x000fe200078e0009 */
[----:B------:R-:W-:Y:S01]  /*1f2f0*/  MOV R3, 0x1f ;  /* 0x0000001f00037802 */ /* 0x000fe20000000f00 */
[----:B------:R-:W-:Y:S01]  /*1f300*/  IMAD.MOV.U32 R172, RZ, RZ, -0x1 ;  /* 0xffffffffffac7424 */ /* 0x000fe200078e00ff */
[----:B------:R-:W-:Y:S02]  /*1f310*/  MOV R2, 0x1f330 ;  /* 0x0001f33000027802 */ /* 0x000fe40000000f00 */
[----:B------:R-:W-:Y:S05]  /*1f320*/  CALL.REL.NOINC `($__internal_39_$__cuda_sm70_shflsync_idx_p) ;  /* 0x0000c60000007944 */ /* 0x000fea0003c00000 */
[----:B------:R-:W-:Y:S01]  /*1f330*/  IMAD.MOV.U32 R14, RZ, RZ, R13 ;  /* 0x000000ffff0e7224 */ /* 0x000fe200078e000d */
[----:B------:R-:W-:Y:S01]  /*1f340*/  MOV R12, R8 ;  /* 0x00000008000c7202 */ /* 0x000fe20000000f00 */
[----:B------:R-:W-:Y:S01]  /*1f350*/  IMAD.MOV.U32 R0, RZ, RZ, RZ ;  /* 0x000000ffff007224 */ /* 0x000fe200078e00ff */
[----:B------:R-:W-:Y:S01]  /*1f360*/  MOV R3, 0x1f ;  /* 0x0000001f00037802 */ /* 0x000fe20000000f00 */
[----:B------:R-:W-:Y:S01]  /*1f370*/  IMAD.MOV.U32 R172, RZ, RZ, -0x1 ;  /* 0xffffffffffac7424 */ /* 0x000fe200078e00ff */
[----:B------:R-:W-:-:S02]  /*1f380*/  MOV R2, 0x1f3a0 ;  /* 0x0001f3a000027802 */ /* 0x000fc40000000f00 */
[----:B------:R-:W-:Y:S05]  /*1f390*/  CALL.REL.NOINC `($__internal_39_$__cuda_sm70_shflsync_idx_p) ;  /* 0x0000c59000007944 */ /* 0x000fea0003c00000 */
[----:B------:R-:W-:Y:S01]  /*1f3a0*/  MOV R9, R13 ;  /* 0x0000000d00097202 */ /* 0x000fe20000000f00 */
[----:B------:R-:W-:Y:S05]  /*1f3b0*/  BRA `(.L_x_2023) ;  /* 0xfffe130000007947 */ /* 0x000fea000383ffff */
.L_x_1823:
[----:B------:R-:W-:Y:S01]  /*1f3c0*/  IMAD.MOV.U32 R12, RZ, RZ, R4 ;  /* 0x000000ffff0c7224 */ /* 0x000fe200078e0004 */
[----:B------:R-:W-:Y:S01]  /*1f3d0*/  MOV R3, 0x1f ;  /* 0x0000001f00037802 */ /* 0x000fe20000000f00 */
[----:B------:R-:W-:Y:S01]  /*1f3e0*/  IMAD.MOV.U32 R172, RZ, RZ, -0x1 ;  /* 0xffffffffffac7424 */ /* 0x000fe200078e00ff */
[----:B------:R-:W-:-:S02]  /*1f3f0*/  MOV R2, 0x1f410 ;  /* 0x0001f41000027802 */ /* 0x000fc40000000f00 */
[----:B--23--:R-:W-:Y:S05]  /*1f400*/  CALL.REL.NOINC `($__internal_39_$__cuda_sm70_shflsync_idx_p) ;  /* 0x0000c52000007944 */ /* 0x00cfea0003c00000 */
[----:B------:R-:W-:Y:S01]  /*1f410*/  MOV R0, R13 ;  /* 0x0000000d00007202 */ /* 0x000fe20000000f00 */
[----:B------:R-:W-:Y:S05]  /*1f420*/  BRA `(.L_x_1822) ;  /* 0xfffe12f000007947 */ /* 0x000fea000383ffff */
.L_x_1894:
[----:B-1----:R-:W-:Y:S01]  /*1f430*/  IMAD.MOV.U32 R12, RZ, RZ, R17 ;  /* 0x000000ffff0c7224 */ /* 0x002fe200078e0011 */
[----:B------:R-:W-:Y:S01]  /*1f440*/  MOV R3, 0x181f ;  /* 0x0000181f00037802 */ /* 0x000fe20000000f00 */
[----:B------:R-:W-:Y:S01]  /*1f450*/  IMAD.MOV.U32 R10, RZ, RZ, RZ ;  /* 0x000000ffff0a7224 */ /* 0x000fe200078e00ff */
[----:B------:R-:W-:-:S02]  /*1f460*/  MOV R172, 0xffffffff ;  /* 0xffffffff00ac7802 */ /* 0x000fc40000000f00 */
[----:B------:R-:W-:Y:S02]  /*1f470*/  MOV R2, 0x1f490 ;  /* 0x0001f49000027802 */ /* 0x000fe40000000f00 */
[----:B------:R-:W-:Y:S05]  /*1f480*/  CALL.REL.NOINC `($__internal_39_$__cuda_sm70_shflsync_idx_p) ;  /* 0x0000c4a000007944 */ /* 0x000fea0003c00000 */
[----:B------:R-:W-:Y:S01]  /*1f490*/  MOV R4, R13 ;  /* 0x0000000d00047202 */ /* 0x000fe20000000f00 */
[----:B------:R-:W-:Y:S05]  /*1f4a0*/  BRA `(.L_x_2024) ;  /* 0xfffeb61000007947 */ /* 0x000fea000383ffff */
.L_x_1895:
[----:B------:R-:W-:Y:S01]  /*1f4b0*/  IMAD.MOV.U32 R12, RZ, RZ, R20 ;  /* 0x000000ffff0c7224 */ /* 0x000fe200078e0014 */
[----:B------:R-:W-:Y:S01]  /*1f4c0*/  MOV R3, 0x181f ;  /* 0x0000181f00037802 */ /* 0x000fe20000000f00 */
[----:B------:R-:W-:Y:S01]  /*1f4d0*/  IMAD.MOV.U32 R10, RZ, RZ, RZ ;  /* 0x000000ffff0a7224 */ /* 0x000fe200078e00ff */
[----:B------:R-:W-:Y:S02]  /*1f4e0*/  MOV R172, 0xffffffff ;  /* 0xffffffff00ac7802 */ /* 0x000fe40000000f00 */
[----:B------:R-:W-:Y:S02]  /*1f4f0*/  MOV R2, 0x1f510 ;  /* 0x0001f51000027802 */ /* 0x000fe40000000f00 */
[----:B-12---:R-:W-:Y:S05]  /*1f500*/  CALL.REL.NOINC `($__internal_39_$__cuda_sm70_shflsync_idx_p) ;  /* 0x0000c42000007944 */ /* 0x006fea0003c00000 */
[----:B------:R-:W-:Y:S01]  /*1f510*/  MOV R0, R13 ;  /* 0x0000000d00007202 */ /* 0x000fe20000000f00 */
[----:B------:R-:W-:Y:S05]  /*1f520*/  BRA `(.L_x_2025) ;  /* 0xfffeb5b000007947 */ /* 0x000fea000383ffff */
.L_x_1898:
[----:B--2---:R-:W-:Y:S01]  /*1f530*/  IMAD.MOV.U32 R12, RZ, RZ, R17 ;  /* 0x000000ffff0c7224 */ /* 0x004fe200078e0011 */
[----:B------:R-:W-:Y:S01]  /*1f540*/  MOV R3, 0x181f ;  /* 0x0000181f00037802 */ /* 0x000fe20000000f00 */
[----:B------:R-:W-:Y:S01]  /*1f550*/  IMAD.MOV.U32 R10, RZ, RZ, 0x1 ;  /* 0x00000001ff0a7424 */ /* 0x000fe200078e00ff */
[----:B------:R-:W-:-:S02]  /*1f560*/  MOV R172, 0xffffffff ;  /* 0xffffffff00ac7802 */ /* 0x000fc40000000f00 */
[----:B------:R-:W-:Y:S02]  /*1f570*/  MOV R2, 0x1f590 ;  /* 0x0001f59000027802 */ /* 0x000fe40000000f00 */
[----:B-1-34-:R-:W-:Y:S05]  /*1f580*/  CALL.REL.NOINC `($__internal_39_$__cuda_sm70_shflsync_idx_p) ;  /* 0x0000c3a000007944 */ /* 0x01afea0003c00000 */
[----:B------:R-:W-:Y:S01]  /*1f590*/  IMAD.MOV.U32 R4, RZ, RZ, R13 ;  /* 0x000000ffff047224 */ /* 0x000fe200078e000d */
[----:B------:R-:W-:Y:S01]  /*1f5a0*/  MOV R12, R20 ;  /* 0x00000014000c7202 */ /* 0x000fe20000000f00 */
[----:B------:R-:W-:Y:S01]  /*1f5b0*/  IMAD.MOV.U32 R10, RZ, RZ, 0x1 ;  /* 0x00000001ff0a7424 */ /* 0x000fe200078e00ff */
[----:B------:R-:W-:Y:S01]  /*1f5c0*/  MOV R3, 0x181f ;  /* 0x0000181f00037802 */ /* 0x000fe20000000f00 */
[----:B------:R-:W-:Y:S01]  /*1f5d0*/  IMAD.MOV.U32 R172, RZ, RZ, -0x1 ;  /* 0xffffffffffac7424 */ /* 0x000fe200078e00ff */
[----:B------:R-:W-:Y:S02]  /*1f5e0*/  MOV R2, 0x1f600 ;  /* 0x0001f60000027802 */ /* 0x000fe40000000f00 */
[----:B------:R-:W-:Y:S05]  /*1f5f0*/  CALL.REL.NOINC `($__internal_39_$__cuda_sm70_shflsync_idx_p) ;  /* 0x0000c33000007944 */ /* 0x000fea0003c00000 */
[----:B------:R-:W-:Y:S01]  /*1f600*/  MOV R0, R13 ;  /* 0x0000000d00007202 */ /* 0x000fe20000000f00 */
[----:B------:R-:W-:Y:S05]  /*1f610*/  BRA `(.L_x_2026) ;  /* 0xfffeb66000007947 */ /* 0x000fea000383ffff */
.L_x_1901:
[----:B-1----:R-:W-:Y:S01]  /*1f620*/  IMAD.MOV.U32 R12, RZ, RZ, R17 ;  /* 0x000000ffff0c7224 */ /* 0x002fe200078e0011 */
[----:B------:R-:W-:Y:S01]  /*1f630*/  MOV R3, 0x181f ;  /* 0x0000181f00037802 */ /* 0x000fe20000000f00 */
[----:B------:R-:W-:Y:S01]  /*1f640*/  IMAD.MOV.U32 R10, RZ, RZ, 0x2 ;  /* 0x00000002ff0a7424 */ /* 0x000fe200078e00ff */
[----:B------:R-:W-:Y:S02]  /*1f650*/  MOV R172, 0xffffffff ;  /* 0xffffffff00ac7802 */ /* 0x000fe40000000f00 */
[----:B------:R-:W-:-:S02]  /*1f660*/  MOV R2, 0x1f680 ;  /* 0x0001f68000027802 */ /* 0x000fc40000000f00 */
[----:B--234-:R-:W-:Y:S05]  /*1f670*/  CALL.REL.NOINC `($__internal_39_$__cuda_sm70_shflsync_idx_p) ;  /* 0x0000c2b000007944 */ /* 0x01cfea0003c00000 */
[----:B------:R-:W-:Y:S01]  /*1f680*/  MOV R4, R13 ;  /* 0x0000000d00047202 */ /* 0x000fe20000000f00 */
[----:B------:R-:W-:Y:S05]  /*1f690*/  BRA `(.L_x_2027) ;  /* 0xfffeb77000007947 */ /* 0x000fea000383ffff */
.L_x_1902:
[----:B------:R-:W-:Y:S01]  /*1f6a0*/  IMAD.MOV.U32 R12, RZ, RZ, R20 ;  /* 0x000000ffff0c7224 */ /* 0x000fe200078e0014 */
[----:B------:R-:W-:Y:S01]  /*1f6b0*/  MOV R3, 0x181f ;  /* 0x0000181f00037802 */ /* 0x000fe20000000f00 */
[----:B------:R-:W-:Y:S01]  /*1f6c0*/  IMAD.MOV.U32 R10, RZ, RZ, 0x2 ;  /* 0x00000002ff0a7424 */ /* 0x000fe200078e00ff */
[----:B------:R-:W-:-:S02]  /*1f6d0*/  MOV R172, 0xffffffff ;  /* 0xffffffff00ac7802 */ /* 0x000fc40000000f00 */
[----:B------:R-:W-:Y:S02]  /*1f6e0*/  MOV R2, 0x1f700 ;  /* 0x0001f70000027802 */ /* 0x000fe40000000f00 */
[----:B-1234-:R-:W-:Y:S05]  /*1f6f0*/  CALL.REL.NOINC `($__internal_39_$__cuda_sm70_shflsync_idx_p) ;  /* 0x0000c23000007944 */ /* 0x01efea0003c00000 */
[----:B------:R-:W-:Y:S01]  /*1f700*/  MOV R0, R13 ;  /* 0x0000000d00007202 */ /* 0x000fe20000000f00 */
[----:B------:R-:W-:Y:S05]  /*1f710*/  BRA `(.L_x_2028) ;  /* 0xfffeb71000007947 */ /* 0x000fea000383ffff */
.L_x_1905:
[----:B-1----:R-:W-:Y:S01]  /*1f720*/  IMAD.MOV.U32 R12, RZ, RZ, R17 ;  /* 0x000000ffff0c7224 */ /* 0x002fe200078e0011 */
[----:B------:R-:W-:Y:S01]  /*1f730*/  MOV R3, 0x181f ;  /* 0x0000181f00037802 */ /* 0x000fe20000000f00 */
[----:B------:R-:W-:Y:S01]  /*1f740*/  IMAD.MOV.U32 R10, RZ, RZ, 0x3 ;  /* 0x00000003ff0a7424 */ /* 0x000fe200078e00ff */
[----:B------:R-:W-:Y:S02]  /*1f750*/  MOV R172, 0xffffffff ;  /* 0xffffffff00ac7802 */ /* 0x000fe40000000f00 */
[----:B------:R-:W-:Y:S02]  /*1f760*/  MOV R2, 0x1f780 ;  /* 0x0001f78000027802 */ /* 0x000fe40000000f00 */
[----:B--234-:R-:W-:Y:S05]  /*1f770*/  CALL.REL.NOINC `($__internal_39_$__cuda_sm70_shflsync_idx_p) ;  /* 0x0000c1b000007944 */ /* 0x01cfea0003c00000 */
[----:B------:R-:W-:Y:S01]  /*1f780*/  IMAD.MOV.U32 R4, RZ, RZ, R13 ;  /* 0x000000ffff047224 */ /* 0x000fe200078e000d */
[----:B------:R-:W-:Y:S01]  /*1f790*/  MOV R12, R20 ;  /* 0x00000014000c7202 */ /* 0x000fe20000000f00 */
[----:B------:R-:W-:Y:S01]  /*1f7a0*/  IMAD.MOV.U32 R10, RZ, RZ, 0x3 ;  /* 0x00000003ff0a7424 */ /* 0x000fe200078e00ff */
[----:B------:R-:W-:Y:S01]  /*1f7b0*/  MOV R3, 0x181f ;  /* 0x0000181f00037802 */ /* 0x000fe20000000f00 */
[----:B------:R-:W-:Y:S01]  /*1f7c0*/  IMAD.MOV.U32 R172, RZ, RZ, -0x1 ;  /* 0xffffffffffac7424 */ /* 0x000fe200078e00ff */
[----:B------:R-:W-:-:S02]  /*1f7d0*/  MOV R2, 0x1f7f0 ;  /* 0x0001f7f000027802 */ /* 0x000fc40000000f00 */
[----:B------:R-:W-:Y:S05]  /*1f7e0*/  CALL.REL.NOINC `($__internal_39_$__cuda_sm70_shflsync_idx_p) ;  /* 0x0000c14000007944 */ /* 0x000fea0003c00000 */
[----:B------:R-:W-:Y:S01]  /*1f7f0*/  MOV R0, R13 ;  /* 0x0000000d00007202 */ /* 0x000fe20000000f00 */
[----:B------:R-:W-:Y:S05]  /*1f800*/  BRA `(.L_x_2029) ;  /* 0xfffeb7c000007947 */ /* 0x000fea000383ffff */
.L_x_1957:
[----:B------:R-:W-:Y:S01]  /*1f810*/  IMAD.MOV.U32 R2, RZ, RZ, R229 ;  /* 0x000000ffff027224 */ /* 0x000fe200078e00e5 */
[----:B------:R-:W-:-:S02]  /*1f820*/  MOV R4, 0x2 ;  /* 0x0000000200047802 */ /* 0x000fc40000000f00 */
[----:B------:R-:W-:Y:S02]  /*1f830*/  MOV R3, 0x1f850 ;  /* 0x0001f85000037802 */ /* 0x000fe40000000f00 */
[----:B------:R-:W-:Y:S05]  /*1f840*/  CALL.REL.NOINC `($__internal_38_$__cuda_sm70_shflsync_bfly_p) ;  /* 0x0000c09000007944 */ /* 0x000fea0003c00000 */
[----:B------:R-:W-:Y:S01]  /*1f850*/  MOV R0, R4 ;  /* 0x0000000400007202 */ /* 0x000fe20000000f00 */
[----:B------:R-:W-:Y:S05]  /*1f860*/  BRA `(.L_x_2030) ;  /* 0xffff98f000007947 */ /* 0x000fea000383ffff */
.L_x_1958:
[----:B------:R-:W-:Y:S01]  /*1f870*/  IMAD.MOV.U32 R2, RZ, RZ, R0 ;  /* 0x000000ffff027224 */ /* 0x000fe200078e0000 */
[----:B------:R-:W-:Y:S02]  /*1f880*/  MOV R4, 0x1 ;  /* 0x0000000100047802 */ /* 0x000fe40000000f00 */
[----:B------:R-:W-:Y:S02]  /*1f890*/  MOV R3, 0x1f8b0 ;  /* 0x0001f8b000037802 */ /* 0x000fe40000000f00 */
[----:B-1----:R-:W-:Y:S05]  /*1f8a0*/  CALL.REL.NOINC `($__internal_38_$__cuda_sm70_shflsync_bfly_p) ;  /* 0x0000c03000007944 */ /* 0x002fea0003c00000 */
[----:B------:R-:W-:Y:S01]  /*1f8b0*/  FADD.FTZ R0, R0, R4 ;  /* 0x0000000400007221 */ /* 0x000fe20000010000 */
[----:B------:R-:W-:Y:S02]  /*1f8c0*/  MOV R2, R230 ;  /* 0x000000e600027202 */ /* 0x000fe40000000f00 */
[----:B------:R-:W-:Y:S02]  /*1f8d0*/  MOV R4, 0x2 ;  /* 0x0000000200047802 */ /* 0x000fe40000000f00 */
[----:B------:R-:W-:Y:S02]  /*1f8e0*/  MOV R3, 0x1f900 ;  /* 0x0001f90000037802 */ /* 0x000fe40000000f00 */
[----:B------:R-:W-:Y:S05]  /*1f8f0*/  CALL.REL.NOINC `($__internal_38_$__cuda_sm70_shflsync_bfly_p) ;  /* 0x0000bfe000007944 */ /* 0x000fea0003c00000 */
[----:B------:R-:W-:Y:S01]  /*1f900*/  FADD.FTZ R230, R230, R4 ;  /* 0x00000004e6e67221 */ /* 0x000fe20000010000 */
[----:B------:R-:W-:-:S02]  /*1f910*/  MOV R4, 0x1 ;  /* 0x0000000100047802 */ /* 0x000fc40000000f00 */
[----:B------:R-:W-:Y:S02]  /*1f920*/  MOV R3, 0x1f950 ;  /* 0x0001f95000037802 */ /* 0x000fe40000000f00 */
[----:B------:R-:W-:Y:S02]  /*1f930*/  MOV R2, R230 ;  /* 0x000000e600027202 */ /* 0x000fe40000000f00 */
[----:B------:R-:W-:Y:S05]  /*1f940*/  CALL.REL.NOINC `($__internal_38_$__cuda_sm70_shflsync_bfly_p) ;  /* 0x0000bf9000007944 */ /* 0x000fea0003c00000 */
[----:B------:R-:W-:Y:S01]  /*1f950*/  MOV R3, R4 ;  /* 0x0000000400037202 */ /* 0x000fe20000000f00 */
[----:B------:R-:W-:Y:S05]  /*1f960*/  BRA `(.L_x_2031) ;  /* 0xffff986000007947 */ /* 0x000fea000383ffff */
.L_x_1965:
[----:B--234-:R-:W-:Y:S01]  /*1f970*/  IMAD.MOV.U32 R12, RZ, RZ, R15 ;  /* 0x000000ffff0c7224 */ /* 0x01cfe200078e000f */
[----:B------:R-:W-:Y:S01]  /*1f980*/  MOV R3, 0x181f ;  /* 0x0000181f00037802 */ /* 0x000fe20000000f00 */
[----:B------:R-:W-:Y:S01]  /*1f990*/  IMAD.MOV.U32 R10, RZ, RZ, RZ ;  /* 0x000000ffff0a7224 */ /* 0x000fe200078e00ff */
[----:B------:R-:W-:Y:S02]  /*1f9a0*/  MOV R172, 0xffffffff ;  /* 0xffffffff00ac7802 */ /* 0x000fe40000000f00 */
[----:B------:R-:W-:Y:S02]  /*1f9b0*/  MOV R2, 0x1f9d0 ;  /* 0x0001f9d000027802 */ /* 0x000fe40000000f00 */
[----:B-1----:R-:W-:Y:S05]  /*1f9c0*/  CALL.REL.NOINC `($__internal_39_$__cuda_sm70_shflsync_idx_p) ;  /* 0x0000bf6000007944 */ /* 0x002fea0003c00000 */
[----:B------:R-:W-:Y:S01]  /*1f9d0*/  MOV R7, R13 ;  /* 0x0000000d00077202 */ /* 0x000fe20000000f00 */
[----:B------:R-:W-:Y:S05]  /*1f9e0*/  BRA `(.L_x_2032) ;  /* 0xffffb46000007947 */ /* 0x000fea000383ffff */
.L_x_1966:
[----:B------:R-:W-:Y:S01]  /*1f9f0*/  IMAD.MOV.U32 R12, RZ, RZ, R17 ;  /* 0x000000ffff0c7224 */ /* 0x000fe200078e0011 */
[----:B------:R-:W-:Y:S01]  /*1fa00*/  MOV R3, 0x181f ;  /* 0x0000181f00037802 */ /* 0x000fe20000000f00 */
[----:B------:R-:W-:Y:S01]  /*1fa10*/  IMAD.MOV.U32 R10, RZ, RZ, RZ ;  /* 0x000000ffff0a7224 */ /* 0x000fe200078e00ff */
[----:B------:R-:W-:-:S02]  /*1fa20*/  MOV R172, 0xffffffff ;  /* 0xffffffff00ac7802 */ /* 0x000fc40000000f00 */
[----:B------:R-:W-:Y:S02]  /*1fa30*/  MOV R2, 0x1fa50 ;  /* 0x0001fa5000027802 */ /* 0x000fe40000000f00 */
[----:B-123--:R-:W-:Y:S05]  /*1fa40*/  CALL.REL.NOINC `($__internal_39_$__cuda_sm70_shflsync_idx_p) ;  /* 0x0000bee000007944 */ /* 0x00efea0003c00000 */
[----:B------:R-:W-:Y:S01]  /*1fa50*/  MOV R0, R13 ;  /* 0x0000000d00007202 */ /* 0x000fe20000000f00 */
[----:B------:R-:W-:Y:S05]  /*1fa60*/  BRA `(.L_x_2033) ;  /* 0xffffb40000007947 */ /* 0x000fea000383ffff */
.L_x_1969:
[----:B--2---:R-:W-:Y:S01]  /*1fa70*/  IMAD.MOV.U32 R12, RZ, RZ, R15 ;  /* 0x000000ffff0c7224 */ /* 0x004fe200078e000f */
[----:B------:R-:W-:Y:S01]  /*1fa80*/  MOV R3, 0x181f ;  /* 0x0000181f00037802 */ /* 0x000fe20000000f00 */
[----:B------:R-:W-:Y:S01]  /*1fa90*/  IMAD.MOV.U32 R10, RZ, RZ, 0x1 ;  /* 0x00000001ff0a7424 */ /* 0x000fe200078e00ff */
[----:B------:R-:W-:Y:S02]  /*1faa0*/  MOV R172, 0xffffffff ;  /* 0xffffffff00ac7802 */ /* 0x000fe40000000f00 */
[----:B------:R-:W-:Y:S02]  /*1fab0*/  MOV R2, 0x1fad0 ;  /* 0x0001fad000027802 */ /* 0x000fe40000000f00 */
[----:B-1-34-:R-:W-:Y:S05]  /*1fac0*/  CALL.REL.NOINC `($__internal_39_$__cuda_sm70_shflsync_idx_p) ;  /* 0x0000be6000007944 */ /* 0x01afea0003c00000 */
        /* <DEDUP_REMOVED lines=9> */
.L_x_1972:
[----:B--2---:R-:W-:Y:S01]  /*1fb60*/  IMAD.MOV.U32 R12, RZ, RZ, R15 ;  /* 0x000000ffff0c7224 */ /* 0x004fe200078e000f */
[----:B------:R-:W-:Y:S01]  /*1fb70*/  MOV R3, 0x181f ;  /* 0x0000181f00037802 */ /* 0x000fe20000000f00 */
[----:B------:R-:W-:Y:S01]  /*1fb80*/  IMAD.MOV.U32 R10, RZ, RZ, 0x2 ;  /* 0x00000002ff0a7424 */ /* 0x000fe200078e00ff */
[----:B------:R-:W-:-:S02]  /*1fb90*/  MOV R172, 0xffffffff ;  /* 0xffffffff00ac7802 */ /* 0x000fc40000000f00 */
[----:B------:R-:W-:Y:S02]  /*1fba0*/  MOV R2, 0x1fbc0 ;  /* 0x0001fbc000027802 */ /* 0x000fe40000000f00 */
[----:B-1-34-:R-:W-:Y:S05]  /*1fbb0*/  CALL.REL.NOINC `($__internal_39_$__cuda_sm70_shflsync_idx_p) ;  /* 0x0000bd7000007944 */ /* 0x01afea0003c00000 */
[----:B------:R-:W-:Y:S01]  /*1fbc0*/  MOV R7, R13 ;  /* 0x0000000d00077202 */ /* 0x000fe20000000f00 */
[----:B------:R-:W-:Y:S05]  /*1fbd0*/  BRA `(.L_x_2035) ;  /* 0xffffb5e000007947 */ /* 0x000fea000383ffff */
.L_x_1973:
[----:B--2---:R-:W-:Y:S01]  /*1fbe0*/  IMAD.MOV.U32 R12, RZ, RZ, R17 ;  /* 0x000000ffff0c7224 */ /* 0x004fe200078e0011 */
[----:B------:R-:W-:Y:S01]  /*1fbf0*/  MOV R3, 0x181f ;  /* 0x0000181f00037802 */ /* 0x000fe20000000f00 */
[----:B------:R-:W-:Y:S01]  /*1fc00*/  IMAD.MOV.U32 R10, RZ, RZ, 0x2 ;  /* 0x00000002ff0a7424 */ /* 0x000fe200078e00ff */
[----:B------:R-:W-:Y:S02]  /*1fc10*/  MOV R172, 0xffffffff ;  /* 0xffffffff00ac7802 */ /* 0x000fe40000000f00 */
[----:B------:R-:W-:Y:S02]  /*1fc20*/  MOV R2, 0x1fc40 ;  /* 0x0001fc4000027802 */ /* 0x000fe40000000f00 */
[----:B-1-34-:R-:W-:Y:S05]  /*1fc30*/  CALL.REL.NOINC `($__internal_39_$__cuda_sm70_shflsync_idx_p) ;  /* 0x0000bcf000007944 */ /* 0x01afea0003c00000 */
[----:B------:R-:W-:Y:S01]  /*1fc40*/  MOV R0, R13 ;  /* 0x0000000d00007202 */ /* 0x000fe20000000f00 */
[----:B------:R-:W-:Y:S05]  /*1fc50*/  BRA `(.L_x_2036) ;  /* 0xffffb58000007947 */ /* 0x000fea000383ffff */
.L_x_1976:
[----:B-1----:R-:W-:Y:S01]  /*1fc60*/  IMAD.MOV.U32 R12, RZ, RZ, R15 ;  /* 0x000000ffff0c7224 */ /* 0x002fe200078e000f */
[----:B------:R-:W-:Y:S01]  /*1fc70*/  MOV R3, 0x181f ;  /* 0x0000181f00037802 */ /* 0x000fe20000000f00 */
[----:B------:R-:W-:Y:S01]  /*1fc80*/  IMAD.MOV.U32 R10, RZ, RZ, 0x3 ;  /* 0x00000003ff0a7424 */ /* 0x000fe200078e00ff */
[----:B------:R-:W-:-:S02]  /*1fc90*/  MOV R172, 0xffffffff ;  /* 0xffffffff00ac7802 */ /* 0x000fc40000000f00 */
[----:B------:R-:W-:Y:S02]  /*1fca0*/  MOV R2, 0x1fcc0 ;  /* 0x0001fcc000027802 */ /* 0x000fe40000000f00 */
[----:B--234-:R-:W-:Y:S05]  /*1fcb0*/  CALL.REL.NOINC `($__internal_39_$__cuda_sm70_shflsync_idx_p) ;  /* 0x0000bc7000007944 */ /* 0x01cfea0003c00000 */
        /* <DEDUP_REMOVED lines=9> */
.L_x_1978:
[----:B------:R-:W-:Y:S01]  /*1fd50*/  IMAD.MOV.U32 R12, RZ, RZ, R7 ;  /* 0x000000ffff0c7224 */ /* 0x000fe200078e0007 */
[----:B------:R-:W-:Y:S01]  /*1fd60*/  MOV R3, 0x1c1f ;  /* 0x00001c1f00037802 */ /* 0x000fe20000000f00 */
[----:B------:R-:W-:Y:S01]  /*1fd70*/  IMAD.MOV.U32 R10, RZ, RZ, RZ ;  /* 0x000000ffff0a7224 */ /* 0x000fe200078e00ff */
[----:B------:R-:W-:Y:S02]  /*1fd80*/  MOV R172, 0xffffffff ;  /* 0xffffffff00ac7802 */ /* 0x000fe40000000f00 */
[----:B------:R-:W-:-:S02]  /*1fd90*/  MOV R2, 0x1fdb0 ;  /* 0x0001fdb000027802 */ /* 0x000fc40000000f00 */
[----:B------:R-:W-:Y:S05]  /*1fda0*/  CALL.REL.NOINC `($__internal_39_$__cuda_sm70_shflsync_idx_p) ;  /* 0x0000bb8000007944 */ /* 0x000fea0003c00000 */
[----:B------:R-:W-:Y:S01]  /*1fdb0*/  MOV R4, R13 ;  /* 0x0000000d00047202 */ /* 0x000fe20000000f00 */
[----:B------:R-:W-:Y:S05]  /*1fdc0*/  BRA `(.L_x_2038) ;  /* 0xffffb95000007947 */ /* 0x000fea000383ffff */
.L_x_1979:
[----:B------:R-:W-:Y:S01]  /*1fdd0*/  IMAD.MOV.U32 R12, RZ, RZ, R5 ;  /* 0x000000ffff0c7224 */ /* 0x000fe200078e0005 */
[----:B------:R-:W-:Y:S01]  /*1fde0*/  MOV R3, 0x1c1f ;  /* 0x00001c1f00037802 */ /* 0x000fe20000000f00 */
[----:B------:R-:W-:Y:S01]  /*1fdf0*/  IMAD.MOV.U32 R10, RZ, RZ, RZ ;  /* 0x000000ffff0a7224 */ /* 0x000fe200078e00ff */
[----:B------:R-:W-:-:S02]  /*1fe00*/  MOV R172, 0xffffffff ;  /* 0xffffffff00ac7802 */ /* 0x000fc40000000f00 */
[----:B------:R-:W-:Y:S02]  /*1fe10*/  MOV R2, 0x1fe30 ;  /* 0x0001fe3000027802 */ /* 0x000fe40000000f00 */
[----:B-12---:R-:W-:Y:S05]  /*1fe20*/  CALL.REL.NOINC `($__internal_39_$__cuda_sm70_shflsync_idx_p) ;  /* 0x0000bb0000007944 */ /* 0x006fea0003c00000 */
[----:B------:R-:W-:Y:S01]  /*1fe30*/  MOV R0, R13 ;  /* 0x0000000d00007202 */ /* 0x000fe20000000f00 */
[----:B------:R-:W-:Y:S05]  /*1fe40*/  BRA `(.L_x_2039) ;  /* 0xffffb8f000007947 */ /* 0x000fea000383ffff */
.L_x_1982:
        /* <DEDUP_REMOVED lines=15> */
.L_x_1986:
[----:B------:R-:W-:Y:S01]  /*1ff40*/  IMAD.MOV.U32 R12, RZ, RZ, R14 ;  /* 0x000000ffff0c7224 */ /* 0x000fe200078e000e */
[----:B------:R-:W-:Y:S01]  /*1ff50*/  MOV R3, 0x181f ;  /* 0x0000181f00037802 */ /* 0x000fe20000000f00 */
[----:B------:R-:W-:Y:S01]  /*1ff60*/  IMAD.MOV.U32 R10, RZ, RZ, RZ ;  /* 0x000000ffff0a7224 */ /* 0x000fe200078e00ff */
[----:B------:R-:W-:-:S02]  /*1ff70*/  MOV R172, 0xffffffff ;  /* 0xffffffff00ac7802 */ /* 0x000fc40000000f00 */
[----:B------:R-:W-:Y:S02]  /*1ff80*/  MOV R2, 0x1ffa0 ;  /* 0x0001ffa000027802 */ /* 0x000fe40000000f00 */
[----:B---3--:R-:W-:Y:S05]  /*1ff90*/  CALL.REL.NOINC `($__internal_39_$__cuda_sm70_shflsync_idx_p) ;  /* 0x0000b99000007944 */ /* 0x008fea0003c00000 */
[----:B------:R-:W-:Y:S01]  /*1ffa0*/  MOV R7, R13 ;  /* 0x0000000d00077202 */ /* 0x000fe20000000f00 */
[----:B------:R-:W-:Y:S05]  /*1ffb0*/  BRA `(.L_x_2041) ;  /* 0xffffd94000007947 */ /* 0x000fea000383ffff */
.L_x_1987:
[----:B------:R-:W-:Y:S01]  /*1ffc0*/  IMAD.MOV.U32 R12, RZ, RZ, R17 ;  /* 0x000000ffff0c7224 */ /* 0x000fe200078e0011 */
[----:B------:R-:W-:Y:S01]  /*1ffd0*/  MOV R3, 0x181f ;  /* 0x0000181f00037802 */ /* 0x000fe20000000f00 */
[----:B------:R-:W-:Y:S01]  /*1ffe0*/  IMAD.MOV.U32 R10, RZ, RZ, RZ ;  /* 0x000000ffff0a7224 */ /* 0x000fe200078e00ff */
[----:B------:R-:W-:Y:S02]  /*1fff0*/  MOV R172, 0xffffffff ;  /* 0xffffffff00ac7802 */ /* 0x000fe40000000f00 */
[----:B------:R-:W-:Y:S02]  /*20000*/  MOV R2, 0x20020 ;  /* 0x0002002000027802 */ /* 0x000fe40000000f00 */
[----:B-123--:R-:W-:Y:S05]  /*20010*/  CALL.REL.NOINC `($__internal_39_$__cuda_sm70_shflsync_idx_p) ;  /* 0x0000b91000007944 */ /* 0x00efea0003c00000 */
[----:B------:R-:W-:Y:S01]  /*20020*/  MOV R0, R13 ;  /* 0x0000000d00007202 */ /* 0x000fe20000000f00 */
[----:B------:R-:W-:Y:S05]  /*20030*/  BRA `(.L_x_2042) ;  /* 0xffffd8e000007947 */ /* 0x000fea000383ffff */
.L_x_1990:
        /* <DEDUP_REMOVED lines=15> */
.L_x_1993:
        /* <DEDUP_REMOVED lines=8> */
.L_x_1994:
[----:B-1----:R-:W-:Y:S01]  /*201b0*/  IMAD.MOV.U32 R12, RZ, RZ, R17 ;  /* 0x000000ffff0c7224 */ /* 0x002fe200078e0011 */
[----:B------:R-:W-:Y:S01]  /*201c0*/  MOV R3, 0x181f ;  /* 0x0000181f00037802 */ /* 0x000fe20000000f00 */
[----:B------:R-:W-:Y:S01]  /*201d0*/  IMAD.MOV.U32 R10, RZ, RZ, 0x2 ;  /* 0x00000002ff0a7424 */ /* 0x000fe200078e00ff */
[----:B------:R-:W-:-:S02]  /*201e0*/  MOV R172, 0xffffffff ;  /* 0xffffffff00ac7802 */ /* 0x000fc40000000f00 */
[----:B------:R-:W-:Y:S02]  /*201f0*/  MOV R2, 0x20210 ;  /* 0x0002021000027802 */ /* 0x000fe40000000f00 */
[----:B--234-:R-:W-:Y:S05]  /*20200*/  CALL.REL.NOINC `($__internal_39_$__cuda_sm70_shflsync_idx_p) ;  /* 0x0000b72000007944 */ /* 0x01cfea0003c00000 */
[----:B------:R-:W-:Y:S01]  /*20210*/  MOV R0, R13 ;  /* 0x0000000d00007202 */ /* 0x000fe20000000f00 */
[----:B------:R-:W-:Y:S05]  /*20220*/  BRA `(.L_x_2045) ;  /* 0xffffda6000007947 */ /* 0x000fea000383ffff */
.L_x_1997:
        /* <DEDUP_REMOVED lines=15> */
.L_x_1999:
[----:B------:R-:W-:Y:S01]  /*20320*/  IMAD.MOV.U32 R12, RZ, RZ, R145 ;  /* 0x000000ffff0c7224 */ /* 0x000fe200078e0091 */
[----:B------:R-:W-:Y:S01]  /*20330*/  MOV R3, 0x1f ;  /* 0x0000001f00037802 */ /* 0x000fe20000000f00 */
[----:B------:R-:W-:Y:S01]  /*20340*/  IMAD.MOV.U32 R10, RZ, RZ, RZ ;  /* 0x000000ffff0a7224 */ /* 0x000fe200078e00ff */
[----:B------:R-:W-:-:S02]  /*20350*/  MOV R172, 0xffffffff ;  /* 0xffffffff00ac7802 */ /* 0x000fc40000000f00 */
[----:B------:R-:W-:Y:S02]  /*20360*/  MOV R2, 0x20380 ;  /* 0x0002038000027802 */ /* 0x000fe40000000f00 */
[----:B------:R-:W-:Y:S05]  /*20370*/  CALL.REL.NOINC `($__internal_39_$__cuda_sm70_shflsync_idx_p) ;  /* 0x0000b5b000007944 */ /* 0x000fea0003c00000 */
[----:B------:R-:W-:Y:S01]  /*20380*/  MOV R14, R13 ;  /* 0x0000000d000e7202 */ /* 0x000fe20000000f00 */
[----:B------:R-:W-:Y:S05]  /*20390*/  BRA `(.L_x_2047) ;  /* 0xffffdd1000007947 */ /* 0x000fea000383ffff */
.L_x_2000:
[----:B------:R-:W-:Y:S01]  /*203a0*/  IMAD.MOV.U32 R12, RZ, RZ, R145 ;  /* 0x000000ffff0c7224 */ /* 0x000fe200078e0091 */
[----:B------:R-:W-:Y:S01]  /*203b0*/  MOV R3, 0x1f ;  /* 0x0000001f00037802 */ /* 0x000fe20000000f00 */
[----:B------:R-:W-:Y:S01]  /*203c0*/  IMAD.MOV.U32 R10, RZ, RZ, 0x1 ;  /* 0x00000001ff0a7424 */ /* 0x000fe200078e00ff */
[----:B------:R-:W-:Y:S02]  /*203d0*/  MOV R172, 0xffffffff ;  /* 0xffffffff00ac7802 */ /* 0x000fe40000000f00 */
[----:B------:R-:W-:Y:S02]  /*203e0*/  MOV R2, 0x20400 ;  /* 0x0002040000027802 */ /* 0x000fe40000000f00 */
[----:B-12---:R-:W-:Y:S05]  /*203f0*/  CALL.REL.NOINC `($__internal_39_$__cuda_sm70_shflsync_idx_p) ;  /* 0x0000b53000007944 */ /* 0x006fea0003c00000 */
[----:B------:R-:W-:Y:S01]  /*20400*/  MOV R9, R13 ;  /* 0x0000000d00097202 */ /* 0x000fe20000000f00 */
[----:B------:R-:W-:Y:S05]  /*20410*/  BRA `(.L_x_2048) ;  /* 0xffffdcb000007947 */ /* 0x000fea000383ffff */
.L_x_2001:
[----:B------:R-:W-:Y:S02]  /*20420*/  MOV R3, 0x1 ;  /* 0x0000000100037802 */ /* 0x000fe40000000f00 */
[----:B------:R-:W-:Y:S02]  /*20430*/  MOV R2, 0x20450 ;  /* 0x0002045000027802 */ /* 0x000fe40000000f00 */
[----:B-1234-:R-:W-:Y:S05]  /*20440*/  CALL.REL.NOINC `($__internal_40_$__cuda_sm70_shflsync_up_p) ;  /* 0x0000b52000007944 */ /* 0x01efea0003c00000 */
[----:B------:R-:W-:Y:S05]  /*20450*/  BRA `(.L_x_2049) ;  /* 0xffffdd9000007947 */ /* 0x000fea000383ffff */
.L_x_2002:
[----:B------:R-:W-:Y:S02]  /*20460*/  MOV R3, 0x2 ;  /* 0x0000000200037802 */ /* 0x000fe40000000f00 */
[----:B------:R-:W-:-:S02]  /*20470*/  MOV R2, 0x20490 ;  /* 0x0002049000027802 */ /* 0x000fc40000000f00 */
[----:B--2-4-:R-:W-:Y:S05]  /*20480*/  CALL.REL.NOINC `($__internal_40_$__cuda_sm70_shflsync_up_p) ;  /* 0x0000b4e000007944 */ /* 0x014fea0003c00000 */
        /* <DEDUP_REMOVED lines=25> */
.L_x_2006:
[----:B------:R-:W-:Y:S02]  /*20620*/  MOV R3, 0x1 ;  /* 0x0000000100037802 */ /* 0x000fe40000000f00 */
[----:B------:R-:W-:Y:S02]  /*20630*/  MOV R2, 0x20650 ;  /* 0x0002065000027802 */ /* 0x000fe40000000f00 */
[----:B------:R-:W-:Y:S05]  /*20640*/  CALL.REL.NOINC `($__internal_40_$__cuda_sm70_shflsync_up_p) ;  /* 0x0000b32000007944 */ /* 0x000fea0003c00000 */
[----:B------:R-:W-:Y:S01]  /*20650*/  MOV R2, R4 ;  /* 0x0000000400027202 */ /* 0x000fe20000000f00 */
[----:B------:R-:W-:Y:S05]  /*20660*/  BRA `(.L_x_2051) ;  /* 0xffffdde000007947 */ /* 0x000fea000383ffff */
.L_x_2007:
        /* <DEDUP_REMOVED lines=28> */
.L_x_2009:
[----:B------:R-:W-:Y:S02]  /*20830*/  SEL R0, RZ, 0x1, P0 ;  /* 0x00000001ff007807 */ /* 0x000fe40000000000 */
[----:B------:R-:W-:Y:S02]  /*20840*/  MOV R2, 0x20860 ;  /* 0x0002086000027802 */ /* 0x000fe40000000f00 */
[----:B-1----:R-:W-:Y:S05]  /*20850*/  CALL.REL.NOINC `($__internal_41_$__cuda_sm70_votesync_ballot) ;  /* 0x0000b17000007944 */ /* 0x002fea0003c00000 */
[----:B------:R-:W-:Y:S01]  /*20860*/  MOV R5, R0 ;  /* 0x0000000000057202 */ /* 0x000fe20000000f00 */
[----:B------:R-:W-:Y:S05]  /*20870*/  BRA `(.L_x_2053) ;  /* 0xffffdd6000007947 */ /* 0x000fea000383ffff */
.L_x_2010:
[----:B------:R-:W-:Y:S01]  /*20880*/  IMAD.MOV.U32 R12, RZ, RZ, R7 ;  /* 0x000000ffff0c7224 */ /* 0x000fe200078e0007 */
[----:B------:R-:W-:Y:S01]  /*20890*/  MOV R3, 0x1f ;  /* 0x0000001f00037802 */ /* 0x000fe20000000f00 */
[----:B------:R-:W-:Y:S01]  /*208a0*/  IMAD.MOV.U32 R10, RZ, RZ, R0 ;  /* 0x000000ffff0a7224 */ /* 0x000fe200078e0000 */
[----:B------:R-:W-:Y:S02]  /*208b0*/  MOV R172, 0xffffffff ;  /* 0xffffffff00ac7802 */ /* 0x000fe40000000f00 */
[----:B------:R-:W-:Y:S02]  /*208c0*/  MOV R2, 0x208e0 ;  /* 0x000208e000027802 */ /* 0x000fe40000000f00 */
[----:B-1----:R-:W-:Y:S05]  /*208d0*/  CALL.REL.NOINC `($__internal_39_$__cuda_sm70_shflsync_idx_p) ;  /* 0x0000b05000007944 */ /* 0x002fea0003c00000 */
[----:B------:R-:W-:Y:S01]  /*208e0*/  IMAD.MOV.U32 R9, RZ, RZ, R13 ;  /* 0x000000ffff097224 */ /* 0x000fe200078e000d */
[----:B------:R-:W-:Y:S01]  /*208f0*/  MOV R12, R8 ;  /* 0x00000008000c7202 */ /* 0x000fe20000000f00 */
[----:B------:R-:W-:Y:S01]  /*20900*/  IMAD.MOV.U32 R10, RZ, RZ, R0 ;  /* 0x000000ffff0a7224 */ /* 0x000fe200078e0000 */
[----:B------:R-:W-:Y:S01]  /*20910*/  MOV R3, 0x1f ;  /* 0x0000001f00037802 */ /* 0x000fe20000000f00 */
[----:B------:R-:W-:Y:S01]  /*20920*/  IMAD.MOV.U32 R172, RZ, RZ, -0x1 ;  /* 0xffffffffffac7424 */ /* 0x000fe200078e00ff */
[----:B------:R-:W-:-:S02]  /*20930*/  MOV R2, 0x20950 ;  /* 0x0002095000027802 */ /* 0x000fc40000000f00 */
[----:B------:R-:W-:Y:S05]  /*20940*/  CALL.REL.NOINC `($__internal_39_$__cuda_sm70_shflsync_idx_p) ;  /* 0x0000afe000007944 */ /* 0x000fea0003c00000 */
[----:B------:R-:W-:Y:S01]  /*20950*/  MOV R8, R13 ;  /* 0x0000000d00087202 */ /* 0x000fe20000000f00 */
[----:B------:R-:W-:Y:S05]  /*20960*/  BRA `(.L_x_2054) ;  /* 0xffffdcc000007947 */ /* 0x000fea000383ffff */
.L_x_2013:
[----:B------:R-:W-:Y:S01]  /*20970*/  IMAD.MOV.U32 R12, RZ, RZ, R4 ;  /* 0x000000ffff0c7224 */ /* 0x000fe200078e0004 */
[----:B------:R-:W-:Y:S01]  /*20980*/  MOV R3, 0x1f ;  /* 0x0000001f00037802 */ /* 0x000fe20000000f00 */
[----:B------:R-:W-:Y:S01]  /*20990*/  IMAD.MOV.U32 R10, RZ, RZ, R0 ;  /* 0x000000ffff0a7224 */ /* 0x000fe200078e0000 */
[----:B------:R-:W-:-:S02]  /*209a0*/  MOV R172, 0xffffffff ;  /* 0xffffffff00ac7802 */ /* 0x000fc40000000f00 */
[----:B------:R-:W-:Y:S02]  /*209b0*/  MOV R2, 0x209d0 ;  /* 0x000209d000027802 */ /* 0x000fe40000000f00 */
[----:B-1-34-:R-:W-:Y:S05]  /*209c0*/  CALL.REL.NOINC `($__internal_39_$__cuda_sm70_shflsync_idx_p) ;  /* 0x0000af6000007944 */ /* 0x01afea0003c00000 */
[----:B------:R-:W-:Y:S01]  /*209d0*/  MOV R16, R13 ;  /* 0x0000000d00107202 */ /* 0x000fe20000000f00 */
[----:B------:R-:W-:Y:S05]  /*209e0*/  BRA `(.L_x_2012) ;  /* 0xffffdca000007947 */ /* 0x000fea000383ffff */
        .type           $_ZN7cutlass13device_kernelIN5flash19enable_sm80_to_sm89INS1_16FlashAttnFwdSm80INS1_25CollectiveMainloopFwdSm80ILi8ELi1ELb0EN4cute5tupleIJNS5_1CILi128EEENS7_ILi48EEENS7_ILi256EEEEEELi256ENS_10bfloat16_tEfNS_4arch4Sm80ELb0ELb1ELb1ELb1ELb0ELb1ELb1ELb1EEENS1_21CollectiveEpilogueFwdINS6_IJS8_SA_S9_EEENS6_IJNS7_ILi1EEESI_SI_EEESC_SE_Li256ELb1ELb1ELb1ELb0EEENS1_36VarlenDynamicPersistentTileSchedulerILi128ELi48ELi256ELi256ELb1ELb1ELb0ELb1ELb0ELb1EEEEEEEEEvNT_6ParamsE$_ZZN5flash25CollectiveMainloopFwdSm80ILi8ELi1ELb0EN4cute5tupleIJNS1_1CILi128EEENS3_ILi48EEENS3_ILi256EEEEEELi256EN7cutlass10bfloat16_tEfNS8_4arch4Sm80ELb0ELb1ELb1ELb1ELb0ELb1ELb1ELb1EE3mmaINS_16FlashAttnFwdSm80ISC_NS_21CollectiveEpilogueFwdINS2_IJS4_S6_S5_EEENS2_IJNS3_ILi1EEESH_SH_EEES9_SB_Li256ELb1ELb1ELb1ELb0EEENS_36VarlenDynamicPersistentTileSchedulerILi128ELi48ELi256ELi256ELb1ELb1ELb0ELb1ELb0ELb1EEEE13SharedStorageENS1_6TensorINS1_11ArrayEngineIfLm128EEENS1_6LayoutINS2_IJNS2_IJNS3_ILi2EEESS_EEESH_NS3_ILi32EEEEEENS2_IJNS2_IJSH_SS_EEENS3_ILi0EEENS3_ILi4EEEEEEEEEENS_7SoftmaxILi2ELi0EEEEEbRKNSC_6ParamsERT0_RT1_iRKNS_16SeqlenInfoQKNewKILb1ELb1EEENS2_IJiiiiEEERT_ENKUlvE_clEv,@function
        .size           $_ZN7cutlass13device_kernelIN5flash19enable_sm80_to_sm89INS1_16FlashAttnFwdSm80INS1_25CollectiveMainloopFwdSm80ILi8ELi1ELb0EN4cute5tupleIJNS5_1CILi128EEENS7_ILi48EEENS7_ILi256EEEEEELi256ENS_10bfloat16_tEfNS_4arch4Sm80ELb0ELb1ELb1ELb1ELb0ELb1ELb1ELb1EEENS1_21CollectiveEpilogueFwdINS6_IJS8_SA_S9_EEENS6_IJNS7_ILi1EEESI_SI_EEESC_SE_Li256ELb1ELb1ELb1ELb0EEENS1_36VarlenDynamicPersistentTileSchedulerILi128ELi48ELi256ELi256ELb1ELb1ELb0ELb1ELb0ELb1EEEEEEEEEvNT_6ParamsE$_ZZN5flash25CollectiveMainloopFwdSm80ILi8ELi1ELb0EN4cute5tupleIJNS1_1CILi128EEENS3_ILi48EEENS3_ILi256EEEEEELi256EN7cutlass10bfloat16_tEfNS8_4arch4Sm80ELb0ELb1ELb1ELb1ELb0ELb1ELb1ELb1EE3mmaINS_16FlashAttnFwdSm80ISC_NS_21CollectiveEpilogueFwdINS2_IJS4_S6_S5_EEENS2_IJNS3_ILi1EEESH_SH_EEES9_SB_Li256ELb1ELb1ELb1ELb0EEENS_36VarlenDynamicPersistentTileSchedulerILi128ELi48ELi256ELi256ELb1ELb1ELb0ELb1ELb0ELb1EEEE13SharedStorageENS1_6TensorINS1_11ArrayEngineIfLm128EEENS1_6LayoutINS2_IJNS2_IJNS3_ILi2EEESS_EEESH_NS3_ILi32EEEEEENS2_IJNS2_IJSH_SS_EEENS3_ILi0EEENS3_ILi4EEEEEEEEEENS_7SoftmaxILi2ELi0EEEEEbRKNSC_6ParamsERT0_RT1_iRKNS_16SeqlenInfoQKNewKILb1ELb1EEENS2_IJiiiiEEERT_ENKUlvE_clEv,($__internal_38_$__cuda_sm70_shflsync_bfly_p - $_ZN7cutlass13device_kernelIN5flash19enable_sm80_to_sm89INS1_16FlashAttnFwdSm80INS1_25CollectiveMainloopFwdSm80ILi8ELi1ELb0EN4cute5tupleIJNS5_1CILi128EEENS7_ILi48EEENS7_ILi256EEEEEELi256ENS_10bfloat16_tEfNS_4arch4Sm80ELb0ELb1ELb1ELb1ELb0ELb1ELb1ELb1EEENS1_21CollectiveEpilogueFwdINS6_IJS8_SA_S9_EEENS6_IJNS7_ILi1EEESI_SI_EEESC_SE_Li256ELb1ELb1ELb1ELb0EEENS1_36VarlenDynamicPersistentTileSchedulerILi128ELi48ELi256ELi256ELb1ELb1ELb0ELb1ELb0ELb1EEEEEEEEEvNT_6ParamsE$_ZZN5flash25CollectiveMainloopFwdSm80ILi8ELi1ELb0EN4cute5tupleIJNS1_1CILi128EEENS3_ILi48EEENS3_ILi256EEEEEELi256EN7cutlass10bfloat16_tEfNS8_4arch4Sm80ELb0ELb1ELb1ELb1ELb0ELb1ELb1ELb1EE3mmaINS_16FlashAttnFwdSm80ISC_NS_21CollectiveEpilogueFwdINS2_IJS4_S6_S5_EEENS2_IJNS3_ILi1EEESH_SH_EEES9_SB_Li256ELb1ELb1ELb1ELb0EEENS_36VarlenDynamicPersistentTileSchedulerILi128ELi48ELi256ELi256ELb1ELb1ELb0ELb1ELb0ELb1EEEE13SharedStorageENS1_6TensorINS1_11ArrayEngineIfLm128EEENS1_6LayoutINS2_IJNS2_IJNS3_ILi2EEESS_EEESH_NS3_ILi32EEEEEENS2_IJNS2_IJSH_SS_EEENS3_ILi0EEENS3_ILi4EEEEEEEEEENS_7SoftmaxILi2ELi0EEEEEbRKNSC_6ParamsERT0_RT1_iRKNS_16SeqlenInfoQKNewKILb1ELb1EEENS2_IJiiiiEEERT_ENKUlvE_clEv)
$_ZN7cutlass13device_kernelIN5flash19enable_sm80_to_sm89INS1_16FlashAttnFwdSm80INS1_25CollectiveMainloopFwdSm80ILi8ELi1ELb0EN4cute5tupleIJNS5_1CILi128EEENS7_ILi48EEENS7_ILi256EEEEEELi256ENS_10bfloat16_tEfNS_4arch4Sm80ELb0ELb1ELb1ELb1ELb0ELb1ELb1ELb1EEENS1_21CollectiveEpilogueFwdINS6_IJS8_SA_S9_EEENS6_IJNS7_ILi1EEESI_SI_EEESC_SE_Li256ELb1ELb1ELb1ELb0EEENS1_36VarlenDynamicPersistentTileSchedulerILi128ELi48ELi256ELi256ELb1ELb1ELb0ELb1ELb0ELb1EEEEEEEEEvNT_6ParamsE$_ZZN5flash25CollectiveMainloopFwdSm80ILi8ELi1ELb0EN4cute5tupleIJNS1_1CILi128EEENS3_ILi48EEENS3_ILi256EEEEEELi256EN7cutlass10bfloat16_tEfNS8_4arch4Sm80ELb0ELb1ELb1ELb1ELb0ELb1ELb1ELb1EE3mmaINS_16FlashAttnFwdSm80ISC_NS_21CollectiveEpilogueFwdINS2_IJS4_S6_S5_EEENS2_IJNS3_ILi1EEESH_SH_EEES9_SB_Li256ELb1ELb1ELb1ELb0EEENS_36VarlenDynamicPersistentTileSchedulerILi128ELi48ELi256ELi256ELb1ELb1ELb0ELb1ELb0ELb1EEEE13SharedStorageENS1_6TensorINS1_11ArrayEngineIfLm128EEENS1_6LayoutINS2_IJNS2_IJNS3_ILi2EEESS_EEESH_NS3_ILi32EEEEEENS2_IJNS2_IJSH_SS_EEENS3_ILi0EEENS3_ILi4EEEEEEEEEENS_7SoftmaxILi2ELi0EEEEEbRKNSC_6ParamsERT0_RT1_iRKNS_16SeqlenInfoQKNewKILb1ELb1EEENS2_IJiiiiEEERT_ENKUlvE_clEv:
[----:B------:R-:W-:-:S05]  /*209f0*/  IADD3 R16, R81, -c[0x0][0x20], RZ ;  /* 0x8000080051107a10 */ /* 0x000fca0007ffe0ff */
[----:B------:R-:W2:Y:S01]  /*20a00*/  LDL.64 R12, [R16] ;  /* 0x00000000100c7983 */ /* 0x000ea20000100a00 */
[----:B------:R-:W-:-:S03]  /*20a10*/  ULDC.64 UR4, c[0x0][0x118] ;  /* 0x0000460000047ab9 */ /* 0x000fc60000000a00 */
[----:B--2---:R-:W2:Y:S02]  /*20a20*/  LD.E R0, [R12.64+0x11c] ;  /* 0x00011c040c007980 */ /* 0x004ea4000c101900 */
[----:B--2---:R-:W-:-:S13]  /*20a30*/  ISETP.GT.AND P0, PT, R0, RZ, PT ;  /* 0x000000ff0000720c */ /* 0x004fda0003f04270 */
[----:B------:R-:W-:Y:S05]  /*20a40*/  @P0 BRA `(.L_x_2055) ;  /* 0x0000004000000947 */ /* 0x000fea0003800000 */
[----:B------:R-:W-:Y:S01]  /*20a50*/  MOV R2, R131 ;  /* 0x0000008300027202 */ /* 0x000fe20000000f00 */
[----:B------:R-:W-:-:S04]  /*20a60*/  DEPBAR.LE SB0, 0x1 ;  /* 0x000080400000791a */ /* 0x000fc80000000000 */
[----:B------:R-:W-:-:S04]  /*20a70*/  MOV R3, 0x0 ;  /* 0x0000000000037802 */ /* 0x000fc80000000f00 */
[----:B------:R-:W-:Y:S05]  /*20a80*/  RET.REL.NODEC R2 `(_ZN7cutlass13device_kernelIN5flash19enable_sm80_to_sm89INS1_16FlashAttnFwdSm80INS1_25CollectiveMainloopFwdSm80ILi8ELi1ELb0EN4cute5tupleIJNS5_1CILi128EEENS7_ILi48EEENS7_ILi256EEEEEELi256ENS_10bfloat16_tEfNS_4arch4Sm80ELb0ELb1ELb1ELb1ELb0ELb1ELb1ELb1EEENS1_21CollectiveEpilogueFwdINS6_IJS8_SA_S9_EEENS6_IJNS7_ILi1EEESI_SI_EEESC_SE_Li256ELb1ELb1ELb1ELb0EEENS1_36VarlenDynamicPersistentTileSchedulerILi128ELi48ELi256ELi256ELb1ELb1ELb0ELb1ELb0ELb1EEEEEEEEEvNT_6ParamsE) ;  /* 0xfffdf57002007950 */ /* 0x000fea0003c3ffff */
.L_x_2055:
[----:B------:R1:W2:Y:S04]  /*20a90*/  LDL.64 R8, [R16+0x8] ;  /* 0x0000080010087983 */ /* 0x0002a80000100a00 */
[----:B------:R1:W3:Y:S04]  /*20aa0*/  LDL.64 R2, [R16+0x20] ;  /* 0x0000200010027983 */ /* 0x0002e80000100a00 */
[----:B------:R1:W4:Y:S04]  /*20ab0*/  LDL.64 R14, [R16+0x18] ;  /* 0x00001800100e7983 */ /* 0x0003280000100a00 */
[----:B------:R-:W4:Y:S04]  /*20ac0*/  LD.E.U8 R18, [R12.64+0x138] ;  /* 0x000138040c127980 */ /* 0x000f28000c101100 */
[----:B------:R2:W5:Y:S04]  /*20ad0*/  LD.E R20, [R12.64+0x164] ;  /* 0x000164040c147980 */ /* 0x000568000c101900 */
[----:B-1----:R-:W4:Y:S04]  /*20ae0*/  LDL.64 R16, [R16+0x10] ;  /* 0x0000100010107983 */ /* 0x002f280000100a00 */
[----:B--2---:R1:W2:Y:S04]  /*20af0*/  LD.E R32, [R8.64] ;  /* 0x0000000408207980 */ /* 0x0042a8000c101900 */
[----:B---3--:R3:W2:Y:S04]  /*20b00*/  LD.E R68, [R2.64] ;  /* 0x0000000402447980 */ /* 0x0086a8000c101900 */
[----:B----4-:R4:W2:Y:S04]  /*20b10*/  LD.E R7, [R14.64+0x20] ;  /* 0x000020040e077980 */ /* 0x0108a8000c101900 */
[----:B-1----:R1:W5:Y:S04]  /*20b20*/  LD.E.64 R8, [R12.64+0x120] ;  /* 0x000120040c087980 */ /* 0x002368000c101b00 */
[----:B---3--:R1:W5:Y:S04]  /*20b30*/  LD.E.64 R2, [R12.64+0x130] ;  /* 0x000130040c027980 */ /* 0x008368000c101b00 */
[----:B------:R3:W5:Y:S04]  /*20b40*/  LD.E R23, [R16.64] ;  /* 0x0000000410177980 */ /* 0x000768000c101900 */
[----:B----4-:R1:W5:Y:S04]  /*20b50*/  LD.E.64 R14, [R12.64+0x110] ;  /* 0x000110040c0e7980 */ /* 0x010368000c101b00 */
[----:B---3--:R1:W5:Y:S01]  /*20b60*/  LD.E.64 R16, [R12.64+0x128] ;  /* 0x000128040c107980 */ /* 0x008362000c101b00 */
[----:B------:R-:W-:-:S02]  /*20b70*/  ISETP.NE.AND P0, PT, R18, RZ, PT ;  /* 0x000000ff1200720c */ /* 0x000fc40003f05270 */
[----:B--2---:R-:W-:-:S04]  /*20b80*/  SHF.R.S32.HI R4, RZ, 0x1f, R32 ;  /* 0x0000001fff047819 */ /* 0x004fc80000011420 */
[----:B------:R-:W-:-:S04]  /*20b90*/  LEA.HI R4, R4, R32, RZ, 0x3 ;  /* 0x0000002004047211 */ /* 0x000fc800078f18ff */
[----:B------:R-:W-:Y:S02]  /*20ba0*/  LOP3.LUT R10, R4, 0xfffffff8, RZ, 0xc0, !PT ;  /* 0xfffffff8040a7812 */ /* 0x000fe400078ec0ff */
[----:B------:R-:W-:-:S03]  /*20bb0*/  SHF.R.S32.HI R80, RZ, 0x3, R4 ;  /* 0x00000003ff507819 */ /* 0x000fc60000011404 */
[----:B------:R-:W-:Y:S02]  /*20bc0*/  IMAD.IADD R56, R32, 0x1, -R10 ;  /* 0x0000000120387824 */ /* 0x000fe400078e0a0a */
[----:B------:R-:W-:Y:S01]  /*20bd0*/  IMAD R69, R68, 0x80, R80 ;  /* 0x0000008044457824 */ /* 0x000fe200078e0250 */
[----:B------:R-:W-:Y:S01]  /*20be0*/  SHF.R.S32.HI R22, RZ, 0x1f, R7 ;  /* 0x0000001fff167819 */ /* 0x000fe20000011407 */
[C---:B------:R-:W-:Y:S02]  /*20bf0*/  IMAD.SHL.U32 R57, R56.reuse, 0x8, RZ ;  /* 0x0000000838397824 */ /* 0x040fe400078e00ff */
[----:B------:R-:W-:Y:S01]  /*20c00*/  IMAD R4, R56, 0x20, R69 ;  /* 0x0000002038047824 */ /* 0x000fe200078e0245 */
[----:B------:R-:W-:Y:S05]  /*20c10*/  @!P0 BRA `(.L_x_2056) ;  /* 0x00004cd000008947 */ /* 0x000fea0003800000 */
[----:B-1---5:R-:W-:-:S13]  /*20c20*/  ISETP.NE.AND P0, PT, R20, 0x1, PT ;  /* 0x000000011400780c */ /* 0x022fda0003f05270 */
[----:B------:R1:W2:Y:S04]  /*20c30*/  @P0 LD.E R10, [R12.64+0x168] ;  /* 0x000168040c0a0980 */ /* 0x0002a8000c101900 */
[----:B-1----:R-:W3:Y:S01]  /*20c40*/  @P0 LD.E R12, [R12.64+0x16c] ;  /* 0x00016c040c0c0980 */ /* 0x002ee2000c101900 */
[----:B--2---:R-:W-:-:S05]  /*20c50*/  @P0 IMAD.HI.U32 R10, R4, R10, RZ ;  /* 0x0000000a040a0227 */ /* 0x004fca00078e00ff */
[----:B---3--:R-:W-:-:S04]  /*20c60*/  @P0 SHF.R.U32.HI R4, RZ, R12, R10 ;  /* 0x0000000cff040219 */ /* 0x008fc8000001160a */
[----:B------:R-:W-:Y:S01]  /*20c70*/  SHF.R.S32.HI R10, RZ, 0x1f, R4 ;  /* 0x0000001fff0a7819 */ /* 0x000fe20000011404 */
[-C--:B------:R-:W-:Y:S02]  /*20c80*/  IMAD R19, R9, R4.reuse, RZ ;  /* 0x0000000409137224 */ /* 0x080fe400078e02ff */
[-C--:B------:R-:W-:Y:S02]  /*20c90*/  IMAD R18, R3, R4.reuse, RZ ;  /* 0x0000000403127224 */ /* 0x080fe400078e02ff */
[----:B------:R-:W-:-:S04]  /*20ca0*/  IMAD.WIDE.U32 R12, R8, R4, RZ ;  /* 0x00000004080c7225 */ /* 0x000fc800078e00ff */
[-C--:B------:R-:W-:Y:S02]  /*20cb0*/  IMAD R21, R8, R10.reuse, R19 ;  /* 0x0000000a08157224 */ /* 0x080fe400078e0213 */
[C---:B------:R-:W-:Y:S02]  /*20cc0*/  IMAD R10, R2.reuse, R10, R18 ;  /* 0x0000000a020a7224 */ /* 0x040fe400078e0212 */
[----:B------:R-:W-:Y:S01]  /*20cd0*/  IMAD.WIDE.U32 R18, R2, R4, RZ ;  /* 0x0000000402127225 */ /* 0x000fe200078e00ff */
[----:B------:R-:W-:-:S03]  /*20ce0*/  IADD3 R13, R13, R21, RZ ;  /* 0x000000150d0d7210 */ /* 0x000fc60007ffe0ff */
[----:B------:R-:W-:Y:S01]  /*20cf0*/  IMAD R4, R9, R7, RZ ;  /* 0x0000000709047224 */ /* 0x000fe200078e02ff */
[----:B------:R-:W-:Y:S01]  /*20d00*/  IADD3 R9, R19, R10, RZ ;  /* 0x0000000a13097210 */ /* 0x000fe20007ffe0ff */
[----:B------:R-:W-:-:S04]  /*20d10*/  IMAD.WIDE.U32 R12, R7, R8, R12 ;  /* 0x00000008070c7225 */ /* 0x000fc800078e000c */
[----:B------:R-:W-:Y:S01]  /*20d20*/  IMAD R4, R8, R22, R4 ;  /* 0x0000001608047224 */ /* 0x000fe200078e0204 */
[----:B------:R-:W-:Y:S01]  /*20d30*/  MOV R8, R18 ;  /* 0x0000001200087202 */ /* 0x000fe20000000f00 */
[----:B------:R-:W-:Y:S01]  /*20d40*/  IMAD R3, R3, R7, RZ ;  /* 0x0000000703037224 */ /* 0x000fe200078e02ff */
[----:B------:R-:W-:-:S03]  /*20d50*/  LEA R33, P1, R12, R14, 0x1 ;  /* 0x0000000e0c217211 */ /* 0x000fc600078208ff */
[----:B------:R-:W-:-:S04]  /*20d60*/  IMAD.WIDE.U32 R8, R7, R2, R8 ;  /* 0x0000000207087225 */ /* 0x000fc800078e0008 */
[----:B------:R-:W-:Y:S01]  /*20d70*/  IMAD R2, R2, R22, R3 ;  /* 0x0000001602027224 */ /* 0x000fe200078e0203 */
[----:B------:R-:W-:Y:S02]  /*20d80*/  IADD3 R3, R13, R4, RZ ;  /* 0x000000040d037210 */ /* 0x000fe40007ffe0ff */
[----:B------:R-:W-:Y:S02]  /*20d90*/  LEA R34, P0, R8, R16, 0x1 ;  /* 0x0000001008227211 */ /* 0x000fe400078008ff */
[----:B------:R-:W-:Y:S02]  /*20da0*/  IADD3 R2, R9, R2, RZ ;  /* 0x0000000209027210 */ /* 0x000fe40007ffe0ff */
[----:B------:R-:W-:Y:S02]  /*20db0*/  LEA.HI.X R31, R12, R15, R3, 0x1, P1 ;  /* 0x0000000f0c1f7211 */ /* 0x000fe400008f0c03 */
[----:B------:R-:W-:Y:S02]  /*20dc0*/  SHF.L.U32 R4, R56, 0x2, RZ ;  /* 0x0000000238047819 */ /* 0x000fe400000006ff */
[----:B------:R-:W-:Y:S01]  /*20dd0*/  LEA.HI.X R30, R8, R17, R2, 0x1, P0 ;  /* 0x00000011081e7211 */ /* 0x000fe200000f0c02 */
[----:B------:R-:W-:Y:S05]  /*20de0*/  BRA.DIV ~URZ, `(.L_x_2057) ;  /* 0x00009bb27f007947 */ /* 0x000fea000b800000 */
[----:B------:R1:W2:Y:S02]  /*20df0*/  SHFL.IDX PT, R7, R31, RZ, 0x181f ;  /* 0x00181fff1f077589 */ /* 0x0002a400000e0000 */
.L_x_2131:
[----:B------:R-:W-:Y:S05]  /*20e00*/  BRA.DIV ~URZ, `(.L_x_2058) ;  /* 0x00009c127f007947 */ /* 0x000fea000b800000 */
[----:B------:R3:W4:Y:S01]  /*20e10*/  SHFL.IDX PT, R8, R33, RZ, 0x181f ;  /* 0x00181fff21087589 */ /* 0x00072200000e0000 */
[----:B--2---:R-:W-:-:S03]  /*20e20*/  MOV R9, R7 ;  /* 0x0000000700097202 */ /* 0x004fc60000000f00 */
[----:B------:R3:W2:Y:S04]  /*20e30*/  SHFL.IDX PT, R14, R30, RZ, 0x181f ;  /* 0x00181fff1e0e7589 */ /* 0x0006a800000e0000 */
[----:B------:R3:W1:Y:S02]  /*20e40*/  SHFL.IDX PT, R2, R34, RZ, 0x181f ;  /* 0x00181fff22027589 */ /* 0x00066400000e0000 */
.L_x_2132:
[----:B------:R-:W-:Y:S01]  /*20e50*/  IMAD R35, R23, R20, RZ ;  /* 0x0000001417237224 */ /* 0x000fe200078e02ff */
[----:B------:R-:W-:Y:S01]  /*20e60*/  BSSY B0, `(.L_x_2059) ;  /* 0x0000035000007945 */ /* 0x000fe20003800000 */
[----:B------:R-:W-:Y:S01]  /*20e70*/  CS2R R58, SRZ ;  /* 0x00000000003a7805 */ /* 0x000fe2000001ff00 */
[----:B------:R-:W-:Y:S01]  /*20e80*/  CS2R R36, SRZ ;  /* 0x0000000000247805 */ /* 0x000fe2000001ff00 */
[----:B------:R-:W-:Y:S01]  /*20e90*/  CS2R R26, SRZ ;  /* 0x00000000001a7805 */ /* 0x000fe2000001ff00 */
[----:B------:R-:W-:Y:S01]  /*20ea0*/  ISETP.GE.AND P0, PT, R69, R35, PT ;  /* 0x000000234500720c */ /* 0x000fe20003f06270 */
[----:B------:R-:W-:Y:S01]  /*20eb0*/  CS2R R22, SRZ ;  /* 0x0000000000167805 */ /* 0x000fe2000001ff00 */
[----:B------:R-:W-:Y:S01]  /*20ec0*/  CS2R R20, SRZ ;  /* 0x0000000000147805 */ /* 0x000fe2000001ff00 */
[----:B------:R-:W-:Y:S01]  /*20ed0*/  CS2R R38, SRZ ;  /* 0x0000000000267805 */ /* 0x000fe2000001ff00 */
[----:B------:R-:W-:Y:S01]  /*20ee0*/  CS2R R28, SRZ ;  /* 0x00000000001c7805 */ /* 0x000fe2000001ff00 */
[----:B------:R-:W-:Y:S01]  /*20ef0*/  CS2R R24, SRZ ;  /* 0x0000000000187805 */ /* 0x000fe2000001ff00 */
[----:B------:R-:W-:Y:S01]  /*20f00*/  CS2R R18, SRZ ;  /* 0x0000000000127805 */ /* 0x000fe2000001ff00 */
[----:B--2---:R-:W-:-:S06]  /*20f10*/  MOV R3, R14 ;  /* 0x0000000e00037202 */ /* 0x004fcc0000000f00 */
[----:B------:R-:W-:Y:S05]  /*20f20*/  @P0 BRA `(.L_x_2060) ;  /* 0x0000028000000947 */ /* 0x000fea0003800000 */
[C---:B------:R-:W-:Y:S01]  /*20f30*/  IADD3 R10, R4.reuse, 0x20, RZ ;  /* 0x00000020040a7810 */ /* 0x040fe20007ffe0ff */
[----:B------:R-:W-:Y:S01]  /*20f40*/  CS2R R20, SRZ ;  /* 0x0000000000147805 */ /* 0x000fe2000001ff00 */
[-C--:B------:R-:W-:Y:S01]  /*20f50*/  ISETP.GE.AND P1, PT, R4, R0.reuse, PT ;  /* 0x000000000400720c */ /* 0x080fe20003f26270 */
[----:B------:R-:W-:Y:S01]  /*20f60*/  CS2R R18, SRZ ;  /* 0x0000000000127805 */ /* 0x000fe2000001ff00 */
[----:B------:R-:W-:Y:S01]  /*20f70*/  ISETP.GE.AND P0, PT, R10, R0, PT ;  /* 0x000000000a00720c */ /* 0x000fe20003f06270 */
[----:B------:R-:W-:Y:S01]  /*20f80*/  CS2R R22, SRZ ;  /* 0x0000000000167805 */ /* 0x000fe2000001ff00 */
[----:B------:R-:W-:-:S09]  /*20f90*/  CS2R R24, SRZ ;  /* 0x0000000000187805 */ /* 0x000fd2000001ff00 */
[C---:B----4-:R-:W-:Y:S02]  /*20fa0*/  @!P1 IMAD.WIDE R12, R4.reuse, 0x2, R8 ;  /* 0x00000002040c9825 */ /* 0x050fe400078e0208 */
[----:B------:R-:W-:Y:S02]  /*20fb0*/  @!P0 SHF.R.S32.HI R7, RZ, 0x1f, R10 ;  /* 0x0000001fff078819 */ /* 0x000fe4000001140a */
[----:B-1----:R-:W-:Y:S01]  /*20fc0*/  @!P1 IMAD.WIDE R16, R4, 0x2, R2 ;  /* 0x0000000204109825 */ /* 0x002fe200078e0202 */
[----:B------:R1:W5:Y:S01]  /*20fd0*/  @!P1 LD.E.64 R20, [R12.64] ;  /* 0x000000040c149980 */ /* 0x000362000c101b00 */
[----:B------:R-:W-:-:S03]  /*20fe0*/  @!P0 LEA.HI R7, R7, R10, RZ, 0x2 ;  /* 0x0000000a07078211 */ /* 0x000fc600078f10ff */
[----:B------:R2:W5:Y:S01]  /*20ff0*/  @!P1 LD.E.64 R18, [R16.64] ;  /* 0x0000000410129980 */ /* 0x000562000c101b00 */
[----:B------:R-:W-:-:S05]  /*21000*/  @!P0 LOP3.LUT R7, R7, 0xfffffffc, RZ, 0xc0, !PT ;  /* 0xfffffffc07078812 */ /* 0x000fca00078ec0ff */
[----:B------:R-:W-:-:S05]  /*21010*/  @!P0 IMAD.WIDE R14, R7, 0x2, R8 ;  /* 0x00000002070e8825 */ /* 0x000fca00078e0208 */
[----:B------:R4:W5:Y:S01]  /*21020*/  @!P0 LD.E.64 R22, [R14.64] ;  /* 0x000000040e168980 */ /* 0x000962000c101b00 */
[----:B-1----:R-:W-:Y:S01]  /*21030*/  @!P0 IMAD.WIDE R12, R7, 0x2, R2 ;  /* 0x00000002070c8825 */ /* 0x002fe200078e0202 */
[----:B--2---:R-:W-:-:S04]  /*21040*/  IADD3 R16, R4, 0x40, RZ ;  /* 0x0000004004107810 */ /* 0x004fc80007ffe0ff */
[----:B------:R1:W5:Y:S01]  /*21050*/  @!P0 LD.E.64 R24, [R12.64] ;  /* 0x000000040c188980 */ /* 0x000362000c101b00 */
[----:B------:R-:W-:Y:S02]  /*21060*/  IADD3 R17, R4, 0x60, RZ ;  /* 0x0000006004117810 */ /* 0x000fe40007ffe0ff */
[-C--:B------:R-:W-:Y:S02]  /*21070*/  ISETP.GE.AND P1, PT, R16, R0.reuse, PT ;  /* 0x000000001000720c */ /* 0x080fe40003f26270 */
[----:B------:R-:W-:-:S11]  /*21080*/  ISETP.GE.AND P0, PT, R17, R0, PT ;  /* 0x000000001100720c */ /* 0x000fd60003f06270 */
[----:B------:R-:W-:Y:S02]  /*21090*/  @!P1 SHF.R.S32.HI R10, RZ, 0x1f, R16 ;  /* 0x0000001fff0a9819 */ /* 0x000fe40000011410 */
[----:B------:R-:W-:Y:S02]  /*210a0*/  @!P0 SHF.R.S32.HI R7, RZ, 0x1f, R17 ;  /* 0x0000001fff078819 */ /* 0x000fe40000011411 */
[----:B------:R-:W-:Y:S02]  /*210b0*/  @!P1 LEA.HI R10, R10, R16, RZ, 0x2 ;  /* 0x000000100a0a9211 */ /* 0x000fe400078f10ff */
[----:B------:R-:W-:Y:S02]  /*210c0*/  @!P0 LEA.HI R7, R7, R17, RZ, 0x2 ;  /* 0x0000001107078211 */ /* 0x000fe400078f10ff */
[----:B------:R-:W-:Y:S02]  /*210d0*/  @!P1 LOP3.LUT R10, R10, 0xfffffffc, RZ, 0xc0, !PT ;  /* 0xfffffffc0a0a9812 */ /* 0x000fe400078ec0ff */
[----:B------:R-:W-:Y:S01]  /*210e0*/  @!P0 LOP3.LUT R7, R7, 0xfffffffc, RZ, 0xc0, !PT ;  /* 0xfffffffc07078812 */ /* 0x000fe200078ec0ff */
[----:B------:R-:W-:Y:S01]  /*210f0*/  CS2R R26, SRZ ;  /* 0x00000000001a7805 */ /* 0x000fe2000001ff00 */
[----:B------:R-:W-:Y:S01]  /*21100*/  CS2R R36, SRZ ;  /* 0x0000000000247805 */ /* 0x000fe2000001ff00 */
[----:B----4-:R-:W-:Y:S01]  /*21110*/  @!P1 IMAD.WIDE R14, R10, 0x2, R8 ;  /* 0x000000020a0e9825 */ /* 0x010fe200078e0208 */
[----:B------:R-:W-:Y:S01]  /*21120*/  CS2R R28, SRZ ;  /* 0x00000000001c7805 */ /* 0x000fe2000001ff00 */
[----:B------:R-:W-:-:S02]  /*21130*/  CS2R R38, SRZ ;  /* 0x0000000000267805 */ /* 0x000fc4000001ff00 */
[C---:B-1----:R-:W-:Y:S01]  /*21140*/  @!P0 IMAD.WIDE R12, R7.reuse, 0x2, R8 ;  /* 0x00000002070c8825 */ /* 0x042fe200078e0208 */
[----:B------:R1:W5:Y:S03]  /*21150*/  @!P1 LD.E.64 R26, [R14.64] ;  /* 0x000000040e1a9980 */ /* 0x000366000c101b00 */
[--C-:B------:R-:W-:Y:S01]  /*21160*/  @!P1 IMAD.WIDE R8, R10, 0x2, R2.reuse ;  /* 0x000000020a089825 */ /* 0x100fe200078e0202 */
[----:B------:R1:W5:Y:S03]  /*21170*/  @!P0 LD.E.64 R36, [R12.64] ;  /* 0x000000040c248980 */ /* 0x000366000c101b00 */
[----:B------:R-:W-:Y:S01]  /*21180*/  @!P0 IMAD.WIDE R2, R7, 0x2, R2 ;  /* 0x0000000207028825 */ /* 0x000fe200078e0202 */
[----:B------:R1:W5:Y:S04]  /*21190*/  @!P1 LD.E.64 R28, [R8.64] ;  /* 0x00000004081c9980 */ /* 0x000368000c101b00 */
[----:B------:R1:W5:Y:S02]  /*211a0*/  @!P0 LD.E.64 R38, [R2.64] ;  /* 0x0000000402268980 */ /* 0x000364000c101b00 */
.L_x_2060:
[----:B------:R-:W-:Y:S05]  /*211b0*/  BSYNC B0 ;  /* 0x0000000000007941 */ /* 0x000fea0003800000 */
.L_x_2059:
[----:B-1--45:R-:W-:Y:S02]  /*211c0*/  IMAD.MOV.U32 R8, RZ, RZ, R36 ;  /* 0x000000ffff087224 */ /* 0x032fe400078e0024 */
[----:B------:R-:W-:-:S02]  /*211d0*/  IMAD.MOV.U32 R7, RZ, RZ, R37 ;  /* 0x000000ffff077224 */ /* 0x000fc400078e0025 */
        /* <DEDUP_REMOVED lines=15> */
[----:B------:R-:W-:-:S04]  /*212d0*/  MOV R7, R39 ;  /* 0x0000002700077202 */ /* 0x000fc80000000f00 */
[----:B------:R-:W-:Y:S01]  /*212e0*/  PRMT R98, R7, 0x5410, R8 ;  /* 0x0000541007627816 */ /* 0x000fe20000000008 */
[----:B------:R-:W-:Y:S01]  /*212f0*/  IMAD.MOV.U32 R8, RZ, RZ, R24 ;  /* 0x000000ffff087224 */ /* 0x000fe200078e0018 */
[----:B------:R-:W-:Y:S01]  /*21300*/  PRMT R94, R2, 0x5410, R3 ;  /* 0x00005410025e7816 */ /* 0x000fe20000000003 */
[----:B------:R-:W-:Y:S01]  /*21310*/  IMAD.MOV.U32 R3, RZ, RZ, R18 ;  /* 0x000000ffff037224 */ /* 0x000fe200078e0012 */
[----:B------:R-:W-:Y:S01]  /*21320*/  MOV R7, R25 ;  /* 0x0000001900077202 */ /* 0x000fe20000000f00 */
[----:B------:R-:W-:Y:S01]  /*21330*/  IMAD.MOV.U32 R2, RZ, RZ, R19 ;  /* 0x000000ffff027224 */ /* 0x000fe200078e0013 */
[----:B------:R-:W-:Y:S02]  /*21340*/  PRMT R93, R8, 0x7610, R93 ;  /* 0x00007610085d7816 */ /* 0x000fe4000000005d */
[----:B------:R-:W-:Y:S02]  /*21350*/  PRMT R92, R7, 0x7610, R92 ;  /* 0x00007610075c7816 */ /* 0x000fe4000000005c */
[----:B------:R-:W-:-:S02]  /*21360*/  PRMT R91, R3, 0x7610, R91 ;  /* 0x00007610035b7816 */ /* 0x000fc4000000005b */
[----:B------:R-:W-:Y:S01]  /*21370*/  PRMT R90, R2, 0x7610, R90 ;  /* 0x00007610025a7816 */ /* 0x000fe2000000005a */
[----:B------:R-:W-:Y:S05]  /*21380*/  BRA.DIV ~URZ, `(.L_x_2061) ;  /* 0x000098027f007947 */ /* 0x000fea000b800000 */
[----:B------:R1:W2:Y:S04]  /*21390*/  SHFL.IDX PT, R9, R31, 0x1, 0x181f ;  /* 0x00381f001f097f89 */ /* 0x0002a800000e0000 */
[----:B------:R1:W4:Y:S04]  /*213a0*/  SHFL.IDX PT, R8, R33, 0x1, 0x181f ;  /* 0x00381f0021087f89 */ /* 0x00032800000e0000 */
[----:B------:R1:W3:Y:S04]  /*213b0*/  SHFL.IDX PT, R7, R30, 0x1, 0x181f ;  /* 0x00381f001e077f89 */ /* 0x0002e800000e0000 */
[----:B------:R1:W1:Y:S02]  /*213c0*/  SHFL.IDX PT, R2, R34, 0x1, 0x181f ;  /* 0x00381f0022027f89 */ /* 0x00026400000e0000 */
.L_x_2133:
[----:B------:R-:W-:Y:S01]  /*213d0*/  IADD3 R3, R69, 0x20, RZ ;  /* 0x0000002045037810 */ /* 0x000fe20007ffe0ff */
[----:B------:R-:W-:Y:S01]  /*213e0*/  BSSY B0, `(.L_x_2062) ;  /* 0x0000033000007945 */ /* 0x000fe20003800000 */
        /* <DEDUP_REMOVED lines=8> */
[----:B---3--:R-:W-:-:S07]  /*21470*/  IMAD.MOV.U32 R3, RZ, RZ, R7 ;  /* 0x000000ffff037224 */ /* 0x008fce00078e0007 */
        /* <DEDUP_REMOVED lines=8> */
[C---:B--2-4-:R-:W-:Y:S02]  /*21500*/  @!P1 IMAD.WIDE R12, R4.reuse, 0x2, R8 ;  /* 0x00000002040c9825 */ /* 0x054fe400078e0208 */
        /* <DEDUP_REMOVED lines=22> */
[----:B---3--:R-:W-:Y:S01]  /*21670*/  @!P1 IMAD.WIDE R14, R10, 0x2, R8 ;  /* 0x000000020a0e9825 */ /* 0x008fe200078e0208 */
        /* <DEDUP_REMOVED lines=9> */
.L_x_2063:
[----:B------:R-:W-:Y:S05]  /*21710*/  BSYNC B0 ;  /* 0x0000000000007941 */ /* 0x000fea0003800000 */
.L_x_2062:
[----:B-1--45:R-:W-:Y:S01]  /*21720*/  IMAD.MOV.U32 R8, RZ, RZ, R58 ;  /* 0x000000ffff087224 */ /* 0x032fe200078e003a */
[----:B------:R-:W-:Y:S01]  /*21730*/  MOV R2, R49 ;  /* 0x0000003100027202 */ /* 0x000fe20000000f00 */
[----:B------:R-:W-:-:S02]  /*21740*/  IMAD.MOV.U32 R7, RZ, RZ, R59 ;  /* 0x000000ffff077224 */ /* 0x000fc400078e003b */
[----:B------:R-:W-:-:S03]  /*21750*/  IMAD.MOV.U32 R3, RZ, RZ, R48 ;  /* 0x000000ffff037224 */ /* 0x000fc600078e0030 */
[----:B------:R-:W-:Y:S01]  /*21760*/  PRMT R108, R7, 0x5410, R8 ;  /* 0x00005410076c7816 */ /* 0x000fe20000000008 */
[----:B------:R-:W-:Y:S01]  /*21770*/  IMAD.MOV.U32 R8, RZ, RZ, R44 ;  /* 0x000000ffff087224 */ /* 0x000fe200078e002c */
[----:B------:R-:W-:Y:S01]  /*21780*/  PRMT R103, R2, 0x5410, R3 ;  /* 0x0000541002677816 */ /* 0x000fe20000000003 */
[----:B------:R-:W-:Y:S01]  /*21790*/  IMAD.MOV.U32 R7, RZ, RZ, R45 ;  /* 0x000000ffff077224 */ /* 0x000fe200078e002d */
[----:B------:R-:W-:Y:S01]  /*217a0*/  MOV R3, R42 ;  /* 0x0000002a00037202 */ /* 0x000fe20000000f00 */
        /* <DEDUP_REMOVED lines=15> */
[----:B------:R-:W-:Y:S05]  /*218a0*/  BRA.DIV ~URZ, `(.L_x_2064) ;  /* 0x000094c27f007947 */ /* 0x000fea000b800000 */
[----:B------:R1:W3:Y:S02]  /*218b0*/  SHFL.IDX PT, R7, R31, 0x2, 0x181f ;  /* 0x00581f001f077f89 */ /* 0x0002e400000e0000 */
.L_x_2134:
[----:B------:R-:W-:Y:S05]  /*218c0*/  BRA.DIV ~URZ, `(.L_x_2065) ;  /* 0x000095227f007947 */ /* 0x000fea000b800000 */
[----:B------:R4:W1:Y:S01]  /*218d0*/  SHFL.IDX PT, R8, R33, 0x2, 0x181f ;  /* 0x00581f0021087f89 */ /* 0x00086200000e0000 */
[----:B--23--:R-:W-:-:S03]  /*218e0*/  MOV R9, R7 ;  /* 0x0000000700097202 */ /* 0x00cfc60000000f00 */
[----:B------:R4:W2:Y:S04]  /*218f0*/  SHFL.IDX PT, R14, R30, 0x2, 0x181f ;  /* 0x00581f001e0e7f89 */ /* 0x0008a800000e0000 */
[----:B------:R4:W3:Y:S02]  /*21900*/  SHFL.IDX PT, R2, R34, 0x2, 0x181f ;  /* 0x00581f0022027f89 */ /* 0x0008e400000e0000 */
.L_x_2135:
        /* <DEDUP_REMOVED lines=11> */
[----:B--2---:R-:W-:-:S06]  /*219c0*/  IMAD.MOV.U32 R3, RZ, RZ, R14 ;  /* 0x000000ffff037224 */ /* 0x004fcc00078e000e */
        /* <DEDUP_REMOVED lines=8> */
[C---:B-1----:R-:W-:Y:S02]  /*21a50*/  @!P1 IMAD.WIDE R12, R4.reuse, 0x2, R8 ;  /* 0x00000002040c9825 */ /* 0x042fe400078e0208 */
[----:B------:R-:W-:Y:S02]  /*21a60*/  @!P0 SHF.R.S32.HI R7, RZ, 0x1f, R10 ;  /* 0x0000001fff078819 */ /* 0x000fe4000001140a */
[----:B---3--:R-:W-:Y:S01]  /*21a70*/  @!P1 IMAD.WIDE R16, R4, 0x2, R2 ;  /* 0x0000000204109825 */ /* 0x008fe200078e0202 */
        /* <DEDUP_REMOVED lines=30> */
.L_x_2067:
[----:B------:R-:W-:Y:S05]  /*21c60*/  BSYNC B0 ;  /* 0x0000000000007941 */ /* 0x000fea0003800000 */
.L_x_2066:
[----:B-1-3-5:R-:W-:Y:S01]  /*21c70*/  IMAD.MOV.U32 R2, RZ, RZ, R70 ;  /* 0x000000ffff027224 */ /* 0x02afe200078e0046 */
[----:B------:R-:W-:Y:S01]  /*21c80*/  CS2R R88, SRZ ;  /* 0x0000000000587805 */ /* 0x000fe2000001ff00 */
[----:B------:R-:W-:-:S02]  /*21c90*/  IMAD.MOV.U32 R8, RZ, RZ, R71 ;  /* 0x000000ffff087224 */ /* 0x000fc400078e0047 */
[----:B------:R-:W-:Y:S02]  /*21ca0*/  IMAD.MOV.U32 R7, RZ, RZ, R64 ;  /* 0x000000ffff077224 */ /* 0x000fe400078e0040 */
[----:B------:R-:W-:Y:S01]  /*21cb0*/  IMAD.MOV.U32 R3, RZ, RZ, R65 ;  /* 0x000000ffff037224 */ /* 0x000fe200078e0041 */
[----:B------:R-:W-:Y:S01]  /*21cc0*/  PRMT R114, R8, 0x5410, R2 ;  /* 0x0000541008727816 */ /* 0x000fe20000000002 */
[----:B------:R-:W-:Y:S01]  /*21cd0*/  IMAD.MOV.U32 R2, RZ, RZ, R60 ;  /* 0x000000ffff027224 */ /* 0x000fe200078e003c */
[----:B------:R-:W-:Y:S01]  /*21ce0*/  MOV R8, R61 ;  /* 0x0000003d00087202 */ /* 0x000fe20000000f00 */
[----:B------:R-:W-:Y:S01]  /*21cf0*/  IMAD.SHL.U32 R68, R68, 0x80, RZ ;  /* 0x0000008044447824 */ /* 0x000fe200078e00ff */
[----:B------:R-:W-:Y:S01]  /*21d00*/  PRMT R112, R3, 0x5410, R7 ;  /* 0x0000541003707816 */ /* 0x000fe20000000007 */
[----:B------:R-:W-:Y:S01]  /*21d10*/  IMAD.MOV.U32 R7, RZ, RZ, R56 ;  /* 0x000000ffff077224 */ /* 0x000fe200078e0038 */
[----:B------:R-:W-:Y:S01]  /*21d20*/  PRMT R110, R110, 0x5410, R2 ;  /* 0x000054106e6e7816 */ /* 0x000fe20000000002 */
[----:B------:R-:W-:-:S02]  /*21d30*/  IMAD.MOV.U32 R2, RZ, RZ, R72 ;  /* 0x000000ffff027224 */ /* 0x000fc400078e0048 */
[----:B------:R-:W-:Y:S01]  /*21d40*/  IMAD.MOV.U32 R3, RZ, RZ, R57 ;  /* 0x000000ffff037224 */ /* 0x000fe200078e0039 */
[----:B------:R-:W-:Y:S01]  /*21d50*/  PRMT R110, R8, 0x7610, R110 ;  /* 0x00007610086e7816 */ /* 0x000fe2000000006e */
[----:B------:R-:W-:Y:S01]  /*21d60*/  IMAD.MOV.U32 R8, RZ, RZ, R73 ;  /* 0x000000ffff087224 */ /* 0x000fe200078e0049 */
[----:B------:R-:W-:Y:S01]  /*21d70*/  PRMT R113, R113, 0x5410, R2 ;  /* 0x0000541071717816 */ /* 0x000fe20000000002 */
[----:B------:R-:W-:Y:S01]  /*21d80*/  IMAD.MOV.U32 R2, RZ, RZ, R62 ;  /* 0x000000ffff027224 */ /* 0x000fe200078e003e */
[----:B------:R-:W-:Y:S01]  /*21d90*/  PRMT R106, R3, 0x5410, R7 ;  /* 0x00005410036a7816 */ /* 0x000fe20000000007 */
[----:B------:R-:W-:Y:S01]  /*21da0*/  IMAD.MOV.U32 R3, RZ, RZ, R67 ;  /* 0x000000ffff037224 */ /* 0x000fe200078e0043 */
[----:B------:R-:W-:Y:S02]  /*21db0*/  MOV R7, R66 ;  /* 0x0000004200077202 */ /* 0x000fe40000000f00 */
[----:B------:R-:W-:Y:S02]  /*21dc0*/  PRMT R113, R8, 0x7610, R113 ;  /* 0x0000761008717816 */ /* 0x000fe40000000071 */
[----:B------:R-:W-:-:S02]  /*21dd0*/  SHF.R.S32.HI R8, RZ, 0x1f, R32 ;  /* 0x0000001fff087819 */ /* 0x000fc40000011420 */
[----:B------:R-:W-:Y:S01]  /*21de0*/  PRMT R111, R3, 0x5410, R7 ;  /* 0x00005410036f7816 */ /* 0x000fe20000000007 */
[----:B------:R-:W-:Y:S01]  /*21df0*/  IMAD.MOV.U32 R3, RZ, RZ, R54 ;  /* 0x000000ffff037224 */ /* 0x000fe200078e0036 */
[----:B------:R-:W-:Y:S01]  /*21e00*/  PRMT R109, R109, 0x5410, R2 ;  /* 0x000054106d6d7816 */ /* 0x000fe20000000002 */
[----:B------:R-:W-:Y:S01]  /*21e10*/  IMAD.MOV.U32 R2, RZ, RZ, R55 ;  /* 0x000000ffff027224 */ /* 0x000fe200078e0037 */
[----:B------:R-:W-:Y:S02]  /*21e20*/  MOV R7, R63 ;  /* 0x0000003f00077202 */ /* 0x000fe40000000f00 */
[----:B------:R-:W-:Y:S02]  /*21e30*/  LEA.HI R8, R8, R32, RZ, 0x3 ;  /* 0x0000002008087211 */ /* 0x000fe400078f18ff */
[----:B------:R-:W-:Y:S02]  /*21e40*/  PRMT R109, R7, 0x7610, R109 ;  /* 0x00007610076d7816 */ /* 0x000fe4000000006d */
[----:B------:R-:W-:-:S02]  /*21e50*/  PRMT R105, R2, 0x5410, R3 ;  /* 0x0000541002697816 */ /* 0x000fc40000000003 */
[----:B------:R-:W-:Y:S01]  /*21e60*/  LEA.HI.SX32 R7, R8, R68, 0x1d ;  /* 0x0000004408077211 */ /* 0x000fe200078feaff */
[----:B------:R-:W-:Y:S05]  /*21e70*/  BRA.DIV ~URZ, `(.L_x_2068) ;  /* 0x000090e27f007947 */ /* 0x000fea000b800000 */
[----:B------:R1:W2:Y:S02]  /*21e80*/  SHFL.IDX PT, R9, R31, 0x3, 0x181f ;  /* 0x00781f001f097f89 */ /* 0x0002a400000e0000 */
.L_x_2136:
[----:B------:R-:W-:Y:S05]  /*21e90*/  BRA.DIV ~URZ, `(.L_x_2069) ;  /* 0x000091427f007947 */ /* 0x000fea000b800000 */
[----:B------:R3:W1:Y:S04]  /*21ea0*/  SHFL.IDX PT, R8, R33, 0x3, 0x181f ;  /* 0x00781f0021087f89 */ /* 0x00066800000e0000 */
[----:B------:R3:W4:Y:S04]  /*21eb0*/  SHFL.IDX PT, R14, R30, 0x3, 0x181f ;  /* 0x00781f001e0e7f89 */ /* 0x00072800000e0000 */
[----:B------:R3:W2:Y:S02]  /*21ec0*/  SHFL.IDX PT, R2, R34, 0x3, 0x181f ;  /* 0x00781f0022027f89 */ /* 0x0006a400000e0000 */
.L_x_2137:
        /* <DEDUP_REMOVED lines=10> */
[----:B----4-:R-:W-:-:S07]  /*21f70*/  IMAD.MOV.U32 R3, RZ, RZ, R14 ;  /* 0x000000ffff037224 */ /* 0x010fce00078e000e */
        /* <DEDUP_REMOVED lines=8> */
[C---:B-12---:R-:W-:Y:S02]  /*22000*/  @!P1 IMAD.WIDE R12, R4.reuse, 0x2, R8 ;  /* 0x00000002040c9825 */ /* 0x046fe400078e0208 */
[----:B------:R-:W-:Y:S02]  /*22010*/  @!P0 SHF.R.S32.HI R7, RZ, 0x1f, R10 ;  /* 0x0000001fff078819 */ /* 0x000fe4000001140a */
[----:B------:R-:W-:Y:S01]  /*22020*/  @!P1 IMAD.WIDE R16, R4, 0x2, R2 ;  /* 0x0000000204109825 */ /* 0x000fe200078e0202 */
        /* <DEDUP_REMOVED lines=30> */
.L_x_2071:
[----:B------:R-:W-:Y:S05]  /*22210*/  BSYNC B0 ;  /* 0x0000000000007941 */ /* 0x000fea0003800000 */
.L_x_2070:
[----:B-1----:R-:W-:Y:S01]  /*22220*/  IADD3 R8, R81, -c[0x0][0x20], RZ ;  /* 0x8000080051087a10 */ /* 0x002fe20007ffe0ff */
[----:B------:R-:W-:-:S04]  /*22230*/  DEPBAR.LE SB0, 0x1 ;  /* 0x000080400000791a */ /* 0x000fc80000000000 */
[----:B--2---:R1:W2:Y:S04]  /*22240*/  LDL.64 R2, [R8+0x20] ;  /* 0x0000200008027983 */ /* 0x0042a80000100a00 */
[----:B-1----:R-:W4:Y:S01]  /*22250*/  LDL.64 R8, [R8+0x28] ;  /* 0x0000280008087983 */ /* 0x002f220000100a00 */
[----:B------:R-:W-:Y:S03]  /*22260*/  WARPSYNC 0xffffffff ;  /* 0xffffffff00007948 */ /* 0x000fe60003800000 */
[----:B------:R-:W-:Y:S06]  /*22270*/  BAR.SYNC.DEFER_BLOCKING 0x0 ;  /* 0x0000000000007b1d */ /* 0x000fec0000010000 */
[----:B--2---:R1:W2:Y:S04]  /*22280*/  LD.E R14, [R2.64] ;  /* 0x00000004020e7980 */ /* 0x0042a8000c101900 */
[----:B---34-:R4:W3:Y:S01]  /*22290*/  LD.E.64 R12, [R8.64] ;  /* 0x00000004080c7980 */ /* 0x0188e2000c101b00 */
[----:B------:R-:W-:Y:S01]  /*222a0*/  SHF.R.S32.HI R10, RZ, 0x1f, R32 ;  /* 0x0000001fff0a7819 */ /* 0x000fe20000011420 */
[----:B-1---5:R-:W-:Y:S01]  /*222b0*/  IMAD.MOV.U32 R2, RZ, RZ, R88 ;  /* 0x000000ffff027224 */ /* 0x022fe200078e0058 */
[----:B------:R-:W-:Y:S01]  /*222c0*/  BSSY B1, `(.L_x_2072) ;  /* 0x00000f3000017945 */ /* 0x000fe20003800000 */
[----:B------:R-:W-:-:S02]  /*222d0*/  IMAD.MOV.U32 R7, RZ, RZ, R83 ;  /* 0x000000ffff077224 */ /* 0x000fc400078e0053 */
[----:B------:R-:W-:Y:S01]  /*222e0*/  IMAD.MOV.U32 R3, RZ, RZ, R89 ;  /* 0x000000ffff037224 */ /* 0x000fe200078e0059 */
[----:B------:R-:W-:Y:S01]  /*222f0*/  PRMT R118, R118, 0x5410, R2 ;  /* 0x0000541076767816 */ /* 0x000fe20000000002 */
[----:B------:R-:W-:-:S03]  /*22300*/  IMAD.MOV.U32 R2, RZ, RZ, R82 ;  /* 0x000000ffff027224 */ /* 0x000fc600078e0052 */
[----:B------:R-:W-:Y:S02]  /*22310*/  PRMT R118, R3, 0x7610, R118 ;  /* 0x0000761003767816 */ /* 0x000fe40000000076 */
[----:B------:R-:W-:Y:S01]  /*22320*/  PRMT R116, R7, 0x5410, R2 ;  /* 0x0000541007747816 */ /* 0x000fe20000000002 */
[----:B------:R-:W-:Y:S01]  /*22330*/  IMAD.MOV.U32 R7, RZ, RZ, R77 ;  /* 0x000000ffff077224 */ /* 0x000fe200078e004d */
[-C--:B----4-:R-:W-:Y:S01]  /*22340*/  LEA.HI R8, R10, R32.reuse, RZ, 0x3 ;  /* 0x000000200a087211 */ /* 0x090fe200078f18ff */
[----:B------:R-:W-:Y:S01]  /*22350*/  IMAD.SHL.U32 R9, R80, 0x40, RZ ;  /* 0x0000004050097824 */ /* 0x000fe200078e00ff */
[----:B------:R-:W-:Y:S02]  /*22360*/  LEA.HI R10, R10, R32, RZ, 0x6 ;  /* 0x000000200a0a7211 */ /* 0x000fe400078f30ff */
[----:B------:R-:W-:Y:S01]  /*22370*/  LOP3.LUT R2, R8, 0xfffffff8, RZ, 0xc0, !PT ;  /* 0xfffffff808027812 */ /* 0x000fe200078ec0ff */
[----:B------:R-:W-:-:S04]  /*22380*/  IMAD.MOV.U32 R8, RZ, RZ, R76 ;  /* 0x000000ffff087224 */ /* 0x000fc800078e004c */
[----:B------:R-:W-:Y:S01]  /*22390*/  IMAD.IADD R3, R32, 0x1, -R2 ;  /* 0x0000000120037824 */ /* 0x000fe200078e0a02 */
[----:B------:R-:W-:Y:S02]  /*223a0*/  LOP3.LUT R2, R9, 0x1c0, RZ, 0xc0, !PT ;  /* 0x000001c009027812 */ /* 0x000fe400078ec0ff */
[----:B------:R-:W-:Y:S01]  /*223b0*/  PRMT R81, R7, 0x5410, R8 ;  /* 0x0000541007517816 */ /* 0x000fe20000000008 */
[----:B------:R-:W-:Y:S02]  /*223c0*/  IMAD.SHL.U32 R3, R3, 0x8, RZ ;  /* 0x0000000803037824 */ /* 0x000fe400078e00ff */
[----:B------:R-:W-:-:S03]  /*223d0*/  IMAD.MOV.U32 R8, RZ, RZ, R74 ;  /* 0x000000ffff087224 */ /* 0x000fc600078e004a */
[----:B------:R-:W-:Y:S02]  /*223e0*/  LOP3.LUT R7, R2, 0x38, R3, 0xf8, !PT ;  /* 0x0000003802077812 */ /* 0x000fe400078ef803 */
[----:B------:R-:W-:Y:S02]  /*223f0*/  MOV R3, R75 ;  /* 0x0000004b00037202 */ /* 0x000fe40000000f00 */
[----:B------:R-:W-:Y:S02]  /*22400*/  SHF.R.U32.HI R2, RZ, 0x3, R2 ;  /* 0x00000003ff027819 */ /* 0x000fe40000011602 */
[----:B------:R-:W-:Y:S01]  /*22410*/  PRMT R34, R3, 0x5410, R8 ;  /* 0x0000541003227816 */ /* 0x000fe20000000008 */
[----:B------:R-:W-:Y:S01]  /*22420*/  IMAD.MOV.U32 R3, RZ, RZ, R86 ;  /* 0x000000ffff037224 */ /* 0x000fe200078e0056 */
[----:B------:R-:W-:Y:S01]  /*22430*/  LOP3.LUT R7, R7, R2, RZ, 0x3c, !PT ;  /* 0x0000000207077212 */ /* 0x000fe200078e3cff */
[----:B------:R-:W-:Y:S02]  /*22440*/  IMAD.MOV.U32 R2, RZ, RZ, R87 ;  /* 0x000000ffff027224 */ /* 0x000fe400078e0057 */
[----:B------:R-:W-:-:S03]  /*22450*/  IMAD.SHL.U32 R8, R10, 0x8, RZ ;  /* 0x000000080a087824 */ /* 0x000fc600078e00ff */
[----:B------:R-:W-:Y:S01]  /*22460*/  PRMT R117, R2, 0x5410, R3 ;  /* 0x0000541002757816 */ /* 0x000fe20000000003 */
[----:B------:R-:W-:Y:S01]  /*22470*/  IMAD.MOV.U32 R3, RZ, RZ, R84 ;  /* 0x000000ffff037224 */ /* 0x000fe200078e0054 */
[----:B------:R-:W-:Y:S01]  /*22480*/  LOP3.LUT R8, R7, 0xfffffe00, R8, 0xf8, !PT ;  /* 0xfffffe0007087812 */ /* 0x000fe200078ef808 */
[----:B------:R-:W-:-:S05]  /*22490*/  IMAD.MOV.U32 R2, RZ, RZ, R85 ;  /* 0x000000ffff027224 */ /* 0x000fca00078e0055 */
[----:B------:R-:W-:Y:S01]  /*224a0*/  PRMT R115, R2, 0x5410, R3 ;  /* 0x0000541002737816 */ /* 0x000fe20000000003 */
[----:B------:R-:W-:Y:S01]  /*224b0*/  IMAD.MOV.U32 R2, RZ, RZ, R79 ;  /* 0x000000ffff027224 */ /* 0x000fe200078e004f */
[----:B------:R-:W-:Y:S01]  /*224c0*/  MOV R3, R78 ;  /* 0x0000004e00037202 */ /* 0x000fe20000000f00 */
[----:B--2---:R-:W-:-:S03]  /*224d0*/  IMAD R9, R14, -0x80, R35 ;  /* 0xffffff800e097824 */ /* 0x004fc600078e0223 */
[----:B------:R-:W-:Y:S01]  /*224e0*/  PRMT R35, R2, 0x5410, R3 ;  /* 0x0000541002237816 */ /* 0x000fe20000000003 */
[----:B------:R-:W-:Y:S02]  /*224f0*/  IMAD.MOV.U32 R3, RZ, RZ, R68 ;  /* 0x000000ffff037224 */ /* 0x000fe400078e0044 */
[----:B------:R-:W-:Y:S01]  /*22500*/  IMAD.MOV.U32 R2, RZ, RZ, R69 ;  /* 0x000000ffff027224 */ /* 0x000fe200078e0045 */
[----:B------:R-:W-:-:S04]  /*22510*/  IMNMX R32, R9, 0x80, PT ;  /* 0x0000008009207817 */ /* 0x000fc80003800200 */
[----:B------:R-:W-:Y:S02]  /*22520*/  ISETP.GE.AND P0, PT, R80, R32, PT ;  /* 0x000000205000720c */ /* 0x000fe40003f06270 */
[----:B------:R-:W-:Y:S01]  /*22530*/  PRMT R33, R2, 0x5410, R3 ;  /* 0x0000541002217816 */ /* 0x000fe20000000003 */
[----:B---3--:R-:W-:-:S10]  /*22540*/  IMAD.WIDE.U32 R8, R8, 0x2, R12 ;  /* 0x0000000208087825 */ /* 0x008fd400078e000c */
[----:B------:R-:W-:Y:S05]  /*22550*/  @P0 BRA `(.L_x_2073) ;  /* 0x00000c9000000947 */ /* 0x000fea0003800000 */
[----:B------:R-:W-:Y:S01]  /*22560*/  ISETP.GE.AND P0, PT, R4, R0, PT ;  /* 0x000000000400720c */ /* 0x000fe20003f06270 */
[----:B------:R-:W-:-:S12]  /*22570*/  BSSY B0, `(.L_x_2074) ;  /* 0x0000030000007945 */ /* 0x000fd80003800000 */
[----:B------:R-:W-:Y:S05]  /*22580*/  @P0 BRA `(.L_x_2075) ;  /* 0x000002e000000947 */ /* 0x000fea0003800000 */
[----:B------:R-:W2:Y:S01]  /*22590*/  LD.E.128 R12, [R8.64] ;  /* 0x00000004080c7980 */ /* 0x000ea2000c101d00 */
[----:B------:R-:W-:Y:S02]  /*225a0*/  SHF.R.U32.HI R2, RZ, 0x10, R19 ;  /* 0x00000010ff027819 */ /* 0x000fe40000011613 */
[----:B------:R-:W-:Y:S02]  /*225b0*/  SHF.R.U32.HI R3, RZ, 0x10, R21 ;  /* 0x00000010ff037819 */ /* 0x000fe40000011615 */
[C---:B------:R-:W-:Y:S02]  /*225c0*/  PRMT R2, R90.reuse, 0x5410, R2 ;  /* 0x000054105a027816 */ /* 0x040fe40000000002 */
[----:B------:R-:W-:-:S03]  /*225d0*/  PRMT R3, R90, 0x5432, R3 ;  /* 0x000054325a037816 */ /* 0x000fc60000000003 */
[----:B------:R-:W-:Y:S02]  /*225e0*/  IMAD.U32 R16, R2, 0x10000, RZ ;  /* 0x0001000002107824 */ /* 0x000fe400078e00ff */
[----:B------:R-:W-:Y:S01]  /*225f0*/  IMAD.U32 R17, R3, 0x10000, RZ ;  /* 0x0001000003117824 */ /* 0x000fe200078e00ff */
[C---:B--2---:R-:W-:Y:S02]  /*22600*/  LOP3.LUT R7, R14.reuse, 0xffff0000, RZ, 0xc0, !PT ;  /* 0xffff00000e077812 */ /* 0x044fe400078ec0ff */
[----:B------:R-:W-:Y:S01]  /*22610*/  SHF.L.U32 R30, R14, 0x10, RZ ;  /* 0x000000100e1e7819 */ /* 0x000fe200000006ff */
[----:B------:R-:W-:Y:S02]  /*22620*/  IMAD.U32 R14, R15, 0x10000, RZ ;  /* 0x000100000f0e7824 */ /* 0x000fe400078e00ff */
[C---:B------:R-:W-:Y:S02]  /*22630*/  FMUL.FTZ R10, R7.reuse, R16 ;  /* 0x00000010070a7220 */ /* 0x040fe40000410000 */
[----:B------:R-:W-:-:S02]  /*22640*/  FMUL.FTZ R7, R7, R17 ;  /* 0x0000001107077220 */ /* 0x000fc40000410000 */
[----:B------:R-:W-:Y:S01]  /*22650*/  FFMA.FTZ R31, R30, R17, -R10 ;  /* 0x000000111e1f7223 */ /* 0x000fe2000001080a */
[----:B------:R-:W-:Y:S01]  /*22660*/  LOP3.LUT R17, R2, 0xffff0000, RZ, 0xc0, !PT ;  /* 0xffff000002117812 */ /* 0x000fe200078ec0ff */
[----:B------:R-:W-:Y:S01]  /*22670*/  FFMA.FTZ R30, R30, R16, R7 ;  /* 0x000000101e1e7223 */ /* 0x000fe20000010007 */
[----:B------:R-:W-:Y:S02]  /*22680*/  LOP3.LUT R2, R15, 0xffff0000, RZ, 0xc0, !PT ;  /* 0xffff00000f027812 */ /* 0x000fe400078ec0ff */
[----:B------:R-:W-:Y:S02]  /*22690*/  LOP3.LUT R16, R3, 0xffff0000, RZ, 0xc0, !PT ;  /* 0xffff000003107812 */ /* 0x000fe400078ec0ff */
[----:B------:R-:W-:Y:S01]  /*226a0*/  SHF.R.U64 R10, R18, 0x10, R19 ;  /* 0x00000010120a7819 */ /* 0x000fe20000001213 */
[----:B------:R-:W-:Y:S01]  /*226b0*/  FMUL.FTZ R3, R2, R17 ;  /* 0x0000001102037220 */ /* 0x000fe20000410000 */
[----:B------:R-:W-:Y:S01]  /*226c0*/  SHF.R.U64 R7, R20, 0x10, R21 ;  /* 0x0000001014077819 */ /* 0x000fe20000001215 */
[----:B------:R-:W-:-:S02]  /*226d0*/  FMUL.FTZ R2, R2, R16 ;  /* 0x0000001002027220 */ /* 0x000fc40000410000 */
[C---:B------:R-:W-:Y:S01]  /*226e0*/  FFMA.FTZ R16, R14.reuse, R16, -R3 ;  /* 0x000000100e107223 */ /* 0x040fe20000010803 */
[C---:B------:R-:W-:Y:S01]  /*226f0*/  PRMT R3, R91.reuse, 0x5432, R7 ;  /* 0x000054325b037816 */ /* 0x040fe20000000007 */
[----:B------:R-:W-:Y:S01]  /*22700*/  FFMA.FTZ R15, R14, R17, R2 ;  /* 0x000000110e0f7223 */ /* 0x000fe20000010002 */
[----:B------:R-:W-:Y:S02]  /*22710*/  PRMT R2, R91, 0x5410, R10 ;  /* 0x000054105b027816 */ /* 0x000fe4000000000a */
[C---:B------:R-:W-:Y:S01]  /*22720*/  LOP3.LUT R7, R12.reuse, 0xffff0000, RZ, 0xc0, !PT ;  /* 0xffff00000c077812 */ /* 0x040fe200078ec0ff */
[----:B------:R-:W-:Y:S01]  /*22730*/  IMAD.U32 R12, R12, 0x10000, RZ ;  /* 0x000100000c0c7824 */ /* 0x000fe200078e00ff */
[----:B------:R-:W-:Y:S01]  /*22740*/  SHF.L.U32 R14, R3, 0x10, RZ ;  /* 0x00000010030e7819 */ /* 0x000fe200000006ff */
[----:B------:R-:W-:Y:S01]  /*22750*/  IMAD.U32 R17, R2, 0x10000, RZ ;  /* 0x0001000002117824 */ /* 0x000fe200078e00ff */
[----:B------:R-:W-:-:S03]  /*22760*/  F2FP.BF16.PACK_AB R15, R15, R16 ;  /* 0x000000100f0f723e */ /* 0x000fc600000010ff */
[CC--:B------:R-:W-:Y:S02]  /*22770*/  FMUL.FTZ R10, R7.reuse, R17.reuse ;  /* 0x00000011070a7220 */ /* 0x0c0fe40000410000 */
[-C--:B------:R-:W-:Y:S02]  /*22780*/  FMUL.FTZ R7, R7, R14.reuse ;  /* 0x0000000e07077220 */ /* 0x080fe40000410000 */
[----:B------:R-:W-:Y:S01]  /*22790*/  FFMA.FTZ R10, R12, R14, -R10 ;  /* 0x0000000e0c0a7223 */ /* 0x000fe2000001080a */
[----:B------:R-:W-:Y:S01]  /*227a0*/  LOP3.LUT R14, R2, 0xffff0000, RZ, 0xc0, !PT ;  /* 0xffff0000020e7812 */ /* 0x000fe200078ec0ff */
[----:B------:R-:W-:Y:S01]  /*227b0*/  FFMA.FTZ R7, R12, R17, R7 ;  /* 0x000000110c077223 */ /* 0x000fe20000010007 */
[----:B------:R-:W-:Y:S02]  /*227c0*/  LOP3.LUT R17, R3, 0xffff0000, RZ, 0xc0, !PT ;  /* 0xffff000003117812 */ /* 0x000fe400078ec0ff */
[C---:B------:R-:W-:Y:S02]  /*227d0*/  LOP3.LUT R2, R13.reuse, 0xffff0000, RZ, 0xc0, !PT ;  /* 0xffff00000d027812 */ /* 0x040fe400078ec0ff */
[----:B------:R-:W-:-:S03]  /*227e0*/  SHF.L.U32 R12, R13, 0x10, RZ ;  /* 0x000000100d0c7819 */ /* 0x000fc600000006ff */
[CC--:B------:R-:W-:Y:S02]  /*227f0*/  FMUL.FTZ R3, R2.reuse, R14.reuse ;  /* 0x0000000e02037220 */ /* 0x0c0fe40000410000 */
[-C--:B------:R-:W-:Y:S02]  /*22800*/  FMUL.FTZ R13, R2, R17.reuse ;  /* 0x00000011020d7220 */ /* 0x080fe40000410000 */
[C---:B------:R-:W-:Y:S02]  /*22810*/  FFMA.FTZ R2, R12.reuse, R17, -R3 ;  /* 0x000000110c027223 */ /* 0x040fe40000010803 */
[----:B------:R-:W-:Y:S01]  /*22820*/  FFMA.FTZ R13, R12, R14, R13 ;  /* 0x0000000e0c0d7223 */ /* 0x000fe2000001000d */
[----:B------:R-:W-:Y:S02]  /*22830*/  F2FP.BF16.PACK_AB R14, R30, R31 ;  /* 0x0000001f1e0e723e */ /* 0x000fe400000010ff */
[----:B------:R-:W-:Y:S02]  /*22840*/  F2FP.BF16.PACK_AB R12, R7, R10 ;  /* 0x0000000a070c723e */ /* 0x000fe400000010ff */
[----:B------:R-:W-:-:S05]  /*22850*/  F2FP.BF16.PACK_AB R13, R13, R2 ;  /* 0x000000020d0d723e */ /* 0x000fca00000010ff */
[----:B------:R1:W-:Y:S02]  /*22860*/  ST.E.128 [R8.64], R12 ;  /* 0x0000000c08007985 */ /* 0x0003e4000c101d04 */
.L_x_2075:
[----:B------:R-:W-:Y:S05]  /*22870*/  BSYNC B0 ;  /* 0x0000000000007941 */ /* 0x000fea0003800000 */
.L_x_2074:
[----:B------:R-:W-:Y:S01]  /*22880*/  IADD3 R2, R4, 0x20, RZ ;  /* 0x0000002004027810 */ /* 0x000fe20007ffe0ff */
[----:B------:R-:W-:Y:S03]  /*22890*/  BSSY B0, `(.L_x_2076) ;  /* 0x0000031000007945 */ /* 0x000fe60003800000 */
[----:B------:R-:W-:-:S13]  /*228a0*/  ISETP.GE.AND P0, PT, R2, R0, PT ;  /* 0x000000000200720c */ /* 0x000fda0003f06270 */
[----:B------:R-:W-:Y:S05]  /*228b0*/  @P0 BRA `(.L_x_2077) ;  /* 0x000002e000000947 */ /* 0x000fea0003800000 */
[----:B-1----:R-:W2:Y:S01]  /*228c0*/  LD.E.128 R12, [R8.64+0x4000] ;  /* 0x00400004080c7980 */ /* 0x002ea2000c101d00 */
[----:B------:R-:W-:Y:S02]  /*228d0*/  SHF.R.U32.HI R2, RZ, 0x10, R25 ;  /* 0x00000010ff027819 */ /* 0x000fe40000011619 */
[----:B------:R-:W-:Y:S02]  /*228e0*/  SHF.R.U32.HI R3, RZ, 0x10, R23 ;  /* 0x00000010ff037819 */ /* 0x000fe40000011617 */
[C---:B------:R-:W-:Y:S02]  /*228f0*/  PRMT R2, R92.reuse, 0x5410, R2 ;  /* 0x000054105c027816 */ /* 0x040fe40000000002 */
[----:B------:R-:W-:Y:S02]  /*22900*/  PRMT R3, R92, 0x5432, R3 ;  /* 0x000054325c037816 */ /* 0x000fe40000000003 */
[C---:B------:R-:W-:Y:S01]  /*22910*/  LOP3.LUT R18, R2.reuse, 0xffff0000, RZ, 0xc0, !PT ;  /* 0xffff000002127812 */ /* 0x040fe200078ec0ff */
[----:B------:R-:W-:-:S02]  /*22920*/  IMAD.U32 R16, R2, 0x10000, RZ ;  /* 0x0001000002107824 */ /* 0x000fc400078e00ff */
[----:B------:R-:W-:Y:S01]  /*22930*/  IMAD.U32 R17, R3, 0x10000, RZ ;  /* 0x0001000003117824 */ /* 0x000fe200078e00ff */
[C---:B--2---:R-:W-:Y:S02]  /*22940*/  LOP3.LUT R7, R14.reuse, 0xffff0000, RZ, 0xc0, !PT ;  /* 0xffff00000e077812 */ /* 0x044fe400078ec0ff */
[----:B------:R-:W-:Y:S01]  /*22950*/  SHF.L.U32 R19, R14, 0x10, RZ ;  /* 0x000000100e137819 */ /* 0x000fe200000006ff */
[C---:B------:R-:W-:Y:S01]  /*22960*/  IMAD.U32 R14, R15.reuse, 0x10000, RZ ;  /* 0x000100000f0e7824 */ /* 0x040fe200078e00ff */
[----:B------:R-:W-:Y:S01]  /*22970*/  LOP3.LUT R2, R15, 0xffff0000, RZ, 0xc0, !PT ;  /* 0xffff00000f027812 */ /* 0x000fe200078ec0ff */
[CC--:B------:R-:W-:Y:S02]  /*22980*/  FMUL.FTZ R10, R7.reuse, R16.reuse ;  /* 0x00000010070a7220 */ /* 0x0c0fe40000410000 */
[-C--:B------:R-:W-:Y:S02]  /*22990*/  FMUL.FTZ R7, R7, R17.reuse ;  /* 0x0000001107077220 */ /* 0x080fe40000410000 */
[C---:B------:R-:W-:Y:S01]  /*229a0*/  FFMA.FTZ R20, R19.reuse, R17, -R10 ;  /* 0x0000001113147223 */ /* 0x040fe2000001080a */
[----:B------:R-:W-:Y:S01]  /*229b0*/  SHF.R.U64 R10, R24, 0x10, R25 ;  /* 0x00000010180a7819 */ /* 0x000fe20000001219 */
[----:B------:R-:W-:Y:S01]  /*229c0*/  FFMA.FTZ R19, R19, R16, R7 ;  /* 0x0000001013137223 */ /* 0x000fe20000010007 */
[----:B------:R-:W-:Y:S01]  /*229d0*/  LOP3.LUT R17, R3, 0xffff0000, RZ, 0xc0, !PT ;  /* 0xffff000003117812 */ /* 0x000fe200078ec0ff */
[----:B------:R-:W-:Y:S01]  /*229e0*/  FMUL.FTZ R3, R2, R18 ;  /* 0x0000001202037220 */ /* 0x000fe20000410000 */
[----:B------:R-:W-:-:S02]  /*229f0*/  SHF.R.U64 R7, R22, 0x10, R23 ;  /* 0x0000001016077819 */ /* 0x000fc40000001217 */
[C---:B------:R-:W-:Y:S01]  /*22a00*/  PRMT R10, R93.reuse, 0x5410, R10 ;  /* 0x000054105d0a7816 */ /* 0x040fe2000000000a */
[-C--:B------:R-:W-:Y:S01]  /*22a10*/  FMUL.FTZ R16, R2, R17.reuse ;  /* 0x0000001102107220 */ /* 0x080fe20000410000 */
[----:B------:R-:W-:Y:S01]  /*22a20*/  PRMT R15, R93, 0x5432, R7 ;  /* 0x000054325d0f7816 */ /* 0x000fe20000000007 */
[----:B------:R-:W-:Y:S01]  /*22a30*/  FFMA.FTZ R17, R14, R17, -R3 ;  /* 0x000000110e117223 */ /* 0x000fe20000010803 */
[C---:B------:R-:W-:Y:S01]  /*22a40*/  LOP3.LUT R3, R12.reuse, 0xffff0000, RZ, 0xc0, !PT ;  /* 0xffff00000c037812 */ /* 0x040fe200078ec0ff */
[----:B------:R-:W-:Y:S01]  /*22a50*/  IMAD.U32 R7, R12, 0x10000, RZ ;  /* 0x000100000c077824 */ /* 0x000fe200078e00ff */
[----:B------:R-:W-:Y:S01]  /*22a60*/  SHF.L.U32 R21, R10, 0x10, RZ ;  /* 0x000000100a157819 */ /* 0x000fe200000006ff */
[----:B------:R-:W-:Y:S01]  /*22a70*/  FFMA.FTZ R16, R14, R18, R16 ;  /* 0x000000120e107223 */ /* 0x000fe20000010010 */
[C---:B------:R-:W-:Y:S01]  /*22a80*/  LOP3.LUT R12, R13.reuse, 0xffff0000, RZ, 0xc0, !PT ;  /* 0xffff00000d0c7812 */ /* 0x040fe200078ec0ff */
[----:B------:R-:W-:Y:S01]  /*22a90*/  IMAD.U32 R2, R13, 0x10000, RZ ;  /* 0x000100000d027824 */ /* 0x000fe200078e00ff */
[----:B------:R-:W-:-:S02]  /*22aa0*/  SHF.L.U32 R13, R15, 0x10, RZ ;  /* 0x000000100f0d7819 */ /* 0x000fc400000006ff */
[----:B------:R-:W-:Y:S01]  /*22ab0*/  LOP3.LUT R18, R10, 0xffff0000, RZ, 0xc0, !PT ;  /* 0xffff00000a127812 */ /* 0x000fe200078ec0ff */
[----:B------:R-:W-:Y:S01]  /*22ac0*/  FMUL.FTZ R10, R3, R21 ;  /* 0x00000015030a7220 */ /* 0x000fe20000410000 */
[----:B------:R-:W-:Y:S01]  /*22ad0*/  LOP3.LUT R15, R15, 0xffff0000, RZ, 0xc0, !PT ;  /* 0xffff00000f0f7812 */ /* 0x000fe200078ec0ff */
[-C--:B------:R-:W-:Y:S02]  /*22ae0*/  FMUL.FTZ R14, R3, R13.reuse ;  /* 0x0000000d030e7220 */ /* 0x080fe40000410000 */
[C---:B------:R-:W-:Y:S02]  /*22af0*/  FFMA.FTZ R10, R7.reuse, R13, -R10 ;  /* 0x0000000d070a7223 */ /* 0x040fe4000001080a */
[C---:B------:R-:W-:Y:S02]  /*22b00*/  FMUL.FTZ R3, R12.reuse, R18 ;  /* 0x000000120c037220 */ /* 0x040fe40000410000 */
[----:B------:R-:W-:Y:S02]  /*22b10*/  FMUL.FTZ R13, R12, R15 ;  /* 0x0000000f0c0d7220 */ /* 0x000fe40000410000 */
[----:B------:R-:W-:Y:S01]  /*22b20*/  FFMA.FTZ R12, R7, R21, R14 ;  /* 0x00000015070c7223 */ /* 0x000fe2000001000e */
[----:B------:R-:W-:Y:S01]  /*22b30*/  F2FP.BF16.PACK_AB R14, R19, R20 ;  /* 0x00000014130e723e */ /* 0x000fe200000010ff */
[----:B------:R-:W-:Y:S01]  /*22b40*/  FFMA.FTZ R3, R2, R15, -R3 ;  /* 0x0000000f02037223 */ /* 0x000fe20000010803 */
[----:B------:R-:W-:Y:S01]  /*22b50*/  F2FP.BF16.PACK_AB R15, R16, R17 ;  /* 0x00000011100f723e */ /* 0x000fe200000010ff */
[----:B------:R-:W-:Y:S01]  /*22b60*/  FFMA.FTZ R13, R2, R18, R13 ;  /* 0x00000012020d7223 */ /* 0x000fe2000001000d */
[----:B------:R-:W-:-:S04]  /*22b70*/  F2FP.BF16.PACK_AB R12, R12, R10 ;  /* 0x0000000a0c0c723e */ /* 0x000fc800000010ff */
[----:B------:R-:W-:-:S05]  /*22b80*/  F2FP.BF16.PACK_AB R13, R13, R3 ;  /* 0x000000030d0d723e */ /* 0x000fca00000010ff */
[----:B------:R1:W-:Y:S02]  /*22b90*/  ST.E.128 [R8.64+0x4000], R12 ;  /* 0x0040000c08007985 */ /* 0x0003e4000c101d04 */
.L_x_2077:
[----:B------:R-:W-:Y:S05]  /*22ba0*/  BSYNC B0 ;  /* 0x0000000000007941 */ /* 0x000fea0003800000 */
.L_x_2076:
[----:B------:R-:W-:Y:S01]  /*22bb0*/  IADD3 R2, R4, 0x40, RZ ;  /* 0x0000004004027810 */ /* 0x000fe20007ffe0ff */
[----:B------:R-:W-:Y:S03]  /*22bc0*/  BSSY B0, `(.L_x_2078) ;  /* 0x0000031000007945 */ /* 0x000fe60003800000 */
[----:B------:R-:W-:-:S13]  /*22bd0*/  ISETP.GE.AND P0, PT, R2, R0, PT ;  /* 0x000000000200720c */ /* 0x000fda0003f06270 */
[----:B------:R-:W-:Y:S05]  /*22be0*/  @P0 BRA `(.L_x_2079) ;  /* 0x000002e000000947 */ /* 0x000fea0003800000 */
[----:B-1----:R-:W2:Y:S01]  /*22bf0*/  LD.E.128 R12, [R8.64+0x8000] ;  /* 0x00800004080c7980 */ /* 0x002ea2000c101d00 */
[----:B------:R-:W-:Y:S02]  /*22c00*/  SHF.R.U32.HI R10, RZ, 0x10, R29 ;  /* 0x00000010ff0a7819 */ /* 0x000fe4000001161d */
[----:B------:R-:W-:Y:S02]  /*22c10*/  SHF.R.U32.HI R16, RZ, 0x10, R27 ;  /* 0x00000010ff107819 */ /* 0x000fe4000001161b */
[----:B------:R-:W-:Y:S02]  /*22c20*/  PRMT R10, R94, 0x5410, R10 ;  /* 0x000054105e0a7816 */ /* 0x000fe4000000000a */
[----:B------:R-:W-:Y:S02]  /*22c30*/  PRMT R16, R95, 0x5410, R16 ;  /* 0x000054105f107816 */ /* 0x000fe40000000010 */
[----:B------:R-:W-:Y:S01]  /*22c40*/  SHF.R.U64 R18, R28, 0x10, R29 ;  /* 0x000000101c127819 */ /* 0x000fe2000000121d */
[----:B------:R-:W-:Y:S01]  /*22c50*/  IMAD.U32 R23, R10, 0x10000, RZ ;  /* 0x000100000a177824 */ /* 0x000fe200078e00ff */
[----:B------:R-:W-:Y:S01]  /*22c60*/  SHF.R.U64 R19, R26, 0x10, R27 ;  /* 0x000000101a137819 */ /* 0x000fe2000000121b */
[----:B------:R-:W-:Y:S01]  /*22c70*/  IMAD.U32 R22, R16, 0x10000, RZ ;  /* 0x0001000010167824 */ /* 0x000fe200078e00ff */
[----:B------:R-:W-:-:S02]  /*22c80*/  LOP3.LUT R25, R10, 0xffff0000, RZ, 0xc0, !PT ;  /* 0xffff00000a197812 */ /* 0x000fc400078ec0ff */
[----:B------:R-:W-:Y:S02]  /*22c90*/  PRMT R18, R94, 0x5432, R18 ;  /* 0x000054325e127816 */ /* 0x000fe40000000012 */
[----:B------:R-:W-:Y:S02]  /*22ca0*/  PRMT R19, R95, 0x5432, R19 ;  /* 0x000054325f137816 */ /* 0x000fe40000000013 */
[----:B------:R-:W-:Y:S02]  /*22cb0*/  LOP3.LUT R24, R16, 0xffff0000, RZ, 0xc0, !PT ;  /* 0xffff000010187812 */ /* 0x000fe400078ec0ff */
[C---:B--2---:R-:W-:Y:S01]  /*22cc0*/  LOP3.LUT R17, R14.reuse, 0xffff0000, RZ, 0xc0, !PT ;  /* 0xffff00000e117812 */ /* 0x044fe200078ec0ff */
[----:B------:R-:W-:Y:S01]  /*22cd0*/  IMAD.U32 R21, R14, 0x10000, RZ ;  /* 0x000100000e157824 */ /* 0x000fe200078e00ff */
[C---:B------:R-:W-:Y:S01]  /*22ce0*/  LOP3.LUT R14, R15.reuse, 0xffff0000, RZ, 0xc0, !PT ;  /* 0xffff00000f0e7812 */ /* 0x040fe200078ec0ff */
[----:B------:R-:W-:Y:S01]  /*22cf0*/  IMAD.U32 R20, R15, 0x10000, RZ ;  /* 0x000100000f147824 */ /* 0x000fe200078e00ff */
[C---:B------:R-:W-:Y:S01]  /*22d00*/  LOP3.LUT R3, R12.reuse, 0xffff0000, RZ, 0xc0, !PT ;  /* 0xffff00000c037812 */ /* 0x040fe200078ec0ff */
[CC--:B------:R-:W-:Y:S01]  /*22d10*/  FMUL.FTZ R15, R17.reuse, R23.reuse ;  /* 0x00000017110f7220 */ /* 0x0c0fe20000410000 */
[----:B------:R-:W-:Y:S01]  /*22d20*/  SHF.L.U32 R7, R12, 0x10, RZ ;  /* 0x000000100c077819 */ /* 0x000fe200000006ff */
[-C--:B------:R-:W-:Y:S01]  /*22d30*/  FMUL.FTZ R10, R17, R22.reuse ;  /* 0x00000016110a7220 */ /* 0x080fe20000410000 */
[----:B------:R-:W-:Y:S01]  /*22d40*/  LOP3.LUT R12, R13, 0xffff0000, RZ, 0xc0, !PT ;  /* 0xffff00000d0c7812 */ /* 0x000fe200078ec0ff */
[----:B------:R-:W-:Y:S01]  /*22d50*/  FFMA.FTZ R17, R21, R22, -R15 ;  /* 0x0000001615117223 */ /* 0x000fe2000001080f */
[----:B------:R-:W-:Y:S01]  /*22d60*/  SHF.L.U32 R22, R19, 0x10, RZ ;  /* 0x0000001013167819 */ /* 0x000fe200000006ff */
[----:B------:R-:W-:Y:S01]  /*22d70*/  FFMA.FTZ R21, R21, R23, R10 ;  /* 0x0000001715157223 */ /* 0x000fe2000001000a */
[----:B------:R-:W-:Y:S01]  /*22d80*/  LOP3.LUT R19, R19, 0xffff0000, RZ, 0xc0, !PT ;  /* 0xffff000013137812 */ /* 0x000fe200078ec0ff */
[C---:B------:R-:W-:Y:S01]  /*22d90*/  IMAD.U32 R23, R18.reuse, 0x10000, RZ ;  /* 0x0001000012177824 */ /* 0x040fe200078e00ff */
[----:B------:R-:W-:Y:S01]  /*22da0*/  LOP3.LUT R18, R18, 0xffff0000, RZ, 0xc0, !PT ;  /* 0xffff000012127812 */ /* 0x000fe200078ec0ff */
[----:B------:R-:W-:Y:S01]  /*22db0*/  FMUL.FTZ R16, R14, R25 ;  /* 0x000000190e107220 */ /* 0x000fe20000410000 */
[----:B------:R-:W-:Y:S01]  /*22dc0*/  SHF.L.U32 R2, R13, 0x10, RZ ;  /* 0x000000100d027819 */ /* 0x000fe200000006ff */
[----:B------:R-:W-:-:S02]  /*22dd0*/  FMUL.FTZ R10, R3, R23 ;  /* 0x00000017030a7220 */ /* 0x000fc40000410000 */
[----:B------:R-:W-:Y:S02]  /*22de0*/  FMUL.FTZ R15, R14, R24 ;  /* 0x000000180e0f7220 */ /* 0x000fe40000410000 */
[----:B------:R-:W-:Y:S02]  /*22df0*/  FMUL.FTZ R3, R3, R22 ;  /* 0x0000001603037220 */ /* 0x000fe40000410000 */
[C---:B------:R-:W-:Y:S02]  /*22e00*/  FMUL.FTZ R14, R12.reuse, R18 ;  /* 0x000000120c0e7220 */ /* 0x040fe40000410000 */
[----:B------:R-:W-:Y:S02]  /*22e10*/  FMUL.FTZ R13, R12, R19 ;  /* 0x000000130c0d7220 */ /* 0x000fe40000410000 */
[----:B------:R-:W-:Y:S02]  /*22e20*/  FFMA.FTZ R12, R7, R23, R3 ;  /* 0x00000017070c7223 */ /* 0x000fe40000010003 */
[----:B------:R-:W-:-:S02]  /*22e30*/  FFMA.FTZ R16, R20, R24, -R16 ;  /* 0x0000001814107223 */ /* 0x000fc40000010810 */
[----:B------:R-:W-:Y:S02]  /*22e40*/  FFMA.FTZ R15, R20, R25, R15 ;  /* 0x00000019140f7223 */ /* 0x000fe4000001000f */
[----:B------:R-:W-:Y:S02]  /*22e50*/  FFMA.FTZ R10, R7, R22, -R10 ;  /* 0x00000016070a7223 */ /* 0x000fe4000001080a */
[C---:B------:R-:W-:Y:S01]  /*22e60*/  FFMA.FTZ R3, R2.reuse, R19, -R14 ;  /* 0x0000001302037223 */ /* 0x040fe2000001080e */
[----:B------:R-:W-:Y:S01]  /*22e70*/  F2FP.BF16.PACK_AB R14, R21, R17 ;  /* 0x00000011150e723e */ /* 0x000fe200000010ff */
[----:B------:R-:W-:Y:S01]  /*22e80*/  FFMA.FTZ R13, R2, R18, R13 ;  /* 0x00000012020d7223 */ /* 0x000fe2000001000d */
[----:B------:R-:W-:Y:S02]  /*22e90*/  F2FP.BF16.PACK_AB R15, R15, R16 ;  /* 0x000000100f0f723e */ /* 0x000fe400000010ff */
[----:B------:R-:W-:Y:S02]  /*22ea0*/  F2FP.BF16.PACK_AB R12, R12, R10 ;  /* 0x0000000a0c0c723e */ /* 0x000fe400000010ff */
[----:B------:R-:W-:-:S05]  /*22eb0*/  F2FP.BF16.PACK_AB R13, R13, R3 ;  /* 0x000000030d0d723e */ /* 0x000fca00000010ff */
[----:B------:R1:W-:Y:S02]  /*22ec0*/  ST.E.128 [R8.64+0x8000], R12 ;  /* 0x0080000c08007985 */ /* 0x0003e4000c101d04 */
.L_x_2079:
[----:B------:R-:W-:Y:S05]  /*22ed0*/  BSYNC B0 ;  /* 0x0000000000007941 */ /* 0x000fea0003800000 */
.L_x_2078:
[----:B------:R-:W-:-:S04]  /*22ee0*/  IADD3 R2, R4, 0x60, RZ ;  /* 0x0000006004027810 */ /* 0x000fc80007ffe0ff */
        /* <DEDUP_REMOVED lines=48> */
.L_x_2073:
[----:B------:R-:W-:Y:S05]  /*231f0*/  BSYNC B1 ;  /* 0x0000000000017941 */ /* 0x000fea0003800000 */
.L_x_2072:
[----:B------:R-:W-:Y:S01]  /*23200*/  IADD3 R2, R80, 0x20, RZ ;  /* 0x0000002050027810 */ /* 0x000fe20007ffe0ff */
[----:B------:R-:W-:Y:S03]  /*23210*/  BSSY B1, `(.L_x_2080) ;  /* 0x00000cc000017945 */ /* 0x000fe60003800000 */
[----:B------:R-:W-:-:S13]  /*23220*/  ISETP.GE.AND P0, PT, R2, R32, PT ;  /* 0x000000200200720c */ /* 0x000fda0003f06270 */
[----:B------:R-:W-:Y:S05]  /*23230*/  @P0 BRA `(.L_x_2081) ;  /* 0x00000c9000000947 */ /* 0x000fea0003800000 */
[----:B------:R-:W-:Y:S01]  /*23240*/  ISETP.GE.AND P0, PT, R4, R0, PT ;  /* 0x000000000400720c */ /* 0x000fe20003f06270 */
[----:B------:R-:W-:-:S12]  /*23250*/  BSSY B0, `(.L_x_2082) ;  /* 0x0000030000007945 */ /* 0x000fd80003800000 */
        /* <DEDUP_REMOVED lines=47> */
.L_x_2083:
[----:B------:R-:W-:Y:S05]  /*23550*/  BSYNC B0 ;  /* 0x0000000000007941 */ /* 0x000fea0003800000 */
.L_x_2082:
        /* <DEDUP_REMOVED lines=50> */
.L_x_2085:
[----:B------:R-:W-:Y:S05]  /*23880*/  BSYNC B0 ;  /* 0x0000000000007941 */ /* 0x000fea0003800000 */
.L_x_2084:
        /* <DEDUP_REMOVED lines=50> */
.L_x_2087:
[----:B------:R-:W-:Y:S05]  /*23bb0*/  BSYNC B0 ;  /* 0x0000000000007941 */ /* 0x000fea0003800000 */
.L_x_2086:
        /* <DEDUP_REMOVED lines=49> */
.L_x_2081:
[----:B------:R-:W-:Y:S05]  /*23ed0*/  BSYNC B1 ;  /* 0x0000000000017941 */ /* 0x000fea0003800000 */
.L_x_2080:
        /* <DEDUP_REMOVED lines=53> */
.L_x_2091:
[----:B------:R-:W-:Y:S05]  /*24230*/  BSYNC B0 ;  /* 0x0000000000007941 */ /* 0x000fea0003800000 */
.L_x_2090:
        /* <DEDUP_REMOVED lines=50> */
.L_x_2093:
[----:B------:R-:W-:Y:S05]  /*24560*/  BSYNC B0 ;  /* 0x0000000000007941 */ /* 0x000fea0003800000 */
.L_x_2092:
        /* <DEDUP_REMOVED lines=50> */
.L_x_2095:
[----:B------:R-:W-:Y:S05]  /*24890*/  BSYNC B0 ;  /* 0x0000000000007941 */ /* 0x000fea0003800000 */
.L_x_2094:
        /* <DEDUP_REMOVED lines=49> */
.L_x_2089:
[----:B------:R-:W-:Y:S05]  /*24bb0*/  BSYNC B1 ;  /* 0x0000000000017941 */ /* 0x000fea0003800000 */
.L_x_2088:
[----:B------:R-:W-:Y:S01]  /*24bc0*/  IADD3 R2, R80, 0x60, RZ ;  /* 0x0000006050027810 */ /* 0x000fe20007ffe0ff */
[----:B------:R-:W-:-:S03]  /*24bd0*/  IMAD.MOV.U32 R3, RZ, RZ, 0x0 ;  /* 0x00000000ff037424 */ /* 0x000fc600078e00ff */
[----:B------:R-:W-:Y:S01]  /*24be0*/  ISETP.GE.AND P0, PT, R2, R32, PT ;  /* 0x000000200200720c */ /* 0x000fe20003f06270 */
[----:B------:R-:W-:-:S12]  /*24bf0*/  IMAD.MOV.U32 R2, RZ, RZ, R131 ;  /* 0x000000ffff027224 */ /* 0x000fd800078e0083 */
[----:B------:R-:W-:Y:S05]  /*24c00*/  @P0 RET.REL.NODEC R2 `(_ZN7cutlass13device_kernelIN5flash19enable_sm80_to_sm89INS1_16FlashAttnFwdSm80INS1_25CollectiveMainloopFwdSm80ILi8ELi1ELb0EN4cute5tupleIJNS5_1CILi128EEENS7_ILi48EEENS7_ILi256EEEEEELi256ENS_10bfloat16_tEfNS_4arch4Sm80ELb0ELb1ELb1ELb1ELb0ELb1ELb1ELb1EEENS1_21CollectiveEpilogueFwdINS6_IJS8_SA_S9_EEENS6_IJNS7_ILi1EEESI_SI_EEESC_SE_Li256ELb1ELb1ELb1ELb0EEENS1_36VarlenDynamicPersistentTileSchedulerILi128ELi48ELi256ELi256ELb1ELb1ELb0ELb1ELb0ELb1EEEEEEEEEvNT_6ParamsE) ;  /* 0xfffdb3f002000950 */ /* 0x000fea0003c3ffff */
        /* <DEDUP_REMOVED lines=49> */
.L_x_2097:
[----:B------:R-:W-:Y:S05]  /*24f20*/  BSYNC B0 ;  /* 0x0000000000007941 */ /* 0x000fea0003800000 */
.L_x_2096:
        /* <DEDUP_REMOVED lines=50> */
.L_x_2099:
[----:B------:R-:W-:Y:S05]  /*25250*/  BSYNC B0 ;  /* 0x0000000000007941 */ /* 0x000fea0003800000 */
.L_x_2098:
        /* <DEDUP_REMOVED lines=50> */
.L_x_2101:
[----:B------:R-:W-:Y:S05]  /*25580*/  BSYNC B0 ;  /* 0x0000000000007941 */ /* 0x000fea0003800000 */
.L_x_2100:
[----:B------:R-:W-:Y:S01]  /*25590*/  IADD3 R4, R4, 0x60, RZ ;  /* 0x0000006004047810 */ /* 0x000fe20007ffe0ff */
[----:B------:R-:W-:Y:S02]  /*255a0*/  IMAD.MOV.U32 R2, RZ, RZ, R131 ;  /* 0x000000ffff027224 */ /* 0x000fe400078e0083 */
[----:B------:R-:W-:Y:S01]  /*255b0*/  IMAD.MOV.U32 R3, RZ, RZ, 0x0 ;  /* 0x00000000ff037424 */ /* 0x000fe200078e00ff */
[----:B------:R-:W-:-:S13]  /*255c0*/  ISETP.GE.AND P0, PT, R4, R0, PT ;  /* 0x000000000400720c */ /* 0x000fda0003f06270 */
[----:B------:R-:W-:Y:S05]  /*255d0*/  @P0 RET.REL.NODEC R2 `(_ZN7cutlass13device_kernelIN5flash19enable_sm80_to_sm89INS1_16FlashAttnFwdSm80INS1_25CollectiveMainloopFwdSm80ILi8ELi1ELb0EN4cute5tupleIJNS5_1CILi128EEENS7_ILi48EEENS7_ILi256EEEEEELi256ENS_10bfloat16_tEfNS_4arch4Sm80ELb0ELb1ELb1ELb1ELb0ELb1ELb1ELb1EEENS1_21CollectiveEpilogueFwdINS6_IJS8_SA_S9_EEENS6_IJNS7_ILi1EEESI_SI_EEESC_SE_Li256ELb1ELb1ELb1ELb0EEENS1_36VarlenDynamicPersistentTileSchedulerILi128ELi48ELi256ELi256ELb1ELb1ELb0ELb1ELb0ELb1EEEEEEEEEvNT_6ParamsE) ;  /* 0xfffdaa2002000950 */ /* 0x000fea0003c3ffff */
        /* <DEDUP_REMOVED lines=17> */
[----:B------:R-:W-:Y:S01]  /*256f0*/  LOP3.LUT R2, R12, 0xffff0000, RZ, 0xc0, !PT ;  /* 0xffff00000c027812 */ /* 0x000fe200078ec0ff */
[-C--:B------:R-:W-:Y:S01]  /*25700*/  FMUL.FTZ R15, R10, R21.reuse ;  /* 0x000000150a0f7220 */ /* 0x080fe20000410000 */
        /* <DEDUP_REMOVED lines=19> */
[----:B------:R-:W-:Y:S01]  /*25840*/  FFMA.FTZ R4, R3, R20, -R4 ;  /* 0x0000001403047223 */ /* 0x000fe20000010804 */
[----:B------:R-:W-:Y:S01]  /*25850*/  MOV R3, 0x0 ;  /* 0x0000000000037802 */ /* 0x000fe20000000f00 */
[C---:B------:R-:W-:Y:S01]  /*25860*/  FFMA.FTZ R2, R0.reuse, R17, -R14 ;  /* 0x0000001100027223 */ /* 0x040fe2000001080e */
[----:B------:R-:W-:Y:S01]  /*25870*/  F2FP.BF16.PACK_AB R14, R19, R10 ;  /* 0x0000000a130e723e */ /* 0x000fe200000010ff */
[----:B------:R-:W-:Y:S01]  /*25880*/  FFMA.FTZ R13, R0, R16, R13 ;  /* 0x00000010000d7223 */ /* 0x000fe2000001000d */
[----:B------:R-:W-:Y:S02]  /*25890*/  F2FP.BF16.PACK_AB R15, R15, R7 ;  /* 0x000000070f0f723e */ /* 0x000fe400000010ff */
[----:B------:R-:W-:Y:S02]  /*258a0*/  F2FP.BF16.PACK_AB R12, R12, R4 ;  /* 0x000000040c0c723e */ /* 0x000fe400000010ff */
[----:B------:R-:W-:Y:S01]  /*258b0*/  F2FP.BF16.PACK_AB R13, R13, R2 ;  /* 0x000000020d0d723e */ /* 0x000fe200000010ff */
[----:B------:R-:W-:-:S04]  /*258c0*/  IMAD.MOV.U32 R2, RZ, RZ, R131 ;  /* 0x000000ffff027224 */ /* 0x000fc800078e0083 */
[----:B------:R1:W-:Y:S01]  /*258d0*/  ST.E.128 [R8.64+0xf000], R12 ;  /* 0x00f0000c08007985 */ /* 0x0003e2000c101d04 */
[----:B------:R-:W-:Y:S05]  /*258e0*/  RET.REL.NODEC R2 `(_ZN7cutlass13device_kernelIN5flash19enable_sm80_to_sm89INS1_16FlashAttnFwdSm80INS1_25CollectiveMainloopFwdSm80ILi8ELi1ELb0EN4cute5tupleIJNS5_1CILi128EEENS7_ILi48EEENS7_ILi256EEEEEELi256ENS_10bfloat16_tEfNS_4arch4Sm80ELb0ELb1ELb1ELb1ELb0ELb1ELb1ELb1EEENS1_21CollectiveEpilogueFwdINS6_IJS8_SA_S9_EEENS6_IJNS7_ILi1EEESI_SI_EEESC_SE_Li256ELb1ELb1ELb1ELb0EEENS1_36VarlenDynamicPersistentTileSchedulerILi128ELi48ELi256ELi256ELb1ELb1ELb0ELb1ELb0ELb1EEEEEEEEEvNT_6ParamsE) ;  /* 0xfffda71002007950 */ /* 0x000fea0003c3ffff */
.L_x_2056:
[----:B-1---5:R-:W-:-:S13]  /*258f0*/  ISETP.NE.AND P0, PT, R20, 0x1, PT ;  /* 0x000000011400780c */ /* 0x022fda0003f05270 */
[----:B------:R1:W2:Y:S04]  /*25900*/  @P0 LD.E R10, [R12.64+0x168] ;  /* 0x000168040c0a0980 */ /* 0x0002a8000c101900 */
[----:B-1----:R-:W3:Y:S01]  /*25910*/  @P0 LD.E R12, [R12.64+0x16c] ;  /* 0x00016c040c0c0980 */ /* 0x002ee2000c101900 */
[----:B--2---:R-:W-:-:S05]  /*25920*/  @P0 IMAD.HI.U32 R10, R4, R10, RZ ;  /* 0x0000000a040a0227 */ /* 0x004fca00078e00ff */
[----:B---3--:R-:W-:-:S04]  /*25930*/  @P0 SHF.R.U32.HI R4, RZ, R12, R10 ;  /* 0x0000000cff040219 */ /* 0x008fc8000001160a */
[----:B------:R-:W-:Y:S01]  /*25940*/  SHF.R.S32.HI R10, RZ, 0x1f, R4 ;  /* 0x0000001fff0a7819 */ /* 0x000fe20000011404 */
[-C--:B------:R-:W-:Y:S02]  /*25950*/  IMAD R13, R9, R4.reuse, RZ ;  /* 0x00000004090d7224 */ /* 0x080fe400078e02ff */
[----:B------:R-:W-:Y:S02]  /*25960*/  IMAD R12, R3, R4, RZ ;  /* 0x00000004030c7224 */ /* 0x000fe400078e02ff */
[-C--:B------:R-:W-:Y:S02]  /*25970*/  IMAD R21, R8, R10.reuse, R13 ;  /* 0x0000000a08157224 */ /* 0x080fe400078e020d */
[C---:B------:R-:W-:Y:S02]  /*25980*/  IMAD R10, R2.reuse, R10, R12 ;  /* 0x0000000a020a7224 */ /* 0x040fe400078e020c */
[----:B------:R-:W-:-:S04]  /*25990*/  IMAD.WIDE.U32 R12, R2, R4, RZ ;  /* 0x00000004020c7225 */ /* 0x000fc800078e00ff */
[----:B------:R-:W-:Y:S01]  /*259a0*/  IMAD.WIDE.U32 R18, R8, R4, RZ ;  /* 0x0000000408127225 */ /* 0x000fe200078e00ff */
[----:B------:R-:W-:-:S03]  /*259b0*/  IADD3 R13, R13, R10, RZ ;  /* 0x0000000a0d0d7210 */ /* 0x000fc60007ffe0ff */
[----:B------:R-:W-:Y:S01]  /*259c0*/  IMAD R9, R9, R7, RZ ;  /* 0x0000000709097224 */ /* 0x000fe200078e02ff */
[----:B------:R-:W-:Y:S01]  /*259d0*/  IADD3 R19, R19, R21, RZ ;  /* 0x0000001513137210 */ /* 0x000fe20007ffe0ff */
[----:B------:R-:W-:Y:S02]  /*259e0*/  IMAD R4, R3, R7, RZ ;  /* 0x0000000703047224 */ /* 0x000fe400078e02ff */
[----:B------:R-:W-:-:S04]  /*259f0*/  IMAD.WIDE.U32 R12, R7, R2, R12 ;  /* 0x00000002070c7225 */ /* 0x000fc800078e000c */
[----:B------:R-:W-:-:S04]  /*25a00*/  IMAD.WIDE.U32 R18, R7, R8, R18 ;  /* 0x0000000807127225 */ /* 0x000fc800078e0012 */
[----:B------:R-:W-:Y:S01]  /*25a10*/  IMAD R3, R8, R22, R9 ;  /* 0x0000001608037224 */ /* 0x000fe200078e0209 */
[----:B------:R-:W-:Y:S01]  /*25a20*/  LEA R21, P1, R18, R14, 0x1 ;  /* 0x0000000e12157211 */ /* 0x000fe200078208ff */
[----:B------:R-:W-:Y:S01]  /*25a30*/  IMAD R2, R2, R22, R4 ;  /* 0x0000001602027224 */ /* 0x000fe200078e0204 */
[----:B------:R-:W-:Y:S02]  /*25a40*/  LEA R22, P0, R12, R16, 0x1 ;  /* 0x000000100c167211 */ /* 0x000fe400078008ff */
[----:B------:R-:W-:Y:S02]  /*25a50*/  IADD3 R3, R19, R3, RZ ;  /* 0x0000000313037210 */ /* 0x000fe40007ffe0ff */
[----:B------:R-:W-:Y:S02]  /*25a60*/  IADD3 R2, R13, R2, RZ ;  /* 0x000000020d027210 */ /* 0x000fe40007ffe0ff */
[----:B------:R-:W-:Y:S02]  /*25a70*/  LEA.HI.X R18, R18, R15, R3, 0x1, P1 ;  /* 0x0000000f12127211 */ /* 0x000fe400008f0c03 */
[----:B------:R-:W-:Y:S01]  /*25a80*/  LEA.HI.X R16, R12, R17, R2, 0x1, P0 ;  /* 0x000000110c107211 */ /* 0x000fe200000f0c02 */
[----:B------:R-:W-:Y:S05]  /*25a90*/  BRA.DIV ~URZ, `(.L_x_2102) ;  /* 0x000056a27f007947 */ /* 0x000fea000b800000 */
[----:B------:R1:W2:Y:S02]  /*25aa0*/  SHFL.IDX PT, R4, R18, RZ, 0x181f ;  /* 0x00181fff12047589 */ /* 0x0002a400000e0000 */
.L_x_2138:
[----:B------:R-:W-:Y:S05]  /*25ab0*/  BRA.DIV ~URZ, `(.L_x_2103) ;  /* 0x000057027f007947 */ /* 0x000fea000b800000 */
[----:B------:R3:W4:Y:S01]  /*25ac0*/  SHFL.IDX PT, R8, R21, RZ, 0x181f ;  /* 0x00181fff15087589 */ /* 0x00072200000e0000 */
[----:B--2---:R-:W-:-:S03]  /*25ad0*/  MOV R9, R4 ;  /* 0x0000000400097202 */ /* 0x004fc60000000f00 */
[----:B------:R3:W2:Y:S04]  /*25ae0*/  SHFL.IDX PT, R7, R16, RZ, 0x181f ;  /* 0x00181fff10077589 */ /* 0x0006a800000e0000 */
[----:B------:R3:W1:Y:S02]  /*25af0*/  SHFL.IDX PT, R2, R22, RZ, 0x181f ;  /* 0x00181fff16027589 */ /* 0x00066400000e0000 */
.L_x_2139:
        /* <DEDUP_REMOVED lines=20> */
[----:B------:R-:W-:Y:S01]  /*25c40*/  CS2R R24, SRZ ;  /* 0x0000000000187805 */ /* 0x000fe2000001ff00 */
[----:B------:R-:W-:Y:S01]  /*25c50*/  CS2R R42, SRZ ;  /* 0x00000000002a7805 */ /* 0x000fe2000001ff00 */
[----:B------:R-:W-:Y:S01]  /*25c60*/  CS2R R40, SRZ ;  /* 0x0000000000287805 */ /* 0x000fe2000001ff00 */
[----:B------:R-:W-:Y:S01]  /*25c70*/  CS2R R46, SRZ ;  /* 0x00000000002e7805 */ /* 0x000fe2000001ff00 */
[----:B------:R-:W-:-:S05]  /*25c80*/  CS2R R44, SRZ ;  /* 0x00000000002c7805 */ /* 0x000fca000001ff00 */
[----:B----4-:R-:W-:Y:S02]  /*25c90*/  @!P1 IMAD.WIDE R14, R57, 0x2, R8 ;  /* 0x00000002390e9825 */ /* 0x010fe400078e0208 */
[----:B------:R-:W-:-:S03]  /*25ca0*/  @!P0 SHF.R.S32.HI R4, RZ, 0x1f, R7 ;  /* 0x0000001fff048819 */ /* 0x000fc60000011407 */
[----:B------:R2:W5:Y:S01]  /*25cb0*/  @!P1 LD.E.128 R28, [R14.64] ;  /* 0x000000040e1c9980 */ /* 0x000562000c101d00 */
[----:B------:R-:W-:-:S04]  /*25cc0*/  @!P0 LEA.HI R4, R4, R7, RZ, 0x3 ;  /* 0x0000000704048211 */ /* 0x000fc800078f18ff */
[----:B------:R-:W-:-:S05]  /*25cd0*/  @!P0 LOP3.LUT R4, R4, 0xfffffff8, RZ, 0xc0, !PT ;  /* 0xfffffff804048812 */ /* 0x000fca00078ec0ff */
[----:B------:R-:W-:-:S04]  /*25ce0*/  @!P0 IMAD.WIDE R12, R4, 0x2, R8 ;  /* 0x00000002040c8825 */ /* 0x000fc800078e0208 */
[--C-:B-1----:R-:W-:Y:S01]  /*25cf0*/  @!P0 IMAD.WIDE R8, R4, 0x2, R2.reuse ;  /* 0x0000000204088825 */ /* 0x102fe200078e0202 */
[----:B------:R2:W5:Y:S03]  /*25d00*/  @!P0 LD.E.128 R40, [R12.64] ;  /* 0x000000040c288980 */ /* 0x000566000c101d00 */
[----:B------:R-:W-:Y:S01]  /*25d10*/  @!P1 IMAD.WIDE R2, R57, 0x2, R2 ;  /* 0x0000000239029825 */ /* 0x000fe200078e0202 */
[----:B------:R2:W5:Y:S04]  /*25d20*/  @!P0 LD.E.128 R44, [R8.64] ;  /* 0x00000004082c8980 */ /* 0x000568000c101d00 */
[----:B------:R2:W5:Y:S02]  /*25d30*/  @!P1 LD.E.128 R24, [R2.64] ;  /* 0x0000000402189980 */ /* 0x000564000c101d00 */
.L_x_2105:
[----:B------:R-:W-:Y:S05]  /*25d40*/  BSYNC B0 ;  /* 0x0000000000007941 */ /* 0x000fea0003800000 */
.L_x_2104:
[----:B-----5:R-:W-:Y:S02]  /*25d50*/  IMAD.MOV.U32 R7, RZ, RZ, R42 ;  /* 0x000000ffff077224 */ /* 0x020fe400078e002a */
[----:B--2---:R-:W-:-:S02]  /*25d60*/  IMAD.MOV.U32 R3, RZ, RZ, R40 ;  /* 0x000000ffff037224 */ /* 0x004fc400078e0028 */
[----:B-1----:R-:W-:Y:S01]  /*25d70*/  IMAD.MOV.U32 R2, RZ, RZ, R41 ;  /* 0x000000ffff027224 */ /* 0x002fe200078e0029 */
[----:B------:R-:W-:Y:S01]  /*25d80*/  PRMT R82, R82, 0x5410, R7 ;  /* 0x0000541052527816 */ /* 0x000fe20000000007 */
[----:B------:R-:W-:Y:S01]  /*25d90*/  IMAD.MOV.U32 R4, RZ, RZ, R43 ;  /* 0x000000ffff047224 */ /* 0x000fe200078e002b */
[----:B------:R-:W-:Y:S01]  /*25da0*/  PRMT R37, R37, 0x5410, R3 ;  /* 0x0000541025257816 */ /* 0x000fe20000000003 */
[----:B------:R-:W-:Y:S01]  /*25db0*/  IMAD.MOV.U32 R7, RZ, RZ, R30 ;  /* 0x000000ffff077224 */ /* 0x000fe200078e001e */
[----:B------:R-:W-:Y:S01]  /*25dc0*/  PRMT R59, R59, 0x5410, R2 ;  /* 0x000054103b3b7816 */ /* 0x000fe20000000002 */
[----:B------:R-:W-:Y:S01]  /*25dd0*/  IMAD.MOV.U32 R3, RZ, RZ, R28 ;  /* 0x000000ffff037224 */ /* 0x000fe200078e001c */
[----:B------:R-:W-:Y:S01]  /*25de0*/  PRMT R83, R83, 0x5410, R4 ;  /* 0x0000541053537816 */ /* 0x000fe20000000004 */
[----:B------:R-:W-:Y:S02]  /*25df0*/  IMAD.MOV.U32 R2, RZ, RZ, R29 ;  /* 0x000000ffff027224 */ /* 0x000fe400078e001d */
[----:B------:R-:W-:Y:S01]  /*25e00*/  IMAD.MOV.U32 R4, RZ, RZ, R31 ;  /* 0x000000ffff047224 */ /* 0x000fe200078e001f */
[----:B------:R-:W-:Y:S01]  /*25e10*/  PRMT R35, R3, 0x5410, R7 ;  /* 0x0000541003237816 */ /* 0x000fe20000000007 */
[----:B------:R-:W-:Y:S01]  /*25e20*/  IMAD.MOV.U32 R3, RZ, RZ, R44 ;  /* 0x000000ffff037224 */ /* 0x000fe200078e002c */
[----:B------:R-:W-:Y:S01]  /*25e30*/  PRMT R34, R34, 0x5410, R2 ;  /* 0x0000541022227816 */ /* 0x000fe20000000002 */
[----:B------:R-:W-:Y:S01]  /*25e40*/  IMAD.MOV.U32 R2, RZ, RZ, R45 ;  /* 0x000000ffff027224 */ /* 0x000fe200078e002d */
[----:B------:R-:W-:Y:S01]  /*25e50*/  PRMT R36, R36, 0x5410, R4 ;  /* 0x0000541024247816 */ /* 0x000fe20000000004 */
[----:B------:R-:W-:Y:S01]  /*25e60*/  IMAD.MOV.U32 R4, RZ, RZ, R47 ;  /* 0x000000ffff047224 */ /* 0x000fe200078e002f */
[----:B------:R-:W-:-:S02]  /*25e70*/  MOV R7, R46 ;  /* 0x0000002e00077202 */ /* 0x000fc40000000f00 */
[----:B------:R-:W-:Y:S01]  /*25e80*/  PRMT R37, R3, 0x7610, R37 ;  /* 0x0000761003257816 */ /* 0x000fe20000000025 */
[----:B------:R-:W-:Y:S01]  /*25e90*/  IMAD.MOV.U32 R3, RZ, RZ, R24 ;  /* 0x000000ffff037224 */ /* 0x000fe200078e0018 */
[----:B------:R-:W-:Y:S01]  /*25ea0*/  PRMT R82, R7, 0x7610, R82 ;  /* 0x0000761007527816 */ /* 0x000fe20000000052 */
[----:B------:R-:W-:Y:S01]  /*25eb0*/  IMAD.MOV.U32 R7, RZ, RZ, R26 ;  /* 0x000000ffff077224 */ /* 0x000fe200078e001a */
[----:B------:R-:W-:Y:S01]  /*25ec0*/  PRMT R59, R2, 0x7610, R59 ;  /* 0x00007610023b7816 */ /* 0x000fe2000000003b */
[----:B------:R-:W-:Y:S01]  /*25ed0*/  IMAD.MOV.U32 R2, RZ, RZ, R25 ;  /* 0x000000ffff027224 */ /* 0x000fe200078e0019 */
[----:B------:R-:W-:Y:S02]  /*25ee0*/  PRMT R83, R4, 0x7610, R83 ;  /* 0x0000761004537816 */ /* 0x000fe40000000053 */
[----:B------:R-:W-:Y:S02]  /*25ef0*/  MOV R4, R27 ;  /* 0x0000001b00047202 */ /* 0x000fe40000000f00 */
[----:B------:R-:W-:-:S02]  /*25f00*/  PRMT R34, R7, 0x7610, R34 ;  /* 0x0000761007227816 */ /* 0x000fc40000000022 */
[----:B------:R-:W-:Y:S02]  /*25f10*/  PRMT R36, R4, 0x7610, R36 ;  /* 0x0000761004247816 */ /* 0x000fe40000000024 */
[----:B------:R-:W-:Y:S01]  /*25f20*/  PRMT R33, R2, 0x5410, R3 ;  /* 0x0000541002217816 */ /* 0x000fe20000000003 */
[----:B------:R-:W-:Y:S05]  /*25f30*/  BRA.DIV ~URZ, `(.L_x_2106) ;  /* 0x000053f27f007947 */ /* 0x000fea000b800000 */
[----:B------:R1:W2:Y:S04]  /*25f40*/  SHFL.IDX PT, R9, R18, 0x1, 0x181f ;  /* 0x00381f0012097f89 */ /* 0x0002a800000e0000 */
[----:B----4-:R1:W4:Y:S04]  /*25f50*/  SHFL.IDX PT, R8, R21, 0x1, 0x181f ;  /* 0x00381f0015087f89 */ /* 0x01032800000e0000 */
[----:B------:R1:W3:Y:S04]  /*25f60*/  SHFL.IDX PT, R4, R16, 0x1, 0x181f ;  /* 0x00381f0010047f89 */ /* 0x0002e800000e0000 */
[----:B------:R1:W1:Y:S02]  /*25f70*/  SHFL.IDX PT, R2, R22, 0x1, 0x181f ;  /* 0x00381f0016027f89 */ /* 0x00026400000e0000 */
.L_x_2140:
        /* <DEDUP_REMOVED lines=23> */
[----:B--2-4-:R-:W-:Y:S02]  /*260f0*/  @!P1 IMAD.WIDE R14, R57, 0x2, R8 ;  /* 0x00000002390e9825 */ /* 0x014fe400078e0208 */
        /* <DEDUP_REMOVED lines=10> */
.L_x_2108:
[----:B------:R-:W-:Y:S05]  /*261a0*/  BSYNC B0 ;  /* 0x0000000000007941 */ /* 0x000fea0003800000 */
.L_x_2107:
[----:B-----5:R-:W-:Y:S01]  /*261b0*/  IMAD.MOV.U32 R7, RZ, RZ, R66 ;  /* 0x000000ffff077224 */ /* 0x020fe200078e0042 */
[----:B-12---:R-:W-:Y:S01]  /*261c0*/  MOV R2, R65 ;  /* 0x0000004100027202 */ /* 0x006fe20000000f00 */
        /* <DEDUP_REMOVED lines=23> */
[----:B------:R1:W2:Y:S02]  /*26340*/  SHFL.IDX PT, R4, R18, 0x2, 0x181f ;  /* 0x00581f0012047f89 */ /* 0x0002a400000e0000 */
.L_x_2141:
[----:B------:R-:W-:Y:S05]  /*26350*/  BRA.DIV ~URZ, `(.L_x_2110) ;  /* 0x000052227f007947 */ /* 0x000fea000b800000 */
[----:B----4-:R3:W4:Y:S01]  /*26360*/  SHFL.IDX PT, R8, R21, 0x2, 0x181f ;  /* 0x00581f0015087f89 */ /* 0x01072200000e0000 */
[----:B--2---:R-:W-:-:S03]  /*26370*/  MOV R9, R4 ;  /* 0x0000000400097202 */ /* 0x004fc60000000f00 */
[----:B------:R3:W2:Y:S04]  /*26380*/  SHFL.IDX PT, R7, R16, 0x2, 0x181f ;  /* 0x00581f0010077f89 */ /* 0x0006a800000e0000 */
[----:B------:R3:W1:Y:S02]  /*26390*/  SHFL.IDX PT, R2, R22, 0x2, 0x181f ;  /* 0x00581f0016027f89 */ /* 0x00066400000e0000 */
.L_x_2142:
        /* <DEDUP_REMOVED lines=35> */
.L_x_2112:
[----:B------:R-:W-:Y:S05]  /*265d0*/  BSYNC B0 ;  /* 0x0000000000007941 */ /* 0x000fea0003800000 */
.L_x_2111:
[----:B-12--5:R-:W-:Y:S01]  /*265e0*/  IMAD.MOV.U32 R2, RZ, RZ, R86 ;  /* 0x000000ffff027224 */ /* 0x026fe200078e0056 */
[----:B------:R-:W-:Y:S01]  /*265f0*/  CS2R R102, SRZ ;  /* 0x0000000000667805 */ /* 0x000fe2000001ff00 */
[----:B------:R-:W-:-:S02]  /*26600*/  IMAD.MOV.U32 R7, RZ, RZ, R87 ;  /* 0x000000ffff077224 */ /* 0x000fc400078e0057 */
[----:B------:R-:W-:Y:S02]  /*26610*/  IMAD.MOV.U32 R4, RZ, RZ, R84 ;  /* 0x000000ffff047224 */ /* 0x000fe400078e0054 */
[----:B------:R-:W-:Y:S01]  /*26620*/  IMAD.MOV.U32 R3, RZ, RZ, R85 ;  /* 0x000000ffff037224 */ /* 0x000fe200078e0055 */
[----:B------:R-:W-:Y:S01]  /*26630*/  PRMT R120, R7, 0x5410, R2 ;  /* 0x0000541007787816 */ /* 0x000fe20000000002 */
[----:B------:R-:W-:Y:S01]  /*26640*/  IMAD.MOV.U32 R2, RZ, RZ, R74 ;  /* 0x000000ffff027224 */ /* 0x000fe200078e004a */
[----:B------:R-:W-:Y:S01]  /*26650*/  MOV R7, R75 ;  /* 0x0000004b00077202 */ /* 0x000fe20000000f00 */
[----:B----4-:R-:W-:Y:S01]  /*26660*/  IMAD.SHL.U32 R8, R68, 0x80, RZ ;  /* 0x0000008044087824 */ /* 0x010fe200078e00ff */
        /* <DEDUP_REMOVED lines=25> */
.L_x_2143:
[----:B------:R-:W-:Y:S05]  /*26800*/  BRA.DIV ~URZ, `(.L_x_2114) ;  /* 0x00004f627f007947 */ /* 0x000fea000b800000 */
[----:B------:R4:W1:Y:S01]  /*26810*/  SHFL.IDX PT, R8, R21, 0x3, 0x181f ;  /* 0x00781f0015087f89 */ /* 0x00086200000e0000 */
[----:B--2---:R-:W-:-:S03]  /*26820*/  MOV R9, R4 ;  /* 0x0000000400097202 */ /* 0x004fc60000000f00 */
[----:B------:R4:W2:Y:S04]  /*26830*/  SHFL.IDX PT, R14, R16, 0x3, 0x181f ;  /* 0x00781f00100e7f89 */ /* 0x0008a800000e0000 */
[----:B------:R4:W3:Y:S02]  /*26840*/  SHFL.IDX PT, R2, R22, 0x3, 0x181f ;  /* 0x00781f0016027f89 */ /* 0x0008e400000e0000 */
.L_x_2144:
        /* <DEDUP_REMOVED lines=10> */
[----:B--2---:R-:W-:-:S07]  /*268f0*/  IMAD.MOV.U32 R3, RZ, RZ, R14 ;  /* 0x000000ffff037224 */ /* 0x004fce00078e000e */
        /* <DEDUP_REMOVED lines=12> */
[----:B-1----:R-:W-:Y:S02]  /*269c0*/  @!P1 IMAD.WIDE R14, R57, 0x2, R8 ;  /* 0x00000002390e9825 */ /* 0x002fe400078e0208 */
[----:B------:R-:W-:-:S03]  /*269d0*/  @!P0 SHF.R.S32.HI R4, RZ, 0x1f, R7 ;  /* 0x0000001fff048819 */ /* 0x000fc60000011407 */
[----:B------:R1:W5:Y:S01]  /*269e0*/  @!P1 LD.E.128 R68, [R14.64] ;  /* 0x000000040e449980 */ /* 0x000362000c101d00 */
[----:B------:R-:W-:-:S04]  /*269f0*/  @!P0 LEA.HI R4, R4, R7, RZ, 0x3 ;  /* 0x0000000704048211 */ /* 0x000fc800078f18ff */
[----:B------:R-:W-:-:S05]  /*26a00*/  @!P0 LOP3.LUT R4, R4, 0xfffffff8, RZ, 0xc0, !PT ;  /* 0xfffffff804048812 */ /* 0x000fca00078ec0ff */
[----:B------:R-:W-:-:S04]  /*26a10*/  @!P0 IMAD.WIDE R12, R4, 0x2, R8 ;  /* 0x00000002040c8825 */ /* 0x000fc800078e0208 */
[--C-:B---3--:R-:W-:Y:S01]  /*26a20*/  @!P0 IMAD.WIDE R8, R4, 0x2, R2.reuse ;  /* 0x0000000204088825 */ /* 0x108fe200078e0202 */
[----:B------:R1:W5:Y:S03]  /*26a30*/  @!P0 LD.E.128 R100, [R12.64] ;  /* 0x000000040c648980 */ /* 0x000366000c101d00 */
[----:B------:R-:W-:Y:S01]  /*26a40*/  @!P1 IMAD.WIDE R2, R57, 0x2, R2 ;  /* 0x0000000239029825 */ /* 0x000fe200078e0202 */
[----:B------:R1:W5:Y:S04]  /*26a50*/  @!P0 LD.E.128 R96, [R8.64] ;  /* 0x0000000408608980 */ /* 0x000368000c101d00 */
[----:B------:R1:W5:Y:S02]  /*26a60*/  @!P1 LD.E.128 R92, [R2.64] ;  /* 0x00000004025c9980 */ /* 0x000364000c101d00 */
.L_x_2116:
[----:B------:R-:W-:Y:S05]  /*26a70*/  BSYNC B0 ;  /* 0x0000000000007941 */ /* 0x000fea0003800000 */
.L_x_2115:
[----:B------:R-:W-:Y:S01]  /*26a80*/  IADD3 R4, R81, -c[0x0][0x20], RZ ;  /* 0x8000080051047a10 */ /* 0x000fe20007ffe0ff */
[----:B------:R-:W-:-:S04]  /*26a90*/  DEPBAR.LE SB0, 0x1 ;  /* 0x000080400000791a */ /* 0x000fc80000000000 */
[----:B-1-3--:R-:W2:Y:S04]  /*26aa0*/  LDL.64 R2, [R4+0x20] ;  /* 0x0000200004027983 */ /* 0x00aea80000100a00 */
[----:B------:R-:W3:Y:S01]  /*26ab0*/  LDL.64 R8, [R4+0x28] ;  /* 0x0000280004087983 */ /* 0x000ee20000100a00 */
[----:B------:R-:W-:Y:S03]  /*26ac0*/  WARPSYNC 0xffffffff ;  /* 0xffffffff00007948 */ /* 0x000fe60003800000 */
[----:B------:R-:W-:Y:S01]  /*26ad0*/  BAR.SYNC.DEFER_BLOCKING 0x0 ;  /* 0x0000000000007b1d */ /* 0x000fe20000010000 */
[----:B-----5:R-:W-:-:S05]  /*26ae0*/  IMAD.MOV.U32 R7, RZ, RZ, R102 ;  /* 0x000000ffff077224 */ /* 0x020fca00078e0066 */
[----:B--2---:R1:W2:Y:S04]  /*26af0*/  LD.E R10, [R2.64] ;  /* 0x00000004020a7980 */ /* 0x0042a8000c101900 */
[----:B---3--:R3:W5:Y:S01]  /*26b00*/  LD.E.64 R38, [R8.64] ;  /* 0x0000000408267980 */ /* 0x008762000c101b00 */
[----:B------:R-:W-:Y:S01]  /*26b10*/  IMAD.MOV.U32 R4, RZ, RZ, R103 ;  /* 0x000000ffff047224 */ /* 0x000fe200078e0067 */
[----:B------:R-:W-:Y:S04]  /*26b20*/  BSSY B1, `(.L_x_2117) ;  /* 0x0000109000017945 */ /* 0x000fe80003800000 */
[----:B------:R-:W-:Y:S01]  /*26b30*/  PRMT R129, R4, 0x5410, R7 ;  /* 0x0000541004817816 */ /* 0x000fe20000000007 */
[----:B------:R-:W-:Y:S01]  /*26b40*/  IMAD.MOV.U32 R4, RZ, RZ, R71 ;  /* 0x000000ffff047224 */ /* 0x000fe200078e0047 */
[----:B------:R-:W-:-:S04]  /*26b50*/  MOV R7, R70 ;  /* 0x0000004600077202 */ /* 0x000fc80000000f00 */
[----:B------:R-:W-:Y:S01]  /*26b60*/  PRMT R124, R4, 0x5410, R7 ;  /* 0x00005410047c7816 */ /* 0x000fe20000000007 */
[----:B-1----:R-:W-:Y:S02]  /*26b70*/  IMAD.MOV.U32 R3, RZ, RZ, R100 ;  /* 0x000000ffff037224 */ /* 0x002fe400078e0064 */
[----:B------:R-:W-:-:S05]  /*26b80*/  IMAD.MOV.U32 R2, RZ, RZ, R101 ;  /* 0x000000ffff027224 */ /* 0x000fca00078e0065 */
[----:B------:R-:W-:Y:S01]  /*26b90*/  PRMT R127, R2, 0x5410, R3 ;  /* 0x00005410027f7816 */ /* 0x000fe20000000003 */
[----:B------:R-:W-:Y:S02]  /*26ba0*/  IMAD.MOV.U32 R3, RZ, RZ, R68 ;  /* 0x000000ffff037224 */ /* 0x000fe400078e0044 */
[----:B------:R-:W-:-:S05]  /*26bb0*/  IMAD.MOV.U32 R2, RZ, RZ, R69 ;  /* 0x000000ffff027224 */ /* 0x000fca00078e0045 */
[----:B------:R-:W-:Y:S01]  /*26bc0*/  PRMT R123, R2, 0x5410, R3 ;  /* 0x00005410027b7816 */ /* 0x000fe20000000003 */
[----:B------:R-:W-:Y:S01]  /*26bd0*/  IMAD.MOV.U32 R2, RZ, RZ, R99 ;  /* 0x000000ffff027224 */ /* 0x000fe200078e0063 */
[----:B------:R-:W-:-:S04]  /*26be0*/  MOV R3, R98 ;  /* 0x0000006200037202 */ /* 0x000fc80000000f00 */
[----:B------:R-:W-:Y:S01]  /*26bf0*/  PRMT R126, R2, 0x5410, R3 ;  /* 0x00005410027e7816 */ /* 0x000fe20000000003 */
[----:B------:R-:W-:Y:S01]  /*26c00*/  IMAD.MOV.U32 R3, RZ, RZ, R96 ;  /* 0x000000ffff037224 */ /* 0x000fe200078e0060 */
[----:B------:R-:W-:-:S04]  /*26c10*/  MOV R2, R97 ;  /* 0x0000006100027202 */ /* 0x000fc80000000f00 */
[----:B------:R-:W-:Y:S01]  /*26c20*/  PRMT R125, R2, 0x5410, R3 ;  /* 0x00005410027d7816 */ /* 0x000fe20000000003 */
[----:B------:R-:W-:Y:S02]  /*26c30*/  IMAD.MOV.U32 R3, RZ, RZ, R94 ;  /* 0x000000ffff037224 */ /* 0x000fe400078e005e */
[----:B------:R-:W-:-:S05]  /*26c40*/  IMAD.MOV.U32 R2, RZ, RZ, R95 ;  /* 0x000000ffff027224 */ /* 0x000fca00078e005f */
[----:B------:R-:W-:Y:S01]  /*26c50*/  PRMT R122, R2, 0x5410, R3 ;  /* 0x00005410027a7816 */ /* 0x000fe20000000003 */
[----:B------:R-:W-:Y:S01]  /*26c60*/  IMAD.MOV.U32 R2, RZ, RZ, R93 ;  /* 0x000000ffff027224 */ /* 0x000fe200078e005d */
[----:B------:R-:W-:-:S04]  /*26c70*/  MOV R3, R92 ;  /* 0x0000005c00037202 */ /* 0x000fc80000000f00 */
[----:B------:R-:W-:Y:S01]  /*26c80*/  PRMT R81, R2, 0x5410, R3 ;  /* 0x0000541002517816 */ /* 0x000fe20000000003 */
[----:B--2---:R-:W-:-:S05]  /*26c90*/  IMAD R4, R10, -0x80, R17 ;  /* 0xffffff800a047824 */ /* 0x004fca00078e0211 */
[----:B------:R-:W-:-:S04]  /*26ca0*/  IMNMX R58, R4, 0x80, PT ;  /* 0x00000080043a7817 */ /* 0x000fc80003800200 */
[----:B------:R-:W-:-:S13]  /*26cb0*/  ISETP.GE.AND P0, PT, R80, R58, PT ;  /* 0x0000003a5000720c */ /* 0x000fda0003f06270 */
[----:B------:R-:W-:Y:S05]  /*26cc0*/  @P0 BRA `(.L_x_2118) ;  /* 0x00000ee000000947 */ /* 0x000fea0003800000 */
[----:B---3--:R-:W-:Y:S01]  /*26cd0*/  ISETP.GE.AND P0, PT, R57, R0, PT ;  /* 0x000000003900720c */ /* 0x008fe20003f06270 */
[----:B------:R-:W-:-:S12]  /*26ce0*/  BSSY B0, `(.L_x_2119) ;  /* 0x0000072000007945 */ /* 0x000fd80003800000 */
[----:B------:R-:W-:Y:S05]  /*26cf0*/  @P0 BRA `(.L_x_2120) ;  /* 0x0000070000000947 */ /* 0x000fea0003800000 */
[----:B------:R-:W-:Y:S01]  /*26d00*/  LEA.HI R7, R0, R56, RZ, 0x1d ;  /* 0x0000003800077211 */ /* 0x000fe200078fe8ff */
[----:B------:R-:W-:Y:S01]  /*26d10*/  IMAD.SHL.U32 R2, R80, 0x40, RZ ;  /* 0x0000004050027824 */ /* 0x000fe200078e00ff */
[----:B------:R-:W-:Y:S02]  /*26d20*/  SHF.R.S32.HI R3, RZ, 0x1f, R32 ;  /* 0x0000001fff037819 */ /* 0x000fe40000011420 */
[----:B------:R-:W-:Y:S02]  /*26d30*/  SHF.R.S32.HI R4, RZ, 0x1f, R7 ;  /* 0x0000001fff047819 */ /* 0x000fe40000011407 */
[----:B------:R-:W-:Y:S02]  /*26d40*/  LEA.HI R3, R3, R32, RZ, 0x6 ;  /* 0x0000002003037211 */ /* 0x000fe400078f30ff */
[----:B------:R-:W-:Y:S01]  /*26d50*/  LEA.HI R4, R4, R7, RZ, 0x3 ;  /* 0x0000000704047211 */ /* 0x000fe200078f18ff */
[----:B------:R-:W-:Y:S01]  /*26d60*/  IMAD.SHL.U32 R7, R7, 0x8, RZ ;  /* 0x0000000807077824 */ /* 0x000fe200078e00ff */
[----:B------:R-:W-:Y:S01]  /*26d70*/  LOP3.LUT R2, R2, 0x1c0, RZ, 0xc0, !PT ;  /* 0x000001c002027812 */ /* 0x000fe200078ec0ff */
[----:B------:R-:W-:-:S03]  /*26d80*/  IMAD.SHL.U32 R3, R3, 0x8, RZ ;  /* 0x0000000803037824 */ /* 0x000fc600078e00ff */
[----:B------:R-:W-:Y:S01]  /*26d90*/  LOP3.LUT R8, R2, 0x38, R7, 0xf8, !PT ;  /* 0x0000003802087812 */ /* 0x000fe200078ef807 */
[----:B------:R-:W-:Y:S01]  /*26da0*/  IMAD.SHL.U32 R7, R4, 0x400, RZ ;  /* 0x0000040004077824 */ /* 0x000fe200078e00ff */
[----:B------:R-:W-:Y:S02]  /*26db0*/  SHF.R.U32.HI R9, RZ, 0x3, R2 ;  /* 0x00000003ff097819 */ /* 0x000fe40000011602 */
[----:B------:R-:W-:Y:S02]  /*26dc0*/  LOP3.LUT R3, R3, 0xfffffe00, RZ, 0xc0, !PT ;  /* 0xfffffe0003037812 */ /* 0x000fe400078ec0ff */
[----:B------:R-:W-:Y:S02]  /*26dd0*/  LOP3.LUT R4, R8, R9, RZ, 0x3c, !PT ;  /* 0x0000000908047212 */ /* 0x000fe400078e3cff */
[----:B------:R-:W-:Y:S02]  /*26de0*/  LOP3.LUT R7, R7, 0xffffe000, RZ, 0xc0, !PT ;  /* 0xffffe00007077812 */ /* 0x000fe400078ec0ff */
[----:B------:R-:W-:-:S02]  /*26df0*/  LOP3.LUT R2, R2, 0x38, R57, 0xf8, !PT ;  /* 0x0000003802027812 */ /* 0x000fc400078ef839 */
[----:B------:R-:W-:Y:S02]  /*26e00*/  IADD3 R4, R4, R7, R3 ;  /* 0x0000000704047210 */ /* 0x000fe40007ffe003 */
[----:B------:R-:W-:-:S03]  /*26e10*/  LOP3.LUT R3, R3, R2, R9, 0xf6, !PT ;  /* 0x0000000203037212 */ /* 0x000fc600078ef609 */
[----:B----45:R-:W-:-:S04]  /*26e20*/  IMAD.WIDE.U32 R22, R4, 0x2, R38 ;  /* 0x0000000204167825 */ /* 0x030fc800078e0026 */
[----:B------:R-:W-:Y:S01]  /*26e30*/  IMAD.WIDE.U32 R20, R3, 0x2, R38 ;  /* 0x0000000203147825 */ /* 0x000fe200078e0026 */
[----:B------:R-:W2:Y:S04]  /*26e40*/  LD.E.128 R12, [R22.64] ;  /* 0x00000004160c7980 */ /* 0x000ea8000c101d00 */
[----:B------:R-:W3:Y:S01]  /*26e50*/  LD.E.128 R16, [R20.64] ;  /* 0x0000000414107980 */ /* 0x000ee2000c101d00 */
[----:B------:R-:W-:Y:S02]  /*26e60*/  SHF.R.U32.HI R2, RZ, 0x10, R29 ;  /* 0x00000010ff027819 */ /* 0x000fe4000001161d */
[----:B------:R-:W-:Y:S02]  /*26e70*/  SHF.R.U64 R8, R24, 0x10, R25 ;  /* 0x0000001018087819 */ /* 0x000fe40000001219 */
[----:B------:R-:W-:-:S02]  /*26e80*/  SHF.R.U64 R3, R28, 0x10, R29 ;  /* 0x000000101c037819 */ /* 0x000fc4000000121d */
[----:B------:R-:W-:Y:S02]  /*26e90*/  PRMT R7, R34, 0x5432, R2 ;  /* 0x0000543222077816 */ /* 0x000fe40000000002 */
[----:B------:R-:W-:Y:S02]  /*26ea0*/  SHF.R.U64 R10, R26, 0x10, R27 ;  /* 0x000000101a0a7819 */ /* 0x000fe4000000121b */
[----:B------:R-:W-:Y:S02]  /*26eb0*/  PRMT R2, R33, 0x5432, R8 ;  /* 0x0000543221027816 */ /* 0x000fe40000000008 */
[----:B------:R-:W-:Y:S02]  /*26ec0*/  PRMT R3, R35, 0x5410, R3 ;  /* 0x0000541023037816 */ /* 0x000fe40000000003 */
[----:B------:R-:W-:Y:S01]  /*26ed0*/  SHF.R.U32.HI R4, RZ, 0x10, R25 ;  /* 0x00000010ff047819 */ /* 0x000fe20000011619 */
[----:B------:R-:W-:Y:S01]  /*26ee0*/  IMAD.U32 R25, R2, 0x10000, RZ ;  /* 0x0001000002197824 */ /* 0x000fe200078e00ff */
[----:B------:R-:W-:-:S02]  /*26ef0*/  PRMT R8, R34, 0x5410, R10 ;  /* 0x0000541022087816 */ /* 0x000fc4000000000a */
[----:B------:R-:W-:Y:S01]  /*26f00*/  SHF.R.U32.HI R26, RZ, 0x10, R27 ;  /* 0x00000010ff1a7819 */ /* 0x000fe2000001161b */
[----:B------:R-:W-:Y:S01]  /*26f10*/  IMAD.U32 R27, R3, 0x10000, RZ ;  /* 0x00010000031b7824 */ /* 0x000fe200078e00ff */
[----:B------:R-:W-:Y:S02]  /*26f20*/  SHF.R.U64 R9, R30, 0x10, R31 ;  /* 0x000000101e097819 */ /* 0x000fe4000000121f */
[----:B------:R-:W-:Y:S02]  /*26f30*/  PRMT R4, R33, 0x5410, R4 ;  /* 0x0000541021047816 */ /* 0x000fe40000000004 */
[----:B------:R-:W-:Y:S02]  /*26f40*/  PRMT R9, R35, 0x5432, R9 ;  /* 0x0000543223097816 */ /* 0x000fe40000000009 */
[----:B------:R-:W-:Y:S01]  /*26f50*/  SHF.R.U32.HI R30, RZ, 0x10, R31 ;  /* 0x00000010ff1e7819 */ /* 0x000fe2000001161f */
[----:B--2---:R-:W-:-:S04]  /*26f60*/  IMAD.U32 R10, R12, 0x10000, RZ ;  /* 0x000100000c0a7824 */ /* 0x004fc800078e00ff */
[----:B------:R-:W-:Y:S02]  /*26f70*/  FMUL.FTZ R24, R10, R25 ;  /* 0x000000190a187220 */ /* 0x000fe40000410000 */
[----:B---3--:R-:W-:Y:S02]  /*26f80*/  IMAD.U32 R28, R16, 0x10000, RZ ;  /* 0x00010000101c7824 */ /* 0x008fe400078e00ff */
[-C--:B------:R-:W-:Y:S02]  /*26f90*/  FMUL.FTZ R10, R10, R27.reuse ;  /* 0x0000001b0a0a7220 */ /* 0x080fe40000410000 */
[C---:B------:R-:W-:Y:S01]  /*26fa0*/  FFMA.FTZ R35, R28.reuse, R27, -R24 ;  /* 0x0000001b1c237223 */ /* 0x040fe20000010818 */
[----:B------:R-:W-:Y:S01]  /*26fb0*/  LOP3.LUT R24, R3, 0xffff0000, RZ, 0xc0, !PT ;  /* 0xffff000003187812 */ /* 0x000fe200078ec0ff */
[----:B------:R-:W-:Y:S01]  /*26fc0*/  FFMA.FTZ R34, R28, R25, R10 ;  /* 0x000000191c227223 */ /* 0x000fe2000001000a */
[----:B------:R-:W-:Y:S02]  /*26fd0*/  LOP3.LUT R10, R2, 0xffff0000, RZ, 0xc0, !PT ;  /* 0xffff0000020a7812 */ /* 0x000fe400078ec0ff */
[----:B------:R-:W-:-:S02]  /*26fe0*/  LOP3.LUT R2, R12, 0xffff0000, RZ, 0xc0, !PT ;  /* 0xffff00000c027812 */ /* 0x000fc400078ec0ff */
[----:B------:R-:W-:-:S03]  /*26ff0*/  LOP3.LUT R12, R16, 0xffff0000, RZ, 0xc0, !PT ;  /* 0xffff0000100c7812 */ /* 0x000fc600078ec0ff */
[C---:B------:R-:W-:Y:S02]  /*27000*/  FMUL.FTZ R3, R2.reuse, R10 ;  /* 0x0000000a02037220 */ /* 0x040fe40000410000 */
[-C--:B------:R-:W-:Y:S02]  /*27010*/  FMUL.FTZ R2, R2, R24.reuse ;  /* 0x0000001802027220 */ /* 0x080fe40000410000 */
[C---:B------:R-:W-:Y:S02]  /*27020*/  FFMA.FTZ R16, R12.reuse, R24, -R3 ;  /* 0x000000180c107223 */ /* 0x040fe40000010803 */
[----:B------:R-:W-:Y:S02]  /*27030*/  FFMA.FTZ R33, R12, R10, R2 ;  /* 0x0000000a0c217223 */ /* 0x000fe40000010002 */
[----:B------:R-:W-:Y:S01]  /*27040*/  IMAD.U32 R10, R4, 0x10000, RZ ;  /* 0x00010000040a7824 */ /* 0x000fe200078e00ff */
[----:B------:R-:W-:Y:S01]  /*27050*/  F2FP.BF16.PACK_AB R16, R16, R35 ;  /* 0x000000231010723e */ /* 0x000fe200000010ff */
[----:B------:R-:W-:-:S02]  /*27060*/  IMAD.U32 R12, R13, 0x10000, RZ ;  /* 0x000100000d0c7824 */ /* 0x000fc400078e00ff */
[C---:B------:R-:W-:Y:S01]  /*27070*/  IMAD.U32 R3, R7.reuse, 0x10000, RZ ;  /* 0x0001000007037824 */ /* 0x040fe200078e00ff */
[----:B------:R-:W-:Y:S01]  /*27080*/  LOP3.LUT R7, R7, 0xffff0000, RZ, 0xc0, !PT ;  /* 0xffff000007077812 */ /* 0x000fe200078ec0ff */
[----:B------:R-:W-:Y:S02]  /*27090*/  IMAD.U32 R24, R17, 0x10000, RZ ;  /* 0x0001000011187824 */ /* 0x000fe400078e00ff */
[----:B------:R-:W-:-:S04]  /*270a0*/  FMUL.FTZ R2, R12, R10 ;  /* 0x0000000a0c027220 */ /* 0x000fc80000410000 */
[-C--:B------:R-:W-:Y:S02]  /*270b0*/  FFMA.FTZ R31, R24, R3.reuse, -R2 ;  /* 0x00000003181f7223 */ /* 0x080fe40000010802 */
[----:B------:R-:W-:Y:S01]  /*270c0*/  FMUL.FTZ R2, R12, R3 ;  /* 0x000000030c027220 */ /* 0x000fe20000410000 */
[----:B------:R-:W-:Y:S01]  /*270d0*/  LOP3.LUT R3, R13, 0xffff0000, RZ, 0xc0, !PT ;  /* 0xffff00000d037812 */ /* 0x000fe200078ec0ff */
[----:B------:R-:W-:Y:S02]  /*270e0*/  IMAD.U32 R12, R15, 0x10000, RZ ;  /* 0x000100000f0c7824 */ /* 0x000fe400078e00ff */
[----:B------:R-:W-:Y:S01]  /*270f0*/  FFMA.FTZ R29, R24, R10, R2 ;  /* 0x0000000a181d7223 */ /* 0x000fe20000010002 */
[----:B------:R-:W-:Y:S01]  /*27100*/  LOP3.LUT R10, R4, 0xffff0000, RZ, 0xc0, !PT ;  /* 0xffff0000040a7812 */ /* 0x000fe200078ec0ff */
[----:B------:R-:W-:Y:S01]  /*27110*/  IMAD.U32 R13, R19, 0x10000, RZ ;  /* 0x00010000130d7824 */ /* 0x000fe200078e00ff */
[----:B------:R-:W-:-:S03]  /*27120*/  LOP3.LUT R2, R17, 0xffff0000, RZ, 0xc0, !PT ;  /* 0xffff000011027812 */ /* 0x000fc600078ec0ff */
[CC--:B------:R-:W-:Y:S02]  /*27130*/  FMUL.FTZ R4, R3.reuse, R10.reuse ;  /* 0x0000000a03047220 */ /* 0x0c0fe40000410000 */
[-C--:B------:R-:W-:Y:S02]  /*27140*/  FMUL.FTZ R3, R3, R7.reuse ;  /* 0x0000000703037220 */ /* 0x080fe40000410000 */
[C---:B------:R-:W-:Y:S02]  /*27150*/  FFMA.FTZ R17, R2.reuse, R7, -R4 ;  /* 0x0000000702117223 */ /* 0x040fe40000010804 */
[----:B------:R-:W-:Y:S02]  /*27160*/  FFMA.FTZ R28, R2, R10, R3 ;  /* 0x0000000a021c7223 */ /* 0x000fe40000010003 */
[C---:B------:R-:W-:Y:S01]  /*27170*/  IMAD.U32 R4, R8.reuse, 0x10000, RZ ;  /* 0x0001000008047824 */ /* 0x040fe200078e00ff */
[----:B------:R-:W-:Y:S01]  /*27180*/  LOP3.LUT R8, R8, 0xffff0000, RZ, 0xc0, !PT ;  /* 0xffff000008087812 */ /* 0x000fe200078ec0ff */
[----:B------:R-:W-:Y:S01]  /*27190*/  IMAD.U32 R2, R14, 0x10000, RZ ;  /* 0x000100000e027824 */ /* 0x000fe200078e00ff */
[----:B------:R-:W-:Y:S01]  /*271a0*/  F2FP.BF16.PACK_AB R17, R17, R31 ;  /* 0x0000001f1111723e */ /* 0x000fe200000010ff */
[C---:B------:R-:W-:Y:S01]  /*271b0*/  IMAD.U32 R7, R9.reuse, 0x10000, RZ ;  /* 0x0001000009077824 */ /* 0x040fe200078e00ff */
[----:B------:R-:W-:Y:S01]  /*271c0*/  LOP3.LUT R9, R9, 0xffff0000, RZ, 0xc0, !PT ;  /* 0xffff000009097812 */ /* 0x000fe200078ec0ff */
[----:B------:R-:W-:-:S02]  /*271d0*/  FMUL.FTZ R3, R2, R4 ;  /* 0x0000000402037220 */ /* 0x000fc40000410000 */
[----:B------:R-:W-:Y:S02]  /*271e0*/  IMAD.U32 R10, R18, 0x10000, RZ ;  /* 0x00010000120a7824 */ /* 0x000fe400078e00ff */
[-C--:B------:R-:W-:Y:S02]  /*271f0*/  FMUL.FTZ R2, R2, R7.reuse ;  /* 0x0000000702027220 */ /* 0x080fe40000410000 */
[C---:B------:R-:W-:Y:S02]  /*27200*/  FFMA.FTZ R27, R10.reuse, R7, -R3 ;  /* 0x000000070a1b7223 */ /* 0x040fe40000010803 */
[----:B------:R-:W-:Y:S01]  /*27210*/  FFMA.FTZ R25, R10, R4, R2 ;  /* 0x000000040a197223 */ /* 0x000fe20000010002 */
[C---:B------:R-:W-:Y:S02]  /*27220*/  PRMT R2, R36.reuse, 0x5410, R26 ;  /* 0x0000541024027816 */ /* 0x040fe4000000001a */
[----:B------:R-:W-:-:S03]  /*27230*/  PRMT R4, R36, 0x5432, R30 ;  /* 0x0000543224047816 */ /* 0x000fc6000000001e */
[----:B------:R-:W-:Y:S02]  /*27240*/  IMAD.U32 R10, R2, 0x10000, RZ ;  /* 0x00010000020a7824 */ /* 0x000fe400078e00ff */
[----:B------:R-:W-:Y:S02]  /*27250*/  IMAD.U32 R7, R4, 0x10000, RZ ;  /* 0x0001000004077824 */ /* 0x000fe400078e00ff */
[----:B------:R-:W-:-:S04]  /*27260*/  FMUL.FTZ R3, R12, R10 ;  /* 0x0000000a0c037220 */ /* 0x000fc80000410000 */
[-C--:B------:R-:W-:Y:S02]  /*27270*/  FFMA.FTZ R24, R13, R7.reuse, -R3 ;  /* 0x000000070d187223 */ /* 0x080fe40000010803 */
[----:B------:R-:W-:Y:S01]  /*27280*/  FMUL.FTZ R3, R12, R7 ;  /* 0x000000070c037220 */ /* 0x000fe20000410000 */
[----:B------:R-:W-:-:S03]  /*27290*/  LOP3.LUT R12, R14, 0xffff0000, RZ, 0xc0, !PT ;  /* 0xffff00000e0c7812 */ /* 0x000fc600078ec0ff */
[----:B------:R-:W-:Y:S01]  /*272a0*/  FFMA.FTZ R10, R13, R10, R3 ;  /* 0x0000000a0d0a7223 */ /* 0x000fe20000010003 */
[----:B------:R-:W-:Y:S01]  /*272b0*/  LOP3.LUT R13, R18, 0xffff0000, RZ, 0xc0, !PT ;  /* 0xffff0000120d7812 */ /* 0x000fe200078ec0ff */
[----:B------:R-:W-:-:S04]  /*272c0*/  FMUL.FTZ R3, R12, R8 ;  /* 0x000000080c037220 */ /* 0x000fc80000410000 */
[-C--:B------:R-:W-:Y:S02]  /*272d0*/  FFMA.FTZ R7, R13, R9.reuse, -R3 ;  /* 0x000000090d077223 */ /* 0x080fe40000010803 */
[----:B------:R-:W-:Y:S01]  /*272e0*/  FMUL.FTZ R3, R12, R9 ;  /* 0x000000090c037220 */ /* 0x000fe20000410000 */
[----:B------:R-:W-:Y:S02]  /*272f0*/  LOP3.LUT R12, R4, 0xffff0000, RZ, 0xc0, !PT ;  /* 0xffff0000040c7812 */ /* 0x000fe400078ec0ff */
[----:B------:R-:W-:Y:S01]  /*27300*/  F2FP.BF16.PACK_AB R18, R7, R27 ;  /* 0x0000001b0712723e */ /* 0x000fe200000010ff */
[----:B------:R-:W-:Y:S01]  /*27310*/  FFMA.FTZ R8, R13, R8, R3 ;  /* 0x000000080d087223 */ /* 0x000fe20000010003 */
[----:B------:R-:W-:Y:S02]  /*27320*/  LOP3.LUT R3, R15, 0xffff0000, RZ, 0xc0, !PT ;  /* 0xffff00000f037812 */ /* 0x000fe400078ec0ff */
[----:B------:R-:W-:Y:S02]  /*27330*/  LOP3.LUT R13, R2, 0xffff0000, RZ, 0xc0, !PT ;  /* 0xffff0000020d7812 */ /* 0x000fe400078ec0ff */
[----:B------:R-:W-:Y:S01]  /*27340*/  LOP3.LUT R2, R19, 0xffff0000, RZ, 0xc0, !PT ;  /* 0xffff000013027812 */ /* 0x000fe200078ec0ff */
[C---:B------:R-:W-:Y:S01]  /*27350*/  FMUL.FTZ R4, R3.reuse, R12 ;  /* 0x0000000c03047220 */ /* 0x040fe20000410000 */
[----:B------:R-:W-:Y:S01]  /*27360*/  F2FP.BF16.PACK_AB R14, R8, R25 ;  /* 0x00000019080e723e */ /* 0x000fe200000010ff */
[----:B------:R-:W-:-:S04]  /*27370*/  FMUL.FTZ R9, R3, R13 ;  /* 0x0000000d03097220 */ /* 0x000fc80000410000 */
[C---:B------:R-:W-:Y:S01]  /*27380*/  FFMA.FTZ R3, R2.reuse, R12, -R9 ;  /* 0x0000000c02037223 */ /* 0x040fe20000010809 */
[----:B------:R-:W-:Y:S01]  /*27390*/  F2FP.BF16.PACK_AB R12, R33, R34 ;  /* 0x00000022210c723e */ /* 0x000fe200000010ff */
[----:B------:R-:W-:Y:S01]  /*273a0*/  FFMA.FTZ R2, R2, R13, R4 ;  /* 0x0000000d02027223 */ /* 0x000fe20000010004 */
[----:B------:R-:W-:Y:S02]  /*273b0*/  F2FP.BF16.PACK_AB R13, R28, R29 ;  /* 0x0000001d1c0d723e */ /* 0x000fe400000010ff */
[----:B------:R-:W-:Y:S02]  /*273c0*/  F2FP.BF16.PACK_AB R19, R3, R24 ;  /* 0x000000180313723e */ /* 0x000fe400000010ff */
[----:B------:R-:W-:-:S03]  /*273d0*/  F2FP.BF16.PACK_AB R15, R2, R10 ;  /* 0x0000000a020f723e */ /* 0x000fc600000010ff */
[----:B------:R1:W-:Y:S04]  /*273e0*/  ST.E.128 [R20.64], R16 ;  /* 0x0000001014007985 */ /* 0x0003e8000c101d04 */
[----:B------:R1:W-:Y:S02]  /*273f0*/  ST.E.128 [R22.64], R12 ;  /* 0x0000000c16007985 */ /* 0x0003e4000c101d04 */
.L_x_2120:
[----:B------:R-:W-:Y:S05]  /*27400*/  BSYNC B0 ;  /* 0x0000000000007941 */ /* 0x000fea0003800000 */
.L_x_2119:
[----:B------:R-:W-:-:S04]  /*27410*/  IADD3 R2, R57, 0x40, RZ ;  /* 0x0000004039027810 */ /* 0x000fc80007ffe0ff */
[----:B------:R-:W-:-:S13]  /*27420*/  ISETP.GE.AND P0, PT, R2, R0, PT ;  /* 0x000000000200720c */ /* 0x000fda0003f06270 */
[----:B------:R-:W-:Y:S05]  /*27430*/  @P0 BRA `(.L_x_2118) ;  /* 0x0000077000000947 */ /* 0x000fea0003800000 */
[----:B------:R-:W-:Y:S01]  /*27440*/  SHF.R.S32.HI R10, RZ, 0x1f, R2 ;  /* 0x0000001fff0a7819 */ /* 0x000fe20000011402 */
[----:B------:R-:W-:Y:S01]  /*27450*/  IMAD.SHL.U32 R9, R80, 0x40, RZ ;  /* 0x0000004050097824 */ /* 0x000fe200078e00ff */
[----:B------:R-:W-:Y:S02]  /*27460*/  SHF.R.S32.HI R7, RZ, 0x1f, R32 ;  /* 0x0000001fff077819 */ /* 0x000fe40000011420 */
[CC--:B------:R-:W-:Y:S02]  /*27470*/  LEA.HI R4, R10.reuse, R2.reuse, RZ, 0x3 ;  /* 0x000000020a047211 */ /* 0x0c0fe400078f18ff */
[----:B------:R-:W-:Y:S02]  /*27480*/  LEA.HI R10, R10, R2, RZ, 0x6 ;  /* 0x000000020a0a7211 */ /* 0x000fe400078f30ff */
[----:B------:R-:W-:Y:S02]  /*27490*/  SHF.R.S32.HI R3, RZ, 0x3, R4 ;  /* 0x00000003ff037819 */ /* 0x000fe40000011404 */
[----:B------:R-:W-:-:S02]  /*274a0*/  LEA.HI R7, R7, R32, RZ, 0x6 ;  /* 0x0000002007077211 */ /* 0x000fc400078f30ff */
[----:B------:R-:W-:Y:S02]  /*274b0*/  LEA.HI R3, R0, R3, RZ, 0x1d ;  /* 0x0000000300037211 */ /* 0x000fe400078fe8ff */
[----:B------:R-:W-:Y:S02]  /*274c0*/  LOP3.LUT R2, R9, 0x1c0, RZ, 0xc0, !PT ;  /* 0x000001c009027812 */ /* 0x000fe400078ec0ff */
[----:B------:R-:W-:Y:S01]  /*274d0*/  SHF.R.S32.HI R8, RZ, 0x1f, R3 ;  /* 0x0000001fff087819 */ /* 0x000fe20000011403 */
[----:B------:R-:W-:Y:S01]  /*274e0*/  IMAD.SHL.U32 R9, R3, 0x8, RZ ;  /* 0x0000000803097824 */ /* 0x000fe200078e00ff */
[----:B-1----:R-:W-:Y:S02]  /*274f0*/  LOP3.LUT R12, R2, 0x38, R4, 0xf8, !PT ;  /* 0x00000038020c7812 */ /* 0x002fe400078ef804 */
[----:B------:R-:W-:Y:S01]  /*27500*/  LEA.HI R8, R8, R3, RZ, 0x3 ;  /* 0x0000000308087211 */ /* 0x000fe200078f18ff */
[----:B------:R-:W-:Y:S01]  /*27510*/  IMAD.SHL.U32 R3, R7, 0x8, RZ ;  /* 0x0000000807037824 */ /* 0x000fe200078e00ff */
[----:B------:R-:W-:-:S02]  /*27520*/  LOP3.LUT R7, R2, 0x38, R9, 0xf8, !PT ;  /* 0x0000003802077812 */ /* 0x000fc400078ef809 */
[----:B------:R-:W-:Y:S01]  /*27530*/  SHF.R.U32.HI R2, RZ, 0x3, R2 ;  /* 0x00000003ff027819 */ /* 0x000fe20000011602 */
[----:B------:R-:W-:Y:S01]  /*27540*/  IMAD.SHL.U32 R4, R8, 0x400, RZ ;  /* 0x0000040008047824 */ /* 0x000fe200078e00ff */
[----:B------:R-:W-:Y:S01]  /*27550*/  LOP3.LUT R3, R3, 0xfffffe00, RZ, 0xc0, !PT ;  /* 0xfffffe0003037812 */ /* 0x000fe200078ec0ff */
[----:B------:R-:W-:Y:S01]  /*27560*/  IMAD.SHL.U32 R8, R10, 0x80, RZ ;  /* 0x000000800a087824 */ /* 0x000fe200078e00ff */
[-C--:B------:R-:W-:Y:S02]  /*27570*/  LOP3.LUT R9, R7, R2.reuse, RZ, 0x3c, !PT ;  /* 0x0000000207097212 */ /* 0x080fe400078e3cff */
[----:B------:R-:W-:Y:S02]  /*27580*/  LOP3.LUT R4, R4, 0xffffe000, RZ, 0xc0, !PT ;  /* 0xffffe00004047812 */ /* 0x000fe400078ec0ff */
[----:B------:R-:W-:Y:S02]  /*27590*/  LOP3.LUT R7, R12, R2, RZ, 0x3c, !PT ;  /* 0x000000020c077212 */ /* 0x000fe400078e3cff */
[----:B------:R-:W-:-:S02]  /*275a0*/  IADD3 R2, R9, R4, R3 ;  /* 0x0000000409027210 */ /* 0x000fc40007ffe003 */
[----:B------:R-:W-:-:S03]  /*275b0*/  LOP3.LUT R8, R8, 0xffffe000, RZ, 0xc0, !PT ;  /* 0xffffe00008087812 */ /* 0x000fc600078ec0ff */
[----:B----45:R-:W-:Y:S01]  /*275c0*/  IMAD.WIDE.U32 R22, R2, 0x2, R38 ;  /* 0x0000000202167825 */ /* 0x030fe200078e0026 */
[----:B------:R-:W-:-:S04]  /*275d0*/  IADD3 R3, R7, R8, R3 ;  /* 0x0000000807037210 */ /* 0x000fc80007ffe003 */
[----:B------:R-:W2:Y:S01]  /*275e0*/  LD.E.128 R12, [R22.64] ;  /* 0x00000004160c7980 */ /* 0x000ea2000c101d00 */
[----:B------:R-:W-:-:S05]  /*275f0*/  IMAD.WIDE.U32 R20, R3, 0x2, R38 ;  /* 0x0000000203147825 */ /* 0x000fca00078e0026 */
[----:B------:R-:W3:Y:S01]  /*27600*/  LD.E.128 R16, [R20.64] ;  /* 0x0000000414107980 */ /* 0x000ee2000c101d00 */
[----:B------:R-:W-:Y:S02]  /*27610*/  SHF.R.U64 R2, R44, 0x10, R45 ;  /* 0x000000102c027819 */ /* 0x000fe4000000122d */
[----:B------:R-:W-:Y:S02]  /*27620*/  SHF.R.U64 R3, R40, 0x10, R41 ;  /* 0x0000001028037819 */ /* 0x000fe40000001229 */
[C---:B------:R-:W-:Y:S02]  /*27630*/  PRMT R2, R37.reuse, 0x5410, R2 ;  /* 0x0000541025027816 */ /* 0x040fe40000000002 */
[----:B------:R-:W-:-:S03]  /*27640*/  PRMT R3, R37, 0x5432, R3 ;  /* 0x0000543225037816 */ /* 0x000fc60000000003 */
[----:B------:R-:W-:Y:S02]  /*27650*/  IMAD.U32 R8, R2, 0x10000, RZ ;  /* 0x0001000002087824 */ /* 0x000fe400078e00ff */
[----:B------:R-:W-:Y:S02]  /*27660*/  IMAD.U32 R9, R3, 0x10000, RZ ;  /* 0x0001000003097824 */ /* 0x000fe400078e00ff */
[----:B--2---:R-:W-:-:S04]  /*27670*/  IMAD.U32 R4, R12, 0x10000, RZ ;  /* 0x000100000c047824 */ /* 0x004fc800078e00ff */
[-C--:B------:R-:W-:Y:S02]  /*27680*/  FMUL.FTZ R7, R4, R8.reuse ;  /* 0x0000000804077220 */ /* 0x080fe40000410000 */
[----:B---3--:R-:W-:Y:S02]  /*27690*/  IMAD.U32 R10, R16, 0x10000, RZ ;  /* 0x00010000100a7824 */ /* 0x008fe400078e00ff */
[-C--:B------:R-:W-:Y:S02]  /*276a0*/  FMUL.FTZ R4, R4, R9.reuse ;  /* 0x0000000904047220 */ /* 0x080fe40000410000 */
[C---:B------:R-:W-:Y:S02]  /*276b0*/  FFMA.FTZ R32, R10.reuse, R9, -R7 ;  /* 0x000000090a207223 */ /* 0x040fe40000010807 */
[----:B------:R-:W-:Y:S01]  /*276c0*/  FFMA.FTZ R31, R10, R8, R4 ;  /* 0x000000080a1f7223 */ /* 0x000fe20000010004 */
[----:B------:R-:W-:Y:S02]  /*276d0*/  LOP3.LUT R8, R2, 0xffff0000, RZ, 0xc0, !PT ;  /* 0xffff000002087812 */ /* 0x000fe400078ec0ff */
[----:B------:R-:W-:-:S02]  /*276e0*/  LOP3.LUT R2, R12, 0xffff0000, RZ, 0xc0, !PT ;  /* 0xffff00000c027812 */ /* 0x000fc400078ec0ff */
[----:B------:R-:W-:Y:S02]  /*276f0*/  LOP3.LUT R9, R3, 0xffff0000, RZ, 0xc0, !PT ;  /* 0xffff000003097812 */ /* 0x000fe400078ec0ff */
[----:B------:R-:W-:Y:S01]  /*27700*/  LOP3.LUT R10, R16, 0xffff0000, RZ, 0xc0, !PT ;  /* 0xffff0000100a7812 */ /* 0x000fe200078ec0ff */
[C---:B------:R-:W-:Y:S01]  /*27710*/  FMUL.FTZ R3, R2.reuse, R8 ;  /* 0x0000000802037220 */ /* 0x040fe20000410000 */
[----:B------:R-:W-:Y:S01]  /*27720*/  SHF.R.U32.HI R7, RZ, 0x10, R45 ;  /* 0x00000010ff077819 */ /* 0x000fe2000001162d */
[----:B------:R-:W-:Y:S01]  /*27730*/  FMUL.FTZ R2, R2, R9 ;  /* 0x0000000902027220 */ /* 0x000fe20000410000 */
[----:B------:R-:W-:-:S03]  /*27740*/  SHF.R.U32.HI R4, RZ, 0x10, R41 ;  /* 0x00000010ff047819 */ /* 0x000fc60000011629 */
[C---:B------:R-:W-:Y:S01]  /*27750*/  FFMA.FTZ R30, R10.reuse, R8, R2 ;  /* 0x000000080a1e7223 */ /* 0x040fe20000010002 */
[C---:B------:R-:W-:Y:S02]  /*27760*/  PRMT R2, R59.reuse, 0x5410, R7 ;  /* 0x000054103b027816 */ /* 0x040fe40000000007 */
[----:B------:R-:W-:Y:S01]  /*27770*/  PRMT R4, R59, 0x5432, R4 ;  /* 0x000054323b047816 */ /* 0x000fe20000000004 */
[----:B------:R-:W-:Y:S02]  /*27780*/  FFMA.FTZ R16, R10, R9, -R3 ;  /* 0x000000090a107223 */ /* 0x000fe40000010803 */
[----:B------:R-:W-:Y:S02]  /*27790*/  IMAD.U32 R8, R2, 0x10000, RZ ;  /* 0x0001000002087824 */ /* 0x000fe400078e00ff */
[----:B------:R-:W-:Y:S02]  /*277a0*/  IMAD.U32 R3, R13, 0x10000, RZ ;  /* 0x000100000d037824 */ /* 0x000fe400078e00ff */
[----:B------:R-:W-:-:S02]  /*277b0*/  IMAD.U32 R9, R4, 0x10000, RZ ;  /* 0x0001000004097824 */ /* 0x000fc400078e00ff */
[----:B------:R-:W-:Y:S02]  /*277c0*/  FMUL.FTZ R7, R3, R8 ;  /* 0x0000000803077220 */ /* 0x000fe40000410000 */
[----:B------:R-:W-:Y:S02]  /*277d0*/  IMAD.U32 R10, R17, 0x10000, RZ ;  /* 0x00010000110a7824 */ /* 0x000fe400078e00ff */
[----:B------:R-:W-:-:S04]  /*277e0*/  FMUL.FTZ R3, R3, R9 ;  /* 0x0000000903037220 */ /* 0x000fc80000410000 */
[----:B------:R-:W-:Y:S01]  /*277f0*/  FFMA.FTZ R28, R10, R8, R3 ;  /* 0x000000080a1c7223 */ /* 0x000fe20000010003 */
[----:B------:R-:W-:Y:S01]  /*27800*/  SHF.R.U64 R3, R42, 0x10, R43 ;  /* 0x000000102a037819 */ /* 0x000fe2000000122b */
[----:B------:R-:W-:-:S03]  /*27810*/  FFMA.FTZ R29, R10, R9, -R7 ;  /* 0x000000090a1d7223 */ /* 0x000fc60000010807 */
[----:B------:R-:W-:Y:S02]  /*27820*/  PRMT R8, R82, 0x5432, R3 ;  /* 0x0000543252087816 */ /* 0x000fe40000000003 */
[----:B------:R-:W-:Y:S02]  /*27830*/  LOP3.LUT R3, R13, 0xffff0000, RZ, 0xc0, !PT ;  /* 0xffff00000d037812 */ /* 0x000fe400078ec0ff */
[----:B------:R-:W-:Y:S02]  /*27840*/  LOP3.LUT R13, R2, 0xffff0000, RZ, 0xc0, !PT ;  /* 0xffff0000020d7812 */ /* 0x000fe400078ec0ff */
[----:B------:R-:W-:Y:S02]  /*27850*/  LOP3.LUT R12, R4, 0xffff0000, RZ, 0xc0, !PT ;  /* 0xffff0000040c7812 */ /* 0x000fe400078ec0ff */
[----:B------:R-:W-:Y:S01]  /*27860*/  SHF.R.U64 R7, R46, 0x10, R47 ;  /* 0x000000102e077819 */ /* 0x000fe2000000122f */
[----:B------:R-:W-:Y:S01]  /*27870*/  FMUL.FTZ R4, R3, R13 ;  /* 0x0000000d03047220 */ /* 0x000fe20000410000 */
[----:B------:R-:W-:Y:S01]  /*27880*/  LOP3.LUT R2, R17, 0xffff0000, RZ, 0xc0, !PT ;  /* 0xffff000011027812 */ /* 0x000fe200078ec0ff */
[----:B------:R-:W-:Y:S01]  /*27890*/  FMUL.FTZ R3, R3, R12 ;  /* 0x0000000c03037220 */ /* 0x000fe20000410000 */
[----:B------:R-:W-:-:S03]  /*278a0*/  PRMT R7, R82, 0x5410, R7 ;  /* 0x0000541052077816 */ /* 0x000fc60000000007 */
[C---:B------:R-:W-:Y:S02]  /*278b0*/  FFMA.FTZ R17, R2.reuse, R12, -R4 ;  /* 0x0000000c02117223 */ /* 0x040fe40000010804 */
[----:B------:R-:W-:Y:S02]  /*278c0*/  FFMA.FTZ R27, R2, R13, R3 ;  /* 0x0000000d021b7223 */ /* 0x000fe40000010003 */
[----:B------:R-:W-:Y:S02]  /*278d0*/  IMAD.U32 R4, R7, 0x10000, RZ ;  /* 0x0001000007047824 */ /* 0x000fe400078e00ff */
[----:B------:R-:W-:Y:S02]  /*278e0*/  IMAD.U32 R2, R14, 0x10000, RZ ;  /* 0x000100000e027824 */ /* 0x000fe400078e00ff */
[----:B------:R-:W-:Y:S02]  /*278f0*/  IMAD.U32 R12, R8, 0x10000, RZ ;  /* 0x00010000080c7824 */ /* 0x000fe400078e00ff */
[----:B------:R-:W-:Y:S01]  /*27900*/  FMUL.FTZ R3, R2, R4 ;  /* 0x0000000402037220 */ /* 0x000fe20000410000 */
[----:B------:R-:W-:Y:S01]  /*27910*/  SHF.R.U32.HI R10, RZ, 0x10, R47 ;  /* 0x00000010ff0a7819 */ /* 0x000fe2000001162f */
[----:B------:R-:W-:-:S02]  /*27920*/  IMAD.U32 R13, R18, 0x10000, RZ ;  /* 0x00010000120d7824 */ /* 0x000fc400078e00ff */
[----:B------:R-:W-:Y:S01]  /*27930*/  FMUL.FTZ R2, R2, R12 ;  /* 0x0000000c02027220 */ /* 0x000fe20000410000 */
[----:B------:R-:W-:-:S03]  /*27940*/  SHF.R.U32.HI R9, RZ, 0x10, R43 ;  /* 0x00000010ff097819 */ /* 0x000fc6000001162b */
[----:B------:R-:W-:Y:S01]  /*27950*/  FFMA.FTZ R25, R13, R4, R2 ;  /* 0x000000040d197223 */ /* 0x000fe20000010002 */
[----:B------:R-:W-:Y:S01]  /*27960*/  PRMT R2, R83, 0x5410, R10 ;  /* 0x0000541053027816 */ /* 0x000fe2000000000a */
[----:B------:R-:W-:Y:S01]  /*27970*/  FFMA.FTZ R26, R13, R12, -R3 ;  /* 0x0000000c0d1a7223 */ /* 0x000fe20000010803 */
[----:B------:R-:W-:Y:S01]  /*27980*/  PRMT R4, R83, 0x5432, R9 ;  /* 0x0000543253047816 */ /* 0x000fe20000000009 */
[----:B------:R-:W-:Y:S02]  /*27990*/  IMAD.U32 R3, R15, 0x10000, RZ ;  /* 0x000100000f037824 */ /* 0x000fe400078e00ff */
[----:B------:R-:W-:Y:S02]  /*279a0*/  IMAD.U32 R12, R2, 0x10000, RZ ;  /* 0x00010000020c7824 */ /* 0x000fe400078e00ff */
[----:B------:R-:W-:Y:S02]  /*279b0*/  IMAD.U32 R10, R4, 0x10000, RZ ;  /* 0x00010000040a7824 */ /* 0x000fe400078e00ff */
[----:B------:R-:W-:-:S02]  /*279c0*/  IMAD.U32 R13, R19, 0x10000, RZ ;  /* 0x00010000130d7824 */ /* 0x000fc400078e00ff */
[C---:B------:R-:W-:Y:S02]  /*279d0*/  FMUL.FTZ R9, R3.reuse, R12 ;  /* 0x0000000c03097220 */ /* 0x040fe40000410000 */
[-C--:B------:R-:W-:Y:S02]  /*279e0*/  FMUL.FTZ R3, R3, R10.reuse ;  /* 0x0000000a03037220 */ /* 0x080fe40000410000 */
[----:B------:R-:W-:Y:S01]  /*279f0*/  FFMA.FTZ R24, R13, R10, -R9 ;  /* 0x0000000a0d187223 */ /* 0x000fe20000010809 */
[----:B------:R-:W-:Y:S02]  /*27a00*/  LOP3.LUT R9, R7, 0xffff0000, RZ, 0xc0, !PT ;  /* 0xffff000007097812 */ /* 0x000fe400078ec0ff */
[----:B------:R-:W-:Y:S02]  /*27a10*/  LOP3.LUT R7, R14, 0xffff0000, RZ, 0xc0, !PT ;  /* 0xffff00000e077812 */ /* 0x000fe400078ec0ff */
[----:B------:R-:W-:Y:S01]  /*27a20*/  LOP3.LUT R8, R8, 0xffff0000, RZ, 0xc0, !PT ;  /* 0xffff000008087812 */ /* 0x000fe200078ec0ff */
[----:B------:R-:W-:Y:S01]  /*27a30*/  FFMA.FTZ R10, R13, R12, R3 ;  /* 0x0000000c0d0a7223 */ /* 0x000fe20000010003 */
[----:B------:R-:W-:Y:S01]  /*27a40*/  LOP3.LUT R12, R18, 0xffff0000, RZ, 0xc0, !PT ;  /* 0xffff0000120c7812 */ /* 0x000fe200078ec0ff */
[----:B------:R-:W-:-:S02]  /*27a50*/  FMUL.FTZ R3, R7, R9 ;  /* 0x0000000907037220 */ /* 0x000fc40000410000 */
[-C--:B------:R-:W-:Y:S01]  /*27a60*/  FMUL.FTZ R7, R7, R8.reuse ;  /* 0x0000000807077220 */ /* 0x080fe20000410000 */
[----:B------:R-:W-:Y:S01]  /*27a70*/  LOP3.LUT R13, R2, 0xffff0000, RZ, 0xc0, !PT ;  /* 0xffff0000020d7812 */ /* 0x000fe200078ec0ff */
[C---:B------:R-:W-:Y:S01]  /*27a80*/  FFMA.FTZ R8, R12.reuse, R8, -R3 ;  /* 0x000000080c087223 */ /* 0x040fe20000010803 */
[----:B------:R-:W-:Y:S01]  /*27a90*/  LOP3.LUT R3, R15, 0xffff0000, RZ, 0xc0, !PT ;  /* 0xffff00000f037812 */ /* 0x000fe200078ec0ff */
[----:B------:R-:W-:Y:S01]  /*27aa0*/  FFMA.FTZ R9, R12, R9, R7 ;  /* 0x000000090c097223 */ /* 0x000fe20000010007 */
[----:B------:R-:W-:Y:S02]  /*27ab0*/  LOP3.LUT R12, R4, 0xffff0000, RZ, 0xc0, !PT ;  /* 0xffff0000040c7812 */ /* 0x000fe400078ec0ff */
[----:B------:R-:W-:Y:S01]  /*27ac0*/  LOP3.LUT R2, R19, 0xffff0000, RZ, 0xc0, !PT ;  /* 0xffff000013027812 */ /* 0x000fe200078ec0ff */
[C---:B------:R-:W-:Y:S02]  /*27ad0*/  FMUL.FTZ R7, R3.reuse, R13 ;  /* 0x0000000d03077220 */ /* 0x040fe40000410000 */
[----:B------:R-:W-:-:S02]  /*27ae0*/  FMUL.FTZ R4, R3, R12 ;  /* 0x0000000c03047220 */ /* 0x000fc40000410000 */
[C---:B------:R-:W-:Y:S02]  /*27af0*/  FFMA.FTZ R3, R2.reuse, R12, -R7 ;  /* 0x0000000c02037223 */ /* 0x040fe40000010807 */
[----:B------:R-:W-:Y:S01]  /*27b00*/  FFMA.FTZ R2, R2, R13, R4 ;  /* 0x0000000d02027223 */ /* 0x000fe20000010004 */
[----:B------:R-:W-:Y:S02]  /*27b10*/  F2FP.BF16.PACK_AB R16, R16, R32 ;  /* 0x000000201010723e */ /* 0x000fe400000010ff */
[----:B------:R-:W-:Y:S02]  /*27b20*/  F2FP.BF16.PACK_AB R17, R17, R29 ;  /* 0x0000001d1111723e */ /* 0x000fe400000010ff */
[----:B------:R-:W-:Y:S02]  /*27b30*/  F2FP.BF16.PACK_AB R18, R8, R26 ;  /* 0x0000001a0812723e */ /* 0x000fe400000010ff */
[----:B------:R-:W-:Y:S02]  /*27b40*/  F2FP.BF16.PACK_AB R19, R3, R24 ;  /* 0x000000180313723e */ /* 0x000fe400000010ff */
[----:B------:R-:W-:-:S02]  /*27b50*/  F2FP.BF16.PACK_AB R12, R30, R31 ;  /* 0x0000001f1e0c723e */ /* 0x000fc400000010ff */
[----:B------:R-:W-:Y:S02]  /*27b60*/  F2FP.BF16.PACK_AB R13, R27, R28 ;  /* 0x0000001c1b0d723e */ /* 0x000fe400000010ff */
[----:B------:R-:W-:Y:S02]  /*27b70*/  F2FP.BF16.PACK_AB R14, R9, R25 ;  /* 0x00000019090e723e */ /* 0x000fe400000010ff */
[----:B------:R-:W-:Y:S01]  /*27b80*/  F2FP.BF16.PACK_AB R15, R2, R10 ;  /* 0x0000000a020f723e */ /* 0x000fe200000010ff */
[----:B------:R1:W-:Y:S04]  /*27b90*/  ST.E.128 [R20.64], R16 ;  /* 0x0000001014007985 */ /* 0x0003e8000c101d04 */
[----:B------:R1:W-:Y:S02]  /*27ba0*/  ST.E.128 [R22.64], R12 ;  /* 0x0000000c16007985 */ /* 0x0003e4000c101d04 */
.L_x_2118:
[----:B---3--:R-:W-:Y:S05]  /*27bb0*/  BSYNC B1 ;  /* 0x0000000000017941 */ /* 0x008fea0003800000 */
.L_x_2117:
[----:B------:R-:W-:Y:S01]  /*27bc0*/  IADD3 R42, R80, 0x20, RZ ;  /* 0x00000020502a7810 */ /* 0x000fe20007ffe0ff */
[----:B------:R-:W-:Y:S03]  /*27bd0*/  BSSY B1, `(.L_x_2121) ;  /* 0x00000f1000017945 */ /* 0x000fe60003800000 */
[----:B------:R-:W-:-:S13]  /*27be0*/  ISETP.GE.AND P0, PT, R42, R58, PT ;  /* 0x0000003a2a00720c */ /* 0x000fda0003f06270 */
[----:B------:R-:W-:Y:S05]  /*27bf0*/  @P0 BRA `(.L_x_2122) ;  /* 0x00000ee000000947 */ /* 0x000fea0003800000 */
[----:B------:R-:W-:Y:S01]  /*27c00*/  ISETP.GE.AND P0, PT, R57, R0, PT ;  /* 0x000000003900720c */ /* 0x000fe20003f06270 */
[----:B------:R-:W-:-:S12]  /*27c10*/  BSSY B0, `(.L_x_2123) ;  /* 0x0000072000007945 */ /* 0x000fd80003800000 */
[----:B------:R-:W-:Y:S05]  /*27c20*/  @P0 BRA `(.L_x_2124) ;  /* 0x0000070000000947 */ /* 0x000fea0003800000 */
[----:B------:R-:W-:Y:S01]  /*27c30*/  SHF.R.S32.HI R3, RZ, 0x1f, R42 ;  /* 0x0000001fff037819 */ /* 0x000fe2000001142a */
[----:B------:R-:W-:Y:S01]  /*27c40*/  IMAD.SHL.U32 R2, R42, 0x40, RZ ;  /* 0x000000402a027824 */ /* 0x000fe200078e00ff */
[----:B------:R-:W-:Y:S02]  /*27c50*/  LEA.HI R7, R0, R56, RZ, 0x1d ;  /* 0x0000003800077211 */ /* 0x000fe400078fe8ff */
[----:B------:R-:W-:Y:S02]  /*27c60*/  LEA.HI R3, R3, R42, RZ, 0x3 ;  /* 0x0000002a03037211 */ /* 0x000fe400078f18ff */
[----:B------:R-:W-:Y:S02]  /*27c70*/  SHF.R.S32.HI R8, RZ, 0x1f, R7 ;  /* 0x0000001fff087819 */ /* 0x000fe40000011407 */
[----:B------:R-:W-:Y:S01]  /*27c80*/  LOP3.LUT R2, R2, 0x1c0, RZ, 0xc0, !PT ;  /* 0x000001c002027812 */ /* 0x000fe200078ec0ff */
[----:B------:R-:W-:Y:S01]  /*27c90*/  IMAD.SHL.U32 R4, R3, 0x40, RZ ;  /* 0x0000004003047824 */ /* 0x000fe200078e00ff */
[----:B------:R-:W-:Y:S01]  /*27ca0*/  LEA.HI R8, R8, R7, RZ, 0x3 ;  /* 0x0000000708087211 */ /* 0x000fe200078f18ff */
[----:B------:R-:W-:Y:S01]  /*27cb0*/  IMAD.SHL.U32 R7, R7, 0x8, RZ ;  /* 0x0000000807077824 */ /* 0x000fe200078e00ff */
[----:B------:R-:W-:-:S02]  /*27cc0*/  LOP3.LUT R9, R2, 0x38, R57, 0xf8, !PT ;  /* 0x0000003802097812 */ /* 0x000fc400078ef839 */
[----:B------:R-:W-:Y:S02]  /*27cd0*/  SHF.R.U32.HI R3, RZ, 0x3, R2 ;  /* 0x00000003ff037819 */ /* 0x000fe40000011602 */
[----:B------:R-:W-:Y:S02]  /*27ce0*/  LOP3.LUT R4, R4, 0xfffffe00, RZ, 0xc0, !PT ;  /* 0xfffffe0004047812 */ /* 0x000fe400078ec0ff */
[----:B------:R-:W-:Y:S01]  /*27cf0*/  LOP3.LUT R2, R2, 0x38, R7, 0xf8, !PT ;  /* 0x0000003802027812 */ /* 0x000fe200078ef807 */
[----:B------:R-:W-:Y:S01]  /*27d00*/  IMAD.SHL.U32 R7, R8, 0x400, RZ ;  /* 0x0000040008077824 */ /* 0x000fe200078e00ff */
[----:B------:R-:W-:Y:S02]  /*27d10*/  LOP3.LUT R8, R4, R9, R3, 0xf6, !PT ;  /* 0x0000000904087212 */ /* 0x000fe400078ef603 */
[----:B------:R-:W-:Y:S02]  /*27d20*/  LOP3.LUT R3, R2, R3, RZ, 0x3c, !PT ;  /* 0x0000000302037212 */ /* 0x000fe400078e3cff */
[----:B------:R-:W-:Y:S01]  /*27d30*/  LOP3.LUT R2, R7, 0xffffe000, RZ, 0xc0, !PT ;  /* 0xffffe00007027812 */ /* 0x000fe200078ec0ff */
[----:B-----5:R-:W-:-:S03]  /*27d40*/  IMAD.WIDE.U32 R36, R8, 0x2, R38 ;  /* 0x0000000208247825 */ /* 0x020fc600078e0026 */
[----:B------:R-:W-:Y:S02]  /*27d50*/  IADD3 R2, R3, R2, R4 ;  /* 0x0000000203027210 */ /* 0x000fe40007ffe004 */
[----:B-1--4-:R-:W2:Y:S03]  /*27d60*/  LD.E.128 R16, [R36.64] ;  /* 0x0000000424107980 */ /* 0x012ea6000c101d00 */
[----:B------:R-:W-:-:S05]  /*27d70*/  IMAD.WIDE.U32 R34, R2, 0x2, R38 ;  /* 0x0000000202227825 */ /* 0x000fca00078e0026 */
[----:B------:R-:W3:Y:S01]  /*27d80*/  LD.E.128 R12, [R34.64] ;  /* 0x00000004220c7980 */ /* 0x000ee2000c101d00 */
[----:B------:R-:W-:Y:S02]  /*27d90*/  SHF.R.U64 R8, R52, 0x10, R53 ;  /* 0x0000001034087819 */ /* 0x000fe40000001235 */
[----:B------:R-:W-:Y:S02]  /*27da0*/  SHF.R.U64 R2, R48, 0x10, R49 ;  /* 0x0000001030027819 */ /* 0x000fe40000001231 */
[----:B------:R-:W-:Y:S02]  /*27db0*/  PRMT R26, R105, 0x5432, R8 ;  /* 0x00005432691a7816 */ /* 0x000fe40000000008 */
[----:B------:R-:W-:Y:S02]  /*27dc0*/  SHF.R.U32.HI R9, RZ, 0x10, R53 ;  /* 0x00000010ff097819 */ /* 0x000fe40000011635 */
[----:B------:R-:W-:Y:S01]  /*27dd0*/  SHF.R.U64 R10, R54, 0x10, R55 ;  /* 0x00000010360a7819 */ /* 0x000fe20000001237 */
[----:B------:R-:W-:Y:S01]  /*27de0*/  IMAD.U32 R40, R26, 0x10000, RZ ;  /* 0x000100001a287824 */ /* 0x000fe200078e00ff */
[----:B------:R-:W-:-:S02]  /*27df0*/  PRMT R33, R107, 0x5432, R2 ;  /* 0x000054326b217816 */ /* 0x000fc40000000002 */
[----:B------:R-:W-:Y:S02]  /*27e00*/  SHF.R.U32.HI R3, RZ, 0x10, R49 ;  /* 0x00000010ff037819 */ /* 0x000fe40000011631 */
[----:B------:R-:W-:Y:S02]  /*27e10*/  PRMT R25, R105, 0x5410, R9 ;  /* 0x0000541069197816 */ /* 0x000fe40000000009 */
[----:B------:R-:W-:Y:S02]  /*27e20*/  PRMT R24, R106, 0x5432, R10 ;  /* 0x000054326a187816 */ /* 0x000fe4000000000a */
[----:B------:R-:W-:Y:S02]  /*27e30*/  LOP3.LUT R26, R26, 0xffff0000, RZ, 0xc0, !PT ;  /* 0xffff00001a1a7812 */ /* 0x000fe400078ec0ff */
[----:B------:R-:W-:Y:S02]  /*27e40*/  PRMT R29, R107, 0x5410, R3 ;  /* 0x000054106b1d7816 */ /* 0x000fe40000000003 */
[----:B------:R-:W-:-:S02]  /*27e50*/  SHF.R.U64 R4, R50, 0x10, R51 ;  /* 0x0000001032047819 */ /* 0x000fc40000001233 */
[----:B------:R-:W-:Y:S02]  /*27e60*/  SHF.R.U32.HI R7, RZ, 0x10, R51 ;  /* 0x00000010ff077819 */ /* 0x000fe40000011633 */
[C---:B------:R-:W-:Y:S02]  /*27e70*/  PRMT R28, R108.reuse, 0x5432, R4 ;  /* 0x000054326c1c7816 */ /* 0x040fe40000000004 */
[----:B------:R-:W-:Y:S02]  /*27e80*/  PRMT R27, R108, 0x5410, R7 ;  /* 0x000054106c1b7816 */ /* 0x000fe40000000007 */
[----:B------:R-:W-:-:S04]  /*27e90*/  SHF.R.U32.HI R23, RZ, 0x10, R55 ;  /* 0x00000010ff177819 */ /* 0x000fc80000011637 */
[----:B------:R-:W-:Y:S01]  /*27ea0*/  PRMT R23, R106, 0x5410, R23 ;  /* 0x000054106a177816 */ /* 0x000fe20000000017 */
[C---:B--2---:R-:W-:Y:S01]  /*27eb0*/  IMAD.U32 R32, R16.reuse, 0x10000, RZ ;  /* 0x0001000010207824 */ /* 0x044fe200078e00ff */
[----:B------:R-:W-:Y:S01]  /*27ec0*/  LOP3.LUT R31, R16, 0xffff0000, RZ, 0xc0, !PT ;  /* 0xffff0000101f7812 */ /* 0x000fe200078ec0ff */
[C---:B------:R-:W-:Y:S01]  /*27ed0*/  IMAD.U32 R30, R17.reuse, 0x10000, RZ ;  /* 0x00010000111e7824 */ /* 0x040fe200078e00ff */
[----:B------:R-:W-:Y:S01]  /*27ee0*/  LOP3.LUT R22, R17, 0xffff0000, RZ, 0xc0, !PT ;  /* 0xffff000011167812 */ /* 0x000fe200078ec0ff */
[C---:B------:R-:W-:Y:S01]  /*27ef0*/  IMAD.U32 R21, R18.reuse, 0x10000, RZ ;  /* 0x0001000012157824 */ /* 0x040fe200078e00ff */
[----:B------:R-:W-:Y:S01]  /*27f00*/  LOP3.LUT R20, R18, 0xffff0000, RZ, 0xc0, !PT ;  /* 0xffff000012147812 */ /* 0x000fe200078ec0ff */
[C---:B------:R-:W-:Y:S01]  /*27f10*/  IMAD.U32 R17, R19.reuse, 0x10000, RZ ;  /* 0x0001000013117824 */ /* 0x040fe200078e00ff */
[----:B------:R-:W-:Y:S01]  /*27f20*/  LOP3.LUT R18, R19, 0xffff0000, RZ, 0xc0, !PT ;  /* 0xffff000013127812 */ /* 0x000fe200078ec0ff */
[C---:B---3--:R-:W-:Y:S01]  /*27f30*/  IMAD.U32 R16, R12.reuse, 0x10000, RZ ;  /* 0x000100000c107824 */ /* 0x048fe200078e00ff */
[C---:B------:R-:W-:Y:S01]  /*27f40*/  LOP3.LUT R8, R13.reuse, 0xffff0000, RZ, 0xc0, !PT ;  /* 0xffff00000d087812 */ /* 0x040fe200078ec0ff */
[----:B------:R-:W-:Y:S01]  /*27f50*/  IMAD.U32 R9, R13, 0x10000, RZ ;  /* 0x000100000d097824 */ /* 0x000fe200078e00ff */
[----:B------:R-:W-:Y:S01]  /*27f60*/  LOP3.LUT R10, R12, 0xffff0000, RZ, 0xc0, !PT ;  /* 0xffff00000c0a7812 */ /* 0x000fe200078ec0ff */
[----:B------:R-:W-:Y:S01]  /*27f70*/  IMAD.U32 R19, R33, 0x10000, RZ ;  /* 0x0001000021137824 */ /* 0x000fe200078e00ff */
[C---:B------:R-:W-:Y:S01]  /*27f80*/  LOP3.LUT R2, R15.reuse, 0xffff0000, RZ, 0xc0, !PT ;  /* 0xffff00000f027812 */ /* 0x040fe200078ec0ff */
[----:B------:R-:W-:Y:S01]  /*27f90*/  FMUL.FTZ R13, R16, R40 ;  /* 0x00000028100d7220 */ /* 0x000fe20000410000 */
[----:B------:R-:W-:Y:S01]  /*27fa0*/  LOP3.LUT R4, R14, 0xffff0000, RZ, 0xc0, !PT ;  /* 0xffff00000e047812 */ /* 0x000fe200078ec0ff */
[----:B------:R-:W-:Y:S01]  /*27fb0*/  IMAD.U32 R3, R15, 0x10000, RZ ;  /* 0x000100000f037824 */ /* 0x000fe200078e00ff */
[----:B------:R-:W-:Y:S01]  /*27fc0*/  LOP3.LUT R15, R33, 0xffff0000, RZ, 0xc0, !PT ;  /* 0xffff0000210f7812 */ /* 0x000fe200078ec0ff */
[----:B------:R-:W-:-:S02]  /*27fd0*/  FMUL.FTZ R12, R16, R19 ;  /* 0x00000013100c7220 */ /* 0x000fc40000410000 */
[----:B------:R-:W-:Y:S02]  /*27fe0*/  FFMA.FTZ R41, R32, R19, -R13 ;  /* 0x0000001320297223 */ /* 0x000fe4000001080d */
[----:B------:R-:W-:Y:S02]  /*27ff0*/  FMUL.FTZ R13, R10, R26 ;  /* 0x0000001a0a0d7220 */ /* 0x000fe40000410000 */
[----:B------:R-:W-:Y:S02]  /*28000*/  IMAD.U32 R16, R25, 0x10000, RZ ;  /* 0x0001000019107824 */ /* 0x000fe400078e00ff */
[----:B------:R-:W-:Y:S02]  /*28010*/  FFMA.FTZ R33, R32, R40, R12 ;  /* 0x0000002820217223 */ /* 0x000fe4000001000c */
[----:B------:R-:W-:Y:S02]  /*28020*/  IMAD.U32 R7, R14, 0x10000, RZ ;  /* 0x000100000e077824 */ /* 0x000fe400078e00ff */
[----:B------:R-:W-:-:S02]  /*28030*/  FMUL.FTZ R12, R10, R15 ;  /* 0x0000000f0a0c7220 */ /* 0x000fc40000410000 */
[----:B------:R-:W-:Y:S01]  /*28040*/  FFMA.FTZ R32, R31, R15, -R13 ;  /* 0x0000000f1f207223 */ /* 0x000fe2000001080d */
[----:B------:R-:W-:Y:S01]  /*28050*/  LOP3.LUT R13, R25, 0xffff0000, RZ, 0xc0, !PT ;  /* 0xffff0000190d7812 */ /* 0x000fe200078ec0ff */
[----:B------:R-:W-:Y:S02]  /*28060*/  IMAD.U32 R14, R29, 0x10000, RZ ;  /* 0x000100001d0e7824 */ /* 0x000fe400078e00ff */
[----:B------:R-:W-:Y:S02]  /*28070*/  FMUL.FTZ R10, R9, R16 ;  /* 0x00000010090a7220 */ /* 0x000fe40000410000 */
[----:B------:R-:W-:Y:S01]  /*28080*/  FFMA.FTZ R31, R31, R26, R12 ;  /* 0x0000001a1f1f7223 */ /* 0x000fe2000001000c */
[----:B------:R-:W-:Y:S01]  /*28090*/  LOP3.LUT R12, R29, 0xffff0000, RZ, 0xc0, !PT ;  /* 0xffff00001d0c7812 */ /* 0x000fe200078ec0ff */
[-C--:B------:R-:W-:Y:S02]  /*280a0*/  FMUL.FTZ R9, R9, R14.reuse ;  /* 0x0000000e09097220 */ /* 0x080fe40000410000 */
[----:B------:R-:W-:-:S02]  /*280b0*/  FFMA.FTZ R26, R30, R14, -R10 ;  /* 0x0000000e1e1a7223 */ /* 0x000fc4000001080a */
[----:B------:R-:W-:Y:S02]  /*280c0*/  FMUL.FTZ R10, R8, R13 ;  /* 0x0000000d080a7220 */ /* 0x000fe40000410000 */
[----:B------:R-:W-:Y:S02]  /*280d0*/  IMAD.U32 R15, R28, 0x10000, RZ ;  /* 0x000100001c0f7824 */ /* 0x000fe400078e00ff */
[----:B------:R-:W-:Y:S02]  /*280e0*/  IMAD.U32 R14, R24, 0x10000, RZ ;  /* 0x00010000180e7824 */ /* 0x000fe400078e00ff */
[----:B------:R-:W-:Y:S01]  /*280f0*/  FFMA.FTZ R25, R30, R16, R9 ;  /* 0x000000101e197223 */ /* 0x000fe20000010009 */
[----:B------:R-:W-:Y:S01]  /*28100*/  LOP3.LUT R16, R28, 0xffff0000, RZ, 0xc0, !PT ;  /* 0xffff00001c107812 */ /* 0x000fe200078ec0ff */
[C---:B------:R-:W-:Y:S01]  /*28110*/  IMAD.U32 R29, R23.reuse, 0x10000, RZ ;  /* 0x00010000171d7824 */ /* 0x040fe200078e00ff */
[----:B------:R-:W-:Y:S01]  /*28120*/  LOP3.LUT R23, R23, 0xffff0000, RZ, 0xc0, !PT ;  /* 0xffff000017177812 */ /* 0x000fe200078ec0ff */
[----:B------:R-:W-:-:S02]  /*28130*/  FMUL.FTZ R9, R8, R12 ;  /* 0x0000000c08097220 */ /* 0x000fc40000410000 */
[----:B------:R-:W-:Y:S02]  /*28140*/  FFMA.FTZ R19, R22, R12, -R10 ;  /* 0x0000000c16137223 */ /* 0x000fe4000001080a */
[C---:B------:R-:W-:Y:S02]  /*28150*/  FMUL.FTZ R10, R7.reuse, R14 ;  /* 0x0000000e070a7220 */ /* 0x040fe40000410000 */
[----:B------:R-:W-:Y:S02]  /*28160*/  FMUL.FTZ R8, R7, R15 ;  /* 0x0000000f07087220 */ /* 0x000fe40000410000 */
[----:B------:R-:W-:Y:S02]  /*28170*/  IMAD.U32 R12, R27, 0x10000, RZ ;  /* 0x000100001b0c7824 */ /* 0x000fe400078e00ff */
[----:B------:R-:W-:Y:S02]  /*28180*/  FMUL.FTZ R7, R3, R29 ;  /* 0x0000001d03077220 */ /* 0x000fe40000410000 */
[----:B------:R-:W-:-:S02]  /*28190*/  FFMA.FTZ R15, R21, R15, -R10 ;  /* 0x0000000f150f7223 */ /* 0x000fc4000001080a */
[----:B------:R-:W-:Y:S01]  /*281a0*/  FFMA.FTZ R14, R21, R14, R8 ;  /* 0x0000000e150e7223 */ /* 0x000fe20000010008 */
[----:B------:R-:W-:Y:S01]  /*281b0*/  LOP3.LUT R21, R24, 0xffff0000, RZ, 0xc0, !PT ;  /* 0xffff000018157812 */ /* 0x000fe200078ec0ff */
[-C--:B------:R-:W-:Y:S02]  /*281c0*/  FMUL.FTZ R3, R3, R12.reuse ;  /* 0x0000000c03037220 */ /* 0x080fe40000410000 */
[----:B------:R-:W-:Y:S01]  /*281d0*/  FFMA.FTZ R10, R17, R12, -R7 ;  /* 0x0000000c110a7223 */ /* 0x000fe20000010807 */
[----:B------:R-:W-:Y:S01]  /*281e0*/  LOP3.LUT R12, R27, 0xffff0000, RZ, 0xc0, !PT ;  /* 0xffff00001b0c7812 */ /* 0x000fe200078ec0ff */
[----:B------:R-:W-:Y:S01]  /*281f0*/  FFMA.FTZ R8, R17, R29, R3 ;  /* 0x0000001d11087223 */ /* 0x000fe20000010003 */
[----:B------:R-:W-:Y:S01]  /*28200*/  F2FP.BF16.PACK_AB R17, R19, R26 ;  /* 0x0000001a1311723e */ /* 0x000fe200000010ff */
[----:B------:R-:W-:Y:S02]  /*28210*/  FMUL.FTZ R3, R4, R21 ;  /* 0x0000001504037220 */ /* 0x000fe40000410000 */
[----:B------:R-:W-:-:S02]  /*28220*/  FFMA.FTZ R13, R22, R13, R9 ;  /* 0x0000000d160d7223 */ /* 0x000fc40000010009 */
[----:B------:R-:W-:Y:S02]  /*28230*/  FMUL.FTZ R4, R4, R16 ;  /* 0x0000001004047220 */ /* 0x000fe40000410000 */
[C---:B------:R-:W-:Y:S01]  /*28240*/  FMUL.FTZ R7, R2.reuse, R23 ;  /* 0x0000001702077220 */ /* 0x040fe20000410000 */
[----:B------:R-:W-:Y:S01]  /*28250*/  F2FP.BF16.PACK_AB R13, R13, R25 ;  /* 0x000000190d0d723e */ /* 0x000fe200000010ff */
        /* <DEDUP_REMOVED lines=9> */
[----:B------:R-:W-:Y:S02]  /*282f0*/  F2FP.BF16.PACK_AB R14, R2, R14 ;  /* 0x0000000e020e723e */ /* 0x000fe400000010ff */
[----:B------:R-:W-:Y:S01]  /*28300*/  F2FP.BF16.PACK_AB R15, R4, R8 ;  /* 0x00000008040f723e */ /* 0x000fe200000010ff */
[----:B------:R1:W-:Y:S04]  /*28310*/  ST.E.128 [R36.64], R16 ;  /* 0x0000001024007985 */ /* 0x0003e8000c101d04 */
[----:B------:R1:W-:Y:S02]  /*28320*/  ST.E.128 [R34.64], R12 ;  /* 0x0000000c22007985 */ /* 0x0003e4000c101d04 */
.L_x_2124:
[----:B------:R-:W-:Y:S05]  /*28330*/  BSYNC B0 ;  /* 0x0000000000007941 */ /* 0x000fea0003800000 */
.L_x_2123:
        /* <DEDUP_REMOVED lines=10> */
[----:B------:R-:W-:Y:S01]  /*283e0*/  LOP3.LUT R2, R9, 0x1c0, RZ, 0xc0, !PT ;  /* 0x000001c009027812 */ /* 0x000fe200078ec0ff */
[----:B------:R-:W-:Y:S01]  /*283f0*/  IMAD.SHL.U32 R9, R3, 0x80, RZ ;  /* 0x0000008003097824 */ /* 0x000fe200078e00ff */
[----:B------:R-:W-:Y:S01]  /*28400*/  LEA.HI R3, R0, R8, RZ, 0x1d ;  /* 0x0000000800037211 */ /* 0x000fe200078fe8ff */
[----:B------:R-:W-:Y:S01]  /*28410*/  IMAD.SHL.U32 R10, R7, 0x40, RZ ;  /* 0x00000040070a7824 */ /* 0x000fe200078e00ff */
[----:B------:R-:W-:Y:S02]  /*28420*/  LOP3.LUT R8, R2, 0x38, R4, 0xf8, !PT ;  /* 0x0000003802087812 */ /* 0x000fe400078ef804 */
[----:B-1----:R-:W-:Y:S02]  /*28430*/  SHF.R.U32.HI R13, RZ, 0x3, R2 ;  /* 0x00000003ff0d7819 */ /* 0x002fe40000011602 */
[----:B------:R-:W-:Y:S02]  /*28440*/  SHF.R.S32.HI R7, RZ, 0x1f, R3 ;  /* 0x0000001fff077819 */ /* 0x000fe40000011403 */
[----:B------:R-:W-:-:S02]  /*28450*/  LOP3.LUT R12, R9, 0xffffe000, RZ, 0xc0, !PT ;  /* 0xffffe000090c7812 */ /* 0x000fc400078ec0ff */
[----:B------:R-:W-:Y:S01]  /*28460*/  LOP3.LUT R9, R8, R13, RZ, 0x3c, !PT ;  /* 0x0000000d08097212 */ /* 0x000fe200078e3cff */
[----:B------:R-:W-:Y:S01]  /*28470*/  IMAD.SHL.U32 R8, R3, 0x8, RZ ;  /* 0x0000000803087824 */ /* 0x000fe200078e00ff */
[----:B------:R-:W-:Y:S02]  /*28480*/  LEA.HI R3, R7, R3, RZ, 0x3 ;  /* 0x0000000307037211 */ /* 0x000fe400078f18ff */
[----:B------:R-:W-:Y:S02]  /*28490*/  LOP3.LUT R4, R10, 0xfffffe00, RZ, 0xc0, !PT ;  /* 0xfffffe000a047812 */ /* 0x000fe400078ec0ff */
[----:B------:R-:W-:Y:S01]  /*284a0*/  LOP3.LUT R7, R2, 0x38, R8, 0xf8, !PT ;  /* 0x0000003802077812 */ /* 0x000fe200078ef808 */
[----:B------:R-:W-:Y:S01]  /*284b0*/  IMAD.SHL.U32 R2, R3, 0x400, RZ ;  /* 0x0000040003027824 */ /* 0x000fe200078e00ff */
[----:B------:R-:W-:Y:S02]  /*284c0*/  IADD3 R9, R9, R12, R4 ;  /* 0x0000000c09097210 */ /* 0x000fe40007ffe004 */
[----:B------:R-:W-:-:S02]  /*284d0*/  LOP3.LUT R3, R7, R13, RZ, 0x3c, !PT ;  /* 0x0000000d07037212 */ /* 0x000fc400078e3cff */
[----:B------:R-:W-:Y:S01]  /*284e0*/  LOP3.LUT R2, R2, 0xffffe000, RZ, 0xc0, !PT ;  /* 0xffffe00002027812 */ /* 0x000fe200078ec0ff */
[----:B-----5:R-:W-:-:S03]  /*284f0*/  IMAD.WIDE.U32 R36, R9, 0x2, R38 ;  /* 0x0000000209247825 */ /* 0x020fc600078e0026 */
[----:B------:R-:W-:Y:S02]  /*28500*/  IADD3 R2, R3, R2, R4 ;  /* 0x0000000203027210 */ /* 0x000fe40007ffe004 */
[----:B----4-:R-:W2:Y:S03]  /*28510*/  LD.E.128 R16, [R36.64] ;  /* 0x0000000424107980 */ /* 0x010ea6000c101d00 */
        /* <DEDUP_REMOVED lines=92> */
.L_x_2122:
[----:B------:R-:W-:Y:S05]  /*28ae0*/  BSYNC B1 ;  /* 0x0000000000017941 */ /* 0x000fea0003800000 */
.L_x_2121:
        /* <DEDUP_REMOVED lines=24> */
[----:B-1---5:R-:W-:-:S03]  /*28c70*/  IMAD.WIDE.U32 R36, R8, 0x2, R38 ;  /* 0x0000000208247825 */ /* 0x022fc600078e0026 */
        /* <DEDUP_REMOVED lines=94> */
.L_x_2128:
[----:B------:R-:W-:Y:S05]  /*29260*/  BSYNC B0 ;  /* 0x0000000000007941 */ /* 0x000fea0003800000 */
.L_x_2127:
        /* <DEDUP_REMOVED lines=122> */
.L_x_2126:
[----:B------:R-:W-:Y:S05]  /*29a10*/  BSYNC B1 ;  /* 0x0000000000017941 */ /* 0x000fea0003800000 */
.L_x_2125:
[----:B------:R-:W-:Y:S01]  /*29a20*/  IADD3 R4, R80, 0x60, RZ ;  /* 0x0000006050047810 */ /* 0x000fe20007ffe0ff */
[----:B------:R-:W-:-:S02]  /*29a30*/  IMAD.MOV.U32 R2, RZ, RZ, R131 ;  /* 0x000000ffff027224 */ /* 0x000fc400078e0083 */
[----:B------:R-:W-:Y:S01]  /*29a40*/  IMAD.MOV.U32 R3, RZ, RZ, 0x0 ;  /* 0x00000000ff037424 */ /* 0x000fe200078e00ff */
[----:B------:R-:W-:-:S13]  /*29a50*/  ISETP.GE.AND P0, PT, R4, R58, PT ;  /* 0x0000003a0400720c */ /* 0x000fda0003f06270 */
[----:B------:R-:W-:Y:S05]  /*29a60*/  @P0 RET.REL.NODEC R2 `(_ZN7cutlass13device_kernelIN5flash19enable_sm80_to_sm89INS1_16FlashAttnFwdSm80INS1_25CollectiveMainloopFwdSm80ILi8ELi1ELb0EN4cute5tupleIJNS5_1CILi128EEENS7_ILi48EEENS7_ILi256EEEEEELi256ENS_10bfloat16_tEfNS_4arch4Sm80ELb0ELb1ELb1ELb1ELb0ELb1ELb1ELb1EEENS1_21CollectiveEpilogueFwdINS6_IJS8_SA_S9_EEENS6_IJNS7_ILi1EEESI_SI_EEESC_SE_Li256ELb1ELb1ELb1ELb0EEENS1_36VarlenDynamicPersistentTileSchedulerILi128ELi48ELi256ELi256ELb1ELb1ELb0ELb1ELb0ELb1EEEEEEEEEvNT_6ParamsE) ;  /* 0xfffd659002000950 */ /* 0x000fea0003c3ffff */
        /* <DEDUP_REMOVED lines=27> */
[----:B------:R-:W-:Y:S02]  /*29c20*/  SHF.R.U64 R20, R94, 0x10, R95 ;  /* 0x000000105e147819 */ /* 0x000fe4000000125f */
[----:B------:R-:W-:Y:S02]  /*29c30*/  PRMT R26, R81, 0x5432, R9 ;  /* 0x00005432511a7816 */ /* 0x000fe40000000009 */
[----:B------:R-:W-:Y:S02]  /*29c40*/  PRMT R33, R123, 0x5432, R2 ;  /* 0x000054327b217816 */ /* 0x000fe40000000002 */
[--C-:B------:R-:W-:Y:S01]  /*29c50*/  SHF.R.U64 R7, R70, 0x10, R71.reuse ;  /* 0x0000001046077819 */ /* 0x100fe20000001247 */
[----:B------:R-:W-:Y:S01]  /*29c60*/  IMAD.U32 R40, R26, 0x10000, RZ ;  /* 0x000100001a287824 */ /* 0x000fe200078e00ff */
[----:B------:R-:W-:-:S02]  /*29c70*/  SHF.R.U32.HI R8, RZ, 0x10, R71 ;  /* 0x00000010ff087819 */ /* 0x000fc40000011647 */
[----:B------:R-:W-:Y:S02]  /*29c80*/  PRMT R24, R122, 0x5432, R20 ;  /* 0x000054327a187816 */ /* 0x000fe40000000014 */
[----:B------:R-:W-:Y:S02]  /*29c90*/  SHF.R.U32.HI R10, RZ, 0x10, R93 ;  /* 0x00000010ff0a7819 */ /* 0x000fe4000001165d */
[----:B------:R-:W-:Y:S02]  /*29ca0*/  SHF.R.U32.HI R3, RZ, 0x10, R69 ;  /* 0x00000010ff037819 */ /* 0x000fe40000011645 */
[C---:B------:R-:W-:Y:S02]  /*29cb0*/  PRMT R28, R124.reuse, 0x5432, R7 ;  /* 0x000054327c1c7816 */ /* 0x040fe40000000007 */
[----:B------:R-:W-:Y:S02]  /*29cc0*/  PRMT R27, R124, 0x5410, R8 ;  /* 0x000054107c1b7816 */ /* 0x000fe40000000008 */
[----:B------:R-:W-:-:S02]  /*29cd0*/  PRMT R25, R81, 0x5410, R10 ;  /* 0x0000541051197816 */ /* 0x000fc4000000000a */
[----:B------:R-:W-:Y:S02]  /*29ce0*/  PRMT R29, R123, 0x5410, R3 ;  /* 0x000054107b1d7816 */ /* 0x000fe40000000003 */
[----:B------:R-:W-:Y:S02]  /*29cf0*/  LOP3.LUT R26, R26, 0xffff0000, RZ, 0xc0, !PT ;  /* 0xffff00001a1a7812 */ /* 0x000fe400078ec0ff */
[----:B------:R-:W-:Y:S02]  /*29d00*/  LOP3.LUT R41, R25, 0xffff0000, RZ, 0xc0, !PT ;  /* 0xffff000019297812 */ /* 0x000fe400078ec0ff */
        /* <DEDUP_REMOVED lines=10> */
[----:B---3--:R-:W-:Y:S01]  /*29db0*/  IMAD.U32 R16, R12, 0x10000, RZ ;  /* 0x000100000c107824 */ /* 0x008fe200078e00ff */
[C---:B------:R-:W-:Y:S01]  /*29dc0*/  LOP3.LUT R7, R14.reuse, 0xffff0000, RZ, 0xc0, !PT ;  /* 0xffff00000e077812 */ /* 0x040fe200078ec0ff */
[----:B------:R-:W-:Y:S01]  /*29dd0*/  IMAD.U32 R19, R33, 0x10000, RZ ;  /* 0x0001000021137824 */ /* 0x000fe200078e00ff */
[----:B------:R-:W-:Y:S01]  /*29de0*/  LOP3.LUT R9, R13, 0xffff0000, RZ, 0xc0, !PT ;  /* 0xffff00000d097812 */ /* 0x000fe200078ec0ff */
[----:B------:R-:W-:Y:S01]  /*29df0*/  IMAD.U32 R8, R14, 0x10000, RZ ;  /* 0x000100000e087824 */ /* 0x000fe200078e00ff */
[----:B------:R-:W-:Y:S01]  /*29e00*/  LOP3.LUT R12, R12, 0xffff0000, RZ, 0xc0, !PT ;  /* 0xffff00000c0c7812 */ /* 0x000fe200078ec0ff */
[----:B------:R-:W-:Y:S01]  /*29e10*/  FMUL.FTZ R14, R16, R40 ;  /* 0x00000028100e7220 */ /* 0x000fe20000410000 */
[----:B------:R-:W-:Y:S01]  /*29e20*/  LOP3.LUT R2, R15, 0xffff0000, RZ, 0xc0, !PT ;  /* 0xffff00000f027812 */ /* 0x000fe200078ec0ff */
[----:B------:R-:W-:-:S02]  /*29e30*/  IMAD.U32 R10, R13, 0x10000, RZ ;  /* 0x000100000d0a7824 */ /* 0x000fc400078e00ff */
[-C--:B------:R-:W-:Y:S01]  /*29e40*/  FMUL.FTZ R13, R16, R19.reuse ;  /* 0x00000013100d7220 */ /* 0x080fe20000410000 */
[----:B------:R-:W-:Y:S01]  /*29e50*/  LOP3.LUT R16, R33, 0xffff0000, RZ, 0xc0, !PT ;  /* 0xffff000021107812 */ /* 0x000fe200078ec0ff */
[C---:B------:R-:W-:Y:S02]  /*29e60*/  FFMA.FTZ R42, R32.reuse, R19, -R14 ;  /* 0x00000013202a7223 */ /* 0x040fe4000001080e */
[----:B------:R-:W-:Y:S02]  /*29e70*/  IMAD.U32 R3, R15, 0x10000, RZ ;  /* 0x000100000f037824 */ /* 0x000fe400078e00ff */
[----:B------:R-:W-:Y:S02]  /*29e80*/  IMAD.U32 R19, R25, 0x10000, RZ ;  /* 0x0001000019137824 */ /* 0x000fe400078e00ff */
[----:B------:R-:W-:Y:S02]  /*29e90*/  IMAD.U32 R15, R29, 0x10000, RZ ;  /* 0x000100001d0f7824 */ /* 0x000fe400078e00ff */
[----:B------:R-:W-:-:S02]  /*29ea0*/  FFMA.FTZ R40, R32, R40, R13 ;  /* 0x0000002820287223 */ /* 0x000fc4000001000d */
[C---:B------:R-:W-:Y:S02]  /*29eb0*/  FMUL.FTZ R14, R12.reuse, R26 ;  /* 0x0000001a0c0e7220 */ /* 0x040fe40000410000 */
[-C--:B------:R-:W-:Y:S02]  /*29ec0*/  FMUL.FTZ R13, R12, R16.reuse ;  /* 0x000000100c0d7220 */ /* 0x080fe40000410000 */
[C---:B------:R-:W-:Y:S02]  /*29ed0*/  FMUL.FTZ R12, R10.reuse, R19 ;  /* 0x000000130a0c7220 */ /* 0x040fe40000410000 */
[----:B------:R-:W-:Y:S02]  /*29ee0*/  FMUL.FTZ R10, R10, R15 ;  /* 0x0000000f0a0a7220 */ /* 0x000fe40000410000 */
[C---:B------:R-:W-:Y:S02]  /*29ef0*/  FFMA.FTZ R33, R31.reuse, R16, -R14 ;  /* 0x000000101f217223 */ /* 0x040fe4000001080e */
[----:B------:R-:W-:-:S02]  /*29f00*/  FFMA.FTZ R32, R31, R26, R13 ;  /* 0x0000001a1f207223 */ /* 0x000fc4000001000d */
[C---:B------:R-:W-:Y:S01]  /*29f10*/  FFMA.FTZ R31, R30.reuse, R15, -R12 ;  /* 0x0000000f1e1f7223 */ /* 0x040fe2000001080c */
[----:B------:R-:W-:Y:S01]  /*29f20*/  LOP3.LUT R12, R29, 0xffff0000, RZ, 0xc0, !PT ;  /* 0xffff00001d0c7812 */ /* 0x000fe200078ec0ff */
[----:B------:R-:W-:Y:S02]  /*29f30*/  FFMA.FTZ R26, R30, R19, R10 ;  /* 0x000000131e1a7223 */ /* 0x000fe4000001000a */
[C---:B------:R-:W-:Y:S02]  /*29f40*/  FMUL.FTZ R10, R9.reuse, R41 ;  /* 0x00000029090a7220 */ /* 0x040fe40000410000 */
[----:B------:R-:W-:Y:S02]  /*29f50*/  IMAD.U32 R16, R24, 0x10000, RZ ;  /* 0x0001000018107824 */ /* 0x000fe400078e00ff */
[----:B------:R-:W-:Y:S02]  /*29f60*/  IMAD.U32 R14, R28, 0x10000, RZ ;  /* 0x000100001c0e7824 */ /* 0x000fe400078e00ff */
[----:B------:R-:W-:-:S02]  /*29f70*/  FMUL.FTZ R9, R9, R12 ;  /* 0x0000000c09097220 */ /* 0x000fc40000410000 */
[----:B------:R-:W-:Y:S02]  /*29f80*/  FFMA.FTZ R25, R22, R12, -R10 ;  /* 0x0000000c16197223 */ /* 0x000fe4000001080a */
[C---:B------:R-:W-:Y:S02]  /*29f90*/  FMUL.FTZ R12, R8.reuse, R16 ;  /* 0x00000010080c7220 */ /* 0x040fe40000410000 */
[C---:B------:R-:W-:Y:S01]  /*29fa0*/  IMAD.U32 R29, R23.reuse, 0x10000, RZ ;  /* 0x00010000171d7824 */ /* 0x040fe200078e00ff */
[----:B------:R-:W-:Y:S01]  /*29fb0*/  LOP3.LUT R23, R23, 0xffff0000, RZ, 0xc0, !PT ;  /* 0xffff000017177812 */ /* 0x000fe200078ec0ff */
[-C--:B------:R-:W-:Y:S02]  /*29fc0*/  FMUL.FTZ R10, R8, R14.reuse ;  /* 0x0000000e080a7220 */ /* 0x080fe40000410000 */
[----:B------:R-:W-:Y:S02]  /*29fd0*/  IMAD.U32 R15, R27, 0x10000, RZ ;  /* 0x000100001b0f7824 */ /* 0x000fe400078e00ff */
[----:B------:R-:W-:Y:S01]  /*29fe0*/  FFMA.FTZ R19, R21, R14, -R12 ;  /* 0x0000000e15137223 */ /* 0x000fe2000001080c */
[----:B------:R-:W-:Y:S01]  /*29ff0*/  LOP3.LUT R12, R27, 0xffff0000, RZ, 0xc0, !PT ;  /* 0xffff00001b0c7812 */ /* 0x000fe200078ec0ff */
[----:B------:R-:W-:-:S02]  /*2a000*/  FMUL.FTZ R8, R3, R29 ;  /* 0x0000001d03087220 */ /* 0x000fc40000410000 */
[----:B------:R-:W-:Y:S01]  /*2a010*/  FFMA.FTZ R14, R21, R16, R10 ;  /* 0x00000010150e7223 */ /* 0x000fe2000001000a */
[----:B------:R-:W-:Y:S01]  /*2a020*/  LOP3.LUT R21, R24, 0xffff0000, RZ, 0xc0, !PT ;  /* 0xffff000018157812 */ /* 0x000fe200078ec0ff */
[----:B------:R-:W-:Y:S01]  /*2a030*/  FMUL.FTZ R3, R3, R15 ;  /* 0x0000000f03037220 */ /* 0x000fe20000410000 */
[----:B------:R-:W-:Y:S01]  /*2a040*/  LOP3.LUT R16, R28, 0xffff0000, RZ, 0xc0, !PT ;  /* 0xffff00001c107812 */ /* 0x000fe200078ec0ff */
[----:B------:R-:W-:Y:S02]  /*2a050*/  FFMA.FTZ R13, R22, R41, R9 ;  /* 0x00000029160d7223 */ /* 0x000fe40000010009 */
[C---:B------:R-:W-:Y:S02]  /*2a060*/  FFMA.FTZ R9, R17.reuse, R29, R3 ;  /* 0x0000001d11097223 */ /* 0x040fe40000010003 */
[----:B------:R-:W-:Y:S01]  /*2a070*/  FFMA.FTZ R15, R17, R15, -R8 ;  /* 0x0000000f110f7223 */ /* 0x000fe20000010808 */
[----:B------:R-:W-:Y:S01]  /*2a080*/  F2FP.BF16.PACK_AB R17, R25, R31 ;  /* 0x0000001f1911723e */ /* 0x000fe200000010ff */
[----:B------:R-:W-:Y:S01]  /*2a090*/  FMUL.FTZ R3, R7, R21 ;  /* 0x0000001507037220 */ /* 0x000fe20000410000 */
[----:B------:R-:W-:Y:S01]  /*2a0a0*/  F2FP.BF16.PACK_AB R13, R13, R26 ;  /* 0x0000001a0d0d723e */ /* 0x000fe200000010ff */
[----:B------:R-:W-:-:S02]  /*2a0b0*/  FMUL.FTZ R7, R7, R16 ;  /* 0x0000001007077220 */ /* 0x000fc40000410000 */
[C---:B------:R-:W-:Y:S02]  /*2a0c0*/  FMUL.FTZ R8, R2.reuse, R23 ;  /* 0x0000001702087220 */ /* 0x040fe40000410000 */
[----:B------:R-:W-:Y:S02]  /*2a0d0*/  FMUL.FTZ R10, R2, R12 ;  /* 0x0000000c020a7220 */ /* 0x000fe40000410000 */
[C---:B------:R-:W-:Y:S01]  /*2a0e0*/  FFMA.FTZ R3, R20.reuse, R16, -R3 ;  /* 0x0000001014037223 */ /* 0x040fe20000010803 */
[----:B------:R-:W-:Y:S01]  /*2a0f0*/  F2FP.BF16.PACK_AB R16, R33, R42 ;  /* 0x0000002a2110723e */ /* 0x000fe200000010ff */
[----:B------:R-:W-:Y:S02]  /*2a100*/  FFMA.FTZ R2, R20, R21, R7 ;  /* 0x0000001514027223 */ /* 0x000fe40000010007 */
[----:B------:R-:W-:Y:S01]  /*2a110*/  FFMA.FTZ R8, R18, R12, -R8 ;  /* 0x0000000c12087223 */ /* 0x000fe20000010808 */
        /* <DEDUP_REMOVED lines=8> */
.L_x_2130:
[----:B------:R-:W-:Y:S05]  /*2a1a0*/  BSYNC B0 ;  /* 0x0000000000007941 */ /* 0x000fea0003800000 */
.L_x_2129:
[----:B------:R-:W-:Y:S01]  /*2a1b0*/  IADD3 R7, R57, 0x40, RZ ;  /* 0x0000004039077810 */ /* 0x000fe20007ffe0ff */
[----:B------:R-:W-:-:S02]  /*2a1c0*/  IMAD.MOV.U32 R2, RZ, RZ, R131 ;  /* 0x000000ffff027224 */ /* 0x000fc400078e0083 */
[----:B------:R-:W-:Y:S01]  /*2a1d0*/  IMAD.MOV.U32 R3, RZ, RZ, 0x0 ;  /* 0x00000000ff037424 */ /* 0x000fe200078e00ff */
[----:B------:R-:W-:-:S13]  /*2a1e0*/  ISETP.GE.AND P0, PT, R7, R0, PT ;  /* 0x000000000700720c */ /* 0x000fda0003f06270 */
[----:B------:R-:W-:Y:S05]  /*2a1f0*/  @P0 RET.REL.NODEC R2 `(_ZN7cutlass13device_kernelIN5flash19enable_sm80_to_sm89INS1_16FlashAttnFwdSm80INS1_25CollectiveMainloopFwdSm80ILi8ELi1ELb0EN4cute5tupleIJNS5_1CILi128EEENS7_ILi48EEENS7_ILi256EEEEEELi256ENS_10bfloat16_tEfNS_4arch4Sm80ELb0ELb1ELb1ELb1ELb0ELb1ELb1ELb1EEENS1_21CollectiveEpilogueFwdINS6_IJS8_SA_S9_EEENS6_IJNS7_ILi1EEESI_SI_EEESC_SE_Li256ELb1ELb1ELb1ELb0EEENS1_36VarlenDynamicPersistentTileSchedulerILi128ELi48ELi256ELi256ELb1ELb1ELb0ELb1ELb0ELb1EEEEEEEEEvNT_6ParamsE) ;  /* 0xfffd5e0002000950 */ /* 0x000fea0003c3ffff */
[----:B------:R-:W-:Y:S01]  /*2a200*/  SHF.R.S32.HI R2, RZ, 0x1f, R7 ;  /* 0x0000001fff027819 */ /* 0x000fe20000011407 */
[----:B------:R-:W-:Y:S01]  /*2a210*/  IMAD.SHL.U32 R9, R4, 0x40, RZ ;  /* 0x0000004004097824 */ /* 0x000fe200078e00ff */
[----:B------:R-:W-:Y:S02]  /*2a220*/  SHF.R.S32.HI R10, RZ, 0x1f, R4 ;  /* 0x0000001fff0a7819 */ /* 0x000fe40000011404 */
[CC--:B------:R-:W-:Y:S02]  /*2a230*/  LEA.HI R3, R2.reuse, R7.reuse, RZ, 0x3 ;  /* 0x0000000702037211 */ /* 0x0c0fe400078f18ff */
[----:B------:R-:W-:Y:S02]  /*2a240*/  LEA.HI R7, R2, R7, RZ, 0x6 ;  /* 0x0000000702077211 */ /* 0x000fe400078f30ff */
[----:B------:R-:W-:Y:S02]  /*2a250*/  SHF.R.S32.HI R8, RZ, 0x3, R3 ;  /* 0x00000003ff087819 */ /* 0x000fe40000011403 */
[----:B------:R-:W-:-:S02]  /*2a260*/  LOP3.LUT R2, R9, 0x1c0, RZ, 0xc0, !PT ;  /* 0x000001c009027812 */ /* 0x000fc400078ec0ff */
[----:B------:R-:W-:Y:S01]  /*2a270*/  LEA.HI R9, R10, R4, RZ, 0x3 ;  /* 0x000000040a097211 */ /* 0x000fe200078f18ff */
[----:B------:R-:W-:Y:S01]  /*2a280*/  IMAD.SHL.U32 R4, R7, 0x80, RZ ;  /* 0x0000008007047824 */ /* 0x000fe200078e00ff */
[----:B------:R-:W-:Y:S02]  /*2a290*/  LEA.HI R0, R0, R8, RZ, 0x1d ;  /* 0x0000000800007211 */ /* 0x000fe400078fe8ff */
[----:B------:R-:W-:Y:S01]  /*2a2a0*/  LOP3.LUT R7, R2, 0x38, R3, 0xf8, !PT ;  /* 0x0000003802077812 */ /* 0x000fe200078ef803 */
[----:B------:R-:W-:Y:S01]  /*2a2b0*/  IMAD.SHL.U32 R3, R9, 0x40, RZ ;  /* 0x0000004009037824 */ /* 0x000fe200078e00ff */
[----:B------:R-:W-:Y:S02]  /*2a2c0*/  SHF.R.S32.HI R8, RZ, 0x1f, R0 ;  /* 0x0000001fff087819 */ /* 0x000fe40000011400 */
[----:B------:R-:W-:Y:S01]  /*2a2d0*/  LOP3.LUT R9, R4, 0xffffe000, RZ, 0xc0, !PT ;  /* 0xffffe00004097812 */ /* 0x000fe200078ec0ff */
[----:B------:R-:W-:Y:S01]  /*2a2e0*/  IMAD.SHL.U32 R4, R0, 0x8, RZ ;  /* 0x0000000800047824 */ /* 0x000fe200078e00ff */
[----:B------:R-:W-:-:S02]  /*2a2f0*/  LEA.HI R0, R8, R0, RZ, 0x3 ;  /* 0x0000000008007211 */ /* 0x000fc400078f18ff */
[----:B------:R-:W-:Y:S02]  /*2a300*/  SHF.R.U32.HI R10, RZ, 0x3, R2 ;  /* 0x00000003ff0a7819 */ /* 0x000fe40000011602 */
[----:B------:R-:W-:Y:S01]  /*2a310*/  LOP3.LUT R2, R2, 0x38, R4, 0xf8, !PT ;  /* 0x0000003802027812 */ /* 0x000fe200078ef804 */
[----:B------:R-:W-:Y:S01]  /*2a320*/  IMAD.SHL.U32 R0, R0, 0x400, RZ ;  /* 0x0000040000007824 */ /* 0x000fe200078e00ff */
[----:B------:R-:W-:Y:S02]  /*2a330*/  LOP3.LUT R3, R3, 0xfffffe00, RZ, 0xc0, !PT ;  /* 0xfffffe0003037812 */ /* 0x000fe400078ec0ff */
[-C--:B------:R-:W-:Y:S02]  /*2a340*/  LOP3.LUT R7, R7, R10.reuse, RZ, 0x3c, !PT ;  /* 0x0000000a07077212 */ /* 0x080fe400078e3cff */
[----:B------:R-:W-:Y:S02]  /*2a350*/  LOP3.LUT R2, R2, R10, RZ, 0x3c, !PT ;  /* 0x0000000a02027212 */ /* 0x000fe400078e3cff */
[----:B------:R-:W-:-:S02]  /*2a360*/  LOP3.LUT R0, R0, 0xffffe000, RZ, 0xc0, !PT ;  /* 0xffffe00000007812 */ /* 0x000fc400078ec0ff */
[--C-:B------:R-:W-:Y:S02]  /*2a370*/  IADD3 R7, R7, R9, R3.reuse ;  /* 0x0000000907077210 */ /* 0x100fe40007ffe003 */
[----:B------:R-:W-:-:S03]  /*2a380*/  IADD3 R0, R2, R0, R3 ;  /* 0x0000000002007210 */ /* 0x000fc60007ffe003 */
[----:B-1---5:R-:W-:-:S04]  /*2a390*/  IMAD.WIDE.U32 R34, R7, 0x2, R38 ;  /* 0x0000000207227825 */ /* 0x022fc800078e0026 */
[----:B------:R-:W-:Y:S01]  /*2a3a0*/  IMAD.WIDE.U32 R32, R0, 0x2, R38 ;  /* 0x0000000200207825 */ /* 0x000fe200078e0026 */
[----:B----4-:R-:W2:Y:S04]  /*2a3b0*/  LD.E.128 R16, [R34.64] ;  /* 0x0000000422107980 */ /* 0x010ea8000c101d00 */
[----:B------:R-:W3:Y:S01]  /*2a3c0*/  LD.E.128 R12, [R32.64] ;  /* 0x00000004200c7980 */ /* 0x000ee2000c101d00 */
[----:B------:R-:W-:Y:S02]  /*2a3d0*/  SHF.R.U64 R7, R96, 0x10, R97 ;  /* 0x0000001060077819 */ /* 0x000fe40000001261 */
[----:B------:R-:W-:Y:S02]  /*2a3e0*/  SHF.R.U64 R0, R100, 0x10, R101 ;  /* 0x0000001064007819 */ /* 0x000fe40000001265 */
[----:B------:R-:W-:-:S02]  /*2a3f0*/  PRMT R23, R125, 0x5432, R7 ;  /* 0x000054327d177816 */ /* 0x000fc40000000007 */
[----:B------:R-:W-:Y:S02]  /*2a400*/  SHF.R.U32.HI R4, RZ, 0x10, R103 ;  /* 0x00000010ff047819 */ /* 0x000fe40000011667 */
[----:B------:R-:W-:Y:S01]  /*2a410*/  PRMT R30, R127, 0x5432, R0 ;  /* 0x000054327f1e7816 */ /* 0x000fe20000000000 */
[----:B------:R-:W-:Y:S01]  /*2a420*/  IMAD.U32 R31, R23, 0x10000, RZ ;  /* 0x00010000171f7824 */ /* 0x000fe200078e00ff */
[----:B------:R-:W-:Y:S02]  /*2a430*/  SHF.R.U32.HI R22, RZ, 0x10, R97 ;  /* 0x00000010ff167819 */ /* 0x000fe40000011661 */
[----:B------:R-:W-:Y:S02]  /*2a440*/  SHF.R.U32.HI R2, RZ, 0x10, R101 ;  /* 0x00000010ff027819 */ /* 0x000fe40000011665 */
[----:B------:R-:W-:Y:S02]  /*2a450*/  PRMT R24, R129, 0x5410, R4 ;  /* 0x0000541081187816 */ /* 0x000fe40000000004 */
[----:B------:R-:W-:-:S02]  /*2a460*/  SHF.R.U64 R3, R102, 0x10, R103 ;  /* 0x0000001066037819 */ /* 0x000fc40000001267 */
[----:B------:R-:W-:Y:S02]  /*2a470*/  PRMT R22, R125, 0x5410, R22 ;  /* 0x000054107d167816 */ /* 0x000fe40000000016 */
[----:B------:R-:W-:Y:S02]  /*2a480*/  LOP3.LUT R23, R23, 0xffff0000, RZ, 0xc0, !PT ;  /* 0xffff000017177812 */ /* 0x000fe400078ec0ff */
[----:B------:R-:W-:Y:S02]  /*2a490*/  PRMT R26, R127, 0x5410, R2 ;  /* 0x000054107f1a7816 */ /* 0x000fe40000000002 */
[----:B------:R-:W-:Y:S02]  /*2a4a0*/  PRMT R25, R129, 0x5432, R3 ;  /* 0x0000543281197816 */ /* 0x000fe40000000003 */
[--C-:B------:R-:W-:Y:S02]  /*2a4b0*/  SHF.R.U64 R21, R98, 0x10, R99.reuse ;  /* 0x0000001062157819 */ /* 0x100fe40000001263 */
[----:B------:R-:W-:-:S02]  /*2a4c0*/  SHF.R.U32.HI R20, RZ, 0x10, R99 ;  /* 0x00000010ff147819 */ /* 0x000fc40000011663 */
[C---:B------:R-:W-:Y:S02]  /*2a4d0*/  PRMT R21, R126.reuse, 0x5432, R21 ;  /* 0x000054327e157816 */ /* 0x040fe40000000015 */
[----:B------:R-:W-:Y:S01]  /*2a4e0*/  PRMT R20, R126, 0x5410, R20 ;  /* 0x000054107e147816 */ /* 0x000fe20000000014 */
[C---:B--2---:R-:W-:Y:S01]  /*2a4f0*/  IMAD.U32 R29, R16.reuse, 0x10000, RZ ;  /* 0x00010000101d7824 */ /* 0x044fe200078e00ff */
[----:B------:R-:W-:Y:S01]  /*2a500*/  LOP3.LUT R28, R16, 0xffff0000, RZ, 0xc0, !PT ;  /* 0xffff0000101c7812 */ /* 0x000fe200078ec0ff */
[C---:B------:R-:W-:Y:S01]  /*2a510*/  IMAD.U32 R16, R18.reuse, 0x10000, RZ ;  /* 0x0001000012107824 */ /* 0x040fe200078e00ff */
[----:B------:R-:W-:Y:S01]  /*2a520*/  LOP3.LUT R10, R18, 0xffff0000, RZ, 0xc0, !PT ;  /* 0xffff0000120a7812 */ /* 0x000fe200078ec0ff */
[C---:B---3--:R-:W-:Y:S01]  /*2a530*/  IMAD.U32 R8, R12.reuse, 0x10000, RZ ;  /* 0x000100000c087824 */ /* 0x048fe200078e00ff */
[C---:B------:R-:W-:Y:S01]  /*2a540*/  LOP3.LUT R18, R19.reuse, 0xffff0000, RZ, 0xc0, !PT ;  /* 0xffff000013127812 */ /* 0x040fe200078ec0ff */
[----:B------:R-:W-:Y:S01]  /*2a550*/  IMAD.U32 R9, R19, 0x10000, RZ ;  /* 0x0001000013097824 */ /* 0x000fe200078e00ff */
[----:B------:R-:W-:Y:S01]  /*2a560*/  LOP3.LUT R7, R12, 0xffff0000, RZ, 0xc0, !PT ;  /* 0xffff00000c077812 */ /* 0x000fe200078ec0ff */
[C---:B------:R-:W-:Y:S01]  /*2a570*/  IMAD.U32 R4, R13.reuse, 0x10000, RZ ;  /* 0x000100000d047824 */ /* 0x040fe200078e00ff */
[----:B------:R-:W-:Y:S01]  /*2a580*/  LOP3.LUT R12, R13, 0xffff0000, RZ, 0xc0, !PT ;  /* 0xffff00000d0c7812 */ /* 0x000fe200078ec0ff */
[C---:B------:R-:W-:Y:S01]  /*2a590*/  IMAD.U32 R19, R30.reuse, 0x10000, RZ ;  /* 0x000100001e137824 */ /* 0x040fe200078e00ff */
[----:B------:R-:W-:Y:S01]  /*2a5a0*/  LOP3.LUT R30, R30, 0xffff0000, RZ, 0xc0, !PT ;  /* 0xffff00001e1e7812 */ /* 0x000fe200078ec0ff */
[----:B------:R-:W-:Y:S01]  /*2a5b0*/  FMUL.FTZ R13, R8, R31 ;  /* 0x0000001f080d7220 */ /* 0x000fe20000410000 */
[----:B------:R-:W-:Y:S01]  /*2a5c0*/  LOP3.LUT R2, R14, 0xffff0000, RZ, 0xc0, !PT ;  /* 0xffff00000e027812 */ /* 0x000fe200078ec0ff */
[----:B------:R-:W-:-:S02]  /*2a5d0*/  FMUL.FTZ R8, R8, R19 ;  /* 0x0000001308087220 */ /* 0x000fc40000410000 */
[----:B------:R-:W-:Y:S01]  /*2a5e0*/  IMAD.U32 R3, R14, 0x10000, RZ ;  /* 0x000100000e037824 */ /* 0x000fe200078e00ff */
[----:B------:R-:W-:Y:S01]  /*2a5f0*/  LOP3.LUT R14, R15, 0xffff0000, RZ, 0xc0, !PT ;  /* 0xffff00000f0e7812 */ /* 0x000fe200078ec0ff */
[----:B------:R-:W-:Y:S02]  /*2a600*/  FFMA.FTZ R36, R29, R19, -R13 ;  /* 0x000000131d247223 */ /* 0x000fe4000001080d */
[----:B------:R-:W-:Y:S02]  /*2a610*/  IMAD.U32 R0, R15, 0x10000, RZ ;  /* 0x000100000f007824 */ /* 0x000fe400078e00ff */
[----:B------:R-:W-:Y:S02]  /*2a620*/  IMAD.U32 R19, R22, 0x10000, RZ ;  /* 0x0001000016137824 */ /* 0x000fe400078e00ff */
[----:B------:R-:W-:Y:S02]  /*2a630*/  FMUL.FTZ R13, R7, R23 ;  /* 0x00000017070d7220 */ /* 0x000fe40000410000 */
[----:B------:R-:W-:-:S02]  /*2a640*/  IMAD.U32 R15, R26, 0x10000, RZ ;  /* 0x000100001a0f7824 */ /* 0x000fc400078e00ff */
[----:B------:R-:W-:Y:S02]  /*2a650*/  FFMA.FTZ R29, R29, R31, R8 ;  /* 0x0000001f1d1d7223 */ /* 0x000fe40000010008 */
[-C--:B------:R-:W-:Y:S02]  /*2a660*/  FMUL.FTZ R8, R7, R30.reuse ;  /* 0x0000001e07087220 */ /* 0x080fe40000410000 */
[C---:B------:R-:W-:Y:S01]  /*2a670*/  IMAD.U32 R27, R17.reuse, 0x10000, RZ ;  /* 0x00010000111b7824 */ /* 0x040fe200078e00ff */
[----:B------:R-:W-:Y:S01]  /*2a680*/  LOP3.LUT R17, R17, 0xffff0000, RZ, 0xc0, !PT ;  /* 0xffff000011117812 */ /* 0x000fe200078ec0ff */
[----:B------:R-:W-:Y:S01]  /*2a690*/  FFMA.FTZ R30, R28, R30, -R13 ;  /* 0x0000001e1c1e7223 */ /* 0x000fe2000001080d */
[----:B------:R-:W-:Y:S01]  /*2a6a0*/  LOP3.LUT R13, R22, 0xffff0000, RZ, 0xc0, !PT ;  /* 0xffff0000160d7812 */ /* 0x000fe200078ec0ff */
[C---:B------:R-:W-:Y:S02]  /*2a6b0*/  FMUL.FTZ R7, R4.reuse, R19 ;  /* 0x0000001304077220 */ /* 0x040fe40000410000 */
[----:B------:R-:W-:-:S02]  /*2a6c0*/  FMUL.FTZ R4, R4, R15 ;  /* 0x0000000f04047220 */ /* 0x000fc40000410000 */
[----:B------:R-:W-:Y:S01]  /*2a6d0*/  FFMA.FTZ R28, R28, R23, R8 ;  /* 0x000000171c1c7223 */ /* 0x000fe20000010008 */
[----:B------:R-:W-:Y:S01]  /*2a6e0*/  LOP3.LUT R8, R26, 0xffff0000, RZ, 0xc0, !PT ;  /* 0xffff00001a087812 */ /* 0x000fe200078ec0ff */
[C---:B------:R-:W-:Y:S02]  /*2a6f0*/  FFMA.FTZ R23, R27.reuse, R15, -R7 ;  /* 0x0000000f1b177223 */ /* 0x040fe40000010807 */
[----:B------:R-:W-:Y:S02]  /*2a700*/  FFMA.FTZ R27, R27, R19, R4 ;  /* 0x000000131b1b7223 */ /* 0x000fe40000010004 */
[----:B------:R-:W-:Y:S02]  /*2a710*/  FMUL.FTZ R4, R12, R13 ;  /* 0x0000000d0c047220 */ /* 0x000fe40000410000 */
[C---:B------:R-:W-:Y:S01]  /*2a720*/  IMAD.U32 R19, R25.reuse, 0x10000, RZ ;  /* 0x0001000019137824 */ /* 0x040fe200078e00ff */
[----:B------:R-:W-:Y:S01]  /*2a730*/  LOP3.LUT R25, R25, 0xffff0000, RZ, 0xc0, !PT ;  /* 0xffff000019197812 */ /* 0x000fe200078ec0ff */
[C---:B------:R-:W-:Y:S01]  /*2a740*/  IMAD.U32 R22, R21.reuse, 0x10000, RZ ;  /* 0x0001000015167824 */ /* 0x040fe200078e00ff */
[----:B------:R-:W-:Y:S01]  /*2a750*/  LOP3.LUT R21, R21, 0xffff0000, RZ, 0xc0, !PT ;  /* 0xffff000015157812 */ /* 0x000fe200078ec0ff */
[C---:B------:R-:W-:Y:S01]  /*2a760*/  IMAD.U32 R26, R20.reuse, 0x10000, RZ ;  /* 0x00010000141a7824 */ /* 0x040fe200078e00ff */
[----:B------:R-:W-:Y:S01]  /*2a770*/  LOP3.LUT R20, R20, 0xffff0000, RZ, 0xc0, !PT ;  /* 0xffff000014147812 */ /* 0x000fe200078ec0ff */
[----:B------:R-:W-:-:S02]  /*2a780*/  FMUL.FTZ R12, R12, R8 ;  /* 0x000000080c0c7220 */ /* 0x000fc40000410000 */
[C---:B------:R-:W-:Y:S01]  /*2a790*/  IMAD.U32 R15, R24.reuse, 0x10000, RZ ;  /* 0x00010000180f7824 */ /* 0x040fe200078e00ff */
[----:B------:R-:W-:Y:S01]  /*2a7a0*/  LOP3.LUT R24, R24, 0xffff0000, RZ, 0xc0, !PT ;  /* 0xffff000018187812 */ /* 0x000fe200078ec0ff */
[----:B------:R-:W-:Y:S02]  /*2a7b0*/  FFMA.FTZ R8, R17, R8, -R4 ;  /* 0x0000000811087223 */ /* 0x000fe40000010804 */
[C---:B------:R-:W-:Y:S02]  /*2a7c0*/  FMUL.FTZ R7, R3.reuse, R22 ;  /* 0x0000001603077220 */ /* 0x040fe40000410000 */
[----:B------:R-:W-:Y:S02]  /*2a7d0*/  FMUL.FTZ R4, R3, R19 ;  /* 0x0000001303047220 */ /* 0x000fe40000410000 */
[C---:B------:R-:W-:Y:S02]  /*2a7e0*/  FMUL.FTZ R3, R0.reuse, R26 ;  /* 0x0000001a00037220 */ /* 0x040fe40000410000 */
[----:B------:R-:W-:-:S02]  /*2a7f0*/  FMUL.FTZ R0, R0, R15 ;  /* 0x0000000f00007220 */ /* 0x000fc40000410000 */
[C---:B------:R-:W-:Y:S02]  /*2a800*/  FFMA.FTZ R3, R9.reuse, R15, -R3 ;  /* 0x0000000f09037223 */ /* 0x040fe40000010803 */
[----:B------:R-:W-:Y:S02]  /*2a810*/  FFMA.FTZ R7, R16, R19, -R7 ;  /* 0x0000001310077223 */ /* 0x000fe40000010807 */
[----:B------:R-:W-:Y:S02]  /*2a820*/  FFMA.FTZ R9, R9, R26, R0 ;  /* 0x0000001a09097223 */ /* 0x000fe40000010000 */
[----:B------:R-:W-:Y:S02]  /*2a830*/  FMUL.FTZ R0, R2, R21 ;  /* 0x0000001502007220 */ /* 0x000fe40000410000 */
[----:B------:R-:W-:Y:S02]  /*2a840*/  FMUL.FTZ R19, R14, R20 ;  /* 0x000000140e137220 */ /* 0x000fe40000410000 */
[----:B------:R-:W-:-:S02]  /*2a850*/  FMUL.FTZ R2, R2, R25 ;  /* 0x0000001902027220 */ /* 0x000fc40000410000 */
[-C--:B------:R-:W-:Y:S02]  /*2a860*/  FMUL.FTZ R15, R14, R24.reuse ;  /* 0x000000180e0f7220 */ /* 0x080fe40000410000 */
[----:B------:R-:W-:Y:S02]  /*2a870*/  FFMA.FTZ R0, R10, R25, -R0 ;  /* 0x000000190a007223 */ /* 0x000fe40000010800 */
[----:B------:R-:W-:Y:S02]  /*2a880*/  FFMA.FTZ R19, R18, R24, -R19 ;  /* 0x0000001812137223 */ /* 0x000fe40000010813 */
[----:B------:R-:W-:Y:S01]  /*2a890*/  FFMA.FTZ R13, R17, R13, R12 ;  /* 0x0000000d110d7223 */ /* 0x000fe2000001000c */
[----:B------:R-:W-:Y:S01]  /*2a8a0*/  F2FP.BF16.PACK_AB R17, R8, R23 ;  /* 0x000000170811723e */ /* 0x000fe200000010ff */
[----:B------:R-:W-:Y:S01]  /*2a8b0*/  FFMA.FTZ R4, R16, R22, R4 ;  /* 0x0000001610047223 */ /* 0x000fe20000010004 */
[----:B------:R-:W-:Y:S01]  /*2a8c0*/  F2FP.BF16.PACK_AB R16, R30, R36 ;  /* 0x000000241e10723e */ /* 0x000fe200000010ff */
[----:B------:R-:W-:Y:S01]  /*2a8d0*/  FFMA.FTZ R14, R10, R21, R2 ;  /* 0x000000150a0e7223 */ /* 0x000fe20000010002 */
[----:B------:R-:W-:Y:S01]  /*2a8e0*/  F2FP.BF16.PACK_AB R19, R19, R3 ;  /* 0x000000031313723e */ /* 0x000fe200000010ff */
[----:B------:R-:W-:Y:S01]  /*2a8f0*/  FFMA.FTZ R15, R18, R20, R15 ;  /* 0x00000014120f7223 */ /* 0x000fe2000001000f */
[----:B------:R-:W-:Y:S01]  /*2a900*/  F2FP.BF16.PACK_AB R18, R0, R7 ;  /* 0x000000070012723e */ /* 0x000fe200000010ff */
[----:B------:R-:W-:Y:S01]  /*2a910*/  IMAD.MOV.U32 R2, RZ, RZ, R131 ;  /* 0x000000ffff027224 */ /* 0x000fe200078e0083 */
[----:B------:R-:W-:Y:S01]  /*2a920*/  F2FP.BF16.PACK_AB R12, R28, R29 ;  /* 0x0000001d1c0c723e */ /* 0x000fe200000010ff */
[----:B------:R-:W-:Y:S01]  /*2a930*/  IMAD.MOV.U32 R3, RZ, RZ, 0x0 ;  /* 0x00000000ff037424 */ /* 0x000fe200078e00ff */
[----:B------:R-:W-:Y:S01]  /*2a940*/  F2FP.BF16.PACK_AB R13, R13, R27 ;  /* 0x0000001b0d0d723e */ /* 0x000fe200000010ff */
[----:B------:R1:W-:Y:S01]  /*2a950*/  ST.E.128 [R34.64], R16 ;  /* 0x0000001022007985 */ /* 0x0003e2000c101d04 */
[----:B------:R-:W-:-:S02]  /*2a960*/  F2FP.BF16.PACK_AB R14, R14, R4 ;  /* 0x000000040e0e723e */ /* 0x000fc400000010ff */
[----:B------:R-:W-:-:S05]  /*2a970*/  F2FP.BF16.PACK_AB R15, R15, R9 ;  /* 0x000000090f0f723e */ /* 0x000fca00000010ff */
[----:B------:R1:W-:Y:S01]  /*2a980*/  ST.E.128 [R32.64], R12 ;  /* 0x0000000c20007985 */ /* 0x0003e2000c101d04 */
[----:B------:R-:W-:Y:S05]  /*2a990*/  RET.REL.NODEC R2 `(_ZN7cutlass13device_kernelIN5flash19enable_sm80_to_sm89INS1_16FlashAttnFwdSm80INS1_25CollectiveMainloopFwdSm80ILi8ELi1ELb0EN4cute5tupleIJNS5_1CILi128EEENS7_ILi48EEENS7_ILi256EEEEEELi256ENS_10bfloat16_tEfNS_4arch4Sm80ELb0ELb1ELb1ELb1ELb0ELb1ELb1ELb1EEENS1_21CollectiveEpilogueFwdINS6_IJS8_SA_S9_EEENS6_IJNS7_ILi1EEESI_SI_EEESC_SE_Li256ELb1ELb1ELb1ELb0EEENS1_36VarlenDynamicPersistentTileSchedulerILi128ELi48ELi256ELi256ELb1ELb1ELb0ELb1ELb0ELb1EEEEEEEEEvNT_6ParamsE) ;  /* 0xfffd566002007950 */ /* 0x000fea0003c3ffff */
.L_x_2057:
[----:B------:R-:W-:Y:S01]  /*2a9a0*/  IMAD.MOV.U32 R12, RZ, RZ, R31 ;  /* 0x000000ffff0c7224 */ /* 0x000fe200078e001f */
[----:B------:R-:W-:Y:S01]  /*2a9b0*/  MOV R3, 0x181f ;  /* 0x0000181f00037802 */ /* 0x000fe20000000f00 */
[----:B------:R-:W-:Y:S01]  /*2a9c0*/  IMAD.MOV.U32 R10, RZ, RZ, RZ ;  /* 0x000000ffff0a7224 */ /* 0x000fe200078e00ff */
[----:B------:R-:W-:Y:S02]  /*2a9d0*/  MOV R172, 0xffffffff ;  /* 0xffffffff00ac7802 */ /* 0x000fe40000000f00 */
[----:B------:R-:W-:Y:S02]  /*2a9e0*/  MOV R2, 0x2aa00 ;  /* 0x0002aa0000027802 */ /* 0x000fe40000000f00 */
[----:B------:R-:W-:Y:S05]  /*2a9f0*/  CALL.REL.NOINC `($__internal_39_$__cuda_sm70_shflsync_idx_p) ;  /* 0x00000f3000007944 */ /* 0x000fea0003c00000 */
[----:B------:R-:W-:Y:S01]  /*2aa00*/  MOV R7, R13 ;  /* 0x0000000d00077202 */ /* 0x000fe20000000f00 */
[----:B------:R-:W-:Y:S05]  /*2aa10*/  BRA `(.L_x_2131) ;  /* 0xffff63e000007947 */ /* 0x000fea000383ffff */
.L_x_2058:
[----:B------:R-:W-:Y:S01]  /*2aa20*/  IMAD.MOV.U32 R12, RZ, RZ, R33 ;  /* 0x000000ffff0c7224 */ /* 0x000fe200078e0021 */
[----:B------:R-:W-:Y:S01]  /*2aa30*/  MOV R3, 0x181f ;  /* 0x0000181f00037802 */ /* 0x000fe20000000f00 */
[----:B------:R-:W-:Y:S01]  /*2aa40*/  IMAD.MOV.U32 R10, RZ, RZ, RZ ;  /* 0x000000ffff0a7224 */ /* 0x000fe200078e00ff */
[----:B------:R-:W-:-:S02]  /*2aa50*/  MOV R172, 0xffffffff ;  /* 0xffffffff00ac7802 */ /* 0x000fc40000000f00 */
[----:B------:R-:W-:Y:S02]  /*2aa60*/  MOV R2, 0x2aa80 ;  /* 0x0002aa8000027802 */ /* 0x000fe40000000f00 */
[----:B-12---:R-:W-:Y:S05]  /*2aa70*/  CALL.REL.NOINC `($__internal_39_$__cuda_sm70_shflsync_idx_p) ;  /* 0x00000eb000007944 */ /* 0x006fea0003c00000 */
[----:B------:R-:W-:Y:S01]  /*2aa80*/  IMAD.MOV.U32 R12, RZ, RZ, R30 ;  /* 0x000000ffff0c7224 */ /* 0x000fe200078e001e */
[----:B------:R-:W-:Y:S01]  /*2aa90*/  MOV R3, 0x181f ;  /* 0x0000181f00037802 */ /* 0x000fe20000000f00 */
[----:B------:R-:W-:Y:S01]  /*2aaa0*/  IMAD.MOV.U32 R10, RZ, RZ, RZ ;  /* 0x000000ffff0a7224 */ /* 0x000fe200078e00ff */
[----:B------:R-:W-:Y:S01]  /*2aab0*/  MOV R8, R13 ;  /* 0x0000000d00087202 */ /* 0x000fe20000000f00 */
[----:B------:R-:W-:Y:S01]  /*2aac0*/  IMAD.MOV.U32 R172, RZ, RZ, -0x1 ;  /* 0xffffffffffac7424 */ /* 0x000fe200078e00ff */
[----:B------:R-:W-:Y:S02]  /*2aad0*/  MOV R9, R7 ;  /* 0x0000000700097202 */ /* 0x000fe40000000f00 */
        /* <DEDUP_REMOVED lines=11> */
.L_x_2061:
[----:B------:R-:W-:Y:S01]  /*2ab90*/  IMAD.MOV.U32 R12, RZ, RZ, R31 ;  /* 0x000000ffff0c7224 */ /* 0x000fe200078e001f */
[----:B------:R-:W-:Y:S01]  /*2aba0*/  MOV R3, 0x181f ;  /* 0x0000181f00037802 */ /* 0x000fe20000000f00 */
[----:B------:R-:W-:Y:S01]  /*2abb0*/  IMAD.MOV.U32 R10, RZ, RZ, 0x1 ;  /* 0x00000001ff0a7424 */ /* 0x000fe200078e00ff */
[----:B------:R-:W-:-:S02]  /*2abc0*/  MOV R172, 0xffffffff ;  /* 0xffffffff00ac7802 */ /* 0x000fc40000000f00 */
[----:B------:R-:W-:Y:S02]  /*2abd0*/  MOV R2, 0x2abf0 ;  /* 0x0002abf000027802 */ /* 0x000fe40000000f00 */
[----:B---3--:R-:W-:Y:S05]  /*2abe0*/  CALL.REL.NOINC `($__internal_39_$__cuda_sm70_shflsync_idx_p) ;  /* 0x00000d4000007944 */ /* 0x008fea0003c00000 */
[----:B------:R-:W-:Y:S01]  /*2abf0*/  IMAD.MOV.U32 R7, RZ, RZ, R13 ;  /* 0x000000ffff077224 */ /* 0x000fe200078e000d */
[----:B------:R-:W-:Y:S01]  /*2ac00*/  MOV R12, R33 ;  /* 0x00000021000c7202 */ /* 0x000fe20000000f00 */
[----:B------:R-:W-:Y:S01]  /*2ac10*/  IMAD.MOV.U32 R10, RZ, RZ, 0x1 ;  /* 0x00000001ff0a7424 */ /* 0x000fe200078e00ff */
[----:B------:R-:W-:Y:S01]  /*2ac20*/  MOV R3, 0x181f ;  /* 0x0000181f00037802 */ /* 0x000fe20000000f00 */
[----:B------:R-:W-:Y:S01]  /*2ac30*/  IMAD.MOV.U32 R172, RZ, RZ, -0x1 ;  /* 0xffffffffffac7424 */ /* 0x000fe200078e00ff */
[----:B------:R-:W-:Y:S02]  /*2ac40*/  MOV R2, 0x2ac60 ;  /* 0x0002ac6000027802 */ /* 0x000fe40000000f00 */
[----:B------:R-:W-:Y:S05]  /*2ac50*/  CALL.REL.NOINC `($__internal_39_$__cuda_sm70_shflsync_idx_p) ;  /* 0x00000cd000007944 */ /* 0x000fea0003c00000 */
[----:B------:R-:W-:Y:S01]  /*2ac60*/  IMAD.MOV.U32 R12, RZ, RZ, R30 ;  /* 0x000000ffff0c7224 */ /* 0x000fe200078e001e */
[----:B------:R-:W-:Y:S01]  /*2ac70*/  MOV R3, 0x181f ;  /* 0x0000181f00037802 */ /* 0x000fe20000000f00 */
[----:B------:R-:W-:Y:S01]  /*2ac80*/  IMAD.MOV.U32 R10, RZ, RZ, 0x1 ;  /* 0x00000001ff0a7424 */ /* 0x000fe200078e00ff */
[----:B------:R-:W-:Y:S01]  /*2ac90*/  MOV R8, R13 ;  /* 0x0000000d00087202 */ /* 0x000fe20000000f00 */
[----:B------:R-:W-:Y:S01]  /*2aca0*/  IMAD.MOV.U32 R172, RZ, RZ, -0x1 ;  /* 0xffffffffffac7424 */ /* 0x000fe200078e00ff */
[----:B------:R-:W-:-:S02]  /*2acb0*/  MOV R9, R7 ;  /* 0x0000000700097202 */ /* 0x000fc40000000f00 */
[----:B------:R-:W-:Y:S02]  /*2acc0*/  MOV R2, 0x2ace0 ;  /* 0x0002ace000027802 */ /* 0x000fe40000000f00 */
[----:B------:R-:W-:Y:S05]  /*2acd0*/  CALL.REL.NOINC `($__internal_39_$__cuda_sm70_shflsync_idx_p) ;  /* 0x00000c5000007944 */ /* 0x000fea0003c00000 */
        /* <DEDUP_REMOVED lines=9> */
.L_x_2064:
[----:B------:R-:W-:Y:S01]  /*2ad70*/  IMAD.MOV.U32 R12, RZ, RZ, R31 ;  /* 0x000000ffff0c7224 */ /* 0x000fe200078e001f */
[----:B------:R-:W-:Y:S01]  /*2ad80*/  MOV R3, 0x181f ;  /* 0x0000181f00037802 */ /* 0x000fe20000000f00 */
[----:B------:R-:W-:Y:S01]  /*2ad90*/  IMAD.MOV.U32 R10, RZ, RZ, 0x2 ;  /* 0x00000002ff0a7424 */ /* 0x000fe200078e00ff */
[----:B------:R-:W-:Y:S02]  /*2ada0*/  MOV R172, 0xffffffff ;  /* 0xffffffff00ac7802 */ /* 0x000fe40000000f00 */
[----:B------:R-:W-:-:S02]  /*2adb0*/  MOV R2, 0x2add0 ;  /* 0x0002add000027802 */ /* 0x000fc40000000f00 */
[----:B--2---:R-:W-:Y:S05]  /*2adc0*/  CALL.REL.NOINC `($__internal_39_$__cuda_sm70_shflsync_idx_p) ;  /* 0x00000b6000007944 */ /* 0x004fea0003c00000 */
[----:B------:R-:W-:Y:S01]  /*2add0*/  MOV R7, R13 ;  /* 0x0000000d00077202 */ /* 0x000fe20000000f00 */
[----:B------:R-:W-:Y:S05]  /*2ade0*/  BRA `(.L_x_2134) ;  /* 0xffff6ad000007947 */ /* 0x000fea000383ffff */
.L_x_2065:
[----:B------:R-:W-:Y:S01]  /*2adf0*/  IMAD.MOV.U32 R12, RZ, RZ, R33 ;  /* 0x000000ffff0c7224 */ /* 0x000fe200078e0021 */
[----:B------:R-:W-:Y:S01]  /*2ae00*/  MOV R3, 0x181f ;  /* 0x0000181f00037802 */ /* 0x000fe20000000f00 */
[----:B------:R-:W-:Y:S01]  /*2ae10*/  IMAD.MOV.U32 R10, RZ, RZ, 0x2 ;  /* 0x00000002ff0a7424 */ /* 0x000fe200078e00ff */
[----:B------:R-:W-:-:S02]  /*2ae20*/  MOV R172, 0xffffffff ;  /* 0xffffffff00ac7802 */ /* 0x000fc40000000f00 */
[----:B------:R-:W-:Y:S02]  /*2ae30*/  MOV R2, 0x2ae50 ;  /* 0x0002ae5000027802 */ /* 0x000fe40000000f00 */
[----:B-123--:R-:W-:Y:S05]  /*2ae40*/  CALL.REL.NOINC `($__internal_39_$__cuda_sm70_shflsync_idx_p) ;  /* 0x00000ae000007944 */ /* 0x00efea0003c00000 */
[----:B------:R-:W-:Y:S01]  /*2ae50*/  IMAD.MOV.U32 R12, RZ, RZ, R30 ;  /* 0x000000ffff0c7224 */ /* 0x000fe200078e001e */
[----:B------:R-:W-:Y:S01]  /*2ae60*/  MOV R3, 0x181f ;  /* 0x0000181f00037802 */ /* 0x000fe20000000f00 */
[----:B------:R-:W-:Y:S01]  /*2ae70*/  IMAD.MOV.U32 R10, RZ, RZ, 0x2 ;  /* 0x00000002ff0a7424 */ /* 0x000fe200078e00ff */
[----:B------:R-:W-:Y:S01]  /*2ae80*/  MOV R8, R13 ;  /* 0x0000000d00087202 */ /* 0x000fe20000000f00 */
[----:B------:R-:W-:Y:S01]  /*2ae90*/  IMAD.MOV.U32 R172, RZ, RZ, -0x1 ;  /* 0xffffffffffac7424 */ /* 0x000fe200078e00ff */
[----:B------:R-:W-:Y:S02]  /*2aea0*/  MOV R9, R7 ;  /* 0x0000000700097202 */ /* 0x000fe40000000f00 */
[----:B------:R-:W-:Y:S02]  /*2aeb0*/  MOV R2, 0x2aed0 ;  /* 0x0002aed000027802 */ /* 0x000fe40000000f00 */
[----:B------:R-:W-:Y:S05]  /*2aec0*/  CALL.REL.NOINC `($__internal_39_$__cuda_sm70_shflsync_idx_p) ;  /* 0x00000a6000007944 */ /* 0x000fea0003c00000 */
        /* <DEDUP_REMOVED lines=9> */
.L_x_2068:
[----:B------:R-:W-:Y:S01]  /*2af60*/  IMAD.MOV.U32 R12, RZ, RZ, R31 ;  /* 0x000000ffff0c7224 */ /* 0x000fe200078e001f */
[----:B------:R-:W-:Y:S01]  /*2af70*/  MOV R3, 0x181f ;  /* 0x0000181f00037802 */ /* 0x000fe20000000f00 */
[----:B------:R-:W-:Y:S01]  /*2af80*/  IMAD.MOV.U32 R10, RZ, RZ, 0x3 ;  /* 0x00000003ff0a7424 */ /* 0x000fe200078e00ff */
[----:B------:R-:W-:-:S02]  /*2af90*/  MOV R172, 0xffffffff ;  /* 0xffffffff00ac7802 */ /* 0x000fc40000000f00 */
[----:B------:R-:W-:Y:S02]  /*2afa0*/  MOV R2, 0x2afc0 ;  /* 0x0002afc000027802 */ /* 0x000fe40000000f00 */
[----:B----4-:R-:W-:Y:S05]  /*2afb0*/  CALL.REL.NOINC `($__internal_39_$__cuda_sm70_shflsync_idx_p) ;  /* 0x0000097000007944 */ /* 0x010fea0003c00000 */
[----:B------:R-:W-:Y:S01]  /*2afc0*/  MOV R9, R13 ;  /* 0x0000000d00097202 */ /* 0x000fe20000000f00 */
[----:B------:R-:W-:Y:S05]  /*2afd0*/  BRA `(.L_x_2136) ;  /* 0xffff6eb000007947 */ /* 0x000fea000383ffff */
.L_x_2069:
[----:B------:R-:W-:Y:S01]  /*2afe0*/  IMAD.MOV.U32 R12, RZ, RZ, R33 ;  /* 0x000000ffff0c7224 */ /* 0x000fe200078e0021 */
[----:B------:R-:W-:Y:S01]  /*2aff0*/  MOV R3, 0x181f ;  /* 0x0000181f00037802 */ /* 0x000fe20000000f00 */
[----:B------:R-:W-:Y:S01]  /*2b000*/  IMAD.MOV.U32 R10, RZ, RZ, 0x3 ;  /* 0x00000003ff0a7424 */ /* 0x000fe200078e00ff */
[----:B------:R-:W-:Y:S02]  /*2b010*/  MOV R172, 0xffffffff ;  /* 0xffffffff00ac7802 */ /* 0x000fe40000000f00 */
[----:B------:R-:W-:Y:S02]  /*2b020*/  MOV R2, 0x2b040 ;  /* 0x0002b04000027802 */ /* 0x000fe40000000f00 */
[----:B-12-4-:R-:W-:Y:S05]  /*2b030*/  CALL.REL.NOINC `($__internal_39_$__cuda_sm70_shflsync_idx_p) ;  /* 0x000008f000007944 */ /* 0x016fea0003c00000 */
[----:B------:R-:W-:Y:S01]  /*2b040*/  IMAD.MOV.U32 R12, RZ, RZ, R30 ;  /* 0x000000ffff0c7224 */ /* 0x000fe200078e001e */
[----:B------:R-:W-:Y:S01]  /*2b050*/  MOV R10, 0x3 ;  /* 0x00000003000a7802 */ /* 0x000fe20000000f00 */
[----:B------:R-:W-:Y:S01]  /*2b060*/  IMAD.MOV.U32 R3, RZ, RZ, 0x181f ;  /* 0x0000181fff037424 */ /* 0x000fe200078e00ff */
[----:B------:R-:W-:Y:S01]  /*2b070*/  MOV R172, 0xffffffff ;  /* 0xffffffff00ac7802 */ /* 0x000fe20000000f00 */
[----:B------:R-:W-:Y:S01]  /*2b080*/  IMAD.MOV.U32 R8, RZ, RZ, R13 ;  /* 0x000000ffff087224 */ /* 0x000fe200078e000d */
[----:B------:R-:W-:-:S02]  /*2b090*/  MOV R2, 0x2b0b0 ;  /* 0x0002b0b000027802 */ /* 0x000fc40000000f00 */
        /* <DEDUP_REMOVED lines=10> */
.L_x_2102:
        /* <DEDUP_REMOVED lines=8> */
.L_x_2103:
[----:B------:R-:W-:Y:S01]  /*2b1c0*/  IMAD.MOV.U32 R12, RZ, RZ, R21 ;  /* 0x000000ffff0c7224 */ /* 0x000fe200078e0015 */
[----:B------:R-:W-:Y:S01]  /*2b1d0*/  MOV R3, 0x181f ;  /* 0x0000181f00037802 */ /* 0x000fe20000000f00 */
[----:B------:R-:W-:Y:S01]  /*2b1e0*/  IMAD.MOV.U32 R10, RZ, RZ, RZ ;  /* 0x000000ffff0a7224 */ /* 0x000fe200078e00ff */
[----:B------:R-:W-:Y:S02]  /*2b1f0*/  MOV R172, 0xffffffff ;  /* 0xffffffff00ac7802 */ /* 0x000fe40000000f00 */
[----:B------:R-:W-:Y:S02]  /*2b200*/  MOV R2, 0x2b220 ;  /* 0x0002b22000027802 */ /* 0x000fe40000000f00 */
[----:B-12---:R-:W-:Y:S05]  /*2b210*/  CALL.REL.NOINC `($__internal_39_$__cuda_sm70_shflsync_idx_p) ;  /* 0x0000071000007944 */ /* 0x006fea0003c00000 */
[----:B------:R-:W-:Y:S01]  /*2b220*/  IMAD.MOV.U32 R12, RZ, RZ, R16 ;  /* 0x000000ffff0c7224 */ /* 0x000fe200078e0010 */
[----:B------:R-:W-:Y:S01]  /*2b230*/  MOV R3, 0x181f ;  /* 0x0000181f00037802 */ /* 0x000fe20000000f00 */
[----:B------:R-:W-:Y:S01]  /*2b240*/  IMAD.MOV.U32 R10, RZ, RZ, RZ ;  /* 0x000000ffff0a7224 */ /* 0x000fe200078e00ff */
[----:B------:R-:W-:Y:S01]  /*2b250*/  MOV R8, R13 ;  /* 0x0000000d00087202 */ /* 0x000fe20000000f00 */
[----:B------:R-:W-:Y:S01]  /*2b260*/  IMAD.MOV.U32 R172, RZ, RZ, -0x1 ;  /* 0xffffffffffac7424 */ /* 0x000fe200078e00ff */
[----:B------:R-:W-:-:S02]  /*2b270*/  MOV R9, R4 ;  /* 0x0000000400097202 */ /* 0x000fc40000000f00 */
[----:B------:R-:W-:Y:S02]  /*2b280*/  MOV R2, 0x2b2a0 ;  /* 0x0002b2a000027802 */ /* 0x000fe40000000f00 */
[----:B------:R-:W-:Y:S05]  /*2b290*/  CALL.REL.NOINC `($__internal_39_$__cuda_sm70_shflsync_idx_p) ;  /* 0x0000069000007944 */ /* 0x000fea0003c00000 */
[----:B------:R-:W-:Y:S01]  /*2b2a0*/  IMAD.MOV.U32 R7, RZ, RZ, R13 ;  /* 0x000000ffff077224 */ /* 0x000fe200078e000d */
[----:B------:R-:W-:Y:S01]  /*2b2b0*/  MOV R12, R22 ;  /* 0x00000016000c7202 */ /* 0x000fe20000000f00 */
[----:B------:R-:W-:Y:S01]  /*2b2c0*/  IMAD.MOV.U32 R10, RZ, RZ, RZ ;  /* 0x000000ffff0a7224 */ /* 0x000fe200078e00ff */
[----:B------:R-:W-:Y:S01]  /*2b2d0*/  MOV R3, 0x181f ;  /* 0x0000181f00037802 */ /* 0x000fe20000000f00 */
[----:B------:R-:W-:Y:S01]  /*2b2e0*/  IMAD.MOV.U32 R172, RZ, RZ, -0x1 ;  /* 0xffffffffffac7424 */ /* 0x000fe200078e00ff */
[----:B------:R-:W-:Y:S02]  /*2b2f0*/  MOV R2, 0x2b310 ;  /* 0x0002b31000027802 */ /* 0x000fe40000000f00 */
[----:B------:R-:W-:Y:S05]  /*2b300*/  CALL.REL.NOINC `($__internal_39_$__cuda_sm70_shflsync_idx_p) ;  /* 0x0000062000007944 */ /* 0x000fea0003c00000 */
[----:B------:R-:W-:Y:S01]  /*2b310*/  MOV R2, R13 ;  /* 0x0000000d00027202 */ /* 0x000fe20000000f00 */
[----:B------:R-:W-:Y:S05]  /*2b320*/  BRA `(.L_x_2139) ;  /* 0xffffa7d000007947 */ /* 0x000fea000383ffff */
.L_x_2106:
[----:B------:R-:W-:Y:S01]  /*2b330*/  IMAD.MOV.U32 R12, RZ, RZ, R18 ;  /* 0x000000ffff0c7224 */ /* 0x000fe200078e0012 */
[----:B------:R-:W-:Y:S01]  /*2b340*/  MOV R3, 0x181f ;  /* 0x0000181f00037802 */ /* 0x000fe20000000f00 */
[----:B------:R-:W-:Y:S01]  /*2b350*/  IMAD.MOV.U32 R10, RZ, RZ, 0x1 ;  /* 0x00000001ff0a7424 */ /* 0x000fe200078e00ff */
[----:B------:R-:W-:Y:S02]  /*2b360*/  MOV R172, 0xffffffff ;  /* 0xffffffff00ac7802 */ /* 0x000fe40000000f00 */
[----:B------:R-:W-:-:S02]  /*2b370*/  MOV R2, 0x2b390 ;  /* 0x0002b39000027802 */ /* 0x000fc40000000f00 */
[----:B---34-:R-:W-:Y:S05]  /*2b380*/  CALL.REL.NOINC `($__internal_39_$__cuda_sm70_shflsync_idx_p) ;  /* 0x000005a000007944 */ /* 0x018fea0003c00000 */
[----:B------:R-:W-:Y:S01]  /*2b390*/  IMAD.MOV.U32 R9, RZ, RZ, R13 ;  /* 0x000000ffff097224 */ /* 0x000fe200078e000d */
[----:B------:R-:W-:Y:S01]  /*2b3a0*/  MOV R12, R21 ;  /* 0x00000015000c7202 */ /* 0x000fe20000000f00 */
[----:B------:R-:W-:Y:S01]  /*2b3b0*/  IMAD.MOV.U32 R10, RZ, RZ, 0x1 ;  /* 0x00000001ff0a7424 */ /* 0x000fe200078e00ff */
[----:B------:R-:W-:Y:S01]  /*2b3c0*/  MOV R3, 0x181f ;  /* 0x0000181f00037802 */ /* 0x000fe20000000f00 */
[----:B------:R-:W-:Y:S01]  /*2b3d0*/  IMAD.MOV.U32 R172, RZ, RZ, -0x1 ;  /* 0xffffffffffac7424 */ /* 0x000fe200078e00ff */
[----:B------:R-:W-:-:S02]  /*2b3e0*/  MOV R2, 0x2b400 ;  /* 0x0002b40000027802 */ /* 0x000fc40000000f00 */
[----:B------:R-:W-:Y:S05]  /*2b3f0*/  CALL.REL.NOINC `($__internal_39_$__cuda_sm70_shflsync_idx_p) ;  /* 0x0000053000007944 */ /* 0x000fea0003c00000 */
        /* <DEDUP_REMOVED lines=16> */
.L_x_2109:
        /* <DEDUP_REMOVED lines=8> */
.L_x_2110:
        /* <DEDUP_REMOVED lines=23> */
.L_x_2113:
[----:B------:R-:W-:Y:S01]  /*2b6f0*/  IMAD.MOV.U32 R12, RZ, RZ, R18 ;  /* 0x000000ffff0c7224 */ /* 0x000fe200078e0012 */
[----:B------:R-:W-:Y:S01]  /*2b700*/  MOV R3, 0x181f ;  /* 0x0000181f00037802 */ /* 0x000fe20000000f00 */
[----:B------:R-:W-:Y:S01]  /*2b710*/  IMAD.MOV.U32 R10, RZ, RZ, 0x3 ;  /* 0x00000003ff0a7424 */ /* 0x000fe200078e00ff */
[----:B------:R-:W-:Y:S02]  /*2b720*/  MOV R172, 0xffffffff ;  /* 0xffffffff00ac7802 */ /* 0x000fe40000000f00 */
[----:B------:R-:W-:-:S02]  /*2b730*/  MOV R2, 0x2b750 ;  /* 0x0002b75000027802 */ /* 0x000fc40000000f00 */
[----:B---3--:R-:W-:Y:S05]  /*2b740*/  CALL.REL.NOINC `($__internal_39_$__cuda_sm70_shflsync_idx_p) ;  /* 0x000001e000007944 */ /* 0x008fea0003c00000 */
[----:B------:R-:W-:Y:S01]  /*2b750*/  MOV R4, R13 ;  /* 0x0000000d00047202 */ /* 0x000fe20000000f00 */
[----:B------:R-:W-:Y:S05]  /*2b760*/  BRA `(.L_x_2143) ;  /* 0xffffb09000007947 */ /* 0x000fea000383ffff */
.L_x_2114:
        /* <DEDUP_REMOVED lines=23> */
        .weak           $__internal_38_$__cuda_sm70_shflsync_bfly_p
        .type           $__internal_38_$__cuda_sm70_shflsync_bfly_p,@function
        .size           $__internal_38_$__cuda_sm70_shflsync_bfly_p,($__internal_39_$__cuda_sm70_shflsync_idx_p - $__internal_38_$__cuda_sm70_shflsync_bfly_p)
$__internal_38_$__cuda_sm70_shflsync_bfly_p:
[----:B------:R-:W-:Y:S04]  /*2b8e0*/  WARPSYNC R5 ;  /* 0x0000000500007348 */ /* 0x000fe80003800000 */
[----:B------:R1:W2:Y:S02]  /*2b8f0*/  SHFL.BFLY PT, R4, R2, R4, R7 ;  /* 0x0c00000402047389 */ /* 0x0002a400000e0007 */
[----:B-1----:R-:W-:-:S02]  /*2b900*/  MOV R2, R3 ;  /* 0x0000000300027202 */ /* 0x002fc40000000f00 */
[----:B------:R-:W-:-:S04]  /*2b910*/  MOV R3, 0x0 ;  /* 0x0000000000037802 */ /* 0x000fc80000000f00 */
[----:B--2---:R-:W-:Y:S05]  /*2b920*/  RET.REL.NODEC R2 `(_ZN7cutlass13device_kernelIN5flash19enable_sm80_to_sm89INS1_16FlashAttnFwdSm80INS1_25CollectiveMainloopFwdSm80ILi8ELi1ELb0EN4cute5tupleIJNS5_1CILi128EEENS7_ILi48EEENS7_ILi256EEEEEELi256ENS_10bfloat16_tEfNS_4arch4Sm80ELb0ELb1ELb1ELb1ELb0ELb1ELb1ELb1EEENS1_21CollectiveEpilogueFwdINS6_IJS8_SA_S9_EEENS6_IJNS7_ILi1EEESI_SI_EEESC_SE_Li256ELb1ELb1ELb1ELb0EEENS1_36VarlenDynamicPersistentTileSchedulerILi128ELi48ELi256ELi256ELb1ELb1ELb0ELb1ELb0ELb1EEEEEEEEEvNT_6ParamsE) ;  /* 0xfffd46d002007950 */ /* 0x004fea0003c3ffff */
        .weak           $__internal_39_$__cuda_sm70_shflsync_idx_p
        .type           $__internal_39_$__cuda_sm70_shflsync_idx_p,@function
        .size           $__internal_39_$__cuda_sm70_shflsync_idx_p,($__internal_40_$__cuda_sm70_shflsync_up_p - $__internal_39_$__cuda_sm70_shflsync_idx_p)
$__internal_39_$__cuda_sm70_shflsync_idx_p:
[----:B------:R-:W-:Y:S04]  /*2b930*/  WARPSYNC R172 ;  /* 0x000000ac00007348 */ /* 0x000fe80003800000 */
[----:B------:R1:W2:Y:S02]  /*2b940*/  SHFL.IDX PT, R13, R12, R10, R3 ;  /* 0x0000000a0c0d7389 */ /* 0x0002a400000e0003 */
[----:B-1----:R-:W-:-:S04]  /*2b950*/  MOV R3, 0x0 ;  /* 0x0000000000037802 */ /* 0x002fc80000000f00 */
[----:B--2---:R-:W-:Y:S05]  /*2b960*/  RET.REL.NODEC R2 `(_ZN7cutlass13device_kernelIN5flash19enable_sm80_to_sm89INS1_16FlashAttnFwdSm80INS1_25CollectiveMainloopFwdSm80ILi8ELi1ELb0EN4cute5tupleIJNS5_1CILi128EEENS7_ILi48EEENS7_ILi256EEEEEELi256ENS_10bfloat16_tEfNS_4arch4Sm80ELb0ELb1ELb1ELb1ELb0ELb1ELb1ELb1EEENS1_21CollectiveEpilogueFwdINS6_IJS8_SA_S9_EEENS6_IJNS7_ILi1EEESI_SI_EEESC_SE_Li256ELb1ELb1ELb1ELb0EEENS1_36VarlenDynamicPersistentTileSchedulerILi128ELi48ELi256ELi256ELb1ELb1ELb0ELb1ELb0ELb1EEEEEEEEEvNT_6ParamsE) ;  /* 0xfffd469002007950 */ /* 0x004fea0003c3ffff */
        .weak           $__internal_40_$__cuda_sm70_shflsync_up_p
        .type           $__internal_40_$__cuda_sm70_shflsync_up_p,@function
        .size           $__internal_40_$__cuda_sm70_shflsync_up_p,($__internal_41_$__cuda_sm70_votesync_ballot - $__internal_40_$__cuda_sm70_shflsync_up_p)
$__internal_40_$__cuda_sm70_shflsync_up_p:
[----:B------:R-:W-:Y:S02]  /*2b970*/  MOV R4, RZ ;  /* 0x000000ff00047202 */ /* 0x000fe40000000f00 */
[----:B------:R-:W-:-:S04]  /*2b980*/  MOV R10, 0xffffffff ;  /* 0xffffffff000a7802 */ /* 0x000fc80000000f00 */
[----:B------:R-:W-:Y:S04]  /*2b990*/  WARPSYNC R10 ;  /* 0x0000000a00007348 */ /* 0x000fe80003800000 */
[----:B------:R1:W2:Y:S02]  /*2b9a0*/  SHFL.UP PT, R4, R0, R3, R4 ;  /* 0x0400000300047389 */ /* 0x0002a400000e0004 */
[----:B-1----:R-:W-:-:S04]  /*2b9b0*/  MOV R3, 0x0 ;  /* 0x0000000000037802 */ /* 0x002fc80000000f00 */
[----:B--2---:R-:W-:Y:S05]  /*2b9c0*/  RET.REL.NODEC R2 `(_ZN7cutlass13device_kernelIN5flash19enable_sm80_to_sm89INS1_16FlashAttnFwdSm80INS1_25CollectiveMainloopFwdSm80ILi8ELi1ELb0EN4cute5tupleIJNS5_1CILi128EEENS7_ILi48EEENS7_ILi256EEEEEELi256ENS_10bfloat16_tEfNS_4arch4Sm80ELb0ELb1ELb1ELb1ELb0ELb1ELb1ELb1EEENS1_21CollectiveEpilogueFwdINS6_IJS8_SA_S9_EEENS6_IJNS7_ILi1EEESI_SI_EEESC_SE_Li256ELb1ELb1ELb1ELb0EEENS1_36VarlenDynamicPersistentTileSchedulerILi128ELi48ELi256ELi256ELb1ELb1ELb0ELb1ELb0ELb1EEEEEEEEEvNT_6ParamsE) ;  /* 0xfffd463002007950 */ /* 0x004fea0003c3ffff */
        .weak           $__internal_41_$__cuda_sm70_votesync_ballot
        .type           $__internal_41_$__cuda_sm70_votesync_ballot,@function
        .size           $__internal_41_$__cuda_sm70_votesync_ballot,(.L_x_5220 - $__internal_41_$__cuda_sm70_votesync_ballot)
$__internal_41_$__cuda_sm70_votesync_ballot:
[----:B------:R-:W-:Y:S01]  /*2b9d0*/  ISETP.NE.U32.AND P0, PT, R0, 0x1, PT ;  /* 0x000000010000780c */ /* 0x000fe20003f05070 */
[----:B------:R-:W-:-:S04]  /*2b9e0*/  IMAD.MOV.U32 R3, RZ, RZ, -0x1 ;  /* 0xffffffffff037424 */ /* 0x000fc800078e00ff */
[----:B------:R-:W-:Y:S08]  /*2b9f0*/  WARPSYNC R3 ;  /* 0x0000000300007348 */ /* 0x000ff00003800000 */
[----:B------:R-:W-:-:S04]  /*2ba00*/  VOTE.ANY R0, PT, !P0 ;  /* 0x0000000000007806 */ /* 0x000fc800040e0100 */
[----:B------:R-:W-:Y:S01]  /*2ba10*/  LOP3.LUT R0, R0, R3, RZ, 0xc0, !PT ;  /* 0x0000000300007212 */ /* 0x000fe200078ec0ff */
[----:B------:R-:W-:-:S04]  /*2ba20*/  IMAD.MOV.U32 R3, RZ, RZ, 0x0 ;  /* 0x00000000ff037424 */ /* 0x000fc800078e00ff */
[----:B------:R-:W-:Y:S05]  /*2ba30*/  RET.REL.NODEC R2 `(_ZN7cutlass13device_kernelIN5flash19enable_sm80_to_sm89INS1_16FlashAttnFwdSm80INS1_25CollectiveMainloopFwdSm80ILi8ELi1ELb0EN4cute5tupleIJNS5_1CILi128EEENS7_ILi48EEENS7_ILi256EEEEEELi256ENS_10bfloat16_tEfNS_4arch4Sm80ELb0ELb1ELb1ELb1ELb0ELb1ELb1ELb1EEENS1_21CollectiveEpilogueFwdINS6_IJS8_SA_S9_EEENS6_IJNS7_ILi1EEESI_SI_EEESC_SE_Li256ELb1ELb1ELb1ELb0EEENS1_36VarlenDynamicPersistentTileSchedulerILi128ELi48ELi256ELi256ELb1ELb1ELb0ELb1ELb0ELb1EEEEEEEEEvNT_6ParamsE) ;  /* 0xfffd45c002007950 */ /* 0x000fea0003c3ffff */
.L_x_2145:
        /* <DEDUP_REMOVED lines=12> */
.L_x_5220:


//--------------------- .text._ZN7cutlass13device_kernelIN5flash19enable_sm80_to_sm89INS1_16FlashAttnFwdSm80INS1_25CollectiveMainloopFwdSm80ILi8ELi1ELb0EN4cute5tupleIJNS5_1CILi128EEENS7_ILi96EEENS7_ILi256EEEEEELi256ENS_10bfloat16_tEfNS_4arch4Sm80ELb1ELb0ELb1ELb0ELb0ELb0ELb1ELb1EEENS1_21CollectiveEpilogueFwdINS6_IJS8_SA_S9_EEENS6_IJNS7_ILi1EEESI_SI_EEESC_SE_Li256ELb0ELb1ELb1ELb0EEENS1_30DynamicPersistentTileSchedulerILi256ELi256ELb1ELb1ELb0EEEEEEEEEvNT_6ParamsE --------------------------
	.section	.text._ZN7cutlass13device_kernelIN5flash19enable_sm80_to_sm89INS1_16FlashAttnFwdSm80INS1_25CollectiveMainloopFwdSm80ILi8ELi1ELb0EN4cute5tupleIJNS5_1CILi128EEENS7_ILi96EEENS7_ILi256EEEEEELi256ENS_10bfloat16_tEfNS_4arch4Sm80ELb1ELb0ELb1ELb0ELb0ELb0ELb1ELb1EEENS1_21CollectiveEpilogueFwdINS6_IJS8_SA_S9_EEENS6_IJNS7_ILi1EEESI_SI_EEESC_SE_Li256ELb0ELb1ELb1ELb0EEENS1_30DynamicPersistentTileSchedulerILi256ELi256ELb1ELb1ELb0EEEEEEEEEvNT_6ParamsE,"ax",@progbits
	.sectioninfo	@"SHI_REGISTERS=255"
	.align	128
.text._ZN7cutlass13device_kernelIN5flash19enable_sm80_to_sm89INS1_16FlashAttnFwdSm80INS1_25CollectiveMainloopFwdSm80ILi8ELi1ELb0EN4cute5tupleIJNS5_1CILi128EEENS7_ILi96EEENS7_ILi256EEEEEELi256ENS_10bfloat16_tEfNS_4arch4Sm80ELb1ELb0ELb1ELb0ELb0ELb0ELb1ELb1EEENS1_21CollectiveEpilogueFwdINS6_IJS8_SA_S9_EEENS6_IJNS7_ILi1EEESI_SI_EEESC_SE_Li256ELb0ELb1ELb1ELb0EEENS1_30DynamicPersistentTileSchedulerILi256ELi256ELb1ELb1ELb0EEEEEEEEEvNT_6ParamsE:
        .type           _ZN7cutlass13device_kernelIN5flash19enable_sm80_to_sm89INS1_16FlashAttnFwdSm80INS1_25CollectiveMainloopFwdSm80ILi8ELi1ELb0EN4cute5tupleIJNS5_1CILi128EEENS7_ILi96EEENS7_ILi256EEEEEELi256ENS_10bfloat16_tEfNS_4arch4Sm80ELb1ELb0ELb1ELb0ELb0ELb0ELb1ELb1EEENS1_21CollectiveEpilogueFwdINS6_IJS8_SA_S9_EEENS6_IJNS7_ILi1EEESI_SI_EEESC_SE_Li256ELb0ELb1ELb1ELb0EEENS1_30DynamicPersistentTileSchedulerILi256ELi256ELb1ELb1ELb0EEEEEEEEEvNT_6ParamsE,@function
        .size           _ZN7cutlass13device_kernelIN5flash19enable_sm80_to_sm89INS1_16FlashAttnFwdSm80INS1_25CollectiveMainloopFwdSm80ILi8ELi1ELb0EN4cute5tupleIJNS5_1CILi128EEENS7_ILi96EEENS7_ILi256EEEEEELi256ENS_10bfloat16_tEfNS_4arch4Sm80ELb1ELb0ELb1ELb0ELb0ELb0ELb1ELb1EEENS1_21CollectiveEpilogueFwdINS6_IJS8_SA_S9_EEENS6_IJNS7_ILi1EEESI_SI_EEESC_SE_Li256ELb0ELb1ELb1ELb0EEENS1_30DynamicPersistentTileSchedulerILi256ELi256ELb1ELb1ELb0EEEEEEEEEvNT_6ParamsE,(.L_x_5226 - _ZN7cutlass13device_kernelIN5flash19enable_sm80_to_sm89INS1_16FlashAttnFwdSm80INS1_25CollectiveMainloopFwdSm80ILi8ELi1ELb0EN4cute5tupleIJNS5_1CILi128EEENS7_ILi96EEENS7_ILi256EEEEEELi256ENS_10bfloat16_tEfNS_4arch4Sm80ELb1ELb0ELb1ELb0ELb0ELb0ELb1ELb1EEENS1_21CollectiveEpilogueFwdINS6_IJS8_SA_S9_EEENS6_IJNS7_ILi1EEESI_SI_EEESC_SE_Li256ELb0ELb1ELb1ELb0EEENS1_30DynamicPersistentTileSchedulerILi256ELi256ELb1ELb1ELb0EEEEEEEEEvNT_6ParamsE)
        .other          _ZN7cutlass13device_kernelIN5flash19enable_sm80_to_sm89INS1_16FlashAttnFwdSm80INS1_25CollectiveMainloopFwdSm80ILi8ELi1ELb0EN4cute5tupleIJNS5_1CILi128EEENS7_ILi96EEENS7_ILi256EEEEEELi256ENS_10bfloat16_tEfNS_4arch4Sm80ELb1ELb0ELb1ELb0ELb0ELb0ELb1ELb1EEENS1_21CollectiveEpilogueFwdINS6_IJS8_SA_S9_EEENS6_IJNS7_ILi1EEESI_SI_EEESC_SE_Li256ELb0ELb1ELb1ELb0EEENS1_30DynamicPersistentTileSchedulerILi256ELi256ELb1ELb1ELb0EEEEEEEEEvNT_6ParamsE,@"STO_CUDA_ENTRY STV_DEFAULT"
_ZN7cutlass13device_kernelIN5flash19enable_sm80_to_sm89INS1_16FlashAttnFwdSm80INS1_25CollectiveMainloopFwdSm80ILi8ELi1ELb0EN4cute5tupleIJNS5_1CILi128EEENS7_ILi96EEENS7_ILi256EEEEEELi256ENS_10bfloat16_tEfNS_4arch4Sm80ELb1ELb0ELb1ELb0ELb0ELb0ELb1ELb1EEENS1_21CollectiveEpilogueFwdINS6_IJS8_SA_S9_EEENS6_IJNS7_ILi1EEESI_SI_EEESC_SE_Li256ELb0ELb1ELb1ELb0EEENS1_30DynamicPersistentTileSchedulerILi256ELi256ELb1ELb1ELb0EEEEEEEEEvNT_6ParamsE:
        /* <DEDUP_REMOVED lines=12> */
[----:B------:R-:W-:Y:S01]  /*00c0*/  IMAD.MOV.U32 R218, RZ, RZ, 0x20 ;  /* 0x00000020ffda7424 */ /* 0x000fe200078e00ff */
[----:B------:R-:W-:Y:S01]  /*00d0*/  ULDC.64 UR6, c[0x0][0x118] ;  /* 0x0000460000067ab9 */ /* 0x000fe20000000a00 */
[----:B------:R-:W-:Y:S01]  /*00e0*/  IMAD.MOV.U32 R220, RZ, RZ, 0x40 ;  /* 0x00000040ffdc7424 */ /* 0x000fe200078e00ff */
[CC--:B------:R-:W-:Y:S02]  /*00f0*/  LEA.HI R10, R8.reuse, R16.reuse, RZ, 0x3 ;  /* 0x00000010080a7211 */ /* 0x0c0fe400078f18ff */
[CC--:B------:R-:W-:Y:S02]  /*0100*/  LEA.HI R0, R8.reuse, R16.reuse, RZ, 0x2 ;  /* 0x0000001008007211 */ /* 0x0c0fe400078f10ff */
[----:B------:R-:W-:Y:S02]  /*0110*/  LEA.HI R6, R8, R16, RZ, 0x4 ;  /* 0x0000001008067211 */ /* 0x000fe400078f20ff */
[----:B------:R-:W-:-:S02]  /*0120*/  SHF.R.S32.HI R20, RZ, 0x3, R10 ;  /* 0x00000003ff147819 */ /* 0x000fc4000001140a */
[----:B------:R-:W-:Y:S02]  /*0130*/  LOP3.LUT R2, R10, 0xfffffff8, RZ, 0xc0, !PT ;  /* 0xfffffff80a027812 */ /* 0x000fe400078ec0ff */
[----:B------:R-:W-:Y:S01]  /*0140*/  LOP3.LUT R4, R0, 0xfffffffc, RZ, 0xc0, !PT ;  /* 0xfffffffc00047812 */ /* 0x000fe200078ec0ff */
[----:B------:R-:W-:Y:S01]  /*0150*/  IMAD.SHL.U32 R7, R20, 0x40, RZ ;  /* 0x0000004014077824 */ /* 0x000fe200078e00ff */
[----:B------:R-:W-:Y:S01]  /*0160*/  LOP3.LUT R0, R6, 0xfffffff0, RZ, 0xc0, !PT ;  /* 0xfffffff006007812 */ /* 0x000fe200078ec0ff */
[C---:B------:R-:W-:Y:S01]  /*0170*/  IMAD.IADD R9, R16.reuse, 0x1, -R2 ;  /* 0x0000000110097824 */ /* 0x040fe200078e0a02 */
[----:B------:R-:W-:Y:S01]  /*0180*/  SHF.R.S32.HI R5, RZ, 0x4, R6 ;  /* 0x00000004ff057819 */ /* 0x000fe20000011406 */
[C---:B------:R-:W-:Y:S02]  /*0190*/  IMAD.IADD R4, R16.reuse, 0x1, -R4 ;  /* 0x0000000110047824 */ /* 0x040fe400078e0a04 */
[----:B------:R-:W-:Y:S01]  /*01a0*/  IMAD.IADD R3, R16, 0x1, -R0 ;  /* 0x0000000110037824 */ /* 0x000fe200078e0a00 */
[----:B------:R-:W-:Y:S01]  /*01b0*/  LEA.HI R2, R6, R5, RZ, 0x1 ;  /* 0x0000000506027211 */ /* 0x000fe200078f08ff */
[----:B------:R-:W-:Y:S01]  /*01c0*/  IMAD.SHL.U32 R18, R9, 0x8, RZ ;  /* 0x0000000809127824 */ /* 0x000fe200078e00ff */
[----:B------:R-:W-:-:S02]  /*01d0*/  LOP3.LUT R0, R7, 0x1c0, RZ, 0xc0, !PT ;  /* 0x000001c007007812 */ /* 0x000fc400078ec0ff */
[----:B------:R-:W-:Y:S02]  /*01e0*/  LOP3.LUT R6, R2, 0xfffffffe, RZ, 0xc0, !PT ;  /* 0xfffffffe02067812 */ /* 0x000fe400078ec0ff */
[----:B------:R-:W-:Y:S01]  /*01f0*/  SHF.R.S32.HI R11, RZ, 0x1f, R3 ;  /* 0x0000001fff0b7819 */ /* 0x000fe20000011403 */
[----:B------:R-:W-:Y:S01]  /*0200*/  STL [R1+0x40], R18 ;  /* 0x0000401201007387 */ /* 0x000fe20000100800 */
[----:B------:R-:W-:Y:S01]  /*0210*/  LOP3.LUT R7, R0, 0x38, R18, 0xf8, !PT ;  /* 0x0000003800077812 */ /* 0x000fe200078ef812 */
[----:B------:R-:W-:Y:S01]  /*0220*/  IMAD.IADD R12, R5, 0x1, -R6 ;  /* 0x00000001050c7824 */ /* 0x000fe200078e0a06 */
[----:B------:R-:W-:Y:S01]  /*0230*/  SHF.R.U32.HI R2, RZ, 0x3, R0 ;  /* 0x00000003ff027819 */ /* 0x000fe20000011600 */
[----:B------:R-:W-:Y:S01]  /*0240*/  IMAD.SHL.U32 R5, R9, 0x40, RZ ;  /* 0x0000004009057824 */ /* 0x000fe200078e00ff */
[----:B------:R-:W-:Y:S02]  /*0250*/  LEA.HI R0, R4, R4, RZ, 0x1 ;  /* 0x0000000404007211 */ /* 0x000fe400078f08ff */
[----:B------:R-:W-:-:S02]  /*0260*/  LEA.HI R11, R11, R3, RZ, 0x3 ;  /* 0x000000030b0b7211 */ /* 0x000fc400078f18ff */
[----:B------:R-:W-:Y:S02]  /*0270*/  LOP3.LUT R0, R0, 0x1ffffffe, RZ, 0xc0, !PT ;  /* 0x1ffffffe00007812 */ /* 0x000fe400078ec0ff */
[----:B------:R-:W-:Y:S02]  /*0280*/  LOP3.LUT R13, R7, R2, RZ, 0x3c, !PT ;  /* 0x00000002070d7212 */ /* 0x000fe400078e3cff */
[----:B------:R-:W-:Y:S01]  /*0290*/  LOP3.LUT R2, R11, 0xfffffff8, RZ, 0xc0, !PT ;  /* 0xfffffff80b027812 */ /* 0x000fe200078ec0ff */
[----:B------:R-:W-:Y:S01]  /*02a0*/  IMAD.IADD R14, R4, 0x1, -R0 ;  /* 0x00000001040e7824 */ /* 0x000fe200078e0a00 */
[----:B------:R-:W-:Y:S02]  /*02b0*/  LEA.HI R6, R8, R16, RZ, 0x5 ;  /* 0x0000001008067211 */ /* 0x000fe400078f28ff */
[----:B------:R-:W-:Y:S01]  /*02c0*/  LOP3.LUT R0, R5, 0x1c0, RZ, 0xc0, !PT ;  /* 0x000001c005007812 */ /* 0x000fe200078ec0ff */
[----:B------:R-:W-:Y:S01]  /*02d0*/  IMAD.IADD R7, R3, 0x1, -R2 ;  /* 0x0000000103077824 */ /* 0x000fe200078e0a02 */
[----:B------:R-:W-:-:S02]  /*02e0*/  LOP3.LUT R3, R6, 0xffffffe0, RZ, 0xc0, !PT ;  /* 0xffffffe006037812 */ /* 0x000fc400078ec0ff */
[----:B------:R-:W-:Y:S02]  /*02f0*/  LOP3.LUT R4, R0, 0x8, R10, 0xf8, !PT ;  /* 0x0000000800047812 */ /* 0x000fe400078ef80a */
[----:B------:R-:W-:Y:S01]  /*0300*/  SHF.R.U32.HI R2, RZ, 0x3, R0 ;  /* 0x00000003ff027819 */ /* 0x000fe20000011600 */
[----:B------:R-:W-:Y:S01]  /*0310*/  IMAD.IADD R17, R16, 0x1, -R3 ;  /* 0x0000000110117824 */ /* 0x000fe200078e0a03 */
[--C-:B------:R-:W-:Y:S02]  /*0320*/  SHF.R.S32.HI R223, RZ, 0x5, R6.reuse ;  /* 0x00000005ffdf7819 */ /* 0x100fe40000011406 */
[----:B------:R-:W-:Y:S02]  /*0330*/  SHF.R.S32.HI R0, RZ, 0x1f, R6 ;  /* 0x0000001fff007819 */ /* 0x000fe40000011406 */
[----:B------:R-:W-:Y:S02]  /*0340*/  LEA.HI R3, R8, R16, RZ, 0x6 ;  /* 0x0000001008037211 */ /* 0x000fe400078f30ff */
[----:B------:R-:W-:-:S02]  /*0350*/  LEA.HI R0, R0, R223, RZ, 0x3 ;  /* 0x000000df00007211 */ /* 0x000fc400078f18ff */
[----:B------:R-:W-:Y:S01]  /*0360*/  LOP3.LUT R216, R4, R2, RZ, 0x3c, !PT ;  /* 0x0000000204d87212 */ /* 0x000fe200078e3cff */
[----:B------:R-:W-:Y:S01]  /*0370*/  IMAD.SHL.U32 R10, R3, 0x8, RZ ;  /* 0x00000008030a7824 */ /* 0x000fe200078e00ff */
[----:B------:R-:W-:Y:S01]  /*0380*/  LOP3.LUT R2, R0, 0xffffff8, RZ, 0xc0, !PT ;  /* 0x0ffffff800027812 */ /* 0x000fe200078ec0ff */
[C---:B------:R-:W-:Y:S01]  /*0390*/  IMAD.SHL.U32 R3, R7.reuse, 0x40, RZ ;  /* 0x0000004007037824 */ /* 0x040fe200078e00ff */
[----:B------:R-:W-:Y:S01]  /*03a0*/  SHF.R.S32.HI R8, RZ, 0x1f, R17 ;  /* 0x0000001fff087819 */ /* 0x000fe20000011411 */
[----:B------:R-:W-:Y:S01]  /*03b0*/  IMAD.SHL.U32 R4, R12, 0x8, RZ ;  /* 0x000000080c047824 */ /* 0x000fe200078e00ff */
[----:B------:R-:W-:Y:S01]  /*03c0*/  LOP3.LUT P3, RZ, R7, 0x2, RZ, 0xc0, !PT ;  /* 0x0000000207ff7812 */ /* 0x000fe2000786c0ff */
[----:B------:R-:W-:Y:S01]  /*03d0*/  IMAD.IADD R6, R223, 0x1, -R2 ;  /* 0x00000001df067824 */ /* 0x000fe200078e0a02 */
[----:B------:R-:W-:Y:S01]  /*03e0*/  LOP3.LUT R0, R3, 0x1c0, RZ, 0xc0, !PT ;  /* 0x000001c003007812 */ /* 0x000fe200078ec0ff */
[----:B------:R-:W-:Y:S01]  /*03f0*/  IMAD.SHL.U32 R2, R11, 0x40, RZ ;  /* 0x000000400b027824 */ /* 0x000fe200078e00ff */
[----:B------:R-:W-:Y:S01]  /*0400*/  LEA.HI R8, R8, R17, RZ, 0x2 ;  /* 0x0000001108087211 */ /* 0x000fe200078f10ff */
[----:B------:R-:W-:Y:S01]  /*0410*/  IMAD R216, R12, 0x200, R216 ;  /* 0x000002000cd87824 */ /* 0x000fe200078e02d8 */
[----:B------:R-:W-:-:S02]  /*0420*/  LOP3.LUT R3, R0, 0x8, R4, 0xf8, !PT ;  /* 0x0000000800037812 */ /* 0x000fc400078ef804 */
[----:B------:R-:W-:Y:S02]  /*0430*/  SHF.R.U32.HI R0, RZ, 0x3, R0 ;  /* 0x00000003ff007819 */ /* 0x000fe40000011600 */
[----:B------:R-:W-:Y:S02]  /*0440*/  LOP3.LUT R2, R2, 0xfffffe00, RZ, 0xc0, !PT ;  /* 0xfffffe0002027812 */ /* 0x000fe400078ec0ff */
[----:B------:R-:W-:Y:S02]  /*0450*/  SHF.R.S32.HI R5, RZ, 0x2, R8 ;  /* 0x00000002ff057819 */ /* 0x000fe40000011408 */
[----:B------:R-:W-:Y:S01]  /*0460*/  LOP3.LUT R0, R3, R0, RZ, 0x3c, !PT ;  /* 0x0000000003007212 */ /* 0x000fe200078e3cff */
[----:B------:R-:W-:Y:S01]  /*0470*/  IMAD R223, R223, 0x400, R2 ;  /* 0x00000400dfdf7824 */ /* 0x000fe200078e0202 */
[----:B------:R-:W-:Y:S01]  /*0480*/  IADD3 R4, R18, 0xc0, RZ ;  /* 0x000000c012047810 */ /* 0x000fe20007ffe0ff */
[----:B------:R-:W-:Y:S01]  /*0490*/  IMAD R16, R6, 0x10, R5 ;  /* 0x0000001006107824 */ /* 0x000fe200078e0205 */
[----:B------:R-:W-:Y:S01]  /*04a0*/  LOP3.LUT R217, R0, R2, RZ, 0xfc, !PT ;  /* 0x0000000200d97212 */ /* 0x000fe200078efcff */
[----:B------:R-:W-:Y:S01]  /*04b0*/  IMAD.IADD R223, R223, 0x1, R0 ;  /* 0x00000001dfdf7824 */ /* 0x000fe200078e0200 */
[----:B------:R-:W-:Y:S01]  /*04c0*/  IADD3 R2, R18, 0x40, RZ ;  /* 0x0000004012027810 */ /* 0x000fe20007ffe0ff */
[----:B------:R-:W-:Y:S01]  /*04d0*/  IMAD R0, R9, 0x20, R20 ;  /* 0x0000002009007824 */ /* 0x000fe200078e0214 */
[----:B------:R-:W-:Y:S01]  /*04e0*/  STL [R1+0x7c], R16 ;  /* 0x00007c1001007387 */ /* 0x000fe20000100800 */
[----:B------:R-:W-:-:S02]  /*04f0*/  LOP3.LUT R3, R8, 0x7ffffffc, RZ, 0xc0, !PT ;  /* 0x7ffffffc08037812 */ /* 0x000fc400078ec0ff */
[----:B------:R-:W-:Y:S01]  /*0500*/  SHF.R.S32.HI R2, RZ, 0x1f, R2 ;  /* 0x0000001fff027819 */ /* 0x000fe20000011402 */
[----:B------:R-:W-:Y:S01]  /*0510*/  STL [R1+0x54], R15 ;  /* 0x0000540f01007387 */ /* 0x000fe20000100800 */
[----:B------:R-:W-:Y:S02]  /*0520*/  LOP3.LUT P0, RZ, R7, 0x4, RZ, 0xc0, !PT ;  /* 0x0000000407ff7812 */ /* 0x000fe4000780c0ff */
[----:B------:R-:W-:Y:S01]  /*0530*/  LEA R216, R216, 0xc100, 0x1 ;  /* 0x0000c100d8d87811 */ /* 0x000fe200078e08ff */
[----:B------:R1:W-:Y:S01]  /*0540*/  STL [R1+0x80], R0 ;  /* 0x0000800001007387 */ /* 0x0003e20000100800 */
[----:B------:R-:W-:Y:S02]  /*0550*/  R2P PR, R9, 0x6 ;  /* 0x0000000609007804 */ /* 0x000fe40000000000 */
[----:B------:R-:W-:Y:S01]  /*0560*/  SEL R218, R218, 0xffffffe0, !P3 ;  /* 0xffffffe0dada7807 */ /* 0x000fe20005800000 */
[----:B------:R2:W-:Y:S01]  /*0570*/  STL [R1+0x68], R2 ;  /* 0x0000680201007387 */ /* 0x0005e20000100800 */
[----:B------:R-:W-:-:S02]  /*0580*/  LEA R223, R223, 0x18100, 0x1 ;  /* 0x00018100dfdf7811 */ /* 0x000fc400078e08ff */
[----:B------:R-:W-:Y:S02]  /*0590*/  LEA R217, R217, 0x100, 0x1 ;  /* 0x00000100d9d97811 */ /* 0x000fe400078e08ff */
[C---:B------:R-:W-:Y:S01]  /*05a0*/  SEL R219, R220.reuse, 0xffffffc0, !P2 ;  /* 0xffffffc0dcdb7807 */ /* 0x040fe20005000000 */
[----:B------:R-:W-:Y:S01]  /*05b0*/  IMAD.IADD R224, R223, 0x1, R218 ;  /* 0x00000001dfe07824 */ /* 0x000fe200078e02da */
[----:B------:R-:W-:Y:S01]  /*05c0*/  SEL R220, R220, 0xffffffc0, !P0 ;  /* 0xffffffc0dcdc7807 */ /* 0x000fe20004000000 */
[----:B------:R-:W-:Y:S01]  /*05d0*/  IMAD.IADD R218, R218, 0x1, R217 ;  /* 0x00000001dada7824 */ /* 0x000fe200078e02d9 */
[C---:B------:R-:W-:Y:S01]  /*05e0*/  IADD3 R227, R216.reuse, 0x20, RZ ;  /* 0x00000020d8e37810 */ /* 0x040fe20007ffe0ff */
[C---:B------:R-:W-:Y:S01]  /*05f0*/  IMAD.IADD R222, R216.reuse, 0x1, R219 ;  /* 0x00000001d8de7824 */ /* 0x040fe200078e02db */
[----:B------:R-:W-:Y:S01]  /*0600*/  LOP3.LUT R10, R13, 0x7ffffe00, R10, 0xf8, !PT ;  /* 0x7ffffe000d0a7812 */ /* 0x000fe200078ef80a */
[----:B------:R-:W-:Y:S01]  /*0610*/  IMAD.IADD R226, R223, 0x1, R220 ;  /* 0x00000001dfe27824 */ /* 0x000fe200078e02dc */
[----:B------:R-:W-:Y:S01]  /*0620*/  @P1 IADD3 R227, R216, -0x20, RZ ;  /* 0xffffffe0d8e31810 */ /* 0x000fe20007ffe0ff */
[----:B------:R-:W-:-:S02]  /*0630*/  IMAD.IADD R221, R220, 0x1, R217 ;  /* 0x00000001dcdd7824 */ /* 0x000fc400078e02d9 */
[----:B------:R-:W-:Y:S01]  /*0640*/  IMAD.IADD R225, R224, 0x1, R220 ;  /* 0x00000001e0e17824 */ /* 0x000fe200078e02dc */
[C---:B------:R-:W-:Y:S01]  /*0650*/  IADD3 R250, R227.reuse, 0x800, RZ ;  /* 0x00000800e3fa7810 */ /* 0x040fe20007ffe0ff */
[----:B------:R-:W-:Y:S01]  /*0660*/  IMAD.SHL.U32 R251, R10, 0x2, RZ ;  /* 0x000000020afb7824 */ /* 0x000fe200078e00ff */
[----:B------:R-:W-:Y:S01]  /*0670*/  IADD3 R249, R227, 0x1000, RZ ;  /* 0x00001000e3f97810 */ /* 0x000fe20007ffe0ff */
[----:B------:R-:W-:Y:S01]  /*0680*/  IMAD.IADD R219, R219, 0x1, R227 ;  /* 0x00000001dbdb7824 */ /* 0x000fe200078e02e3 */
[----:B-1----:R-:W-:Y:S01]  /*0690*/  IADD3 R0, R18, 0x80, RZ ;  /* 0x0000008012007810 */ /* 0x002fe20007ffe0ff */
[----:B------:R-:W-:Y:S01]  /*06a0*/  IMAD.IADD R220, R220, 0x1, R218 ;  /* 0x00000001dcdc7824 */ /* 0x000fe200078e02da */
[----:B------:R-:W-:Y:S02]  /*06b0*/  IADD3 R248, R227, 0x1800, RZ ;  /* 0x00001800e3f87810 */ /* 0x000fe40007ffe0ff */
[----:B------:R-:W-:Y:S01]  /*06c0*/  SHF.R.S32.HI R5, RZ, 0x1f, R0 ;  /* 0x0000001fff057819 */ /* 0x000fe20000011400 */
[----:B------:R-:W-:Y:S01]  /*06d0*/  IMAD.IADD R0, R17, 0x1, -R3 ;  /* 0x0000000111007824 */ /* 0x000fe200078e0a03 */
[----:B--2---:R-:W-:-:S02]  /*06e0*/  SHF.R.S32.HI R2, RZ, 0x1f, R4 ;  /* 0x0000001fff027819 */ /* 0x004fc40000011404 */
[C---:B------:R-:W-:Y:S01]  /*06f0*/  IADD3 R247, R227.reuse, 0x2000, RZ ;  /* 0x00002000e3f77810 */ /* 0x040fe20007ffe0ff */
[----:B------:R-:W-:Y:S01]  /*0700*/  STL [R1+0x64], R5 ;  /* 0x0000640501007387 */ /* 0x000fe20000100800 */
[----:B------:R-:W-:Y:S01]  /*0710*/  IMAD.SHL.U32 R0, R0, 0x2, RZ ;  /* 0x0000000200007824 */ /* 0x000fe200078e00ff */
[C---:B------:R-:W-:Y:S02]  /*0720*/  IADD3 R246, R227.reuse, 0x2800, RZ ;  /* 0x00002800e3f67810 */ /* 0x040fe40007ffe0ff */
[----:B------:R1:W-:Y:S01]  /*0730*/  STL [R1+0x60], R2 ;  /* 0x0000600201007387 */ /* 0x0003e20000100800 */
        /* <DEDUP_REMOVED lines=11> */
[C---:B------:R-:W-:Y:S01]  /*07f0*/  IADD3 R234, R227.reuse, 0x8800, RZ ;  /* 0x00008800e3ea7810 */ /* 0x040fe20007ffe0ff */
[----:B-1----:R-:W-:Y:S01]  /*0800*/  IMAD R2, R14, 0x8, R16 ;  /* 0x000000080e027824 */ /* 0x002fe200078e0210 */
[C---:B------:R-:W-:Y:S02]  /*0810*/  IADD3 R233, R227.reuse, 0x9000, RZ ;  /* 0x00009000e3e97810 */ /* 0x040fe40007ffe0ff */
[C---:B------:R-:W-:Y:S02]  /*0820*/  IADD3 R232, R227.reuse, 0x9800, RZ ;  /* 0x00009800e3e87810 */ /* 0x040fe40007ffe0ff */
[----:B------:R1:W-:Y:S01]  /*0830*/  STL [R1+0x74], R2 ;  /* 0x0000740201007387 */ /* 0x0003e20000100800 */
[----:B------:R-:W-:-:S02]  /*0840*/  IADD3 R231, R227, 0xa000, RZ ;  /* 0x0000a000e3e77810 */ /* 0x000fc40007ffe0ff */
[C---:B------:R-:W-:Y:S01]  /*0850*/  IADD3 R230, R227.reuse, 0xa800, RZ ;  /* 0x0000a800e3e67810 */ /* 0x040fe20007ffe0ff */
[----:B------:R2:W-:Y:S01]  /*0860*/  STL [R1+0x1c], R0 ;  /* 0x00001c0001007387 */ /* 0x0005e20000100800 */
[C---:B------:R-:W-:Y:S02]  /*0870*/  IADD3 R229, R227.reuse, 0xb000, RZ ;  /* 0x0000b000e3e57810 */ /* 0x040fe40007ffe0ff */
[----:B------:R-:W-:Y:S02]  /*0880*/  IADD3 R228, R227, 0xb800, RZ ;  /* 0x0000b800e3e47810 */ /* 0x000fe40007ffe0ff */
[C---:B-1----:R-:W-:Y:S02]  /*0890*/  IADD3 R2, R0.reuse, 0xf0, RZ ;  /* 0x000000f000027810 */ /* 0x042fe40007ffe0ff */
[----:B--2---:R-:W-:-:S03]  /*08a0*/  IADD3 R0, R0, 0xf8, RZ ;  /* 0x000000f800007810 */ /* 0x004fc60007ffe0ff */
[----:B------:R1:W-:Y:S04]  /*08b0*/  STL [R1+0x5c], R2 ;  /* 0x00005c0201007387 */ /* 0x0003e80000100800 */
[----:B------:R2:W-:Y:S01]  /*08c0*/  STL [R1+0x58], R0 ;  /* 0x0000580001007387 */ /* 0x0005e20000100800 */
[----:B-1----:R-:W-:Y:S02]  /*08d0*/  SHF.R.S32.HI R2, RZ, 0x1f, R2 ;  /* 0x0000001fff027819 */ /* 0x002fe40000011402 */
[----:B--2---:R-:W-:-:S03]  /*08e0*/  SHF.R.S32.HI R0, RZ, 0x1f, R0 ;  /* 0x0000001fff007819 */ /* 0x004fc60000011400 */
[----:B------:R1:W-:Y:S04]  /*08f0*/  STL [R1+0x70], R2 ;  /* 0x0000700201007387 */ /* 0x0003e80000100800 */
[----:B------:R1:W-:Y:S02]  /*0900*/  STL [R1+0x6c], R0 ;  /* 0x00006c0001007387 */ /* 0x0003e40000100800 */
.L_x_2183:
[----:B------:R-:W2:Y:S01]  /*0910*/  LDL R4, [R1+0x54] ;  /* 0x0000540001047983 */ /* 0x000ea20000100800 */
[----:B-1----:R-:W-:Y:S01]  /*0920*/  IMAD.MOV.U32 R0, RZ, RZ, c[0x0][0x560] ;  /* 0x00015800ff007624 */ /* 0x002fe200078e00ff */
        /* <DEDUP_REMOVED lines=17> */
.L_x_2147:
[----:B------:R-:W-:-:S04]  /*0a40*/  MOV R0, c[0x0][0x554] ;  /* 0x0001550000007a02 */ /* 0x000fc80000000f00 */
[----:B------:R-:W-:Y:S02]  /*0a50*/  ISETP.NE.AND P0, PT, R0, 0x1, PT ;  /* 0x000000010000780c */ /* 0x000fe40003f05270 */
[----:B------:R-:W-:-:S11]  /*0a60*/  MOV R0, R2 ;  /* 0x0000000200007202 */ /* 0x000fd60000000f00 */
[----:B------:R-:W-:-:S05]  /*0a70*/  @P0 IMAD.HI.U32 R4, R2, c[0x0][0x558], RZ ;  /* 0x0001560002040a27 */ /* 0x000fca00078e00ff */
[----:B------:R-:W-:-:S05]  /*0a80*/  @P0 SHF.R.U32.HI R0, RZ, c[0x0][0x55c], R4 ;  /* 0x00015700ff000a19 */ /* 0x000fca0000011604 */
[----:B------:R-:W-:Y:S02]  /*0a90*/  IMAD R4, R0, c[0x0][0x554], RZ ;  /* 0x0001550000047a24 */ /* 0x000fe400078e02ff */
.L_x_2148:
[----:B------:R-:W-:Y:S05]  /*0aa0*/  BSYNC B0 ;  /* 0x0000000000007941 */ /* 0x000fea0003800000 */
.L_x_2146:
[----:B------:R-:W2:Y:S01]  /*0ab0*/  LDL.LU R11, [R1+0xc] ;  /* 0x00000c00010b7983 */ /* 0x000ea20000300800 */
[----:B------:R-:W-:Y:S01]  /*0ac0*/  IMAD.MOV.U32 R5, RZ, RZ, c[0x0][0x53c] ;  /* 0x00014f00ff057624 */ /* 0x000fe200078e00ff */
[----:B------:R-:W-:Y:S01]  /*0ad0*/  ULDC UR4, c[0x0][0x1d0] ;  /* 0x0000740000047ab9 */ /* 0x000fe20000000800 */
[----:B------:R-:W-:Y:S01]  /*0ae0*/  IMAD.MOV.U32 R12, RZ, RZ, R0 ;  /* 0x000000ffff0c7224 */ /* 0x000fe200078e0000 */
[----:B------:R-:W-:Y:S01]  /*0af0*/  UIADD3 UR4, UR4, 0x5f, URZ ;  /* 0x0000005f04047890 */ /* 0x000fe2000fffe03f */
[----:B------:R-:W-:Y:S01]  /*0b00*/  IMAD.MOV.U32 R7, RZ, RZ, c[0x0][0x2c4] ;  /* 0x0000b100ff077624 */ /* 0x000fe200078e00ff */
[----:B------:R-:W-:Y:S01]  /*0b10*/  ISETP.NE.AND P0, PT, R5, 0x1, PT ;  /* 0x000000010500780c */ /* 0x000fe20003f05270 */
[----:B------:R-:W-:Y:S01]  /*0b20*/  BSSY B0, `(.L_x_2149) ;  /* 0x0000047000007945 */ /* 0x000fe20003800000 */
[----:B------:R-:W-:Y:S01]  /*0b30*/  LOP3.LUT R5, RZ, R0, RZ, 0x33, !PT ;  /* 0x00000000ff057212 */ /* 0x000fe200078e33ff */
[----:B------:R-:W-:Y:S01]  /*0b40*/  UIMAD.WIDE UR4, UR4, 0x2aaaaaab, URZ ;  /* 0x2aaaaaab040478a5 */ /* 0x000fe2000f8e023f */
[----:B------:R-:W-:Y:S01]  /*0b50*/  ISETP.NE.AND P3, PT, R7, 0x1, PT ;  /* 0x000000010700780c */ /* 0x000fe20003f65270 */
[----:B------:R-:W-:-:S02]  /*0b60*/  IMAD.MOV.U32 R7, RZ, RZ, c[0x0][0x548] ;  /* 0x00015200ff077624 */ /* 0x000fc400078e00ff */
[----:B------:R-:W-:-:S04]  /*0b70*/  USHF.R.U32.HI UR4, URZ, 0x1f, UR5 ;  /* 0x0000001f3f047899 */ /* 0x000fc80008011605 */
[----:B------:R-:W-:Y:S02]  /*0b80*/  ULEA.HI.SX32 UR4, UR5, UR4, 0x1c ;  /* 0x0000000405047291 */ /* 0x000fe4000f8fe23f */
[----:B------:R-:W-:Y:S01]  /*0b90*/  @P0 IMAD.HI.U32 R6, R0, c[0x0][0x540], RZ ;  /* 0x0001500000060a27 */ /* 0x000fe200078e00ff */
[----:B------:R-:W-:-:S04]  /*0ba0*/  IADD3 R0, R5, c[0x0][0x53c], RZ ;  /* 0x00014f0005007a10 */ /* 0x000fc80007ffe0ff */
[----:B------:R-:W-:Y:S01]  /*0bb0*/  @P0 SHF.R.U32.HI R12, RZ, c[0x0][0x544], R6 ;  /* 0x00015100ff0c0a19 */ /* 0x000fe20000011606 */
[----:B------:R-:W-:Y:S01]  /*0bc0*/  IMAD.MOV.U32 R6, RZ, RZ, c[0x0][0x168] ;  /* 0x00005a00ff067624 */ /* 0x000fe200078e00ff */
        /* <DEDUP_REMOVED lines=8> */
[----:B------:R-:W-:-:S04]  /*0c50*/  IADD3 R5, -R6, 0x60, RZ ;  /* 0x0000006006057810 */ /* 0x000fc80007ffe1ff */
[----:B------:R-:W-:Y:S01]  /*0c60*/  IADD3 R5, R0, c[0x0][0x1d0], R5 ;  /* 0x0000740000057a10 */ /* 0x000fe20007ffe005 */
[----:B------:R-:W-:-:S04]  /*0c70*/  IMAD.IADD R0, R2, 0x1, -R4 ;  /* 0x0000000102007824 */ /* 0x000fc800078e0a04 */
[----:B------:R-:W-:Y:S02]  /*0c80*/  IMAD R0, R3, c[0x0][0x554], R0 ;  /* 0x0001550003007a24 */ /* 0x000fe400078e0200 */
[----:B------:R-:W-:-:S04]  /*0c90*/  IMAD.HI R5, R5, 0x2aaaaaab, RZ ;  /* 0x2aaaaaab05057827 */ /* 0x000fc800078e02ff */
[----:B------:R-:W-:Y:S01]  /*0ca0*/  @P0 IMAD.HI.U32 R2, R0, c[0x0][0x54c], RZ ;  /* 0x0001530000020a27 */ /* 0x000fe200078e00ff */
[----:B------:R-:W-:-:S03]  /*0cb0*/  SHF.R.U32.HI R6, RZ, 0x1f, R5 ;  /* 0x0000001fff067819 */ /* 0x000fc60000011605 */
[----:B------:R-:W-:Y:S01]  /*0cc0*/  IMAD.MOV.U32 R18, RZ, RZ, R0 ;  /* 0x000000ffff127224 */ /* 0x000fe200078e0000 */
[----:B------:R-:W-:Y:S01]  /*0cd0*/  @P0 SHF.R.U32.HI R18, RZ, c[0x0][0x550], R2 ;  /* 0x00015400ff120a19 */ /* 0x000fe20000011602 */
[----:B------:R-:W-:Y:S01]  /*0ce0*/  IMAD.MOV.U32 R2, RZ, RZ, RZ ;  /* 0x000000ffff027224 */ /* 0x000fe200078e00ff */
[----:B------:R-:W-:-:S03]  /*0cf0*/  LEA.HI.SX32 R6, R5, R6, 0x1c ;  /* 0x0000000605067211 */ /* 0x000fc600078fe2ff */
[----:B------:R-:W-:Y:S01]  /*0d00*/  IMAD.MOV R3, RZ, RZ, -R18 ;  /* 0x000000ffff037224 */ /* 0x000fe200078e0a12 */
[----:B------:R-:W-:-:S03]  /*0d10*/  IMNMX R6, R6, UR4, PT ;  /* 0x0000000406067c17 */ /* 0x000fc6000b800200 */
[----:B------:R-:W-:Y:S01]  /*0d20*/  IMAD R19, R3, c[0x0][0x548], R0 ;  /* 0x0001520003137a24 */ /* 0x000fe200078e0200 */
[----:B------:R-:W-:Y:S02]  /*0d30*/  ISETP.GE.AND P0, PT, R6, 0x1, PT ;  /* 0x000000010600780c */ /* 0x000fe40003f06270 */
[----:B--2---:R-:W-:-:S04]  /*0d40*/  LOP3.LUT R11, R11, 0xfffffff7, RZ, 0xc0, !PT ;  /* 0xfffffff70b0b7812 */ /* 0x004fc800078ec0ff */
[----:B------:R-:W-:-:S05]  /*0d50*/  @P3 LOP3.LUT R11, R11, 0x8, RZ, 0xfc, !PT ;  /* 0x000000080b0b3812 */ /* 0x000fca00078efcff */
[----:B------:R1:W-:Y:S04]  /*0d60*/  STL [R1+0xc], R11 ;  /* 0x00000c0b01007387 */ /* 0x0003e80000100800 */
[----:B------:R1:W-:Y:S04]  /*0d70*/  STL [R1+0x48], R18 ;  /* 0x0000481201007387 */ /* 0x0003e80000100800 */
[----:B------:R1:W-:Y:S01]  /*0d80*/  STL [R1+0x3c], R19 ;  /* 0x00003c1301007387 */ /* 0x0003e20000100800 */
        /* <DEDUP_REMOVED lines=32> */
.L_x_2150:
[----:B------:R-:W-:Y:S05]  /*0f90*/  BSYNC B0 ;  /* 0x0000000000007941 */ /* 0x000fea0003800000 */
.L_x_2149:
        /* <DEDUP_REMOVED lines=77> */
[----:B------:R4:W3:Y:S01]  /*1470*/  LDL.64 R24, [R1+0x40] ;  /* 0x0000400001187983 */ /* 0x0008e20000100a00 */
[----:B------:R-:W-:-:S04]  /*1480*/  ISETP.NE.U32.AND P0, PT, RZ, c[0x0][0x340], PT ;  /* 0x0000d000ff007a0c */ /* 0x000fc80003f05070 */
[----:B------:R-:W-:-:S13]  /*1490*/  ISETP.NE.AND.EX P0, PT, RZ, c[0x0][0x344], PT, P0 ;  /* 0x0000d100ff007a0c */ /* 0x000fda0003f05300 */
[----:B------:R-:W-:-:S04]  /*14a0*/  @P0 IMAD.MOV.U32 R2, RZ, RZ, 0x4 ;  /* 0x00000004ff020424 */ /* 0x000fc800078e00ff */
[----:B------:R-:W-:-:S05]  /*14b0*/  @P0 IMAD.WIDE R2, R18, R2, c[0x0][0x340] ;  /* 0x0000d00012020625 */ /* 0x000fca00078e0202 */
[----:B------:R5:W4:Y:S01]  /*14c0*/  @P0 LDG.E R17, [R2.64] ;  /* 0x0000000602110981 */ /* 0x000b22000c1e1900 */
[----:B------:R-:W-:Y:S02]  /*14d0*/  SHF.R.S32.HI R14, RZ, 0x1f, R19 ;  /* 0x0000001fff0e7819 */ /* 0x000fe40000011413 */
[----:B------:R-:W-:Y:S01]  /*14e0*/  SHF.R.S32.HI R16, RZ, 0x1f, R18 ;  /* 0x0000001fff107819 */ /* 0x000fe20000011412 */
[----:B------:R-:W1:Y:S01]  /*14f0*/  S2R R7, SR_TID.X ;  /* 0x0000000000077919 */ /* 0x000e620000002100 */
[----:B------:R-:W-:Y:S01]  /*1500*/  MOV R23, R11 ;  /* 0x0000000b00177202 */ /* 0x000fe20000000f00 */
[----:B------:R-:W-:Y:S01]  /*1510*/  IMAD R5, R14, c[0x0][0x1b8], RZ ;  /* 0x00006e000e057a24 */ /* 0x000fe200078e02ff */
[----:B------:R-:W-:Y:S02]  /*1520*/  IADD3 R148, R22, -0x1, RZ ;  /* 0xffffffff16947810 */ /* 0x000fe40007ffe0ff */
[----:B------:R-:W-:Y:S01]  /*1530*/  LOP3.LUT R23, R23, 0xfffffffd, RZ, 0xc0, !PT ;  /* 0xfffffffd17177812 */ /* 0x000fe200078ec0ff */
[----:B------:R-:W-:-:S02]  /*1540*/  IMAD R5, R19, c[0x0][0x1bc], R5 ;  /* 0x00006f0013057a24 */ /* 0x000fc400078e0205 */
[----:B-----5:R-:W-:Y:S01]  /*1550*/  IMAD.WIDE.U32 R2, R19, c[0x0][0x1b8], RZ ;  /* 0x00006e0013027a25 */ /* 0x020fe200078e00ff */
[----:B-1----:R-:W-:-:S03]  /*1560*/  SHF.R.S32.HI R20, RZ, 0x1f, R7 ;  /* 0x0000001fff147819 */ /* 0x002fc60000011407 */
[----:B------:R-:W-:Y:S02]  /*1570*/  IMAD.IADD R3, R3, 0x1, R5 ;  /* 0x0000000103037824 */ /* 0x000fe400078e0205 */
[----:B------:R-:W-:Y:S01]  /*1580*/  IMAD R5, R16, c[0x0][0x1c0], RZ ;  /* 0x0000700010057a24 */ /* 0x000fe200078e02ff */
[----:B------:R-:W-:Y:S01]  /*1590*/  LEA.HI R20, R20, R7, RZ, 0x3 ;  /* 0x0000000714147211 */ /* 0x000fe200078f18ff */
[----:B------:R-:W-:-:S03]  /*15a0*/  IMAD.WIDE.U32 R2, R18, c[0x0][0x1c0], R2 ;  /* 0x0000700012027a25 */ /* 0x000fc600078e0002 */
[----:B------:R-:W-:Y:S01]  /*15b0*/  SHF.R.S32.HI R20, RZ, 0x3, R20 ;  /* 0x00000003ff147819 */ /* 0x000fe20000011414 */
[----:B------:R-:W-:-:S04]  /*15c0*/  IMAD R5, R18, c[0x0][0x1c4], R5 ;  /* 0x0000710012057a24 */ /* 0x000fc800078e0205 */
[----:B------:R-:W-:Y:S02]  /*15d0*/  IMAD.IADD R3, R3, 0x1, R5 ;  /* 0x0000000103037824 */ /* 0x000fe400078e0205 */
[----:B--2---:R-:W-:-:S04]  /*15e0*/  IMAD.IADD R4, R4, 0x1, R21 ;  /* 0x0000000104047824 */ /* 0x004fc800078e0215 */
[----:B------:R-:W-:-:S04]  /*15f0*/  @P3 IMAD.HI.U32 R6, R4, c[0x0][0x2c8], RZ ;  /* 0x0000b20004063a27 */ /* 0x000fc800078e00ff */
[----:B------:R-:W-:Y:S01]  /*1600*/  IMAD.MOV.U32 R0, RZ, RZ, R4 ;  /* 0x000000ffff007224 */ /* 0x000fe200078e0004 */
[----:B------:R-:W-:Y:S01]  /*1610*/  @P3 SHF.R.U32.HI R0, RZ, c[0x0][0x2cc], R6 ;  /* 0x0000b300ff003a19 */ /* 0x000fe20000011606 */
[----:B---3--:R-:W-:-:S03]  /*1620*/  IMAD.MOV.U32 R24, RZ, RZ, R8 ;  /* 0x000000ffff187224 */ /* 0x008fc600078e0008 */
[----:B------:R-:W-:Y:S01]  /*1630*/  SHF.R.S32.HI R6, RZ, 0x1f, R0 ;  /* 0x0000001fff067819 */ /* 0x000fe20000011400 */
[C---:B------:R-:W-:Y:S01]  /*1640*/  IMAD.WIDE.U32 R2, R0.reuse, c[0x0][0x1b0], R2 ;  /* 0x00006c0000027a25 */ /* 0x040fe200078e0002 */
[----:B------:R-:W-:Y:S02]  /*1650*/  IADD3 R10, -R0, RZ, RZ ;  /* 0x000000ff000a7210 */ /* 0x000fe40007ffe1ff */
[----:B------:R-:W-:Y:S01]  /*1660*/  SHF.R.S32.HI R25, RZ, 0x1f, R24 ;  /* 0x0000001fff197819 */ /* 0x000fe20000011418 */
[----:B------:R-:W-:Y:S01]  /*1670*/  IMAD R5, R6, c[0x0][0x1b0], RZ ;  /* 0x00006c0006057a24 */ /* 0x000fe200078e02ff */
[----:B------:R-:W-:Y:S01]  /*1680*/  SHF.R.S32.HI R6, RZ, 0x1f, R20 ;  /* 0x0000001fff067819 */ /* 0x000fe20000011414 */
[----:B------:R-:W-:Y:S01]  /*1690*/  IMAD R10, R10, c[0x0][0x2c4], R4 ;  /* 0x0000b1000a0a7a24 */ /* 0x000fe200078e0204 */
[----:B------:R-:W-:Y:S01]  /*16a0*/  ISETP.GE.AND P5, PT, R24, c[0x0][0x1d4], PT ;  /* 0x0000750018007a0c */ /* 0x000fe20003fa6270 */
[----:B------:R-:W-:Y:S01]  /*16b0*/  IMAD.WIDE.U32 R8, R20, c[0x0][0x1e0], R24 ;  /* 0x0000780014087a25 */ /* 0x000fe200078e0018 */
[----:B------:R1:W-:Y:S02]  /*16c0*/  STL [R1+0x44], R25 ;  /* 0x0000441901007387 */ /* 0x0003e40000100800 */
[----:B------:R-:W-:Y:S01]  /*16d0*/  SEL R12, RZ, 0x1, P5 ;  /* 0x00000001ff0c7807 */ /* 0x000fe20002800000 */
[----:B------:R-:W-:-:S02]  /*16e0*/  IMAD R4, R6, c[0x0][0x1e0], RZ ;  /* 0x0000780006047a24 */ /* 0x000fc400078e02ff */
[----:B------:R-:W-:Y:S01]  /*16f0*/  IMAD R13, R0, c[0x0][0x1b4], R5 ;  /* 0x00006d00000d7a24 */ /* 0x000fe200078e0205 */
[----:B------:R-:W-:Y:S01]  /*1700*/  IADD3 R0, R24, 0x40, RZ ;  /* 0x0000004018007810 */ /* 0x000fe20007ffe0ff */
[----:B------:R-:W-:Y:S02]  /*1710*/  IMAD R4, R20, c[0x0][0x1e4], R4 ;  /* 0x0000790014047a24 */ /* 0x000fe400078e0204 */
[----:B------:R-:W-:Y:S01]  /*1720*/  IMAD.IADD R3, R3, 0x1, R13 ;  /* 0x0000000103037824 */ /* 0x000fe200078e020d */
[----:B------:R-:W-:Y:S01]  /*1730*/  ISETP.GE.AND P1, PT, R0, c[0x0][0x1d4], PT ;  /* 0x0000750000007a0c */ /* 0x000fe20003f26270 */
[----:B------:R-:W-:Y:S01]  /*1740*/  IMAD R5, R6, c[0x0][0x208], RZ ;  /* 0x0000820006057a24 */ /* 0x000fe200078e02ff */
[----:B------:R-:W-:Y:S01]  /*1750*/  IADD3 R9, R9, R4, RZ ;  /* 0x0000000409097210 */ /* 0x000fe20007ffe0ff */
[C---:B------:R-:W-:Y:S01]  /*1760*/  IMAD.WIDE.U32 R6, R20.reuse, c[0x0][0x208], R24 ;  /* 0x0000820014067a25 */ /* 0x040fe200078e0018 */
[----:B------:R-:W-:Y:S02]  /*1770*/  SHF.R.S32.HI R4, RZ, 0x1f, R10 ;  /* 0x0000001fff047819 */ /* 0x000fe4000001140a */
[----:B------:R-:W-:Y:S01]  /*1780*/  SEL R11, RZ, 0xffffffff, P1 ;  /* 0xffffffffff0b7807 */ /* 0x000fe20000800000 */
[----:B------:R-:W-:Y:S01]  /*1790*/  IMAD R5, R20, c[0x0][0x20c], R5 ;  /* 0x0000830014057a24 */ /* 0x000fe200078e0205 */
[----:B------:R-:W-:Y:S01]  /*17a0*/  ISETP.GE.AND P4, PT, R0, c[0x0][0x198], PT ;  /* 0x0000660000007a0c */ /* 0x000fe20003f86270 */
[----:B------:R-:W-:Y:S01]  /*17b0*/  IMAD R4, R4, c[0x0][0x1a8], RZ ;  /* 0x00006a0004047a24 */ /* 0x000fe200078e02ff */
[----:B------:R-:W-:Y:S01]  /*17c0*/  SHF.L.U32 R11, R11, 0x1, RZ ;  /* 0x000000010b0b7819 */ /* 0x000fe200000006ff */
[----:B------:R-:W-:-:S02]  /*17d0*/  IMAD.WIDE.U32 R8, R19, c[0x0][0x1e8], R8 ;  /* 0x00007a0013087a25 */ /* 0x000fc400078e0008 */
[----:B------:R-:W-:Y:S02]  /*17e0*/  @P1 LOP3.LUT R23, R23, 0x2, RZ, 0xfc, !PT ;  /* 0x0000000217171812 */ /* 0x000fe400078efcff */
[----:B------:R-:W-:Y:S01]  /*17f0*/  IMAD R15, R10, c[0x0][0x1ac], R4 ;  /* 0x00006b000a0f7a24 */ /* 0x000fe200078e0204 */
[----:B------:R-:W-:Y:S01]  /*1800*/  IADD3 R4, R24, 0x80, RZ ;  /* 0x0000008018047810 */ /* 0x000fe20007ffe0ff */
[----:B------:R-:W-:Y:S01]  /*1810*/  IMAD.IADD R7, R7, 0x1, R5 ;  /* 0x0000000107077824 */ /* 0x000fe200078e0205 */
[----:B------:R-:W-:Y:S01]  /*1820*/  LOP3.LUT R28, R11, 0x2, R12, 0xe2, !PT ;  /* 0x000000020b1c7812 */ /* 0x000fe200078ee20c */
[----:B------:R-:W-:Y:S01]  /*1830*/  IMAD.WIDE.U32 R10, R10, c[0x0][0x1a8], R2 ;  /* 0x00006a000a0a7a25 */ /* 0x000fe200078e0002 */
[----:B------:R-:W-:Y:S02]  /*1840*/  ISETP.GE.AND P1, PT, R4, c[0x0][0x1d4], PT ;  /* 0x0000750004007a0c */ /* 0x000fe40003f26270 */
[----:B------:R-:W-:Y:S01]  /*1850*/  IADD3 R5, R24, 0xc0, RZ ;  /* 0x000000c018057810 */ /* 0x000fe20007ffe0ff */
[C---:B------:R-:W-:Y:S01]  /*1860*/  IMAD R2, R14.reuse, c[0x0][0x1e8], RZ ;  /* 0x00007a000e027a24 */ /* 0x040fe200078e02ff */
[----:B------:R-:W-:Y:S01]  /*1870*/  LOP3.LUT R23, R23, 0xfffffffe, RZ, 0xc0, !PT ;  /* 0xfffffffe17177812 */ /* 0x000fe200078ec0ff */
[----:B------:R-:W-:Y:S01]  /*1880*/  IMAD R12, R14, c[0x0][0x210], RZ ;  /* 0x000084000e0c7a24 */ /* 0x000fe200078e02ff */
[----:B------:R-:W-:Y:S01]  /*1890*/  ISETP.GE.AND P6, PT, R5, c[0x0][0x1d4], PT ;  /* 0x0000750005007a0c */ /* 0x000fe20003fc6270 */
[C---:B------:R-:W-:Y:S01]  /*18a0*/  IMAD R2, R19.reuse, c[0x0][0x1ec], R2 ;  /* 0x00007b0013027a24 */ /* 0x040fe200078e0202 */
[----:B------:R-:W-:Y:S01]  /*18b0*/  SEL R14, RZ, 0x4, P1 ;  /* 0x00000004ff0e7807 */ /* 0x000fe20000800000 */
[C---:B------:R-:W-:Y:S01]  /*18c0*/  IMAD R12, R19.reuse, c[0x0][0x214], R12 ;  /* 0x00008500130c7a24 */ /* 0x040fe200078e020c */
[----:B----4-:R-:W-:Y:S01]  /*18d0*/  @P0 SHF.R.S32.HI R3, RZ, 0x1f, R17 ;  /* 0x0000001fff030819 */ /* 0x010fe20000011411 */
[----:B------:R-:W-:Y:S01]  /*18e0*/  IMAD.WIDE.U32 R6, R19, c[0x0][0x210], R6 ;  /* 0x0000840013067a25 */ /* 0x000fe200078e0006 */
[----:B------:R-:W-:-:S02]  /*18f0*/  IADD3 R9, R9, R2, RZ ;  /* 0x0000000209097210 */ /* 0x000fc40007ffe0ff */
[----:B------:R-:W-:Y:S01]  /*1900*/  @P1 LOP3.LUT R23, R23, 0x1, RZ, 0xfc, !PT ;  /* 0x0000000117171812 */ /* 0x000fe200078efcff */
[----:B------:R-:W-:Y:S01]  /*1910*/  @!P0 IMAD.MOV.U32 R3, RZ, RZ, R16 ;  /* 0x000000ffff038224 */ /* 0x000fe200078e0010 */
[----:B------:R-:W-:Y:S01]  /*1920*/  IADD3 R2, R11, R15, RZ ;  /* 0x0000000f0b027210 */ /* 0x000fe20007ffe0ff */
[----:B------:R-:W-:Y:S01]  /*1930*/  IMAD.IADD R7, R7, 0x1, R12 ;  /* 0x0000000107077824 */ /* 0x000fe200078e020c */
[C---:B------:R-:W-:Y:S01]  /*1940*/  LEA R11, P1, R10.reuse, c[0x0][0x160], 0x1 ;  /* 0x000058000a0b7a11 */ /* 0x040fe200078208ff */
[----:B------:R-:W-:Y:S01]  /*1950*/  IMAD R12, R3, c[0x0][0x1f0], RZ ;  /* 0x00007c00030c7a24 */ /* 0x000fe200078e02ff */
[----:B------:R-:W-:Y:S01]  /*1960*/  SEL R13, RZ, 0x8, P6 ;  /* 0x00000008ff0d7807 */ /* 0x000fe20003000000 */
[----:B------:R1:W-:Y:S01]  /*1970*/  STL [R1+0xc], R23 ;  /* 0x00000c1701007387 */ /* 0x0003e20000100800 */
[----:B------:R-:W-:Y:S01]  /*1980*/  LEA.HI.X R10, R10, c[0x0][0x164], R2, 0x1, P1 ;  /* 0x000059000a0a7a11 */ /* 0x000fe200008f0c02 */
[----:B------:R-:W-:Y:S01]  /*1990*/  @P0 IMAD.MOV.U32 R2, RZ, RZ, R17 ;  /* 0x000000ffff020224 */ /* 0x000fe200078e0011 */
[----:B------:R-:W-:-:S02]  /*19a0*/  @!P0 MOV R2, R18 ;  /* 0x0000001200028202 */ /* 0x000fc40000000f00 */
[----:B------:R-:W-:Y:S01]  /*19b0*/  LOP3.LUT R28, R13, R28, R14, 0xfe, !PT ;  /* 0x0000001c0d1c7212 */ /* 0x000fe200078efe0e */
[----:B------:R-:W-:Y:S01]  /*19c0*/  IMAD R13, R3, c[0x0][0x218], RZ ;  /* 0x00008600030d7a24 */ /* 0x000fe200078e02ff */
[----:B------:R-:W-:Y:S01]  /*19d0*/  ISETP.GE.AND P0, PT, R24, c[0x0][0x198], PT ;  /* 0x0000660018007a0c */ /* 0x000fe20003f06270 */
[----:B------:R-:W-:Y:S01]  /*19e0*/  IMAD.WIDE.U32 R18, R2, c[0x0][0x1f0], R8 ;  /* 0x00007c0002127a25 */ /* 0x000fe200078e0008 */
[----:B------:R-:W-:Y:S02]  /*19f0*/  ISETP.GE.AND P3, PT, R4, c[0x0][0x198], PT ;  /* 0x0000660004007a0c */ /* 0x000fe40003f66270 */
[----:B------:R-:W-:Y:S01]  /*1a00*/  P2R R8, PR, RZ, 0x1 ;  /* 0x00000001ff087803 */ /* 0x000fe20000000000 */
[----:B------:R-:W-:Y:S01]  /*1a10*/  IMAD.WIDE.U32 R14, R2, c[0x0][0x218], R6 ;  /* 0x00008600020e7a25 */ /* 0x000fe200078e0006 */
[----:B------:R1:W-:Y:S01]  /*1a20*/  STL.64 [R1+0x20], R18 ;  /* 0x0000201201007387 */ /* 0x0003e20000100a00 */
[----:B------:R-:W-:Y:S02]  /*1a30*/  IADD3 R7, R20, R21, RZ ;  /* 0x0000001514077210 */ /* 0x000fe40007ffe0ff */
[C---:B------:R-:W-:Y:S01]  /*1a40*/  IMAD R3, R2.reuse, c[0x0][0x1f4], R12 ;  /* 0x00007d0002037a24 */ /* 0x040fe200078e020c */
[----:B------:R1:W-:Y:S01]  /*1a50*/  STL.64 [R1+0x28], R14 ;  /* 0x0000280e01007387 */ /* 0x0003e20000100a00 */
[----:B------:R-:W-:Y:S01]  /*1a60*/  IMAD R2, R2, c[0x0][0x21c], R13 ;  /* 0x0000870002027a24 */ /* 0x000fe200078e020d */
[----:B------:R-:W-:Y:S01]  /*1a70*/  ISETP.GE.AND P2, PT, R5, c[0x0][0x198], PT ;  /* 0x0000660005007a0c */ /* 0x000fe20003f46270 */
[----:B------:R-:W-:-:S03]  /*1a80*/  IMAD.IADD R3, R19, 0x1, R3 ;  /* 0x0000000113037824 */ /* 0x000fc600078e0203 */
[----:B------:R-:W-:Y:S02]  /*1a90*/  IADD3 R2, R15, R2, RZ ;  /* 0x000000020f027210 */ /* 0x000fe40007ffe0ff */
[----:B------:R1:W-:Y:S04]  /*1aa0*/  STL [R1+0x30], R3 ;  /* 0x0000300301007387 */ /* 0x0003e80000100800 */
[----:B------:R1:W-:Y:S01]  /*1ab0*/  STL [R1+0x34], R2 ;  /* 0x0000340201007387 */ /* 0x0003e20000100800 */
[----:B------:R-:W-:Y:S05]  /*1ac0*/  BRA.DIV ~URZ, `(.L_x_2152) ;  /* 0x000139e27f007947 */ /* 0x000fea000b800000 */
[----:B------:R2:W3:Y:S02]  /*1ad0*/  SHFL.IDX PT, R6, R10, RZ, 0x181f ;  /* 0x00181fff0a067589 */ /* 0x0004e400000e0000 */
.L_x_2184:
[----:B------:R-:W-:Y:S05]  /*1ae0*/  BRA.DIV ~URZ, `(.L_x_2153) ;  /* 0x00013a327f007947 */ /* 0x000fea000b800000 */
[----:B-1----:R1:W4:Y:S02]  /*1af0*/  SHFL.IDX PT, R2, R11, RZ, 0x181f ;  /* 0x00181fff0b027589 */ /* 0x00232400000e0000 */
.L_x_2185:
[----:B------:R-:W-:Y:S01]  /*1b00*/  MOV R18, c[0x0][0x168] ;  /* 0x00005a0000127a02 */ /* 0x000fe20000000f00 */
[----:B------:R-:W-:Y:S04]  /*1b10*/  BSSY B0, `(.L_x_2154) ;  /* 0x0000018000007945 */ /* 0x000fe80003800000 */
[----:B------:R-:W-:-:S05]  /*1b20*/  IMAD R18, R18, c[0x0][0x2c4], RZ ;  /* 0x0000b10012127a24 */ /* 0x000fca00078e02ff */
[----:B------:R-:W-:-:S13]  /*1b30*/  ISETP.GE.AND P0, PT, R7, R18, PT ;  /* 0x000000120700720c */ /* 0x000fda0003f06270 */
[----:B------:R-:W-:Y:S05]  /*1b40*/  @P0 BRA `(.L_x_2155) ;  /* 0x0000014000000947 */ /* 0x000fea0003800000 */
[----:B------:R-:W5:Y:S04]  /*1b50*/  LDL R12, [R1+0x68] ;  /* 0x00006800010c7983 */ /* 0x000f680000100800 */
[----:B--2---:R-:W2:Y:S04]  /*1b60*/  LDL R9, [R1+0x64] ;  /* 0x0000640001097983 */ /* 0x004ea80000100800 */
[----:B----4-:R-:W4:Y:S04]  /*1b70*/  LDL R3, [R1+0x60] ;  /* 0x0000600001037983 */ /* 0x010f280000100800 */
[----:B---3--:R-:W3:Y:S01]  /*1b80*/  LDL.64 R20, [R1+0x40] ;  /* 0x0000400001147983 */ /* 0x008ee20000100a00 */
[----:B------:R-:W-:-:S02]  /*1b90*/  LEA R16, P0, R0, R2, 0x1 ;  /* 0x0000000200107211 */ /* 0x000fc400078008ff */
[----:B------:R-:W-:Y:S02]  /*1ba0*/  ISETP.NE.AND P1, PT, R8, RZ, PT ;  /* 0x000000ff0800720c */ /* 0x000fe40003f25270 */
[----:B-----5:R-:W-:Y:S02]  /*1bb0*/  LEA.HI.X R17, R0, R6, R12, 0x1, P0 ;  /* 0x0000000600117211 */ /* 0x020fe400000f0c0c */
[----:B------:R-:W-:-:S04]  /*1bc0*/  LEA R14, P0, R4, R2, 0x1 ;  /* 0x00000002040e7211 */ /* 0x000fc800078008ff */
[----:B--2---:R-:W-:Y:S02]  /*1bd0*/  LEA.HI.X R15, R4, R6, R9, 0x1, P0 ;  /* 0x00000006040f7211 */ /* 0x004fe400000f0c09 */
[----:B------:R-:W-:-:S04]  /*1be0*/  LEA R12, P0, R5, R2, 0x1 ;  /* 0x00000002050c7211 */ /* 0x000fc800078008ff */
[----:B----4-:R-:W-:Y:S01]  /*1bf0*/  LEA.HI.X R13, R5, R6, R3, 0x1, P0 ;  /* 0x00000006050d7211 */ /* 0x010fe200000f0c03 */
[----:B------:R-:W-:-:S04]  /*1c00*/  IMAD.MOV.U32 R3, RZ, RZ, R6 ;  /* 0x000000ffff037224 */ /* 0x000fc800078e0006 */
[----:B---3--:R-:W-:-:S05]  /*1c10*/  IMAD.WIDE R2, R20, 0x2, R2 ;  /* 0x0000000214027825 */ /* 0x008fca00078e0202 */
[----:B------:R-:W-:Y:S01]  /*1c20*/  @!PT LDS RZ, [RZ] ;  /* 0x00000000fffff984 */ /* 0x000fe20000000800 */
[----:B------:R-:W-:Y:S01]  /*1c30*/  @!PT LDS RZ, [RZ] ;  /* 0x00000000fffff984 */ /* 0x000fe20000000800 */
[----:B------:R-:W-:Y:S01]  /*1c40*/  @!PT LDS RZ, [RZ] ;  /* 0x00000000fffff984 */ /* 0x000fe20000000800 */
[----:B------:R2:W-:Y:S04]  /*1c50*/  LDGSTS.E.BYPASS.LTC128B.128 [R251+0x18100], [R2.64], !P1 ;  /* 0x1810000002fb7fae */ /* 0x0005e8000c901d46 */
[----:B------:R2:W-:Y:S04]  /*1c60*/  LDGSTS.E.BYPASS.LTC128B.128 [R251+0x1c100], [R16.64], !P4 ;  /* 0x1c10000010fb7fae */ /* 0x0005e8000e101d46 */
[----:B------:R2:W-:Y:S04]  /*1c70*/  LDGSTS.E.BYPASS.LTC128B.128 [R251+0x20100], [R14.64], !P3 ;  /* 0x201000000efb7fae */ /* 0x0005e8000d901d46 */
[----:B------:R2:W-:Y:S02]  /*1c80*/  LDGSTS.E.BYPASS.LTC128B.128 [R251+0x24100], [R12.64], !P2 ;  /* 0x241000000cfb7fae */ /* 0x0005e4000d101d46 */
.L_x_2155:
[----:B------:R-:W-:Y:S05]  /*1c90*/  BSYNC B0 ;  /* 0x0000000000007941 */ /* 0x000fea0003800000 */
.L_x_2154:
[----:B------:R-:W-:Y:S05]  /*1ca0*/  BRA.DIV ~URZ, `(.L_x_2156) ;  /* 0x000138e27f007947 */ /* 0x000fea000b800000 */
[----:B---3--:R3:W1:Y:S04]  /*1cb0*/  SHFL.IDX PT, R6, R10, 0x1, 0x181f ;  /* 0x00381f000a067f89 */ /* 0x00866800000e0000 */
[----:B--2-4-:R3:W2:Y:S02]  /*1cc0*/  SHFL.IDX PT, R2, R11, 0x1, 0x181f ;  /* 0x00381f000b027f89 */ /* 0x0146a400000e0000 */
.L_x_2186:
[----:B------:R-:W-:Y:S01]  /*1cd0*/  IADD3 R3, R7, 0x20, RZ ;  /* 0x0000002007037810 */ /* 0x000fe20007ffe0ff */
[----:B------:R-:W-:Y:S03]  /*1ce0*/  BSSY B0, `(.L_x_2157) ;  /* 0x0000017000007945 */ /* 0x000fe60003800000 */
[----:B------:R-:W-:-:S13]  /*1cf0*/  ISETP.GE.AND P0, PT, R3, R18, PT ;  /* 0x000000120300720c */ /* 0x000fda0003f06270 */
[----:B------:R-:W-:Y:S05]  /*1d00*/  @P0 BRA `(.L_x_2158) ;  /* 0x0000014000000947 */ /* 0x000fea0003800000 */
[----:B------:R-:W4:Y:S04]  /*1d10*/  LDL R13, [R1+0x68] ;  /* 0x00006800010d7983 */ /* 0x000f280000100800 */
[----:B------:R-:W5:Y:S04]  /*1d20*/  LDL R12, [R1+0x64] ;  /* 0x00006400010c7983 */ /* 0x000f680000100800 */
[----:B---3--:R-:W3:Y:S04]  /*1d30*/  LDL.64 R20, [R1+0x40] ;  /* 0x0000400001147983 */ /* 0x008ee80000100a00 */
[----:B--2---:R-:W2:Y:S01]  /*1d40*/  LDL R9, [R1+0x60] ;  /* 0x0000600001097983 */ /* 0x004ea20000100800 */
[----:B------:R-:W-:-:S02]  /*1d50*/  LEA R16, P0, R0, R2, 0x1 ;  /* 0x0000000200107211 */ /* 0x000fc400078008ff */
[----:B------:R-:W-:Y:S01]  /*1d60*/  ISETP.NE.AND P1, PT, R8, RZ, PT ;  /* 0x000000ff0800720c */ /* 0x000fe20003f25270 */
[----:B-1----:R-:W-:Y:S01]  /*1d70*/  IMAD.MOV.U32 R3, RZ, RZ, R6 ;  /* 0x000000ffff037224 */ /* 0x002fe200078e0006 */
[----:B----4-:R-:W-:Y:S02]  /*1d80*/  LEA.HI.X R17, R0, R6, R13, 0x1, P0 ;  /* 0x0000000600117211 */ /* 0x010fe400000f0c0d */
[----:B------:R-:W-:-:S04]  /*1d90*/  LEA R14, P0, R4, R2, 0x1 ;  /* 0x00000002040e7211 */ /* 0x000fc800078008ff */
[----:B-----5:R-:W-:Y:S02]  /*1da0*/  LEA.HI.X R15, R4, R6, R12, 0x1, P0 ;  /* 0x00000006040f7211 */ /* 0x020fe400000f0c0c */
[----:B------:R-:W-:Y:S01]  /*1db0*/  LEA R12, P0, R5, R2, 0x1 ;  /* 0x00000002050c7211 */ /* 0x000fe200078008ff */
[----:B---3--:R-:W-:-:S03]  /*1dc0*/  IMAD.WIDE R2, R20, 0x2, R2 ;  /* 0x0000000214027825 */ /* 0x008fc600078e0202 */
[----:B--2---:R-:W-:Y:S02]  /*1dd0*/  LEA.HI.X R13, R5, R6, R9, 0x1, P0 ;  /* 0x00000006050d7211 */ /* 0x004fe400000f0c09 */
[----:B------:R-:W-:Y:S01]  /*1de0*/  @!PT LDS RZ, [RZ] ;  /* 0x00000000fffff984 */ /* 0x000fe20000000800 */
[----:B------:R-:W-:Y:S01]  /*1df0*/  @!PT LDS RZ, [RZ] ;  /* 0x00000000fffff984 */ /* 0x000fe20000000800 */
[----:B------:R-:W-:Y:S01]  /*1e00*/  @!PT LDS RZ, [RZ] ;  /* 0x00000000fffff984 */ /* 0x000fe20000000800 */
[----:B------:R1:W-:Y:S04]  /*1e10*/  LDGSTS.E.BYPASS.LTC128B.128 [R251+0x19100], [R2.64], !P1 ;  /* 0x1910000002fb7fae */ /* 0x0003e8000c901d46 */
[----:B------:R1:W-:Y:S04]  /*1e20*/  LDGSTS.E.BYPASS.LTC128B.128 [R251+0x1d100], [R16.64], !P4 ;  /* 0x1d10000010fb7fae */ /* 0x0003e8000e101d46 */
[----:B------:R1:W-:Y:S04]  /*1e30*/  LDGSTS.E.BYPASS.LTC128B.128 [R251+0x21100], [R14.64], !P3 ;  /* 0x211000000efb7fae */ /* 0x0003e8000d901d46 */
[----:B------:R1:W-:Y:S02]  /*1e40*/  LDGSTS.E.BYPASS.LTC128B.128 [R251+0x25100], [R12.64], !P2 ;  /* 0x251000000cfb7fae */ /* 0x0003e4000d101d46 */
.L_x_2158:
[----:B------:R-:W-:Y:S05]  /*1e50*/  BSYNC B0 ;  /* 0x0000000000007941 */ /* 0x000fea0003800000 */
.L_x_2157:
[----:B------:R-:W-:Y:S05]  /*1e60*/  BRA.DIV ~URZ, `(.L_x_2159) ;  /* 0x000137f27f007947 */ /* 0x000fea000b800000 */
[----:B-1----:R1:W4:Y:S02]  /*1e70*/  SHFL.IDX PT, R6, R10, 0x2, 0x181f ;  /* 0x00581f000a067f89 */ /* 0x00232400000e0000 */
.L_x_2187:
[----:B------:R-:W-:Y:S05]  /*1e80*/  BRA.DIV ~URZ, `(.L_x_2160) ;  /* 0x000138427f007947 */ /* 0x000fea000b800000 */
[----:B--2---:R2:W1:Y:S02]  /*1e90*/  SHFL.IDX PT, R2, R11, 0x2, 0x181f ;  /* 0x00581f000b027f89 */ /* 0x00446400000e0000 */
.L_x_2188:
[----:B------:R-:W-:Y:S01]  /*1ea0*/  IADD3 R3, R7, 0x40, RZ ;  /* 0x0000004007037810 */ /* 0x000fe20007ffe0ff */
[----:B------:R-:W-:Y:S03]  /*1eb0*/  BSSY B0, `(.L_x_2161) ;  /* 0x0000017000007945 */ /* 0x000fe60003800000 */
[----:B------:R-:W-:-:S13]  /*1ec0*/  ISETP.GE.AND P0, PT, R3, R18, PT ;  /* 0x000000120300720c */ /* 0x000fda0003f06270 */
[----:B------:R-:W-:Y:S05]  /*1ed0*/  @P0 BRA `(.L_x_2162) ;  /* 0x0000014000000947 */ /* 0x000fea0003800000 */
[----:B------:R-:W5:Y:S04]  /*1ee0*/  LDL R13, [R1+0x68] ;  /* 0x00006800010d7983 */ /* 0x000f680000100800 */
[----:B--2---:R-:W2:Y:S04]  /*1ef0*/  LDL R12, [R1+0x64] ;  /* 0x00006400010c7983 */ /* 0x004ea80000100800 */
[----:B---3--:R-:W3:Y:S04]  /*1f00*/  LDL.64 R20, [R1+0x40] ;  /* 0x0000400001147983 */ /* 0x008ee80000100a00 */
[----:B----4-:R-:W4:Y:S01]  /*1f10*/  LDL R9, [R1+0x60] ;  /* 0x0000600001097983 */ /* 0x010f220000100800 */
[----:B-1----:R-:W-:-:S02]  /*1f20*/  LEA R16, P0, R0, R2, 0x1 ;  /* 0x0000000200107211 */ /* 0x002fc400078008ff */
[----:B------:R-:W-:Y:S01]  /*1f30*/  ISETP.NE.AND P1, PT, R8, RZ, PT ;  /* 0x000000ff0800720c */ /* 0x000fe20003f25270 */
[----:B------:R-:W-:Y:S01]  /*1f40*/  IMAD.MOV.U32 R3, RZ, RZ, R6 ;  /* 0x000000ffff037224 */ /* 0x000fe200078e0006 */
[----:B-----5:R-:W-:Y:S02]  /*1f50*/  LEA.HI.X R17, R0, R6, R13, 0x1, P0 ;  /* 0x0000000600117211 */ /* 0x020fe400000f0c0d */
[----:B------:R-:W-:-:S04]  /*1f60*/  LEA R14, P0, R4, R2, 0x1 ;  /* 0x00000002040e7211 */ /* 0x000fc800078008ff */
[----:B--2---:R-:W-:Y:S02]  /*1f70*/  LEA.HI.X R15, R4, R6, R12, 0x1, P0 ;  /* 0x00000006040f7211 */ /* 0x004fe400000f0c0c */
[----:B------:R-:W-:Y:S01]  /*1f80*/  LEA R12, P0, R5, R2, 0x1 ;  /* 0x00000002050c7211 */ /* 0x000fe200078008ff */
[----:B---3--:R-:W-:-:S03]  /*1f90*/  IMAD.WIDE R2, R20, 0x2, R2 ;  /* 0x0000000214027825 */ /* 0x008fc600078e0202 */
[----:B----4-:R-:W-:Y:S02]  /*1fa0*/  LEA.HI.X R13, R5, R6, R9, 0x1, P0 ;  /* 0x00000006050d7211 */ /* 0x010fe400000f0c09 */
[----:B------:R-:W-:Y:S01]  /*1fb0*/  @!PT LDS RZ, [RZ] ;  /* 0x00000000fffff984 */ /* 0x000fe20000000800 */
[----:B------:R-:W-:Y:S01]  /*1fc0*/  @!PT LDS RZ, [RZ] ;  /* 0x00000000fffff984 */ /* 0x000fe20000000800 */
[----:B------:R-:W-:Y:S01]  /*1fd0*/  @!PT LDS RZ, [RZ] ;  /* 0x00000000fffff984 */ /* 0x000fe20000000800 */
[----:B------:R1:W-:Y:S04]  /*1fe0*/  LDGSTS.E.BYPASS.LTC128B.128 [R251+0x1a100], [R2.64], !P1 ;  /* 0x1a10000002fb7fae */ /* 0x0003e8000c901d46 */
[----:B------:R1:W-:Y:S04]  /*1ff0*/  LDGSTS.E.BYPASS.LTC128B.128 [R251+0x1e100], [R16.64], !P4 ;  /* 0x1e10000010fb7fae */ /* 0x0003e8000e101d46 */
[----:B------:R1:W-:Y:S04]  /*2000*/  LDGSTS.E.BYPASS.LTC128B.128 [R251+0x22100], [R14.64], !P3 ;  /* 0x221000000efb7fae */ /* 0x0003e8000d901d46 */
[----:B------:R1:W-:Y:S02]  /*2010*/  LDGSTS.E.BYPASS.LTC128B.128 [R251+0x26100], [R12.64], !P2 ;  /* 0x261000000cfb7fae */ /* 0x0003e4000d101d46 */
.L_x_2162:
[----:B------:R-:W-:Y:S05]  /*2020*/  BSYNC B0 ;  /* 0x0000000000007941 */ /* 0x000fea0003800000 */
.L_x_2161:
[----:B------:R-:W-:Y:S05]  /*2030*/  BRA.DIV ~URZ, `(.L_x_2163) ;  /* 0x000137027f007947 */ /* 0x000fea000b800000 */
[----:B----4-:R4:W2:Y:S04]  /*2040*/  SHFL.IDX PT, R6, R10, 0x3, 0x181f ;  /* 0x00781f000a067f89 */ /* 0x0108a800000e0000 */
[----:B-1----:R4:W1:Y:S02]  /*2050*/  SHFL.IDX PT, R2, R11, 0x3, 0x181f ;  /* 0x00781f000b027f89 */ /* 0x00286400000e0000 */
.L_x_2189:
[----:B---34-:R-:W3:Y:S04]  /*2060*/  LDL R10, [R1+0x68] ;  /* 0x00006800010a7983 */ /* 0x018ee80000100800 */
[----:B------:R-:W4:Y:S04]  /*2070*/  LDL R9, [R1+0x64] ;  /* 0x0000640001097983 */ /* 0x000f280000100800 */
[----:B------:R-:W5:Y:S04]  /*2080*/  LDL R3, [R1+0x60] ;  /* 0x0000600001037983 */ /* 0x000f680000100800 */
[----:B--2---:R-:W2:Y:S01]  /*2090*/  LDL.64 R154, [R1+0x40] ;  /* 0x00004000019a7983 */ /* 0x004ea20000100a00 */
[----:B------:R-:W-:-:S04]  /*20a0*/  IADD3 R7, R7, 0x60, RZ ;  /* 0x0000006007077810 */ /* 0x000fc80007ffe0ff */
[----:B------:R-:W-:-:S13]  /*20b0*/  ISETP.GE.AND P0, PT, R7, R18, PT ;  /* 0x000000120700720c */ /* 0x000fda0003f06270 */
[----:B-1----:R-:W-:-:S04]  /*20c0*/  @!P0 LEA R12, P1, R0, R2, 0x1 ;  /* 0x00000002000c8211 */ /* 0x002fc800078208ff */
[----:B---3--:R-:W-:Y:S02]  /*20d0*/  @!P0 LEA.HI.X R13, R0, R6, R10, 0x1, P1 ;  /* 0x00000006000d8211 */ /* 0x008fe400008f0c0a */
[----:B------:R-:W-:-:S04]  /*20e0*/  @!P0 LEA R10, P1, R4, R2, 0x1 ;  /* 0x00000002040a8211 */ /* 0x000fc800078208ff */
[----:B----4-:R-:W-:Y:S02]  /*20f0*/  @!P0 LEA.HI.X R11, R4, R6, R9, 0x1, P1 ;  /* 0x00000006040b8211 */ /* 0x010fe400008f0c09 */
[----:B------:R-:W-:-:S04]  /*2100*/  @!P0 LEA R4, P1, R5, R2, 0x1 ;  /* 0x0000000205048211 */ /* 0x000fc800078208ff */
[----:B-----5:R-:W-:Y:S01]  /*2110*/  @!P0 LEA.HI.X R5, R5, R6, R3, 0x1, P1 ;  /* 0x0000000605058211 */ /* 0x020fe200008f0c03 */
[----:B------:R-:W-:Y:S01]  /*2120*/  @!P0 IMAD.MOV.U32 R3, RZ, RZ, R6 ;  /* 0x000000ffff038224 */ /* 0x000fe200078e0006 */
[----:B------:R-:W-:-:S03]  /*2130*/  ISETP.NE.AND P1, PT, R8, RZ, PT ;  /* 0x000000ff0800720c */ /* 0x000fc60003f25270 */
[----:B--2---:R-:W-:-:S10]  /*2140*/  @!P0 IMAD.WIDE R2, R154, 0x2, R2 ;  /* 0x000000029a028825 */ /* 0x004fd400078e0202 */
[----:B------:R-:W-:Y:S01]  /*2150*/  @!PT LDS RZ, [RZ] ;  /* 0x00000000fffff984 */ /* 0x000fe20000000800 */
[----:B------:R-:W-:Y:S01]  /*2160*/  @!PT LDS RZ, [RZ] ;  /* 0x00000000fffff984 */ /* 0x000fe20000000800 */
[----:B------:R-:W-:Y:S01]  /*2170*/  @!PT LDS RZ, [RZ] ;  /* 0x00000000fffff984 */ /* 0x000fe20000000800 */
[----:B------:R1:W-:Y:S04]  /*2180*/  @!P0 LDGSTS.E.BYPASS.LTC128B.128 [R251+0x1b100], [R2.64], !P1 ;  /* 0x1b10000002fb8fae */ /* 0x0003e8000c901d46 */
[----:B------:R1:W-:Y:S04]  /*2190*/  @!P0 LDGSTS.E.BYPASS.LTC128B.128 [R251+0x1f100], [R12.64], !P4 ;  /* 0x1f1000000cfb8fae */ /* 0x0003e8000e101d46 */
[----:B------:R1:W-:Y:S04]  /*21a0*/  @!P0 LDGSTS.E.BYPASS.LTC128B.128 [R251+0x23100], [R10.64], !P3 ;  /* 0x231000000afb8fae */ /* 0x0003e8000d901d46 */
[----:B------:R1:W-:Y:S04]  /*21b0*/  @!P0 LDGSTS.E.BYPASS.LTC128B.128 [R251+0x27100], [R4.64], !P2 ;  /* 0x2710000004fb8fae */ /* 0x0003e8000d101d46 */
[----:B------:R-:W0:Y:S01]  /*21c0*/  LDGDEPBAR ;  /* 0x00000000000079af */ /* 0x000e220000000000 */
[----:B------:R-:W-:Y:S02]  /*21d0*/  WARPSYNC 0xffffffff ;  /* 0xffffffff00007948 */ /* 0x000fe40003800000 */
[----:B------:R-:W2:Y:S04]  /*21e0*/  LDL R156, [R1+0x38] ;  /* 0x00003800019c7983 */ /* 0x000ea80000100800 */
[----:B------:R-:W3:Y:S04]  /*21f0*/  LDL.64 R20, [R1+0x20] ;  /* 0x0000200001147983 */ /* 0x000ee80000100a00 */
[----:B------:R-:W4:Y:S04]  /*2200*/  LDL R9, [R1+0x30] ;  /* 0x0000300001097983 */ /* 0x000f280000100800 */
[----:B------:R-:W5:Y:S04]  /*2210*/  LDL R157, [R1+0xc] ;  /* 0x00000c00019d7983 */ /* 0x000f680000100800 */
[----:B------:R-:W5:Y:S04]  /*2220*/  LDL R16, [R1+0x34] ;  /* 0x0000340001107983 */ /* 0x000f680000100800 */
[----:B------:R-:W5:Y:S04]  /*2230*/  LDL.64 R14, [R1+0x28] ;  /* 0x00002800010e7983 */ /* 0x000f680000100a00 */
[----:B------:R-:W1:Y:S01]  /*2240*/  S2R R19, SR_TID.X ;  /* 0x0000000000137919 */ /* 0x000e620000002100 */
[----:B------:R-:W-:-:S02]  /*2250*/  MOV R149, 0xffffffa0 ;  /* 0xffffffa000957802 */ /* 0x000fc40000000f00 */
[----:B------:R-:W-:Y:S01]  /*2260*/  SHF.R.S32.HI R6, RZ, 0x1f, R148 ;  /* 0x0000001fff067819 */ /* 0x000fe20000011494 */
[----:B-1----:R-:W-:-:S04]  /*2270*/  IMAD.WIDE.U32 R4, R148, c[0x0][0x1e0], RZ ;  /* 0x0000780094047a25 */ /* 0x002fc800078e00ff */
[----:B------:R-:W-:Y:S01]  /*2280*/  IMAD R2, R6, c[0x0][0x1e0], RZ ;  /* 0x0000780006027a24 */ /* 0x000fe200078e02ff */
[----:B------:R-:W-:-:S04]  /*2290*/  SHF.R.S32.HI R17, RZ, 0x1f, R19 ;  /* 0x0000001fff117819 */ /* 0x000fc80000011413 */
[----:B------:R-:W-:-:S04]  /*22a0*/  LEA.HI R17, R17, R19, RZ, 0x3 ;  /* 0x0000001311117211 */ /* 0x000fc800078f18ff */
[----:B------:R-:W-:Y:S01]  /*22b0*/  SHF.R.S32.HI R17, RZ, 0x3, R17 ;  /* 0x00000003ff117819 */ /* 0x000fe20000011411 */
[----:B------:R-:W-:-:S05]  /*22c0*/  IMAD R2, R148, c[0x0][0x1e4], R2 ;  /* 0x0000790094027a24 */ /* 0x000fca00078e0202 */
[----:B------:R-:W-:-:S05]  /*22d0*/  IADD3 R2, R5, R2, RZ ;  /* 0x0000000205027210 */ /* 0x000fca0007ffe0ff */
[----:B------:R-:W-:Y:S01]  /*22e0*/  IMAD R3, R2, 0x60, RZ ;  /* 0x0000006002037824 */ /* 0x000fe200078e02ff */
[----:B------:R-:W-:Y:S01]  /*22f0*/  MOV R152, c[0x0][0x1e0] ;  /* 0x0000780000987a02 */ /* 0x000fe20000000f00 */
[----:B------:R-:W-:Y:S02]  /*2300*/  IMAD.MOV.U32 R153, RZ, RZ, c[0x0][0x1e4] ;  /* 0x00007900ff997624 */ /* 0x000fe400078e00ff */
[----:B------:R-:W-:-:S04]  /*2310*/  IMAD R6, R6, c[0x0][0x208], RZ ;  /* 0x0000820006067a24 */ /* 0x000fc800078e02ff */
[----:B------:R-:W-:Y:S01]  /*2320*/  IMAD R10, R148, c[0x0][0x20c], R6 ;  /* 0x00008300940a7a24 */ /* 0x000fe200078e0206 */
[----:B------:R-:W-:Y:S01]  /*2330*/  MOV R30, c[0x0][0x208] ;  /* 0x00008200001e7a02 */ /* 0x000fe20000000f00 */
[----:B------:R-:W-:-:S05]  /*2340*/  IMAD.MOV.U32 R29, RZ, RZ, 0x6 ;  /* 0x00000006ff1d7424 */ /* 0x000fca00078e00ff */
[C---:B------:R-:W-:Y:S02]  /*2350*/  SHF.L.U64.HI R29, R30.reuse, R29, c[0x0][0x20c] ;  /* 0x000083001e1d7619 */ /* 0x040fe4000001021d */
[----:B------:R-:W-:Y:S02]  /*2360*/  SHF.L.U32 R30, R30, 0x6, RZ ;  /* 0x000000061e1e7819 */ /* 0x000fe400000006ff */
[----:B------:R-:W-:Y:S01]  /*2370*/  LOP3.LUT P2, RZ, R28, 0x8, RZ, 0xc0, !PT ;  /* 0x000000081cff7812 */ /* 0x000fe2000784c0ff */
[----:B------:R-:W-:Y:S01]  /*2380*/  BAR.SYNC.DEFER_BLOCKING 0x0 ;  /* 0x0000000000007b1d */ /* 0x000fe20000010000 */
[----:B--2---:R-:W-:-:S05]  /*2390*/  IMAD R149, R156, R149, 0x60 ;  /* 0x000000609c957424 */ /* 0x004fca00078e0295 */
[----:B------:R-:W-:-:S04]  /*23a0*/  IADD3 R0, R149, c[0x0][0x1d0], -R17 ;  /* 0x0000740095007a10 */ /* 0x000fc80007ffe811 */
[----:B------:R-:W-:Y:S01]  /*23b0*/  ISETP.GE.AND P0, PT, R0, 0x1, PT ;  /* 0x000000010000780c */ /* 0x000fe20003f06270 */
[----:B----4-:R-:W-:Y:S01]  /*23c0*/  IMAD.MOV.U32 R151, RZ, RZ, R9 ;  /* 0x000000ffff977224 */ /* 0x010fe200078e0009 */
[----:B---3--:R-:W-:-:S05]  /*23d0*/  MOV R150, R20 ;  /* 0x0000001400967202 */ /* 0x008fca0000000f00 */
[----:B------:R-:W-:Y:S01]  /*23e0*/  IMAD.WIDE.U32 R4, R4, 0x60, R150 ;  /* 0x0000006004047825 */ /* 0x000fe200078e0096 */
[----:B-----5:R-:W-:-:S04]  /*23f0*/  LOP3.LUT P3, RZ, R157, 0x2, RZ, 0xc0, !PT ;  /* 0x000000029dff7812 */ /* 0x020fc8000786c0ff */
[----:B------:R-:W-:Y:S02]  /*2400*/  IADD3 R5, R5, R3, RZ ;  /* 0x0000000305057210 */ /* 0x000fe40007ffe0ff */
[----:B------:R-:W-:Y:S02]  /*2410*/  @P0 LEA R2, P1, R4, c[0x0][0x1c8], 0x1 ;  /* 0x0000720004020a11 */ /* 0x000fe400078208ff */
[----:B------:R-:W-:Y:S02]  /*2420*/  @P0 ISETP.GE.AND P5, PT, R154, c[0x0][0x1d4], PT ;  /* 0x000075009a000a0c */ /* 0x000fe40003fa6270 */
[----:B------:R-:W-:Y:S02]  /*2430*/  LOP3.LUT P4, RZ, R157, 0x1, RZ, 0xc0, !PT ;  /* 0x000000019dff7812 */ /* 0x000fe4000788c0ff */
[----:B------:R-:W-:Y:S02]  /*2440*/  @P0 LEA.HI.X R3, R4, c[0x0][0x1cc], R5, 0x1, P1 ;  /* 0x0000730004030a11 */ /* 0x000fe400008f0c05 */
[----:B------:R-:W-:-:S07]  /*2450*/  ISETP.GE.AND P1, PT, R0, 0x21, PT ;  /* 0x000000210000780c */ /* 0x000fce0003f26270 */
[----:B------:R-:W-:Y:S01]  /*2460*/  @!PT LDS RZ, [RZ] ;  /* 0x00000000fffff984 */ /* 0x000fe20000000800 */
[----:B------:R-:W-:Y:S01]  /*2470*/  @!PT LDS RZ, [RZ] ;  /* 0x00000000fffff984 */ /* 0x000fe20000000800 */
[----:B------:R-:W-:Y:S01]  /*2480*/  @!PT LDS RZ, [RZ] ;  /* 0x00000000fffff984 */ /* 0x000fe20000000800 */
[----:B------:R1:W-:Y:S04]  /*2490*/  @P0 LDGSTS.E.BYPASS.LTC128B.128 [R251+0xc100], [R2.64], !P5 ;  /* 0x0c10000002fb0fae */ /* 0x0003e8000e901d46 */
[----:B------:R1:W-:Y:S04]  /*24a0*/  @P0 LDGSTS.E.BYPASS.LTC128B.128 [R251+0xf100], [R2.64+0x80], !P3 ;  /* 0x0f10008002fb0fae */ /* 0x0003e8000d901d46 */
[----:B------:R1:W-:Y:S04]  /*24b0*/  @P0 LDGSTS.E.BYPASS.LTC128B.128 [R251+0x12100], [R2.64+0x100], !P4 ;  /* 0x1210010002fb0fae */ /* 0x0003e8000e101d46 */
[----:B------:R1:W-:Y:S01]  /*24c0*/  @P0 LDGSTS.E.BYPASS.LTC128B.128 [R251+0x15100], [R2.64+0x180], !P6 ;  /* 0x1510018002fb0fae */ /* 0x0003e2000f101d46 */
[----:B------:R-:W-:Y:S01]  /*24d0*/  @P1 ISETP.GE.AND P5, PT, R154, c[0x0][0x1d4], PT ;  /* 0x000075009a001a0c */ /* 0x000fe20003fa6270 */
[----:B------:R-:W-:Y:S01]  /*24e0*/  IMAD.WIDE.U32 R8, R148, c[0x0][0x208], RZ ;  /* 0x0000820094087a25 */ /* 0x000fe200078e00ff */
[----:B------:R-:W-:-:S03]  /*24f0*/  MOV R6, R14 ;  /* 0x0000000e00067202 */ /* 0x000fc60000000f00 */
[----:B------:R-:W-:Y:S02]  /*2500*/  IMAD.IADD R9, R9, 0x1, R10 ;  /* 0x0000000109097824 */ /* 0x000fe400078e020a */
[C---:B------:R-:W-:Y:S01]  /*2510*/  IMAD.WIDE.U32 R10, R152.reuse, 0x40, RZ ;  /* 0x00000040980a7825 */ /* 0x040fe200078e00ff */
[----:B-1----:R-:W-:-:S04]  /*2520*/  @P1 LEA R3, P0, R152, R4, 0x5 ;  /* 0x0000000498031211 */ /* 0x002fc800078028ff */
[----:B------:R-:W-:Y:S02]  /*2530*/  @P1 LEA.HI.X R7, R152, R5, R153, 0x5, P0 ;  /* 0x0000000598071211 */ /* 0x000fe400000f2c99 */
[----:B------:R-:W-:-:S04]  /*2540*/  @P1 LEA R2, P0, R3, c[0x0][0x1c8], 0x1 ;  /* 0x0000720003021a11 */ /* 0x000fc800078008ff */
[----:B------:R-:W-:Y:S02]  /*2550*/  @P1 LEA.HI.X R3, R3, c[0x0][0x1cc], R7, 0x1, P0 ;  /* 0x0000730003031a11 */ /* 0x000fe400000f0c07 */
[----:B------:R-:W-:Y:S02]  /*2560*/  ISETP.GE.AND P0, PT, R0, 0x41, PT ;  /* 0x000000410000780c */ /* 0x000fe40003f06270 */
[----:B------:R-:W-:Y:S01]  /*2570*/  MOV R7, R16 ;  /* 0x0000001000077202 */ /* 0x000fe20000000f00 */
[----:B------:R1:W-:Y:S04]  /*2580*/  @P1 LDGSTS.E.BYPASS.LTC128B.128 [R251+0xd100], [R2.64], !P5 ;  /* 0x0d10000002fb1fae */ /* 0x0003e8000e901d46 */
[----:B------:R1:W-:Y:S01]  /*2590*/  @P1 LDGSTS.E.BYPASS.LTC128B.128 [R251+0x10100], [R2.64+0x80], !P3 ;  /* 0x1010008002fb1fae */ /* 0x0003e2000d901d46 */
[----:B------:R-:W-:-:S03]  /*25a0*/  IMAD.WIDE.U32 R6, R8, 0x60, R6 ;  /* 0x0000006008067825 */ /* 0x000fc600078e0006 */
[----:B------:R1:W-:Y:S04]  /*25b0*/  @P1 LDGSTS.E.BYPASS.LTC128B.128 [R251+0x13100], [R2.64+0x100], !P4 ;  /* 0x1310010002fb1fae */ /* 0x0003e8000e101d46 */
[----:B------:R1:W-:Y:S01]  /*25c0*/  @P1 LDGSTS.E.BYPASS.LTC128B.128 [R251+0x16100], [R2.64+0x180], !P6 ;  /* 0x1610018002fb1fae */ /* 0x0003e2000f101d46 */
[----:B------:R-:W-:Y:S02]  /*25d0*/  @P0 IADD3 R8, P1, R4, R10, RZ ;  /* 0x0000000a04080210 */ /* 0x000fe40007f3e0ff */
[----:B------:R-:W-:Y:S02]  /*25e0*/  @P0 ISETP.GE.AND P5, PT, R154, c[0x0][0x1d4], PT ;  /* 0x000075009a000a0c */ /* 0x000fe40003fa6270 */
[----:B-1----:R-:W-:Y:S01]  /*25f0*/  SHF.L.U32 R2, R153, 0x6, RZ ;  /* 0x0000000699027819 */ /* 0x002fe200000006ff */
[----:B------:R-:W-:-:S03]  /*2600*/  IMAD R3, R9, 0x60, RZ ;  /* 0x0000006009037824 */ /* 0x000fc600078e02ff */
[----:B------:R-:W-:Y:S02]  /*2610*/  @P0 IADD3.X R5, R5, R11, R2, P1, !PT ;  /* 0x0000000b05050210 */ /* 0x000fe40000ffe402 */
[----:B------:R-:W-:Y:S02]  /*2620*/  LEA R2, P1, R6, c[0x0][0x1f8], 0x1 ;  /* 0x00007e0006027a11 */ /* 0x000fe400078208ff */
[----:B------:R-:W-:-:S04]  /*2630*/  IADD3 R3, R7, R3, RZ ;  /* 0x0000000307037210 */ /* 0x000fc80007ffe0ff */
[----:B------:R-:W-:Y:S02]  /*2640*/  LEA.HI.X R3, R6, c[0x0][0x1fc], R3, 0x1, P1 ;  /* 0x00007f0006037a11 */ /* 0x000fe400008f0c03 */
[----:B------:R-:W-:-:S04]  /*2650*/  @P0 LEA R4, P1, R8, c[0x0][0x1c8], 0x1 ;  /* 0x0000720008040a11 */ /* 0x000fc800078208ff */
[----:B------:R-:W-:-:S05]  /*2660*/  @P0 LEA.HI.X R5, R8, c[0x0][0x1cc], R5, 0x1, P1 ;  /* 0x0000730008050a11 */ /* 0x000fca00008f0c05 */
[----:B------:R1:W-:Y:S04]  /*2670*/  @P0 LDGSTS.E.BYPASS.LTC128B.128 [R251+0xe100], [R4.64], !P5 ;  /* 0x0e10000004fb0fae */ /* 0x0003e8000e901d46 */
[----:B------:R1:W-:Y:S04]  /*2680*/  @P0 LDGSTS.E.BYPASS.LTC128B.128 [R251+0x11100], [R4.64+0x80], !P3 ;  /* 0x1110008004fb0fae */ /* 0x0003e8000d901d46 */
[----:B------:R1:W-:Y:S04]  /*2690*/  @P0 LDGSTS.E.BYPASS.LTC128B.128 [R251+0x14100], [R4.64+0x100], !P4 ;  /* 0x1410010004fb0fae */ /* 0x0003e8000e101d46 */
[----:B------:R1:W-:Y:S04]  /*26a0*/  @P0 LDGSTS.E.BYPASS.LTC128B.128 [R251+0x17100], [R4.64+0x180], !P6 ;  /* 0x1710018004fb0fae */ /* 0x0003e8000f101d46 */
[----:B------:R-:W0:Y:S01]  /*26b0*/  LDGDEPBAR ;  /* 0x00000000000079af */ /* 0x000e220000000000 */
[----:B------:R-:W-:-:S04]  /*26c0*/  IADD3 R18, P1, P0, R30, 0x80, R2 ;  /* 0x000000801e127810 */ /* 0x000fc8000783e002 */
[----:B------:R-:W-:Y:S02]  /*26d0*/  IADD3.X R19, R29, RZ, R3, P1, P0 ;  /* 0x000000ff1d137210 */ /* 0x000fe40000fe0403 */
[----:B------:R-:W-:-:S04]  /*26e0*/  IADD3 R16, P1, P0, R30, 0x100, R2 ;  /* 0x000001001e107810 */ /* 0x000fc8000783e002 */
[----:B------:R-:W-:Y:S02]  /*26f0*/  IADD3.X R17, R29, RZ, R3, P1, P0 ;  /* 0x000000ff1d117210 */ /* 0x000fe40000fe0403 */
[----:B------:R-:W-:Y:S01]  /*2700*/  IADD3 R10, P1, P0, R30, 0x180, R2 ;  /* 0x000001801e0a7810 */ /* 0x000fe2000783e002 */
[----:B------:R-:W-:-:S04]  /*2710*/  DEPBAR.LE SB0, 0x1 ;  /* 0x000080400000791a */ /* 0x000fc80000000000 */
[----:B------:R-:W-:-:S04]  /*2720*/  DEPBAR.LE SB0, 0x0 ;  /* 0x000080000000791a */ /* 0x000fc80000000000 */
[----:B------:R-:W-:Y:S01]  /*2730*/  BAR.SYNC.DEFER_BLOCKING 0x0 ;  /* 0x0000000000007b1d */ /* 0x000fe20000010000 */
[----:B-1----:R-:W-:Y:S02]  /*2740*/  LOP3.LUT R4, R28, 0x1, RZ, 0xc0, !PT ;  /* 0x000000011c047812 */ /* 0x002fe400078ec0ff */
[----:B------:R-:W-:Y:S02]  /*2750*/  IADD3.X R11, R29, RZ, R3, P1, P0 ;  /* 0x000000ff1d0b7210 */ /* 0x000fe40000fe0403 */
[----:B------:R-:W-:-:S04]  /*2760*/  ISETP.NE.U32.AND P1, PT, R4, 0x1, PT ;  /* 0x000000010400780c */ /* 0x000fc80003f25070 */
[----:B------:R-:W-:Y:S02]  /*2770*/  ISETP.LT.OR P0, PT, R0, 0x1, P1 ;  /* 0x000000010000780c */ /* 0x000fe40000f01670 */
[----:B------:R-:W-:Y:S01]  /*2780*/  LOP3.LUT P4, RZ, R28, 0x2, RZ, 0xc0, !PT ;  /* 0x000000021cff7812 */ /* 0x000fe2000788c0ff */
[----:B------:R-:W-:Y:S04]  /*2790*/  LDSM.16.M88.4 R4, [R223] ;  /* 0x00000000df04783b */ /* 0x000fe80000000200 */
[----:B------:R-:W1:Y:S04]  /*27a0*/  LDSM.16.M88.4 R24, [R216] ;  /* 0x00000000d818783b */ /* 0x000e680000000200 */
[----:B------:R-:W2:Y:S04]  /*27b0*/  LDSM.16.M88.4 R20, [R216+0x800] ;  /* 0x00080000d814783b */ /* 0x000ea80000000200 */
[----:B------:R-:W3:Y:S04]  /*27c0*/  LDSM.16.M88.4 R40, [R216+0x1000] ;  /* 0x00100000d828783b */ /* 0x000ee80000000200 */
[----:B------:R-:W4:Y:S04]  /*27d0*/  LDSM.16.M88.4 R44, [R216+0x1800] ;  /* 0x00180000d82c783b */ /* 0x000f280000000200 */
[----:B------:R-:W5:Y:S04]  /*27e0*/  LDSM.16.M88.4 R48, [R216+0x2000] ;  /* 0x00200000d830783b */ /* 0x000f680000000200 */
[----:B------:R-:W-:Y:S04]  /*27f0*/  LDSM.16.M88.4 R60, [R216+0x2800] ;  /* 0x00280000d83c783b */ /* 0x000fe80000000200 */
[----:B------:R-:W-:Y:S04]  /*2800*/  LDSM.16.M88.4 R12, [R224] ;  /* 0x00000000e00c783b */ /* 0x000fe80000000200 */
[----:B------:R-:W-:Y:S04]  /*2810*/  LDSM.16.M88.4 R52, [R227] ;  /* 0x00000000e334783b */ /* 0x000fe80000000200 */
[----:B------:R-:W1:Y:S04]  /*2820*/  LDSM.16.M88.4 R64, [R250] ;  /* 0x00000000fa40783b */ /* 0x000e680000000200 */
[----:B------:R-:W-:Y:S04]  /*2830*/  LDSM.16.M88.4 R76, [R249] ;  /* 0x00000000f94c783b */ /* 0x000fe80000000200 */
[----:B------:R-:W1:Y:S04]  /*2840*/  LDSM.16.M88.4 R92, [R248] ;  /* 0x00000000f85c783b */ /* 0x000e680000000200 */
[----:B------:R-:W-:Y:S04]  /*2850*/  LDSM.16.M88.4 R96, [R247] ;  /* 0x00000000f760783b */ /* 0x000fe80000000200 */
        /* <DEDUP_REMOVED lines=8> */
[----:B------:R-:W-:-:S13]  /*28e0*/  ISETP.LT.OR P0, PT, R0, 0x1, !P3 ;  /* 0x000000010000780c */ /* 0x000fda0005f01670 */
[----:B------:R1:W-:Y:S01]  /*28f0*/  LDGSTS.E.BYPASS.LTC128B.128 [R251+0x6100], [R2.64+0x100], !P0 ;  /* 0x0610010002fb7fae */ /* 0x0003e2000c101d46 */
[----:B------:R-:W-:-:S13]  /*2900*/  ISETP.LT.OR P0, PT, R0, 0x1, !P2 ;  /* 0x000000010000780c */ /* 0x000fda0005701670 */
[----:B------:R1:W-:Y:S01]  /*2910*/  LDGSTS.E.BYPASS.LTC128B.128 [R251+0x9100], [R2.64+0x180], !P0 ;  /* 0x0910018002fb7fae */ /* 0x0003e2000c101d46 */
[----:B------:R-:W-:-:S04]  /*2920*/  IADD3 R8, P0, R30, R2, RZ ;  /* 0x000000021e087210 */ /* 0x000fc80007f1e0ff */
[----:B------:R-:W-:Y:S02]  /*2930*/  IADD3.X R9, R29, R3, RZ, P0, !PT ;  /* 0x000000031d097210 */ /* 0x000fe400007fe4ff */
[----:B-1----:R-:W-:-:S04]  /*2940*/  IADD3 R2, P0, R8, R30, RZ ;  /* 0x0000001e08027210 */ /* 0x002fc80007f1e0ff */
[----:B------:R-:W-:Y:S02]  /*2950*/  IADD3.X R3, R9, R29, RZ, P0, !PT ;  /* 0x0000001d09037210 */ /* 0x000fe400007fe4ff */
[----:B------:R-:W-:-:S13]  /*2960*/  ISETP.LT.OR P0, PT, R0, 0x21, P1 ;  /* 0x000000210000780c */ /* 0x000fda0000f01670 */
[----:B------:R4:W-:Y:S01]  /*2970*/  LDGSTS.E.BYPASS.LTC128B.128 [R251+0x1100], [R8.64], !P0 ;  /* 0x0110000008fb7fae */ /* 0x0009e2000c101d46 */
[----:B------:R-:W-:-:S13]  /*2980*/  ISETP.LT.OR P0, PT, R0, 0x21, !P4 ;  /* 0x000000210000780c */ /* 0x000fda0006701670 */
[----:B------:R3:W-:Y:S01]  /*2990*/  LDGSTS.E.BYPASS.LTC128B.128 [R251+0x4100], [R18.64], !P0 ;  /* 0x0410000012fb7fae */ /* 0x0007e2000c101d46 */
[----:B------:R-:W-:-:S13]  /*29a0*/  ISETP.LT.OR P0, PT, R0, 0x21, !P3 ;  /* 0x000000210000780c */ /* 0x000fda0005f01670 */
[----:B------:R3:W-:Y:S01]  /*29b0*/  LDGSTS.E.BYPASS.LTC128B.128 [R251+0x7100], [R16.64], !P0 ;  /* 0x0710000010fb7fae */ /* 0x0007e2000c101d46 */
[----:B------:R-:W-:-:S13]  /*29c0*/  ISETP.LT.OR P0, PT, R0, 0x21, !P2 ;  /* 0x000000210000780c */ /* 0x000fda0005701670 */
[----:B------:R4:W-:Y:S01]  /*29d0*/  LDGSTS.E.BYPASS.LTC128B.128 [R251+0xa100], [R10.64], !P0 ;  /* 0x0a1000000afb7fae */ /* 0x0009e2000c101d46 */
[C---:B------:R-:W-:Y:S01]  /*29e0*/  ISETP.LT.OR P0, PT, R0.reuse, 0x41, P1 ;  /* 0x000000410000780c */ /* 0x040fe20000f01670 */
[C---:B------:R-:W-:Y:S08]  /*29f0*/  HMMA.16816.F32.BF16 R36, R4.reuse, R24, RZ ;  /* 0x000000180424723c */ /* 0x040ff000000418ff */
[----:B------:R-:W-:Y:S04]  /*2a00*/  HMMA.16816.F32.BF16 R32, R4, R26, RZ ;  /* 0x0000001a0420723c */ /* 0x000fe800000418ff */
[----:B------:R1:W-:Y:S01]  /*2a10*/  LDGSTS.E.BYPASS.LTC128B.128 [R251+0x2100], [R2.64], !P0 ;  /* 0x0210000002fb7fae */ /* 0x0003e2000c101d46 */
[----:B------:R-:W-:-:S03]  /*2a20*/  ISETP.LT.OR P0, PT, R0, 0x41, !P4 ;  /* 0x000000410000780c */ /* 0x000fc60006701670 */
[C---:B--2---:R-:W-:Y:S08]  /*2a30*/  HMMA.16816.F32.BF16 R28, R4.reuse, R20, RZ ;  /* 0x00000014041c723c */ /* 0x044ff000000418ff */
[C---:B------:R-:W-:Y:S08]  /*2a40*/  HMMA.16816.F32.BF16 R24, R4.reuse, R22, RZ ;  /* 0x000000160418723c */ /* 0x040ff000000418ff */
[C---:B---3--:R-:W-:Y:S01]  /*2a50*/  HMMA.16816.F32.BF16 R16, R4.reuse, R42, RZ ;  /* 0x0000002a0410723c */ /* 0x048fe200000418ff */
[----:B------:R1:W-:Y:S07]  /*2a60*/  LDGSTS.E.BYPASS.LTC128B.128 [R251+0x5100], [R2.64+0x80], !P0 ;  /* 0x0510008002fb7fae */ /* 0x0003ee000c101d46 */
[C---:B------:R-:W-:Y:S08]  /*2a70*/  HMMA.16816.F32.BF16 R20, R4.reuse, R40, RZ ;  /* 0x000000280414723c */ /* 0x040ff000000418ff */
[C---:B----4-:R-:W-:Y:S08]  /*2a80*/  HMMA.16816.F32.BF16 R8, R4.reuse, R44, RZ ;  /* 0x0000002c0408723c */ /* 0x050ff000000418ff */
[----:B------:R-:W-:Y:S01]  /*2a90*/  HMMA.16816.F32.BF16 R40, R4, R46, RZ ;  /* 0x0000002e0428723c */ /* 0x000fe200000418ff */
[----:B------:R-:W-:-:S02]  /*2aa0*/  ISETP.LT.OR P1, PT, R0, 0x41, !P3 ;  /* 0x000000410000780c */ /* 0x000fc40005f21670 */
[----:B------:R-:W-:-:S05]  /*2ab0*/  ISETP.LT.OR P0, PT, R0, 0x41, !P2 ;  /* 0x000000410000780c */ /* 0x000fca0005701670 */
[C---:B-----5:R-:W-:Y:S06]  /*2ac0*/  HMMA.16816.F32.BF16 R56, R4.reuse, R48, RZ ;  /* 0x000000300438723c */ /* 0x060fec00000418ff */
[----:B------:R1:W-:Y:S02]  /*2ad0*/  LDGSTS.E.BYPASS.LTC128B.128 [R251+0x8100], [R2.64+0x100], !P1 ;  /* 0x0810010002fb7fae */ /* 0x0003e4000c901d46 */
[----:B------:R-:W-:Y:S02]  /*2ae0*/  HMMA.16816.F32.BF16 R84, R4, R50, RZ ;  /* 0x000000320454723c */ /* 0x000fe400000418ff */
[----:B------:R1:W-:Y:S04]  /*2af0*/  LDGSTS.E.BYPASS.LTC128B.128 [R251+0xb100], [R2.64+0x180], !P0 ;  /* 0x0b10018002fb7fae */ /* 0x0003e8000c101d46 */
[----:B------:R-:W-:Y:S02]  /*2b00*/  LDSM.16.M88.4 R44, [R222] ;  /* 0x00000000de2c783b */ /* 0x000fe40000000200 */
[C---:B------:R-:W-:Y:S02]  /*2b10*/  HMMA.16816.F32.BF16 R68, R12.reuse, R64, R28 ;  /* 0x000000400c44723c */ /* 0x040fe4000004181c */
[----:B------:R-:W-:Y:S04]  /*2b20*/  LDSM.16.M88.4 R28, [R222+0x2000] ;  /* 0x00200000de1c783b */ /* 0x000fe80000000200 */
[----:B------:R-:W-:Y:S02]  /*2b30*/  LDSM.16.M88.4 R100, [R222+0x2800] ;  /* 0x00280000de64783b */ /* 0x000fe40000000200 */
[C---:B------:R-:W-:Y:S02]  /*2b40*/  HMMA.16816.F32.BF16 R64, R12.reuse, R66, R24 ;  /* 0x000000420c40723c */ /* 0x040fe40000041818 */
[----:B------:R-:W-:Y:S04]  /*2b50*/  LDSM.16.M88.4 R108, [R219+0x1000] ;  /* 0x00100000db6c783b */ /* 0x000fe80000000200 */
[----:B------:R-:W-:Y:S02]  /*2b60*/  LDSM.16.M88.4 R116, [R219+0x1800] ;  /* 0x00180000db74783b */ /* 0x000fe40000000200 */
[C---:B------:R-:W-:Y:S02]  /*2b70*/  HMMA.16816.F32.BF16 R48, R12.reuse, R92, R8 ;  /* 0x0000005c0c30723c */ /* 0x040fe40000041808 */
[----:B------:R-:W2:Y:S04]  /*2b80*/  LDSM.16.M88.4 R8, [R226] ;  /* 0x00000000e208783b */ /* 0x000ea80000000200 */
[----:B------:R-:W-:Y:S02]  /*2b90*/  LDSM.16.M88.4 R112, [R216+0x3800] ;  /* 0x00380000d870783b */ /* 0x000fe40000000200 */
[C---:B------:R-:W-:Y:S02]  /*2ba0*/  HMMA.16816.F32.BF16 R24, R12.reuse, R94, R40 ;  /* 0x0000005e0c18723c */ /* 0x040fe40000041828 */
[----:B------:R-:W3:Y:S04]  /*2bb0*/  LDSM.16.M88.4 R40, [R222+0x800] ;  /* 0x00080000de28783b */ /* 0x000ee80000000200 */
[----:B------:R-:W-:Y:S02]  /*2bc0*/  LDSM.16.M88.4 R120, [R216+0x4000] ;  /* 0x00400000d878783b */ /* 0x000fe40000000200 */
[C---:B------:R-:W-:Y:S02]  /*2bd0*/  HMMA.16816.F32.BF16 R80, R12.reuse, R52, R36 ;  /* 0x000000340c50723c */ /* 0x040fe40000041824 */
[----:B------:R-:W4:Y:S04]  /*2be0*/  LDSM.16.M88.4 R36, [R222+0x1000] ;  /* 0x00100000de24783b */ /* 0x000f280000000200 */
[----:B------:R-:W-:Y:S02]  /*2bf0*/  LDSM.16.M88.4 R132, [R219+0x6800] ;  /* 0x00680000db84783b */ /* 0x000fe40000000200 */
[----:B------:R-:W-:Y:S02]  /*2c00*/  HMMA.16816.F32.BF16 R72, R12, R54, R32 ;  /* 0x000000360c48723c */ /* 0x000fe40000041820 */
[----:B------:R-:W5:Y:S04]  /*2c10*/  LDSM.16.M88.4 R32, [R222+0x1800] ;  /* 0x00180000de20783b */ /* 0x000f680000000200 */
[----:B------:R-:W-:Y:S02]  /*2c20*/  LDSM.16.M88.4 R140, [R233] ;  /* 0x00000000e98c783b */ /* 0x000fe40000000200 */
[C---:B------:R-:W-:Y:S02]  /*2c30*/  HMMA.16816.F32.BF16 R88, R4.reuse, R60, RZ ;  /* 0x0000003c0458723c */ /* 0x040fe400000418ff */
[----:B------:R-:W-:Y:S04]  /*2c40*/  LDSM.16.M88.4 R144, [R222+0x9000] ;  /* 0x00900000de90783b */ /* 0x000fe80000000200 */
[----:B------:R-:W-:Y:S02]  /*2c50*/  LDSM.16.M88.4 R128, [R232] ;  /* 0x00000000e880783b */ /* 0x000fe40000000200 */
[----:B------:R-:W-:Y:S02]  /*2c60*/  HMMA.16816.F32.BF16 R4, R4, R62, RZ ;  /* 0x0000003e0404723c */ /* 0x000fe400000418ff */
[----:B------:R-:W-:Y:S04]  /*2c70*/  LDSM.16.M88.4 R136, [R219+0x9000] ;  /* 0x00900000db88783b */ /* 0x000fe80000000200 */
[----:B------:R-:W0:Y:S02]  /*2c80*/  LDGDEPBAR ;  /* 0x00000000000079af */ /* 0x000e240000000000 */
[C---:B------:R-:W-:Y:S08]  /*2c90*/  HMMA.16816.F32.BF16 R52, R12.reuse, R78, R16 ;  /* 0x0000004e0c34723c */ /* 0x040ff00000041810 */
[C---:B------:R-:W-:Y:S08]  /*2ca0*/  HMMA.16816.F32.BF16 R60, R12.reuse, R76, R20 ;  /* 0x0000004c0c3c723c */ /* 0x040ff00000041814 */
[C---:B------:R-:W-:Y:S08]  /*2cb0*/  HMMA.16816.F32.BF16 R92, R12.reuse, R104, R88 ;  /* 0x000000680c5c723c */ /* 0x040ff00000041858 */
[C---:B------:R-:W-:Y:S08]  /*2cc0*/  HMMA.16816.F32.BF16 R20, R12.reuse, R96, R56 ;  /* 0x000000600c14723c */ /* 0x040ff00000041838 */
[C---:B------:R-:W-:Y:S01]  /*2cd0*/  HMMA.16816.F32.BF16 R16, R12.reuse, R98, R84 ;  /* 0x000000620c10723c */ /* 0x040fe20000041854 */
[----:B------:R-:W-:Y:S07]  /*2ce0*/  LDSM.16.M88.4 R96, [R219] ;  /* 0x00000000db60783b */ /* 0x000fee0000000200 */
[----:B------:R-:W-:Y:S01]  /*2cf0*/  HMMA.16816.F32.BF16 R88, R12, R106, R4 ;  /* 0x0000006a0c58723c */ /* 0x000fe20000041804 */
[----:B------:R-:W-:Y:S04]  /*2d00*/  LDSM.16.M88.4 R4, [R225] ;  /* 0x00000000e104783b */ /* 0x000fe80000000200 */
[----:B------:R-:W1:Y:S03]  /*2d10*/  LDSM.16.M88.4 R104, [R219+0x800] ;  /* 0x00080000db68783b */ /* 0x000e660000000200 */
[C---:B--2---:R-:W-:Y:S08]  /*2d20*/  HMMA.16816.F32.BF16 R84, R8.reuse, R44, R80 ;  /* 0x0000002c0854723c */ /* 0x044ff00000041850 */
[C---:B------:R-:W-:Y:S08]  /*2d30*/  HMMA.16816.F32.BF16 R80, R8.reuse, R46, R72 ;  /* 0x0000002e0850723c */ /* 0x040ff00000041848 */
[C---:B---3--:R-:W-:Y:S08]  /*2d40*/  HMMA.16816.F32.BF16 R12, R8.reuse, R42, R64 ;  /* 0x0000002a080c723c */ /* 0x048ff00000041840 */
[C---:B----4-:R-:W-:Y:S01]  /*2d50*/  HMMA.16816.F32.BF16 R72, R8.reuse, R38, R52 ;  /* 0x000000260848723c */ /* 0x050fe20000041834 */
[----:B------:R-:W2:Y:S07]  /*2d60*/  LDSM.16.M88.4 R52, [R219+0x2000] ;  /* 0x00200000db34783b */ /* 0x000eae0000000200 */
[C---:B-----5:R-:W-:Y:S01]  /*2d70*/  HMMA.16816.F32.BF16 R64, R8.reuse, R32, R48 ;  /* 0x000000200840723c */ /* 0x060fe20000041830 */
[----:B------:R-:W3:Y:S07]  /*2d80*/  LDSM.16.M88.4 R48, [R219+0x2800] ;  /* 0x00280000db30783b */ /* 0x000eee0000000200 */
[C---:B------:R-:W-:Y:S08]  /*2d90*/  HMMA.16816.F32.BF16 R76, R8.reuse, R40, R68 ;  /* 0x00000028084c723c */ /* 0x040ff00000041844 */
[C---:B------:R-:W-:Y:S01]  /*2da0*/  HMMA.16816.F32.BF16 R68, R8.reuse, R36, R60 ;  /* 0x000000240844723c */ /* 0x040fe2000004183c */
[----:B------:R-:W-:Y:S07]  /*2db0*/  LDSM.16.M88.4 R36, [R216+0x3000] ;  /* 0x00300000d824783b */ /* 0x000fee0000000200 */
[C---:B------:R-:W-:Y:S08]  /*2dc0*/  HMMA.16816.F32.BF16 R60, R8.reuse, R34, R24 ;  /* 0x00000022083c723c */ /* 0x040ff00000041818 */
[C---:B------:R-:W-:Y:S08]  /*2dd0*/  HMMA.16816.F32.BF16 R56, R8.reuse, R28, R20 ;  /* 0x0000001c0838723c */ /* 0x040ff00000041814 */
[C---:B------:R-:W-:Y:S01]  /*2de0*/  HMMA.16816.F32.BF16 R44, R8.reuse, R30, R16 ;  /* 0x0000001e082c723c */ /* 0x040fe20000041810 */
[----:B------:R-:W4:Y:S07]  /*2df0*/  LDSM.16.M88.4 R16, [R223+0x4000] ;  /* 0x00400000df10783b */ /* 0x000f2e0000000200 */
[C---:B------:R-:W-:Y:S01]  /*2e00*/  HMMA.16816.F32.BF16 R40, R8.reuse, R100, R92 ;  /* 0x000000640828723c */ /* 0x040fe2000004185c */
[----:B------:R-:W-:Y:S07]  /*2e10*/  LDSM.16.M88.4 R92, [R216+0x4800] ;  /* 0x00480000d85c783b */ /* 0x000fee0000000200 */
[----:B------:R-:W-:Y:S08]  /*2e20*/  HMMA.16816.F32.BF16 R32, R8, R102, R88 ;  /* 0x000000660820723c */ /* 0x000ff00000041858 */
[C---:B-1----:R-:W-:Y:S08]  /*2e30*/  HMMA.16816.F32.BF16 R12, R4.reuse, R106, R12 ;  /* 0x0000006a040c723c */ /* 0x042ff0000004180c */
[C---:B------:R-:W-:Y:S08]  /*2e40*/  HMMA.16816.F32.BF16 R28, R4.reuse, R96, R84 ;  /* 0x00000060041c723c */ /* 0x040ff00000041854 */
[C---:B------:R-:W-:Y:S08]  /*2e50*/  HMMA.16816.F32.BF16 R20, R4.reuse, R104, R76 ;  /* 0x000000680414723c */ /* 0x040ff0000004184c */
[C---:B------:R-:W-:Y:S08]  /*2e60*/  HMMA.16816.F32.BF16 R24, R4.reuse, R98, R80 ;  /* 0x000000620418723c */ /* 0x040ff00000041850 */
[C---:B------:R-:W-:Y:S08]  /*2e70*/  HMMA.16816.F32.BF16 R8, R4.reuse, R108, R68 ;  /* 0x0000006c0408723c */ /* 0x040ff00000041844 */
[C---:B------:R-:W-:Y:S08]  /*2e80*/  HMMA.16816.F32.BF16 R72, R4.reuse, R110, R72 ;  /* 0x0000006e0448723c */ /* 0x040ff00000041848 */
[C---:B------:R-:W-:Y:S08]  /*2e90*/  HMMA.16816.F32.BF16 R84, R4.reuse, R116, R64 ;  /* 0x000000740454723c */ /* 0x040ff00000041840 */
[C---:B------:R-:W-:Y:S01]  /*2ea0*/  HMMA.16816.F32.BF16 R76, R4.reuse, R118, R60 ;  /* 0x00000076044c723c */ /* 0x040fe2000004183c */
[----:B------:R-:W1:Y:S04]  /*2eb0*/  LDSM.16.M88.4 R116, [R216+0x5000] ;  /* 0x00500000d874783b */ /* 0x000e680000000200 */
[----:B------:R-:W5:Y:S03]  /*2ec0*/  LDSM.16.M88.4 R60, [R216+0x5800] ;  /* 0x00580000d83c783b */ /* 0x000f660000000200 */
[C---:B--2---:R-:W-:Y:S01]  /*2ed0*/  HMMA.16816.F32.BF16 R108, R4.reuse, R52, R56 ;  /* 0x00000034046c723c */ /* 0x044fe20000041838 */
[----:B------:R-:W-:Y:S07]  /*2ee0*/  LDSM.16.M88.4 R56, [R245] ;  /* 0x00000000f538783b */ /* 0x000fee0000000200 */
[C---:B------:R-:W-:Y:S01]  /*2ef0*/  HMMA.16816.F32.BF16 R100, R4.reuse, R54, R44 ;  /* 0x000000360464723c */ /* 0x040fe2000004182c */
[----:B------:R-:W-:Y:S04]  /*2f00*/  LDSM.16.M88.4 R52, [R244] ;  /* 0x00000000f434783b */ /* 0x000fe80000000200 */
[----:B------:R-:W-:Y:S03]  /*2f10*/  LDSM.16.M88.4 R44, [R242] ;  /* 0x00000000f22c783b */ /* 0x000fe60000000200 */
[C---:B---3--:R-:W-:Y:S01]  /*2f20*/  HMMA.16816.F32.BF16 R104, R4.reuse, R48, R40 ;  /* 0x000000300468723c */ /* 0x048fe20000041828 */
[----:B------:R-:W-:Y:S07]  /*2f30*/  LDSM.16.M88.4 R40, [R241] ;  /* 0x00000000f128783b */ /* 0x000fee0000000200 */
[----:B------:R-:W-:Y:S01]  /*2f40*/  HMMA.16816.F32.BF16 R96, R4, R50, R32 ;  /* 0x000000320460723c */ /* 0x000fe20000041820 */
[----:B------:R-:W2:Y:S04]  /*2f50*/  LDSM.16.M88.4 R4, [R224+0x4000] ;  /* 0x00400000e004783b */ /* 0x000ea80000000200 */
[----:B------:R-:W3:Y:S03]  /*2f60*/  LDSM.16.M88.4 R48, [R243] ;  /* 0x00000000f330783b */ /* 0x000ee60000000200 */
[C---:B----4-:R-:W-:Y:S01]  /*2f70*/  HMMA.16816.F32.BF16 R64, R16.reuse, R114, R12 ;  /* 0x000000721040723c */ /* 0x050fe2000004180c */
[----:B------:R-:W-:Y:S07]  /*2f80*/  LDSM.16.M88.4 R12, [R226+0x4000] ;  /* 0x00400000e20c783b */ /* 0x000fee0000000200 */
[C---:B------:R-:W-:Y:S01]  /*2f90*/  HMMA.16816.F32.BF16 R68, R16.reuse, R112, R20 ;  /* 0x000000701044723c */ /* 0x040fe20000041814 */
[----:B------:R-:W-:Y:S07]  /*2fa0*/  LDSM.16.M88.4 R112, [R222+0x3000] ;  /* 0x00300000de70783b */ /* 0x000fee0000000200 */
[C---:B------:R-:W-:Y:S08]  /*2fb0*/  HMMA.16816.F32.BF16 R80, R16.reuse, R38, R24 ;  /* 0x000000261050723c */ /* 0x040ff00000041818 */
[C---:B------:R-:W-:Y:S08]  /*2fc0*/  HMMA.16816.F32.BF16 R88, R16.reuse, R36, R28 ;  /* 0x000000241058723c */ /* 0x040ff0000004181c */
[C---:B------:R-:W-:Y:S08]  /*2fd0*/  HMMA.16816.F32.BF16 R32, R16.reuse, R122, R72 ;  /* 0x0000007a1020723c */ /* 0x040ff00000041848 */
[C---:B------:R-:W-:Y:S08]  /*2fe0*/  HMMA.16816.F32.BF16 R36, R16.reuse, R120, R8 ;  /* 0x000000781024723c */ /* 0x040ff00000041808 */
[C---:B-1----:R-:W-:Y:S01]  /*2ff0*/  HMMA.16816.F32.BF16 R20, R16.reuse, R116, R108 ;  /* 0x000000741014723c */ /* 0x042fe2000004186c */
[----:B------:R-:W1:Y:S07]  /*3000*/  LDSM.16.M88.4 R108, [R240] ;  /* 0x00000000f06c783b */ /* 0x000e6e0000000200 */
[C---:B-----5:R-:W-:Y:S08]  /*3010*/  HMMA.16816.F32.BF16 R72, R16.reuse, R60, R104 ;  /* 0x0000003c1048723c */ /* 0x060ff00000041868 */
[C---:B------:R-:W-:Y:S08]  /*3020*/  HMMA.16816.F32.BF16 R28, R16.reuse, R92, R84 ;  /* 0x0000005c101c723c */ /* 0x040ff00000041854 */
[C---:B------:R-:W-:Y:S08]  /*3030*/  HMMA.16816.F32.BF16 R24, R16.reuse, R94, R76 ;  /* 0x0000005e1018723c */ /* 0x040ff0000004184c */
[----:B------:R-:W-:Y:S08]  /*3040*/  HMMA.16816.F32.BF16 R8, R16, R118, R100 ;  /* 0x000000761008723c */ /* 0x000ff00000041864 */
[----:B--2---:R-:W-:Y:S01]  /*3050*/  HMMA.16816.F32.BF16 R104, R4, R54, R64 ;  /* 0x000000360468723c */ /* 0x004fe20000041840 */
[----:B------:R-:W2:Y:S07]  /*3060*/  LDSM.16.M88.4 R64, [R222+0x3800] ;  /* 0x00380000de40783b */ /* 0x000eae0000000200 */
[----:B------:R-:W-:Y:S01]  /*3070*/  HMMA.16816.F32.BF16 R16, R16, R62, R96 ;  /* 0x0000003e1010723c */ /* 0x000fe20000041860 */
[----:B------:R-:W4:Y:S07]  /*3080*/  LDSM.16.M88.4 R60, [R222+0x4000] ;  /* 0x00400000de3c783b */ /* 0x000f2e0000000200 */
[C---:B------:R-:W-:Y:S08]  /*3090*/  HMMA.16816.F32.BF16 R100, R4.reuse, R52, R68 ;  /* 0x000000340464723c */ /* 0x040ff00000041844 */
[C---:B------:R-:W-:Y:S08]  /*30a0*/  HMMA.16816.F32.BF16 R92, R4.reuse, R58, R80 ;  /* 0x0000003a045c723c */ /* 0x040ff00000041850 */
[C---:B------:R-:W-:Y:S01]  /*30b0*/  HMMA.16816.F32.BF16 R84, R4.reuse, R44, R28 ;  /* 0x0000002c0454723c */ /* 0x040fe2000004181c */
[----:B------:R-:W-:Y:S07]  /*30c0*/  LDSM.16.M88.4 R28, [R219+0x3800] ;  /* 0x00380000db1c783b */ /* 0x000fee0000000200 */
[C---:B------:R-:W-:Y:S01]  /*30d0*/  HMMA.16816.F32.BF16 R80, R4.reuse, R46, R24 ;  /* 0x0000002e0450723c */ /* 0x040fe20000041818 */
[----:B------:R-:W5:Y:S07]  /*30e0*/  LDSM.16.M88.4 R44, [R222+0x5000] ;  /* 0x00500000de2c783b */ /* 0x000f6e0000000200 */
[C---:B------:R-:W-:Y:S01]  /*30f0*/  HMMA.16816.F32.BF16 R52, R4.reuse, R42, R8 ;  /* 0x0000002a0434723c */ /* 0x040fe20000041808 */
[----:B------:R-:W2:Y:S07]  /*3100*/  LDSM.16.M88.4 R8, [R225+0x4000] ;  /* 0x00400000e108783b */ /* 0x000eae0000000200 */
[C---:B------:R-:W-:Y:S01]  /*3110*/  HMMA.16816.F32.BF16 R76, R4.reuse, R56, R88 ;  /* 0x00000038044c723c */ /* 0x040fe20000041858 */
[----:B------:R-:W4:Y:S07]  /*3120*/  LDSM.16.M88.4 R56, [R222+0x4800] ;  /* 0x00480000de38783b */ /* 0x000f2e0000000200 */
[C---:B------:R-:W-:Y:S01]  /*3130*/  HMMA.16816.F32.BF16 R68, R4.reuse, R40, R20 ;  /* 0x000000280444723c */ /* 0x040fe20000041814 */
[----:B------:R-:W4:Y:S07]  /*3140*/  LDSM.16.M88.4 R40, [R222+0x5800] ;  /* 0x00580000de28783b */ /* 0x000f2e0000000200 */
[C---:B---3--:R-:W-:Y:S01]  /*3150*/  HMMA.16816.F32.BF16 R88, R4.reuse, R50, R32 ;  /* 0x000000320458723c */ /* 0x048fe20000041820 */
[----:B------:R-:W3:Y:S07]  /*3160*/  LDSM.16.M88.4 R32, [R219+0x3000] ;  /* 0x00300000db20783b */ /* 0x000eee0000000200 */
[C---:B------:R-:W-:Y:S08]  /*3170*/  HMMA.16816.F32.BF16 R96, R4.reuse, R48, R36 ;  /* 0x000000300460723c */ /* 0x040ff00000041824 */
[----:B-1----:R-:W-:Y:S08]  /*3180*/  HMMA.16816.F32.BF16 R36, R4, R110, R16 ;  /* 0x0000006e0424723c */ /* 0x002ff00000041810 */
[----:B--2---:R-:W-:Y:S01]  /*3190*/  HMMA.16816.F32.BF16 R16, R12, R64, R100 ;  /* 0x000000400c10723c */ /* 0x004fe20000041864 */
[----:B------:R-:W1:Y:S07]  /*31a0*/  LDSM.16.M88.4 R100, [R219+0x4800] ;  /* 0x00480000db64783b */ /* 0x000e6e0000000200 */
[----:B------:R-:W-:Y:S01]  /*31b0*/  HMMA.16816.F32.BF16 R48, R4, R108, R72 ;  /* 0x0000006c0430723c */ /* 0x000fe20000041848 */
[----:B------:R-:W2:Y:S07]  /*31c0*/  LDSM.16.M88.4 R72, [R219+0x4000] ;  /* 0x00400000db48783b */ /* 0x000eae0000000200 */
[C---:B------:R-:W-:Y:S08]  /*31d0*/  HMMA.16816.F32.BF16 R20, R12.reuse, R114, R92 ;  /* 0x000000720c14723c */ /* 0x040ff0000004185c */
[C---:B------:R-:W-:Y:S08]  /*31e0*/  HMMA.16816.F32.BF16 R4, R12.reuse, R66, R104 ;  /* 0x000000420c04723c */ /* 0x040ff00000041868 */
[C---:B------:R-:W-:Y:S08]  /*31f0*/  HMMA.16816.F32.BF16 R24, R12.reuse, R112, R76 ;  /* 0x000000700c18723c */ /* 0x040ff0000004184c */
[C---:B----4-:R-:W-:Y:S08]  /*3200*/  HMMA.16816.F32.BF16 R64, R12.reuse, R60, R96 ;  /* 0x0000003c0c40723c */ /* 0x050ff00000041860 */
[C---:B------:R-:W-:Y:S08]  /*3210*/  HMMA.16816.F32.BF16 R60, R12.reuse, R62, R88 ;  /* 0x0000003e0c3c723c */ /* 0x040ff00000041858 */
[----:B-----5:R-:W-:Y:S08]  /*3220*/  HMMA.16816.F32.BF16 R108, R12, R44, R68 ;  /* 0x0000002c0c6c723c */ /* 0x020ff00000041844 */
[----:B------:R-:W-:Y:S01]  /*3230*/  HMMA.16816.F32.BF16 R76, R8, R28, R16 ;  /* 0x0000001c084c723c */ /* 0x000fe20000041810 */
[----:B------:R-:W4:Y:S07]  /*3240*/  LDSM.16.M88.4 R16, [R219+0x5000] ;  /* 0x00500000db10783b */ /* 0x000f2e0000000200 */
[C---:B------:R-:W-:Y:S08]  /*3250*/  HMMA.16816.F32.BF16 R88, R12.reuse, R56, R84 ;  /* 0x000000380c58723c */ /* 0x040ff00000041854 */
[C---:B------:R-:W-:Y:S01]  /*3260*/  HMMA.16816.F32.BF16 R80, R12.reuse, R58, R80 ;  /* 0x0000003a0c50723c */ /* 0x040fe20000041850 */
[----:B------:R-:W-:Y:S07]  /*3270*/  LDSM.16.M88.4 R56, [R216+0x6800] ;  /* 0x00680000d838783b */ /* 0x000fee0000000200 */
[C---:B------:R-:W-:Y:S01]  /*3280*/  HMMA.16816.F32.BF16 R68, R12.reuse, R46, R52 ;  /* 0x0000002e0c44723c */ /* 0x040fe20000041834 */
[----:B------:R-:W-:Y:S07]  /*3290*/  LDSM.16.M88.4 R52, [R216+0x7000] ;  /* 0x00700000d834783b */ /* 0x000fee0000000200 */
[C---:B------:R-:W-:Y:S01]  /*32a0*/  HMMA.16816.F32.BF16 R104, R12.reuse, R40, R48 ;  /* 0x000000280c68723c */ /* 0x040fe20000041830 */
[----:B------:R-:W-:Y:S07]  /*32b0*/  LDSM.16.M88.4 R48, [R216+0x7800] ;  /* 0x00780000d830783b */ /* 0x000fee0000000200 */
[----:B------:R-:W-:Y:S01]  /*32c0*/  HMMA.16816.F32.BF16 R96, R12, R42, R36 ;  /* 0x0000002a0c60723c */ /* 0x000fe20000041824 */
[----:B------:R-:W5:Y:S07]  /*32d0*/  LDSM.16.M88.4 R12, [R219+0x5800] ;  /* 0x00580000db0c783b */ /* 0x000f6e0000000200 */
[C---:B---3--:R-:W-:Y:S01]  /*32e0*/  HMMA.16816.F32.BF16 R84, R8.reuse, R34, R20 ;  /* 0x000000220854723c */ /* 0x048fe20000041814 */
[----:B------:R-:W-:Y:S07]  /*32f0*/  LDSM.16.M88.4 R20, [R216+0x6000] ;  /* 0x00600000d814783b */ /* 0x000fee0000000200 */
[C---:B------:R-:W-:Y:S01]  /*3300*/  HMMA.16816.F32.BF16 R44, R8.reuse, R30, R4 ;  /* 0x0000001e082c723c */ /* 0x040fe20000041804 */
[----:B------:R-:W3:Y:S04]  /*3310*/  LDSM.16.M88.4 R4, [R223+0x8000] ;  /* 0x00800000df04783b */ /* 0x000ee80000000200 */
[----:B------:R-:W-:Y:S03]  /*3320*/  LDSM.16.M88.4 R28, [R224+0x8000] ;  /* 0x00800000e01c783b */ /* 0x000fe60000000200 */
[C---:B------:R-:W-:Y:S08]  /*3330*/  HMMA.16816.F32.BF16 R92, R8.reuse, R32, R24 ;  /* 0x00000020085c723c */ /* 0x040ff00000041818 */
[C---:B-1----:R-:W-:Y:S01]  /*3340*/  HMMA.16816.F32.BF16 R32, R8.reuse, R100, R88 ;  /* 0x000000640820723c */ /* 0x042fe20000041858 */
[----:B------:R-:W1:Y:S07]  /*3350*/  LDSM.16.M88.4 R88, [R239] ;  /* 0x00000000ef58783b */ /* 0x000e6e0000000200 */
[C---:B------:R-:W-:Y:S01]  /*3360*/  HMMA.16816.F32.BF16 R24, R8.reuse, R102, R80 ;  /* 0x000000660818723c */ /* 0x040fe20000041850 */
[----:B------:R-:W1:Y:S07]  /*3370*/  LDSM.16.M88.4 R80, [R216+0x8800] ;  /* 0x00880000d850783b */ /* 0x000e6e0000000200 */
[C---:B--2---:R-:W-:Y:S08]  /*3380*/  HMMA.16816.F32.BF16 R36, R8.reuse, R74, R60 ;  /* 0x0000004a0824723c */ /* 0x044ff0000004183c */
[C---:B----4-:R-:W-:Y:S08]  /*3390*/  HMMA.16816.F32.BF16 R60, R8.reuse, R16, R108 ;  /* 0x00000010083c723c */ /* 0x050ff0000004186c */
[C---:B------:R-:W-:Y:S08]  /*33a0*/  HMMA.16816.F32.BF16 R68, R8.reuse, R18, R68 ;  /* 0x000000120844723c */ /* 0x040ff00000041844 */
[C---:B-----5:R-:W-:Y:S08]  /*33b0*/  HMMA.16816.F32.BF16 R16, R8.reuse, R12, R104 ;  /* 0x0000000c0810723c */ /* 0x060ff00000041868 */
[C---:B------:R-:W-:Y:S01]  /*33c0*/  HMMA.16816.F32.BF16 R40, R8.reuse, R72, R64 ;  /* 0x000000480828723c */ /* 0x040fe20000041840 */
[----:B------:R-:W2:Y:S07]  /*33d0*/  LDSM.16.M88.4 R72, [R216+0x8000] ;  /* 0x00800000d848783b */ /* 0x000eae0000000200 */
[----:B------:R-:W-:Y:S08]  /*33e0*/  HMMA.16816.F32.BF16 R12, R8, R14, R96 ;  /* 0x0000000e080c723c */ /* 0x000ff00000041860 */
[C---:B---3--:R-:W-:Y:S08]  /*33f0*/  HMMA.16816.F32.BF16 R8, R4.reuse, R20, R92 ;  /* 0x000000140408723c */ /* 0x048ff0000004185c */
[C---:B------:R-:W-:Y:S01]  /*3400*/  HMMA.16816.F32.BF16 R64, R4.reuse, R22, R84 ;  /* 0x000000160440723c */ /* 0x040fe20000041854 */
[----:B------:R-:W-:Y:S07]  /*3410*/  LDSM.16.M88.4 R20, [R225+0x8000] ;  /* 0x00800000e114783b */ /* 0x000fee0000000200 */
[C---:B------:R-:W-:Y:S01]  /*3420*/  HMMA.16816.F32.BF16 R104, R4.reuse, R48, R32 ;  /* 0x000000300468723c */ /* 0x040fe20000041820 */
[----:B------:R-:W-:Y:S07]  /*3430*/  LDSM.16.M88.4 R32, [R222+0x6000] ;  /* 0x00600000de20783b */ /* 0x000fee0000000200 */
[----:B------:R-:W-:Y:S01]  /*3440*/  HMMA.16816.F32.BF16 R96, R4, R50, R24 ;  /* 0x000000320460723c */ /* 0x000fe20000041818 */
[----:B------:R-:W3:Y:S04]  /*3450*/  LDSM.16.M88.4 R24, [R226+0x8000] ;  /* 0x00800000e218783b */ /* 0x000ee80000000200 */
[----:B------:R-:W4:Y:S03]  /*3460*/  LDSM.16.M88.4 R48, [R237] ;  /* 0x00000000ed30783b */ /* 0x000f260000000200 */
[----:B-1----:R-:W-:Y:S08]  /*3470*/  HMMA.16816.F32.BF16 R8, R28, R88, R8 ;  /* 0x000000581c08723c */ /* 0x002ff00000041808 */
[----:B------:R-:W-:Y:S08]  /*3480*/  HMMA.16816.F32.BF16 R120, R4, R82, R12 ;  /* 0x000000520478723c */ /* 0x000ff0000004180c */
[----:B------:R-:W-:Y:S01]  /*3490*/  HMMA.16816.F32.BF16 R12, R28, R90, R64 ;  /* 0x0000005a1c0c723c */ /* 0x000fe20000041840 */
[----:B------:R-:W-:Y:S07]  /*34a0*/  LDSM.16.M88.4 R64, [R222+0x6800] ;  /* 0x00680000de40783b */ /* 0x000fee0000000200 */
[C---:B------:R-:W-:Y:S08]  /*34b0*/  HMMA.16816.F32.BF16 R76, R4.reuse, R56, R76 ;  /* 0x00000038044c723c */ /* 0x040ff0000004184c */
[C---:B------:R-:W-:Y:S01]  /*34c0*/  HMMA.16816.F32.BF16 R100, R4.reuse, R58, R44 ;  /* 0x0000003a0464723c */ /* 0x040fe2000004182c */
[----:B------:R-:W-:Y:S04]  /*34d0*/  LDSM.16.M88.4 R56, [R219+0x6000] ;  /* 0x00600000db38783b */ /* 0x000fe80000000200 */
[----:B------:R-:W-:Y:S03]  /*34e0*/  LDSM.16.M88.4 R44, [R236] ;  /* 0x00000000ec2c783b */ /* 0x000fe60000000200 */
[C---:B------:R-:W-:Y:S01]  /*34f0*/  HMMA.16816.F32.BF16 R112, R4.reuse, R52, R40 ;  /* 0x000000340470723c */ /* 0x040fe20000041828 */
[----:B------:R-:W-:Y:S07]  /*3500*/  LDSM.16.M88.4 R40, [R235] ;  /* 0x00000000eb28783b */ /* 0x000fee0000000200 */
[C---:B------:R-:W-:Y:S01]  /*3510*/  HMMA.16816.F32.BF16 R108, R4.reuse, R54, R36 ;  /* 0x00000036046c723c */ /* 0x040fe20000041824 */
[----:B------:R-:W1:Y:S07]  /*3520*/  LDSM.16.M88.4 R52, [R238] ;  /* 0x00000000ee34783b */ /* 0x000e6e0000000200 */
[C---:B--2---:R-:W-:Y:S08]  /*3530*/  HMMA.16816.F32.BF16 R92, R4.reuse, R72, R60 ;  /* 0x00000048045c723c */ /* 0x044ff0000004183c */
[C---:B------:R-:W-:Y:S01]  /*3540*/  HMMA.16816.F32.BF16 R84, R4.reuse, R74, R68 ;  /* 0x0000004a0454723c */ /* 0x040fe20000041844 */
[----:B------:R-:W-:Y:S04]  /*3550*/  LDSM.16.M88.4 R72, [R216+0x9000] ;  /* 0x00900000d848783b */ /* 0x000fe80000000200 */
[----:B------:R-:W-:Y:S03]  /*3560*/  LDSM.16.M88.4 R68, [R234] ;  /* 0x00000000ea44783b */ /* 0x000fe60000000200 */
[----:B------:R-:W-:Y:S01]  /*3570*/  HMMA.16816.F32.BF16 R124, R4, R80, R16 ;  /* 0x00000050047c723c */ /* 0x000fe20000041810 */
[----:B------:R-:W2:Y:S07]  /*3580*/  LDSM.16.M88.4 R16, [R223+0xc000] ;  /* 0x00c00000df10783b */ /* 0x000eae0000000200 */
[C---:B---3--:R-:W-:Y:S08]  /*3590*/  HMMA.16816.F32.BF16 R4, R24.reuse, R32, R8 ;  /* 0x000000201804723c */ /* 0x048ff00000041808 */
[----:B------:R-:W-:Y:S01]  /*35a0*/  HMMA.16816.F32.BF16 R8, R24, R34, R12 ;  /* 0x000000221808723c */ /* 0x000fe2000004180c */
[----:B------:R-:W-:Y:S07]  /*35b0*/  LDSM.16.M88.4 R12, [R224+0xc000] ;  /* 0x00c00000e00c783b */ /* 0x000fee0000000200 */
[C---:B----4-:R-:W-:Y:S08]  /*35c0*/  HMMA.16816.F32.BF16 R60, R28.reuse, R48, R112 ;  /* 0x000000301c3c723c */ /* 0x050ff00000041870 */
[C---:B------:R-:W-:Y:S01]  /*35d0*/  HMMA.16816.F32.BF16 R80, R28.reuse, R50, R108 ;  /* 0x000000321c50723c */ /* 0x040fe2000004186c */
[----:B------:R-:W3:Y:S07]  /*35e0*/  LDSM.16.M88.4 R48, [R222+0x7800] ;  /* 0x00780000de30783b */ /* 0x000eee0000000200 */
[----:B-1----:R-:W-:Y:S01]  /*35f0*/  HMMA.16816.F32.BF16 R36, R28, R52, R76 ;  /* 0x000000341c24723c */ /* 0x002fe2000004184c */
[----:B------:R-:W1:Y:S07]  /*3600*/  LDSM.16.M88.4 R76, [R222+0x7000] ;  /* 0x00700000de4c783b */ /* 0x000e6e0000000200 */
[C---:B------:R-:W-:Y:S08]  /*3610*/  HMMA.16816.F32.BF16 R4, R20.reuse, R56, R4 ;  /* 0x000000381404723c */ /* 0x040ff00000041804 */
[----:B------:R-:W-:Y:S01]  /*3620*/  HMMA.16816.F32.BF16 R32, R20, R58, R8 ;  /* 0x0000003a1420723c */ /* 0x000fe20000041808 */
[----:B------:R-:W-:Y:S07]  /*3630*/  LDSM.16.M88.4 R8, [R226+0xc000] ;  /* 0x00c00000e208783b */ /* 0x000fee0000000200 */
[----:B------:R-:W-:Y:S08]  /*3640*/  HMMA.16816.F32.BF16 R116, R28, R44, R104 ;  /* 0x0000002c1c74723c */ /* 0x000ff00000041868 */
[----:B------:R-:W-:Y:S08]  /*3650*/  HMMA.16816.F32.BF16 R36, R24, R64, R36 ;  /* 0x000000401824723c */ /* 0x000ff00000041824 */
[C---:B--2---:R-:W-:Y:S08]  /*3660*/  HMMA.16816.F32.BF16 R4, R16.reuse, R72, R4 ;  /* 0x000000481004723c */ /* 0x044ff00000041804 */
[----:B------:R-:W-:Y:S08]  /*3670*/  HMMA.16816.F32.BF16 R32, R16, R74, R32 ;  /* 0x0000004a1020723c */ /* 0x000ff00000041820 */
[----:B------:R-:W-:Y:S08]  /*3680*/  HMMA.16816.F32.BF16 R52, R28, R54, R100 ;  /* 0x000000361c34723c */ /* 0x000ff00000041864 */
[----:B---3--:R-:W-:Y:S01]  /*3690*/  HMMA.16816.F32.BF16 R72, R24, R48, R116 ;  /* 0x000000301848723c */ /* 0x008fe20000041874 */
[----:B------:R-:W2:Y:S07]  /*36a0*/  LDL R119, [R1+0x18] ;  /* 0x0000180001777983 */ /* 0x000eae0000100800 */
[C---:B------:R-:W-:Y:S01]  /*36b0*/  HMMA.16816.F32.BF16 R108, R28.reuse, R46, R96 ;  /* 0x0000002e1c6c723c */ /* 0x040fe20000041860 */
[----:B------:R-:W3:Y:S04]  /*36c0*/  LDSM.16.M88.4 R44, [R222+0x8000] ;  /* 0x00800000de2c783b */ /* 0x000ee80000000200 */
[----:B------:R-:W-:Y:S03]  /*36d0*/  LDSM.16.M88.4 R96, [R222+0x8800] ;  /* 0x00880000de60783b */ /* 0x000fe60000000200 */
[C---:B------:R-:W-:Y:S01]  /*36e0*/  HMMA.16816.F32.BF16 R56, R28.reuse, R68, R124 ;  /* 0x000000441c38723c */ /* 0x040fe2000004187c */
[----:B------:R-:W4:Y:S07]  /*36f0*/  LDSM.16.M88.4 R124, [R216+0x9800] ;  /* 0x00980000d87c783b */ /* 0x000f2e0000000200 */
[C---:B------:R-:W-:Y:S01]  /*3700*/  HMMA.16816.F32.BF16 R104, R28.reuse, R40, R92 ;  /* 0x000000281c68723c */ /* 0x040fe2000004185c */
[----:B------:R-:W-:Y:S07]  /*3710*/  LDSM.16.M88.4 R92, [R219+0x8000] ;  /* 0x00800000db5c783b */ /* 0x000fee0000000200 */
[----:B------:R-:W-:Y:S01]  /*3720*/  HMMA.16816.F32.BF16 R100, R28, R42, R84 ;  /* 0x0000002a1c64723c */ /* 0x000fe20000041854 */
[----:B------:R-:W-:Y:S07]  /*3730*/  LDSM.16.M88.4 R84, [R219+0x7800] ;  /* 0x00780000db54783b */ /* 0x000fee0000000200 */
[----:B------:R-:W-:Y:S08]  /*3740*/  HMMA.16816.F32.BF16 R36, R20, R132, R36 ;  /* 0x000000841424723c */ /* 0x000ff00000041824 */
[----:B------:R-:W-:Y:S01]  /*3750*/  HMMA.16816.F32.BF16 R40, R24, R66, R52 ;  /* 0x000000421828723c */ /* 0x000fe20000041834 */
[----:B------:R-:W5:Y:S07]  /*3760*/  LDSM.16.M88.4 R52, [R219+0x7000] ;  /* 0x00700000db34783b */ /* 0x000f6e0000000200 */
[----:B------:R-:W-:Y:S01]  /*3770*/  HMMA.16816.F32.BF16 R112, R28, R70, R120 ;  /* 0x000000461c70723c */ /* 0x000fe20000041878 */
[----:B------:R-:W4:Y:S07]  /*3780*/  LDSM.16.M88.4 R120, [R219+0x8800] ;  /* 0x00880000db78783b */ /* 0x000f2e0000000200 */
[----:B------:R-:W-:Y:S01]  /*3790*/  HMMA.16816.F32.BF16 R28, R12, R140, R4 ;  /* 0x0000008c0c1c723c */ /* 0x000fe20000041804 */
[----:B------:R-:W4:Y:S07]  /*37a0*/  LDSM.16.M88.4 R4, [R225+0xc000] ;  /* 0x00c00000e104783b */ /* 0x000f2e0000000200 */
[C---:B-1----:R-:W-:Y:S08]  /*37b0*/  HMMA.16816.F32.BF16 R88, R24.reuse, R76, R60 ;  /* 0x0000004c1858723c */ /* 0x042ff0000004183c */
[C---:B------:R-:W-:Y:S01]  /*37c0*/  HMMA.16816.F32.BF16 R64, R24.reuse, R78, R80 ;  /* 0x0000004e1840723c */ /* 0x040fe20000041850 */
[----:B------:R-:W1:Y:S07]  /*37d0*/  LDSM.16.M88.4 R80, [R216+0xa000] ;  /* 0x00a00000d850783b */ /* 0x000e6e0000000200 */
[C---:B---3--:R-:W-:Y:S08]  /*37e0*/  HMMA.16816.F32.BF16 R68, R24.reuse, R44, R104 ;  /* 0x0000002c1844723c */ /* 0x048ff00000041868 */
[C---:B------:R-:W-:Y:S01]  /*37f0*/  HMMA.16816.F32.BF16 R60, R24.reuse, R46, R100 ;  /* 0x0000002e183c723c */ /* 0x040fe20000041864 */
[----:B------:R-:W-:Y:S07]  /*3800*/  LDSM.16.M88.4 R100, [R216+0xa800] ;  /* 0x00a80000d864783b */ /* 0x000fee0000000200 */
[----:B------:R-:W-:Y:S08]  /*3810*/  HMMA.16816.F32.BF16 R76, R24, R50, R108 ;  /* 0x00000032184c723c */ /* 0x000ff0000004186c */
[----:B----4-:R-:W-:Y:S08]  /*3820*/  HMMA.16816.F32.BF16 R44, R16, R124, R36 ;  /* 0x0000007c102c723c */ /* 0x010ff00000041824 */
[----:B------:R-:W-:Y:S08]  /*3830*/  HMMA.16816.F32.BF16 R48, R20, R134, R40 ;  /* 0x000000861430723c */ /* 0x000ff00000041828 */
[----:B------:R-:W-:Y:S08]  /*3840*/  HMMA.16816.F32.BF16 R56, R24, R96, R56 ;  /* 0x000000601838723c */ /* 0x000ff00000041838 */
[----:B------:R-:W-:Y:S08]  /*3850*/  HMMA.16816.F32.BF16 R40, R12, R142, R32 ;  /* 0x0000008e0c28723c */ /* 0x000ff00000041820 */
[----:B------:R-:W-:Y:S08]  /*3860*/  HMMA.16816.F32.BF16 R32, R8, R144, R28 ;  /* 0x000000900820723c */ /* 0x000ff0000004181c */
[----:B------:R-:W-:Y:S01]  /*3870*/  HMMA.16816.F32.BF16 R28, R24, R98, R112 ;  /* 0x00000062181c723c */ /* 0x000fe20000041870 */
[----:B------:R-:W3:Y:S07]  /*3880*/  LDSM.16.M88.4 R96, [R222+0x9800] ;  /* 0x00980000de60783b */ /* 0x000eee0000000200 */
[----:B-----5:R-:W-:Y:S08]  /*3890*/  HMMA.16816.F32.BF16 R24, R20, R52, R88 ;  /* 0x000000341418723c */ /* 0x020ff00000041858 */
[----:B------:R-:W-:Y:S08]  /*38a0*/  HMMA.16816.F32.BF16 R44, R12, R128, R44 ;  /* 0x000000800c2c723c */ /* 0x000ff0000004182c */
[----:B------:R-:W-:Y:S08]  /*38b0*/  HMMA.16816.F32.BF16 R48, R16, R126, R48 ;  /* 0x0000007e1030723c */ /* 0x000ff00000041830 */
[C---:B------:R-:W-:Y:S01]  /*38c0*/  HMMA.16816.F32.BF16 R36, R20.reuse, R54, R64 ;  /* 0x000000361424723c */ /* 0x040fe20000041840 */
[----:B------:R-:W-:Y:S07]  /*38d0*/  LDSM.16.M88.4 R64, [R219+0x9800] ;  /* 0x00980000db40783b */ /* 0x000fee0000000200 */
[C---:B------:R-:W-:Y:S08]  /*38e0*/  HMMA.16816.F32.BF16 R52, R20.reuse, R84, R72 ;  /* 0x000000541434723c */ /* 0x040ff00000041848 */
[C---:B------:R-:W-:Y:S08]  /*38f0*/  HMMA.16816.F32.BF16 R76, R20.reuse, R86, R76 ;  /* 0x00000056144c723c */ /* 0x040ff0000004184c */
[C---:B------:R-:W-:Y:S08]  /*3900*/  HMMA.16816.F32.BF16 R88, R20.reuse, R120, R56 ;  /* 0x000000781458723c */ /* 0x040ff00000041838 */
[----:B------:R-:W-:Y:S01]  /*3910*/  HMMA.16816.F32.BF16 R84, R20, R92, R68 ;  /* 0x0000005c1454723c */ /* 0x000fe20000041844 */
[----:B------:R-:W4:Y:S07]  /*3920*/  LDSM.16.M88.4 R68, [R231] ;  /* 0x00000000e744783b */ /* 0x000f2e0000000200 */
[----:B------:R-:W-:Y:S08]  /*3930*/  HMMA.16816.F32.BF16 R56, R4, R136, R32 ;  /* 0x000000880438723c */ /* 0x000ff00000041820 */
[----:B------:R-:W-:Y:S08]  /*3940*/  HMMA.16816.F32.BF16 R32, R8, R146, R40 ;  /* 0x000000920820723c */ /* 0x000ff00000041828 */
[C---:B------:R-:W-:Y:S01]  /*3950*/  HMMA.16816.F32.BF16 R92, R20.reuse, R94, R60 ;  /* 0x0000005e145c723c */ /* 0x040fe2000004183c */
[----:B------:R-:W-:Y:S07]  /*3960*/  LDSM.16.M88.4 R60, [R219+0xa000] ;  /* 0x00a00000db3c783b */ /* 0x000fee0000000200 */
[----:B------:R-:W-:Y:S08]  /*3970*/  HMMA.16816.F32.BF16 R120, R20, R122, R28 ;  /* 0x0000007a1478723c */ /* 0x000ff0000004181c */
[----:B-1----:R-:W-:Y:S08]  /*3980*/  HMMA.16816.F32.BF16 R24, R16, R80, R24 ;  /* 0x000000501018723c */ /* 0x002ff00000041818 */
[----:B---3--:R-:W-:Y:S01]  /*3990*/  HMMA.16816.F32.BF16 R20, R8, R96, R44 ;  /* 0x000000600814723c */ /* 0x008fe2000004182c */
[----:B------:R-:W-:Y:S07]  /*39a0*/  LDSM.16.M88.4 R44, [R222+0xa000] ;  /* 0x00a00000de2c783b */ /* 0x000fee0000000200 */
[----:B------:R-:W-:Y:S01]  /*39b0*/  HMMA.16816.F32.BF16 R28, R12, R130, R48 ;  /* 0x000000820c1c723c */ /* 0x000fe20000041830 */
[----:B------:R-:W-:Y:S01]  /*39c0*/  FMUL.FTZ R0, R56, c[0x0][0x320] ;  /* 0x0000c80038007a20 */ /* 0x000fe20000410000 */
[----:B------:R-:W1:Y:S06]  /*39d0*/  LDSM.16.M88.4 R48, [R216+0xb000] ;  /* 0x00b00000d830783b */ /* 0x000e6c0000000200 */
[----:B------:R-:W-:Y:S01]  /*39e0*/  HMMA.16816.F32.BF16 R32, R4, R138, R32 ;  /* 0x0000008a0420723c */ /* 0x000fe20000041820 */
[----:B------:R3:W1:Y:S07]  /*39f0*/  MUFU.TANH R105, R0 ;  /* 0x0000000000697308 */ /* 0x00066e0000002400 */
[----:B------:R-:W-:Y:S01]  /*3a00*/  HMMA.16816.F32.BF16 R36, R16, R82, R36 ;  /* 0x000000521024723c */ /* 0x000fe20000041824 */
[----:B---3--:R-:W-:-:S07]  /*3a10*/  FMUL.FTZ R0, R57, c[0x0][0x320] ;  /* 0x0000c80039007a20 */ /* 0x008fce0000410000 */
[----:B------:R-:W-:Y:S01]  /*3a20*/  HMMA.16816.F32.BF16 R72, R16, R100, R52 ;  /* 0x000000641048723c */ /* 0x000fe20000041834 */
[----:B------:R-:W3:Y:S01]  /*3a30*/  LDSM.16.M88.4 R52, [R230] ;  /* 0x00000000e634783b */ /* 0x000ee20000000200 */
[----:B------:R5:W1:Y:S06]  /*3a40*/  MUFU.TANH R104, R0 ;  /* 0x0000000000687308 */ /* 0x000a6c0000002400 */
[----:B----4-:R-:W-:Y:S08]  /*3a50*/  HMMA.16816.F32.BF16 R24, R12, R68, R24 ;  /* 0x000000440c18723c */ /* 0x010ff00000041818 */
[----:B------:R-:W-:Y:S01]  /*3a60*/  HMMA.16816.F32.BF16 R76, R16, R102, R76 ;  /* 0x00000066104c723c */ /* 0x000fe2000004184c */
[----:B-----5:R-:W-:-:S04]  /*3a70*/  FMUL.FTZ R0, R58, c[0x0][0x320] ;  /* 0x0000c8003a007a20 */ /* 0x020fc80000410000 */
[----:B------:R4:W1:Y:S03]  /*3a80*/  MUFU.TANH R103, R0 ;  /* 0x0000000000677308 */ /* 0x0008660000002400 */
[----:B------:R-:W-:Y:S08]  /*3a90*/  HMMA.16816.F32.BF16 R40, R4, R64, R20 ;  /* 0x000000400428723c */ /* 0x000ff00000041814 */
[----:B------:R-:W-:Y:S01]  /*3aa0*/  HMMA.16816.F32.BF16 R20, R8, R98, R28 ;  /* 0x000000620814723c */ /* 0x000fe2000004181c */
[----:B----4-:R-:W-:-:S07]  /*3ab0*/  FMUL.FTZ R0, R59, c[0x0][0x320] ;  /* 0x0000c8003b007a20 */ /* 0x010fce0000410000 */
[----:B------:R-:W-:Y:S01]  /*3ac0*/  HMMA.16816.F32.BF16 R36, R12, R70, R36 ;  /* 0x000000460c24723c */ /* 0x000fe20000041824 */
[----:B------:R-:W4:Y:S01]  /*3ad0*/  LDSM.16.M88.4 R56, [R222+0xa800] ;  /* 0x00a80000de38783b */ /* 0x000f220000000200 */
[----:B------:R5:W1:Y:S03]  /*3ae0*/  MUFU.TANH R102, R0 ;  /* 0x0000000000667308 */ /* 0x000a660000002400 */
[----:B------:R-:W2:Y:S01]  /*3af0*/  LDSM.16.M88.4 R68, [R216+0xb800] ;  /* 0x00b80000d844783b */ /* 0x000ea20000000200 */
[----:B-----5:R-:W-:-:S04]  /*3b00*/  FMUL.FTZ R0, R32, c[0x0][0x320] ;  /* 0x0000c80020007a20 */ /* 0x020fc80000410000 */
[----:B------:R5:W1:Y:S06]  /*3b10*/  MUFU.TANH R100, R0 ;  /* 0x0000000000647308 */ /* 0x000a6c0000002400 */
[----:B------:R-:W-:Y:S01]  /*3b20*/  HMMA.16816.F32.BF16 R20, R4, R66, R20 ;  /* 0x000000420414723c */ /* 0x000fe20000041814 */
[----:B-----5:R-:W-:-:S04]  /*3b30*/  FMUL.FTZ R0, R33, c[0x0][0x320] ;  /* 0x0000c80021007a20 */ /* 0x020fc80000410000 */
[----:B------:R5:W2:Y:S03]  /*3b40*/  MUFU.TANH R98, R0 ;  /* 0x0000000000627308 */ /* 0x000aa60000002400 */
[----:B-1----:R-:W-:Y:S01]  /*3b50*/  HMMA.16816.F32.BF16 R80, R16, R48, R84 ;  /* 0x000000301050723c */ /* 0x002fe20000041854 */
[----:B-----5:R-:W-:-:S04]  /*3b60*/  FMUL.FTZ R0, R34, c[0x0][0x320] ;  /* 0x0000c80022007a20 */ /* 0x020fc80000410000 */
[----:B------:R1:W1:Y:S03]  /*3b70*/  MUFU.TANH R101, R0 ;  /* 0x0000000000657308 */ /* 0x0002660000002400 */
[----:B---3--:R-:W-:Y:S01]  /*3b80*/  HMMA.16816.F32.BF16 R28, R12, R52, R72 ;  /* 0x000000340c1c723c */ /* 0x008fe20000041848 */
[----:B-1----:R-:W-:-:S07]  /*3b90*/  FMUL.FTZ R0, R35, c[0x0][0x320] ;  /* 0x0000c80023007a20 */ /* 0x002fce0000410000 */
[----:B------:R-:W-:Y:S01]  /*3ba0*/  HMMA.16816.F32.BF16 R32, R8, R44, R24 ;  /* 0x0000002c0820723c */ /* 0x000fe20000041818 */
[----:B------:R1:W3:Y:S02]  /*3bb0*/  MUFU.TANH R99, R0 ;  /* 0x0000000000637308 */ /* 0x0002e40000002400 */
[----:B-1----:R-:W-:-:S06]  /*3bc0*/  FMUL.FTZ R0, R40, c[0x0][0x320] ;  /* 0x0000c80028007a20 */ /* 0x002fcc0000410000 */
[----:B------:R1:W1:Y:S01]  /*3bd0*/  MUFU.TANH R87, R0 ;  /* 0x0000000000577308 */ /* 0x0002620000002400 */
[----:B------:R-:W-:Y:S01]  /*3be0*/  HMMA.16816.F32.BF16 R24, R8, R46, R36 ;  /* 0x0000002e0818723c */ /* 0x000fe20000041824 */
[----:B------:R-:W-:Y:S01]  /*3bf0*/  LDSM.16.M88.4 R44, [R229] ;  /* 0x00000000e52c783b */ /* 0x000fe20000000200 */
[----:B-1----:R-:W-:-:S05]  /*3c00*/  FMUL.FTZ R0, R41, c[0x0][0x320] ;  /* 0x0000c80029007a20 */ /* 0x002fca0000410000 */
[----:B------:R1:W1:Y:S01]  /*3c10*/  MUFU.TANH R86, R0 ;  /* 0x0000000000567308 */ /* 0x0002620000002400 */
[----:B------:R-:W-:Y:S01]  /*3c20*/  HMMA.16816.F32.BF16 R36, R12, R54, R76 ;  /* 0x000000360c24723c */ /* 0x000fe2000004184c */
[----:B------:R-:W5:Y:S01]  /*3c30*/  LDSM.16.M88.4 R52, [R219+0xa800] ;  /* 0x00a80000db34783b */ /* 0x000f620000000200 */
[----:B-1----:R-:W-:-:S05]  /*3c40*/  FMUL.FTZ R0, R42, c[0x0][0x320] ;  /* 0x0000c8002a007a20 */ /* 0x002fca0000410000 */
[----:B------:R1:W1:Y:S02]  /*3c50*/  MUFU.TANH R97, R0 ;  /* 0x0000000000617308 */ /* 0x0002640000002400 */
[----:B-1----:R-:W-:Y:S02]  /*3c60*/  FMUL.FTZ R0, R43, c[0x0][0x320] ;  /* 0x0000c8002b007a20 */ /* 0x002fe40000410000 */
[----:B------:R-:W-:Y:S04]  /*3c70*/  HMMA.16816.F32.BF16 R40, R4, R60, R32 ;  /* 0x0000003c0428723c */ /* 0x000fe80000041820 */
[----:B------:R1:W1:Y:S02]  /*3c80*/  MUFU.TANH R96, R0 ;  /* 0x0000000000607308 */ /* 0x0002640000002400 */
[----:B-1----:R-:W-:-:S06]  /*3c90*/  FMUL.FTZ R0, R20, c[0x0][0x320] ;  /* 0x0000c80014007a20 */ /* 0x002fcc0000410000 */
[----:B------:R1:W1:Y:S01]  /*3ca0*/  MUFU.TANH R85, R0 ;  /* 0x0000000000557308 */ /* 0x0002620000002400 */
[----:B----4-:R-:W-:Y:S01]  /*3cb0*/  HMMA.16816.F32.BF16 R32, R8, R56, R28 ;  /* 0x000000380820723c */ /* 0x010fe2000004181c */
[----:B-1----:R-:W-:-:S06]  /*3cc0*/  FMUL.FTZ R0, R21, c[0x0][0x320] ;  /* 0x0000c80015007a20 */ /* 0x002fcc0000410000 */
[----:B------:R1:W4:Y:S02]  /*3cd0*/  MUFU.TANH R84, R0 ;  /* 0x0000000000547308 */ /* 0x0003240000002400 */
[----:B-1----:R-:W-:-:S06]  /*3ce0*/  FMUL.FTZ R0, R22, c[0x0][0x320] ;  /* 0x0000c80016007a20 */ /* 0x002fcc0000410000 */
[----:B------:R1:W1:Y:S02]  /*3cf0*/  MUFU.TANH R77, R0 ;  /* 0x00000000004d7308 */ /* 0x0002640000002400 */
[----:B-1----:R-:W-:Y:S02]  /*3d00*/  FMUL.FTZ R0, R23, c[0x0][0x320] ;  /* 0x0000c80017007a20 */ /* 0x002fe40000410000 */
[----:B------:R-:W-:Y:S01]  /*3d10*/  HMMA.16816.F32.BF16 R20, R4, R62, R24 ;  /* 0x0000003e0414723c */ /* 0x000fe20000041818 */
[----:B------:R-:W1:Y:S03]  /*3d20*/  LDSM.16.M88.4 R60, [R222+0xb000] ;  /* 0x00b00000de3c783b */ /* 0x000e660000000200 */
[----:B------:R2:W1:Y:S04]  /*3d30*/  MUFU.TANH R76, R0 ;  /* 0x00000000004c7308 */ /* 0x0004680000002400 */
[----:B------:R-:W-:Y:S01]  /*3d40*/  HMMA.16816.F32.BF16 R24, R8, R58, R36 ;  /* 0x0000003a0818723c */ /* 0x000fe20000041824 */
[----:B------:R-:W1:Y:S01]  /*3d50*/  LDSM.16.M88.4 R56, [R228] ;  /* 0x00000000e438783b */ /* 0x000e620000000200 */
[----:B--2---:R-:W-:-:S04]  /*3d60*/  FMUL.FTZ R0, R40, c[0x0][0x320] ;  /* 0x0000c80028007a20 */ /* 0x004fc80000410000 */
[----:B------:R2:W1:Y:S02]  /*3d70*/  MUFU.TANH R73, R0 ;  /* 0x0000000000497308 */ /* 0x0004640000002400 */
[C---:B------:R-:W-:Y:S08]  /*3d80*/  HMMA.16816.F32.BF16 R48, R16.reuse, R50, R92 ;  /* 0x000000321030723c */ /* 0x040ff0000004185c */
[----:B------:R-:W-:Y:S01]  /*3d90*/  HMMA.16816.F32.BF16 R64, R16, R68, R88 ;  /* 0x000000441040723c */ /* 0x000fe20000041858 */
[----:B--2---:R-:W-:-:S04]  /*3da0*/  FMUL.FTZ R0, R41, c[0x0][0x320] ;  /* 0x0000c80029007a20 */ /* 0x004fc80000410000 */
[----:B------:R2:W1:Y:S03]  /*3db0*/  MUFU.TANH R72, R0 ;  /* 0x0000000000487308 */ /* 0x0004660000002400 */
[----:B-----5:R-:W-:Y:S08]  /*3dc0*/  HMMA.16816.F32.BF16 R36, R4, R52, R32 ;  /* 0x000000340424723c */ /* 0x020ff00000041820 */
[----:B------:R-:W-:Y:S01]  /*3dd0*/  HMMA.16816.F32.BF16 R16, R16, R70, R120 ;  /* 0x000000461010723c */ /* 0x000fe20000041878 */
[----:B--2---:R-:W-:-:S07]  /*3de0*/  FMUL.FTZ R0, R42, c[0x0][0x320] ;  /* 0x0000c8002a007a20 */ /* 0x004fce0000410000 */
[----:B------:R-:W-:Y:S01]  /*3df0*/  HMMA.16816.F32.BF16 R28, R12, R44, R80 ;  /* 0x0000002c0c1c723c */ /* 0x000fe20000041850 */
[----:B------:R2:W1:Y:S02]  /*3e00*/  MUFU.TANH R75, R0 ;  /* 0x00000000004b7308 */ /* 0x0004640000002400 */
[----:B--2---:R-:W-:Y:S02]  /*3e10*/  FMUL.FTZ R0, R43, c[0x0][0x320] ;  /* 0x0000c8002b007a20 */ /* 0x004fe40000410000 */
[----:B------:R-:W2:Y:S04]  /*3e20*/  LDSM.16.M88.4 R40, [R222+0xb800] ;  /* 0x00b80000de28783b */ /* 0x000ea80000000200 */
[----:B------:R5:W1:Y:S02]  /*3e30*/  MUFU.TANH R74, R0 ;  /* 0x00000000004a7308 */ /* 0x000a640000002400 */
[----:B-----5:R-:W-:-:S06]  /*3e40*/  FMUL.FTZ R0, R20, c[0x0][0x320] ;  /* 0x0000c80014007a20 */ /* 0x020fcc0000410000 */
[----:B------:R5:W1:Y:S01]  /*3e50*/  MUFU.TANH R68, R0 ;  /* 0x0000000000447308 */ /* 0x000a620000002400 */
[----:B------:R-:W-:Y:S01]  /*3e60*/  HMMA.16816.F32.BF16 R32, R12, R46, R48 ;  /* 0x0000002e0c20723c */ /* 0x000fe20000041830 */
[----:B------:R-:W-:Y:S01]  /*3e70*/  FMUL.FTZ R37, R37, c[0x0][0x320] ;  /* 0x0000c80025257a20 */ /* 0x000fe20000410000 */
[----:B------:R-:W2:Y:S01]  /*3e80*/  LDSM.16.M88.4 R44, [R219+0xb000] ;  /* 0x00b00000db2c783b */ /* 0x000ea20000000200 */
[----:B-----5:R-:W-:-:S04]  /*3e90*/  FMUL.FTZ R0, R21, c[0x0][0x320] ;  /* 0x0000c80015007a20 */ /* 0x020fc80000410000 */
[----:B------:R5:W2:Y:S01]  /*3ea0*/  MUFU.TANH R52, R0 ;  /* 0x0000000000347308 */ /* 0x000aa20000002400 */
[----:B------:R-:W-:Y:S02]  /*3eb0*/  FMUL.FTZ R38, R38, c[0x0][0x320] ;  /* 0x0000c80026267a20 */ /* 0x000fe40000410000 */
[----:B------:R-:W-:Y:S01]  /*3ec0*/  FMUL.FTZ R39, R39, c[0x0][0x320] ;  /* 0x0000c80027277a20 */ /* 0x000fe20000410000 */
[----:B-1----:R-:W-:Y:S01]  /*3ed0*/  HMMA.16816.F32.BF16 R28, R8, R60, R28 ;  /* 0x0000003c081c723c */ /* 0x002fe2000004181c */
[----:B-----5:R-:W-:-:S04]  /*3ee0*/  FMUL.FTZ R0, R22, c[0x0][0x320] ;  /* 0x0000c80016007a20 */ /* 0x020fc80000410000 */
[----:B------:R1:W1:Y:S08]  /*3ef0*/  MUFU.TANH R69, R0 ;  /* 0x0000000000457308 */ /* 0x0002700000002400 */
[----:B------:R-:W2:Y:S01]  /*3f00*/  MUFU.TANH R48, R37 ;  /* 0x0000002500307308 */ /* 0x000ea20000002400 */
[----:B-1----:R-:W-:Y:S02]  /*3f10*/  FMUL.FTZ R0, R23, c[0x0][0x320] ;  /* 0x0000c80017007a20 */ /* 0x002fe40000410000 */
[C---:B------:R-:W-:Y:S05]  /*3f20*/  HMMA.16816.F32.BF16 R20, R12.reuse, R56, R64 ;  /* 0x000000380c14723c */ /* 0x040fea0000041840 */
[----:B------:R-:W1:Y:S03]  /*3f30*/  MUFU.TANH R53, R38 ;  /* 0x0000002600357308 */ /* 0x000e660000002400 */
[----:B------:R-:W-:Y:S05]  /*3f40*/  HMMA.16816.F32.BF16 R12, R12, R58, R16 ;  /* 0x0000003a0c0c723c */ /* 0x000fea0000041810 */
[----:B------:R5:W1:Y:S08]  /*3f50*/  MUFU.TANH R60, R0 ;  /* 0x00000000003c7308 */ /* 0x000a700000002400 */
[----:B------:R1:W1:Y:S01]  /*3f60*/  MUFU.TANH R51, R39 ;  /* 0x0000002700337308 */ /* 0x0002620000002400 */
[----:B-----5:R-:W-:-:S02]  /*3f70*/  FMUL.FTZ R0, R36, c[0x0][0x320] ;  /* 0x0000c80024007a20 */ /* 0x020fc40000410000 */
[----:B-1----:R-:W1:Y:S01]  /*3f80*/  LDSM.16.M88.4 R36, [R219+0xb800] ;  /* 0x00b80000db24783b */ /* 0x002e620000000200 */
[C---:B------:R-:W-:Y:S08]  /*3f90*/  HMMA.16816.F32.BF16 R32, R8.reuse, R62, R32 ;  /* 0x0000003e0820723c */ /* 0x040ff00000041820 */
[----:B--2---:R-:W-:Y:S08]  /*3fa0*/  HMMA.16816.F32.BF16 R16, R8, R40, R20 ;  /* 0x000000280810723c */ /* 0x004ff00000041814 */
[C---:B------:R-:W-:Y:S08]  /*3fb0*/  HMMA.16816.F32.BF16 R24, R4.reuse, R54, R24 ;  /* 0x000000360418723c */ /* 0x040ff00000041818 */
[----:B------:R-:W-:Y:S01]  /*3fc0*/  HMMA.16816.F32.BF16 R28, R4, R44, R28 ;  /* 0x0000002c041c723c */ /* 0x000fe2000004181c */
[----:B------:R-:W-:Y:S01]  /*3fd0*/  ISETP.GT.AND P0, PT, R148, R119, PT ;  /* 0x000000779400720c */ /* 0x000fe20003f04270 */
[----:B------:R2:W1:Y:S01]  /*3fe0*/  MUFU.TANH R49, R0 ;  /* 0x0000000000317308 */ /* 0x0004620000002400 */
[----:B------:R-:W-:-:S05]  /*3ff0*/  DEPBAR.LE SB0, 0x0 ;  /* 0x000080000000791a */ /* 0x000fca0000000000 */
[----:B------:R-:W-:Y:S08]  /*4000*/  HMMA.16816.F32.BF16 R8, R8, R42, R12 ;  /* 0x0000002a0808723c */ /* 0x000ff0000004180c */
[C---:B------:R-:W-:Y:S08]  /*4010*/  HMMA.16816.F32.BF16 R20, R4.reuse, R46, R32 ;  /* 0x0000002e0414723c */ /* 0x040ff00000041820 */
[C---:B-1----:R-:W-:Y:S08]  /*4020*/  HMMA.16816.F32.BF16 R12, R4.reuse, R36, R16 ;  /* 0x00000024040c723c */ /* 0x042ff00000041810 */
        /* <DEDUP_REMOVED lines=20> */
[----:B------:R-:W-:Y:S01]  /*4170*/  FMUL.FTZ R7, R7, c[0x0][0x320] ;  /* 0x0000c80007077a20 */ /* 0x000fe20000410000 */
[----:B------:R2:W1:Y:S08]  /*4180*/  MUFU.TANH R44, R25 ;  /* 0x00000019002c7308 */ /* 0x0004700000002400 */
        /* <DEDUP_REMOVED lines=20> */
[----:B------:R-:W-:Y:S06]  /*42d0*/  BAR.SYNC.DEFER_BLOCKING 0x0 ;  /* 0x0000000000007b1d */ /* 0x000fec0000010000 */
[----:B------:R-:W-:Y:S05]  /*42e0*/  @!P0 BRA `(.L_x_2165) ;  /* 0x0000029000008947 */ /* 0x000fea0003800000 */
[----:B--234-:R-:W-:Y:S01]  /*42f0*/  IADD3 R0, R156, -0x2, RZ ;  /* 0xfffffffe9c007810 */ /* 0x01cfe20007ffe0ff */
[----:B------:R-:W-:Y:S01]  /*4300*/  IMAD.SHL.U32 R7, R152, 0x40, RZ ;  /* 0x0000004098077824 */ /* 0x000fe200078e00ff */
[----:B------:R-:W-:-:S02]  /*4310*/  ISETP.GE.AND P5, PT, R154, c[0x0][0x1d4], PT ;  /* 0x000075009a007a0c */ /* 0x000fc40003fa6270 */
[----:B------:R-:W-:Y:S01]  /*4320*/  SHF.R.S32.HI R2, RZ, 0x1f, R0 ;  /* 0x0000001fff027819 */ /* 0x000fe20000011400 */
[----:B------:R-:W-:Y:S01]  /*4330*/  IMAD.WIDE.U32 R4, R0, c[0x0][0x1e0], RZ ;  /* 0x0000780000047a25 */ /* 0x000fe200078e00ff */
[C---:B------:R-:W-:Y:S02]  /*4340*/  LOP3.LUT P3, RZ, R157.reuse, 0x2, RZ, 0xc0, !PT ;  /* 0x000000029dff7812 */ /* 0x040fe4000786c0ff */
[----:B------:R-:W-:Y:S01]  /*4350*/  LOP3.LUT P4, RZ, R157, 0x1, RZ, 0xc0, !PT ;  /* 0x000000019dff7812 */ /* 0x000fe2000788c0ff */
[----:B------:R-:W-:-:S04]  /*4360*/  IMAD R2, R2, c[0x0][0x1e0], RZ ;  /* 0x0000780002027a24 */ /* 0x000fc800078e02ff */
[----:B------:R-:W-:-:S04]  /*4370*/  IMAD R0, R0, c[0x0][0x1e4], R2 ;  /* 0x0000790000007a24 */ /* 0x000fc800078e0202 */
[----:B------:R-:W-:Y:S02]  /*4380*/  IMAD.IADD R0, R5, 0x1, R0 ;  /* 0x0000000105007824 */ /* 0x000fe400078e0200 */
[----:B------:R-:W-:-:S04]  /*4390*/  IMAD.WIDE.U32 R4, R4, 0x60, R150 ;  /* 0x0000006004047825 */ /* 0x000fc800078e0096 */
[----:B------:R-:W-:Y:S01]  /*43a0*/  IMAD R0, R0, 0x60, RZ ;  /* 0x0000006000007824 */ /* 0x000fe200078e02ff */
[----:B------:R-:W-:-:S03]  /*43b0*/  LEA R2, P2, R4, c[0x0][0x1c8], 0x1 ;  /* 0x0000720004027a11 */ /* 0x000fc600078408ff */
[----:B------:R-:W-:Y:S01]  /*43c0*/  IMAD.IADD R0, R5, 0x1, R0 ;  /* 0x0000000105007824 */ /* 0x000fe200078e0200 */
[----:B------:R-:W-:Y:S02]  /*43d0*/  SHF.L.U64.HI R5, R152, 0x6, R153 ;  /* 0x0000000698057819 */ /* 0x000fe40000010299 */
[----:B------:R-:W-:Y:S02]  /*43e0*/  IADD3 R12, P1, P0, R7, 0x80, R2 ;  /* 0x00000080070c7810 */ /* 0x000fe4000783e002 */
[----:B------:R-:W-:-:S04]  /*43f0*/  LEA.HI.X R3, R4, c[0x0][0x1cc], R0, 0x1, P2 ;  /* 0x0000730004037a11 */ /* 0x000fc800010f0c00 */
[----:B------:R-:W-:Y:S01]  /*4400*/  IADD3.X R13, R5, RZ, R3, P1, P0 ;  /* 0x000000ff050d7210 */ /* 0x000fe20000fe0403 */
[----:B------:R-:W-:Y:S01]  /*4410*/  @!PT LDS RZ, [RZ] ;  /* 0x00000000fffff984 */ /* 0x000fe20000000800 */
[----:B------:R-:W-:Y:S01]  /*4420*/  @!PT LDS RZ, [RZ] ;  /* 0x00000000fffff984 */ /* 0x000fe20000000800 */
[----:B------:R-:W-:Y:S01]  /*4430*/  @!PT LDS RZ, [RZ] ;  /* 0x00000000fffff984 */ /* 0x000fe20000000800 */
[----:B------:R2:W-:Y:S01]  /*4440*/  LDGSTS.E.BYPASS.LTC128B.128 [R251+0xc100], [R2.64], !P5 ;  /* 0x0c10000002fb7fae */ /* 0x0005e2000e901d46 */
[----:B------:R-:W-:-:S03]  /*4450*/  IADD3 R10, P1, P0, R7, 0x100, R2 ;  /* 0x00000100070a7810 */ /* 0x000fc6000783e002 */
[----:B------:R2:W-:Y:S01]  /*4460*/  LDGSTS.E.BYPASS.LTC128B.128 [R251+0xf100], [R2.64+0x80], !P3 ;  /* 0x0f10008002fb7fae */ /* 0x0005e2000d901d46 */
[--C-:B------:R-:W-:Y:S02]  /*4470*/  IADD3.X R11, R5, RZ, R3.reuse, P1, P0 ;  /* 0x000000ff050b7210 */ /* 0x100fe40000fe0403 */
[----:B------:R-:W-:Y:S01]  /*4480*/  IADD3 R8, P1, P0, R7, 0x180, R2 ;  /* 0x0000018007087810 */ /* 0x000fe2000783e002 */
[----:B------:R2:W-:Y:S03]  /*4490*/  LDGSTS.E.BYPASS.LTC128B.128 [R251+0x12100], [R2.64+0x100], !P4 ;  /* 0x1210010002fb7fae */ /* 0x0005e6000e101d46 */
[----:B------:R-:W-:Y:S01]  /*44a0*/  IADD3.X R9, R5, RZ, R3, P1, P0 ;  /* 0x000000ff05097210 */ /* 0x000fe20000fe0403 */
[----:B------:R2:W-:Y:S01]  /*44b0*/  LDGSTS.E.BYPASS.LTC128B.128 [R251+0x15100], [R2.64+0x180], !P6 ;  /* 0x1510018002fb7fae */ /* 0x0005e2000f101d46 */
[----:B------:R-:W-:-:S04]  /*44c0*/  IADD3 R6, P1, R7, R2, RZ ;  /* 0x0000000207067210 */ /* 0x000fc80007f3e0ff */
[----:B------:R-:W-:Y:S01]  /*44d0*/  IADD3 R4, P0, R6, R7, RZ ;  /* 0x0000000706047210 */ /* 0x000fe20007f1e0ff */
[----:B------:R-:W-:-:S04]  /*44e0*/  IMAD.X R7, R5, 0x1, R3, P1 ;  /* 0x0000000105077824 */ /* 0x000fc800008e0603 */
[----:B------:R-:W-:Y:S01]  /*44f0*/  IMAD.X R5, R7, 0x1, R5, P0 ;  /* 0x0000000107057824 */ /* 0x000fe200000e0605 */
        /* <DEDUP_REMOVED lines=8> */
.L_x_2165:
[----:B---34-:R-:W-:Y:S05]  /*4580*/  BSYNC B0 ;  /* 0x0000000000007941 */ /* 0x018fea0003800000 */
.L_x_2164:
[----:B--2---:R-:W2:Y:S04]  /*4590*/  LDL R0, [R1+0x74] ;  /* 0x0000740001007983 */ /* 0x004ea80000100800 */
[----:B------:R-:W2:Y:S04]  /*45a0*/  LDL R88, [R1+0x50] ;  /* 0x0000500001587983 */ /* 0x000ea80000100800 */
[----:B------:R-:W3:Y:S01]  /*45b0*/  LDL R3, [R1+0x1c] ;  /* 0x00001c0001037983 */ /* 0x000ee20000100800 */
[----:B------:R-:W-:-:S03]  /*45c0*/  IMAD.MOV.U32 R2, RZ, RZ, c[0x0][0x2c4] ;  /* 0x0000b100ff027624 */ /* 0x000fc600078e00ff */
[----:B------:R-:W-:Y:S02]  /*45d0*/  LDSM.16.MT88.4 R64, [R218+0x3000] ;  /* 0x00300000da40783b */ /* 0x000fe40000004200 */
[----:B------:R-:W-:Y:S02]  /*45e0*/  ISETP.NE.AND P3, PT, R2, 0x1, PT ;  /* 0x000000010200780c */ /* 0x000fe40003f65270 */
[----:B------:R-:W-:Y:S04]  /*45f0*/  STL [R1+0xa8], R229 ;  /* 0x0000a8e501007387 */ /* 0x000fe80000100800 */
        /* <DEDUP_REMOVED lines=9> */
[----:B------:R-:W-:Y:S04]  /*4690*/  LDSM.16.MT88.4 R56, [R217+0x3000] ;  /* 0x00300000d938783b */ /* 0x000fe80000004200 */
[----:B------:R-:W0:Y:S01]  /*46a0*/  LDGDEPBAR ;  /* 0x00000000000079af */ /* 0x000e220000000000 */
[----:B--2---:R-:W-:-:S04]  /*46b0*/  IMAD.IADD R0, R0, 0x1, R88 ;  /* 0x0000000100007824 */ /* 0x004fc800078e0258 */
[----:B------:R-:W-:Y:S01]  /*46c0*/  @P3 IMAD.HI.U32 R2, R0, c[0x0][0x2c8], RZ ;  /* 0x0000b20000023a27 */ /* 0x000fe200078e00ff */
[----:B------:R2:W-:Y:S04]  /*46d0*/  STL [R1+0x8], R0 ;  /* 0x0000080001007387 */ /* 0x0005e80000100800 */
[----:B--2---:R-:W-:-:S05]  /*46e0*/  @P3 SHF.R.U32.HI R0, RZ, c[0x0][0x2cc], R2 ;  /* 0x0000b300ff003a19 */ /* 0x004fca0000011602 */
[----:B------:R-:W2:Y:S01]  /*46f0*/  SHFL.IDX PT, R5, R0, RZ, 0x1c1f ;  /* 0x001c1fff00057589 */ /* 0x000ea200000e0000 */
[----:B------:R-:W-:-:S04]  /*4700*/  IADD3 R2, R149, c[0x0][0x1d0], RZ ;  /* 0x0000740095027a10 */ /* 0x000fc80007ffe0ff */
[----:B---3--:R-:W-:-:S04]  /*4710*/  IADD3 R4, -R3, 0x1, R2 ;  /* 0x0000000103047810 */ /* 0x008fc80007ffe102 */
[----:B------:R-:W-:Y:S02]  /*4720*/  IADD3 R4, R4, -c[0x0][0x168], RZ ;  /* 0x80005a0004047a10 */ /* 0x000fe40007ffe0ff */
[----:B------:R-:W-:-:S03]  /*4730*/  IADD3 R3, -R3, R2, RZ ;  /* 0x0000000203037210 */ /* 0x000fc60007ffe1ff */
[----:B--2---:R-:W-:-:S05]  /*4740*/  IMAD.IADD R2, R4, 0x1, R5 ;  /* 0x0000000104027824 */ /* 0x004fca00078e0205 */
[----:B------:R-:W-:-:S04]  /*4750*/  IMNMX R2, R3, R2, PT ;  /* 0x0000000203027217 */ /* 0x000fc80003800200 */
[C---:B------:R-:W-:Y:S02]  /*4760*/  ISETP.GT.AND P0, PT, R2.reuse, RZ, PT ;  /* 0x000000ff0200720c */ /* 0x040fe40003f04270 */
[C---:B------:R-:W-:Y:S02]  /*4770*/  ISETP.GT.AND P1, PT, R2.reuse, 0x1, PT ;  /* 0x000000010200780c */ /* 0x040fe40003f24270 */
[----:B------:R-:W-:Y:S02]  /*4780*/  FSEL R5, R105, -INF , P0 ;  /* 0xff80000069057808 */ /* 0x000fe40000000000 */
[----:B------:R-:W-:Y:S02]  /*4790*/  ISETP.GT.AND P0, PT, R2, 0x8, PT ;  /* 0x000000080200780c */ /* 0x000fe40003f04270 */
[----:B------:R-:W-:Y:S02]  /*47a0*/  FSEL R6, R104, -INF , P1 ;  /* 0xff80000068067808 */ /* 0x000fe40000800000 */
[----:B------:R-:W-:-:S02]  /*47b0*/  ISETP.GT.AND P1, PT, R2, 0x9, PT ;  /* 0x000000090200780c */ /* 0x000fc40003f24270 */
[----:B------:R-:W-:Y:S02]  /*47c0*/  FSEL R9, R100, -INF , P0 ;  /* 0xff80000064097808 */ /* 0x000fe40000000000 */
[----:B------:R-:W-:Y:S02]  /*47d0*/  ISETP.GT.AND P0, PT, R2, 0x10, PT ;  /* 0x000000100200780c */ /* 0x000fe40003f04270 */
[----:B------:R-:W-:Y:S02]  /*47e0*/  FSEL R10, R98, -INF , P1 ;  /* 0xff800000620a7808 */ /* 0x000fe40000800000 */
[C---:B------:R-:W-:Y:S02]  /*47f0*/  ISETP.GT.AND P1, PT, R2.reuse, 0x11, PT ;  /* 0x000000110200780c */ /* 0x040fe40003f24270 */
[----:B------:R-:W-:Y:S02]  /*4800*/  FSEL R11, R87, -INF , P0 ;  /* 0xff800000570b7808 */ /* 0x000fe40000000000 */
[----:B------:R-:W-:-:S02]  /*4810*/  ISETP.GT.AND P0, PT, R2, 0x18, PT ;  /* 0x000000180200780c */ /* 0x000fc40003f04270 */
[----:B------:R-:W-:Y:S02]  /*4820*/  FSEL R19, R86, -INF , P1 ;  /* 0xff80000056137808 */ /* 0x000fe40000800000 */
[C---:B------:R-:W-:Y:S02]  /*4830*/  ISETP.GT.AND P1, PT, R2.reuse, 0x19, PT ;  /* 0x000000190200780c */ /* 0x040fe40003f24270 */
[----:B------:R-:W-:Y:S02]  /*4840*/  FSEL R20, R85, -INF , P0 ;  /* 0xff80000055147808 */ /* 0x000fe40000000000 */
[----:B------:R-:W-:Y:S02]  /*4850*/  ISETP.GT.AND P0, PT, R2, 0x20, PT ;  /* 0x000000200200780c */ /* 0x000fe40003f04270 */
[----:B------:R-:W-:Y:S02]  /*4860*/  FSEL R21, R84, -INF , P1 ;  /* 0xff80000054157808 */ /* 0x000fe40000800000 */
[----:B------:R-:W-:-:S02]  /*4870*/  ISETP.GT.AND P1, PT, R2, 0x21, PT ;  /* 0x000000210200780c */ /* 0x000fc40003f24270 */
[----:B------:R-:W-:Y:S02]  /*4880*/  FSEL R83, R73, -INF , P0 ;  /* 0xff80000049537808 */ /* 0x000fe40000000000 */
[----:B------:R-:W-:Y:S02]  /*4890*/  ISETP.GT.AND P0, PT, R2, 0x28, PT ;  /* 0x000000280200780c */ /* 0x000fe40003f04270 */
[----:B------:R-:W-:Y:S01]  /*48a0*/  FSEL R82, R72, -INF , P1 ;  /* 0xff80000048527808 */ /* 0x000fe20000800000 */
[----:B------:R-:W2:Y:S01]  /*48b0*/  SHFL.IDX PT, R0, R0, 0x1, 0x1c1f ;  /* 0x003c1f0000007f89 */ /* 0x000ea200000e0000 */
[----:B------:R-:W-:Y:S02]  /*48c0*/  ISETP.GT.AND P1, PT, R2, 0x29, PT ;  /* 0x000000290200780c */ /* 0x000fe40003f24270 */
        /* <DEDUP_REMOVED lines=8> */
[----:B-1----:R-:W-:Y:S02]  /*4950*/  FSEL R215, R45, -INF , P0 ;  /* 0xff8000002dd77808 */ /* 0x002fe40000000000 */
[----:B------:R-:W-:Y:S02]  /*4960*/  ISETP.GT.AND P0, PT, R2, 0x40, PT ;  /* 0x000000400200780c */ /* 0x000fe40003f04270 */
[----:B------:R-:W-:Y:S02]  /*4970*/  FSEL R214, R44, -INF , P1 ;  /* 0xff8000002cd67808 */ /* 0x000fe40000800000 */
[----:B------:R-:W-:Y:S01]  /*4980*/  ISETP.GT.AND P1, PT, R2, 0x41, PT ;  /* 0x000000410200780c */ /* 0x000fe20003f24270 */
[----:B--2---:R-:W-:Y:S01]  /*4990*/  IMAD.IADD R0, R4, 0x1, R0 ;  /* 0x0000000104007824 */ /* 0x004fe200078e0200 */
[----:B------:R-:W-:Y:S01]  /*49a0*/  FSEL R121, R28, -INF , P0 ;  /* 0xff8000001c797808 */ /* 0x000fe20000000000 */
[----:B------:R-:W-:Y:S01]  /*49b0*/  LDSM.16.MT88.4 R44, [R221] ;  /* 0x00000000dd2c783b */ /* 0x000fe20000004200 */
[----:B------:R-:W-:-:S02]  /*49c0*/  ISETP.GT.AND P0, PT, R2, 0x48, PT ;  /* 0x000000480200780c */ /* 0x000fc40003f04270 */
[----:B------:R-:W-:Y:S02]  /*49d0*/  FSEL R120, R29, -INF , P1 ;  /* 0xff8000001d787808 */ /* 0x000fe40000800000 */
[----:B------:R-:W-:Y:S02]  /*49e0*/  ISETP.GT.AND P1, PT, R2, 0x49, PT ;  /* 0x000000490200780c */ /* 0x000fe40003f24270 */
[----:B------:R-:W-:Y:S02]  /*49f0*/  FSEL R106, R24, -INF , P0 ;  /* 0xff800000186a7808 */ /* 0x000fe40000000000 */
[----:B------:R-:W-:Y:S02]  /*4a00*/  FMNMX.FTZ R133, R5, R6, !PT ;  /* 0x0000000605857209 */ /* 0x000fe40007810000 */
[----:B------:R-:W-:Y:S02]  /*4a10*/  ISETP.GT.AND P0, PT, R2, 0x50, PT ;  /* 0x000000500200780c */ /* 0x000fe40003f04270 */
[----:B------:R-:W-:-:S02]  /*4a20*/  FSEL R111, R18, -INF , P1 ;  /* 0xff800000126f7808 */ /* 0x000fc40000800000 */
[C---:B------:R-:W-:Y:S02]  /*4a30*/  ISETP.GT.AND P1, PT, R2.reuse, 0x51, PT ;  /* 0x000000510200780c */ /* 0x040fe40003f24270 */
[----:B------:R-:W-:Y:S02]  /*4a40*/  FMNMX.FTZ R133, R9, R133, !PT ;  /* 0x0000008509857209 */ /* 0x000fe40007810000 */
[----:B------:R-:W-:Y:S02]  /*4a50*/  FSEL R123, R17, -INF , P0 ;  /* 0xff800000117b7808 */ /* 0x000fe40000000000 */
[----:B------:R-:W-:Y:S02]  /*4a60*/  ISETP.GT.AND P0, PT, R2, 0x58, PT ;  /* 0x000000580200780c */ /* 0x000fe40003f04270 */
[----:B------:R-:W-:Y:S02]  /*4a70*/  FSEL R219, R16, -INF , P1 ;  /* 0xff80000010db7808 */ /* 0x000fe40000800000 */
[----:B------:R-:W-:-:S02]  /*4a80*/  IMNMX R0, R3, R0, PT ;  /* 0x0000000003007217 */ /* 0x000fc40003800200 */
[----:B------:R-:W-:Y:S02]  /*4a90*/  ISETP.GT.AND P1, PT, R2, 0x59, PT ;  /* 0x000000590200780c */ /* 0x000fe40003f24270 */
[----:B------:R-:W-:Y:S02]  /*4aa0*/  FMNMX.FTZ R133, R10, R133, !PT ;  /* 0x000000850a857209 */ /* 0x000fe40007810000 */
[----:B------:R-:W-:Y:S02]  /*4ab0*/  FSEL R216, R15, -INF , P0 ;  /* 0xff8000000fd87808 */ /* 0x000fe40000000000 */
[----:B------:R-:W-:Y:S02]  /*4ac0*/  ISETP.GT.AND P0, PT, R0, RZ, PT ;  /* 0x000000ff0000720c */ /* 0x000fe40003f04270 */
[----:B------:R-:W-:Y:S02]  /*4ad0*/  FSEL R112, R14, -INF , P1 ;  /* 0xff8000000e707808 */ /* 0x000fe40000800000 */
[----:B------:R-:W-:Y:S01]  /*4ae0*/  ISETP.GT.AND P1, PT, R0, 0x1, PT ;  /* 0x000000010000780c */ /* 0x000fe20003f24270 */
[----:B------:R-:W-:Y:S01]  /*4af0*/  LDSM.16.MT88.4 R12, [R217] ;  /* 0x00000000d90c783b */ /* 0x000fe20000004200 */
[----:B------:R-:W-:-:S02]  /*4b00*/  FMNMX.FTZ R133, R11, R133, !PT ;  /* 0x000000850b857209 */ /* 0x000fc40007810000 */
[----:B------:R-:W-:Y:S02]  /*4b10*/  FSEL R4, R103, -INF , P0 ;  /* 0xff80000067047808 */ /* 0x000fe40000000000 */
[----:B------:R-:W-:Y:S02]  /*4b20*/  ISETP.GT.AND P0, PT, R0, 0x8, PT ;  /* 0x000000080000780c */ /* 0x000fe40003f04270 */
[----:B------:R-:W-:Y:S02]  /*4b30*/  FSEL R8, R102, -INF , P1 ;  /* 0xff80000066087808 */ /* 0x000fe40000800000 */
[----:B------:R-:W-:Y:S02]  /*4b40*/  FMNMX.FTZ R133, R19, R133, !PT ;  /* 0x0000008513857209 */ /* 0x000fe40007810000 */
[----:B------:R-:W-:Y:S02]  /*4b50*/  ISETP.GT.AND P1, PT, R0, 0x9, PT ;  /* 0x000000090000780c */ /* 0x000fe40003f24270 */
[----:B------:R-:W-:-:S02]  /*4b60*/  FSEL R7, R101, -INF , P0 ;  /* 0xff80000065077808 */ /* 0x000fc40000000000 */
[----:B------:R-:W-:Y:S02]  /*4b70*/  FMNMX.FTZ R2, R4, R8, !PT ;  /* 0x0000000804027209 */ /* 0x000fe40007810000 */
[----:B------:R-:W-:Y:S02]  /*4b80*/  FMNMX.FTZ R133, R20, R133, !PT ;  /* 0x0000008514857209 */ /* 0x000fe40007810000 */
        /* <DEDUP_REMOVED lines=76> */
[----:B------:R-:W1:Y:S01]  /*5050*/  SHFL.BFLY PT, R3, R133, 0x2, 0x1f ;  /* 0x0c401f0085037f89 */ /* 0x000e6200000e0000 */
[C---:B------:R-:W-:Y:S02]  /*5060*/  ISETP.GT.AND P1, PT, R0.reuse, 0x58, PT ;  /* 0x000000580000780c */ /* 0x040fe40003f24270 */
[----:B------:R-:W-:Y:S02]  /*5070*/  FSEL R107, R25, -INF , P2 ;  /* 0xff800000196b7808 */ /* 0x000fe40001000000 */
[----:B------:R-:W-:Y:S01]  /*5080*/  FMNMX.FTZ R2, R115, R2, !PT ;  /* 0x0000000273027209 */ /* 0x000fe20007810000 */
[----:B------:R-:W-:Y:S01]  /*5090*/  LDSM.16.MT88.4 R24, [R220] ;  /* 0x00000000dc18783b */ /* 0x000fe20000004200 */
[----:B------:R-:W-:Y:S02]  /*50a0*/  ISETP.GT.AND P0, PT, R0, 0x59, PT ;  /* 0x000000590000780c */ /* 0x000fe40003f04270 */
[----:B------:R-:W-:-:S02]  /*50b0*/  FSEL R108, R23, -INF , P1 ;  /* 0xff800000176c7808 */ /* 0x000fc40000800000 */
[----:B------:R-:W-:Y:S02]  /*50c0*/  FMNMX.FTZ R0, R107, R2, !PT ;  /* 0x000000026b007209 */ /* 0x000fe40007810000 */
[----:B------:R-:W-:Y:S02]  /*50d0*/  FSEL R109, R22, -INF , P0 ;  /* 0xff800000166d7808 */ /* 0x000fe40000000000 */
[----:B------:R-:W-:-:S04]  /*50e0*/  FMNMX.FTZ R0, R108, R0, !PT ;  /* 0x000000006c007209 */ /* 0x000fc80007810000 */
[----:B------:R-:W-:-:S05]  /*50f0*/  FMNMX.FTZ R0, R109, R0, !PT ;  /* 0x000000006d007209 */ /* 0x000fca0007810000 */
[----:B------:R-:W2:Y:S01]  /*5100*/  SHFL.BFLY PT, R2, R0, 0x2, 0x1f ;  /* 0x0c401f0000027f89 */ /* 0x000ea200000e0000 */
[----:B-1----:R-:W-:-:S05]  /*5110*/  FMNMX.FTZ R133, R133, R3, !PT ;  /* 0x0000000385857209 */ /* 0x002fca0007810000 */
[----:B------:R-:W1:Y:S01]  /*5120*/  SHFL.BFLY PT, R3, R133, 0x1, 0x1f ;  /* 0x0c201f0085037f89 */ /* 0x000e6200000e0000 */
[----:B--2---:R-:W-:-:S05]  /*5130*/  FMNMX.FTZ R0, R0, R2, !PT ;  /* 0x0000000200007209 */ /* 0x004fca0007810000 */
[----:B------:R-:W2:Y:S01]  /*5140*/  SHFL.BFLY PT, R132, R0, 0x1, 0x1f ;  /* 0x0c201f0000847f89 */ /* 0x000ea200000e0000 */
[----:B-1----:R-:W-:-:S04]  /*5150*/  FMNMX.FTZ R133, R133, R3, !PT ;  /* 0x0000000385857209 */ /* 0x002fc80007810000 */
[C---:B------:R-:W-:Y:S01]  /*5160*/  FSETP.NEU.FTZ.AND P0, PT, R133.reuse, -INF , PT ;  /* 0xff8000008500780b */ /* 0x040fe20003f1d000 */
[----:B------:R-:W-:-:S05]  /*5170*/  FMUL.FTZ R2, R133, c[0x0][0x2d0] ;  /* 0x0000b40085027a20 */ /* 0x000fca0000410000 */
[----:B------:R-:W-:-:S05]  /*5180*/  FSEL R2, R2, RZ, P0 ;  /* 0x000000ff02027208 */ /* 0x000fca0000000000 */
[----:B------:R-:W-:-:S04]  /*5190*/  FFMA.FTZ R3, R5, c[0x0][0x2d0], -R2 ;  /* 0x0000b40005037a23 */ /* 0x000fc80000010802 */
[----:B------:R1:W-:Y:S01]  /*51a0*/  MUFU.EX2 R207, R3 ;  /* 0x0000000300cf7308 */ /* 0x0003e20000000800 */
[----:B--2---:R-:W-:Y:S01]  /*51b0*/  FMNMX.FTZ R132, R0, R132, !PT ;  /* 0x0000008400847209 */ /* 0x004fe20007810000 */
[----:B------:R-:W-:-:S06]  /*51c0*/  FFMA.FTZ R0, R9, c[0x0][0x2d0], -R2 ;  /* 0x0000b40009007a23 */ /* 0x000fcc0000010802 */
[----:B------:R2:W-:Y:S01]  /*51d0*/  MUFU.EX2 R209, R0 ;  /* 0x0000000000d17308 */ /* 0x0005e20000000800 */
[----:B------:R-:W-:Y:S01]  /*51e0*/  FSETP.NEU.FTZ.AND P0, PT, R132, -INF , PT ;  /* 0xff8000008400780b */ /* 0x000fe20003f1d000 */
[----:B-1----:R-:W-:-:S06]  /*51f0*/  FFMA.FTZ R3, R6, c[0x0][0x2d0], -R2 ;  /* 0x0000b40006037a23 */ /* 0x002fcc0000010802 */
[----:B------:R1:W3:Y:S01]  /*5200*/  MUFU.EX2 R206, R3 ;  /* 0x0000000300ce7308 */ /* 0x0002e20000000800 */
[----:B--2---:R-:W-:-:S05]  /*5210*/  FMUL.FTZ R0, R132, c[0x0][0x2d0] ;  /* 0x0000b40084007a20 */ /* 0x004fca0000410000 */
[----:B------:R-:W-:Y:S01]  /*5220*/  FSEL R0, R0, RZ, P0 ;  /* 0x000000ff00007208 */ /* 0x000fe20000000000 */
[----:B-1----:R-:W-:-:S04]  /*5230*/  FFMA.FTZ R3, R10, c[0x0][0x2d0], -R2 ;  /* 0x0000b4000a037a23 */ /* 0x002fc80000010802 */
[----:B------:R1:W2:Y:S02]  /*5240*/  MUFU.EX2 R208, R3 ;  /* 0x0000000300d07308 */ /* 0x0002a40000000800 */
[----:B-1----:R-:W-:-:S06]  /*5250*/  FFMA.FTZ R3, R11, c[0x0][0x2d0], -R2 ;  /* 0x0000b4000b037a23 */ /* 0x002fcc0000010802 */
[----:B------:R1:W-:Y:S02]  /*5260*/  MUFU.EX2 R118, R3 ;  /* 0x0000000300767308 */ /* 0x0003e40000000800 */
[----:B-1----:R-:W-:-:S06]  /*5270*/  FFMA.FTZ R3, R4, c[0x0][0x2d0], -R0 ;  /* 0x0000b40004037a23 */ /* 0x002fcc0000010800 */
[----:B------:R1:W-:Y:S02]  /*5280*/  MUFU.EX2 R135, R3 ;  /* 0x0000000300877308 */ /* 0x0003e40000000800 */
[----:B-1----:R-:W-:-:S06]  /*5290*/  FFMA.FTZ R3, R8, c[0x0][0x2d0], -R0 ;  /* 0x0000b40008037a23 */ /* 0x002fcc0000010800 */
[----:B------:R1:W4:Y:S02]  /*52a0*/  MUFU.EX2 R134, R3 ;  /* 0x0000000300867308 */ /* 0x0003240000000800 */
[--C-:B-1----:R-:W-:Y:S02]  /*52b0*/  FFMA.FTZ R3, R7, c[0x0][0x2d0], -R0.reuse ;  /* 0x0000b40007037a23 */ /* 0x102fe40000010800 */
[----:B------:R-:W1:Y:S04]  /*52c0*/  LDSM.16.MT88.4 R4, [R218] ;  /* 0x00000000da04783b */ /* 0x000e680000004200 */
[----:B------:R2:W-:Y:S02]  /*52d0*/  MUFU.EX2 R205, R3 ;  /* 0x0000000300cd7308 */ /* 0x0005e40000000800 */
[----:B--2---:R-:W-:-:S06]  /*52e0*/  FFMA.FTZ R3, R16, c[0x0][0x2d0], -R0 ;  /* 0x0000b40010037a23 */ /* 0x004fcc0000010800 */
[----:B------:R2:W1:Y:S02]  /*52f0*/  MUFU.EX2 R204, R3 ;  /* 0x0000000300cc7308 */ /* 0x0004640000000800 */
[----:B--2---:R-:W-:-:S06]  /*5300*/  FFMA.FTZ R3, R19, c[0x0][0x2d0], -R2 ;  /* 0x0000b40013037a23 */ /* 0x004fcc0000010802 */
[----:B------:R2:W1:Y:S02]  /*5310*/  MUFU.EX2 R113, R3 ;  /* 0x0000000300717308 */ /* 0x0004640000000800 */
[----:B--2---:R-:W-:-:S06]  /*5320*/  FFMA.FTZ R3, R20, c[0x0][0x2d0], -R2 ;  /* 0x0000b40014037a23 */ /* 0x004fcc0000010802 */
[----:B------:R2:W-:Y:S02]  /*5330*/  MUFU.EX2 R110, R3 ;  /* 0x00000003006e7308 */ /* 0x0005e40000000800 */
[----:B--2---:R-:W-:-:S06]  /*5340*/  FFMA.FTZ R3, R21, c[0x0][0x2d0], -R2 ;  /* 0x0000b40015037a23 */ /* 0x004fcc0000010802 */
[----:B------:R2:W-:Y:S01]  /*5350*/  MUFU.EX2 R91, R3 ;  /* 0x00000003005b7308 */ /* 0x0005e20000000800 */
[----:B---3--:R-:W-:Y:S02]  /*5360*/  F2FP.BF16.PACK_AB R8, R206, R207 ;  /* 0x000000cfce08723e */ /* 0x008fe400000010ff */
[----:B------:R-:W-:Y:S02]  /*5370*/  F2FP.BF16.PACK_AB R10, R208, R209 ;  /* 0x000000d1d00a723e */ /* 0x000fe400000010ff */
[----:B----4-:R-:W-:Y:S01]  /*5380*/  F2FP.BF16.PACK_AB R9, R134, R135 ;  /* 0x000000878609723e */ /* 0x010fe200000010ff */
[----:B--2---:R-:W-:-:S04]  /*5390*/  FFMA.FTZ R3, R18, c[0x0][0x2d0], -R0 ;  /* 0x0000b40012037a23 */ /* 0x004fc80000010800 */
[----:B------:R2:W-:Y:S01]  /*53a0*/  MUFU.EX2 R222, R3 ;  /* 0x0000000300de7308 */ /* 0x0005e20000000800 */
[----:B-1----:R-:W-:Y:S01]  /*53b0*/  F2FP.BF16.PACK_AB R11, R204, R205 ;  /* 0x000000cdcc0b723e */ /* 0x002fe200000010ff */
[----:B--2---:R-:W-:-:S06]  /*53c0*/  FFMA.FTZ R3, R17, c[0x0][0x2d0], -R0 ;  /* 0x0000b40011037a23 */ /* 0x004fcc0000010800 */
[----:B------:R1:W2:Y:S01]  /*53d0*/  MUFU.EX2 R114, R3 ;  /* 0x0000000300727308 */ /* 0x0002a20000000800 */
[----:B------:R-:W-:Y:S01]  /*53e0*/  HMMA.16816.F32.BF16 R36, R8, R14, RZ ;  /* 0x0000000e0824723c */ /* 0x000fe200000418ff */
[----:B-1----:R-:W-:-:S06]  /*53f0*/  FFMA.FTZ R3, R48, c[0x0][0x2d0], -R0 ;  /* 0x0000b40030037a23 */ /* 0x002fcc0000010800 */
[----:B------:R1:W-:Y:S01]  /*5400*/  MUFU.EX2 R122, R3 ;  /* 0x00000003007a7308 */ /* 0x0003e20000000800 */
[----:B------:R-:W-:Y:S01]  /*5410*/  HMMA.16816.F32.BF16 R40, R8, R12, RZ ;  /* 0x0000000c0828723c */ /* 0x000fe200000418ff */
[----:B-1----:R-:W-:-:S06]  /*5420*/  FFMA.FTZ R3, R49, c[0x0][0x2d0], -R0 ;  /* 0x0000b40031037a23 */ /* 0x002fcc0000010800 */
[----:B------:R-:W1:Y:S01]  /*5430*/  MUFU.EX2 R90, R3 ;  /* 0x00000003005a7308 */ /* 0x000e620000000800 */
[C---:B------:R-:W-:Y:S07]  /*5440*/  HMMA.16816.F32.BF16 R20, R8.reuse, R4, RZ ;  /* 0x000000040814723c */ /* 0x040fee00000418ff */
[----:B------:R-:W-:Y:S01]  /*5450*/  F2FP.BF16.PACK_AB R4, R113, R118 ;  /* 0x000000767104723e */ /* 0x000fe200000010ff */
[----:B------:R-:W-:Y:S01]  /*5460*/  HMMA.16816.F32.BF16 R16, R8, R6, RZ ;  /* 0x000000060810723c */ /* 0x000fe200000418ff */
[----:B--2---:R-:W-:-:S06]  /*5470*/  F2FP.BF16.PACK_AB R5, R114, R222 ;  /* 0x000000de7205723e */ /* 0x004fcc00000010ff */
[----:B------:R-:W-:Y:S02]  /*5480*/  F2FP.BF16.PACK_AB R6, R91, R110 ;  /* 0x0000006e5b06723e */ /* 0x000fe400000010ff */
[----:B-1----:R-:W-:Y:S01]  /*5490*/  F2FP.BF16.PACK_AB R7, R90, R122 ;  /* 0x0000007a5a07723e */ /* 0x002fe200000010ff */
[----:B------:R-:W-:Y:S08]  /*54a0*/  HMMA.16816.F32.BF16 R12, R8, R44, RZ ;  /* 0x0000002c080c723c */ /* 0x000ff000000418ff */
[C---:B------:R-:W-:Y:S01]  /*54b0*/  HMMA.16816.F32.BF16 R192, R4.reuse, R34, R36 ;  /* 0x0000002204c0723c */ /* 0x040fe20000041824 */
[----:B------:R-:W1:Y:S07]  /*54c0*/  LDSM.16.MT88.4 R36, [R218+0x3800] ;  /* 0x00380000da24783b */ /* 0x000e6e0000004200 */
[----:B------:R-:W-:Y:S01]  /*54d0*/  HMMA.16816.F32.BF16 R84, R4, R32, R40 ;  /* 0x000000200454723c */ /* 0x000fe20000041828 */
[----:B------:R-:W2:Y:S07]  /*54e0*/  LDSM.16.MT88.4 R40, [R217+0x3800] ;  /* 0x00380000d928783b */ /* 0x000eae0000004200 */
[----:B------:R-:W-:Y:S01]  /*54f0*/  HMMA.16816.F32.BF16 R60, R8, R46, RZ ;  /* 0x0000002e083c723c */ /* 0x000fe200000418ff */
[----:B------:R-:W-:Y:S07]  /*5500*/  LDSM.16.MT88.4 R44, [R220+0x800] ;  /* 0x00080000dc2c783b */ /* 0x000fee0000004200 */
[C---:B------:R-:W-:Y:S08]  /*5510*/  HMMA.16816.F32.BF16 R200, R4.reuse, R28, R20 ;  /* 0x0000001c04c8723c */ /* 0x040ff00000041814 */
[----:B------:R-:W-:Y:S08]  /*5520*/  HMMA.16816.F32.BF16 R188, R4, R30, R16 ;  /* 0x0000001e04bc723c */ /* 0x000ff00000041810 */
[C---:B------:R-:W-:Y:S08]  /*5530*/  HMMA.16816.F32.BF16 R48, R8.reuse, R24, RZ ;  /* 0x000000180830723c */ /* 0x040ff000000418ff */
[C---:B------:R-:W-:Y:S08]  /*5540*/  HMMA.16816.F32.BF16 R32, R8.reuse, R26, RZ ;  /* 0x0000001a0820723c */ /* 0x040ff000000418ff */
[C---:B------:R-:W-:Y:S08]  /*5550*/  HMMA.16816.F32.BF16 R20, R8.reuse, R64, RZ ;  /* 0x000000400814723c */ /* 0x040ff000000418ff */
[C---:B------:R-:W-:Y:S01]  /*5560*/  HMMA.16816.F32.BF16 R16, R8.reuse, R66, RZ ;  /* 0x000000420810723c */ /* 0x040fe200000418ff */
[----:B------:R-:W3:Y:S07]  /*5570*/  LDSM.16.MT88.4 R64, [R220+0x3000] ;  /* 0x00300000dc40783b */ /* 0x000eee0000004200 */
[----:B------:R-:W-:Y:S08]  /*5580*/  HMMA.16816.F32.BF16 R24, R8, R58, RZ ;  /* 0x0000003a0818723c */ /* 0x000ff000000418ff */
[----:B------:R-:W-:Y:S08]  /*5590*/  HMMA.16816.F32.BF16 R196, R4, R68, R12 ;  /* 0x0000004404c4723c */ /* 0x000ff0000004180c */
[C---:B------:R-:W-:Y:S08]  /*55a0*/  HMMA.16816.F32.BF16 R28, R8.reuse, R56, RZ ;  /* 0x00000038081c723c */ /* 0x040ff000000418ff */
[C---:B------:R-:W-:Y:S08]  /*55b0*/  HMMA.16816.F32.BF16 R12, R8.reuse, R72, RZ ;  /* 0x00000048080c723c */ /* 0x040ff000000418ff */
[----:B------:R-:W-:Y:S08]  /*55c0*/  HMMA.16816.F32.BF16 R56, R8, R74, RZ ;  /* 0x0000004a0838723c */ /* 0x000ff000000418ff */
[C---:B------:R-:W-:Y:S01]  /*55d0*/  HMMA.16816.F32.BF16 R72, R4.reuse, R70, R60 ;  /* 0x000000460448723c */ /* 0x040fe2000004183c */
[----:B------:R-:W4:Y:S07]  /*55e0*/  LDSM.16.MT88.4 R60, [R217+0x6000] ;  /* 0x00600000d93c783b */ /* 0x000f2e0000004200 */
[C---:B-1----:R-:W-:Y:S01]  /*55f0*/  HMMA.16816.F32.BF16 R176, R4.reuse, R36, R20 ;  /* 0x0000002404b0723c */ /* 0x042fe20000041814 */
[----:B------:R-:W1:Y:S07]  /*5600*/  LDSM.16.MT88.4 R20, [R220+0x3800] ;  /* 0x00380000dc14783b */ /* 0x000e6e0000004200 */
[C---:B--2---:R-:W-:Y:S01]  /*5610*/  HMMA.16816.F32.BF16 R168, R4.reuse, R42, R24 ;  /* 0x0000002a04a8723c */ /* 0x044fe20000041818 */
[----:B------:R-:W2:Y:S07]  /*5620*/  LDSM.16.MT88.4 R24, [R218+0x6000] ;  /* 0x00600000da18783b */ /* 0x000eae0000004200 */
[C---:B------:R-:W-:Y:S01]  /*5630*/  HMMA.16816.F32.BF16 R180, R4.reuse, R40, R28 ;  /* 0x0000002804b4723c */ /* 0x040fe2000004181c */
[----:B------:R-:W1:Y:S07]  /*5640*/  LDSM.16.MT88.4 R40, [R217+0x6800] ;  /* 0x00680000d928783b */ /* 0x000e6e0000004200 */
[C---:B------:R-:W-:Y:S08]  /*5650*/  HMMA.16816.F32.BF16 R172, R4.reuse, R52, R12 ;  /* 0x0000003404ac723c */ /* 0x040ff0000004180c */
[C---:B------:R-:W-:Y:S01]  /*5660*/  HMMA.16816.F32.BF16 R160, R4.reuse, R54, R56 ;  /* 0x0000003604a0723c */ /* 0x040fe20000041838 */
[----:B------:R-:W1:Y:S04]  /*5670*/  LDSM.16.MT88.4 R52, [R221+0x6000] ;  /* 0x00600000dd34783b */ /* 0x000e680000004200 */
[----:B------:R-:W-:Y:S03]  /*5680*/  LDSM.16.MT88.4 R56, [R220+0x6000] ;  /* 0x00600000dc38783b */ /* 0x000fe60000004200 */
[----:B------:R-:W-:Y:S01]  /*5690*/  HMMA.16816.F32.BF16 R164, R4, R38, R16 ;  /* 0x0000002604a4723c */ /* 0x000fe20000041810 */
[----:B------:R-:W1:Y:S07]  /*56a0*/  LDSM.16.MT88.4 R36, [R218+0x6800] ;  /* 0x00680000da24783b */ /* 0x000e6e0000004200 */
[C---:B---3--:R-:W-:Y:S08]  /*56b0*/  HMMA.16816.F32.BF16 R16, R8.reuse, R64, RZ ;  /* 0x000000400810723c */ /* 0x048ff000000418ff */
[----:B------:R-:W-:Y:S08]  /*56c0*/  HMMA.16816.F32.BF16 R12, R8, R66, RZ ;  /* 0x00000042080c723c */ /* 0x000ff000000418ff */
[----:B------:R-:W-:Y:S08]  /*56d0*/  HMMA.16816.F32.BF16 R68, R4, R46, R32 ;  /* 0x0000002e0444723c */ /* 0x000ff00000041820 */
[----:B----4-:R-:W-:Y:S08]  /*56e0*/  HMMA.16816.F32.BF16 R32, R8, R60, RZ ;  /* 0x0000003c0820723c */ /* 0x010ff000000418ff */
[C---:B------:R-:W-:Y:S01]  /*56f0*/  HMMA.16816.F32.BF16 R184, R4.reuse, R44, R48 ;  /* 0x0000002c04b8723c */ /* 0x040fe20000041830 */
[----:B------:R-:W3:Y:S04]  /*5700*/  LDSM.16.MT88.4 R48, [R221+0x6800] ;  /* 0x00680000dd30783b */ /* 0x000ee80000004200 */
[----:B------:R-:W-:Y:S03]  /*5710*/  LDSM.16.MT88.4 R44, [R220+0x6800] ;  /* 0x00680000dc2c783b */ /* 0x000fe60000004200 */
[----:B-1----:R-:W-:Y:S08]  /*5720*/  HMMA.16816.F32.BF16 R156, R4, R20, R16 ;  /* 0x00000014049c723c */ /* 0x002ff00000041810 */
[C---:B------:R-:W-:Y:S01]  /*5730*/  HMMA.16816.F32.BF16 R28, R8.reuse, R62, RZ ;  /* 0x0000003e081c723c */ /* 0x040fe200000418ff */
[----:B------:R-:W1:Y:S07]  /*5740*/  LDSM.16.MT88.4 R60, [R217+0x9000] ;  /* 0x00900000d93c783b */ /* 0x000e6e0000004200 */
[----:B--2---:R-:W-:Y:S08]  /*5750*/  HMMA.16816.F32.BF16 R16, R8, R24, RZ ;  /* 0x000000180810723c */ /* 0x004ff000000418ff */
[----:B------:R-:W-:Y:S08]  /*5760*/  HMMA.16816.F32.BF16 R152, R4, R22, R12 ;  /* 0x000000160498723c */ /* 0x000ff0000004180c */
[----:B------:R-:W-:Y:S08]  /*5770*/  HMMA.16816.F32.BF16 R12, R8, R26, RZ ;  /* 0x0000001a080c723c */ /* 0x000ff000000418ff */
[----:B------:R-:W-:Y:S01]  /*5780*/  HMMA.16816.F32.BF16 R148, R4, R40, R32 ;  /* 0x000000280494723c */ /* 0x000fe20000041820 */
[----:B------:R-:W2:Y:S07]  /*5790*/  LDSM.16.MT88.4 R32, [R218+0x9000] ;  /* 0x00900000da20783b */ /* 0x000eae0000004200 */
[----:B------:R-:W-:Y:S08]  /*57a0*/  HMMA.16816.F32.BF16 R24, R8, R54, RZ ;  /* 0x000000360818723c */ /* 0x000ff000000418ff */
[C---:B------:R-:W-:Y:S01]  /*57b0*/  HMMA.16816.F32.BF16 R92, R4.reuse, R42, R28 ;  /* 0x0000002a045c723c */ /* 0x040fe2000004181c */
[----:B------:R-:W4:Y:S07]  /*57c0*/  LDSM.16.MT88.4 R40, [R217+0x9800] ;  /* 0x00980000d928783b */ /* 0x000f2e0000004200 */
[----:B------:R-:W-:Y:S08]  /*57d0*/  HMMA.16816.F32.BF16 R144, R4, R36, R16 ;  /* 0x000000240490723c */ /* 0x000ff00000041810 */
[----:B------:R-:W-:Y:S01]  /*57e0*/  HMMA.16816.F32.BF16 R16, R8, R58, RZ ;  /* 0x0000003a0810723c */ /* 0x000fe200000418ff */
[----:B------:R-:W-:Y:S01]  /*57f0*/  MOV R37, R115 ;  /* 0x0000007300257202 */ /* 0x000fe20000000f00 */
[----:B------:R-:W-:-:S06]  /*5800*/  IMAD.MOV.U32 R36, RZ, RZ, R114 ;  /* 0x000000ffff247224 */ /* 0x000fcc00078e0072 */
[----:B------:R-:W-:Y:S08]  /*5810*/  HMMA.16816.F32.BF16 R28, R8, R52, RZ ;  /* 0x00000034081c723c */ /* 0x000ff000000418ff */
[----:B------:R-:W-:Y:S07]  /*5820*/  HMMA.16816.F32.BF16 R100, R4, R38, R12 ;  /* 0x000000260464723c */ /* 0x000fee000004180c */
[----:B------:R-:W-:Y:S01]  /*5830*/  IMAD.MOV.U32 R39, RZ, RZ, R113 ;  /* 0x000000ffff277224 */ /* 0x000fe200078e0071 */
[----:B------:R-:W-:-:S02]  /*5840*/  MOV R38, R112 ;  /* 0x0000007000267202 */ /* 0x000fc40000000f00 */
[----:B---3--:R-:W-:Y:S01]  /*5850*/  HMMA.16816.F32.BF16 R112, R4, R50, R24 ;  /* 0x000000320470723c */ /* 0x008fe20000041818 */
[----:B------:R-:W3:Y:S07]  /*5860*/  LDSM.16.MT88.4 R24, [R218+0x9800] ;  /* 0x00980000da18783b */ /* 0x000eee0000004200 */
[----:B-1----:R-:W-:Y:S08]  /*5870*/  HMMA.16816.F32.BF16 R12, R8, R60, RZ ;  /* 0x0000003c080c723c */ /* 0x002ff000000418ff */
[C---:B------:R-:W-:Y:S08]  /*5880*/  HMMA.16816.F32.BF16 R124, R4.reuse, R46, R16 ;  /* 0x0000002e047c723c */ /* 0x040ff00000041810 */
[----:B------:R-:W-:Y:S01]  /*5890*/  HMMA.16816.F32.BF16 R140, R4, R48, R28 ;  /* 0x00000030048c723c */ /* 0x000fe2000004181c */
[----:B------:R-:W1:Y:S07]  /*58a0*/  LDSM.16.MT88.4 R28, [R221+0x9000] ;  /* 0x00900000dd1c783b */ /* 0x000e6e0000004200 */
[----:B--2---:R-:W-:Y:S08]  /*58b0*/  HMMA.16816.F32.BF16 R16, R8, R32, RZ ;  /* 0x000000200810723c */ /* 0x004ff000000418ff */
[----:B----4-:R-:W-:Y:S01]  /*58c0*/  HMMA.16816.F32.BF16 R128, R4, R40, R12 ;  /* 0x000000280480723c */ /* 0x010fe2000004180c */
[----:B------:R-:W-:-:S07]  /*58d0*/  IMAD.MOV.U32 R52, RZ, RZ, R118 ;  /* 0x000000ffff347224 */ /* 0x000fce00078e0076 */
[----:B------:R-:W-:Y:S01]  /*58e0*/  HMMA.16816.F32.BF16 R12, R8, R34, RZ ;  /* 0x00000022080c723c */ /* 0x000fe200000418ff */
[----:B------:R-:W-:Y:S01]  /*58f0*/  MOV R55, R117 ;  /* 0x0000007500377202 */ /* 0x000fe20000000f00 */
[----:B------:R-:W-:-:S06]  /*5900*/  IMAD.MOV.U32 R54, RZ, RZ, R116 ;  /* 0x000000ffff367224 */ /* 0x000fcc00078e0074 */
[----:B------:R-:W-:Y:S07]  /*5910*/  HMMA.16816.F32.BF16 R20, R8, R56, RZ ;  /* 0x000000380814723c */ /* 0x000fee00000418ff */
[----:B------:R-:W-:Y:S02]  /*5920*/  MOV R56, R119 ;  /* 0x0000007700387202 */ /* 0x000fe40000000f00 */
[----:B---3--:R-:W-:Y:S01]  /*5930*/  HMMA.16816.F32.BF16 R116, R4, R24, R16 ;  /* 0x000000180474723c */ /* 0x008fe20000041810 */
[----:B------:R-:W2:Y:S01]  /*5940*/  LDSM.16.MT88.4 R16, [R221+0x9800] ;  /* 0x00980000dd10783b */ /* 0x000ea20000004200 */
[----:B------:R-:W-:Y:S01]  /*5950*/  IMAD.MOV.U32 R57, RZ, RZ, R111 ;  /* 0x000000ffff397224 */ /* 0x000fe200078e006f */
[----:B------:R-:W-:Y:S01]  /*5960*/  MOV R61, R108 ;  /* 0x0000006c003d7202 */ /* 0x000fe20000000f00 */
[----:B------:R-:W-:-:S02]  /*5970*/  IMAD.MOV.U32 R59, RZ, RZ, R110 ;  /* 0x000000ffff3b7224 */ /* 0x000fc400078e006e */
[----:B------:R-:W-:Y:S02]  /*5980*/  IMAD.MOV.U32 R58, RZ, RZ, R109 ;  /* 0x000000ffff3a7224 */ /* 0x000fe400078e006d */
[----:B------:R-:W-:Y:S08]  /*5990*/  HMMA.16816.F32.BF16 R108, R4, R26, R12 ;  /* 0x0000001a046c723c */ /* 0x000ff0000004180c */
[----:B-1----:R-:W-:Y:S01]  /*59a0*/  HMMA.16816.F32.BF16 R12, R8, R28, RZ ;  /* 0x0000001c080c723c */ /* 0x002fe200000418ff */
[----:B------:R-:W-:-:S02]  /*59b0*/  IMAD.MOV.U32 R60, RZ, RZ, R107 ;  /* 0x000000ffff3c7224 */ /* 0x000fc400078e006b */
[----:B------:R-:W-:Y:S11]  /*59c0*/  IMAD.MOV.U32 R66, RZ, RZ, R106 ;  /* 0x000000ffff427224 */ /* 0x000ff600078e006a */
[----:B------:R-:W-:Y:S10]  /*59d0*/  @!UPT UIADD3 URZ, URZ, URZ, URZ ;  /* 0x0000003f3f3ff290 */ /* 0x000ff4000fffe03f */
[----:B--2---:R-:W-:Y:S08]  /*59e0*/  HMMA.16816.F32.BF16 R104, R4, R16, R12 ;  /* 0x000000100468723c */ /* 0x004ff0000004180c */
[----:B------:R-:W-:Y:S11]  /*59f0*/  HMMA.16816.F32.BF16 R12, R8, R30, RZ ;  /* 0x0000001e080c723c */ /* 0x000ff600000418ff */
[----:B------:R-:W-:Y:S11]  /*5a00*/  @!UPT UIADD3 URZ, URZ, URZ, URZ ;  /* 0x0000003f3f3ff290 */ /* 0x000ff6000fffe03f */
[----:B------:R-:W-:Y:S02]  /*5a10*/  @!UPT UIADD3 URZ, URZ, URZ, URZ ;  /* 0x0000003f3f3ff290 */ /* 0x000fe4000fffe03f */
[C---:B------:R-:W-:Y:S01]  /*5a20*/  HMMA.16816.F32.BF16 R96, R4.reuse, R18, R12 ;  /* 0x000000120460723c */ /* 0x040fe2000004180c */
[----:B------:R-:W1:Y:S07]  /*5a30*/  LDSM.16.MT88.4 R12, [R220+0x9000] ;  /* 0x00900000dc0c783b */ /* 0x000e6e0000004200 */
[----:B------:R-:W-:Y:S08]  /*5a40*/  HMMA.16816.F32.BF16 R136, R4, R44, R20 ;  /* 0x0000002c0488723c */ /* 0x000ff00000041814 */
[----:B------:R-:W-:Y:S01]  /*5a50*/  HMMA.16816.F32.BF16 R20, R8, R62, RZ ;  /* 0x0000003e0814723c */ /* 0x000fe200000418ff */
[----:B------:R-:W-:-:S07]  /*5a60*/  FFMA.FTZ R3, R83, c[0x0][0x2d0], -R2 ;  /* 0x0000b40053037a23 */ /* 0x000fce0000010802 */
[C---:B-1----:R-:W-:Y:S08]  /*5a70*/  HMMA.16816.F32.BF16 R16, R8.reuse, R12, RZ ;  /* 0x0000000c0810723c */ /* 0x042ff000000418ff */
[----:B------:R-:W-:Y:S01]  /*5a80*/  HMMA.16816.F32.BF16 R8, R8, R14, RZ ;  /* 0x0000000e0808723c */ /* 0x000fe200000418ff */
[----:B------:R-:W1:Y:S01]  /*5a90*/  LDSM.16.MT88.4 R12, [R220+0x9800] ;  /* 0x00980000dc0c783b */ /* 0x000e620000004200 */
[----:B------:R2:W-:Y:S01]  /*5aa0*/  MUFU.EX2 R32, R3 ;  /* 0x0000000300207308 */ /* 0x0005e20000000800 */
[----:B------:R-:W-:Y:S01]  /*5ab0*/  MOV R67, R91 ;  /* 0x0000005b00437202 */ /* 0x000fe20000000f00 */
[----:B------:R-:W-:-:S02]  /*5ac0*/  IMAD.MOV.U32 R64, RZ, RZ, R90 ;  /* 0x000000ffff407224 */ /* 0x000fc400078e005a */
[----:B--2---:R-:W-:-:S04]  /*5ad0*/  FFMA.FTZ R3, R82, c[0x0][0x2d0], -R2 ;  /* 0x0000b40052037a23 */ /* 0x004fc80000010802 */
[----:B------:R2:W3:Y:S01]  /*5ae0*/  MUFU.EX2 R226, R3 ;  /* 0x0000000300e27308 */ /* 0x0004e20000000800 */
[----:B------:R-:W-:Y:S01]  /*5af0*/  IMAD.MOV.U32 R65, RZ, RZ, R89 ;  /* 0x000000ffff417224 */ /* 0x000fe200078e0059 */
[----:B------:R-:W-:Y:S01]  /*5b00*/  MOV R45, R88 ;  /* 0x00000058002d7202 */ /* 0x000fe20000000f00 */
[----:B--2---:R-:W-:-:S05]  /*5b10*/  FFMA.FTZ R3, R81, c[0x0][0x2d0], -R2 ;  /* 0x0000b40051037a23 */ /* 0x004fca0000010802 */
[----:B------:R2:W-:Y:S01]  /*5b20*/  MUFU.EX2 R224, R3 ;  /* 0x0000000300e07308 */ /* 0x0005e20000000800 */
[C---:B-1----:R-:W-:Y:S08]  /*5b30*/  HMMA.16816.F32.BF16 R88, R4.reuse, R12, R16 ;  /* 0x0000000c0458723c */ /* 0x042ff00000041810 */
[----:B------:R-:W-:Y:S01]  /*5b40*/  HMMA.16816.F32.BF16 R12, R4, R14, R8 ;  /* 0x0000000e040c723c */ /* 0x000fe20000041808 */
[----:B------:R-:W1:Y:S01]  /*5b50*/  LDSM.16.MT88.4 R8, [R217+0x1000] ;  /* 0x00100000d908783b */ /* 0x000e620000004200 */
[----:B--2---:R-:W-:-:S04]  /*5b60*/  FFMA.FTZ R3, R80, c[0x0][0x2d0], -R2 ;  /* 0x0000b40050037a23 */ /* 0x004fc80000010802 */
[----:B------:R2:W-:Y:S02]  /*5b70*/  MUFU.EX2 R229, R3 ;  /* 0x0000000300e57308 */ /* 0x0005e40000000800 */
[----:B--2---:R-:W-:-:S06]  /*5b80*/  FFMA.FTZ R3, R79, c[0x0][0x2d0], -R0 ;  /* 0x0000b4004f037a23 */ /* 0x004fcc0000010800 */
[----:B------:R2:W-:Y:S02]  /*5b90*/  MUFU.EX2 R228, R3 ;  /* 0x0000000300e47308 */ /* 0x0005e40000000800 */
[----:B--2---:R-:W-:-:S06]  /*5ba0*/  FFMA.FTZ R3, R78, c[0x0][0x2d0], -R0 ;  /* 0x0000b4004e037a23 */ /* 0x004fcc0000010800 */
[----:B------:R2:W4:Y:S02]  /*5bb0*/  MUFU.EX2 R227, R3 ;  /* 0x0000000300e37308 */ /* 0x0005240000000800 */
[----:B--2---:R-:W-:-:S06]  /*5bc0*/  FFMA.FTZ R3, R77, c[0x0][0x2d0], -R0 ;  /* 0x0000b4004d037a23 */ /* 0x004fcc0000010800 */
[----:B------:R2:W-:Y:S02]  /*5bd0*/  MUFU.EX2 R33, R3 ;  /* 0x0000000300217308 */ /* 0x0005e40000000800 */
[----:B--2---:R-:W-:-:S06]  /*5be0*/  FFMA.FTZ R3, R76, c[0x0][0x2d0], -R0 ;  /* 0x0000b4004c037a23 */ /* 0x004fcc0000010800 */
[----:B------:R-:W2:Y:S01]  /*5bf0*/  MUFU.EX2 R40, R3 ;  /* 0x0000000300287308 */ /* 0x000ea20000000800 */
[----:B------:R-:W-:Y:S01]  /*5c00*/  IMAD.MOV.U32 R41, RZ, RZ, R123 ;  /* 0x000000ffff297224 */ /* 0x000fe200078e007b */
[----:B------:R-:W-:Y:S01]  /*5c10*/  MOV R62, R121 ;  /* 0x00000079003e7202 */ /* 0x000fe20000000f00 */
[----:B------:R-:W-:Y:S02]  /*5c20*/  IMAD.MOV.U32 R63, RZ, RZ, R122 ;  /* 0x000000ffff3f7224 */ /* 0x000fe400078e007a */
[----:B------:R-:W-:Y:S02]  /*5c30*/  IMAD.MOV.U32 R53, RZ, RZ, R120 ;  /* 0x000000ffff357224 */ /* 0x000fe400078e0078 */
[----:B------:R-:W-:Y:S07]  /*5c40*/  HMMA.16816.F32.BF16 R120, R4, R42, R20 ;  /* 0x0000002a0478723c */ /* 0x000fee0000041814 */
[----:B---3--:R-:W-:-:S02]  /*5c50*/  F2FP.BF16.PACK_AB R4, R226, R32 ;  /* 0x00000020e204723e */ /* 0x008fc400000010ff */
[----:B----4-:R-:W-:Y:S02]  /*5c60*/  F2FP.BF16.PACK_AB R5, R227, R228 ;  /* 0x000000e4e305723e */ /* 0x010fe400000010ff */
[----:B------:R-:W-:Y:S02]  /*5c70*/  F2FP.BF16.PACK_AB R6, R229, R224 ;  /* 0x000000e0e506723e */ /* 0x000fe400000010ff */
[----:B--2---:R-:W-:-:S07]  /*5c80*/  F2FP.BF16.PACK_AB R7, R40, R33 ;  /* 0x000000212807723e */ /* 0x004fce00000010ff */
[C---:B-1----:R-:W-:Y:S08]  /*5c90*/  HMMA.16816.F32.BF16 R84, R4.reuse, R8, R84 ;  /* 0x000000080454723c */ /* 0x042ff00000041854 */
[C---:B------:R-:W-:Y:S01]  /*5ca0*/  HMMA.16816.F32.BF16 R48, R4.reuse, R10, R192 ;  /* 0x0000000a0430723c */ /* 0x040fe200000418c0 */
[----:B------:R-:W1:Y:S06]  /*5cb0*/  LDSM.16.MT88.4 R8, [R218+0x1000] ;  /* 0x00100000da08783b */ /* 0x000e6c0000004200 */
[----:B------:R-:W-:Y:S01]  /*5cc0*/  IMAD.MOV.U32 R193, RZ, RZ, R45 ;  /* 0x000000ffffc17224 */ /* 0x000fe200078e002d */
[C---:B-1----:R-:W-:Y:S08]  /*5cd0*/  HMMA.16816.F32.BF16 R80, R4.reuse, R8, R200 ;  /* 0x000000080450723c */ /* 0x042ff000000418c8 */
[C---:B------:R-:W-:Y:S01]  /*5ce0*/  HMMA.16816.F32.BF16 R44, R4.reuse, R10, R188 ;  /* 0x0000000a042c723c */ /* 0x040fe200000418bc */
[----:B------:R-:W1:Y:S07]  /*5cf0*/  LDSM.16.MT88.4 R8, [R221+0x1000] ;  /* 0x00100000dd08783b */ /* 0x000e6e0000004200 */
[----:B-1----:R-:W-:Y:S07]  /*5d00*/  HMMA.16816.F32.BF16 R76, R4, R8, R196 ;  /* 0x00000008044c723c */ /* 0x002fee00000418c4 */
[----:B------:R-:W-:Y:S01]  /*5d10*/  MOV R197, R40 ;  /* 0x0000002800c57202 */ /* 0x000fe20000000f00 */
[----:B------:R-:W-:-:S02]  /*5d20*/  IMAD.MOV.U32 R196, RZ, RZ, R41 ;  /* 0x000000ffffc47224 */ /* 0x000fc400078e0029 */
[C---:B------:R-:W-:Y:S01]  /*5d30*/  HMMA.16816.F32.BF16 R40, R4.reuse, R10, R72 ;  /* 0x0000000a0428723c */ /* 0x040fe20000041848 */
[----:B------:R-:W1:Y:S01]  /*5d40*/  LDSM.16.MT88.4 R8, [R220+0x1000] ;  /* 0x00100000dc08783b */ /* 0x000e620000004200 */
[----:B------:R-:W-:Y:S01]  /*5d50*/  IMAD.MOV.U32 R188, RZ, RZ, R38 ;  /* 0x000000ffffbc7224 */ /* 0x000fe200078e0026 */
[----:B------:R-:W-:Y:S01]  /*5d60*/  MOV R189, R39 ;  /* 0x0000002700bd7202 */ /* 0x000fe20000000f00 */
[----:B------:R-:W-:Y:S02]  /*5d70*/  IMAD.MOV.U32 R190, RZ, RZ, R36 ;  /* 0x000000ffffbe7224 */ /* 0x000fe400078e0024 */
[----:B------:R-:W-:Y:S02]  /*5d80*/  IMAD.MOV.U32 R191, RZ, RZ, R37 ;  /* 0x000000ffffbf7224 */ /* 0x000fe400078e0025 */
[C---:B-1----:R-:W-:Y:S08]  /*5d90*/  HMMA.16816.F32.BF16 R72, R4.reuse, R8, R184 ;  /* 0x000000080448723c */ /* 0x042ff000000418b8 */
[----:B------:R-:W-:Y:S01]  /*5da0*/  HMMA.16816.F32.BF16 R36, R4, R10, R68 ;  /* 0x0000000a0424723c */ /* 0x000fe20000041844 */
[----:B------:R-:W1:Y:S01]  /*5db0*/  LDSM.16.MT88.4 R8, [R217+0x4000] ;  /* 0x00400000d908783b */ /* 0x000e620000004200 */
[----:B------:R-:W-:Y:S01]  /*5dc0*/  IMAD.MOV.U32 R199, RZ, RZ, R32 ;  /* 0x000000ffffc77224 */ /* 0x000fe200078e0020 */
[----:B------:R-:W-:-:S05]  /*5dd0*/  MOV R194, R33 ;  /* 0x0000002100c27202 */ /* 0x000fca0000000f00 */
[C---:B-1----:R-:W-:Y:S08]  /*5de0*/  HMMA.16816.F32.BF16 R68, R4.reuse, R8, R180 ;  /* 0x000000080444723c */ /* 0x042ff000000418b4 */
[----:B------:R-:W-:Y:S01]  /*5df0*/  HMMA.16816.F32.BF16 R32, R4, R10, R168 ;  /* 0x0000000a0420723c */ /* 0x000fe200000418a8 */
[----:B------:R-:W1:Y:S01]  /*5e00*/  LDSM.16.MT88.4 R8, [R218+0x4000] ;  /* 0x00400000da08783b */ /* 0x000e620000004200 */
[----:B------:R-:W-:Y:S01]  /*5e10*/  IMAD.MOV.U32 R192, RZ, RZ, R66 ;  /* 0x000000ffffc07224 */ /* 0x000fe200078e0042 */
[----:B------:R-:W-:Y:S01]  /*5e20*/  MOV R180, R64 ;  /* 0x0000004000b47202 */ /* 0x000fe20000000f00 */
[----:B------:R-:W-:-:S02]  /*5e30*/  IMAD.MOV.U32 R181, RZ, RZ, R67 ;  /* 0x000000ffffb57224 */ /* 0x000fc400078e0043 */
[----:B------:R-:W-:Y:S02]  /*5e40*/  IMAD.MOV.U32 R3, RZ, RZ, R65 ;  /* 0x000000ffff037224 */ /* 0x000fe400078e0041 */
        /* <DEDUP_REMOVED lines=17> */
[----:B------:R-:W-:Y:S01]  /*5f60*/  MOV R200, R54 ;  /* 0x0000003600c87202 */ /* 0x000fe20000000f00 */
[----:B------:R-:W-:Y:S01]  /*5f70*/  IMAD.MOV.U32 R201, RZ, RZ, R55 ;  /* 0x000000ffffc97224 */ /* 0x000fe200078e0037 */
[----:B------:R-:W-:Y:S01]  /*5f80*/  MOV R203, R53 ;  /* 0x0000003500cb7202 */ /* 0x000fe20000000f00 */
[----:B------:R-:W-:-:S03]  /*5f90*/  IMAD.MOV.U32 R202, RZ, RZ, R52 ;  /* 0x000000ffffca7224 */ /* 0x000fc600078e0034 */
        /* <DEDUP_REMOVED lines=18> */
[----:B------:R-:W-:-:S06]  /*60c0*/  FFMA.FTZ R3, R3, c[0x0][0x2d0], -R2 ;  /* 0x0000b40003037a23 */ /* 0x000fcc0000010802 */
[C---:B-1----:R-:W-:Y:S08]  /*60d0*/  HMMA.16816.F32.BF16 R140, R4.reuse, R8, R104 ;  /* 0x00000008048c723c */ /* 0x042ff00000041868 */
[----:B------:R-:W-:Y:S01]  /*60e0*/  HMMA.16816.F32.BF16 R116, R4, R10, R96 ;  /* 0x0000000a0474723c */ /* 0x000fe20000041860 */
[----:B------:R-:W1:Y:S01]  /*60f0*/  LDSM.16.MT88.4 R8, [R220+0xa000] ;  /* 0x00a00000dc08783b */ /* 0x000e620000004200 */
[----:B------:R2:W-:Y:S02]  /*6100*/  MUFU.EX2 R99, R3 ;  /* 0x0000000300637308 */ /* 0x0005e40000000800 */
[----:B--2---:R-:W-:-:S06]  /*6110*/  FFMA.FTZ R3, R252, c[0x0][0x2d0], -R2 ;  /* 0x0000b400fc037a23 */ /* 0x004fcc0000010802 */
[----:B------:R2:W-:Y:S02]  /*6120*/  MUFU.EX2 R98, R3 ;  /* 0x0000000300627308 */ /* 0x0005e40000000800 */
[--C-:B--2---:R-:W-:Y:S01]  /*6130*/  FFMA.FTZ R3, R215, c[0x0][0x2d0], -R2.reuse ;  /* 0x0000b400d7037a23 */ /* 0x104fe20000010802 */
[C---:B-1----:R-:W-:Y:S05]  /*6140*/  HMMA.16816.F32.BF16 R136, R4.reuse, R8, R88 ;  /* 0x000000080488723c */ /* 0x042fea0000041858 */
[----:B------:R1:W-:Y:S03]  /*6150*/  MUFU.EX2 R88, R3 ;  /* 0x0000000300587308 */ /* 0x0003e60000000800 */
[----:B------:R-:W-:Y:S01]  /*6160*/  HMMA.16816.F32.BF16 R12, R4, R10, R12 ;  /* 0x0000000a040c723c */ /* 0x000fe2000004180c */
[----:B------:R-:W2:Y:S01]  /*6170*/  LDSM.16.MT88.4 R8, [R217+0x1800] ;  /* 0x00180000d908783b */ /* 0x000ea20000004200 */
[----:B-1----:R-:W-:-:S04]  /*6180*/  FFMA.FTZ R3, R214, c[0x0][0x2d0], -R2 ;  /* 0x0000b400d6037a23 */ /* 0x002fc80000010802 */
[----:B------:R1:W3:Y:S01]  /*6190*/  MUFU.EX2 R97, R3 ;  /* 0x0000000300617308 */ /* 0x0002e20000000800 */
[----:B------:R-:W-:Y:S02]  /*61a0*/  IMAD.MOV.U32 R170, RZ, RZ, R226 ;  /* 0x000000ffffaa7224 */ /* 0x000fe400078e00e2 */
[----:B-1----:R-:W-:-:S05]  /*61b0*/  FFMA.FTZ R3, R212, c[0x0][0x2d0], -R0 ;  /* 0x0000b400d4037a23 */ /* 0x002fca0000010800 */
[----:B------:R1:W-:Y:S02]  /*61c0*/  MUFU.EX2 R96, R3 ;  /* 0x0000000300607308 */ /* 0x0003e40000000800 */
[----:B-1----:R-:W-:-:S06]  /*61d0*/  FFMA.FTZ R3, R210, c[0x0][0x2d0], -R0 ;  /* 0x0000b400d2037a23 */ /* 0x002fcc0000010800 */
[----:B------:R1:W4:Y:S02]  /*61e0*/  MUFU.EX2 R252, R3 ;  /* 0x0000000300fc7308 */ /* 0x0003240000000800 */
[----:B-1----:R-:W-:-:S06]  /*61f0*/  FFMA.FTZ R3, R213, c[0x0][0x2d0], -R0 ;  /* 0x0000b400d5037a23 */ /* 0x002fcc0000010800 */
[----:B------:R1:W-:Y:S01]  /*6200*/  MUFU.EX2 R226, R3 ;  /* 0x0000000300e27308 */ /* 0x0003e20000000800 */
[----:B------:R-:W-:Y:S02]  /*6210*/  FADD.FTZ R4, R207, R206 ;  /* 0x000000cecf047221 */ /* 0x000fe40000010000 */
[----:B-1----:R-:W-:-:S05]  /*6220*/  FFMA.FTZ R3, R211, c[0x0][0x2d0], -R0 ;  /* 0x0000b400d3037a23 */ /* 0x002fca0000010800 */
[----:B------:R1:W1:Y:S01]  /*6230*/  MUFU.EX2 R91, R3 ;  /* 0x00000003005b7308 */ /* 0x0002620000000800 */
[----:B------:R-:W-:Y:S02]  /*6240*/  FADD.FTZ R5, R135, R134 ;  /* 0x0000008687057221 */ /* 0x000fe40000010000 */
[----:B------:R-:W-:Y:S01]  /*6250*/  FADD.FTZ R4, R209, R4 ;  /* 0x00000004d1047221 */ /* 0x000fe20000010000 */
[----:B---3--:R-:W-:-:S03]  /*6260*/  F2FP.BF16.PACK_AB R6, R97, R88 ;  /* 0x000000586106723e */ /* 0x008fc600000010ff */
[----:B------:R-:W-:Y:S01]  /*6270*/  FADD.FTZ R134, R208, R4 ;  /* 0x00000004d0867221 */ /* 0x000fe20000010000 */
[----:B------:R-:W-:Y:S01]  /*6280*/  F2FP.BF16.PACK_AB R4, R98, R99 ;  /* 0x000000636204723e */ /* 0x000fe200000010ff */
[----:B------:R-:W-:Y:S01]  /*6290*/  IMAD.MOV.U32 R90, RZ, RZ, R180 ;  /* 0x000000ffff5a7224 */ /* 0x000fe200078e00b4 */
[----:B------:R-:W-:Y:S01]  /*62a0*/  MOV R89, R181 ;  /* 0x000000b500597202 */ /* 0x000fe20000000f00 */
[----:B-1----:R-:W-:Y:S01]  /*62b0*/  FADD.FTZ R3, R205, R5 ;  /* 0x00000005cd037221 */ /* 0x002fe20000010000 */
[----:B----4-:R-:W-:Y:S02]  /*62c0*/  F2FP.BF16.PACK_AB R5, R252, R96 ;  /* 0x00000060fc05723e */ /* 0x010fe400000010ff */
[----:B------:R-:W-:Y:S01]  /*62d0*/  F2FP.BF16.PACK_AB R7, R91, R226 ;  /* 0x000000e25b07723e */ /* 0x000fe200000010ff */
[----:B------:R-:W-:Y:S01]  /*62e0*/  IMAD.MOV.U32 R181, RZ, RZ, R196 ;  /* 0x000000ffffb57224 */ /* 0x000fe200078e00c4 */
[----:B------:R-:W-:Y:S01]  /*62f0*/  MOV R171, R198 ;  /* 0x000000c600ab7202 */ /* 0x000fe20000000f00 */
[----:B------:R-:W-:-:S02]  /*6300*/  IMAD.MOV.U32 R180, RZ, RZ, R197 ;  /* 0x000000ffffb47224 */ /* 0x000fc400078e00c5 */
[----:B------:R-:W-:Y:S02]  /*6310*/  IMAD.MOV.U32 R169, RZ, RZ, R199 ;  /* 0x000000ffffa97224 */ /* 0x000fe400078e00c7 */
[----:B------:R-:W-:Y:S01]  /*6320*/  FADD.FTZ R135, R204, R3 ;  /* 0x00000003cc877221 */ /* 0x000fe20000010000 */
[C---:B--2---:R-:W-:Y:S08]  /*6330*/  HMMA.16816.F32.BF16 R196, R4.reuse, R10, R48 ;  /* 0x0000000a04c4723c */ /* 0x044ff00000041830 */
        /* <DEDUP_REMOVED lines=8> */
[----:B------:R-:W-:Y:S02]  /*63c0*/  IMAD.MOV.U32 R44, RZ, RZ, R191 ;  /* 0x000000ffff2c7224 */ /* 0x000fe400078e00bf */
[C---:B-1----:R-:W-:Y:S08]  /*63d0*/  HMMA.16816.F32.BF16 R188, R4.reuse, R8, R76 ;  /* 0x0000000804bc723c */ /* 0x042ff0000004184c */
[C---:B------:R-:W-:Y:S01]  /*63e0*/  HMMA.16816.F32.BF16 R172, R4.reuse, R10, R40 ;  /* 0x0000000a04ac723c */ /* 0x040fe20000041828 */
[----:B------:R-:W1:Y:S07]  /*63f0*/  LDSM.16.MT88.4 R8, [R220+0x1800] ;  /* 0x00180000dc08783b */ /* 0x000e6e0000004200 */
[C---:B-1----:R-:W-:Y:S08]  /*6400*/  HMMA.16816.F32.BF16 R164, R4.reuse, R8, R72 ;  /* 0x0000000804a4723c */ /* 0x042ff00000041848 */
[----:B------:R-:W-:Y:S01]  /*6410*/  HMMA.16816.F32.BF16 R160, R4, R10, R36 ;  /* 0x0000000a04a0723c */ /* 0x000fe20000041824 */
[----:B------:R-:W1:Y:S01]  /*6420*/  LDSM.16.MT88.4 R8, [R217+0x4800] ;  /* 0x00480000d908783b */ /* 0x000e620000004200 */
[----:B------:R-:W-:Y:S01]  /*6430*/  IMAD.MOV.U32 R51, RZ, RZ, R200 ;  /* 0x000000ffff337224 */ /* 0x000fe200078e00c8 */
[----:B------:R-:W-:Y:S01]  /*6440*/  MOV R84, R201 ;  /* 0x000000c900547202 */ /* 0x000fe20000000f00 */
[----:B------:R-:W-:Y:S01]  /*6450*/  IMAD.MOV.U32 R85, RZ, RZ, R202 ;  /* 0x000000ffff557224 */ /* 0x000fe200078e00ca */
[----:B------:R-:W-:Y:S01]  /*6460*/  MOV R87, R192 ;  /* 0x000000c000577202 */ /* 0x000fe20000000f00 */
[----:B------:R-:W-:Y:S01]  /*6470*/  IMAD.MOV.U32 R86, RZ, RZ, R203 ;  /* 0x000000ffff567224 */ /* 0x000fe200078e00cb */
[----:B------:R-:W-:Y:S01]  /*6480*/  MOV R75, R195 ;  /* 0x000000c3004b7202 */ /* 0x000fe20000000f00 */
[----:B------:R-:W-:-:S02]  /*6490*/  IMAD.MOV.U32 R41, RZ, RZ, R193 ;  /* 0x000000ffff297224 */ /* 0x000fc400078e00c1 */
[----:B------:R-:W-:Y:S01]  /*64a0*/  IMAD.MOV.U32 R43, RZ, RZ, R194 ;  /* 0x000000ffff2b7224 */ /* 0x000fe200078e00c2 */
        /* <DEDUP_REMOVED lines=12> */
[C---:B-1----:R-:W-:Y:S08]  /*6570*/  HMMA.16816.F32.BF16 R180, R4.reuse, R8, R64 ;  /* 0x0000000804b4723c */ /* 0x042ff00000041840 */
[C---:B------:R-:W-:Y:S01]  /*6580*/  HMMA.16816.F32.BF16 R184, R4.reuse, R10, R28 ;  /* 0x0000000a04b8723c */ /* 0x040fe2000004181c */
[----:B------:R-:W1:Y:S07]  /*6590*/  LDSM.16.MT88.4 R8, [R221+0x4800] ;  /* 0x00480000dd08783b */ /* 0x000e6e0000004200 */
[C---:B-1----:R-:W-:Y:S08]  /*65a0*/  HMMA.16816.F32.BF16 R176, R4.reuse, R8, R60 ;  /* 0x0000000804b0723c */ /* 0x042ff0000004183c */
[----:B------:R-:W-:Y:S01]  /*65b0*/  HMMA.16816.F32.BF16 R108, R4, R10, R24 ;  /* 0x0000000a046c723c */ /* 0x000fe20000041818 */
[----:B------:R-:W1:Y:S01]  /*65c0*/  LDSM.16.MT88.4 R8, [R220+0x4800] ;  /* 0x00480000dc08783b */ /* 0x000e620000004200 */
[----:B------:R-:W-:Y:S01]  /*65d0*/  MOV R49, R169 ;  /* 0x000000a900317202 */ /* 0x000fe20000000f00 */
[----:B------:R-:W-:-:S02]  /*65e0*/  IMAD.MOV.U32 R48, RZ, RZ, R170 ;  /* 0x000000ffff307224 */ /* 0x000fc400078e00aa */
[----:B------:R-:W-:-:S03]  /*65f0*/  IMAD.MOV.U32 R3, RZ, RZ, R171 ;  /* 0x000000ffff037224 */ /* 0x000fc600078e00ab */
        /* <DEDUP_REMOVED lines=10> */
[----:B-1----:R-:W-:Y:S07]  /*66a0*/  HMMA.16816.F32.BF16 R52, R4, R8, R92 ;  /* 0x000000080434723c */ /* 0x002fee000004185c */
[----:B------:R-:W-:Y:S01]  /*66b0*/  IMAD.MOV.U32 R92, RZ, RZ, R40 ;  /* 0x000000ffff5c7224 */ /* 0x000fe200078e0028 */
[----:B------:R-:W-:Y:S01]  /*66c0*/  MOV R93, R41 ;  /* 0x00000029005d7202 */ /* 0x000fe20000000f00 */
[----:B------:R-:W-:-:S02]  /*66d0*/  IMAD.MOV.U32 R94, RZ, RZ, R42 ;  /* 0x000000ffff5e7224 */ /* 0x000fc400078e002a */
[----:B------:R-:W-:Y:S02]  /*66e0*/  IMAD.MOV.U32 R95, RZ, RZ, R43 ;  /* 0x000000ffff5f7224 */ /* 0x000fe400078e002b */
[----:B------:R-:W-:Y:S01]  /*66f0*/  HMMA.16816.F32.BF16 R40, R4, R10, R100 ;  /* 0x0000000a0428723c */ /* 0x000fe20000041864 */
[----:B------:R-:W1:Y:S01]  /*6700*/  LDSM.16.MT88.4 R8, [R221+0x7800] ;  /* 0x00780000dd08783b */ /* 0x000e620000004200 */
        /* <DEDUP_REMOVED lines=16> */
[----:B------:R-:W-:-:S02]  /*6810*/  IMAD.MOV.U32 R17, RZ, RZ, R48 ;  /* 0x000000ffff117224 */ /* 0x000fc400078e0030 */
[----:B------:R-:W-:Y:S02]  /*6820*/  IMAD.MOV.U32 R18, RZ, RZ, R49 ;  /* 0x000000ffff127224 */ /* 0x000fe400078e0031 */
[----:B------:R-:W-:Y:S02]  /*6830*/  IMAD.MOV.U32 R156, RZ, RZ, R50 ;  /* 0x000000ffff9c7224 */ /* 0x000fe400078e0032 */
[----:B------:R-:W-:Y:S02]  /*6840*/  IMAD.MOV.U32 R157, RZ, RZ, R51 ;  /* 0x000000ffff9d7224 */ /* 0x000fe400078e0033 */
        /* <DEDUP_REMOVED lines=16> */
[----:B------:R-:W-:-:S02]  /*6950*/  FFMA.FTZ R3, R3, c[0x0][0x2d0], -R2 ;  /* 0x0000b40003037a23 */ /* 0x000fc40000010802 */
[----:B------:R-:W-:Y:S01]  /*6960*/  IMAD.MOV.U32 R114, RZ, RZ, R115 ;  /* 0x000000ffff727224 */ /* 0x000fe200078e0073 */
[----:B------:R-:W-:Y:S01]  /*6970*/  MOV R115, R156 ;  /* 0x0000009c00737202 */ /* 0x000fe20000000f00 */
[----:B------:R-:W-:Y:S02]  /*6980*/  IMAD.MOV.U32 R100, RZ, RZ, R46 ;  /* 0x000000ffff647224 */ /* 0x000fe400078e002e */
[----:B------:R-:W-:Y:S01]  /*6990*/  IMAD.MOV.U32 R156, RZ, RZ, R157 ;  /* 0x000000ffff9c7224 */ /* 0x000fe200078e009d */
[----:B------:R2:W-:Y:S01]  /*69a0*/  MUFU.EX2 R124, R3 ;  /* 0x00000003007c7308 */ /* 0x0005e20000000800 */
[----:B------:R-:W-:Y:S01]  /*69b0*/  IMAD.MOV.U32 R157, RZ, RZ, R158 ;  /* 0x000000ffff9d7224 */ /* 0x000fe200078e009e */
[----:B------:R-:W-:Y:S01]  /*69c0*/  MOV R158, R159 ;  /* 0x0000009f009e7202 */ /* 0x000fe20000000f00 */
[----:B------:R-:W-:Y:S02]  /*69d0*/  IMAD.MOV.U32 R159, RZ, RZ, R100 ;  /* 0x000000ffff9f7224 */ /* 0x000fe400078e0064 */
[----:B------:R-:W-:Y:S01]  /*69e0*/  IMAD.MOV.U32 R100, RZ, RZ, R101 ;  /* 0x000000ffff647224 */ /* 0x000fe200078e0065 */
[----:B------:R-:W-:Y:S01]  /*69f0*/  MOV R101, R102 ;  /* 0x0000006600657202 */ /* 0x000fe20000000f00 */
[----:B------:R-:W-:-:S02]  /*6a00*/  IMAD.MOV.U32 R102, RZ, RZ, R103 ;  /* 0x000000ffff667224 */ /* 0x000fc400078e0067 */
[----:B------:R-:W-:Y:S01]  /*6a10*/  IMAD.MOV.U32 R103, RZ, RZ, R16 ;  /* 0x000000ffff677224 */ /* 0x000fe200078e0010 */
[----:B------:R-:W-:Y:S01]  /*6a20*/  MOV R16, R229 ;  /* 0x000000e500107202 */ /* 0x000fe20000000f00 */
[----:B------:R-:W-:Y:S01]  /*6a30*/  IMAD.MOV.U32 R21, RZ, RZ, R44 ;  /* 0x000000ffff157224 */ /* 0x000fe200078e002c */
[----:B------:R3:W5:Y:S01]  /*6a40*/  LDL.LU R229, [R1+0xa8] ;  /* 0x0000a80001e57983 */ /* 0x0007620000300800 */
[----:B--2---:R-:W-:Y:S02]  /*6a50*/  FFMA.FTZ R3, R113, c[0x0][0x2d0], -R2 ;  /* 0x0000b40071037a23 */ /* 0x004fe40000010802 */
[----:B------:R-:W-:Y:S02]  /*6a60*/  IMAD.MOV.U32 R113, RZ, RZ, R114 ;  /* 0x000000ffff717224 */ /* 0x000fe400078e0072 */
[----:B------:R-:W-:Y:S01]  /*6a70*/  IMAD.MOV.U32 R114, RZ, RZ, R115 ;  /* 0x000000ffff727224 */ /* 0x000fe200078e0073 */
[C---:B-1----:R-:W-:Y:S08]  /*6a80*/  HMMA.16816.F32.BF16 R68, R4.reuse, R8, R140 ;  /* 0x000000080444723c */ /* 0x042ff0000004188c */
[----:B------:R-:W-:Y:S01]  /*6a90*/  HMMA.16816.F32.BF16 R56, R4, R10, R116 ;  /* 0x0000000a0438723c */ /* 0x000fe20000041874 */
[----:B------:R-:W1:Y:S01]  /*6aa0*/  LDSM.16.MT88.4 R8, [R220+0xa800] ;  /* 0x00a80000dc08783b */ /* 0x000e620000004200 */
[----:B------:R-:W-:Y:S01]  /*6ab0*/  MOV R115, R156 ;  /* 0x0000009c00737202 */ /* 0x000fe20000000f00 */
[----:B------:R-:W-:Y:S01]  /*6ac0*/  IMAD.MOV.U32 R156, RZ, RZ, R157 ;  /* 0x000000ffff9c7224 */ /* 0x000fe200078e009d */
[----:B------:R2:W-:Y:S01]  /*6ad0*/  MUFU.EX2 R152, R3 ;  /* 0x0000000300987308 */ /* 0x0005e20000000800 */
[----:B------:R-:W-:Y:S01]  /*6ae0*/  IMAD.MOV.U32 R157, RZ, RZ, R158 ;  /* 0x000000ffff9d7224 */ /* 0x000fe200078e009e */
[----:B------:R-:W-:Y:S01]  /*6af0*/  MOV R158, R159 ;  /* 0x0000009f009e7202 */ /* 0x000fe20000000f00 */
[----:B------:R-:W-:-:S02]  /*6b00*/  IMAD.MOV.U32 R159, RZ, RZ, R100 ;  /* 0x000000ffff9f7224 */ /* 0x000fc400078e0064 */
[----:B------:R-:W-:Y:S01]  /*6b10*/  IMAD.MOV.U32 R100, RZ, RZ, R101 ;  /* 0x000000ffff647224 */ /* 0x000fe200078e0065 */
[----:B------:R-:W-:Y:S01]  /*6b20*/  MOV R101, R102 ;  /* 0x0000006600657202 */ /* 0x000fe20000000f00 */
[----:B------:R-:W-:Y:S02]  /*6b30*/  IMAD.MOV.U32 R102, RZ, RZ, R16 ;  /* 0x000000ffff667224 */ /* 0x000fe400078e0010 */
[----:B------:R-:W-:Y:S01]  /*6b40*/  IMAD.MOV.U32 R16, RZ, RZ, R17 ;  /* 0x000000ffff107224 */ /* 0x000fe200078e0011 */
[----:B------:R-:W-:Y:S01]  /*6b50*/  MOV R17, R228 ;  /* 0x000000e400117202 */ /* 0x000fe20000000f00 */
[----:B------:R-:W-:Y:S01]  /*6b60*/  IMAD.MOV.U32 R22, RZ, RZ, R47 ;  /* 0x000000ffff167224 */ /* 0x000fe200078e002f */
[----:B------:R3:W5:Y:S01]  /*6b70*/  LDL.LU R228, [R1+0xa4] ;  /* 0x0000a40001e47983 */ /* 0x0007620000300800 */
[----:B--2---:R-:W-:Y:S02]  /*6b80*/  FFMA.FTZ R3, R113, c[0x0][0x2d0], -R2 ;  /* 0x0000b40071037a23 */ /* 0x004fe40000010802 */
[----:B------:R-:W-:-:S02]  /*6b90*/  IMAD.MOV.U32 R113, RZ, RZ, R114 ;  /* 0x000000ffff717224 */ /* 0x000fc400078e0072 */
[----:B------:R-:W-:Y:S01]  /*6ba0*/  IMAD.MOV.U32 R114, RZ, RZ, R115 ;  /* 0x000000ffff727224 */ /* 0x000fe200078e0073 */
[----:B------:R-:W-:Y:S01]  /*6bb0*/  MOV R115, R156 ;  /* 0x0000009c00737202 */ /* 0x000fe20000000f00 */
        /* <DEDUP_REMOVED lines=8> */
[----:B------:R-:W-:Y:S02]  /*6c40*/  IMAD.MOV.U32 R16, RZ, RZ, R17 ;  /* 0x000000ffff107224 */ /* 0x000fe400078e0011 */
[----:B--2---:R-:W-:Y:S02]  /*6c50*/  FFMA.FTZ R3, R113, c[0x0][0x2d0], -R2 ;  /* 0x0000b40071037a23 */ /* 0x004fe40000010802 */
[----:B------:R-:W-:Y:S01]  /*6c60*/  IMAD.MOV.U32 R113, RZ, RZ, R114 ;  /* 0x000000ffff717224 */ /* 0x000fe200078e0072 */
[----:B------:R-:W-:Y:S01]  /*6c70*/  MOV R114, R115 ;  /* 0x0000007300727202 */ /* 0x000fe20000000f00 */
[----:B------:R-:W-:Y:S01]  /*6c80*/  IMAD.MOV.U32 R115, RZ, RZ, R156 ;  /* 0x000000ffff737224 */ /* 0x000fe200078e009c */
[----:B------:R2:W4:Y:S01]  /*6c90*/  MUFU.EX2 R130, R3 ;  /* 0x0000000300827308 */ /* 0x0005220000000800 */
        /* <DEDUP_REMOVED lines=8> */
[----:B-1----:R-:W-:Y:S01]  /*6d20*/  HMMA.16816.F32.BF16 R44, R4, R8, R136 ;  /* 0x00000008042c723c */ /* 0x002fe20000041888 */
[----:B------:R-:W-:Y:S02]  /*6d30*/  IMAD.MOV.U32 R102, RZ, RZ, R16 ;  /* 0x000000ffff667224 */ /* 0x000fe400078e0010 */
[----:B--2---:R-:W-:Y:S01]  /*6d40*/  FFMA.FTZ R3, R113, c[0x0][0x2d0], -R0 ;  /* 0x0000b40071037a23 */ /* 0x004fe20000010800 */
[----:B------:R3:W5:Y:S01]  /*6d50*/  LDL.LU R227, [R1+0xa0] ;  /* 0x0000a00001e37983 */ /* 0x0007620000300800 */
[----:B------:R-:W-:Y:S02]  /*6d60*/  IMAD.MOV.U32 R113, RZ, RZ, R114 ;  /* 0x000000ffff717224 */ /* 0x000fe400078e0072 */
        /* <DEDUP_REMOVED lines=14> */
[----:B------:R3:W5:Y:S01]  /*6e50*/  LDL.LU R226, [R1+0x9c] ;  /* 0x00009c0001e27983 */ /* 0x0007620000300800 */
[----:B------:R-:W-:Y:S01]  /*6e60*/  IMAD.MOV.U32 R16, RZ, RZ, R17 ;  /* 0x000000ffff107224 */ /* 0x000fe200078e0011 */
[----:B------:R-:W-:Y:S01]  /*6e70*/  MOV R17, R18 ;  /* 0x0000001200117202 */ /* 0x000fe20000000f00 */
[----:B------:R-:W-:Y:S01]  /*6e80*/  IMAD.MOV.U32 R18, RZ, RZ, R19 ;  /* 0x000000ffff127224 */ /* 0x000fe200078e0013 */
[----:B------:R-:W1:Y:S01]  /*6e90*/  LDSM.16.MT88.4 R8, [R217+0x2000] ;  /* 0x00200000d908783b */ /* 0x000e620000004200 */
[----:B------:R-:W-:Y:S01]  /*6ea0*/  IMAD.MOV.U32 R19, RZ, RZ, R23 ;  /* 0x000000ffff137224 */ /* 0x000fe200078e0017 */
[----:B------:R-:W-:Y:S01]  /*6eb0*/  MOV R23, R252 ;  /* 0x000000fc00177202 */ /* 0x000fe20000000f00 */
[----:B------:R-:W-:Y:S01]  /*6ec0*/  FFMA.FTZ R4, R113, c[0x0][0x2d0], -R0 ;  /* 0x0000b40071047a23 */ /* 0x000fe20000010800 */
[----:B------:R2:W-:Y:S01]  /*6ed0*/  MUFU.EX2 R252, R3 ;  /* 0x0000000300fc7308 */ /* 0x0005e20000000800 */
[----:B------:R-:W-:-:S02]  /*6ee0*/  IMAD.MOV.U32 R113, RZ, RZ, R114 ;  /* 0x000000ffff717224 */ /* 0x000fc400078e0072 */
[----:B------:R-:W-:Y:S02]  /*6ef0*/  FADD.FTZ R5, R222, R135 ;  /* 0x00000087de057221 */ /* 0x000fe40000010000 */
[--C-:B------:R-:W-:Y:S02]  /*6f00*/  FFMA.FTZ R25, R25, c[0x0][0x2d0], -R2.reuse ;  /* 0x0000b40019197a23 */ /* 0x100fe40000010802 */
[----:B------:R-:W-:Y:S01]  /*6f10*/  FFMA.FTZ R22, R22, c[0x0][0x2d0], -R2 ;  /* 0x0000b40016167a23 */ /* 0x000fe20000010802 */
[----:B----4-:R-:W-:Y:S01]  /*6f20*/  F2FP.BF16.PACK_AB R6, R130, R128 ;  /* 0x000000808206723e */ /* 0x010fe200000010ff */
[----:B------:R-:W-:Y:S01]  /*6f30*/  IMAD.MOV.U32 R114, RZ, RZ, R115 ;  /* 0x000000ffff727224 */ /* 0x000fe200078e0073 */
[----:B------:R-:W-:Y:S01]  /*6f40*/  MOV R115, R156 ;  /* 0x0000009c00737202 */ /* 0x000fe20000000f00 */
[----:B------:R-:W-:Y:S01]  /*6f50*/  IMAD.MOV.U32 R156, RZ, RZ, R157 ;  /* 0x000000ffff9c7224 */ /* 0x000fe200078e009d */
[----:B------:R-:W4:Y:S01]  /*6f60*/  LDSM.16.MT88.4 R12, [R221+0x2000] ;  /* 0x00200000dd0c783b */ /* 0x000f220000004200 */
[----:B--2---:R-:W-:-:S02]  /*6f70*/  FFMA.FTZ R3, R225, c[0x0][0x2d0], -R0 ;  /* 0x0000b400e1037a23 */ /* 0x004fc40000010800 */
[----:B------:R-:W-:Y:S01]  /*6f80*/  IMAD.MOV.U32 R157, RZ, RZ, R158 ;  /* 0x000000ffff9d7224 */ /* 0x000fe200078e009e */
[----:B------:R3:W5:Y:S01]  /*6f90*/  LDL.LU R225, [R1+0x98] ;  /* 0x0000980001e17983 */ /* 0x0007620000300800 */
[----:B------:R2:W-:Y:S01]  /*6fa0*/  MUFU.EX2 R129, R3 ;  /* 0x0000000300817308 */ /* 0x0005e20000000800 */
[----:B------:R-:W-:Y:S01]  /*6fb0*/  MOV R158, R159 ;  /* 0x0000009f009e7202 */ /* 0x000fe20000000f00 */
[----:B------:R-:W-:Y:S02]  /*6fc0*/  IMAD.MOV.U32 R159, RZ, RZ, R100 ;  /* 0x000000ffff9f7224 */ /* 0x000fe400078e0064 */
[----:B------:R-:W-:Y:S01]  /*6fd0*/  IMAD.MOV.U32 R100, RZ, RZ, R101 ;  /* 0x000000ffff647224 */ /* 0x000fe200078e0065 */
[----:B------:R-:W-:Y:S01]  /*6fe0*/  MOV R101, R102 ;  /* 0x0000006600657202 */ /* 0x000fe20000000f00 */
[----:B------:R-:W-:Y:S02]  /*6ff0*/  IMAD.MOV.U32 R102, RZ, RZ, R16 ;  /* 0x000000ffff667224 */ /* 0x000fe400078e0010 */
[----:B------:R-:W-:Y:S01]  /*7000*/  IMAD.MOV.U32 R16, RZ, RZ, R17 ;  /* 0x000000ffff107224 */ /* 0x000fe200078e0011 */
[----:B------:R-:W-:Y:S01]  /*7010*/  MOV R17, R18 ;  /* 0x0000001200117202 */ /* 0x000fe20000000f00 */
[----:B--2---:R-:W-:-:S02]  /*7020*/  FADD.FTZ R3, R113, R134 ;  /* 0x0000008671037221 */ /* 0x004fc40000010000 */
[----:B------:R-:W-:Y:S01]  /*7030*/  IMAD.MOV.U32 R113, RZ, RZ, R114 ;  /* 0x000000ffff717224 */ /* 0x000fe200078e0072 */
[----:B------:R-:W-:Y:S01]  /*7040*/  MOV R114, R115 ;  /* 0x0000007300727202 */ /* 0x000fe20000000f00 */
[----:B------:R-:W-:Y:S02]  /*7050*/  IMAD.MOV.U32 R115, RZ, RZ, R156 ;  /* 0x000000ffff737224 */ /* 0x000fe400078e009c */
        /* <DEDUP_REMOVED lines=12> */
[----:B------:R-:W-:Y:S01]  /*7120*/  IMAD.MOV.U32 R17, RZ, RZ, R18 ;  /* 0x000000ffff117224 */ /* 0x000fe200078e0012 */
[----:B------:R2:W1:Y:S01]  /*7130*/  MUFU.EX2 R131, R4 ;  /* 0x0000000400837308 */ /* 0x0004620000000800 */
[----:B------:R-:W-:Y:S01]  /*7140*/  IMAD.MOV.U32 R18, RZ, RZ, R19 ;  /* 0x000000ffff127224 */ /* 0x000fe200078e0013 */
[----:B------:R-:W-:Y:S01]  /*7150*/  MOV R19, R23 ;  /* 0x0000001700137202 */ /* 0x000fe20000000f00 */
[----:B------:R-:W-:Y:S01]  /*7160*/  IMAD.MOV.U32 R23, RZ, RZ, R24 ;  /* 0x000000ffff177224 */ /* 0x000fe200078e0018 */
[----:B------:R3:W5:Y:S01]  /*7170*/  LDL.LU R224, [R1+0x94] ;  /* 0x0000940001e07983 */ /* 0x0007620000300800 */
[----:B------:R-:W-:Y:S01]  /*7180*/  IMAD.MOV.U32 R24, RZ, RZ, R28 ;  /* 0x000000ffff187224 */ /* 0x000fe200078e001c */
[----:B------:R-:W-:Y:S01]  /*7190*/  MOV R28, R29 ;  /* 0x0000001d001c7202 */ /* 0x000fe20000000f00 */
[----:B------:R-:W-:-:S02]  /*71a0*/  IMAD.MOV.U32 R29, RZ, RZ, R30 ;  /* 0x000000ffff1d7224 */ /* 0x000fc400078e001e */
[----:B--2---:R-:W-:Y:S02]  /*71b0*/  FFMA.FTZ R4, R223, c[0x0][0x2d0], -R0 ;  /* 0x0000b400df047a23 */ /* 0x004fe40000010800 */
[----:B------:R3:W5:Y:S04]  /*71c0*/  LDL.LU R223, [R1+0x90] ;  /* 0x0000900001df7983 */ /* 0x0007680000300800 */
[----:B------:R3:W5:Y:S04]  /*71d0*/  LDL.LU R222, [R1+0x8c] ;  /* 0x00008c0001de7983 */ /* 0x0007680000300800 */
[----:B------:R-:W2:Y:S01]  /*71e0*/  LDL.LU R30, [R1+0x38] ;  /* 0x00003800011e7983 */ /* 0x000ea20000300800 */
[----:B------:R-:W-:Y:S01]  /*71f0*/  IMAD.MOV.U32 R112, RZ, RZ, R113 ;  /* 0x000000ffff707224 */ /* 0x000fe200078e0071 */
[----:B------:R-:W-:Y:S01]  /*7200*/  MOV R113, R114 ;  /* 0x0000007200717202 */ /* 0x000fe20000000f00 */
[----:B------:R-:W-:-:S02]  /*7210*/  IMAD.MOV.U32 R114, RZ, RZ, R115 ;  /* 0x000000ffff727224 */ /* 0x000fc400078e0073 */
[----:B------:R-:W-:Y:S01]  /*7220*/  IMAD.MOV.U32 R115, RZ, RZ, R156 ;  /* 0x000000ffff737224 */ /* 0x000fe200078e009c */
[----:B------:R-:W-:Y:S01]  /*7230*/  MOV R156, R157 ;  /* 0x0000009d009c7202 */ /* 0x000fe20000000f00 */
[----:B------:R-:W-:Y:S01]  /*7240*/  IMAD.MOV.U32 R157, RZ, RZ, R158 ;  /* 0x000000ffff9d7224 */ /* 0x000fe200078e009e */
[----:B------:R-:W-:Y:S01]  /*7250*/  MOV R155, R112 ;  /* 0x00000070009b7202 */ /* 0x000fe20000000f00 */
[----:B------:R-:W-:Y:S01]  /*7260*/  IMAD.MOV.U32 R158, RZ, RZ, R159 ;  /* 0x000000ffff9e7224 */ /* 0x000fe200078e009f */
[----:B------:R1:W1:Y:S01]  /*7270*/  MUFU.EX2 R134, R4 ;  /* 0x0000000400867308 */ /* 0x0002620000000800 */
[----:B------:R-:W-:Y:S01]  /*7280*/  IMAD.MOV.U32 R112, RZ, RZ, R113 ;  /* 0x000000ffff707224 */ /* 0x000fe200078e0071 */
[----:B------:R-:W-:Y:S01]  /*7290*/  MOV R159, R100 ;  /* 0x00000064009f7202 */ /* 0x000fe20000000f00 */
        /* <DEDUP_REMOVED lines=15> */
[----:B------:R-:W-:Y:S02]  /*7390*/  IMAD.MOV.U32 R23, RZ, RZ, R24 ;  /* 0x000000ffff177224 */ /* 0x000fe400078e0018 */
[----:B------:R-:W-:Y:S02]  /*73a0*/  IMAD.MOV.U32 R101, RZ, RZ, R102 ;  /* 0x000000ffff657224 */ /* 0x000fe400078e0066 */
[----:B------:R-:W-:Y:S01]  /*73b0*/  IMAD.MOV.U32 R102, RZ, RZ, R16 ;  /* 0x000000ffff667224 */ /* 0x000fe200078e0010 */
[----:B------:R-:W-:Y:S01]  /*73c0*/  MOV R16, R17 ;  /* 0x0000001100107202 */ /* 0x000fe20000000f00 */
[----:B------:R-:W-:-:S02]  /*73d0*/  IMAD.MOV.U32 R17, RZ, RZ, R18 ;  /* 0x000000ffff117224 */ /* 0x000fc400078e0012 */
[----:B------:R-:W-:Y:S01]  /*73e0*/  IMAD.MOV.U32 R18, RZ, RZ, R19 ;  /* 0x000000ffff127224 */ /* 0x000fe200078e0013 */
[----:B------:R-:W-:Y:S01]  /*73f0*/  MOV R19, R23 ;  /* 0x0000001700137202 */ /* 0x000fe20000000f00 */
[--C-:B------:R-:W-:Y:S02]  /*7400*/  FFMA.FTZ R24, R219, c[0x0][0x2d0], -R2.reuse ;  /* 0x0000b400db187a23 */ /* 0x100fe40000010802 */
[----:B------:R-:W-:Y:S01]  /*7410*/  FFMA.FTZ R23, R216, c[0x0][0x2d0], -R2 ;  /* 0x0000b400d8177a23 */ /* 0x000fe20000010802 */
[----:B-1----:R-:W-:Y:S01]  /*7420*/  F2FP.BF16.PACK_AB R4, R152, R124 ;  /* 0x0000007c9804723e */ /* 0x002fe200000010ff */
[----:B------:R-:W-:Y:S01]  /*7430*/  FADD.FTZ R2, R112, R5 ;  /* 0x0000000570027221 */ /* 0x000fe20000010000 */
[----:B------:R-:W-:Y:S01]  /*7440*/  F2FP.BF16.PACK_AB R5, R131, R252 ;  /* 0x000000fc8305723e */ /* 0x000fe200000010ff */
[----:B------:R-:W-:Y:S01]  /*7450*/  FADD.FTZ R3, R155, R3 ;  /* 0x000000039b037221 */ /* 0x000fe20000010000 */
[----:B------:R-:W-:Y:S01]  /*7460*/  F2FP.BF16.PACK_AB R7, R134, R129 ;  /* 0x000000818607723e */ /* 0x000fe200000010ff */
[----:B------:R-:W-:-:S02]  /*7470*/  FFMA.FTZ R21, R21, c[0x0][0x2d0], -R0 ;  /* 0x0000b40015157a23 */ /* 0x000fc40000010800 */
[--C-:B------:R-:W-:Y:S02]  /*7480*/  FFMA.FTZ R20, R20, c[0x0][0x2d0], -R0.reuse ;  /* 0x0000b40014147a23 */ /* 0x100fe40000010800 */
[--C-:B------:R-:W-:Y:S02]  /*7490*/  FFMA.FTZ R26, R26, c[0x0][0x2d0], -R0.reuse ;  /* 0x0000b4001a1a7a23 */ /* 0x100fe40000010800 */
[----:B------:R-:W-:Y:S01]  /*74a0*/  FFMA.FTZ R27, R27, c[0x0][0x2d0], -R0 ;  /* 0x0000b4001b1b7a23 */ /* 0x000fe20000010800 */
[----:B------:R-:W-:Y:S01]  /*74b0*/  MOV R112, R100 ;  /* 0x0000006400707202 */ /* 0x000fe20000000f00 */
[----:B------:R-:W-:Y:S01]  /*74c0*/  FADD.FTZ R0, R113, R3 ;  /* 0x0000000371007221 */ /* 0x000fe20000010000 */
[----:B------:R-:W-:Y:S01]  /*74d0*/  MOV R126, R157 ;  /* 0x0000009d007e7202 */ /* 0x000fe20000000f00 */
[----:B------:R-:W-:Y:S01]  /*74e0*/  FADD.FTZ R2, R114, R2 ;  /* 0x0000000272027221 */ /* 0x000fe20000010000 */
[----:B------:R-:W-:Y:S01]  /*74f0*/  MOV R137, R103 ;  /* 0x0000006700897202 */ /* 0x000fe20000000f00 */
[----:B------:R-:W-:Y:S01]  /*7500*/  IMAD.MOV.U32 R155, RZ, RZ, R159 ;  /* 0x000000ffff9b7224 */ /* 0x000fe200078e009f */
[----:B------:R-:W-:Y:S01]  /*7510*/  MOV R159, R28 ;  /* 0x0000001c009f7202 */ /* 0x000fe20000000f00 */
        /* <DEDUP_REMOVED lines=9> */
[----:B------:R-:W-:Y:S01]  /*75b0*/  MOV R115, R16 ;  /* 0x0000001000737202 */ /* 0x000fe20000000f00 */
[----:B------:R-:W-:Y:S01]  /*75c0*/  IMAD.MOV.U32 R153, RZ, RZ, R156 ;  /* 0x000000ffff997224 */ /* 0x000fe200078e009c */
[----:B------:R3:W5:Y:S01]  /*75d0*/  LDL.LU R219, [R1+0x88] ;  /* 0x0000880001db7983 */ /* 0x0007620000300800 */
[----:B------:R-:W-:-:S02]  /*75e0*/  IMAD.MOV.U32 R127, RZ, RZ, R158 ;  /* 0x000000ffff7f7224 */ /* 0x000fc400078e009e */
[----:B------:R-:W-:Y:S02]  /*75f0*/  IMAD.MOV.U32 R156, RZ, RZ, R17 ;  /* 0x000000ffff9c7224 */ /* 0x000fe400078e0011 */
[----:B------:R-:W-:Y:S01]  /*7600*/  IMAD.MOV.U32 R135, RZ, RZ, R100 ;  /* 0x000000ffff877224 */ /* 0x000fe200078e0064 */
[----:B------:R-:W-:Y:S01]  /*7610*/  MOV R145, R126 ;  /* 0x0000007e00917202 */ /* 0x000fe20000000f00 */
[----:B------:R-:W-:Y:S01]  /*7620*/  IMAD.MOV.U32 R158, RZ, RZ, R19 ;  /* 0x000000ffff9e7224 */ /* 0x000fe200078e0013 */
[----:B------:R-:W-:Y:S01]  /*7630*/  MOV R121, R157 ;  /* 0x0000009d00797202 */ /* 0x000fe20000000f00 */
[----:B------:R-:W1:Y:S01]  /*7640*/  LDSM.16.MT88.4 R16, [R218+0x2000] ;  /* 0x00200000da10783b */ /* 0x000e620000004200 */
[----:B------:R-:W-:Y:S02]  /*7650*/  IMAD.MOV.U32 R144, RZ, RZ, R127 ;  /* 0x000000ffff907224 */ /* 0x000fe400078e007f */
        /* <DEDUP_REMOVED lines=8> */
[C---:B----4-:R-:W-:Y:S01]  /*76e0*/  HMMA.16816.F32.BF16 R156, R4.reuse, R12, R188 ;  /* 0x0000000c049c723c */ /* 0x050fe200000418bc */
[----:B------:R-:W-:Y:S01]  /*76f0*/  IMAD.MOV.U32 R147, RZ, RZ, R112 ;  /* 0x000000ffff937224 */ /* 0x000fe200078e0070 */
[----:B------:R-:W-:Y:S01]  /*7700*/  MOV R146, R155 ;  /* 0x0000009b00927202 */ /* 0x000fe20000000f00 */
[----:B------:R-:W-:Y:S01]  /*7710*/  IMAD.MOV.U32 R123, RZ, RZ, R114 ;  /* 0x000000ffff7b7224 */ /* 0x000fe200078e0072 */
[----:B------:R3:W5:Y:S04]  /*7720*/  LDL.LU R216, [R1+0x84] ;  /* 0x0000840001d87983 */ /* 0x0007680000300800 */
[C---:B------:R-:W-:Y:S01]  /*7730*/  HMMA.16816.F32.BF16 R92, R4.reuse, R14, R172 ;  /* 0x0000000e045c723c */ /* 0x040fe200000418ac */
[----:B------:R-:W4:Y:S07]  /*7740*/  LDSM.16.MT88.4 R12, [R218+0x5000] ;  /* 0x00500000da0c783b */ /* 0x000f2e0000004200 */
[C---:B-1----:R-:W-:Y:S08]  /*7750*/  HMMA.16816.F32.BF16 R148, R4.reuse, R16, R212 ;  /* 0x000000100494723c */ /* 0x042ff000000418d4 */
[C---:B------:R-:W-:Y:S01]  /*7760*/  HMMA.16816.F32.BF16 R116, R4.reuse, R18, R208 ;  /* 0x000000120474723c */ /* 0x040fe200000418d0 */
[----:B------:R-:W1:Y:S07]  /*7770*/  LDSM.16.MT88.4 R16, [R217+0x5000] ;  /* 0x00500000d910783b */ /* 0x000e6e0000004200 */
[C---:B----4-:R-:W-:Y:S11]  /*7780*/  HMMA.16816.F32.BF16 R180, R4.reuse, R12, R180 ;  /* 0x0000000c04b4723c */ /* 0x050ff600000418b4 */
[----:B------:R-:W-:Y:S05]  /*7790*/  @!UPT UIADD3 URZ, URZ, URZ, URZ ;  /* 0x0000003f3f3ff290 */ /* 0x000fea000fffe03f */
[----:B------:R-:W-:Y:S01]  /*77a0*/  MOV R204, R117 ;  /* 0x0000007500cc7202 */ /* 0x000fe20000000f00 */
[C---:B-1----:R-:W-:Y:S08]  /*77b0*/  HMMA.16816.F32.BF16 R172, R4.reuse, R16, R200 ;  /* 0x0000001004ac723c */ /* 0x042ff000000418c8 */
[----:B------:R-:W-:Y:S01]  /*77c0*/  HMMA.16816.F32.BF16 R112, R4, R18, R192 ;  /* 0x000000120470723c */ /* 0x000fe200000418c0 */
[----:B------:R-:W-:Y:S01]  /*77d0*/  LDSM.16.MT88.4 R16, [R220+0x5000] ;  /* 0x00500000dc10783b */ /* 0x000fe20000004200 */
[----:B--2---:R-:W-:-:S06]  /*77e0*/  MOV R101, R30 ;  /* 0x0000001e00657202 */ /* 0x004fcc0000000f00 */
[----:B------:R-:W-:Y:S01]  /*77f0*/  HMMA.16816.F32.BF16 R28, R4, R10, R196 ;  /* 0x0000000a041c723c */ /* 0x000fe200000418c4 */
[----:B------:R-:W1:Y:S01]  /*7800*/  LDSM.16.MT88.4 R8, [R220+0x2000] ;  /* 0x00200000dc08783b */ /* 0x000e620000004200 */
[----:B------:R-:W-:-:S06]  /*7810*/  MOV R136, R101 ;  /* 0x0000006500887202 */ /* 0x000fcc0000000f00 */
[C---:B-1----:R-:W-:Y:S08]  /*7820*/  HMMA.16816.F32.BF16 R164, R4.reuse, R8, R164 ;  /* 0x0000000804a4723c */ /* 0x042ff000000418a4 */
[----:B------:R-:W-:Y:S01]  /*7830*/  HMMA.16816.F32.BF16 R100, R4, R10, R160 ;  /* 0x0000000a0464723c */ /* 0x000fe200000418a0 */
[----:B------:R-:W1:Y:S01]  /*7840*/  LDSM.16.MT88.4 R8, [R221+0x5000] ;  /* 0x00500000dd08783b */ /* 0x000e620000004200 */
[----:B------:R-:W-:Y:S01]  /*7850*/  IMAD.MOV.U32 R198, RZ, RZ, R118 ;  /* 0x000000ffffc67224 */ /* 0x000fe200078e0076 */
[----:B------:R-:W-:Y:S01]  /*7860*/  MOV R197, R119 ;  /* 0x0000007700c57202 */ /* 0x000fe20000000f00 */
[----:B------:R-:W-:-:S04]  /*7870*/  IMAD.MOV.U32 R196, RZ, RZ, R116 ;  /* 0x000000ffffc47224 */ /* 0x000fc800078e0074 */
[C---:B------:R-:W-:Y:S01]  /*7880*/  HMMA.16816.F32.BF16 R116, R4.reuse, R14, R184 ;  /* 0x0000000e0474723c */ /* 0x040fe200000418b8 */
[----:B------:R-:W2:Y:S07]  /*7890*/  LDSM.16.MT88.4 R12, [R217+0x8000] ;  /* 0x00800000d90c783b */ /* 0x000eae0000004200 */
[C---:B-1----:R-:W-:Y:S08]  /*78a0*/  HMMA.16816.F32.BF16 R176, R4.reuse, R8, R176 ;  /* 0x0000000804b0723c */ /* 0x042ff000000418b0 */
[----:B------:R-:W-:Y:S11]  /*78b0*/  HMMA.16816.F32.BF16 R8, R4, R10, R108 ;  /* 0x0000000a0408723c */ /* 0x000ff6000004186c */
[----:B------:R-:W-:Y:S05]  /*78c0*/  @!UPT UIADD3 URZ, URZ, URZ, URZ ;  /* 0x0000003f3f3ff290 */ /* 0x000fea000fffe03f */
[----:B------:R-:W-:Y:S01]  /*78d0*/  IMAD.MOV.U32 R162, RZ, RZ, R176 ;  /* 0x000000ffffa27224 */ /* 0x000fe200078e00b0 */
[----:B------:R-:W-:Y:S01]  /*78e0*/  MOV R161, R177 ;  /* 0x000000b100a17202 */ /* 0x000fe20000000f00 */
[----:B------:R-:W-:-:S06]  /*78f0*/  IMAD.MOV.U32 R160, RZ, RZ, R178 ;  /* 0x000000ffffa07224 */ /* 0x000fcc00078e00b2 */
[----:B------:R-:W-:Y:S01]  /*7900*/  IMAD.MOV.U32 R178, RZ, RZ, R8 ;  /* 0x000000ffffb27224 */ /* 0x000fe200078e0008 */
[----:B------:R-:W-:Y:S01]  /*7910*/  MOV R177, R9 ;  /* 0x0000000900b17202 */ /* 0x000fe20000000f00 */
[----:B------:R-:W-:Y:S01]  /*7920*/  IMAD.MOV.U32 R176, RZ, RZ, R10 ;  /* 0x000000ffffb07224 */ /* 0x000fe200078e000a */
[----:B------:R-:W-:Y:S02]  /*7930*/  MOV R163, R11 ;  /* 0x0000000b00a37202 */ /* 0x000fe40000000f00 */
[----:B------:R-:W1:Y:S01]  /*7940*/  LDSM.16.MT88.4 R8, [R218+0x8000] ;  /* 0x00800000da08783b */ /* 0x000e620000004200 */
[----:B------:R-:W-:Y:S01]  /*7950*/  IMAD.MOV.U32 R199, RZ, RZ, R206 ;  /* 0x000000ffffc77224 */ /* 0x000fe200078e00ce */
[----:B------:R-:W-:Y:S01]  /*7960*/  MOV R214, R207 ;  /* 0x000000cf00d67202 */ /* 0x000fe20000000f00 */
[----:B------:R-:W-:Y:S01]  /*7970*/  IMAD.MOV.U32 R207, RZ, RZ, R154 ;  /* 0x000000ffffcf7224 */ /* 0x000fe200078e009a */
[----:B------:R-:W-:Y:S01]  /*7980*/  MOV R206, R152 ;  /* 0x0000009800ce7202 */ /* 0x000fe20000000f00 */
[----:B------:R-:W-:Y:S01]  /*7990*/  IMAD.MOV.U32 R205, RZ, RZ, R131 ;  /* 0x000000ffffcd7224 */ /* 0x000fe200078e0083 */
[----:B------:R-:W-:Y:S01]  /*79a0*/  MOV R155, R179 ;  /* 0x000000b3009b7202 */ /* 0x000fe20000000f00 */
[----:B------:R-:W-:Y:S01]  /*79b0*/  HMMA.16816.F32.BF16 R108, R4, R16, R168 ;  /* 0x00000010046c723c */ /* 0x000fe200000418a8 */
[----:B------:R-:W-:-:S06]  /*79c0*/  MOV R179, R204 ;  /* 0x000000cc00b37202 */ /* 0x000fcc0000000f00 */
[----:B------:R-:W-:Y:S01]  /*79d0*/  MOV R170, R205 ;  /* 0x000000cd00aa7202 */ /* 0x000fe20000000f00 */
[C---:B------:R-:W-:Y:S01]  /*79e0*/  HMMA.16816.F32.BF16 R208, R4.reuse, R18, R104 ;  /* 0x0000001204d0723c */ /* 0x040fe20000041868 */
[----:B------:R-:W-:Y:S01]  /*79f0*/  IMAD.MOV.U32 R169, RZ, RZ, R206 ;  /* 0x000000ffffa97224 */ /* 0x000fe200078e00ce */
[----:B------:R-:W-:Y:S01]  /*7a00*/  MOV R168, R207 ;  /* 0x000000cf00a87202 */ /* 0x000fe20000000f00 */
[----:B------:R-:W4:Y:S05]  /*7a10*/  LDSM.16.MT88.4 R16, [R221+0x8000] ;  /* 0x00800000dd10783b */ /* 0x000f2a0000004200 */
[C---:B--2---:R-:W-:Y:S08]  /*7a20*/  HMMA.16816.F32.BF16 R204, R4.reuse, R12, R96 ;  /* 0x0000000c04cc723c */ /* 0x044ff00000041860 */
        /* <DEDUP_REMOVED lines=11> */
[C---:B----4-:R-:W-:Y:S07]  /*7ae0*/  HMMA.16816.F32.BF16 R40, R4.reuse, R16, R88 ;  /* 0x000000100428723c */ /* 0x050fee0000041858 */
[----:B------:R-:W-:Y:S01]  /*7af0*/  MOV R88, R123 ;  /* 0x0000007b00587202 */ /* 0x000fe20000000f00 */
[C---:B------:R-:W-:Y:S01]  /*7b00*/  HMMA.16816.F32.BF16 R188, R4.reuse, R18, R80 ;  /* 0x0000001204bc723c */ /* 0x040fe20000041850 */
[----:B------:R-:W-:Y:S07]  /*7b10*/  LDSM.16.MT88.4 R16, [R218+0xb000] ;  /* 0x00b00000da10783b */ /* 0x000fee0000004200 */
[C---:B--2---:R-:W-:Y:S08]  /*7b20*/  HMMA.16816.F32.BF16 R200, R4.reuse, R12, R72 ;  /* 0x0000000c04c8723c */ /* 0x044ff00000041848 */
[C---:B------:R-:W-:Y:S01]  /*7b30*/  HMMA.16816.F32.BF16 R120, R4.reuse, R14, R60 ;  /* 0x0000000e0478723c */ /* 0x040fe2000004183c */
[----:B------:R-:W2:Y:S07]  /*7b40*/  LDSM.16.MT88.4 R12, [R221+0xb000] ;  /* 0x00b00000dd0c783b */ /* 0x000eae0000004200 */
[C---:B-1----:R-:W-:Y:S08]  /*7b50*/  HMMA.16816.F32.BF16 R48, R4.reuse, R8, R48 ;  /* 0x000000080430723c */ /* 0x042ff00000041830 */
[----:B------:R-:W-:Y:S01]  /*7b60*/  HMMA.16816.F32.BF16 R36, R4, R10, R36 ;  /* 0x0000000a0424723c */ /* 0x000fe20000041824 */
[----:B------:R-:W1:Y:S01]  /*7b70*/  LDSM.16.MT88.4 R8, [R220+0xb000] ;  /* 0x00b00000dc08783b */ /* 0x000e620000004200 */
[----:B------:R-:W-:Y:S01]  /*7b80*/  MOV R83, R147 ;  /* 0x0000009300537202 */ /* 0x000fe20000000f00 */
[----:B------:R-:W-:Y:S01]  /*7b90*/  IMAD.MOV.U32 R144, RZ, RZ, R145 ;  /* 0x000000ffff907224 */ /* 0x000fe200078e0091 */
[----:B------:R-:W-:-:S03]  /*7ba0*/  MOV R145, R153 ;  /* 0x0000009900917202 */ /* 0x000fc60000000f00 */
[----:B------:R-:W-:Y:S01]  /*7bb0*/  FADD.FTZ R0, R83, R0 ;  /* 0x0000000053007221 */ /* 0x000fe20000010000 */
[----:B------:R-:W-:Y:S01]  /*7bc0*/  MOV R90, R145 ;  /* 0x00000091005a7202 */ /* 0x000fe20000000f00 */
[----:B------:R-:W-:Y:S01]  /*7bd0*/  IMAD.MOV.U32 R55, RZ, RZ, R199 ;  /* 0x000000ffff377224 */ /* 0x000fe200078e00c7 */
[----:B------:R-:W-:Y:S01]  /*7be0*/  MOV R154, R108 ;  /* 0x0000006c009a7202 */ /* 0x000fe20000000f00 */
[----:B------:R-:W-:Y:S01]  /*7bf0*/  FADD.FTZ R0, R88, R0 ;  /* 0x0000000058007221 */ /* 0x000fe20000010000 */
[----:B------:R-:W-:Y:S01]  /*7c00*/  MOV R152, R110 ;  /* 0x0000006e00987202 */ /* 0x000fe20000000f00 */
[----:B------:R-:W-:Y:S02]  /*7c10*/  IMAD.MOV.U32 R153, RZ, RZ, R109 ;  /* 0x000000ffff997224 */ /* 0x000fe400078e006d */
[----:B------:R-:W-:Y:S02]  /*7c20*/  FADD.FTZ R3, R3, R2 ;  /* 0x0000000203037221 */ /* 0x000fe40000010000 */
[----:B------:R-:W-:Y:S01]  /*7c30*/  FADD.FTZ R2, R90, R0 ;  /* 0x000000005a027221 */ /* 0x000fe20000010000 */
[----:B------:R-:W-:Y:S01]  /*7c40*/  MOV R90, R55 ;  /* 0x00000037005a7202 */ /* 0x000fe20000000f00 */
[----:B------:R-:W-:Y:S01]  /*7c50*/  IMAD.MOV.U32 R55, RZ, RZ, R155 ;  /* 0x000000ffff377224 */ /* 0x000fe200078e009b */
[----:B------:R-:W-:Y:S01]  /*7c60*/  MOV R72, R154 ;  /* 0x0000009a00487202 */ /* 0x000fe20000000f00 */
[----:B------:R-:W-:Y:S01]  /*7c70*/  IMAD.MOV.U32 R73, RZ, RZ, R153 ;  /* 0x000000ffff497224 */ /* 0x000fe200078e0099 */
[----:B------:R-:W-:Y:S01]  /*7c80*/  MOV R74, R152 ;  /* 0x00000098004a7202 */ /* 0x000fe20000000f00 */
[----:B------:R-:W-:Y:S01]  /*7c90*/  IMAD.MOV.U32 R83, RZ, RZ, R170 ;  /* 0x000000ffff537224 */ /* 0x000fe200078e00aa */
[----:B------:R-:W4:Y:S01]  /*7ca0*/  LDSM.16.MT88.4 R152, [R218+0x2800] ;  /* 0x00280000da98783b */ /* 0x000f220000004200 */
[----:B------:R-:W-:Y:S01]  /*7cb0*/  MOV R80, R130 ;  /* 0x0000008200507202 */ /* 0x000fe20000000f00 */
[----:B------:R-:W-:Y:S01]  /*7cc0*/  IMAD.MOV.U32 R81, RZ, RZ, R129 ;  /* 0x000000ffff517224 */ /* 0x000fe200078e0081 */
[----:B------:R-:W-:Y:S01]  /*7cd0*/  MOV R82, R128 ;  /* 0x0000008000527202 */ /* 0x000fe20000000f00 */
[----:B------:R-:W-:Y:S01]  /*7ce0*/  IMAD.MOV.U32 R186, RZ, RZ, R215 ;  /* 0x000000ffffba7224 */ /* 0x000fe200078e00d7 */
[----:B------:R-:W-:Y:S01]  /*7cf0*/  MOV R187, R214 ;  /* 0x000000d600bb7202 */ /* 0x000fe20000000f00 */
[----:B------:R-:W-:Y:S01]  /*7d00*/  IMAD.MOV.U32 R89, RZ, RZ, R144 ;  /* 0x000000ffff597224 */ /* 0x000fe200078e0090 */
[C---:B--2---:R-:W-:Y:S01]  /*7d10*/  HMMA.16816.F32.BF16 R212, R4.reuse, R14, R56 ;  /* 0x0000000e04d4723c */ /* 0x044fe20000041838 */
[----:B------:R-:W-:Y:S01]  /*7d20*/  IMAD.MOV.U32 R91, RZ, RZ, R146 ;  /* 0x000000ffff5b7224 */ /* 0x000fe200078e0092 */
[----:B------:R-:W-:Y:S01]  /*7d30*/  MOV R185, R197 ;  /* 0x000000c500b97202 */ /* 0x000fe20000000f00 */
[----:B------:R-:W-:Y:S01]  /*7d40*/  IMAD.MOV.U32 R184, RZ, RZ, R198 ;  /* 0x000000ffffb87224 */ /* 0x000fe200078e00c6 */
[----:B------:R-:W-:Y:S01]  /*7d50*/  MOV R65, R137 ;  /* 0x0000008900417202 */ /* 0x000fe20000000f00 */
[----:B------:R-:W-:Y:S01]  /*7d60*/  IMAD.MOV.U32 R171, RZ, RZ, R196 ;  /* 0x000000ffffab7224 */ /* 0x000fe200078e00c4 */
[----:B------:R-:W-:Y:S01]  /*7d70*/  MOV R67, R139 ;  /* 0x0000008b00437202 */ /* 0x000fe20000000f00 */
[----:B------:R-:W-:Y:S01]  /*7d80*/  IMAD.MOV.U32 R64, RZ, RZ, R136 ;  /* 0x000000ffff407224 */ /* 0x000fe200078e0088 */
[----:B------:R-:W2:Y:S01]  /*7d90*/  LDSM.16.MT88.4 R144, [R217+0x2800] ;  /* 0x00280000d990783b */ /* 0x000ea20000004200 */
[----:B------:R-:W-:Y:S01]  /*7da0*/  IMAD.MOV.U32 R66, RZ, RZ, R138 ;  /* 0x000000ffff427224 */ /* 0x000fe200078e008a */
[C---:B------:R-:W-:Y:S02]  /*7db0*/  HMMA.16816.F32.BF16 R196, R4.reuse, R12, R68 ;  /* 0x0000000c04c4723c */ /* 0x040fe40000041844 */
[----:B------:R-:W2:Y:S05]  /*7dc0*/  LDSM.16.MT88.4 R56, [R221+0x5800] ;  /* 0x00580000dd38783b */ /* 0x000eaa0000004200 */
[----:B------:R-:W-:Y:S01]  /*7dd0*/  IMAD.MOV.U32 R70, RZ, RZ, R80 ;  /* 0x000000ffff467224 */ /* 0x000fe200078e0050 */
[----:B------:R-:W-:Y:S01]  /*7de0*/  HMMA.16816.F32.BF16 R136, R4, R18, R76 ;  /* 0x000000120488723c */ /* 0x000fe2000004184c */
[----:B------:R-:W-:-:S06]  /*7df0*/  MOV R71, R81 ;  /* 0x0000005100477202 */ /* 0x000fcc0000000f00 */
[----:B------:R-:W-:Y:S01]  /*7e00*/  IMAD.MOV.U32 R18, RZ, RZ, R82 ;  /* 0x000000ffff127224 */ /* 0x000fe200078e0052 */
[----:B------:R-:W-:Y:S02]  /*7e10*/  MOV R19, R83 ;  /* 0x0000005300137202 */ /* 0x000fe40000000f00 */
[----:B------:R-:W2:Y:S01]  /*7e20*/  LDSM.16.MT88.4 R80, [R218+0x8800] ;  /* 0x00880000da50783b */ /* 0x000ea20000004200 */
[----:B------:R-:W-:Y:S01]  /*7e30*/  IMAD.MOV.U32 R131, RZ, RZ, R111 ;  /* 0x000000ffff837224 */ /* 0x000fe200078e006f */
[C---:B-1----:R-:W-:Y:S01]  /*7e40*/  HMMA.16816.F32.BF16 R44, R4.reuse, R8, R44 ;  /* 0x00000008042c723c */ /* 0x042fe2000004182c */
[----:B------:R-:W-:Y:S07]  /*7e50*/  MUFU.EX2 R12, R23 ;  /* 0x00000017000c7308 */ /* 0x000fee0000000800 */
[C---:B------:R-:W-:Y:S01]  /*7e60*/  HMMA.16816.F32.BF16 R108, R4.reuse, R16, R84 ;  /* 0x00000010046c723c */ /* 0x040fe20000041854 */
[----:B------:R-:W-:Y:S07]  /*7e70*/  MUFU.EX2 R13, R22 ;  /* 0x00000016000d7308 */ /* 0x000fee0000000800 */
[----:B------:R-:W-:Y:S01]  /*7e80*/  HMMA.16816.F32.BF16 R32, R4, R10, R32 ;  /* 0x0000000a0420723c */ /* 0x000fe20000041820 */
[----:B------:R-:W-:Y:S08]  /*7e90*/  MUFU.EX2 R10, R25 ;  /* 0x00000019000a7308 */ /* 0x000ff00000000800 */
[----:B------:R-:W1:Y:S08]  /*7ea0*/  MUFU.EX2 R11, R24 ;  /* 0x00000018000b7308 */ /* 0x000e700000000800 */
[----:B------:R-:W-:Y:S08]  /*7eb0*/  MUFU.EX2 R6, R21 ;  /* 0x0000001500067308 */ /* 0x000ff00000000800 */
[----:B------:R-:W1:Y:S08]  /*7ec0*/  MUFU.EX2 R8, R20 ;  /* 0x0000001400087308 */ /* 0x000e700000000800 */
[----:B------:R-:W-:Y:S08]  /*7ed0*/  MUFU.EX2 R9, R26 ;  /* 0x0000001a00097308 */ /* 0x000ff00000000800 */
[----:B------:R-:W2:Y:S01]  /*7ee0*/  MUFU.EX2 R7, R27 ;  /* 0x0000001b00077308 */ /* 0x000ea20000000800 */
[----:B------:R-:W-:Y:S01]  /*7ef0*/  FADD.FTZ R3, R89, R3 ;  /* 0x0000000359037221 */ /* 0x000fe20000010000 */
[----:B------:R-:W-:Y:S01]  /*7f00*/  MOV R60, R178 ;  /* 0x000000b2003c7202 */ /* 0x000fe20000000f00 */
[----:B------:R-:W-:Y:S01]  /*7f10*/  IMAD.MOV.U32 R75, RZ, RZ, R131 ;  /* 0x000000ffff4b7224 */ /* 0x000fe200078e0083 */
[----:B------:R-:W-:Y:S01]  /*7f20*/  MOV R62, R176 ;  /* 0x000000b0003e7202 */ /* 0x000fe20000000f00 */
[----:B------:R-:W-:Y:S01]  /*7f30*/  FADD.FTZ R0, R91, R3 ;  /* 0x000000035b007221 */ /* 0x000fe20000010000 */
[----:B-1----:R-:W-:Y:S01]  /*7f40*/  F2FP.BF16.PACK_AB R128, R11, R10 ;  /* 0x0000000a0b80723e */ /* 0x002fe200000010ff */
[----:B------:R-:W-:Y:S01]  /*7f50*/  IMAD.MOV.U32 R61, RZ, RZ, R177 ;  /* 0x000000ffff3d7224 */ /* 0x000fe200078e00b1 */
[----:B------:R-:W-:Y:S01]  /*7f60*/  F2FP.BF16.PACK_AB R129, R8, R6 ;  /* 0x000000060881723e */ /* 0x000fe200000010ff */
[----:B------:R-:W-:Y:S01]  /*7f70*/  IMAD.MOV.U32 R63, RZ, RZ, R163 ;  /* 0x000000ffff3f7224 */ /* 0x000fe200078e00a3 */
[----:B------:R-:W-:Y:S01]  /*7f80*/  F2FP.BF16.PACK_AB R130, R13, R12 ;  /* 0x0000000c0d82723e */ /* 0x000fe200000010ff */
[----:B------:R-:W-:Y:S01]  /*7f90*/  IMAD.MOV.U32 R77, RZ, RZ, R179 ;  /* 0x000000ffff4d7224 */ /* 0x000fe200078e00b3 */
[----:B------:R-:W-:Y:S01]  /*7fa0*/  MOV R76, R171 ;  /* 0x000000ab004c7202 */ /* 0x000fe20000000f00 */
[----:B------:R-:W-:Y:S01]  /*7fb0*/  IMAD.MOV.U32 R79, RZ, RZ, R185 ;  /* 0x000000ffff4f7224 */ /* 0x000fe200078e00b9 */
[----:B------:R-:W-:-:S02]  /*7fc0*/  MOV R78, R184 ;  /* 0x000000b8004e7202 */ /* 0x000fc40000000f00 */
[----:B--2---:R-:W-:Y:S01]  /*7fd0*/  F2FP.BF16.PACK_AB R131, R7, R9 ;  /* 0x000000090783723e */ /* 0x004fe200000010ff */
        /* <DEDUP_REMOVED lines=12> */
[C---:B----4-:R-:W-:Y:S01]  /*80a0*/  HMMA.16816.F32.BF16 R148, R128.reuse, R152, R148 ;  /* 0x000000988094723c */ /* 0x050fe20000041894 */
[----:B------:R-:W1:Y:S04]  /*80b0*/  LDSM.16.MT88.4 R160, [R221+0x2800] ;  /* 0x00280000dda0783b */ /* 0x000e680000004200 */
[----:B------:R-:W2:Y:S03]  /*80c0*/  LDSM.16.MT88.4 R176, [R217+0x5800] ;  /* 0x00580000d9b0783b */ /* 0x000ea60000004200 */
[----:B------:R-:W-:Y:S01]  /*80d0*/  HMMA.16816.F32.BF16 R152, R128, R154, R76 ;  /* 0x0000009a8098723c */ /* 0x000fe2000004184c */
[----:B------:R-:W-:Y:S01]  /*80e0*/  MOV R17, R65 ;  /* 0x0000004100117202 */ /* 0x000fe20000000f00 */
[----:B------:R-:W-:-:S02]  /*80f0*/  IMAD.MOV.U32 R84, RZ, RZ, R66 ;  /* 0x000000ffff547224 */ /* 0x000fc400078e0042 */
[----:B------:R-:W-:Y:S01]  /*8100*/  IMAD.MOV.U32 R86, RZ, RZ, R187 ;  /* 0x000000ffff567224 */ /* 0x000fe200078e00bb */
[----:B------:R-:W-:Y:S02]  /*8110*/  MOV R87, R186 ;  /* 0x000000ba00577202 */ /* 0x000fe40000000f00 */
[----:B------:R-:W-:Y:S01]  /*8120*/  MOV R85, R67 ;  /* 0x0000004300557202 */ /* 0x000fe20000000f00 */
[----:B------:R-:W-:Y:S01]  /*8130*/  IMAD.MOV.U32 R76, RZ, RZ, R88 ;  /* 0x000000ffff4c7224 */ /* 0x000fe200078e0058 */
[----:B------:R-:W-:Y:S01]  /*8140*/  MOV R77, R89 ;  /* 0x00000059004d7202 */ /* 0x000fe20000000f00 */
[----:B------:R-:W-:Y:S01]  /*8150*/  IMAD.MOV.U32 R78, RZ, RZ, R90 ;  /* 0x000000ffff4e7224 */ /* 0x000fe200078e005a */
[----:B------:R-:W-:Y:S01]  /*8160*/  MOV R79, R91 ;  /* 0x0000005b004f7202 */ /* 0x000fe20000000f00 */
[----:B------:R-:W-:Y:S01]  /*8170*/  HMMA.16816.F32.BF16 R140, R128, R144, R140 ;  /* 0x00000090808c723c */ /* 0x000fe2000004188c */
[----:B------:R-:W-:Y:S01]  /*8180*/  MOV R0, R77 ;  /* 0x0000004d00007202 */ /* 0x000fe20000000f00 */
[----:B------:R-:W-:Y:S01]  /*8190*/  IMAD.MOV.U32 R16, RZ, RZ, R64 ;  /* 0x000000ffff107224 */ /* 0x000fe200078e0040 */
[----:B------:R-:W-:-:S02]  /*81a0*/  MOV R27, R79 ;  /* 0x0000004f001b7202 */ /* 0x000fc40000000f00 */
[----:B------:R-:W-:Y:S01]  /*81b0*/  MOV R25, R71 ;  /* 0x0000004700197202 */ /* 0x000fe20000000f00 */
[----:B------:R-:W-:Y:S01]  /*81c0*/  IMAD.MOV.U32 R24, RZ, RZ, R18 ;  /* 0x000000ffff187224 */ /* 0x000fe200078e0012 */
[----:B------:R-:W-:Y:S01]  /*81d0*/  LDSM.16.MT88.4 R168, [R220+0x2800] ;  /* 0x00280000dca8783b */ /* 0x000fe20000004200 */
[C---:B------:R-:W-:Y:S01]  /*81e0*/  HMMA.16816.F32.BF16 R52, R128.reuse, R56, R52 ;  /* 0x000000388034723c */ /* 0x040fe20000041834 */
[----:B------:R-:W-:Y:S01]  /*81f0*/  MOV R4, R17 ;  /* 0x0000001100047202 */ /* 0x000fe20000000f00 */
[----:B------:R-:W-:Y:S01]  /*8200*/  IMAD.MOV.U32 R26, RZ, RZ, R84 ;  /* 0x000000ffff1a7224 */ /* 0x000fe200078e0054 */
[----:B------:R-:W-:Y:S01]  /*8210*/  LDSM.16.MT88.4 R184, [R218+0x5800] ;  /* 0x00580000dab8783b */ /* 0x000fe20000004200 */
[----:B------:R-:W-:Y:S01]  /*8220*/  IMAD.MOV.U32 R5, RZ, RZ, R86 ;  /* 0x000000ffff057224 */ /* 0x000fe200078e0056 */
[----:B------:R-:W-:Y:S01]  /*8230*/  MOV R61, R73 ;  /* 0x00000049003d7202 */ /* 0x000fe20000000f00 */
[----:B------:R-:W-:Y:S01]  /*8240*/  IMAD.MOV.U32 R60, RZ, RZ, R72 ;  /* 0x000000ffff3c7224 */ /* 0x000fe200078e0048 */
[----:B------:R-:W-:Y:S01]  /*8250*/  MOV R63, R75 ;  /* 0x0000004b003f7202 */ /* 0x000fe20000000f00 */
[----:B------:R-:W-:Y:S01]  /*8260*/  HMMA.16816.F32.BF16 R144, R128, R146, R28 ;  /* 0x000000928090723c */ /* 0x000fe2000004181c */
[----:B------:R-:W-:Y:S01]  /*8270*/  FADD.FTZ R0, R0, R3 ;  /* 0x0000000300007221 */ /* 0x000fe20000010000 */
[----:B------:R-:W-:Y:S01]  /*8280*/  LDSM.16.MT88.4 R64, [R220+0x5800] ;  /* 0x00580000dc40783b */ /* 0x000fe20000004200 */
[----:B------:R-:W-:-:S02]  /*8290*/  IMAD.MOV.U32 R62, RZ, RZ, R74 ;  /* 0x000000ffff3e7224 */ /* 0x000fc400078e004a */
[----:B------:R-:W-:Y:S01]  /*82a0*/  IMAD.MOV.U32 R14, RZ, RZ, R70 ;  /* 0x000000ffff0e7224 */ /* 0x000fe200078e0046 */
[----:B------:R-:W-:Y:S01]  /*82b0*/  LDSM.16.MT88.4 R72, [R217+0x8800] ;  /* 0x00880000d948783b */ /* 0x000fe20000004200 */
[----:B------:R-:W-:Y:S01]  /*82c0*/  IMAD.MOV.U32 R31, RZ, RZ, R78 ;  /* 0x000000ffff1f7224 */ /* 0x000fe200078e004e */
[----:B------:R-:W-:Y:S02]  /*82d0*/  HMMA.16816.F32.BF16 R56, R128, R58, R20 ;  /* 0x0000003a8038723c */ /* 0x000fe40000041814 */
[----:B------:R-:W-:Y:S05]  /*82e0*/  LDSM.16.MT88.4 R88, [R221+0x8800] ;  /* 0x00880000dd58783b */ /* 0x000fea0000004200 */
[----:B------:R-:W-:-:S02]  /*82f0*/  IMAD.MOV.U32 R22, RZ, RZ, R76 ;  /* 0x000000ffff167224 */ /* 0x000fc400078e004c */
[----:B------:R-:W-:Y:S01]  /*8300*/  HMMA.16816.F32.BF16 R76, R128, R80, R104 ;  /* 0x00000050804c723c */ /* 0x000fe20000041868 */
[----:B------:R-:W-:Y:S02]  /*8310*/  FADD.FTZ R2, R31, R2 ;  /* 0x000000021f027221 */ /* 0x000fe40000010000 */
[----:B------:R-:W-:Y:S01]  /*8320*/  FADD.FTZ R0, R27, R0 ;  /* 0x000000001b007221 */ /* 0x000fe20000010000 */
[----:B------:R-:W-:-:S04]  /*8330*/  MOV R20, R85 ;  /* 0x0000005500147202 */ /* 0x000fc80000000f00 */
[----:B------:R-:W-:Y:S01]  /*8340*/  HMMA.16816.F32.BF16 R80, R128, R82, R96 ;  /* 0x000000528050723c */ /* 0x000fe20000041860 */
[----:B------:R-:W4:Y:S01]  /*8350*/  LDSM.16.MT88.4 R96, [R220+0x8800] ;  /* 0x00880000dc60783b */ /* 0x000f220000004200 */
[----:B------:R-:W-:Y:S01]  /*8360*/  FADD.FTZ R4, R4, R2 ;  /* 0x0000000204047221 */ /* 0x000fe20000010000 */
[----:B------:R-:W-:Y:S01]  /*8370*/  MOV R21, R87 ;  /* 0x0000005700157202 */ /* 0x000fe20000000f00 */
[----:B------:R-:W-:Y:S01]  /*8380*/  FADD.FTZ R3, R26, R0 ;  /* 0x000000001a037221 */ /* 0x000fe20000010000 */
[----:B------:R-:W-:Y:S01]  /*8390*/  MOV R23, R19 ;  /* 0x0000001300177202 */ /* 0x000fe20000000f00 */
[----:B------:R-:W-:Y:S01]  /*83a0*/  FADD.FTZ R5, R5, R4 ;  /* 0x0000000405057221 */ /* 0x000fe20000010000 */
[----:B------:R-:W3:Y:S01]  /*83b0*/  LDSM.16.MT88.4 R104, [R217+0xb800] ;  /* 0x00b80000d968783b */ /* 0x000ee20000004200 */
[----:B------:R-:W-:-:S04]  /*83c0*/  @P3 IMAD.HI.U32 R2, R20, c[0x0][0x2c8], RZ ;  /* 0x0000b20014023a27 */ /* 0x000fc800078e00ff */
[----:B------:R-:W-:Y:S02]  /*83d0*/  FADD.FTZ R4, R21, R3 ;  /* 0x0000000315047221 */ /* 0x000fe40000010000 */
[----:B------:R-:W-:Y:S02]  /*83e0*/  FADD.FTZ R3, R125, R5 ;  /* 0x000000057d037221 */ /* 0x000fe40000010000 */
[----:B------:R-:W-:Y:S01]  /*83f0*/  IMAD.MOV.U32 R0, RZ, RZ, R20 ;  /* 0x000000ffff007224 */ /* 0x000fe200078e0014 */
[----:B------:R-:W-:Y:S01]  /*8400*/  @P3 SHF.R.U32.HI R0, RZ, c[0x0][0x2cc], R2 ;  /* 0x0000b300ff003a19 */ /* 0x000fe20000011602 */
[----:B------:R-:W-:Y:S02]  /*8410*/  FADD.FTZ R3, R127, R3 ;  /* 0x000000037f037221 */ /* 0x000fe40000010000 */
[----:B------:R-:W-:Y:S01]  /*8420*/  FADD.FTZ R2, R126, R4 ;  /* 0x000000047e027221 */ /* 0x000fe20000010000 */
[----:B------:R-:W-:Y:S01]  /*8430*/  MOV R4, c[0x0][0x168] ;  /* 0x00005a0000047a02 */ /* 0x000fe20000000f00 */
[----:B------:R-:W-:-:S02]  /*8440*/  FADD.FTZ R3, R252, R3 ;  /* 0x00000003fc037221 */ /* 0x000fc40000010000 */
[----:B------:R-:W-:Y:S01]  /*8450*/  FADD.FTZ R2, R124, R2 ;  /* 0x000000027c027221 */ /* 0x000fe20000010000 */
[----:B------:R-:W-:Y:S01]  /*8460*/  IADD3 R0, R0, c[0x0][0x1d0], -R4 ;  /* 0x0000740000007a10 */ /* 0x000fe20007ffe804 */
[----:B------:R-:W-:Y:S01]  /*8470*/  FADD.FTZ R3, R23, R3 ;  /* 0x0000000317037221 */ /* 0x000fe20000010000 */
[----:B-1----:R-:W-:Y:S01]  /*8480*/  HMMA.16816.F32.BF16 R156, R128, R160, R156 ;  /* 0x000000a0809c723c */ /* 0x002fe2000004189c */
[----:B------:R-:W-:Y:S02]  /*8490*/  FADD.FTZ R2, R22, R2 ;  /* 0x0000000216027221 */ /* 0x000fe40000010000 */
[----:B------:R-:W-:-:S05]  /*84a0*/  IMAD.HI R4, R0, 0x2aaaaaab, RZ ;  /* 0x2aaaaaab00047827 */ /* 0x000fca00078e02ff */
[C---:B------:R-:W-:Y:S01]  /*84b0*/  HMMA.16816.F32.BF16 R160, R128.reuse, R162, R92 ;  /* 0x000000a280a0723c */ /* 0x040fe2000004185c */
[----:B------:R-:W-:Y:S02]  /*84c0*/  FADD.FTZ R0, R25, R3 ;  /* 0x0000000319007221 */ /* 0x000fe40000010000 */
[----:B------:R-:W-:Y:S02]  /*84d0*/  IMAD.MOV.U32 R15, RZ, RZ, R16 ;  /* 0x000000ffff0f7224 */ /* 0x000fe400078e0010 */
[----:B------:R-:W-:Y:S01]  /*84e0*/  FADD.FTZ R2, R24, R2 ;  /* 0x0000000218027221 */ /* 0x000fe20000010000 */
[----:B------:R-:W-:Y:S02]  /*84f0*/  LDSM.16.MT88.4 R16, [R220+0xb800] ;  /* 0x00b80000dc10783b */ /* 0x000fe40000004200 */
[----:B--2---:R-:W-:Y:S01]  /*8500*/  HMMA.16816.F32.BF16 R172, R128, R176, R172 ;  /* 0x000000b080ac723c */ /* 0x004fe200000418ac */
[----:B------:R-:W-:-:S07]  /*8510*/  FADD.FTZ R0, R134, R0 ;  /* 0x0000000086007221 */ /* 0x000fce0000010000 */
[----:B----4-:R-:W-:Y:S01]  /*8520*/  HMMA.16816.F32.BF16 R92, R128, R96, R200 ;  /* 0x00000060805c723c */ /* 0x010fe200000418c8 */
[----:B------:R-:W-:-:S07]  /*8530*/  FADD.FTZ R2, R14, R2 ;  /* 0x000000020e027221 */ /* 0x000fce0000010000 */
[C---:B------:R-:W-:Y:S01]  /*8540*/  HMMA.16816.F32.BF16 R176, R128.reuse, R178, R112 ;  /* 0x000000b280b0723c */ /* 0x040fe20000041870 */
[----:B------:R-:W1:Y:S07]  /*8550*/  LDSM.16.MT88.4 R112, [R218+0xb800] ;  /* 0x00b80000da70783b */ /* 0x000e6e0000004200 */
[----:B------:R-:W-:Y:S01]  /*8560*/  HMMA.16816.F32.BF16 R96, R128, R98, R120 ;  /* 0x000000628060723c */ /* 0x000fe20000041878 */
[----:B------:R-:W2:Y:S01]  /*8570*/  LDSM.16.MT88.4 R120, [R221+0xb800] ;  /* 0x00b80000dd78783b */ /* 0x000ea20000004200 */
[----:B------:R-:W-:-:S02]  /*8580*/  FADD.FTZ R0, R6, R0 ;  /* 0x0000000006007221 */ /* 0x000fc40000010000 */
[----:B------:R-:W-:Y:S01]  /*8590*/  FADD.FTZ R2, R10, R2 ;  /* 0x000000020a027221 */ /* 0x000fe20000010000 */
[----:B------:R-:W-:Y:S01]  /*85a0*/  SHF.R.U32.HI R3, RZ, 0x1f, R4 ;  /* 0x0000001fff037819 */ /* 0x000fe20000011604 */
[----:B------:R-:W-:Y:S02]  /*85b0*/  FADD.FTZ R0, R8, R0 ;  /* 0x0000000008007221 */ /* 0x000fe40000010000 */
[----:B------:R-:W-:Y:S01]  /*85c0*/  FADD.FTZ R2, R11, R2 ;  /* 0x000000020b027221 */ /* 0x000fe20000010000 */
[----:B------:R-:W-:Y:S01]  /*85d0*/  LEA.HI.SX32 R3, R4, R3, 0x1c ;  /* 0x0000000304037211 */ /* 0x000fe200078fe2ff */
[----:B------:R-:W-:Y:S02]  /*85e0*/  FADD.FTZ R0, R9, R0 ;  /* 0x0000000009007221 */ /* 0x000fe40000010000 */
[----:B------:R-:W-:Y:S01]  /*85f0*/  FADD.FTZ R2, R12, R2 ;  /* 0x000000020c027221 */ /* 0x000fe20000010000 */
[----:B------:R-:W-:Y:S01]  /*8600*/  IMNMX R3, R135, R3, !PT ;  /* 0x0000000387037217 */ /* 0x000fe20007800200 */
[----:B------:R-:W-:-:S02]  /*8610*/  FADD.FTZ R0, R7, R0 ;  /* 0x0000000007007221 */ /* 0x000fc40000010000 */
[----:B------:R-:W-:Y:S02]  /*8620*/  FADD.FTZ R2, R13, R2 ;  /* 0x000000020d027221 */ /* 0x000fe40000010000 */
[----:B------:R4:W-:Y:S01]  /*8630*/  STL [R1], R3 ;  /* 0x0000000301007387 */ /* 0x0009e20000100800 */
[----:B------:R-:W-:-:S03]  /*8640*/  IADD3 R252, R15, -0x2, RZ ;  /* 0xfffffffe0ffc7810 */ /* 0x000fc60007ffe0ff */
[----:B------:R4:W-:Y:S04]  /*8650*/  STL [R1+0x14], R0 ;  /* 0x0000140001007387 */ /* 0x0009e80000100800 */
[----:B------:R4:W-:Y:S01]  /*8660*/  STL [R1+0x10], R2 ;  /* 0x0000100201007387 */ /* 0x0009e20000100800 */
[----:B------:R-:W-:Y:S01]  /*8670*/  ISETP.GE.AND P0, PT, R252, R3, PT ;  /* 0x00000003fc00720c */ /* 0x000fe20003f06270 */
[C---:B------:R-:W-:Y:S08]  /*8680*/  HMMA.16816.F32.BF16 R164, R128.reuse, R168, R164 ;  /* 0x000000a880a4723c */ /* 0x040ff000000418a4 */
[C---:B------:R-:W-:Y:S08]  /*8690*/  HMMA.16816.F32.BF16 R180, R128.reuse, R184, R180 ;  /* 0x000000b880b4723c */ /* 0x040ff000000418b4 */
[C---:B------:R-:W-:Y:S08]  /*86a0*/  HMMA.16816.F32.BF16 R168, R128.reuse, R170, R100 ;  /* 0x000000aa80a8723c */ /* 0x040ff00000041864 */
[C---:B------:R-:W-:Y:S08]  /*86b0*/  HMMA.16816.F32.BF16 R184, R128.reuse, R186, R116 ;  /* 0x000000ba80b8723c */ /* 0x040ff00000041874 */
[C---:B------:R-:W-:Y:S08]  /*86c0*/  HMMA.16816.F32.BF16 R60, R128.reuse, R64, R60 ;  /* 0x00000040803c723c */ /* 0x040ff0000004183c */
[C---:B------:R-:W-:Y:S08]  /*86d0*/  HMMA.16816.F32.BF16 R68, R128.reuse, R72, R204 ;  /* 0x000000488044723c */ /* 0x040ff000000418cc */
[C---:B------:R-:W-:Y:S08]  /*86e0*/  HMMA.16816.F32.BF16 R84, R128.reuse, R88, R40 ;  /* 0x000000588054723c */ /* 0x040ff00000041828 */
[C---:B---3--:R-:W-:Y:S08]  /*86f0*/  HMMA.16816.F32.BF16 R100, R128.reuse, R104, R48 ;  /* 0x000000688064723c */ /* 0x048ff00000041830 */
[C---:B-1----:R-:W-:Y:S08]  /*8700*/  HMMA.16816.F32.BF16 R108, R128.reuse, R112, R108 ;  /* 0x00000070806c723c */ /* 0x042ff0000004186c */
[C---:B--2---:R-:W-:Y:S08]  /*8710*/  HMMA.16816.F32.BF16 R116, R128.reuse, R120, R196 ;  /* 0x000000788074723c */ /* 0x044ff000000418c4 */
        /* <DEDUP_REMOVED lines=9> */
[----:B----4-:R-:W2:Y:S01]  /*87b0*/  LDL R135, [R1+0x8] ;  /* 0x0000080001877983 */ /* 0x010ea20000100800 */
[----:B------:R-:W-:-:S02]  /*87c0*/  MOV R136, R132 ;  /* 0x0000008400887202 */ /* 0x000fc40000000f00 */
[----:B------:R-:W-:Y:S01]  /*87d0*/  MOV R201, R252 ;  /* 0x000000fc00c97202 */ /* 0x000fe20000000f00 */
[----:B--2---:R-:W-:Y:S01]  /*87e0*/  @P3 IMAD.HI.U32 R0, R135, c[0x0][0x2c8], RZ ;  /* 0x0000b20087003a27 */ /* 0x004fe200078e00ff */
[----:B------:R-:W-:-:S04]  /*87f0*/  MOV R135, R133 ;  /* 0x0000008500877202 */ /* 0x000fc80000000f00 */
[----:B------:R-:W-:-:S05]  /*8800*/  @P3 SHF.R.U32.HI R0, RZ, c[0x0][0x2cc], R0 ;  /* 0x0000b300ff003a19 */ /* 0x000fca0000011600 */
[----:B------:R1:W-:Y:S02]  /*8810*/  @P3 STL [R1+0x4], R0 ;  /* 0x0000040001003387 */ /* 0x0003e40000100800 */
.L_x_2167:
[----:B------:R-:W-:Y:S04]  /*8820*/  DEPBAR.LE SB0, 0x0 ;  /* 0x000080000000791a */ /* 0x000fe80000000000 */
[----:B------:R-:W-:Y:S01]  /*8830*/  WARPSYNC 0xffffffff ;  /* 0xffffffff00007948 */ /* 0x000fe20003800000 */
[----:B------:R-:W-:Y:S01]  /*8840*/  BAR.SYNC.DEFER_BLOCKING 0x0 ;  /* 0x0000000000007b1d */ /* 0x000fe20000010000 */
[----:B------:R-:W-:Y:S07]  /*8850*/  MOV R198, c[0x0][0x2c4] ;  /* 0x0000b10000c67a02 */ /* 0x000fee0000000f00 */
[----:B-----5:R-:W-:Y:S08]  /*8860*/  LDSM.16.M88.4 R48, [R223] ;  /* 0x00000000df30783b */ /* 0x020ff00000000200 */
[----:B------:R-:W2:Y:S08]  /*8870*/  LDSM.16.M88.4 R8, [R216] ;  /* 0x00000000d808783b */ /* 0x000eb00000000200 */
[----:B------:R-:W3:Y:S08]  /*8880*/  LDSM.16.M88.4 R16, [R216+0x800] ;  /* 0x00080000d810783b */ /* 0x000ef00000000200 */
[----:B------:R-:W4:Y:S04]  /*8890*/  LDL R252, [R1+0x18] ;  /* 0x0000180001fc7983 */ /* 0x000f280000100800 */
[----:B------:R-:W1:Y:S08]  /*88a0*/  LDSM.16.M88.4 R24, [R216+0x1000] ;  /* 0x00100000d818783b */ /* 0x000e700000000200 */
[----:B------:R-:W4:Y:S06]  /*88b0*/  LDL.64 R132, [R1+0x28] ;  /* 0x0000280001847983 */ /* 0x000f2c0000100a00 */
[----:B------:R-:W1:Y:S01]  /*88c0*/  LDSM.16.M88.4 R32, [R216+0x1800] ;  /* 0x00180000d820783b */ /* 0x000e620000000200 */
[C---:B--2---:R-:W-:Y:S07]  /*88d0*/  HMMA.16816.F32.BF16 R4, R48.reuse, R8, RZ ;  /* 0x000000083004723c */ /* 0x044fee00000418ff */
[----:B------:R-:W2:Y:S04]  /*88e0*/  LDL R134, [R1+0x34] ;  /* 0x0000340001867983 */ /* 0x000ea80000100800 */
[----:B------:R1:W-:Y:S01]  /*88f0*/  STL [R1+0x84], R220 ;  /* 0x000084dc01007387 */ /* 0x0003e20000100800 */
[C---:B------:R-:W-:Y:S03]  /*8900*/  HMMA.16816.F32.BF16 R8, R48.reuse, R10, RZ ;  /* 0x0000000a3008723c */ /* 0x040fe600000418ff */
[----:B------:R-:W1:Y:S05]  /*8910*/  LDSM.16.M88.4 R40, [R216+0x2000] ;  /* 0x00200000d828783b */ /* 0x000e6a0000000200 */
[C---:B---3--:R-:W-:Y:S03]  /*8920*/  HMMA.16816.F32.BF16 R12, R48.reuse, R16, RZ ;  /* 0x00000010300c723c */ /* 0x048fe600000418ff */
[----:B------:R-:W3:Y:S05]  /*8930*/  LDSM.16.M88.4 R188, [R216+0x2800] ;  /* 0x00280000d8bc783b */ /* 0x000eea0000000200 */
[C---:B------:R-:W-:Y:S03]  /*8940*/  HMMA.16816.F32.BF16 R16, R48.reuse, R18, RZ ;  /* 0x000000123010723c */ /* 0x040fe600000418ff */
[----:B------:R-:W-:Y:S05]  /*8950*/  LDSM.16.M88.4 R192, [R227] ;  /* 0x00000000e3c0783b */ /* 0x000fea0000000200 */
[C---:B-1----:R-:W-:Y:S03]  /*8960*/  HMMA.16816.F32.BF16 R20, R48.reuse, R24, RZ ;  /* 0x000000183014723c */ /* 0x042fe600000418ff */
[----:B------:R-:W2:Y:S04]  /*8970*/  LDL R220, [R1+0xc] ;  /* 0x00000c0001dc7983 */ /* 0x000ea80000100800 */
[----:B------:R-:W2:Y:S01]  /*8980*/  LDL R197, [R1+0x4] ;  /* 0x0000040001c57983 */ /* 0x000ea20000100800 */
[C---:B------:R-:W-:Y:S03]  /*8990*/  HMMA.16816.F32.BF16 R24, R48.reuse, R26, RZ ;  /* 0x0000001a3018723c */ /* 0x040fe600000418ff */
[----:B------:R-:W2:Y:S05]  /*89a0*/  LDL R196, [R1+0x1c] ;  /* 0x00001c0001c47983 */ /* 0x000eaa0000100800 */
[C---:B------:R-:W-:Y:S08]  /*89b0*/  HMMA.16816.F32.BF16 R28, R48.reuse, R32, RZ ;  /* 0x00000020301c723c */ /* 0x040ff000000418ff */
[C---:B------:R-:W-:Y:S08]  /*89c0*/  HMMA.16816.F32.BF16 R32, R48.reuse, R34, RZ ;  /* 0x000000223020723c */ /* 0x040ff000000418ff */
[C---:B------:R-:W-:Y:S08]  /*89d0*/  HMMA.16816.F32.BF16 R36, R48.reuse, R40, RZ ;  /* 0x000000283024723c */ /* 0x040ff000000418ff */
[C---:B------:R-:W-:Y:S08]  /*89e0*/  HMMA.16816.F32.BF16 R40, R48.reuse, R42, RZ ;  /* 0x0000002a3028723c */ /* 0x040ff000000418ff */
[C---:B---3--:R-:W-:Y:S08]  /*89f0*/  HMMA.16816.F32.BF16 R44, R48.reuse, R188, RZ ;  /* 0x000000bc302c723c */ /* 0x048ff000000418ff */
[----:B------:R-:W-:Y:S01]  /*8a00*/  HMMA.16816.F32.BF16 R48, R48, R190, RZ ;  /* 0x000000be3030723c */ /* 0x000fe200000418ff */
        /* <DEDUP_REMOVED lines=10> */
[C---:B-1----:R-:W-:Y:S03]  /*8ab0*/  HMMA.16816.F32.BF16 R28, R188.reuse, R192, R28 ;  /* 0x000000c0bc1c723c */ /* 0x042fe6000004181c */
[----:B----4-:R-:W-:Y:S05]  /*8ac0*/  ISETP.GT.AND P0, PT, R252, R201, PT ;  /* 0x000000c9fc00720c */ /* 0x010fea0003f04270 */
[C---:B------:R-:W-:Y:S01]  /*8ad0*/  HMMA.16816.F32.BF16 R32, R188.reuse, R194, R32 ;  /* 0x000000c2bc20723c */ /* 0x040fe20000041820 */
[----:B------:R-:W1:Y:S07]  /*8ae0*/  LDSM.16.M88.4 R192, [R247] ;  /* 0x00000000f7c0783b */ /* 0x000e6e0000000200 */
[----:B------:R-:W-:Y:S01]  /*8af0*/  @!P0 SHF.R.S32.HI R0, RZ, 0x1f, R201 ;  /* 0x0000001fff008819 */ /* 0x000fe200000114c9 */
[C---:B------:R-:W-:Y:S03]  /*8b00*/  @!P0 IMAD.WIDE.U32 R2, R201.reuse, c[0x0][0x208], RZ ;  /* 0x00008200c9028a25 */ /* 0x040fe600078e00ff */
[----:B------:R-:W-:Y:S01]  /*8b10*/  @!P0 MOV R138, R132 ;  /* 0x00000084008a8202 */ /* 0x000fe20000000f00 */
[----:B------:R-:W-:Y:S04]  /*8b20*/  @!P0 IMAD R0, R0, c[0x0][0x208], RZ ;  /* 0x0000820000008a24 */ /* 0x000fe800078e02ff */
[----:B------:R-:W-:Y:S01]  /*8b30*/  @!P0 IMAD R0, R201, c[0x0][0x20c], R0 ;  /* 0x00008300c9008a24 */ /* 0x000fe200078e0200 */
[----:B--2---:R-:W-:Y:S04]  /*8b40*/  @!P0 MOV R139, R134 ;  /* 0x00000086008b8202 */ /* 0x004fe80000000f00 */
[----:B------:R-:W-:Y:S01]  /*8b50*/  @!P0 IADD3 R0, R3, R0, RZ ;  /* 0x0000000003008210 */ /* 0x000fe20007ffe0ff */
[----:B------:R-:W-:Y:S04]  /*8b60*/  @!P0 IMAD.WIDE.U32 R138, R2, 0x60, R138 ;  /* 0x00000060028a8825 */ /* 0x000fe800078e008a */
[----:B------:R-:W-:Y:S01]  /*8b70*/  @!P0 IMAD R0, R0, 0x60, RZ ;  /* 0x0000006000008824 */ /* 0x000fe200078e02ff */
[----:B------:R-:W-:Y:S04]  /*8b80*/  @!P0 SHF.L.U32 R132, R138, 0x1, RZ ;  /* 0x000000018a848819 */ /* 0x000fe800000006ff */
[----:B------:R-:W-:Y:S02]  /*8b90*/  @!P0 IADD3 R2, P1, R132, c[0x0][0x1f8], RZ ;  /* 0x00007e0084028a10 */ /* 0x000fe40007f3e0ff */
[----:B------:R-:W-:Y:S04]  /*8ba0*/  @!P0 IADD3 R0, R139, R0, RZ ;  /* 0x000000008b008210 */ /* 0x000fe80007ffe0ff */
[----:B------:R-:W-:Y:S02]  /*8bb0*/  @!P0 SHF.L.U64.HI R0, R138, 0x1, R0 ;  /* 0x000000018a008819 */ /* 0x000fe40000010200 */
[----:B------:R-:W-:Y:S01]  /*8bc0*/  @!P0 IADD3 R138, P2, R132, 0x80, RZ ;  /* 0x00000080848a8810 */ /* 0x000fe20007f5e0ff */
[C---:B-1----:R-:W-:Y:S03]  /*8bd0*/  HMMA.16816.F32.BF16 R36, R188.reuse, R192, R36 ;  /* 0x000000c0bc24723c */ /* 0x042fe60000041824 */
[----:B------:R-:W-:Y:S02]  /*8be0*/  @!P0 IADD3.X R3, R0, c[0x0][0x1fc], RZ, P1, !PT ;  /* 0x00007f0000038a10 */ /* 0x000fe40000ffe4ff */
[----:B------:R-:W-:Y:S03]  /*8bf0*/  @!P0 IADD3 R138, P1, R138, c[0x0][0x1f8], RZ ;  /* 0x00007e008a8a8a10 */ /* 0x000fe60007f3e0ff */
[C---:B------:R-:W-:Y:S01]  /*8c00*/  HMMA.16816.F32.BF16 R40, R188.reuse, R194, R40 ;  /* 0x000000c2bc28723c */ /* 0x040fe20000041828 */
[----:B------:R-:W1:Y:S02]  /*8c10*/  LDSM.16.M88.4 R192, [R246] ;  /* 0x00000000f6c0783b */ /* 0x000e640000000200 */
[C---:B------:R-:W-:Y:S02]  /*8c20*/  LOP3.LUT P4, RZ, R220.reuse, 0x2, RZ, 0xc0, !PT ;  /* 0x00000002dcff7812 */ /* 0x040fe4000788c0ff */
[--C-:B------:R-:W-:Y:S02]  /*8c30*/  @!P0 IADD3.X R139, RZ, c[0x0][0x1fc], R0.reuse, P1, P2 ;  /* 0x00007f00ff8b8a10 */ /* 0x100fe40000fe4400 */
[----:B------:R-:W-:Y:S02]  /*8c40*/  LOP3.LUT P3, RZ, R220, 0x1, RZ, 0xc0, !PT ;  /* 0x00000001dcff7812 */ /* 0x000fe4000786c0ff */
[----:B------:R-:W-:Y:S01]  /*8c50*/  @!PT LDS RZ, [RZ] ;  /* 0x00000000fffff984 */ /* 0x000fe20000000800 */
[----:B------:R-:W-:Y:S01]  /*8c60*/  @!PT LDS RZ, [RZ] ;  /* 0x00000000fffff984 */ /* 0x000fe20000000800 */
[----:B------:R-:W-:Y:S01]  /*8c70*/  @!PT LDS RZ, [RZ] ;  /* 0x00000000fffff984 */ /* 0x000fe20000000800 */
[----:B------:R2:W-:Y:S08]  /*8c80*/  @!P0 LDGSTS.E.BYPASS.LTC128B.128 [R251+0x100], [R2.64], !P5 ;  /* 0x0010000002fb8fae */ /* 0x0005f0000e901d46 */
[----:B------:R3:W-:Y:S01]  /*8c90*/  @!P0 LDGSTS.E.BYPASS.LTC128B.128 [R251+0x3100], [R138.64], !P4 ;  /* 0x031000008afb8fae */ /* 0x0007e2000e101d46 */
[C---:B-1----:R-:W-:Y:S03]  /*8ca0*/  HMMA.16816.F32.BF16 R44, R188.reuse, R192, R44 ;  /* 0x000000c0bc2c723c */ /* 0x042fe6000004182c */
[----:B---3--:R-:W-:Y:S04]  /*8cb0*/  @!P0 IADD3 R138, P2, R132, 0x100, RZ ;  /* 0x00000100848a8810 */ /* 0x008fe80007f5e0ff */
[----:B------:R-:W-:Y:S01]  /*8cc0*/  @!P0 IADD3 R138, P1, R138, c[0x0][0x1f8], RZ ;  /* 0x00007e008a8a8a10 */ /* 0x000fe20007f3e0ff */
[----:B------:R-:W-:Y:S04]  /*8cd0*/  HMMA.16816.F32.BF16 R48, R188, R194, R48 ;  /* 0x000000c2bc30723c */ /* 0x000fe80000041830 */
[--C-:B------:R-:W-:Y:S02]  /*8ce0*/  @!P0 IADD3.X R139, RZ, c[0x0][0x1fc], R0.reuse, P1, P2 ;  /* 0x00007f00ff8b8a10 */ /* 0x100fe40000fe4400 */
[----:B------:R-:W-:Y:S03]  /*8cf0*/  @!P0 IADD3 R132, P2, R132, 0x180, RZ ;  /* 0x0000018084848810 */ /* 0x000fe60007f5e0ff */
[----:B------:R1:W-:Y:S03]  /*8d00*/  @!P0 LDGSTS.E.BYPASS.LTC128B.128 [R251+0x6100], [R138.64], !P3 ;  /* 0x061000008afb8fae */ /* 0x0003e6000d901d46 */
[----:B------:R-:W-:Y:S04]  /*8d10*/  @!P0 IADD3 R132, P1, R132, c[0x0][0x1f8], RZ ;  /* 0x00007e0084848a10 */ /* 0x000fe80007f3e0ff */
[----:B------:R-:W-:Y:S02]  /*8d20*/  @!P0 IADD3.X R133, RZ, c[0x0][0x1fc], R0, P1, P2 ;  /* 0x00007f00ff858a10 */ /* 0x000fe40000fe4400 */
[----:B------:R-:W-:Y:S03]  /*8d30*/  @!P0 MOV R0, c[0x0][0x208] ;  /* 0x0000820000008a02 */ /* 0x000fe60000000f00 */
[----:B------:R3:W-:Y:S08]  /*8d40*/  @!P0 LDGSTS.E.BYPASS.LTC128B.128 [R251+0x9100], [R132.64], !P6 ;  /* 0x0910000084fb8fae */ /* 0x0007f0000f101d46 */
[----:B-1----:R-:W4:Y:S01]  /*8d50*/  LDL R138, [R1+0x30] ;  /* 0x00003000018a7983 */ /* 0x002f220000100800 */
[----:B---3--:R-:W-:Y:S02]  /*8d60*/  @!P0 MOV R133, 0x6 ;  /* 0x0000000600858802 */ /* 0x008fe40000000f00 */
[C---:B------:R-:W-:Y:S02]  /*8d70*/  @!P0 SHF.L.U32 R132, R0.reuse, 0x6, RZ ;  /* 0x0000000600848819 */ /* 0x040fe400000006ff */
[----:B------:R-:W-:Y:S02]  /*8d80*/  @!P0 SHF.L.U64.HI R0, R0, R133, c[0x0][0x20c] ;  /* 0x0000830000008619 */ /* 0x000fe40000010285 */
[----:B--2---:R-:W-:Y:S04]  /*8d90*/  @!P0 IADD3 R2, P1, R2, R132, RZ ;  /* 0x0000008402028210 */ /* 0x004fe80007f3e0ff */
[----:B------:R-:W-:Y:S02]  /*8da0*/  @!P0 IADD3.X R3, R3, R0, RZ, P1, !PT ;  /* 0x0000000003038210 */ /* 0x000fe40000ffe4ff */
[----:B------:R-:W-:Y:S03]  /*8db0*/  @!P0 IADD3 R132, P1, R132, R2, RZ ;  /* 0x0000000284848210 */ /* 0x000fe60007f3e0ff */
[----:B------:R1:W-:Y:S01]  /*8dc0*/  @!P0 LDGSTS.E.BYPASS.LTC128B.128 [R251+0x1100], [R2.64], !P5 ;  /* 0x0110000002fb8fae */ /* 0x0003e2000e901d46 */
[----:B------:R-:W-:Y:S02]  /*8dd0*/  @!P0 IADD3.X R133, R0, R3, RZ, P1, !PT ;  /* 0x0000000300858210 */ /* 0x000fe40000ffe4ff */
[----:B------:R-:W-:Y:S05]  /*8de0*/  ISETP.NE.AND P1, PT, R198, 0x1, PT ;  /* 0x00000001c600780c */ /* 0x000fea0003f25270 */
[----:B------:R1:W-:Y:S08]  /*8df0*/  @!P0 LDGSTS.E.BYPASS.LTC128B.128 [R251+0x4100], [R2.64+0x80], !P4 ;  /* 0x0410008002fb8fae */ /* 0x0003f0000e101d46 */
[----:B------:R1:W-:Y:S08]  /*8e00*/  @!P0 LDGSTS.E.BYPASS.LTC128B.128 [R251+0x7100], [R2.64+0x100], !P3 ;  /* 0x0710010002fb8fae */ /* 0x0003f0000d901d46 */
[----:B------:R1:W-:Y:S08]  /*8e10*/  @!P0 LDGSTS.E.BYPASS.LTC128B.128 [R251+0xa100], [R2.64+0x180], !P6 ;  /* 0x0a10018002fb8fae */ /* 0x0003f0000f101d46 */
[----:B------:R2:W-:Y:S08]  /*8e20*/  @!P0 LDGSTS.E.BYPASS.LTC128B.128 [R251+0x2100], [R132.64], !P5 ;  /* 0x0210000084fb8fae */ /* 0x0005f0000e901d46 */
[----:B------:R2:W-:Y:S08]  /*8e30*/  @!P0 LDGSTS.E.BYPASS.LTC128B.128 [R251+0x5100], [R132.64+0x80], !P4 ;  /* 0x0510008084fb8fae */ /* 0x0005f0000e101d46 */
[----:B------:R2:W-:Y:S01]  /*8e40*/  @!P0 LDGSTS.E.BYPASS.LTC128B.128 [R251+0x8100], [R132.64+0x100], !P3 ;  /* 0x0810010084fb8fae */ /* 0x0005e2000d901d46 */
[----:B-1----:R-:W-:Y:S07]  /*8e50*/  IMAD R2, R201, -0x60, RZ ;  /* 0xffffffa0c9027824 */ /* 0x002fee00078e02ff */
[----:B------:R2:W-:Y:S08]  /*8e60*/  @!P0 LDGSTS.E.BYPASS.LTC128B.128 [R251+0xb100], [R132.64+0x180], !P6 ;  /* 0x0b10018084fb8fae */ /* 0x0005f0000f101d46 */
[----:B------:R-:W-:Y:S08]  /*8e70*/  LDSM.16.M88.4 R188, [R226] ;  /* 0x00000000e2bc783b */ /* 0x000ff00000000200 */
[----:B------:R-:W1:Y:S08]  /*8e80*/  LDSM.16.M88.4 R192, [R222] ;  /* 0x00000000dec0783b */ /* 0x000e700000000200 */
[----:B------:R-:W0:Y:S08]  /*8e90*/  LDGDEPBAR ;  /* 0x00000000000079af */ /* 0x000e300000000000 */
[----:B------:R3:W2:Y:S01]  /*8ea0*/  LDL R0, [R1+0x8] ;  /* 0x0000080001007983 */ /* 0x0006a20000100800 */
        /* <DEDUP_REMOVED lines=18> */
[----:B------:R-:W1:Y:S03]  /*8fd0*/  LDSM.16.M88.4 R192, [R219] ;  /* 0x00000000dbc0783b */ /* 0x000e660000000200 */
[----:B--2---:R-:W-:Y:S05]  /*8fe0*/  @P1 MOV R0, R197 ;  /* 0x000000c500001202 */ /* 0x004fea0000000f00 */
[----:B------:R-:W-:Y:S01]  /*8ff0*/  SHFL.IDX PT, R3, R0, 0x1, 0x1c1f ;  /* 0x003c1f0000037f89 */ /* 0x000fe200000e0000 */
        /* <DEDUP_REMOVED lines=230> */
[----:B------:R-:W1:Y:S11]  /*9e60*/  LDSM.16.M88.4 R192, [R219+0x9800] ;  /* 0x00980000dbc0783b */ /* 0x000e760000000200 */
[----:B------:R-:W-:Y:S04]  /*9e70*/  @!UPT UIADD3 URZ, URZ, URZ, URZ ;  /* 0x0000003f3f3ff290 */ /* 0x000fe8000fffe03f */
[----:B------:R-:W-:Y:S02]  /*9e80*/  FMUL.FTZ R6, R6, c[0x0][0x320] ;  /* 0x0000c80006067a20 */ /* 0x000fe40000410000 */
[----:B------:R-:W-:Y:S02]  /*9e90*/  FMUL.FTZ R4, R4, c[0x0][0x320] ;  /* 0x0000c80004047a20 */ /* 0x000fe40000410000 */
[----:B------:R-:W-:Y:S01]  /*9ea0*/  MUFU.TANH R133, R6 ;  /* 0x0000000600857308 */ /* 0x000fe20000002400 */
[----:B------:R-:W-:Y:S02]  /*9eb0*/  FMUL.FTZ R5, R5, c[0x0][0x320] ;  /* 0x0000c80005057a20 */ /* 0x000fe40000410000 */
[----:B------:R-:W-:Y:S02]  /*9ec0*/  FMUL.FTZ R7, R7, c[0x0][0x320] ;  /* 0x0000c80007077a20 */ /* 0x000fe40000410000 */
[----:B------:R-:W-:Y:S02]  /*9ed0*/  FMUL.FTZ R11, R11, c[0x0][0x320] ;  /* 0x0000c8000b0b7a20 */ /* 0x000fe40000410000 */
[----:B------:R-:W-:Y:S02]  /*9ee0*/  FMUL.FTZ R9, R9, c[0x0][0x320] ;  /* 0x0000c80009097a20 */ /* 0x000fe40000410000 */
[----:B------:R-:W-:Y:S01]  /*9ef0*/  FMUL.FTZ R10, R10, c[0x0][0x320] ;  /* 0x0000c8000a0a7a20 */ /* 0x000fe20000410000 */
[----:B------:R2:W2:Y:S01]  /*9f00*/  MUFU.TANH R137, R4 ;  /* 0x0000000400897308 */ /* 0x0004a20000002400 */
[----:B------:R-:W-:Y:S09]  /*9f10*/  FMUL.FTZ R8, R8, c[0x0][0x320] ;  /* 0x0000c80008087a20 */ /* 0x000ff20000410000 */
[----:B------:R-:W-:Y:S01]  /*9f20*/  MUFU.TANH R9, R9 ;  /* 0x0000000900097308 */ /* 0x000fe20000002400 */
[C---:B-1----:R-:W-:Y:S08]  /*9f30*/  HMMA.16816.F32.BF16 R12, R188.reuse, R192, R12 ;  /* 0x000000c0bc0c723c */ /* 0x042ff0000004180c */
[C---:B------:R-:W-:Y:S01]  /*9f40*/  HMMA.16816.F32.BF16 R16, R188.reuse, R194, R16 ;  /* 0x000000c2bc10723c */ /* 0x040fe20000041810 */
[----:B------:R-:W1:Y:S01]  /*9f50*/  LDSM.16.M88.4 R192, [R219+0xa000] ;  /* 0x00a00000dbc0783b */ /* 0x000e620000000200 */
[----:B------:R1:W-:Y:S07]  /*9f60*/  MUFU.TANH R139, R11 ;  /* 0x0000000b008b7308 */ /* 0x0003ee0000002400 */
[----:B--2---:R2:W1:Y:S03]  /*9f70*/  SHFL.IDX PT, R4, R0, RZ, 0x1c1f ;  /* 0x001c1fff00047589 */ /* 0x00446600000e0000 */
[----:B------:R-:W-:Y:S04]  /*9f80*/  MUFU.TANH R8, R8 ;  /* 0x0000000800087308 */ /* 0x000fe80000002400 */
[----:B------:R-:W-:Y:S02]  /*9f90*/  FMUL.FTZ R15, R15, c[0x0][0x320] ;  /* 0x0000c8000f0f7a20 */ /* 0x000fe40000410000 */
        /* <DEDUP_REMOVED lines=8> */
[----:B------:R-:W-:Y:S01]  /*a020*/  MUFU.TANH R6, R15 ;  /* 0x0000000f00067308 */ /* 0x000fe20000002400 */
[----:B--2---:R-:W-:Y:S04]  /*a030*/  IADD3 R0, -R196, 0x1, R2 ;  /* 0x00000001c4007810 */ /* 0x004fe80007ffe102 */
[----:B------:R-:W-:Y:S01]  /*a040*/  IADD3 R0, R0, c[0x0][0x1d0], RZ ;  /* 0x0000740000007a10 */ /* 0x000fe20007ffe0ff */
[C---:B-1----:R-:W-:Y:S04]  /*a050*/  HMMA.16816.F32.BF16 R20, R188.reuse, R192, R20 ;  /* 0x000000c0bc14723c */ /* 0x042fe80000041814 */
[----:B------:R-:W-:Y:S01]  /*a060*/  MUFU.TANH R5, R18 ;  /* 0x0000001200057308 */ /* 0x000fe20000002400 */
[----:B------:R-:W-:Y:S04]  /*a070*/  IADD3 R0, R0, -c[0x0][0x168], RZ ;  /* 0x80005a0000007a10 */ /* 0x000fe80007ffe0ff */
[----:B------:R-:W-:Y:S01]  /*a080*/  IADD3 R2, R0, R4, RZ ;  /* 0x0000000400027210 */ /* 0x000fe20007ffe0ff */
[C---:B------:R-:W-:Y:S01]  /*a090*/  HMMA.16816.F32.BF16 R24, R188.reuse, R194, R24 ;  /* 0x000000c2bc18723c */ /* 0x040fe20000041818 */
[----:B------:R-:W1:Y:S02]  /*a0a0*/  LDSM.16.M88.4 R192, [R219+0xa800] ;  /* 0x00a80000dbc0783b */ /* 0x000e640000000200 */
[----:B------:R-:W-:Y:S01]  /*a0b0*/  ISETP.GT.AND P0, PT, R2, RZ, PT ;  /* 0x000000ff0200720c */ /* 0x000fe20003f04270 */
[----:B------:R-:W-:Y:S01]  /*a0c0*/  MUFU.TANH R17, R17 ;  /* 0x0000001100117308 */ /* 0x000fe20000002400 */
[----:B------:R-:W-:Y:S02]  /*a0d0*/  IADD3 R0, R0, R3, RZ ;  /* 0x0000000300007210 */ /* 0x000fe40007ffe0ff */
[----:B------:R-:W-:Y:S02]  /*a0e0*/  FSEL R11, R137, -INF , P0 ;  /* 0xff800000890b7808 */ /* 0x000fe40000000000 */
[C---:B------:R-:W-:Y:S02]  /*a0f0*/  ISETP.GT.AND P0, PT, R0.reuse, 0x1, PT ;  /* 0x000000010000780c */ /* 0x040fe40003f04270 */
[----:B------:R-:W-:Y:S02]  /*a100*/  ISETP.GT.AND P1, PT, R0, RZ, PT ;  /* 0x000000ff0000720c */ /* 0x000fe40003f24270 */
[----:B------:R-:W-:Y:S01]  /*a110*/  FMNMX.FTZ R3, R11, R135, !PT ;  /* 0x000000870b037209 */ /* 0x000fe20007810000 */
[----:B------:R-:W-:Y:S01]  /*a120*/  MUFU.TANH R19, R19 ;  /* 0x0000001300137308 */ /* 0x000fe20000002400 */
[----:B------:R-:W-:Y:S01]  /*a130*/  ISETP.GT.AND P2, PT, R2, 0x1, PT ;  /* 0x000000010200780c */ /* 0x000fe20003f44270 */
        /* <DEDUP_REMOVED lines=8> */
[----:B------:R-:W-:Y:S05]  /*a1c0*/  FMUL.FTZ R27, R27, c[0x0][0x320] ;  /* 0x0000c8001b1b7a20 */ /* 0x000fea0000410000 */
[----:B------:R-:W-:Y:S01]  /*a1d0*/  MUFU.TANH R24, R24 ;  /* 0x0000001800187308 */ /* 0x000fe20000002400 */
[C---:B-1----:R-:W-:Y:S09]  /*a1e0*/  HMMA.16816.F32.BF16 R28, R188.reuse, R192, R28 ;  /* 0x000000c0bc1c723c */ /* 0x042ff2000004181c */
[----:B------:R-:W-:Y:S01]  /*a1f0*/  MUFU.TANH R22, R22 ;  /* 0x0000001600167308 */ /* 0x000fe20000002400 */
[C---:B------:R-:W-:Y:S01]  /*a200*/  HMMA.16816.F32.BF16 R32, R188.reuse, R194, R32 ;  /* 0x000000c2bc20723c */ /* 0x040fe20000041820 */
[----:B------:R-:W1:Y:S08]  /*a210*/  LDSM.16.M88.4 R192, [R219+0xb000] ;  /* 0x00b00000dbc0783b */ /* 0x000e700000000200 */
[----:B------:R-:W-:Y:S10]  /*a220*/  MUFU.TANH R25, R25 ;  /* 0x0000001900197308 */ /* 0x000ff40000002400 */
        /* <DEDUP_REMOVED lines=14> */
[----:B------:R-:W1:Y:S01]  /*a310*/  LDSM.16.M88.4 R192, [R219+0xb800] ;  /* 0x00b80000dbc0783b */ /* 0x000e620000000200 */
[----:B------:R-:W-:Y:S07]  /*a320*/  DEPBAR.LE SB0, 0x0 ;  /* 0x000080000000791a */ /* 0x000fee0000000000 */
        /* <DEDUP_REMOVED lines=9> */
[----:B------:R-:W-:Y:S04]  /*a3c0*/  FMUL.FTZ R42, R42, c[0x0][0x320] ;  /* 0x0000c8002a2a7a20 */ /* 0x000fe80000410000 */
[----:B------:R-:W-:Y:S01]  /*a3d0*/  MUFU.TANH R41, R41 ;  /* 0x0000002900297308 */ /* 0x000fe20000002400 */
[C---:B-1----:R-:W-:Y:S09]  /*a3e0*/  HMMA.16816.F32.BF16 R44, R188.reuse, R192, R44 ;  /* 0x000000c0bc2c723c */ /* 0x042ff2000004182c */
[----:B------:R-:W-:Y:S01]  /*a3f0*/  MUFU.TANH R43, R43 ;  /* 0x0000002b002b7308 */ /* 0x000fe20000002400 */
[----:B------:R-:W-:Y:S01]  /*a400*/  HMMA.16816.F32.BF16 R48, R188, R194, R48 ;  /* 0x000000c2bc30723c */ /* 0x000fe20000041830 */
[----:B------:R-:W2:Y:S08]  /*a410*/  LDL.64 R188, [R1+0x20] ;  /* 0x0000200001bc7983 */ /* 0x000eb00000100a00 */
[----:B------:R-:W1:Y:S10]  /*a420*/  MUFU.TANH R132, R7 ;  /* 0x0000000700847308 */ /* 0x000e740000002400 */
[----:B------:R1:W1:Y:S01]  /*a430*/  MUFU.TANH R7, R10 ;  /* 0x0000000a00077308 */ /* 0x0002620000002400 */
[----:B------:R-:W-:Y:S02]  /*a440*/  FMUL.FTZ R45, R45, c[0x0][0x320] ;  /* 0x0000c8002d2d7a20 */ /* 0x000fe40000410000 */
[----:B------:R-:W-:Y:S02]  /*a450*/  FMUL.FTZ R46, R46, c[0x0][0x320] ;  /* 0x0000c8002e2e7a20 */ /* 0x000fe40000410000 */
[----:B------:R-:W-:Y:S02]  /*a460*/  FMUL.FTZ R44, R44, c[0x0][0x320] ;  /* 0x0000c8002c2c7a20 */ /* 0x000fe40000410000 */
[----:B------:R-:W-:Y:S02]  /*a470*/  FMUL.FTZ R47, R47, c[0x0][0x320] ;  /* 0x0000c8002f2f7a20 */ /* 0x000fe40000410000 */
[----:B------:R-:W-:Y:S01]  /*a480*/  FMUL.FTZ R51, R51, c[0x0][0x320] ;  /* 0x0000c80033337a20 */ /* 0x000fe20000410000 */
[----:B------:R3:W-:Y:S10]  /*a490*/  MUFU.TANH R192, R13 ;  /* 0x0000000d00c07308 */ /* 0x0007f40000002400 */
[----:B------:R4:W-:Y:S01]  /*a4a0*/  MUFU.TANH R193, R14 ;  /* 0x0000000e00c17308 */ /* 0x0009e20000002400 */
[----:B-1----:R-:W-:Y:S02]  /*a4b0*/  FSEL R10, R133, -INF , P1 ;  /* 0xff800000850a7808 */ /* 0x002fe40000800000 */
[----:B------:R-:W-:Y:S02]  /*a4c0*/  ISETP.GT.AND P1, PT, R2, 0x8, PT ;  /* 0x000000080200780c */ /* 0x000fe40003f24270 */
[----:B------:R-:W-:Y:S05]  /*a4d0*/  FMNMX.FTZ R4, R10, R136, !PT ;  /* 0x000000880a047209 */ /* 0x000fea0007810000 */
[----:B------:R1:W1:Y:S01]  /*a4e0*/  MUFU.TANH R191, R12 ;  /* 0x0000000c00bf7308 */ /* 0x0002620000002400 */
[----:B---3--:R-:W-:Y:S02]  /*a4f0*/  FSEL R13, R132, -INF , P0 ;  /* 0xff800000840d7808 */ /* 0x008fe40000000000 */
[----:B------:R-:W-:Y:S02]  /*a500*/  ISETP.GT.AND P0, PT, R2, 0x9, PT ;  /* 0x000000090200780c */ /* 0x000fe40003f04270 */
[----:B------:R-:W-:Y:S05]  /*a510*/  FMNMX.FTZ R4, R13, R4, !PT ;  /* 0x000000040d047209 */ /* 0x000fea0007810000 */
[----:B------:R-:W3:Y:S01]  /*a520*/  MUFU.TANH R16, R16 ;  /* 0x0000001000107308 */ /* 0x000ee20000002400 */
[----:B------:R-:W-:Y:S02]  /*a530*/  FSEL R15, R9, -INF , P0 ;  /* 0xff800000090f7808 */ /* 0x000fe40000000000 */
[----:B------:R-:W-:Y:S02]  /*a540*/  ISETP.GT.AND P0, PT, R0, 0x9, PT ;  /* 0x000000090000780c */ /* 0x000fe40003f04270 */
[----:B----4-:R-:W-:Y:S02]  /*a550*/  FSEL R14, R8, -INF , P1 ;  /* 0xff800000080e7808 */ /* 0x010fe40000800000 */
[----:B------:R-:W-:Y:S02]  /*a560*/  ISETP.GT.AND P1, PT, R0, 0x8, PT ;  /* 0x000000080000780c */ /* 0x000fe40003f24270 */
[----:B------:R-:W-:Y:S01]  /*a570*/  FSEL R139, R139, -INF , P0 ;  /* 0xff8000008b8b7808 */ /* 0x000fe20000000000 */
[----:B------:R-:W4:Y:S01]  /*a580*/  MUFU.TANH R20, R20 ;  /* 0x0000001400147308 */ /* 0x000f220000002400 */
[----:B------:R-:W-:Y:S01]  /*a590*/  FSEL R18, R7, -INF , P1 ;  /* 0xff80000007127808 */ /* 0x000fe20000800000 */
[----:B------:R-:W-:Y:S01]  /*a5a0*/  FMUL.FTZ R7, R48, c[0x0][0x320] ;  /* 0x0000c80030077a20 */ /* 0x000fe20000410000 */
[----:B------:R-:W-:Y:S02]  /*a5b0*/  ISETP.GT.AND P1, PT, R2, 0x10, PT ;  /* 0x000000100200780c */ /* 0x000fe40003f24270 */
[----:B-1----:R-:W-:Y:S02]  /*a5c0*/  FSEL R12, R134, -INF , P2 ;  /* 0xff800000860c7808 */ /* 0x002fe40001000000 */
[----:B------:R-:W-:Y:S02]  /*a5d0*/  ISETP.GT.AND P0, PT, R2, 0x11, PT ;  /* 0x000000110200780c */ /* 0x000fe40003f04270 */
[----:B------:R-:W-:Y:S01]  /*a5e0*/  FMNMX.FTZ R3, R12, R3, !PT ;  /* 0x000000030c037209 */ /* 0x000fe20007810000 */
[----:B------:R-:W1:Y:S01]  /*a5f0*/  MUFU.TANH R23, R23 ;  /* 0x0000001700177308 */ /* 0x000e620000002400 */
[----:B------:R-:W-:Y:S02]  /*a600*/  FSEL R191, R191, -INF , P1 ;  /* 0xff800000bfbf7808 */ /* 0x000fe40000800000 */
[----:B------:R-:W-:Y:S02]  /*a610*/  FSEL R192, R192, -INF , P0 ;  /* 0xff800000c0c07808 */ /* 0x000fe40000000000 */
[----:B------:R-:W-:Y:S02]  /*a620*/  FMNMX.FTZ R4, R18, R4, !PT ;  /* 0x0000000412047209 */ /* 0x000fe40007810000 */
[C---:B------:R-:W-:Y:S02]  /*a630*/  ISETP.GT.AND P1, PT, R0.reuse, 0x10, PT ;  /* 0x000000100000780c */ /* 0x040fe40003f24270 */
[----:B------:R-:W-:Y:S01]  /*a640*/  ISETP.GT.AND P0, PT, R0, 0x11, PT ;  /* 0x000000110000780c */ /* 0x000fe20003f04270 */
[----:B------:R-:W1:Y:S01]  /*a650*/  MUFU.TANH R30, R30 ;  /* 0x0000001e001e7308 */ /* 0x000e620000002400 */
[----:B------:R-:W-:Y:S02]  /*a660*/  FMNMX.FTZ R3, R14, R3, !PT ;  /* 0x000000030e037209 */ /* 0x000fe40007810000 */
[----:B------:R-:W-:Y:S02]  /*a670*/  FMNMX.FTZ R4, R139, R4, !PT ;  /* 0x000000048b047209 */ /* 0x000fe40007810000 */
[----:B------:R-:W-:Y:S02]  /*a680*/  FSEL R193, R193, -INF , P1 ;  /* 0xff800000c1c17808 */ /* 0x000fe40000800000 */
[----:B------:R-:W-:Y:S01]  /*a690*/  FSEL R194, R6, -INF , P0 ;  /* 0xff80000006c27808 */ /* 0x000fe20000000000 */
[----:B------:R-:W-:Y:S01]  /*a6a0*/  FMUL.FTZ R6, R49, c[0x0][0x320] ;  /* 0x0000c80031067a20 */ /* 0x000fe20000410000 */
[C---:B------:R-:W-:Y:S01]  /*a6b0*/  ISETP.GT.AND P0, PT, R2.reuse, 0x19, PT ;  /* 0x000000190200780c */ /* 0x040fe20003f04270 */
[----:B------:R-:W1:Y:S01]  /*a6c0*/  MUFU.TANH R31, R31 ;  /* 0x0000001f001f7308 */ /* 0x000e620000002400 */
[----:B------:R-:W-:Y:S02]  /*a6d0*/  ISETP.GT.AND P1, PT, R2, 0x18, PT ;  /* 0x000000180200780c */ /* 0x000fe40003f24270 */
[----:B------:R-:W-:Y:S02]  /*a6e0*/  FMNMX.FTZ R3, R15, R3, !PT ;  /* 0x000000030f037209 */ /* 0x000fe40007810000 */
[----:B------:R-:W-:Y:S02]  /*a6f0*/  FSEL R196, R17, -INF , P0 ;  /* 0xff80000011c47808 */ /* 0x000fe40000000000 */
[----:B---3--:R-:W-:Y:S02]  /*a700*/  FSEL R195, R16, -INF , P1 ;  /* 0xff80000010c37808 */ /* 0x008fe40000800000 */
[C---:B------:R-:W-:Y:S01]  /*a710*/  ISETP.GT.AND P0, PT, R0.reuse, 0x19, PT ;  /* 0x000000190000780c */ /* 0x040fe20003f04270 */
[----:B------:R-:W3:Y:S01]  /*a720*/  MUFU.TANH R33, R33 ;  /* 0x0000002100217308 */ /* 0x000ee20000002400 */
[----:B------:R-:W-:Y:S02]  /*a730*/  FMNMX.FTZ R4, R193, R4, !PT ;  /* 0x00000004c1047209 */ /* 0x000fe40007810000 */
[----:B------:R-:W-:Y:S02]  /*a740*/  ISETP.GT.AND P1, PT, R0, 0x18, PT ;  /* 0x000000180000780c */ /* 0x000fe40003f24270 */
[----:B------:R-:W-:Y:S02]  /*a750*/  FMNMX.FTZ R3, R191, R3, !PT ;  /* 0x00000003bf037209 */ /* 0x000fe40007810000 */
[----:B------:R-:W-:Y:S02]  /*a760*/  FSEL R198, R19, -INF , P0 ;  /* 0xff80000013c67808 */ /* 0x000fe40000000000 */
[----:B------:R-:W-:Y:S01]  /*a770*/  FSEL R197, R5, -INF , P1 ;  /* 0xff80000005c57808 */ /* 0x000fe20000800000 */
[----:B------:R-:W1:Y:S01]  /*a780*/  MUFU.TANH R34, R34 ;  /* 0x0000002200227308 */ /* 0x000e620000002400 */
[----:B------:R-:W-:Y:S01]  /*a790*/  FMNMX.FTZ R4, R194, R4, !PT ;  /* 0x00000004c2047209 */ /* 0x000fe20007810000 */
[----:B------:R-:W-:Y:S01]  /*a7a0*/  FMUL.FTZ R5, R50, c[0x0][0x320] ;  /* 0x0000c80032057a20 */ /* 0x000fe20000410000 */
[C---:B------:R-:W-:Y:S02]  /*a7b0*/  ISETP.GT.AND P0, PT, R2.reuse, 0x21, PT ;  /* 0x000000210200780c */ /* 0x040fe40003f04270 */
[----:B------:R-:W-:Y:S02]  /*a7c0*/  ISETP.GT.AND P1, PT, R2, 0x20, PT ;  /* 0x000000200200780c */ /* 0x000fe40003f24270 */
[----:B------:R-:W-:Y:S02]  /*a7d0*/  FMNMX.FTZ R3, R192, R3, !PT ;  /* 0x00000003c0037209 */ /* 0x000fe40007810000 */
[----:B------:R-:W-:Y:S01]  /*a7e0*/  FSEL R202, R21, -INF , P0 ;  /* 0xff80000015ca7808 */ /* 0x000fe20000000000 */
[----:B------:R-:W3:Y:S01]  /*a7f0*/  MUFU.TANH R35, R35 ;  /* 0x0000002300237308 */ /* 0x000ee20000002400 */
[----:B----4-:R-:W-:Y:S02]  /*a800*/  FSEL R203, R20, -INF , P1 ;  /* 0xff80000014cb7808 */ /* 0x010fe40000800000 */
[C---:B------:R-:W-:Y:S02]  /*a810*/  ISETP.GT.AND P1, PT, R0.reuse, 0x20, PT ;  /* 0x000000200000780c */ /* 0x040fe40003f24270 */
[----:B------:R-:W-:Y:S02]  /*a820*/  FMNMX.FTZ R4, R197, R4, !PT ;  /* 0x00000004c5047209 */ /* 0x000fe40007810000 */
[----:B------:R-:W-:Y:S02]  /*a830*/  ISETP.GT.AND P0, PT, R0, 0x21, PT ;  /* 0x000000210000780c */ /* 0x000fe40003f04270 */
[----:B------:R-:W-:Y:S01]  /*a840*/  FMNMX.FTZ R3, R195, R3, !PT ;  /* 0x00000003c3037209 */ /* 0x000fe20007810000 */
[----:B------:R-:W4:Y:S01]  /*a850*/  MUFU.TANH R36, R36 ;  /* 0x0000002400247308 */ /* 0x000f220000002400 */
[----:B------:R-:W-:Y:S02]  /*a860*/  FMNMX.FTZ R4, R198, R4, !PT ;  /* 0x00000004c6047209 */ /* 0x000fe40007810000 */
[----:B------:R-:W-:Y:S02]  /*a870*/  FSEL R204, R22, -INF , P1 ;  /* 0xff80000016cc7808 */ /* 0x000fe40000800000 */
[C---:B------:R-:W-:Y:S02]  /*a880*/  ISETP.GT.AND P1, PT, R2.reuse, 0x28, PT ;  /* 0x000000280200780c */ /* 0x040fe40003f24270 */
[----:B-1----:R-:W-:Y:S02]  /*a890*/  FSEL R200, R23, -INF , P0 ;  /* 0xff80000017c87808 */ /* 0x002fe40000000000 */
[----:B------:R-:W-:Y:S01]  /*a8a0*/  ISETP.GT.AND P0, PT, R2, 0x29, PT ;  /* 0x000000290200780c */ /* 0x000fe20003f04270 */
[----:B------:R-:W1:Y:S01]  /*a8b0*/  MUFU.TANH R37, R37 ;  /* 0x0000002500257308 */ /* 0x000e620000002400 */
[----:B------:R-:W-:Y:S02]  /*a8c0*/  FMNMX.FTZ R3, R196, R3, !PT ;  /* 0x00000003c4037209 */ /* 0x000fe40007810000 */
[----:B------:R-:W-:Y:S02]  /*a8d0*/  FSEL R205, R24, -INF , P1 ;  /* 0xff80000018cd7808 */ /* 0x000fe40000800000 */
[----:B------:R-:W-:Y:S01]  /*a8e0*/  FSEL R199, R25, -INF , P0 ;  /* 0xff80000019c77808 */ /* 0x000fe20000000000 */
[----:B------:R-:W2:Y:S01]  /*a8f0*/  LDL.LU R24, [R1+0x10] ;  /* 0x0000100001187983 */ /* 0x000ea20000300800 */
[C---:B------:R-:W-:Y:S02]  /*a900*/  ISETP.GT.AND P1, PT, R0.reuse, 0x28, PT ;  /* 0x000000280000780c */ /* 0x040fe40003f24270 */
[----:B------:R-:W-:Y:S01]  /*a910*/  ISETP.GT.AND P0, PT, R0, 0x29, PT ;  /* 0x000000290000780c */ /* 0x000fe20003f04270 */
[----:B------:R-:W1:Y:S01]  /*a920*/  MUFU.TANH R38, R38 ;  /* 0x0000002600267308 */ /* 0x000e620000002400 */
[----:B------:R-:W-:Y:S02]  /*a930*/  FMNMX.FTZ R4, R204, R4, !PT ;  /* 0x00000004cc047209 */ /* 0x000fe40007810000 */
[----:B------:R-:W-:Y:S02]  /*a940*/  FMNMX.FTZ R3, R203, R3, !PT ;  /* 0x00000003cb037209 */ /* 0x000fe40007810000 */
[----:B------:R-:W-:Y:S02]  /*a950*/  FSEL R206, R26, -INF , P1 ;  /* 0xff8000001ace7808 */ /* 0x000fe40000800000 */
[----:B------:R-:W-:Y:S02]  /*a960*/  FSEL R207, R27, -INF , P0 ;  /* 0xff8000001bcf7808 */ /* 0x000fe40000000000 */
[----:B------:R-:W-:Y:S01]  /*a970*/  ISETP.GT.AND P0, PT, R2, 0x31, PT ;  /* 0x000000310200780c */ /* 0x000fe20003f04270 */
[----:B------:R-:W1:Y:S01]  /*a980*/  MUFU.TANH R39, R39 ;  /* 0x0000002700277308 */ /* 0x000e620000002400 */
[----:B------:R-:W-:Y:S02]  /*a990*/  FMNMX.FTZ R4, R200, R4, !PT ;  /* 0x00000004c8047209 */ /* 0x000fe40007810000 */
[----:B------:R-:W-:Y:S02]  /*a9a0*/  ISETP.GT.AND P1, PT, R2, 0x30, PT ;  /* 0x000000300200780c */ /* 0x000fe40003f24270 */
[----:B------:R-:W-:Y:S02]  /*a9b0*/  FMNMX.FTZ R3, R202, R3, !PT ;  /* 0x00000003ca037209 */ /* 0x000fe40007810000 */
[----:B------:R-:W-:Y:S02]  /*a9c0*/  FSEL R29, R29, -INF , P0 ;  /* 0xff8000001d1d7808 */ /* 0x000fe40000000000 */
[----:B------:R-:W-:Y:S01]  /*a9d0*/  FSEL R211, R28, -INF , P1 ;  /* 0xff8000001cd37808 */ /* 0x000fe20000800000 */
[----:B------:R-:W1:Y:S01]  /*a9e0*/  MUFU.TANH R40, R40 ;  /* 0x0000002800287308 */ /* 0x000e620000002400 */
[----:B------:R-:W-:Y:S02]  /*a9f0*/  FMNMX.FTZ R4, R206, R4, !PT ;  /* 0x00000004ce047209 */ /* 0x000fe40007810000 */
[C---:B------:R-:W-:Y:S02]  /*aa00*/  ISETP.GT.AND P1, PT, R0.reuse, 0x30, PT ;  /* 0x000000300000780c */ /* 0x040fe40003f24270 */
[----:B------:R-:W-:Y:S02]  /*aa10*/  ISETP.GT.AND P0, PT, R0, 0x31, PT ;  /* 0x000000310000780c */ /* 0x000fe40003f04270 */
[----:B------:R-:W-:Y:S02]  /*aa20*/  FMNMX.FTZ R3, R205, R3, !PT ;  /* 0x00000003cd037209 */ /* 0x000fe40007810000 */
[----:B------:R-:W-:Y:S01]  /*aa30*/  FSEL R30, R30, -INF , P1 ;  /* 0xff8000001e1e7808 */ /* 0x000fe20000800000 */
[----:B------:R-:W1:Y:S01]  /*aa40*/  MUFU.TANH R42, R42 ;  /* 0x0000002a002a7308 */ /* 0x000e620000002400 */
[----:B------:R-:W-:Y:S02]  /*aa50*/  FSEL R31, R31, -INF , P0 ;  /* 0xff8000001f1f7808 */ /* 0x000fe40000000000 */
[C---:B------:R-:W-:Y:S02]  /*aa60*/  ISETP.GT.AND P1, PT, R2.reuse, 0x38, PT ;  /* 0x000000380200780c */ /* 0x040fe40003f24270 */
[----:B------:R-:W-:Y:S02]  /*aa70*/  ISETP.GT.AND P0, PT, R2, 0x39, PT ;  /* 0x000000390200780c */ /* 0x000fe40003f04270 */
[----:B------:R-:W-:Y:S02]  /*aa80*/  FMNMX.FTZ R4, R207, R4, !PT ;  /* 0x00000004cf047209 */ /* 0x000fe40007810000 */
[----:B------:R-:W-:Y:S01]  /*aa90*/  FMNMX.FTZ R3, R199, R3, !PT ;  /* 0x00000003c7037209 */ /* 0x000fe20007810000 */
[----:B------:R-:W1:Y:S01]  /*aaa0*/  MUFU.TANH R45, R45 ;  /* 0x0000002d002d7308 */ /* 0x000e620000002400 */
[----:B------:R-:W-:Y:S02]  /*aab0*/  FSEL R214, R32, -INF , P1 ;  /* 0xff80000020d67808 */ /* 0x000fe40000800000 */
[----:B---3--:R-:W-:Y:S02]  /*aac0*/  FSEL R213, R33, -INF , P0 ;  /* 0xff80000021d57808 */ /* 0x008fe40000000000 */
[----:B------:R-:W-:Y:S02]  /*aad0*/  FMNMX.FTZ R4, R30, R4, !PT ;  /* 0x000000041e047209 */ /* 0x000fe40007810000 */
[C---:B------:R-:W-:Y:S02]  /*aae0*/  ISETP.GT.AND P1, PT, R0.reuse, 0x38, PT ;  /* 0x000000380000780c */ /* 0x040fe40003f24270 */
[----:B------:R-:W-:Y:S01]  /*aaf0*/  ISETP.GT.AND P0, PT, R0, 0x39, PT ;  /* 0x000000390000780c */ /* 0x000fe20003f04270 */
[----:B------:R-:W3:Y:S01]  /*ab00*/  MUFU.TANH R46, R46 ;  /* 0x0000002e002e7308 */ /* 0x000ee20000002400 */
[----:B------:R-:W-:Y:S02]  /*ab10*/  FMNMX.FTZ R3, R211, R3, !PT ;  /* 0x00000003d3037209 */ /* 0x000fe40007810000 */
[----:B------:R-:W-:Y:S02]  /*ab20*/  FSEL R215, R34, -INF , P1 ;  /* 0xff80000022d77808 */ /* 0x000fe40000800000 */
[C---:B------:R-:W-:Y:S02]  /*ab30*/  ISETP.GT.AND P1, PT, R2.reuse, 0x40, PT ;  /* 0x000000400200780c */ /* 0x040fe40003f24270 */
[----:B------:R-:W-:Y:S02]  /*ab40*/  FSEL R35, R35, -INF , P0 ;  /* 0xff80000023237808 */ /* 0x000fe40000000000 */
[----:B------:R-:W-:Y:S01]  /*ab50*/  FMNMX.FTZ R4, R31, R4, !PT ;  /* 0x000000041f047209 */ /* 0x000fe20007810000 */
[----:B------:R-:W3:Y:S01]  /*ab60*/  MUFU.TANH R44, R44 ;  /* 0x0000002c002c7308 */ /* 0x000ee20000002400 */
[----:B------:R-:W-:Y:S02]  /*ab70*/  ISETP.GT.AND P0, PT, R2, 0x41, PT ;  /* 0x000000410200780c */ /* 0x000fe40003f04270 */
[----:B------:R-:W-:Y:S02]  /*ab80*/  FMNMX.FTZ R3, R29, R3, !PT ;  /* 0x000000031d037209 */ /* 0x000fe40007810000 */
[----:B----4-:R-:W-:Y:S02]  /*ab90*/  FSEL R36, R36, -INF , P1 ;  /* 0xff80000024247808 */ /* 0x010fe40000800000 */
[C---:B------:R-:W-:Y:S02]  /*aba0*/  ISETP.GT.AND P1, PT, R0.reuse, 0x40, PT ;  /* 0x000000400000780c */ /* 0x040fe40003f24270 */
[----:B-1----:R-:W-:Y:S01]  /*abb0*/  FSEL R37, R37, -INF , P0 ;  /* 0xff80000025257808 */ /* 0x002fe20000000000 */
[----:B------:R-:W1:Y:S01]  /*abc0*/  MUFU.TANH R47, R47 ;  /* 0x0000002f002f7308 */ /* 0x000e620000002400 */
[----:B------:R-:W-:Y:S02]  /*abd0*/  ISETP.GT.AND P0, PT, R0, 0x41, PT ;  /* 0x000000410000780c */ /* 0x000fe40003f04270 */
[----:B------:R-:W-:Y:S02]  /*abe0*/  FMNMX.FTZ R4, R215, R4, !PT ;  /* 0x00000004d7047209 */ /* 0x000fe40007810000 */
[----:B------:R-:W-:Y:S02]  /*abf0*/  FMNMX.FTZ R3, R214, R3, !PT ;  /* 0x00000003d6037209 */ /* 0x000fe40007810000 */
[----:B------:R-:W-:Y:S02]  /*ac00*/  FSEL R38, R38, -INF , P1 ;  /* 0xff80000026267808 */ /* 0x000fe40000800000 */
[----:B------:R-:W-:Y:S01]  /*ac10*/  FSEL R39, R39, -INF , P0 ;  /* 0xff80000027277808 */ /* 0x000fe20000000000 */
[----:B------:R-:W4:Y:S01]  /*ac20*/  MUFU.TANH R7, R7 ;  /* 0x0000000700077308 */ /* 0x000f220000002400 */
[----:B------:R-:W-:Y:S02]  /*ac30*/  FMNMX.FTZ R4, R35, R4, !PT ;  /* 0x0000000423047209 */ /* 0x000fe40007810000 */
[C---:B------:R-:W-:Y:S02]  /*ac40*/  ISETP.GT.AND P1, PT, R2.reuse, 0x48, PT ;  /* 0x000000480200780c */ /* 0x040fe40003f24270 */
[----:B------:R-:W-:Y:S02]  /*ac50*/  ISETP.GT.AND P0, PT, R2, 0x49, PT ;  /* 0x000000490200780c */ /* 0x000fe40003f04270 */
[----:B------:R-:W-:Y:S02]  /*ac60*/  FMNMX.FTZ R3, R213, R3, !PT ;  /* 0x00000003d5037209 */ /* 0x000fe40007810000 */
[----:B------:R-:W-:Y:S01]  /*ac70*/  FSEL R16, R40, -INF , P1 ;  /* 0xff80000028107808 */ /* 0x000fe20000800000 */
[----:B------:R-:W1:Y:S01]  /*ac80*/  MUFU.TANH R6, R6 ;  /* 0x0000000600067308 */ /* 0x000e620000002400 */
[----:B------:R-:W-:Y:S02]  /*ac90*/  FSEL R17, R41, -INF , P0 ;  /* 0xff80000029117808 */ /* 0x000fe40000000000 */
[----:B------:R-:W-:Y:S02]  /*aca0*/  ISETP.GT.AND P0, PT, R0, 0x49, PT ;  /* 0x000000490000780c */ /* 0x000fe40003f04270 */
[----:B------:R-:W-:Y:S02]  /*acb0*/  FMNMX.FTZ R4, R38, R4, !PT ;  /* 0x0000000426047209 */ /* 0x000fe40007810000 */
[----:B------:R-:W-:Y:S02]  /*acc0*/  ISETP.GT.AND P1, PT, R0, 0x48, PT ;  /* 0x000000480000780c */ /* 0x000fe40003f24270 */
[----:B------:R-:W-:Y:S01]  /*acd0*/  FMNMX.FTZ R3, R36, R3, !PT ;  /* 0x0000000324037209 */ /* 0x000fe20007810000 */
[----:B------:R-:W1:Y:S01]  /*ace0*/  MUFU.TANH R5, R5 ;  /* 0x0000000500057308 */ /* 0x000e620000002400 */
[----:B------:R-:W-:Y:S02]  /*acf0*/  FSEL R22, R43, -INF , P0 ;  /* 0xff8000002b167808 */ /* 0x000fe40000000000 */
[----:B------:R-:W-:Y:S02]  /*ad00*/  FSEL R19, R42, -INF , P1 ;  /* 0xff8000002a137808 */ /* 0x000fe40000800000 */
[----:B------:R-:W-:Y:S02]  /*ad10*/  ISETP.GT.AND P0, PT, R0, 0x50, PT ;  /* 0x000000500000780c */ /* 0x000fe40003f04270 */
[----:B------:R-:W-:Y:S02]  /*ad20*/  FMNMX.FTZ R4, R39, R4, !PT ;  /* 0x0000000427047209 */ /* 0x000fe40007810000 */
[C---:B------:R-:W-:Y:S01]  /*ad30*/  ISETP.GT.AND P1, PT, R2.reuse, 0x51, PT ;  /* 0x000000510200780c */ /* 0x040fe20003f24270 */
[----:B------:R-:W1:Y:S01]  /*ad40*/  MUFU.TANH R134, R51 ;  /* 0x0000003300867308 */ /* 0x000e620000002400 */
[----:B------:R-:W-:Y:S02]  /*ad50*/  FMNMX.FTZ R3, R37, R3, !PT ;  /* 0x0000000325037209 */ /* 0x000fe40007810000 */
[----:B------:R-:W-:Y:S02]  /*ad60*/  ISETP.GT.AND P2, PT, R2, 0x50, PT ;  /* 0x000000500200780c */ /* 0x000fe40003f44270 */
[----:B------:R-:W-:Y:S02]  /*ad70*/  FSEL R210, R45, -INF , P1 ;  /* 0xff8000002dd27808 */ /* 0x000fe40000800000 */
[----:B---3--:R-:W-:Y:S02]  /*ad80*/  FSEL R23, R46, -INF , P0 ;  /* 0xff8000002e177808 */ /* 0x008fe40000000000 */
[C---:B------:R-:W-:Y:S02]  /*ad90*/  ISETP.GT.AND P0, PT, R2.reuse, 0x59, PT ;  /* 0x000000590200780c */ /* 0x040fe40003f04270 */
[----:B------:R-:W-:Y:S02]  /*ada0*/  ISETP.GT.AND P1, PT, R2, 0x58, PT ;  /* 0x000000580200780c */ /* 0x000fe40003f24270 */
[----:B------:R-:W-:Y:S02]  /*adb0*/  FMNMX.FTZ R2, R19, R4, !PT ;  /* 0x0000000413027209 */ /* 0x000fe40007810000 */
[----:B------:R-:W-:Y:S02]  /*adc0*/  FMNMX.FTZ R3, R16, R3, !PT ;  /* 0x0000000310037209 */ /* 0x000fe40007810000 */
[----:B------:R-:W-:Y:S02]  /*add0*/  FSEL R212, R44, -INF , P2 ;  /* 0xff8000002cd47808 */ /* 0x000fe40001000000 */
[----:B------:R-:W-:Y:S02]  /*ade0*/  ISETP.GT.AND P2, PT, R0, 0x51, PT ;  /* 0x000000510000780c */ /* 0x000fe40003f44270 */
[----:B------:R-:W-:Y:S02]  /*adf0*/  FMNMX.FTZ R2, R22, R2, !PT ;  /* 0x0000000216027209 */ /* 0x000fe40007810000 */
[----:B------:R-:W-:Y:S02]  /*ae00*/  FMNMX.FTZ R3, R17, R3, !PT ;  /* 0x0000000311037209 */ /* 0x000fe40007810000 */
[----:B-1----:R-:W-:Y:S02]  /*ae10*/  FSEL R21, R47, -INF , P2 ;  /* 0xff8000002f157808 */ /* 0x002fe40001000000 */
[----:B------:R-:W-:Y:S02]  /*ae20*/  FMNMX.FTZ R2, R23, R2, !PT ;  /* 0x0000000217027209 */ /* 0x000fe40007810000 */
[----:B----4-:R-:W-:Y:S02]  /*ae30*/  FSEL R209, R7, -INF , P1 ;  /* 0xff80000007d17808 */ /* 0x010fe40000800000 */
[----:B------:R-:W-:Y:S02]  /*ae40*/  ISETP.GT.AND P1, PT, R0, 0x58, PT ;  /* 0x000000580000780c */ /* 0x000fe40003f24270 */
[----:B------:R-:W-:Y:S02]  /*ae50*/  FMNMX.FTZ R3, R212, R3, !PT ;  /* 0x00000003d4037209 */ /* 0x000fe40007810000 */
[----:B------:R-:W-:Y:S02]  /*ae60*/  FSEL R208, R6, -INF , P0 ;  /* 0xff80000006d07808 */ /* 0x000fe40000000000 */
[----:B------:R-:W-:Y:S02]  /*ae70*/  ISETP.GT.AND P0, PT, R0, 0x59, PT ;  /* 0x000000590000780c */ /* 0x000fe40003f04270 */
[----:B------:R-:W-:Y:S02]  /*ae80*/  FMNMX.FTZ R0, R21, R2, !PT ;  /* 0x0000000215007209 */ /* 0x000fe40007810000 */
[----:B------:R-:W-:Y:S02]  /*ae90*/  FSEL R20, R5, -INF , P1 ;  /* 0xff80000005147808 */ /* 0x000fe40000800000 */
[----:B------:R-:W-:Y:S02]  /*aea0*/  FMNMX.FTZ R3, R210, R3, !PT ;  /* 0x00000003d2037209 */ /* 0x000fe40007810000 */
[----:B------:R-:W-:Y:S02]  /*aeb0*/  FSEL R134, R134, -INF , P0 ;  /* 0xff80000086867808 */ /* 0x000fe40000000000 */
[----:B------:R-:W-:Y:S02]  /*aec0*/  FMNMX.FTZ R0, R20, R0, !PT ;  /* 0x0000000014007209 */ /* 0x000fe40007810000 */
[----:B------:R-:W-:Y:S02]  /*aed0*/  FMNMX.FTZ R3, R209, R3, !PT ;  /* 0x00000003d1037209 */ /* 0x000fe40007810000 */
[----:B------:R-:W-:Y:S02]  /*aee0*/  FMNMX.FTZ R0, R134, R0, !PT ;  /* 0x0000000086007209 */ /* 0x000fe40007810000 */
[----:B------:R-:W-:Y:S02]  /*aef0*/  FMNMX.FTZ R3, R208, R3, !PT ;  /* 0x00000003d0037209 */ /* 0x000fe40007810000 */
[C---:B------:R-:W-:Y:S01]  /*af00*/  ISETP.GT.AND P2, PT, R201.reuse, R252, PT ;  /* 0x000000fcc900720c */ /* 0x040fe20003f44270 */
[----:B------:R-:W1:Y:S01]  /*af10*/  SHFL.BFLY PT, R2, R0, 0x2, 0x1f ;  /* 0x0c401f0000027f89 */ /* 0x000e6200000e0000 */
[----:B------:R-:W-:Y:S07]  /*af20*/  IADD3 R252, R201, -0x1, RZ ;  /* 0xffffffffc9fc7810 */ /* 0x000fee0007ffe0ff */
[----:B------:R-:W3:Y:S04]  /*af30*/  SHFL.BFLY PT, R133, R3, 0x2, 0x1f ;  /* 0x0c401f0003857f89 */ /* 0x000ee800000e0000 */
[----:B------:R-:W-:Y:S02]  /*af40*/  @P2 SHF.R.S32.HI R6, RZ, 0x1f, R252 ;  /* 0x0000001fff062819 */ /* 0x000fe400000114fc */
[----:B------:R-:W-:Y:S03]  /*af50*/  @P2 MOV R7, R138 ;  /* 0x0000008a00072202 */ /* 0x000fe60000000f00 */
[----:B------:R-:W-:Y:S01]  /*af60*/  @P2 IMAD R6, R6, c[0x0][0x1e0], RZ ;  /* 0x0000780006062a24 */ /* 0x000fe200078e02ff */
[----:B-1----:R-:W-:Y:S02]  /*af70*/  FMNMX.FTZ R0, R0, R2, !PT ;  /* 0x0000000200007209 */ /* 0x002fe40007810000 */
[----:B---3--:R-:W-:Y:S03]  /*af80*/  FMNMX.FTZ R133, R3, R133, !PT ;  /* 0x0000008503857209 */ /* 0x008fe60007810000 */
[----:B------:R-:W1:Y:S08]  /*af90*/  SHFL.BFLY PT, R3, R0, 0x1, 0x1f ;  /* 0x0c201f0000037f89 */ /* 0x000e7000000e0000 */
[----:B------:R-:W3:Y:S01]  /*afa0*/  SHFL.BFLY PT, R4, R133, 0x1, 0x1f ;  /* 0x0c201f0085047f89 */ /* 0x000ee200000e0000 */
[----:B-1----:R-:W-:Y:S04]  /*afb0*/  FMNMX.FTZ R132, R0, R3, !PT ;  /* 0x0000000300847209 */ /* 0x002fe80007810000 */
[C---:B------:R-:W-:Y:S04]  /*afc0*/  FSETP.NEU.FTZ.AND P0, PT, R132.reuse, -INF , PT ;  /* 0xff8000008400780b */ /* 0x040fe80003f1d000 */
[----:B------:R-:W-:Y:S02]  /*afd0*/  FSEL R0, R132, RZ, P0 ;  /* 0x000000ff84007208 */ /* 0x000fe40000000000 */
[----:B---3--:R-:W-:Y:S01]  /*afe0*/  FMNMX.FTZ R133, R133, R4, !PT ;  /* 0x0000000485857209 */ /* 0x008fe20007810000 */
[----:B------:R-:W-:Y:S03]  /*aff0*/  @P2 IMAD.WIDE.U32 R4, R252, c[0x0][0x1e0], RZ ;  /* 0x00007800fc042a25 */ /* 0x000fe600078e00ff */
[C---:B------:R-:W-:Y:S01]  /*b000*/  FSETP.NEU.FTZ.AND P1, PT, R133.reuse, -INF , PT ;  /* 0xff8000008500780b */ /* 0x040fe20003f3d000 */
[----:B------:R-:W-:Y:S02]  /*b010*/  FADD.FTZ R3, -R0, R136 ;  /* 0x0000008800037221 */ /* 0x000fe40000010100 */
[----:B------:R-:W-:Y:S01]  /*b020*/  @P2 IMAD R0, R252, c[0x0][0x1e4], R6 ;  /* 0x00007900fc002a24 */ /* 0x000fe200078e0206 */
[----:B--2---:R-:W-:Y:S01]  /*b030*/  @P2 MOV R6, R188 ;  /* 0x000000bc00062202 */ /* 0x004fe20000000f00 */
[----:B------:R-:W-:Y:S01]  /*b040*/  FMUL.FTZ R188, R132, c[0x0][0x2d0] ;  /* 0x0000b40084bc7a20 */ /* 0x000fe20000410000 */
[----:B------:R-:W-:Y:S02]  /*b050*/  FSEL R2, R133, RZ, P1 ;  /* 0x000000ff85027208 */ /* 0x000fe40000800000 */
[----:B------:R-:W-:Y:S01]  /*b060*/  @P2 IADD3 R0, R5, R0, RZ ;  /* 0x0000000005002210 */ /* 0x000fe20007ffe0ff */
[----:B------:R-:W-:Y:S01]  /*b070*/  @P2 IMAD.WIDE.U32 R6, R4, 0x60, R6 ;  /* 0x0000006004062825 */ /* 0x000fe200078e0006 */
[----:B------:R-:W-:Y:S03]  /*b080*/  FSEL R188, R188, RZ, P0 ;  /* 0x000000ffbcbc7208 */ /* 0x000fe60000000000 */
[----:B------:R-:W-:Y:S02]  /*b090*/  @P2 IMAD R0, R0, 0x60, RZ ;  /* 0x0000006000002824 */ /* 0x000fe400078e02ff */
[----:B------:R-:W-:Y:S02]  /*b0a0*/  FADD.FTZ R2, -R2, R135 ;  /* 0x0000008702027221 */ /* 0x000fe40000010100 */
[----:B------:R-:W-:Y:S01]  /*b0b0*/  FMUL.FTZ R135, R133, c[0x0][0x2d0] ;  /* 0x0000b40085877a20 */ /* 0x000fe20000410000 */
[----:B------:R-:W-:Y:S04]  /*b0c0*/  @P2 IADD3 R0, R7, R0, RZ ;  /* 0x0000000007002210 */ /* 0x000fe80007ffe0ff */
[C---:B------:R-:W-:Y:S02]  /*b0d0*/  @P2 SHF.L.U64.HI R0, R6.reuse, 0x1, R0 ;  /* 0x0000000106002819 */ /* 0x040fe40000010200 */
[----:B------:R-:W-:Y:S02]  /*b0e0*/  @P2 SHF.L.U32 R6, R6, 0x1, RZ ;  /* 0x0000000106062819 */ /* 0x000fe400000006ff */
[----:B------:R-:W-:Y:S02]  /*b0f0*/  FSEL R135, R135, RZ, P1 ;  /* 0x000000ff87877208 */ /* 0x000fe40000800000 */
[C---:B------:R-:W-:Y:S02]  /*b100*/  @P2 IADD3 R4, P3, R6.reuse, c[0x0][0x1c8], RZ ;  /* 0x0000720006042a10 */ /* 0x040fe40007f7e0ff */
[----:B------:R-:W-:Y:S01]  /*b110*/  @P2 IADD3 R8, P4, R6, 0x80, RZ ;  /* 0x0000008006082810 */ /* 0x000fe20007f9e0ff */
[--C-:B------:R-:W-:Y:S01]  /*b120*/  FFMA.FTZ R15, R15, c[0x0][0x2d0], -R135.reuse ;  /* 0x0000b4000f0f7a23 */ /* 0x100fe20000010887 */
[----:B------:R-:W-:Y:S02]  /*b130*/  @P2 IADD3.X R5, R0, c[0x0][0x1cc], RZ, P3, !PT ;  /* 0x0000730000052a10 */ /* 0x000fe40001ffe4ff */
[----:B------:R-:W-:Y:S03]  /*b140*/  @P2 IADD3 R8, P3, R8, c[0x0][0x1c8], RZ ;  /* 0x0000720008082a10 */ /* 0x000fe60007f7e0ff */
[----:B------:R1:W-:Y:S01]  /*b150*/  @P2 LDGSTS.E.BYPASS.LTC128B.128 [R251+0xc100], [R4.64], !P5 ;  /* 0x0c10000004fb2fae */ /* 0x0003e2000e901d46 */
[--C-:B------:R-:W-:Y:S02]  /*b160*/  @P2 IADD3.X R9, RZ, c[0x0][0x1cc], R0.reuse, P3, P4 ;  /* 0x00007300ff092a10 */ /* 0x100fe40001fe8400 */
[----:B------:R-:W-:Y:S11]  /*b170*/  LOP3.LUT P4, RZ, R220, 0x2, RZ, 0xc0, !PT ;  /* 0x00000002dcff7812 */ /* 0x000ff6000788c0ff */
[----:B------:R-:W-:Y:S02]  /*b180*/  @!UPT UIADD3 URZ, URZ, URZ, URZ ;  /* 0x0000003f3f3ff290 */ /* 0x000fe4000fffe03f */
[----:B------:R2:W-:Y:S02]  /*b190*/  @P2 LDGSTS.E.BYPASS.LTC128B.128 [R251+0xf100], [R8.64], !P4 ;  /* 0x0f10000008fb2fae */ /* 0x0005e4000e101d46 */
[----:B--2---:R-:W-:Y:S04]  /*b1a0*/  @P2 IADD3 R8, P4, R6, 0x100, RZ ;  /* 0x0000010006082810 */ /* 0x004fe80007f9e0ff */
[----:B------:R-:W-:Y:S04]  /*b1b0*/  @P2 IADD3 R8, P3, R8, c[0x0][0x1c8], RZ ;  /* 0x0000720008082a10 */ /* 0x000fe80007f7e0ff */
[--C-:B------:R-:W-:Y:S02]  /*b1c0*/  @P2 IADD3.X R9, RZ, c[0x0][0x1cc], R0.reuse, P3, P4 ;  /* 0x00007300ff092a10 */ /* 0x100fe40001fe8400 */
[----:B------:R-:W-:Y:S11]  /*b1d0*/  LOP3.LUT P4, RZ, R220, 0x1, RZ, 0xc0, !PT ;  /* 0x00000001dcff7812 */ /* 0x000ff6000788c0ff */
[----:B------:R-:W-:Y:S02]  /*b1e0*/  @!UPT UIADD3 URZ, URZ, URZ, URZ ;  /* 0x0000003f3f3ff290 */ /* 0x000fe4000fffe03f */
[----:B------:R2:W-:Y:S01]  /*b1f0*/  @P2 LDGSTS.E.BYPASS.LTC128B.128 [R251+0x12100], [R8.64], !P4 ;  /* 0x1210000008fb2fae */ /* 0x0005e2000e101d46 */
[----:B------:R-:W-:Y:S04]  /*b200*/  @P2 IADD3 R6, P4, R6, 0x180, RZ ;  /* 0x0000018006062810 */ /* 0x000fe80007f9e0ff */
[----:B------:R-:W-:Y:S04]  /*b210*/  @P2 IADD3 R6, P3, R6, c[0x0][0x1c8], RZ ;  /* 0x0000720006062a10 */ /* 0x000fe80007f7e0ff */
[----:B------:R-:W-:Y:S01]  /*b220*/  @P2 IADD3.X R7, RZ, c[0x0][0x1cc], R0, P3, P4 ;  /* 0x00007300ff072a10 */ /* 0x000fe20001fe8400 */
[--C-:B------:R-:W-:Y:S01]  /*b230*/  FFMA.FTZ R0, R11, c[0x0][0x2d0], -R135.reuse ;  /* 0x0000b4000b007a23 */ /* 0x100fe20000010887 */
[----:B------:R-:W-:Y:S03]  /*b240*/  LOP3.LUT P4, RZ, R220, 0x1, RZ, 0xc0, !PT ;  /* 0x00000001dcff7812 */ /* 0x000fe6000788c0ff */
[----:B------:R3:W-:Y:S01]  /*b250*/  MUFU.EX2 R136, R0 ;  /* 0x0000000000887308 */ /* 0x0007e20000000800 */
[----:B------:R4:W-:Y:S01]  /*b260*/  @P2 LDGSTS.E.BYPASS.LTC128B.128 [R251+0x15100], [R6.64], !P6 ;  /* 0x1510000006fb2fae */ /* 0x0009e2000f101d46 */
[--C-:B---3--:R-:W-:Y:S08]  /*b270*/  FFMA.FTZ R0, R10, c[0x0][0x2d0], -R188.reuse ;  /* 0x0000b4000a007a23 */ /* 0x108ff000000108bc */
[----:B------:R3:W-:Y:S01]  /*b280*/  MUFU.EX2 R138, R0 ;  /* 0x00000000008a7308 */ /* 0x0007e20000000800 */
[----:B----4-:R-:W-:Y:S02]  /*b290*/  @P2 MOV R6, c[0x0][0x1e0] ;  /* 0x0000780000062a02 */ /* 0x010fe40000000f00 */
[----:B------:R-:W-:Y:S04]  /*b2a0*/  @P2 MOV R7, 0x6 ;  /* 0x0000000600072802 */ /* 0x000fe80000000f00 */
[C---:B------:R-:W-:Y:S02]  /*b2b0*/  @P2 SHF.L.U64.HI R7, R6.reuse, R7, c[0x0][0x1e4] ;  /* 0x0000790006072619 */ /* 0x040fe40000010207 */
[----:B------:R-:W-:Y:S04]  /*b2c0*/  @P2 SHF.L.U32 R6, R6, 0x6, RZ ;  /* 0x0000000606062819 */ /* 0x000fe800000006ff */
[----:B-1----:R-:W-:Y:S04]  /*b2d0*/  @P2 IADD3 R4, P3, R4, R6, RZ ;  /* 0x0000000604042210 */ /* 0x002fe80007f7e0ff */
[C---:B------:R-:W-:Y:S02]  /*b2e0*/  @P2 IADD3.X R5, R7.reuse, R5, RZ, P3, !PT ;  /* 0x0000000507052210 */ /* 0x040fe40001ffe4ff */
[----:B------:R-:W-:Y:S02]  /*b2f0*/  LOP3.LUT P3, RZ, R220, 0x2, RZ, 0xc0, !PT ;  /* 0x00000002dcff7812 */ /* 0x000fe4000786c0ff */
[----:B------:R-:W4:Y:S01]  /*b300*/  LDL.LU R220, [R1+0x84] ;  /* 0x0000840001dc7983 */ /* 0x000f220000300800 */
[----:B------:R-:W-:Y:S01]  /*b310*/  @P2 IADD3 R6, P0, R6, R4, RZ ;  /* 0x0000000406062210 */ /* 0x000fe20007f1e0ff */
[--C-:B---3--:R-:W-:Y:S02]  /*b320*/  FFMA.FTZ R0, R12, c[0x0][0x2d0], -R135.reuse ;  /* 0x0000b4000c007a23 */ /* 0x108fe40000010887 */
[----:B------:R1:W-:Y:S01]  /*b330*/  @P2 LDGSTS.E.BYPASS.LTC128B.128 [R251+0xd100], [R4.64], !P5 ;  /* 0x0d10000004fb2fae */ /* 0x0003e2000e901d46 */
[----:B------:R-:W-:Y:S01]  /*b340*/  @P2 IADD3.X R7, R7, R5, RZ, P0, !PT ;  /* 0x0000000507072210 */ /* 0x000fe200007fe4ff */
[----:B------:R3:W-:Y:S06]  /*b350*/  MUFU.EX2 R137, R0 ;  /* 0x0000000000897308 */ /* 0x0007ec0000000800 */
[----:B------:R1:W-:Y:S08]  /*b360*/  @P2 LDGSTS.E.BYPASS.LTC128B.128 [R251+0x10100], [R4.64+0x80], !P3 ;  /* 0x1010008004fb2fae */ /* 0x0003f0000d901d46 */
[----:B------:R1:W-:Y:S08]  /*b370*/  @P2 LDGSTS.E.BYPASS.LTC128B.128 [R251+0x13100], [R4.64+0x100], !P4 ;  /* 0x1310010004fb2fae */ /* 0x0003f0000e101d46 */
[----:B------:R1:W-:Y:S01]  /*b380*/  @P2 LDGSTS.E.BYPASS.LTC128B.128 [R251+0x16100], [R4.64+0x180], !P6 ;  /* 0x1610018004fb2fae */ /* 0x0003e2000f101d46 */
[----:B---3--:R-:W-:Y:S02]  /*b390*/  FMUL.FTZ R0, R2, c[0x0][0x2d0] ;  /* 0x0000b40002007a20 */ /* 0x008fe40000410000 */
[----:B------:R-:W-:Y:S05]  /*b3a0*/  FFMA.FTZ R2, R13, c[0x0][0x2d0], -R188 ;  /* 0x0000b4000d027a23 */ /* 0x000fea00000108bc */
[----:B------:R3:W-:Y:S01]  /*b3b0*/  @P2 LDGSTS.E.BYPASS.LTC128B.128 [R251+0xe100], [R6.64], !P5 ;  /* 0x0e10000006fb2fae */ /* 0x0007e2000e901d46 */
[----:B------:R-:W2:Y:S07]  /*b3c0*/  MUFU.EX2 R0, R0 ;  /* 0x0000000000007308 */ /* 0x000eae0000000800 */
[----:B------:R3:W-:Y:S03]  /*b3d0*/  @P2 LDGSTS.E.BYPASS.LTC128B.128 [R251+0x11100], [R6.64+0x80], !P3 ;  /* 0x1110008006fb2fae */ /* 0x0007e6000d901d46 */
[----:B------:R3:W-:Y:S05]  /*b3e0*/  MUFU.EX2 R190, R2 ;  /* 0x0000000200be7308 */ /* 0x0007ea0000000800 */
[----:B------:R3:W-:Y:S08]  /*b3f0*/  @P2 LDGSTS.E.BYPASS.LTC128B.128 [R251+0x14100], [R6.64+0x100], !P4 ;  /* 0x1410010006fb2fae */ /* 0x0007f0000e101d46 */
[----:B------:R3:W-:Y:S01]  /*b400*/  @P2 LDGSTS.E.BYPASS.LTC128B.128 [R251+0x17100], [R6.64+0x180], !P6 ;  /* 0x1710018006fb2fae */ /* 0x0007e2000f101d46 */
[C---:B--2---:R-:W-:Y:S01]  /*b410*/  FMUL.FTZ R8, R0.reuse, R144 ;  /* 0x0000009000087220 */ /* 0x044fe20000410000 */
[----:B------:R-:W-:Y:S01]  /*b420*/  MOV R144, R36 ;  /* 0x0000002400907202 */ /* 0x000fe20000000f00 */
[C---:B------:R-:W-:Y:S02]  /*b430*/  FMUL.FTZ R36, R0.reuse, R172 ;  /* 0x000000ac00247220 */ /* 0x040fe40000410000 */
[C---:B-1----:R-:W-:Y:S01]  /*b440*/  FMUL.FTZ R4, R0.reuse, R140 ;  /* 0x0000008c00047220 */ /* 0x042fe20000410000 */
[----:B------:R-:W-:Y:S01]  /*b450*/  MOV R140, R29 ;  /* 0x0000001d008c7202 */ /* 0x000fe20000000f00 */
[C---:B------:R-:W-:Y:S01]  /*b460*/  FMUL.FTZ R5, R0.reuse, R141 ;  /* 0x0000008d00057220 */ /* 0x040fe20000410000 */
[----:B------:R-:W2:Y:S01]  /*b470*/  LDL.LU R172, [R1+0x14] ;  /* 0x0000140001ac7983 */ /* 0x000ea20000300800 */
[----:B------:R-:W-:Y:S01]  /*b480*/  FMUL.FTZ R9, R0, R145 ;  /* 0x0000009100097220 */ /* 0x000fe20000410000 */
[----:B------:R-:W-:Y:S01]  /*b490*/  MOV R141, R38 ;  /* 0x00000026008d7202 */ /* 0x000fe20000000f00 */
[----:B---3--:R-:W-:Y:S01]  /*b4a0*/  FFMA.FTZ R2, R14, c[0x0][0x2d0], -R135 ;  /* 0x0000b4000e027a23 */ /* 0x008fe20000010887 */
[----:B------:R-:W-:Y:S01]  /*b4b0*/  MUFU.EX2 R145, R15 ;  /* 0x0000000f00917308 */ /* 0x000fe20000000800 */
        /* <DEDUP_REMOVED lines=8> */
[C---:B------:R-:W-:Y:S01]  /*b540*/  FMUL.FTZ R20, R0.reuse, R156 ;  /* 0x0000009c00147220 */ /* 0x040fe20000410000 */
[----:B------:R1:W-:Y:S01]  /*b550*/  MUFU.EX2 R189, R2 ;  /* 0x0000000200bd7308 */ /* 0x0003e20000000800 */
        /* <DEDUP_REMOVED lines=15> */
[----:B------:R-:W0:Y:S01]  /*b650*/  LDGDEPBAR ;  /* 0x00000000000079af */ /* 0x000e220000000000 */
        /* <DEDUP_REMOVED lines=8> */
[----:B-1----:R-:W-:Y:S01]  /*b6e0*/  FMUL.FTZ R2, R3, c[0x0][0x2d0] ;  /* 0x0000b40003027a20 */ /* 0x002fe20000410000 */
[----:B------:R-:W-:Y:S01]  /*b6f0*/  MOV R180, R165 ;  /* 0x000000a500b47202 */ /* 0x000fe20000000f00 */
[C---:B------:R-:W-:Y:S01]  /*b700*/  FFMA.FTZ R3, R0.reuse, R24, R136 ;  /* 0x0000001800037223 */ /* 0x040fe20000010088 */
[C---:B------:R-:W-:Y:S01]  /*b710*/  F2FP.BF16.PACK_AB R136, R137.reuse, R136 ;  /* 0x000000888988723e */ /* 0x040fe200000010ff */
[C---:B------:R-:W-:Y:S01]  /*b720*/  FMUL.FTZ R24, R0.reuse, R160 ;  /* 0x000000a000187220 */ /* 0x040fe20000410000 */
[----:B------:R-:W-:Y:S01]  /*b730*/  MOV R160, R22 ;  /* 0x0000001600a07202 */ /* 0x000fe20000000f00 */
[----:B------:R-:W1:Y:S01]  /*b740*/  MUFU.EX2 R2, R2 ;  /* 0x0000000200027308 */ /* 0x000e620000000800 */
        /* <DEDUP_REMOVED lines=44> */
[C---:B-1----:R-:W-:Y:S01]  /*ba10*/  FMUL.FTZ R35, R2.reuse, R171 ;  /* 0x000000ab02237220 */ /* 0x042fe20000410000 */
[----:B------:R-:W-:Y:S01]  /*ba20*/  MOV R171, R144 ;  /* 0x0000009000ab7202 */ /* 0x000fe20000000f00 */
[C---:B------:R-:W-:Y:S01]  /*ba30*/  FMUL.FTZ R6, R2.reuse, R142 ;  /* 0x0000008e02067220 */ /* 0x040fe20000410000 */
[----:B------:R1:W-:Y:S01]  /*ba40*/  MUFU.EX2 R144, R0 ;  /* 0x0000000000907308 */ /* 0x0003e20000000800 */
[C---:B------:R-:W-:Y:S02]  /*ba50*/  FMUL.FTZ R7, R2.reuse, R143 ;  /* 0x0000008f02077220 */ /* 0x040fe40000410000 */
[C---:B------:R-:W-:Y:S01]  /*ba60*/  FMUL.FTZ R42, R2.reuse, R178 ;  /* 0x000000b2022a7220 */ /* 0x040fe20000410000 */
[----:B------:R-:W-:Y:S01]  /*ba70*/  MOV R178, R140 ;  /* 0x0000008c00b27202 */ /* 0x000fe20000000f00 */
[C---:B------:R-:W-:Y:S01]  /*ba80*/  FMUL.FTZ R11, R2.reuse, R147 ;  /* 0x00000093020b7220 */ /* 0x040fe20000410000 */
[----:B------:R-:W3:Y:S01]  /*ba90*/  LDSM.16.MT88.4 R140, [R217] ;  /* 0x00000000d98c783b */ /* 0x000ee20000004200 */
[C---:B------:R-:W-:Y:S02]  /*baa0*/  FMUL.FTZ R43, R2.reuse, R179 ;  /* 0x000000b3022b7220 */ /* 0x040fe40000410000 */
[C---:B------:R-:W-:Y:S02]  /*bab0*/  FMUL.FTZ R50, R2.reuse, R186 ;  /* 0x000000ba02327220 */ /* 0x040fe40000410000 */
[C---:B------:R-:W-:Y:S02]  /*bac0*/  FMUL.FTZ R51, R2.reuse, R187 ;  /* 0x000000bb02337220 */ /* 0x040fe40000410000 */
[----:B------:R-:W-:Y:S02]  /*bad0*/  FMUL.FTZ R10, R2, R146 ;  /* 0x00000092020a7220 */ /* 0x000fe40000410000 */
[----:B------:R-:W-:Y:S01]  /*bae0*/  FADD.FTZ R146, R137, R3 ;  /* 0x0000000389927221 */ /* 0x000fe20000010000 */
[----:B------:R-:W-:Y:S01]  /*baf0*/  F2FP.BF16.PACK_AB R137, R190, R138 ;  /* 0x0000008abe89723e */ /* 0x000fe200000010ff */
        /* <DEDUP_REMOVED lines=63> */
[----:B------:R-:W-:Y:S02]  /*bef0*/  FFMA.FTZ R3, R197, c[0x0][0x2d0], -R188 ;  /* 0x0000b400c5037a23 */ /* 0x000fe400000108bc */
[----:B------:R1:W-:Y:S01]  /*bf00*/  MUFU.EX2 R150, R0 ;  /* 0x0000000000967308 */ /* 0x0003e20000000800 */
[--C-:B------:R-:W-:Y:S09]  /*bf10*/  FFMA.FTZ R191, R212, c[0x0][0x2d0], -R135.reuse ;  /* 0x0000b400d4bf7a23 */ /* 0x100ff20000010887 */
[----:B------:R-:W-:Y:S01]  /*bf20*/  MUFU.EX2 R191, R191 ;  /* 0x000000bf00bf7308 */ /* 0x000fe20000000800 */
[--C-:B-1----:R-:W-:Y:S02]  /*bf30*/  FFMA.FTZ R0, R192, c[0x0][0x2d0], -R135.reuse ;  /* 0x0000b400c0007a23 */ /* 0x102fe40000010887 */
[--C-:B------:R-:W-:Y:S07]  /*bf40*/  FFMA.FTZ R192, R210, c[0x0][0x2d0], -R135.reuse ;  /* 0x0000b400d2c07a23 */ /* 0x100fee0000010887 */
[----:B------:R1:W-:Y:S01]  /*bf50*/  MUFU.EX2 R149, R0 ;  /* 0x0000000000957308 */ /* 0x0003e20000000800 */
[----:B--2---:R-:W-:Y:S01]  /*bf60*/  FFMA.FTZ R2, R2, R172, R138 ;  /* 0x000000ac02027223 */ /* 0x004fe2000001008a */
[----:B------:R-:W-:Y:S02]  /*bf70*/  F2FP.BF16.PACK_AB R138, R145, R189 ;  /* 0x000000bd918a723e */ /* 0x000fe400000010ff */
[----:B------:R-:W-:Y:S01]  /*bf80*/  MOV R172, R156 ;  /* 0x0000009c00ac7202 */ /* 0x000fe20000000f00 */
[----:B------:R-:W-:Y:S05]  /*bf90*/  FADD.FTZ R2, R190, R2 ;  /* 0x00000002be027221 */ /* 0x000fea0000010000 */
[----:B------:R2:W-:Y:S01]  /*bfa0*/  MUFU.EX2 R156, R3 ;  /* 0x00000003009c7308 */ /* 0x0005e20000000800 */
[C---:B---3--:R-:W-:Y:S05]  /*bfb0*/  HMMA.16816.F32.BF16 R4, R136.reuse, R140, R4 ;  /* 0x0000008c8804723c */ /* 0x048fea0000041804 */
[----:B------:R-:W-:Y:S02]  /*bfc0*/  FADD.FTZ R2, R144, R2 ;  /* 0x0000000290027221 */ /* 0x000fe40000010000 */
[--C-:B------:R-:W-:Y:S01]  /*bfd0*/  FFMA.FTZ R190, R172, c[0x0][0x2d0], -R188.reuse ;  /* 0x0000b400acbe7a23 */ /* 0x100fe200000108bc */
[C---:B------:R-:W-:Y:S01]  /*bfe0*/  HMMA.16816.F32.BF16 R8, R136.reuse, R142, R8 ;  /* 0x0000008e8808723c */ /* 0x040fe20000041808 */
[----:B------:R-:W3:Y:S01]  /*bff0*/  LDSM.16.MT88.4 R140, [R218] ;  /* 0x00000000da8c783b */ /* 0x000ee20000004200 */
[----:B------:R-:W-:Y:S02]  /*c000*/  MUFU.EX2 R192, R192 ;  /* 0x000000c000c07308 */ /* 0x000fe40000000800 */
[----:B-1----:R-:W-:Y:S02]  /*c010*/  FFMA.FTZ R0, R193, c[0x0][0x2d0], -R188 ;  /* 0x0000b400c1007a23 */ /* 0x002fe400000108bc */
[----:B------:R-:W-:Y:S02]  /*c020*/  FADD.FTZ R2, R152, R2 ;  /* 0x0000000298027221 */ /* 0x000fe40000010000 */
[--C-:B------:R-:W-:Y:S04]  /*c030*/  FFMA.FTZ R152, R185, c[0x0][0x2d0], -R135.reuse ;  /* 0x0000b400b9987a23 */ /* 0x100fe80000010887 */
[----:B------:R1:W1:Y:S01]  /*c040*/  MUFU.EX2 R148, R0 ;  /* 0x0000000000947308 */ /* 0x0002620000000800 */
[--C-:B--2---:R-:W-:Y:S09]  /*c050*/  FFMA.FTZ R3, R206, c[0x0][0x2d0], -R188.reuse ;  /* 0x0000b400ce037a23 */ /* 0x104ff200000108bc */
[----:B------:R2:W-:Y:S10]  /*c060*/  MUFU.EX2 R161, R3 ;  /* 0x0000000300a17308 */ /* 0x0005f40000000800 */
[----:B------:R-:W-:Y:S01]  /*c070*/  MUFU.EX2 R190, R190 ;  /* 0x000000be00be7308 */ /* 0x000fe20000000800 */
[----:B-1----:R-:W-:Y:S01]  /*c080*/  FFMA.FTZ R0, R194, c[0x0][0x2d0], -R188 ;  /* 0x0000b400c2007a23 */ /* 0x002fe200000108bc */
[C---:B---3--:R-:W-:Y:S08]  /*c090*/  HMMA.16816.F32.BF16 R12, R136.reuse, R140, R12 ;  /* 0x0000008c880c723c */ /* 0x048ff0000004180c */
[----:B------:R1:W-:Y:S01]  /*c0a0*/  MUFU.EX2 R153, R0 ;  /* 0x0000000000997308 */ /* 0x0003e20000000800 */
[----:B--2---:R-:W-:Y:S03]  /*c0b0*/  FADD.FTZ R3, R148, R2 ;  /* 0x0000000294037221 */ /* 0x004fe60000010000 */
[--C-:B------:R-:W-:Y:S01]  /*c0c0*/  FFMA.FTZ R2, R178, c[0x0][0x2d0], -R135.reuse ;  /* 0x0000b400b2027a23 */ /* 0x100fe20000010887 */
[C---:B------:R-:W-:Y:S01]  /*c0d0*/  HMMA.16816.F32.BF16 R16, R136.reuse, R142, R16 ;  /* 0x0000008e8810723c */ /* 0x040fe20000041810 */
[----:B------:R-:W2:Y:S04]  /*c0e0*/  LDSM.16.MT88.4 R140, [R221] ;  /* 0x00000000dd8c783b */ /* 0x000ea80000004200 */
[----:B------:R3:W-:Y:S01]  /*c0f0*/  MUFU.EX2 R206, R2 ;  /* 0x0000000200ce7308 */ /* 0x0007e20000000800 */
[--C-:B-1----:R-:W-:Y:S09]  /*c100*/  FFMA.FTZ R0, R195, c[0x0][0x2d0], -R135.reuse ;  /* 0x0000b400c3007a23 */ /* 0x102ff20000010887 */
[----:B------:R1:W1:Y:S01]  /*c110*/  MUFU.EX2 R155, R0 ;  /* 0x00000000009b7308 */ /* 0x0002620000000800 */
[--C-:B---3--:R-:W-:Y:S01]  /*c120*/  FFMA.FTZ R2, R171, c[0x0][0x2d0], -R135.reuse ;  /* 0x0000b400ab027a23 */ /* 0x108fe20000010887 */
[C---:B--2---:R-:W-:Y:S03]  /*c130*/  HMMA.16816.F32.BF16 R20, R136.reuse, R140, R20 ;  /* 0x0000008c8814723c */ /* 0x044fe60000041814 */
[--C-:B-1----:R-:W-:Y:S05]  /*c140*/  FFMA.FTZ R0, R196, c[0x0][0x2d0], -R135.reuse ;  /* 0x0000b400c4007a23 */ /* 0x102fea0000010887 */
[C---:B------:R-:W-:Y:S01]  /*c150*/  HMMA.16816.F32.BF16 R24, R136.reuse, R142, R24 ;  /* 0x0000008e8818723c */ /* 0x040fe20000041818 */
[----:B----4-:R-:W1:Y:S01]  /*c160*/  LDSM.16.MT88.4 R140, [R220] ;  /* 0x00000000dc8c783b */ /* 0x010e620000004200 */
[----:B------:R2:W3:Y:S02]  /*c170*/  MUFU.EX2 R160, R0 ;  /* 0x0000000000a07308 */ /* 0x0004e40000000800 */
[----:B--2---:R-:W-:Y:S08]  /*c180*/  FFMA.FTZ R0, R198, c[0x0][0x2d0], -R188 ;  /* 0x0000b400c6007a23 */ /* 0x004ff000000108bc */
[----:B------:R-:W-:Y:S10]  /*c190*/  MUFU.EX2 R198, R152 ;  /* 0x0000009800c67308 */ /* 0x000ff40000000800 */
[----:B------:R2:W-:Y:S01]  /*c1a0*/  MUFU.EX2 R159, R0 ;  /* 0x00000000009f7308 */ /* 0x0005e20000000800 */
[C---:B-1----:R-:W-:Y:S08]  /*c1b0*/  HMMA.16816.F32.BF16 R28, R136.reuse, R140, R28 ;  /* 0x0000008c881c723c */ /* 0x042ff0000004181c */
[C---:B------:R-:W-:Y:S01]  /*c1c0*/  HMMA.16816.F32.BF16 R32, R136.reuse, R142, R32 ;  /* 0x0000008e8820723c */ /* 0x040fe20000041820 */
[----:B------:R-:W1:Y:S03]  /*c1d0*/  LDSM.16.MT88.4 R140, [R217+0x3000] ;  /* 0x00300000d98c783b */ /* 0x000e660000004200 */
[----:B--2---:R-:W-:Y:S02]  /*c1e0*/  FADD.FTZ R0, R189, R146 ;  /* 0x00000092bd007221 */ /* 0x004fe40000010000 */
[--C-:B------:R-:W-:Y:S02]  /*c1f0*/  FFMA.FTZ R189, R209, c[0x0][0x2d0], -R135.reuse ;  /* 0x0000b400d1bd7a23 */ /* 0x100fe40000010887 */
[----:B------:R-:W-:Y:S02]  /*c200*/  FADD.FTZ R151, R145, R0 ;  /* 0x0000000091977221 */ /* 0x000fe40000010000 */
[----:B------:R-:W-:Y:S02]  /*c210*/  LDSM.16.MT88.4 R144, [R218+0x1000] ;  /* 0x00100000da90783b */ /* 0x000fe40000004200 */
[--C-:B------:R-:W-:Y:S01]  /*c220*/  FFMA.FTZ R0, R203, c[0x0][0x2d0], -R135.reuse ;  /* 0x0000b400cb007a23 */ /* 0x100fe20000010887 */
[----:B------:R-:W-:Y:S10]  /*c230*/  MUFU.EX2 R189, R189 ;  /* 0x000000bd00bd7308 */ /* 0x000ff40000000800 */
[----:B------:R2:W4:Y:S01]  /*c240*/  MUFU.EX2 R158, R0 ;  /* 0x00000000009e7308 */ /* 0x0005220000000800 */
[C---:B-1----:R-:W-:Y:S08]  /*c250*/  HMMA.16816.F32.BF16 R36, R136.reuse, R140, R36 ;  /* 0x0000008c8824723c */ /* 0x042ff00000041824 */
[C---:B------:R-:W-:Y:S01]  /*c260*/  HMMA.16816.F32.BF16 R40, R136.reuse, R142, R40 ;  /* 0x0000008e8828723c */ /* 0x040fe20000041828 */
[----:B------:R-:W1:Y:S03]  /*c270*/  LDSM.16.MT88.4 R140, [R218+0x3000] ;  /* 0x00300000da8c783b */ /* 0x000e660000004200 */
[--C-:B--2---:R-:W-:Y:S04]  /*c280*/  FFMA.FTZ R0, R202, c[0x0][0x2d0], -R135.reuse ;  /* 0x0000b400ca007a23 */ /* 0x104fe80000010887 */
[----:B------:R2:W1:Y:S04]  /*c290*/  MUFU.EX2 R167, R0 ;  /* 0x0000000000a77308 */ /* 0x0004680000000800 */
[--C-:B--2---:R-:W-:Y:S06]  /*c2a0*/  FFMA.FTZ R0, R204, c[0x0][0x2d0], -R188.reuse ;  /* 0x0000b400cc007a23 */ /* 0x104fec00000108bc */
[----:B------:R2:W-:Y:S01]  /*c2b0*/  MUFU.EX2 R157, R0 ;  /* 0x00000000009d7308 */ /* 0x0005e20000000800 */
[C---:B-1----:R-:W-:Y:S08]  /*c2c0*/  HMMA.16816.F32.BF16 R44, R136.reuse, R140, R44 ;  /* 0x0000008c882c723c */ /* 0x042ff0000004182c */
[C---:B------:R-:W-:Y:S01]  /*c2d0*/  HMMA.16816.F32.BF16 R48, R136.reuse, R142, R48 ;  /* 0x0000008e8830723c */ /* 0x040fe20000041830 */
[----:B------:R-:W1:Y:S03]  /*c2e0*/  LDSM.16.MT88.4 R140, [R221+0x3000] ;  /* 0x00300000dd8c783b */ /* 0x000e660000004200 */
[--C-:B--2---:R-:W-:Y:S02]  /*c2f0*/  FFMA.FTZ R0, R200, c[0x0][0x2d0], -R188.reuse ;  /* 0x0000b400c8007a23 */ /* 0x104fe400000108bc */
[----:B------:R-:W-:Y:S10]  /*c300*/  MUFU.EX2 R200, R2 ;  /* 0x0000000200c87308 */ /* 0x000ff40000000800 */
[----:B------:R2:W-:Y:S01]  /*c310*/  MUFU.EX2 R163, R0 ;  /* 0x0000000000a37308 */ /* 0x0005e20000000800 */
[C---:B-1----:R-:W-:Y:S08]  /*c320*/  HMMA.16816.F32.BF16 R52, R136.reuse, R140, R52 ;  /* 0x0000008c8834723c */ /* 0x042ff00000041834 */
[C---:B------:R-:W-:Y:S01]  /*c330*/  HMMA.16816.F32.BF16 R56, R136.reuse, R142, R56 ;  /* 0x0000008e8838723c */ /* 0x040fe20000041838 */
[----:B------:R-:W1:Y:S03]  /*c340*/  LDSM.16.MT88.4 R140, [R220+0x3000] ;  /* 0x00300000dc8c783b */ /* 0x000e660000004200 */
[--C-:B--2---:R-:W-:Y:S04]  /*c350*/  FFMA.FTZ R0, R205, c[0x0][0x2d0], -R135.reuse ;  /* 0x0000b400cd007a23 */ /* 0x104fe80000010887 */
[----:B------:R2:W1:Y:S04]  /*c360*/  MUFU.EX2 R166, R0 ;  /* 0x0000000000a67308 */ /* 0x0004680000000800 */
[----:B--2---:R-:W-:Y:S06]  /*c370*/  FFMA.FTZ R0, R199, c[0x0][0x2d0], -R135 ;  /* 0x0000b400c7007a23 */ /* 0x004fec0000010887 */
[----:B------:R2:W2:Y:S01]  /*c380*/  MUFU.EX2 R168, R0 ;  /* 0x0000000000a87308 */ /* 0x0004a20000000800 */
[C---:B-1----:R-:W-:Y:S08]  /*c390*/  HMMA.16816.F32.BF16 R60, R136.reuse, R140, R60 ;  /* 0x0000008c883c723c */ /* 0x042ff0000004183c */
[C---:B------:R-:W-:Y:S01]  /*c3a0*/  HMMA.16816.F32.BF16 R64, R136.reuse, R142, R64 ;  /* 0x0000008e8840723c */ /* 0x040fe20000041840 */
[----:B------:R-:W1:Y:S03]  /*c3b0*/  LDSM.16.MT88.4 R140, [R217+0x6000] ;  /* 0x00600000d98c783b */ /* 0x000e660000004200 */
[----:B--2---:R-:W-:Y:S04]  /*c3c0*/  FFMA.FTZ R0, R207, c[0x0][0x2d0], -R188 ;  /* 0x0000b400cf007a23 */ /* 0x004fe800000108bc */
[----:B------:R2:W-:Y:S04]  /*c3d0*/  MUFU.EX2 R162, R0 ;  /* 0x0000000000a27308 */ /* 0x0005e80000000800 */
[----:B--2---:R-:W-:Y:S01]  /*c3e0*/  FADD.FTZ R0, R150, R151 ;  /* 0x0000009796007221 */ /* 0x004fe20000010000 */
[C---:B-1----:R-:W-:Y:S03]  /*c3f0*/  HMMA.16816.F32.BF16 R68, R136.reuse, R140, R68 ;  /* 0x0000008c8844723c */ /* 0x042fe60000041844 */
[----:B------:R-:W-:Y:S02]  /*c400*/  FADD.FTZ R154, R149, R0 ;  /* 0x00000000959a7221 */ /* 0x000fe40000010000 */
[--C-:B------:R-:W-:Y:S02]  /*c410*/  FFMA.FTZ R0, R211, c[0x0][0x2d0], -R135.reuse ;  /* 0x0000b400d3007a23 */ /* 0x100fe40000010887 */
[----:B------:R-:W-:Y:S01]  /*c420*/  FADD.FTZ R154, R155, R154 ;  /* 0x0000009a9b9a7221 */ /* 0x000fe20000010000 */
[C---:B------:R-:W-:Y:S01]  /*c430*/  HMMA.16816.F32.BF16 R72, R136.reuse, R142, R72 ;  /* 0x0000008e8848723c */ /* 0x040fe20000041848 */
[----:B------:R-:W1:Y:S01]  /*c440*/  LDSM.16.MT88.4 R140, [R218+0x6000] ;  /* 0x00600000da8c783b */ /* 0x000e620000004200 */
[----:B------:R-:W2:Y:S02]  /*c450*/  MUFU.EX2 R165, R0 ;  /* 0x0000000000a57308 */ /* 0x000ea40000000800 */
[----:B---3--:R-:W-:Y:S04]  /*c460*/  FADD.FTZ R2, R160, R154 ;  /* 0x0000009aa0027221 */ /* 0x008fe80000010000 */
[----:B----4-:R-:W-:Y:S04]  /*c470*/  FADD.FTZ R2, R158, R2 ;  /* 0x000000029e027221 */ /* 0x010fe80000010000 */
[----:B------:R-:W-:Y:S04]  /*c480*/  FADD.FTZ R2, R167, R2 ;  /* 0x00000002a7027221 */ /* 0x000fe80000010000 */
[----:B------:R-:W-:Y:S04]  /*c490*/  FADD.FTZ R2, R166, R2 ;  /* 0x00000002a6027221 */ /* 0x000fe80000010000 */
[----:B------:R-:W-:Y:S04]  /*c4a0*/  FADD.FTZ R2, R168, R2 ;  /* 0x00000002a8027221 */ /* 0x000fe80000010000 */
[----:B--2---:R-:W-:Y:S02]  /*c4b0*/  FADD.FTZ R2, R165, R2 ;  /* 0x00000002a5027221 */ /* 0x004fe40000010000 */
[----:B------:R-:W-:Y:S02]  /*c4c0*/  FFMA.FTZ R0, R164, c[0x0][0x2d0], -R188 ;  /* 0x0000b400a4007a23 */ /* 0x000fe400000108bc */
[----:B------:R-:W-:Y:S02]  /*c4d0*/  FADD.FTZ R2, R206, R2 ;  /* 0x00000002ce027221 */ /* 0x000fe40000010000 */
[----:B------:R2:W-:Y:S01]  /*c4e0*/  MUFU.EX2 R164, R0 ;  /* 0x0000000000a47308 */ /* 0x0005e20000000800 */
[C---:B-1----:R-:W-:Y:S08]  /*c4f0*/  HMMA.16816.F32.BF16 R76, R136.reuse, R140, R76 ;  /* 0x0000008c884c723c */ /* 0x042ff0000004184c */
[C---:B------:R-:W-:Y:S01]  /*c500*/  HMMA.16816.F32.BF16 R80, R136.reuse, R142, R80 ;  /* 0x0000008e8850723c */ /* 0x040fe20000041850 */
[----:B------:R-:W1:Y:S03]  /*c510*/  LDSM.16.MT88.4 R140, [R221+0x6000] ;  /* 0x00600000dd8c783b */ /* 0x000e660000004200 */
[----:B--2---:R-:W-:Y:S04]  /*c520*/  FFMA.FTZ R0, R175, c[0x0][0x2d0], -R188 ;  /* 0x0000b400af007a23 */ /* 0x004fe800000108bc */
[----:B------:R2:W-:Y:S04]  /*c530*/  MUFU.EX2 R204, R0 ;  /* 0x0000000000cc7308 */ /* 0x0005e80000000800 */
[--C-:B--2---:R-:W-:Y:S06]  /*c540*/  FFMA.FTZ R0, R214, c[0x0][0x2d0], -R135.reuse ;  /* 0x0000b400d6007a23 */ /* 0x104fec0000010887 */
[----:B------:R2:W3:Y:S01]  /*c550*/  MUFU.EX2 R205, R0 ;  /* 0x0000000000cd7308 */ /* 0x0004e20000000800 */
[C---:B-1----:R-:W-:Y:S08]  /*c560*/  HMMA.16816.F32.BF16 R84, R136.reuse, R140, R84 ;  /* 0x0000008c8854723c */ /* 0x042ff00000041854 */
[C---:B------:R-:W-:Y:S01]  /*c570*/  HMMA.16816.F32.BF16 R88, R136.reuse, R142, R88 ;  /* 0x0000008e8858723c */ /* 0x040fe20000041858 */
[----:B------:R-:W1:Y:S03]  /*c580*/  LDSM.16.MT88.4 R140, [R220+0x6000] ;  /* 0x00600000dc8c783b */ /* 0x000e660000004200 */
[----:B--2---:R-:W-:Y:S02]  /*c590*/  FFMA.FTZ R0, R213, c[0x0][0x2d0], -R135 ;  /* 0x0000b400d5007a23 */ /* 0x004fe40000010887 */
[----:B---3--:R-:W-:Y:S02]  /*c5a0*/  FADD.FTZ R2, R205, R2 ;  /* 0x00000002cd027221 */ /* 0x008fe40000010000 */
[----:B------:R2:W3:Y:S01]  /*c5b0*/  MUFU.EX2 R207, R0 ;  /* 0x0000000000cf7308 */ /* 0x0004e20000000800 */
[C---:B-1----:R-:W-:Y:S03]  /*c5c0*/  HMMA.16816.F32.BF16 R92, R136.reuse, R140, R92 ;  /* 0x0000008c885c723c */ /* 0x042fe6000004185c */
[----:B--2---:R-:W-:Y:S02]  /*c5d0*/  FFMA.FTZ R0, R215, c[0x0][0x2d0], -R188 ;  /* 0x0000b400d7007a23 */ /* 0x004fe400000108bc */
[----:B---3--:R-:W-:Y:S04]  /*c5e0*/  FADD.FTZ R2, R207, R2 ;  /* 0x00000002cf027221 */ /* 0x008fe80000010000 */
[----:B------:R1:W-:Y:S01]  /*c5f0*/  MUFU.EX2 R203, R0 ;  /* 0x0000000000cb7308 */ /* 0x0003e20000000800 */
[C---:B------:R-:W-:Y:S01]  /*c600*/  HMMA.16816.F32.BF16 R96, R136.reuse, R142, R96 ;  /* 0x0000008e8860723c */ /* 0x040fe20000041860 */
[----:B------:R-:W2:Y:S02]  /*c610*/  LDSM.16.MT88.4 R140, [R217+0x9000] ;  /* 0x00900000d98c783b */ /* 0x000ea40000004200 */
[----:B------:R-:W-:Y:S02]  /*c620*/  FADD.FTZ R2, R200, R2 ;  /* 0x00000002c8027221 */ /* 0x000fe40000010000 */
[--C-:B-1----:R-:W-:Y:S04]  /*c630*/  FFMA.FTZ R0, R174, c[0x0][0x2d0], -R188.reuse ;  /* 0x0000b400ae007a23 */ /* 0x102fe800000108bc */
[----:B------:R1:W-:Y:S01]  /*c640*/  MUFU.EX2 R202, R0 ;  /* 0x0000000000ca7308 */ /* 0x0003e20000000800 */
[C---:B--2---:R-:W-:Y:S08]  /*c650*/  HMMA.16816.F32.BF16 R100, R136.reuse, R140, R100 ;  /* 0x0000008c8864723c */ /* 0x044ff00000041864 */
[C---:B------:R-:W-:Y:S01]  /*c660*/  HMMA.16816.F32.BF16 R104, R136.reuse, R142, R104 ;  /* 0x0000008e8868723c */ /* 0x040fe20000041868 */
[----:B------:R-:W2:Y:S03]  /*c670*/  LDSM.16.MT88.4 R140, [R218+0x9000] ;  /* 0x00900000da8c783b */ /* 0x000ea60000004200 */
[----:B-1----:R-:W-:Y:S02]  /*c680*/  FADD.FTZ R0, R153, R3 ;  /* 0x0000000399007221 */ /* 0x002fe40000010000 */
[--C-:B------:R-:W-:Y:S04]  /*c690*/  FFMA.FTZ R3, R170, c[0x0][0x2d0], -R135.reuse ;  /* 0x0000b400aa037a23 */ /* 0x100fe80000010887 */
[----:B------:R1:W3:Y:S02]  /*c6a0*/  MUFU.EX2 R199, R3 ;  /* 0x0000000300c77308 */ /* 0x0002e40000000800 */
[----:B-1----:R-:W-:Y:S02]  /*c6b0*/  FFMA.FTZ R3, R173, c[0x0][0x2d0], -R188 ;  /* 0x0000b400ad037a23 */ /* 0x002fe400000108bc */
[----:B---3--:R-:W-:Y:S06]  /*c6c0*/  FADD.FTZ R2, R199, R2 ;  /* 0x00000002c7027221 */ /* 0x008fec0000010000 */
[----:B------:R-:W-:Y:S01]  /*c6d0*/  MUFU.EX2 R3, R3 ;  /* 0x0000000300037308 */ /* 0x000fe20000000800 */
[C---:B--2---:R-:W-:Y:S03]  /*c6e0*/  HMMA.16816.F32.BF16 R108, R136.reuse, R140, R108 ;  /* 0x0000008c886c723c */ /* 0x044fe6000004186c */
[----:B------:R-:W-:Y:S05]  /*c6f0*/  FADD.FTZ R2, R198, R2 ;  /* 0x00000002c6027221 */ /* 0x000fea0000010000 */
        /* <DEDUP_REMOVED lines=9> */
[----:B------:R-:W-:Y:S02]  /*c790*/  F2FP.BF16.PACK_AB R137, R153, R148 ;  /* 0x000000949989723e */ /* 0x000fe400000010ff */
[----:B------:R-:W-:Y:S01]  /*c7a0*/  LDSM.16.MT88.4 R148, [R221+0x1800] ;  /* 0x00180000dd94783b */ /* 0x000fe20000004200 */
[----:B------:R-:W-:Y:S01]  /*c7b0*/  F2FP.BF16.PACK_AB R138, R160, R155 ;  /* 0x0000009ba08a723e */ /* 0x000fe200000010ff */
[--C-:B------:R-:W-:Y:S01]  /*c7c0*/  FFMA.FTZ R153, R184, c[0x0][0x2d0], -R135.reuse ;  /* 0x0000b400b8997a23 */ /* 0x100fe20000010887 */
[----:B------:R-:W-:Y:S01]  /*c7d0*/  F2FP.BF16.PACK_AB R139, R159, R156 ;  /* 0x0000009c9f8b723e */ /* 0x000fe200000010ff */
[----:B------:R-:W-:Y:S02]  /*c7e0*/  FADD.FTZ R156, R156, R0 ;  /* 0x000000009c9c7221 */ /* 0x000fe40000010000 */
[----:B------:R2:W3:Y:S01]  /*c7f0*/  MUFU.EX2 R196, R153 ;  /* 0x0000009900c47308 */ /* 0x0004e20000000800 */
[----:B------:R-:W-:Y:S01]  /*c800*/  FFMA.FTZ R135, R208, c[0x0][0x2d0], -R135 ;  /* 0x0000b400d0877a23 */ /* 0x000fe20000010887 */
[----:B------:R-:W-:Y:S01]  /*c810*/  LDSM.16.MT88.4 R184, [R218+0x5800] ;  /* 0x00580000dab8783b */ /* 0x000fe20000004200 */
[--C-:B------:R-:W-:Y:S02]  /*c820*/  FFMA.FTZ R160, R169, c[0x0][0x2d0], -R188.reuse ;  /* 0x0000b400a9a07a23 */ /* 0x100fe400000108bc */
[----:B------:R-:W-:Y:S05]  /*c830*/  FFMA.FTZ R0, R181, c[0x0][0x2d0], -R188 ;  /* 0x0000b400b5007a23 */ /* 0x000fea00000108bc */
[----:B------:R-:W4:Y:S01]  /*c840*/  LDL R208, [R1] ;  /* 0x0000000001d07983 */ /* 0x000f220000100800 */
[----:B------:R-:W-:Y:S10]  /*c850*/  MUFU.EX2 R135, R135 ;  /* 0x0000008700877308 */ /* 0x000ff40000000800 */
[----:B------:R3:W3:Y:S01]  /*c860*/  MUFU.EX2 R195, R0 ;  /* 0x0000000000c37308 */ /* 0x0006e20000000800 */
[C---:B-1----:R-:W-:Y:S01]  /*c870*/  HMMA.16816.F32.BF16 R4, R136.reuse, R140, R4 ;  /* 0x0000008c8804723c */ /* 0x042fe20000041804 */
[----:B--2---:R-:W-:Y:S02]  /*c880*/  LDSM.16.MT88.4 R152, [R221+0x2000] ;  /* 0x00200000dd98783b */ /* 0x004fe40000004200 */
[----:B---3--:R-:W-:Y:S04]  /*c890*/  FADD.FTZ R2, R196, R2 ;  /* 0x00000002c4027221 */ /* 0x008fe80000010000 */
[----:B------:R-:W-:Y:S01]  /*c8a0*/  FADD.FTZ R2, R191, R2 ;  /* 0x00000002bf027221 */ /* 0x000fe20000010000 */
[C---:B------:R-:W-:Y:S01]  /*c8b0*/  HMMA.16816.F32.BF16 R8, R136.reuse, R142, R8 ;  /* 0x0000008e8808723c */ /* 0x040fe20000041808 */
[----:B------:R-:W1:Y:S03]  /*c8c0*/  LDSM.16.MT88.4 R140, [R218+0x800] ;  /* 0x00080000da8c783b */ /* 0x000e660000004200 */
[--C-:B------:R-:W-:Y:S04]  /*c8d0*/  FFMA.FTZ R0, R180, c[0x0][0x2d0], -R188.reuse ;  /* 0x0000b400b4007a23 */ /* 0x100fe800000108bc */
[----:B------:R2:W3:Y:S01]  /*c8e0*/  MUFU.EX2 R197, R0 ;  /* 0x0000000000c57308 */ /* 0x0004e20000000800 */
[C---:B-1----:R-:W-:Y:S03]  /*c8f0*/  HMMA.16816.F32.BF16 R12, R136.reuse, R140, R12 ;  /* 0x0000008c880c723c */ /* 0x042fe6000004180c */
[--C-:B--2---:R-:W-:Y:S06]  /*c900*/  FFMA.FTZ R0, R177, c[0x0][0x2d0], -R188.reuse ;  /* 0x0000b400b1007a23 */ /* 0x104fec00000108bc */
[----:B------:R1:W2:Y:S01]  /*c910*/  MUFU.EX2 R194, R0 ;  /* 0x0000000000c27308 */ /* 0x0002a20000000800 */
[C---:B------:R-:W-:Y:S01]  /*c920*/  HMMA.16816.F32.BF16 R16, R136.reuse, R142, R16 ;  /* 0x0000008e8810723c */ /* 0x040fe20000041810 */
[----:B------:R-:W2:Y:S02]  /*c930*/  LDSM.16.MT88.4 R140, [R221+0x800] ;  /* 0x00080000dd8c783b */ /* 0x000ea40000004200 */
[--C-:B-1----:R-:W-:Y:S06]  /*c940*/  FFMA.FTZ R0, R176, c[0x0][0x2d0], -R188.reuse ;  /* 0x0000b400b0007a23 */ /* 0x102fec00000108bc */
[----:B------:R-:W-:Y:S03]  /*c950*/  LDSM.16.MT88.4 R176, [R217+0x5800] ;  /* 0x00580000d9b0783b */ /* 0x000fe60000004200 */
[----:B------:R-:W-:Y:S01]  /*c960*/  FFMA.FTZ R188, R134, c[0x0][0x2d0], -R188 ;  /* 0x0000b40086bc7a23 */ /* 0x000fe200000108bc */
[----:B------:R1:W1:Y:S10]  /*c970*/  MUFU.EX2 R193, R0 ;  /* 0x0000000000c17308 */ /* 0x0002740000000800 */
[----:B------:R3:W-:Y:S01]  /*c980*/  MUFU.EX2 R134, R160 ;  /* 0x000000a000867308 */ /* 0x0007e20000000800 */
[C---:B--2---:R-:W-:Y:S09]  /*c990*/  HMMA.16816.F32.BF16 R20, R136.reuse, R140, R20 ;  /* 0x0000008c8814723c */ /* 0x044ff20000041814 */
[----:B------:R-:W2:Y:S01]  /*c9a0*/  MUFU.EX2 R188, R188 ;  /* 0x000000bc00bc7308 */ /* 0x000ea20000000800 */
[C---:B------:R-:W-:Y:S01]  /*c9b0*/  HMMA.16816.F32.BF16 R24, R136.reuse, R142, R24 ;  /* 0x0000008e8818723c */ /* 0x040fe20000041818 */
[----:B------:R-:W2:Y:S02]  /*c9c0*/  LDSM.16.MT88.4 R140, [R220+0x800] ;  /* 0x00080000dc8c783b */ /* 0x000ea40000004200 */
[----:B-1----:R-:W-:Y:S04]  /*c9d0*/  FADD.FTZ R0, R159, R156 ;  /* 0x0000009c9f007221 */ /* 0x002fe80000010000 */
[----:B------:R-:W-:Y:S05]  /*c9e0*/  FADD.FTZ R0, R157, R0 ;  /* 0x000000009d007221 */ /* 0x000fea0000010000 */
[----:B------:R-:W-:Y:S04]  /*c9f0*/  FADD.FTZ R0, R163, R0 ;  /* 0x00000000a3007221 */ /* 0x000fe80000010000 */
[----:B------:R-:W-:Y:S04]  /*ca00*/  FADD.FTZ R0, R161, R0 ;  /* 0x00000000a1007221 */ /* 0x000fe80000010000 */
[----:B------:R-:W-:Y:S04]  /*ca10*/  FADD.FTZ R0, R162, R0 ;  /* 0x00000000a2007221 */ /* 0x000fe80000010000 */
[----:B------:R-:W-:Y:S04]  /*ca20*/  FADD.FTZ R0, R164, R0 ;  /* 0x00000000a4007221 */ /* 0x000fe80000010000 */
[----:B------:R-:W-:Y:S04]  /*ca30*/  FADD.FTZ R0, R204, R0 ;  /* 0x00000000cc007221 */ /* 0x000fe80000010000 */
[----:B------:R-:W-:Y:S04]  /*ca40*/  FADD.FTZ R0, R203, R0 ;  /* 0x00000000cb007221 */ /* 0x000fe80000010000 */
[----:B------:R-:W-:Y:S04]  /*ca50*/  FADD.FTZ R0, R202, R0 ;  /* 0x00000000ca007221 */ /* 0x000fe80000010000 */
[----:B------:R-:W-:Y:S01]  /*ca60*/  FADD.FTZ R0, R195, R0 ;  /* 0x00000000c3007221 */ /* 0x000fe20000010000 */
[C---:B--2---:R-:W-:Y:S03]  /*ca70*/  HMMA.16816.F32.BF16 R28, R136.reuse, R140, R28 ;  /* 0x0000008c881c723c */ /* 0x044fe6000004181c */
[----:B---3--:R-:W-:Y:S04]  /*ca80*/  FADD.FTZ R0, R197, R0 ;  /* 0x00000000c5007221 */ /* 0x008fe80000010000 */
[----:B------:R-:W-:Y:S01]  /*ca90*/  FADD.FTZ R0, R194, R0 ;  /* 0x00000000c2007221 */ /* 0x000fe20000010000 */
[C---:B------:R-:W-:Y:S01]  /*caa0*/  HMMA.16816.F32.BF16 R32, R136.reuse, R142, R32 ;  /* 0x0000008e8820723c */ /* 0x040fe20000041820 */
[----:B------:R-:W1:Y:S03]  /*cab0*/  LDSM.16.MT88.4 R140, [R217+0x3800] ;  /* 0x00380000d98c783b */ /* 0x000e660000004200 */
[----:B------:R-:W-:Y:S04]  /*cac0*/  FADD.FTZ R0, R193, R0 ;  /* 0x00000000c1007221 */ /* 0x000fe80000010000 */
[C---:B-1----:R-:W-:Y:S08]  /*cad0*/  HMMA.16816.F32.BF16 R36, R136.reuse, R140, R36 ;  /* 0x0000008c8824723c */ /* 0x042ff00000041824 */
[C---:B------:R-:W-:Y:S01]  /*cae0*/  HMMA.16816.F32.BF16 R40, R136.reuse, R142, R40 ;  /* 0x0000008e8828723c */ /* 0x040fe20000041828 */
[----:B------:R-:W1:Y:S07]  /*caf0*/  LDSM.16.MT88.4 R140, [R218+0x3800] ;  /* 0x00380000da8c783b */ /* 0x000e6e0000004200 */
[C---:B-1----:R-:W-:Y:S08]  /*cb00*/  HMMA.16816.F32.BF16 R44, R136.reuse, R140, R44 ;  /* 0x0000008c882c723c */ /* 0x042ff0000004182c */
[C---:B------:R-:W-:Y:S01]  /*cb10*/  HMMA.16816.F32.BF16 R48, R136.reuse, R142, R48 ;  /* 0x0000008e8830723c */ /* 0x040fe20000041830 */
[----:B------:R-:W1:Y:S02]  /*cb20*/  LDSM.16.MT88.4 R140, [R221+0x3800] ;  /* 0x00380000dd8c783b */ /* 0x000e640000004200 */
[----:B----4-:R-:W-:Y:S02]  /*cb30*/  ISETP.GT.AND P0, PT, R201, R208, PT ;  /* 0x000000d0c900720c */ /* 0x010fe40003f04270 */
[----:B------:R-:W-:Y:S03]  /*cb40*/  MOV R201, R252 ;  /* 0x000000fc00c97202 */ /* 0x000fe60000000f00 */
        /* <DEDUP_REMOVED lines=33> */
[----:B------:R-:W-:Y:S02]  /*cd60*/  F2FP.BF16.PACK_AB R138, R168, R166 ;  /* 0x000000a6a88a723e */ /* 0x000fe400000010ff */
[----:B------:R-:W-:Y:S05]  /*cd70*/  F2FP.BF16.PACK_AB R139, R162, R161 ;  /* 0x000000a1a28b723e */ /* 0x000fea00000010ff */
[----:B------:R-:W-:Y:S08]  /*cd80*/  LDSM.16.MT88.4 R160, [R221+0x2800] ;  /* 0x00280000dda0783b */ /* 0x000ff00000004200 */
[----:B------:R-:W-:Y:S01]  /*cd90*/  LDSM.16.MT88.4 R168, [R220+0x2800] ;  /* 0x00280000dca8783b */ /* 0x000fe20000004200 */
        /* <DEDUP_REMOVED lines=50> */
[----:B------:R-:W-:Y:S02]  /*d0c0*/  F2FP.BF16.PACK_AB R138, R207, R205 ;  /* 0x000000cdcf8a723e */ /* 0x000fe400000010ff */
[----:B------:R-:W-:Y:S07]  /*d0d0*/  F2FP.BF16.PACK_AB R139, R202, R203 ;  /* 0x000000cbca8b723e */ /* 0x000fee00000010ff */
[C---:B-1----:R-:W-:Y:S08]  /*d0e0*/  HMMA.16816.F32.BF16 R4, R136.reuse, R140, R4 ;  /* 0x0000008c8804723c */ /* 0x042ff00000041804 */
[C---:B------:R-:W-:Y:S01]  /*d0f0*/  HMMA.16816.F32.BF16 R8, R136.reuse, R142, R8 ;  /* 0x0000008e8808723c */ /* 0x040fe20000041808 */
[----:B------:R-:W1:Y:S07]  /*d100*/  LDSM.16.MT88.4 R140, [R220+0x1800] ;  /* 0x00180000dc8c783b */ /* 0x000e6e0000004200 */
[C---:B--2---:R-:W-:Y:S08]  /*d110*/  HMMA.16816.F32.BF16 R12, R136.reuse, R144, R12 ;  /* 0x00000090880c723c */ /* 0x044ff0000004180c */
[C---:B------:R-:W-:Y:S01]  /*d120*/  HMMA.16816.F32.BF16 R16, R136.reuse, R146, R16 ;  /* 0x000000928810723c */ /* 0x040fe20000041810 */
[----:B------:R-:W2:Y:S07]  /*d130*/  LDSM.16.MT88.4 R144, [R217+0x4800] ;  /* 0x00480000d990783b */ /* 0x000eae0000004200 */
[C---:B------:R-:W-:Y:S08]  /*d140*/  HMMA.16816.F32.BF16 R20, R136.reuse, R148, R20 ;  /* 0x000000948814723c */ /* 0x040ff00000041814 */
        /* <DEDUP_REMOVED lines=39> */
[----:B------:R-:W-:Y:S01]  /*d3c0*/  HMMA.16816.F32.BF16 R128, R136, R142, R128 ;  /* 0x0000008e8880723c */ /* 0x000fe20000041880 */
[----:B------:R-:W1:Y:S06]  /*d3d0*/  LDSM.16.MT88.4 R140, [R220+0x2000] ;  /* 0x00200000dc8c783b */ /* 0x000e6c0000004200 */
[----:B------:R-:W-:Y:S02]  /*d3e0*/  F2FP.BF16.PACK_AB R136, R199, R200 ;  /* 0x000000c8c788723e */ /* 0x000fe400000010ff */
[----:B------:R-:W-:Y:S03]  /*d3f0*/  F2FP.BF16.PACK_AB R137, R197, R195 ;  /* 0x000000c3c589723e */ /* 0x000fe600000010ff */
[----:B------:R-:W-:Y:S02]  /*d400*/  F2FP.BF16.PACK_AB R138, R196, R198 ;  /* 0x000000c6c48a723e */ /* 0x000fe400000010ff */
[----:B------:R-:W-:Y:S07]  /*d410*/  F2FP.BF16.PACK_AB R139, R193, R194 ;  /* 0x000000c2c18b723e */ /* 0x000fee00000010ff */
[C---:B--2---:R-:W-:Y:S08]  /*d420*/  HMMA.16816.F32.BF16 R4, R136.reuse, R144, R4 ;  /* 0x000000908804723c */ /* 0x044ff00000041804 */
[C---:B------:R-:W-:Y:S01]  /*d430*/  HMMA.16816.F32.BF16 R8, R136.reuse, R146, R8 ;  /* 0x000000928808723c */ /* 0x040fe20000041808 */
[----:B------:R-:W2:Y:S07]  /*d440*/  LDSM.16.MT88.4 R144, [R217+0x5000] ;  /* 0x00500000d990783b */ /* 0x000eae0000004200 */
[C---:B---3--:R-:W-:Y:S08]  /*d450*/  HMMA.16816.F32.BF16 R12, R136.reuse, R148, R12 ;  /* 0x00000094880c723c */ /* 0x048ff0000004180c */
[C---:B------:R-:W-:Y:S01]  /*d460*/  HMMA.16816.F32.BF16 R16, R136.reuse, R150, R16 ;  /* 0x000000968810723c */ /* 0x040fe20000041810 */
[----:B------:R-:W3:Y:S07]  /*d470*/  LDSM.16.MT88.4 R148, [R221+0x5000] ;  /* 0x00500000dd94783b */ /* 0x000eee0000004200 */
[C---:B------:R-:W-:Y:S08]  /*d480*/  HMMA.16816.F32.BF16 R20, R136.reuse, R152, R20 ;  /* 0x000000988814723c */ /* 0x040ff00000041814 */
        /* <DEDUP_REMOVED lines=10> */
[----:B------:R-:W2:Y:S07]  /*d530*/  LDSM.16.MT88.4 R156, [R221+0x8000] ;  /* 0x00800000dd9c783b */ /* 0x000eae0000004200 */
[C---:B---3--:R-:W-:Y:S08]  /*d540*/  HMMA.16816.F32.BF16 R52, R136.reuse, R148, R52 ;  /* 0x000000948834723c */ /* 0x048ff00000041834 */
[C---:B------:R-:W-:Y:S01]  /*d550*/  HMMA.16816.F32.BF16 R56, R136.reuse, R150, R56 ;  /* 0x000000968838723c */ /* 0x040fe20000041838 */
[----:B------:R-:W3:Y:S07]  /*d560*/  LDSM.16.MT88.4 R148, [R220+0x8000] ;  /* 0x00800000dc94783b */ /* 0x000eee0000004200 */
[C---:B----4-:R-:W-:Y:S08]  /*d570*/  HMMA.16816.F32.BF16 R60, R136.reuse, R152, R60 ;  /* 0x00000098883c723c */ /* 0x050ff0000004183c */
[C---:B------:R-:W-:Y:S01]  /*d580*/  HMMA.16816.F32.BF16 R64, R136.reuse, R154, R64 ;  /* 0x0000009a8840723c */ /* 0x040fe20000041840 */
[----:B------:R-:W-:Y:S07]  /*d590*/  LDSM.16.MT88.4 R152, [R218+0xb000] ;  /* 0x00b00000da98783b */ /* 0x000fee0000004200 */
        /* <DEDUP_REMOVED lines=8> */
[----:B------:R-:W4:Y:S07]  /*d620*/  LDSM.16.MT88.4 R156, [R220+0xb000] ;  /* 0x00b00000dc9c783b */ /* 0x000f2e0000004200 */
[C---:B---3--:R-:W-:Y:S08]  /*d630*/  HMMA.16816.F32.BF16 R92, R136.reuse, R148, R92 ;  /* 0x00000094885c723c */ /* 0x048ff0000004185c */
[C---:B------:R-:W-:Y:S01]  /*d640*/  HMMA.16816.F32.BF16 R96, R136.reuse, R150, R96 ;  /* 0x000000968860723c */ /* 0x040fe20000041860 */
[----:B------:R-:W3:Y:S07]  /*d650*/  LDSM.16.MT88.4 R148, [R217+0x2800] ;  /* 0x00280000d994783b */ /* 0x000eee0000004200 */
[C---:B-1----:R-:W-:Y:S08]  /*d660*/  HMMA.16816.F32.BF16 R100, R136.reuse, R140, R100 ;  /* 0x0000008c8864723c */ /* 0x042ff00000041864 */
[C---:B------:R-:W-:Y:S08]  /*d670*/  HMMA.16816.F32.BF16 R104, R136.reuse, R142, R104 ;  /* 0x0000008e8868723c */ /* 0x040ff00000041868 */
[C---:B------:R-:W-:Y:S08]  /*d680*/  HMMA.16816.F32.BF16 R108, R136.reuse, R152, R108 ;  /* 0x00000098886c723c */ /* 0x040ff0000004186c */
[C---:B------:R-:W-:Y:S01]  /*d690*/  HMMA.16816.F32.BF16 R112, R136.reuse, R154, R112 ;  /* 0x0000009a8870723c */ /* 0x040fe20000041870 */
[----:B------:R-:W1:Y:S07]  /*d6a0*/  LDSM.16.MT88.4 R152, [R218+0x2800] ;  /* 0x00280000da98783b */ /* 0x000e6e0000004200 */
[C---:B--2---:R-:W-:Y:S08]  /*d6b0*/  HMMA.16816.F32.BF16 R116, R136.reuse, R144, R116 ;  /* 0x000000908874723c */ /* 0x044ff00000041874 */
[C---:B------:R-:W-:Y:S08]  /*d6c0*/  HMMA.16816.F32.BF16 R120, R136.reuse, R146, R120 ;  /* 0x000000928878723c */ /* 0x040ff00000041878 */
[C---:B----4-:R-:W-:Y:S08]  /*d6d0*/  HMMA.16816.F32.BF16 R124, R136.reuse, R156, R124 ;  /* 0x0000009c887c723c */ /* 0x050ff0000004187c */
[----:B------:R-:W-:Y:S07]  /*d6e0*/  HMMA.16816.F32.BF16 R128, R136, R158, R128 ;  /* 0x0000009e8880723c */ /* 0x000fee0000041880 */
[----:B------:R-:W-:Y:S02]  /*d6f0*/  F2FP.BF16.PACK_AB R136, R192, R191 ;  /* 0x000000bfc088723e */ /* 0x000fe400000010ff */
[----:B------:R-:W-:Y:S03]  /*d700*/  F2FP.BF16.PACK_AB R137, R190, R3 ;  /* 0x00000003be89723e */ /* 0x000fe600000010ff */
[----:B------:R-:W-:Y:S01]  /*d710*/  F2FP.BF16.PACK_AB R138, R135, R189 ;  /* 0x000000bd878a723e */ /* 0x000fe200000010ff */
[----:B------:R-:W-:Y:S01]  /*d720*/  FADD.FTZ R3, R3, R0 ;  /* 0x0000000003037221 */ /* 0x000fe20000010000 */
[----:B------:R-:W-:Y:S01]  /*d730*/  F2FP.BF16.PACK_AB R139, R188, R134 ;  /* 0x00000086bc8b723e */ /* 0x000fe200000010ff */
[----:B------:R-:W-:Y:S02]  /*d740*/  FADD.FTZ R0, R192, R2 ;  /* 0x00000002c0007221 */ /* 0x000fe40000010000 */
[----:B------:R-:W-:Y:S02]  /*d750*/  FADD.FTZ R3, R190, R3 ;  /* 0x00000003be037221 */ /* 0x000fe40000010000 */
[----:B------:R-:W-:Y:S02]  /*d760*/  FADD.FTZ R2, R189, R0 ;  /* 0x00000000bd027221 */ /* 0x000fe40000010000 */
[C---:B---3--:R-:W-:Y:S01]  /*d770*/  HMMA.16816.F32.BF16 R140, R136.reuse, R148, R4 ;  /* 0x00000094888c723c */ /* 0x048fe20000041804 */
[----:B------:R-:W2:Y:S02]  /*d780*/  LDSM.16.MT88.4 R4, [R221+0x5800] ;  /* 0x00580000dd04783b */ /* 0x000ea40000004200 */
[----:B------:R-:W-:Y:S01]  /*d790*/  FADD.FTZ R2, R135, R2 ;  /* 0x0000000287027221 */ /* 0x000fe20000010000 */
[----:B------:R-:W-:Y:S01]  /*d7a0*/  MOV R135, R133 ;  /* 0x0000008500877202 */ /* 0x000fe20000000f00 */
[----:B------:R-:W-:Y:S03]  /*d7b0*/  FADD.FTZ R0, R134, R3 ;  /* 0x0000000386007221 */ /* 0x000fe60000010000 */
[C---:B------:R-:W-:Y:S01]  /*d7c0*/  HMMA.16816.F32.BF16 R144, R136.reuse, R150, R8 ;  /* 0x000000968890723c */ /* 0x040fe20000041808 */
[----:B------:R-:W3:Y:S03]  /*d7d0*/  LDSM.16.MT88.4 R8, [R220+0x5800] ;  /* 0x00580000dc08783b */ /* 0x000ee60000004200 */
[----:B------:R-:W-:Y:S04]  /*d7e0*/  FADD.FTZ R0, R188, R0 ;  /* 0x00000000bc007221 */ /* 0x000fe80000010000 */
[C---:B-1----:R-:W-:Y:S01]  /*d7f0*/  HMMA.16816.F32.BF16 R148, R136.reuse, R152, R12 ;  /* 0x000000988894723c */ /* 0x042fe2000004180c */
[----:B------:R-:W1:Y:S07]  /*d800*/  LDSM.16.MT88.4 R12, [R217+0x8800] ;  /* 0x00880000d90c783b */ /* 0x000e6e0000004200 */
[C---:B------:R-:W-:Y:S01]  /*d810*/  HMMA.16816.F32.BF16 R152, R136.reuse, R154, R16 ;  /* 0x0000009a8898723c */ /* 0x040fe20000041810 */
[----:B------:R-:W4:Y:S07]  /*d820*/  LDSM.16.MT88.4 R16, [R218+0x8800] ;  /* 0x00880000da10783b */ /* 0x000f2e0000004200 */
[C---:B------:R-:W-:Y:S01]  /*d830*/  HMMA.16816.F32.BF16 R156, R136.reuse, R160, R20 ;  /* 0x000000a0889c723c */ /* 0x040fe20000041814 */
[----:B------:R-:W-:Y:S07]  /*d840*/  LDSM.16.MT88.4 R20, [R220+0x8800] ;  /* 0x00880000dc14783b */ /* 0x000fee0000004200 */
[C---:B------:R-:W-:Y:S01]  /*d850*/  HMMA.16816.F32.BF16 R160, R136.reuse, R162, R24 ;  /* 0x000000a288a0723c */ /* 0x040fe20000041818 */
[----:B------:R-:W-:Y:S07]  /*d860*/  LDSM.16.MT88.4 R24, [R217+0xb800] ;  /* 0x00b80000d918783b */ /* 0x000fee0000004200 */
[C---:B------:R-:W-:Y:S01]  /*d870*/  HMMA.16816.F32.BF16 R164, R136.reuse, R168, R28 ;  /* 0x000000a888a4723c */ /* 0x040fe2000004181c */
[----:B------:R-:W-:Y:S07]  /*d880*/  LDSM.16.MT88.4 R28, [R221+0xb800] ;  /* 0x00b80000dd1c783b */ /* 0x000fee0000004200 */
[C---:B------:R-:W-:Y:S01]  /*d890*/  HMMA.16816.F32.BF16 R168, R136.reuse, R170, R32 ;  /* 0x000000aa88a8723c */ /* 0x040fe20000041820 */
[----:B------:R-:W-:Y:S04]  /*d8a0*/  STL [R1+0x10], R2 ;  /* 0x0000100201007387 */ /* 0x000fe80000100800 */
[----:B------:R-:W-:Y:S03]  /*d8b0*/  STL [R1+0x14], R0 ;  /* 0x0000140001007387 */ /* 0x000fe60000100800 */
        /* <DEDUP_REMOVED lines=22> */
[C---:B------:R-:W-:Y:S08]  /*da20*/  HMMA.16816.F32.BF16 R112, R136.reuse, R10, R112 ;  /* 0x0000000a8870723c */ /* 0x040ff00000041870 */
[C---:B------:R-:W-:Y:S08]  /*da30*/  HMMA.16816.F32.BF16 R116, R136.reuse, R28, R116 ;  /* 0x0000001c8874723c */ /* 0x040ff00000041874 */
[C---:B------:R-:W-:Y:S08]  /*da40*/  HMMA.16816.F32.BF16 R120, R136.reuse, R30, R120 ;  /* 0x0000001e8878723c */ /* 0x040ff00000041878 */
[C---:B-1----:R-:W-:Y:S08]  /*da50*/  HMMA.16816.F32.BF16 R124, R136.reuse, R12, R124 ;  /* 0x0000000c887c723c */ /* 0x042ff0000004187c */
[----:B------:R-:W-:Y:S07]  /*da60*/  HMMA.16816.F32.BF16 R128, R136, R14, R128 ;  /* 0x0000000e8880723c */ /* 0x000fee0000041880 */
[----:B------:R-:W-:Y:S01]  /*da70*/  MOV R136, R132 ;  /* 0x0000008400887202 */ /* 0x000fe20000000f00 */
[----:B------:R-:W-:-:S05]  /*da80*/  @P0 BRA `(.L_x_2167) ;  /* 0xffffad9000000947 */ /* 0x000fca000383ffff */
.L_x_2166:
[----:B----4-:R-:W2:Y:S02]  /*da90*/  LDL R0, [R1+0x18] ;  /* 0x0000180001007983 */ /* 0x010ea40000100800 */
[----:B--2---:R-:W-:-:S13]  /*daa0*/  ISETP.GE.AND P0, PT, R252, R0, PT ;  /* 0x00000000fc00720c */ /* 0x004fda0003f06270 */
[----:B------:R-:W-:Y:S05]  /*dab0*/  @!P0 BRA `(.L_x_2168) ;  /* 0x00004f1000008947 */ /* 0x000fea0003800000 */
[----:B------:R-:W-:Y:S02]  /*dac0*/  MOV R135, R132 ;  /* 0x0000008400877202 */ /* 0x000fe40000000f00 */
[----:B------:R-:W-:Y:S02]  /*dad0*/  MOV R134, R133 ;  /* 0x0000008500867202 */ /* 0x000fe40000000f00 */
.L_x_2169:
[----:B-1----:R-:W2:Y:S01]  /*dae0*/  LDL R0, [R1+0xc] ;  /* 0x00000c0001007983 */ /* 0x002ea20000100800 */
[----:B------:R-:W-:Y:S04]  /*daf0*/  DEPBAR.LE SB0, 0x0 ;  /* 0x000080000000791a */ /* 0x000fe80000000000 */
[----:B------:R-:W3:Y:S01]  /*db00*/  LDL R14, [R1+0x34] ;  /* 0x00003400010e7983 */ /* 0x000ee20000100800 */
[----:B------:R-:W-:Y:S01]  /*db10*/  WARPSYNC 0xffffffff ;  /* 0xffffffff00007948 */ /* 0x000fe20003800000 */
[----:B------:R-:W-:Y:S02]  /*db20*/  IMAD.WIDE.U32 R12, R252, c[0x0][0x208], RZ ;  /* 0x00008200fc0c7a25 */ /* 0x000fe400078e00ff */
[----:B------:R-:W3:Y:S06]  /*db30*/  LDL.64 R2, [R1+0x28] ;  /* 0x0000280001027983 */ /* 0x000eec0000100a00 */
[----:B------:R-:W-:Y:S08]  /*db40*/  BAR.SYNC.DEFER_BLOCKING 0x0 ;  /* 0x0000000000007b1d */ /* 0x000ff00000010000 */
[----:B-----5:R-:W-:Y:S08]  /*db50*/  LDSM.16.M88.4 R48, [R223] ;  /* 0x00000000df30783b */ /* 0x020ff00000000200 */
[----:B------:R-:W1:Y:S08]  /*db60*/  LDSM.16.M88.4 R8, [R216] ;  /* 0x00000000d808783b */ /* 0x000e700000000200 */
[----:B------:R-:W4:Y:S08]  /*db70*/  LDSM.16.M88.4 R16, [R216+0x800] ;  /* 0x00080000d810783b */ /* 0x000f300000000200 */
[----:B------:R-:W2:Y:S08]  /*db80*/  LDSM.16.M88.4 R24, [R216+0x1000] ;  /* 0x00100000d818783b */ /* 0x000eb00000000200 */
[----:B------:R-:W2:Y:S08]  /*db90*/  LDSM.16.M88.4 R32, [R216+0x1800] ;  /* 0x00180000d820783b */ /* 0x000eb00000000200 */
[----:B------:R-:W2:Y:S01]  /*dba0*/  LDSM.16.M88.4 R40, [R216+0x2000] ;  /* 0x00200000d828783b */ /* 0x000ea20000000200 */
[C---:B-1----:R-:W-:Y:S07]  /*dbb0*/  HMMA.16816.F32.BF16 R4, R48.reuse, R8, RZ ;  /* 0x000000083004723c */ /* 0x042fee00000418ff */
[----:B------:R-:W1:Y:S01]  /*dbc0*/  LDSM.16.M88.4 R136, [R216+0x2800] ;  /* 0x00280000d888783b */ /* 0x000e620000000200 */
[C---:B------:R-:W-:Y:S07]  /*dbd0*/  HMMA.16816.F32.BF16 R8, R48.reuse, R10, RZ ;  /* 0x0000000a3008723c */ /* 0x040fee00000418ff */
[----:B------:R-:W-:Y:S08]  /*dbe0*/  LDSM.16.M88.4 R188, [R224] ;  /* 0x00000000e0bc783b */ /* 0x000ff00000000200 */
[----:B------:R-:W1:Y:S08]  /*dbf0*/  LDSM.16.M88.4 R192, [R227] ;  /* 0x00000000e3c0783b */ /* 0x000e700000000200 */
[----:B------:R-:W1:Y:S08]  /*dc00*/  LDSM.16.M88.4 R196, [R250] ;  /* 0x00000000fac4783b */ /* 0x000e700000000200 */
[----:B------:R-:W1:Y:S08]  /*dc10*/  LDSM.16.M88.4 R200, [R249] ;  /* 0x00000000f9c8783b */ /* 0x000e700000000200 */
[----:B------:R-:W1:Y:S08]  /*dc20*/  LDSM.16.M88.4 R204, [R248] ;  /* 0x00000000f8cc783b */ /* 0x000e700000000200 */
[----:B------:R-:W1:Y:S08]  /*dc30*/  LDSM.16.M88.4 R208, [R247] ;  /* 0x00000000f7d0783b */ /* 0x000e700000000200 */
[----:B------:R-:W1:Y:S01]  /*dc40*/  LDSM.16.M88.4 R212, [R246] ;  /* 0x00000000f6d4783b */ /* 0x000e620000000200 */
[C---:B--2---:R-:W-:Y:S02]  /*dc50*/  LOP3.LUT P4, RZ, R0.reuse, 0x2, RZ, 0xc0, !PT ;  /* 0x0000000200ff7812 */ /* 0x044fe4000788c0ff */
[----:B------:R-:W-:Y:S02]  /*dc60*/  LOP3.LUT P3, RZ, R0, 0x1, RZ, 0xc0, !PT ;  /* 0x0000000100ff7812 */ /* 0x000fe4000786c0ff */
[----:B------:R-:W-:Y:S05]  /*dc70*/  SHF.R.S32.HI R0, RZ, 0x1f, R252 ;  /* 0x0000001fff007819 */ /* 0x000fea00000114fc */
[----:B------:R-:W-:Y:S01]  /*dc80*/  IMAD R0, R0, c[0x0][0x208], RZ ;  /* 0x0000820000007a24 */ /* 0x000fe200078e02ff */
[----:B---3--:R-:W-:Y:S03]  /*dc90*/  MOV R3, R14 ;  /* 0x0000000e00037202 */ /* 0x008fe60000000f00 */
[----:B------:R-:W-:Y:S02]  /*dca0*/  IMAD R0, R252, c[0x0][0x20c], R0 ;  /* 0x00008300fc007a24 */ /* 0x000fe400078e0200 */
[----:B------:R-:W-:Y:S03]  /*dcb0*/  IMAD.WIDE.U32 R2, R12, 0x60, R2 ;  /* 0x000000600c027825 */ /* 0x000fe600078e0002 */
[----:B------:R-:W-:Y:S02]  /*dcc0*/  IADD3 R0, R13, R0, RZ ;  /* 0x000000000d007210 */ /* 0x000fe40007ffe0ff */
[C---:B----4-:R-:W-:Y:S03]  /*dcd0*/  HMMA.16816.F32.BF16 R12, R48.reuse, R16, RZ ;  /* 0x00000010300c723c */ /* 0x050fe600000418ff */
[----:B------:R-:W-:Y:S05]  /*dce0*/  IMAD R0, R0, 0x60, RZ ;  /* 0x0000006000007824 */ /* 0x000fea00078e02ff */
[C---:B------:R-:W-:Y:S01]  /*dcf0*/  HMMA.16816.F32.BF16 R16, R48.reuse, R18, RZ ;  /* 0x000000123010723c */ /* 0x040fe200000418ff */
[----:B------:R-:W-:Y:S03]  /*dd00*/  IADD3 R3, R3, R0, RZ ;  /* 0x0000000003037210 */ /* 0x000fe60007ffe0ff */
[C---:B------:R-:W-:Y:S02]  /*dd10*/  SHF.L.U32 R0, R2.reuse, 0x1, RZ ;  /* 0x0000000102007819 */ /* 0x040fe400000006ff */
[----:B------:R-:W-:Y:S02]  /*dd20*/  SHF.L.U64.HI R2, R2, 0x1, R3 ;  /* 0x0000000102027819 */ /* 0x000fe40000010203 */
[C---:B------:R-:W-:Y:S01]  /*dd30*/  HMMA.16816.F32.BF16 R20, R48.reuse, R24, RZ ;  /* 0x000000183014723c */ /* 0x040fe200000418ff */
[C---:B------:R-:W-:Y:S03]  /*dd40*/  IADD3 R132, P2, R0.reuse, c[0x0][0x1f8], RZ ;  /* 0x00007e0000847a10 */ /* 0x040fe60007f5e0ff */
[----:B------:R-:W-:Y:S02]  /*dd50*/  IADD3 R28, P1, R0, 0x80, RZ ;  /* 0x00000080001c7810 */ /* 0x000fe40007f3e0ff */
[----:B------:R-:W-:Y:S02]  /*dd60*/  IADD3.X R133, R2, c[0x0][0x1fc], RZ, P2, !PT ;  /* 0x00007f0002857a10 */ /* 0x000fe400017fe4ff */
[C---:B------:R-:W-:Y:S01]  /*dd70*/  HMMA.16816.F32.BF16 R24, R48.reuse, R26, RZ ;  /* 0x0000001a3018723c */ /* 0x040fe200000418ff */
[----:B------:R-:W-:Y:S02]  /*dd80*/  IADD3 R28, P0, R28, c[0x0][0x1f8], RZ ;  /* 0x00007e001c1c7a10 */ /* 0x000fe40007f1e0ff */
[----:B------:R-:W-:Y:S01]  /*dd90*/  @!PT LDS RZ, [RZ] ;  /* 0x00000000fffff984 */ /* 0x000fe20000000800 */
[----:B------:R-:W-:Y:S01]  /*dda0*/  @!PT LDS RZ, [RZ] ;  /* 0x00000000fffff984 */ /* 0x000fe20000000800 */
[----:B------:R-:W-:Y:S01]  /*ddb0*/  @!PT LDS RZ, [RZ] ;  /* 0x00000000fffff984 */ /* 0x000fe20000000800 */
[----:B------:R2:W-:Y:S01]  /*ddc0*/  LDGSTS.E.BYPASS.LTC128B.128 [R251+0x100], [R132.64], !P5 ;  /* 0x0010000084fb7fae */ /* 0x0005e2000e901d46 */
[----:B------:R-:W-:Y:S02]  /*ddd0*/  IADD3 R38, P2, R0, 0x100, RZ ;  /* 0x0000010000267810 */ /* 0x000fe40007f5e0ff */
[--C-:B------:R-:W-:Y:S02]  /*dde0*/  IADD3.X R29, RZ, c[0x0][0x1fc], R2.reuse, P0, P1 ;  /* 0x00007f00ff1d7a10 */ /* 0x100fe400007e2402 */
[----:B------:R-:W-:Y:S03]  /*ddf0*/  IADD3 R38, P0, R38, c[0x0][0x1f8], RZ ;  /* 0x00007e0026267a10 */ /* 0x000fe60007f1e0ff */
[----:B------:R3:W-:Y:S01]  /*de00*/  LDGSTS.E.BYPASS.LTC128B.128 [R251+0x3100], [R28.64], !P4 ;  /* 0x031000001cfb7fae */ /* 0x0007e2000e101d46 */
[--C-:B------:R-:W-:Y:S02]  /*de10*/  IADD3.X R39, RZ, c[0x0][0x1fc], R2.reuse, P0, P2 ;  /* 0x00007f00ff277a10 */ /* 0x100fe400007e4402 */
[----:B------:R-:W-:Y:S04]  /*de20*/  IADD3 R0, P1, R0, 0x180, RZ ;  /* 0x0000018000007810 */ /* 0x000fe80007f3e0ff */
[----:B------:R-:W-:Y:S01]  /*de30*/  IADD3 R36, P0, R0, c[0x0][0x1f8], RZ ;  /* 0x00007e0000247a10 */ /* 0x000fe20007f1e0ff */
[----:B------:R4:W-:Y:S01]  /*de40*/  LDGSTS.E.BYPASS.LTC128B.128 [R251+0x6100], [R38.64], !P3 ;  /* 0x0610000026fb7fae */ /* 0x0009e2000d901d46 */
[----:B------:R-:W-:Y:S02]  /*de50*/  MOV R0, c[0x0][0x208] ;  /* 0x0000820000007a02 */ /* 0x000fe40000000f00 */
[----:B------:R-:W-:Y:S02]  /*de60*/  IADD3.X R37, RZ, c[0x0][0x1fc], R2, P0, P1 ;  /* 0x00007f00ff257a10 */ /* 0x000fe400007e2402 */
[----:B------:R-:W-:Y:S03]  /*de70*/  SHF.L.U32 R3, R0, 0x6, RZ ;  /* 0x0000000600037819 */ /* 0x000fe600000006ff */
[----:B------:R4:W-:Y:S01]  /*de80*/  LDGSTS.E.BYPASS.LTC128B.128 [R251+0x9100], [R36.64], !P6 ;  /* 0x0910000024fb7fae */ /* 0x0009e2000f101d46 */
[----:B------:R-:W-:Y:S04]  /*de90*/  IADD3 R2, P1, R132, R3, RZ ;  /* 0x0000000384027210 */ /* 0x000fe80007f3e0ff */
[----:B--2---:R-:W-:Y:S01]  /*dea0*/  IADD3 R132, P0, R3, R2, RZ ;  /* 0x0000000203847210 */ /* 0x004fe20007f1e0ff */
[C---:B---3--:R-:W-:Y:S08]  /*deb0*/  HMMA.16816.F32.BF16 R28, R48.reuse, R32, RZ ;  /* 0x00000020301c723c */ /* 0x048ff000000418ff */
[C---:B------:R-:W-:Y:S08]  /*dec0*/  HMMA.16816.F32.BF16 R32, R48.reuse, R34, RZ ;  /* 0x000000223020723c */ /* 0x040ff000000418ff */
[C---:B----4-:R-:W-:Y:S08]  /*ded0*/  HMMA.16816.F32.BF16 R36, R48.reuse, R40, RZ ;  /* 0x000000283024723c */ /* 0x050ff000000418ff */
[C---:B------:R-:W-:Y:S08]  /*dee0*/  HMMA.16816.F32.BF16 R40, R48.reuse, R42, RZ ;  /* 0x0000002a3028723c */ /* 0x040ff000000418ff */
[C---:B-1----:R-:W-:Y:S07]  /*def0*/  HMMA.16816.F32.BF16 R44, R48.reuse, R136, RZ ;  /* 0x00000088302c723c */ /* 0x042fee00000418ff */
[----:B------:R-:W-:Y:S01]  /*df00*/  MOV R137, 0x6 ;  /* 0x0000000600897802 */ /* 0x000fe20000000f00 */
[----:B------:R-:W-:Y:S04]  /*df10*/  HMMA.16816.F32.BF16 R48, R48, R138, RZ ;  /* 0x0000008a3030723c */ /* 0x000fe800000418ff */
[----:B------:R-:W-:Y:S04]  /*df20*/  SHF.L.U64.HI R0, R0, R137, c[0x0][0x20c] ;  /* 0x0000830000007619 */ /* 0x000fe80000010289 */
[C---:B------:R-:W-:Y:S05]  /*df30*/  HMMA.16816.F32.BF16 R4, R188.reuse, R192, R4 ;  /* 0x000000c0bc04723c */ /* 0x040fea0000041804 */
[----:B------:R-:W-:Y:S03]  /*df40*/  IADD3.X R3, R133, R0, RZ, P1, !PT ;  /* 0x0000000085037210 */ /* 0x000fe60000ffe4ff */
[C---:B------:R-:W-:Y:S02]  /*df50*/  HMMA.16816.F32.BF16 R8, R188.reuse, R194, R8 ;  /* 0x000000c2bc08723c */ /* 0x040fe40000041808 */
[----:B------:R1:W-:Y:S02]  /*df60*/  LDGSTS.E.BYPASS.LTC128B.128 [R251+0x1100], [R2.64], !P5 ;  /* 0x0110000002fb7fae */ /* 0x0003e4000e901d46 */
[----:B------:R-:W-:Y:S04]  /*df70*/  IADD3.X R133, R0, R3, RZ, P0, !PT ;  /* 0x0000000300857210 */ /* 0x000fe800007fe4ff */
[C---:B------:R-:W-:Y:S02]  /*df80*/  HMMA.16816.F32.BF16 R12, R188.reuse, R196, R12 ;  /* 0x000000c4bc0c723c */ /* 0x040fe4000004180c */
[----:B------:R1:W-:Y:S06]  /*df90*/  LDGSTS.E.BYPASS.LTC128B.128 [R251+0x4100], [R2.64+0x80], !P4 ;  /* 0x0410008002fb7fae */ /* 0x0003ec000e101d46 */
[C---:B------:R-:W-:Y:S02]  /*dfa0*/  HMMA.16816.F32.BF16 R16, R188.reuse, R198, R16 ;  /* 0x000000c6bc10723c */ /* 0x040fe40000041810 */
[----:B------:R1:W-:Y:S06]  /*dfb0*/  LDGSTS.E.BYPASS.LTC128B.128 [R251+0x7100], [R2.64+0x100], !P3 ;  /* 0x0710010002fb7fae */ /* 0x0003ec000d901d46 */
[C---:B------:R-:W-:Y:S02]  /*dfc0*/  HMMA.16816.F32.BF16 R20, R188.reuse, R200, R20 ;  /* 0x000000c8bc14723c */ /* 0x040fe40000041814 */
[----:B------:R1:W-:Y:S06]  /*dfd0*/  LDGSTS.E.BYPASS.LTC128B.128 [R251+0xa100], [R2.64+0x180], !P6 ;  /* 0x0a10018002fb7fae */ /* 0x0003ec000f101d46 */
[C---:B------:R-:W-:Y:S02]  /*dfe0*/  HMMA.16816.F32.BF16 R24, R188.reuse, R202, R24 ;  /* 0x000000cabc18723c */ /* 0x040fe40000041818 */
[----:B------:R2:W-:Y:S06]  /*dff0*/  LDGSTS.E.BYPASS.LTC128B.128 [R251+0x2100], [R132.64], !P5 ;  /* 0x0210000084fb7fae */ /* 0x0005ec000e901d46 */
[C---:B------:R-:W-:Y:S02]  /*e000*/  HMMA.16816.F32.BF16 R28, R188.reuse, R204, R28 ;  /* 0x000000ccbc1c723c */ /* 0x040fe4000004181c */
[----:B------:R2:W-:Y:S06]  /*e010*/  LDGSTS.E.BYPASS.LTC128B.128 [R251+0x5100], [R132.64+0x80], !P4 ;  /* 0x0510008084fb7fae */ /* 0x0005ec000e101d46 */
[C---:B------:R-:W-:Y:S02]  /*e020*/  HMMA.16816.F32.BF16 R32, R188.reuse, R206, R32 ;  /* 0x000000cebc20723c */ /* 0x040fe40000041820 */
[----:B------:R2:W-:Y:S06]  /*e030*/  LDGSTS.E.BYPASS.LTC128B.128 [R251+0x8100], [R132.64+0x100], !P3 ;  /* 0x0810010084fb7fae */ /* 0x0005ec000d901d46 */
[C---:B------:R-:W-:Y:S02]  /*e040*/  HMMA.16816.F32.BF16 R36, R188.reuse, R208, R36 ;  /* 0x000000d0bc24723c */ /* 0x040fe40000041824 */
[----:B------:R2:W-:Y:S06]  /*e050*/  LDGSTS.E.BYPASS.LTC128B.128 [R251+0xb100], [R132.64+0x180], !P6 ;  /* 0x0b10018084fb7fae */ /* 0x0005ec000f101d46 */
[C---:B------:R-:W-:Y:S02]  /*e060*/  HMMA.16816.F32.BF16 R40, R188.reuse, R210, R40 ;  /* 0x000000d2bc28723c */ /* 0x040fe40000041828 */
[----:B------:R-:W-:Y:S06]  /*e070*/  LDSM.16.M88.4 R136, [R226] ;  /* 0x00000000e288783b */ /* 0x000fec0000000200 */
[C---:B------:R-:W-:Y:S02]  /*e080*/  HMMA.16816.F32.BF16 R44, R188.reuse, R212, R44 ;  /* 0x000000d4bc2c723c */ /* 0x040fe4000004182c */
[----:B------:R-:W3:Y:S06]  /*e090*/  LDSM.16.M88.4 R192, [R222] ;  /* 0x00000000dec0783b */ /* 0x000eec0000000200 */
[----:B------:R-:W-:Y:S02]  /*e0a0*/  HMMA.16816.F32.BF16 R48, R188, R214, R48 ;  /* 0x000000d6bc30723c */ /* 0x000fe40000041830 */
[----:B------:R-:W4:Y:S08]  /*e0b0*/  LDSM.16.M88.4 R196, [R222+0x800] ;  /* 0x00080000dec4783b */ /* 0x000f300000000200 */
[----:B------:R-:W1:Y:S08]  /*e0c0*/  LDSM.16.M88.4 R200, [R222+0x1000] ;  /* 0x00100000dec8783b */ /* 0x000e700000000200 */
[----:B------:R-:W0:Y:S08]  /*e0d0*/  LDGDEPBAR ;  /* 0x00000000000079af */ /* 0x000e300000000000 */
[----:B------:R-:W1:Y:S01]  /*e0e0*/  LDSM.16.M88.4 R204, [R222+0x1800] ;  /* 0x00180000decc783b */ /* 0x000e620000000200 */
[C---:B---3--:R-:W-:Y:S07]  /*e0f0*/  HMMA.16816.F32.BF16 R4, R136.reuse, R192, R4 ;  /* 0x000000c08804723c */ /* 0x048fee0000041804 */
[----:B------:R-:W3:Y:S01]  /*e100*/  LDSM.16.M88.4 R188, [R222+0x2000] ;  /* 0x00200000debc783b */ /* 0x000ee20000000200 */
[C---:B------:R-:W-:Y:S07]  /*e110*/  HMMA.16816.F32.BF16 R8, R136.reuse, R194, R8 ;  /* 0x000000c28808723c */ /* 0x040fee0000041808 */
[----:B------:R-:W2:Y:S01]  /*e120*/  LDSM.16.M88.4 R208, [R222+0x2800] ;  /* 0x00280000ded0783b */ /* 0x000ea20000000200 */
[C---:B----4-:R-:W-:Y:S07]  /*e130*/  HMMA.16816.F32.BF16 R12, R136.reuse, R196, R12 ;  /* 0x000000c4880c723c */ /* 0x050fee000004180c */
[----:B------:R-:W-:Y:S01]  /*e140*/  LDSM.16.M88.4 R192, [R219] ;  /* 0x00000000dbc0783b */ /* 0x000fe20000000200 */
[C---:B------:R-:W-:Y:S07]  /*e150*/  HMMA.16816.F32.BF16 R16, R136.reuse, R198, R16 ;  /* 0x000000c68810723c */ /* 0x040fee0000041810 */
[----:B------:R-:W-:Y:S01]  /*e160*/  LDSM.16.M88.4 R196, [R219+0x800] ;  /* 0x00080000dbc4783b */ /* 0x000fe20000000200 */
[C---:B-1----:R-:W-:Y:S08]  /*e170*/  HMMA.16816.F32.BF16 R20, R136.reuse, R200, R20 ;  /* 0x000000c88814723c */ /* 0x042ff00000041814 */
[C---:B------:R-:W-:Y:S01]  /*e180*/  HMMA.16816.F32.BF16 R24, R136.reuse, R202, R24 ;  /* 0x000000ca8818723c */ /* 0x040fe20000041818 */
[----:B------:R-:W-:Y:S07]  /*e190*/  LDSM.16.M88.4 R200, [R219+0x1000] ;  /* 0x00100000dbc8783b */ /* 0x000fee0000000200 */
[C---:B------:R-:W-:Y:S08]  /*e1a0*/  HMMA.16816.F32.BF16 R28, R136.reuse, R204, R28 ;  /* 0x000000cc881c723c */ /* 0x040ff0000004181c */
[C---:B------:R-:W-:Y:S01]  /*e1b0*/  HMMA.16816.F32.BF16 R32, R136.reuse, R206, R32 ;  /* 0x000000ce8820723c */ /* 0x040fe20000041820 */
[----:B------:R-:W-:Y:S07]  /*e1c0*/  LDSM.16.M88.4 R204, [R219+0x1800] ;  /* 0x00180000dbcc783b */ /* 0x000fee0000000200 */
[C---:B---3--:R-:W-:Y:S08]  /*e1d0*/  HMMA.16816.F32.BF16 R36, R136.reuse, R188, R36 ;  /* 0x000000bc8824723c */ /* 0x048ff00000041824 */
[C---:B------:R-:W-:Y:S01]  /*e1e0*/  HMMA.16816.F32.BF16 R40, R136.reuse, R190, R40 ;  /* 0x000000be8828723c */ /* 0x040fe20000041828 */
[----:B------:R-:W1:Y:S07]  /*e1f0*/  LDSM.16.M88.4 R188, [R225] ;  /* 0x00000000e1bc783b */ /* 0x000e6e0000000200 */
[C---:B--2---:R-:W-:Y:S08]  /*e200*/  HMMA.16816.F32.BF16 R44, R136.reuse, R208, R44 ;  /* 0x000000d0882c723c */ /* 0x044ff0000004182c */
        /* <DEDUP_REMOVED lines=160> */
[----:B------:R-:W-:Y:S07]  /*ec10*/  LDSM.16.M88.4 R196, [R223+0xc000] ;  /* 0x00c00000dfc4783b */ /* 0x000fee0000000200 */
[C---:B------:R-:W-:Y:S08]  /*ec20*/  HMMA.16816.F32.BF16 R20, R188.reuse, R200, R20 ;  /* 0x000000c8bc14723c */ /* 0x040ff00000041814 */
        /* <DEDUP_REMOVED lines=101> */
[----:B------:R-:W-:Y:S01]  /*f280*/  MUFU.TANH R197, R13 ;  /* 0x0000000d00c57308 */ /* 0x000fe20000002400 */
[----:B----4-:R-:W-:Y:S09]  /*f290*/  FMNMX.FTZ R2, R192, R2, !PT ;  /* 0x00000002c0027209 */ /* 0x010ff20007810000 */
[----:B------:R-:W3:Y:S01]  /*f2a0*/  MUFU.TANH R196, R12 ;  /* 0x0000000c00c47308 */ /* 0x000ee20000002400 */
[C---:B--2---:R-:W-:Y:S01]  /*f2b0*/  HMMA.16816.F32.BF16 R20, R200.reuse, R4, R20 ;  /* 0x00000004c814723c */ /* 0x044fe20000041814 */
[----:B-1----:R-:W1:Y:S02]  /*f2c0*/  LDSM.16.M88.4 R8, [R219+0xa800] ;  /* 0x00a80000db08783b */ /* 0x002e640000000200 */
[----:B------:R-:W-:Y:S06]  /*f2d0*/  FMNMX.FTZ R2, R193, R2, !PT ;  /* 0x00000002c1027209 */ /* 0x000fec0007810000 */
[----:B------:R-:W2:Y:S01]  /*f2e0*/  MUFU.TANH R198, R14 ;  /* 0x0000000e00c67308 */ /* 0x000ea20000002400 */
[C---:B------:R-:W-:Y:S01]  /*f2f0*/  HMMA.16816.F32.BF16 R24, R200.reuse, R6, R24 ;  /* 0x00000006c818723c */ /* 0x040fe20000041818 */
[----:B------:R-:W4:Y:S08]  /*f300*/  LDSM.16.M88.4 R4, [R219+0xb000] ;  /* 0x00b00000db04783b */ /* 0x000f300000000200 */
[----:B------:R-:W1:Y:S03]  /*f310*/  MUFU.TANH R204, R16 ;  /* 0x0000001000cc7308 */ /* 0x000e660000002400 */
[----:B---3--:R-:W-:Y:S02]  /*f320*/  FMNMX.FTZ R0, R196, R0, !PT ;  /* 0x00000000c4007209 */ /* 0x008fe40007810000 */
[----:B------:R-:W-:Y:S02]  /*f330*/  FMUL.FTZ R22, R22, c[0x0][0x320] ;  /* 0x0000c80016167a20 */ /* 0x000fe40000410000 */
[----:B------:R-:W-:Y:S01]  /*f340*/  FMNMX.FTZ R0, R197, R0, !PT ;  /* 0x00000000c5007209 */ /* 0x000fe20007810000 */
[----:B------:R-:W-:Y:S02]  /*f350*/  FMUL.FTZ R23, R23, c[0x0][0x320] ;  /* 0x0000c80017177a20 */ /* 0x000fe40000410000 */
[----:B------:R-:W3:Y:S01]  /*f360*/  MUFU.TANH R199, R15 ;  /* 0x0000000f00c77308 */ /* 0x000ee20000002400 */
[----:B------:R-:W-:Y:S02]  /*f370*/  FMUL.FTZ R20, R20, c[0x0][0x320] ;  /* 0x0000c80014147a20 */ /* 0x000fe40000410000 */
[----:B------:R-:W-:Y:S01]  /*f380*/  FMUL.FTZ R21, R21, c[0x0][0x320] ;  /* 0x0000c80015157a20 */ /* 0x000fe20000410000 */
[----:B--2---:R-:W-:Y:S01]  /*f390*/  FMNMX.FTZ R2, R198, R2, !PT ;  /* 0x00000002c6027209 */ /* 0x004fe20007810000 */
[----:B------:R-:W-:Y:S02]  /*f3a0*/  FMUL.FTZ R26, R26, c[0x0][0x320] ;  /* 0x0000c8001a1a7a20 */ /* 0x000fe40000410000 */
[----:B------:R-:W-:Y:S02]  /*f3b0*/  FMUL.FTZ R27, R27, c[0x0][0x320] ;  /* 0x0000c8001b1b7a20 */ /* 0x000fe40000410000 */
[----:B------:R-:W-:Y:S01]  /*f3c0*/  FMUL.FTZ R24, R24, c[0x0][0x320] ;  /* 0x0000c80018187a20 */ /* 0x000fe20000410000 */
[----:B------:R-:W-:Y:S01]  /*f3d0*/  MUFU.TANH R214, R22 ;  /* 0x0000001600d67308 */ /* 0x000fe20000002400 */
[----:B------:R-:W-:Y:S01]  /*f3e0*/  FMUL.FTZ R25, R25, c[0x0][0x320] ;  /* 0x0000c80019197a20 */ /* 0x000fe20000410000 */
[----:B-1----:R-:W-:Y:S01]  /*f3f0*/  FMNMX.FTZ R0, R204, R0, !PT ;  /* 0x00000000cc007209 */ /* 0x002fe20007810000 */
[C---:B------:R-:W-:Y:S07]  /*f400*/  HMMA.16816.F32.BF16 R28, R200.reuse, R8, R28 ;  /* 0x00000008c81c723c */ /* 0x040fee000004181c */
[----:B------:R-:W-:Y:S01]  /*f410*/  MUFU.TANH R215, R23 ;  /* 0x0000001700d77308 */ /* 0x000fe20000002400 */
[C---:B------:R-:W-:Y:S01]  /*f420*/  HMMA.16816.F32.BF16 R32, R200.reuse, R10, R32 ;  /* 0x0000000ac820723c */ /* 0x040fe20000041820 */
[----:B------:R-:W1:Y:S01]  /*f430*/  LDSM.16.M88.4 R8, [R219+0xb800] ;  /* 0x00b80000db08783b */ /* 0x000e620000000200 */
[----:B------:R-:W-:Y:S04]  /*f440*/  DEPBAR.LE SB0, 0x0 ;  /* 0x000080000000791a */ /* 0x000fe80000000000 */
[----:B---3--:R-:W-:Y:S02]  /*f450*/  FMNMX.FTZ R2, R199, R2, !PT ;  /* 0x00000002c7027209 */ /* 0x008fe40007810000 */
[C---:B----4-:R-:W-:Y:S01]  /*f460*/  HMMA.16816.F32.BF16 R36, R200.reuse, R4, R36 ;  /* 0x00000004c824723c */ /* 0x050fe20000041824 */
[----:B------:R-:W2:Y:S01]  /*f470*/  LDL R5, [R1+0x30] ;  /* 0x0000300001057983 */ /* 0x000ea20000100800 */
[----:B------:R-:W3:Y:S03]  /*f480*/  MUFU.TANH R205, R17 ;  /* 0x0000001100cd7308 */ /* 0x000ee60000002400 */
[----:B------:R-:W-:Y:S03]  /*f490*/  BAR.SYNC.DEFER_BLOCKING 0x0 ;  /* 0x0000000000007b1d */ /* 0x000fe60000010000 */
[C---:B------:R-:W-:Y:S04]  /*f4a0*/  HMMA.16816.F32.BF16 R40, R200.reuse, R6, R40 ;  /* 0x00000006c828723c */ /* 0x040fe80000041828 */
[----:B------:R-:W-:Y:S02]  /*f4b0*/  FMUL.FTZ R28, R28, c[0x0][0x320] ;  /* 0x0000c8001c1c7a20 */ /* 0x000fe40000410000 */
[----:B------:R-:W-:Y:S02]  /*f4c0*/  FMUL.FTZ R29, R29, c[0x0][0x320] ;  /* 0x0000c8001d1d7a20 */ /* 0x000fe40000410000 */
[----:B------:R-:W-:Y:S04]  /*f4d0*/  FMUL.FTZ R30, R30, c[0x0][0x320] ;  /* 0x0000c8001e1e7a20 */ /* 0x000fe80000410000 */
[----:B------:R-:W-:Y:S02]  /*f4e0*/  FMUL.FTZ R31, R31, c[0x0][0x320] ;  /* 0x0000c8001f1f7a20 */ /* 0x000fe40000410000 */
[----:B------:R-:W-:Y:S02]  /*f4f0*/  FMUL.FTZ R32, R32, c[0x0][0x320] ;  /* 0x0000c80020207a20 */ /* 0x000fe40000410000 */
[----:B------:R-:W-:Y:S02]  /*f500*/  FMUL.FTZ R38, R38, c[0x0][0x320] ;  /* 0x0000c80026267a20 */ /* 0x000fe40000410000 */
[----:B------:R-:W-:Y:S01]  /*f510*/  FMUL.FTZ R39, R39, c[0x0][0x320] ;  /* 0x0000c80027277a20 */ /* 0x000fe20000410000 */
[----:B---3--:R-:W-:Y:S01]  /*f520*/  FMNMX.FTZ R0, R205, R0, !PT ;  /* 0x00000000cd007209 */ /* 0x008fe20007810000 */
[----:B------:R-:W-:Y:S01]  /*f530*/  FMUL.FTZ R34, R34, c[0x0][0x320] ;  /* 0x0000c80022227a20 */ /* 0x000fe20000410000 */
[----:B------:R-:W3:Y:S01]  /*f540*/  LDL R6, [R1+0x18] ;  /* 0x0000180001067983 */ /* 0x000ee20000100800 */
[----:B------:R-:W4:Y:S01]  /*f550*/  MUFU.TANH R138, R28 ;  /* 0x0000001c008a7308 */ /* 0x000f220000002400 */
[----:B------:R-:W-:Y:S01]  /*f560*/  FMUL.FTZ R36, R36, c[0x0][0x320] ;  /* 0x0000c80024247a20 */ /* 0x000fe20000410000 */
[C---:B-1----:R-:W-:Y:S03]  /*f570*/  HMMA.16816.F32.BF16 R44, R200.reuse, R8, R44 ;  /* 0x00000008c82c723c */ /* 0x042fe6000004182c */
[----:B------:R-:W-:Y:S02]  /*f580*/  FMUL.FTZ R37, R37, c[0x0][0x320] ;  /* 0x0000c80025257a20 */ /* 0x000fe40000410000 */
[----:B------:R-:W-:Y:S03]  /*f590*/  FMUL.FTZ R40, R40, c[0x0][0x320] ;  /* 0x0000c80028287a20 */ /* 0x000fe60000410000 */
[----:B------:R-:W-:Y:S01]  /*f5a0*/  MUFU.TANH R132, R29 ;  /* 0x0000001d00847308 */ /* 0x000fe20000002400 */
[----:B------:R-:W-:Y:S01]  /*f5b0*/  HMMA.16816.F32.BF16 R48, R200, R10, R48 ;  /* 0x0000000ac830723c */ /* 0x000fe20000041830 */
[----:B------:R-:W2:Y:S02]  /*f5c0*/  LDL.64 R10, [R1+0x20] ;  /* 0x00002000010a7983 */ /* 0x000ea40000100a00 */
[----:B------:R-:W-:Y:S02]  /*f5d0*/  FMUL.FTZ R33, R33, c[0x0][0x320] ;  /* 0x0000c80021217a20 */ /* 0x000fe40000410000 */
[----:B------:R-:W-:Y:S02]  /*f5e0*/  FMUL.FTZ R35, R35, c[0x0][0x320] ;  /* 0x0000c80023237a20 */ /* 0x000fe40000410000 */
[----:B------:R-:W-:Y:S02]  /*f5f0*/  FMUL.FTZ R42, R42, c[0x0][0x320] ;  /* 0x0000c8002a2a7a20 */ /* 0x000fe40000410000 */
[----:B------:R-:W1:Y:S03]  /*f600*/  MUFU.TANH R206, R18 ;  /* 0x0000001200ce7308 */ /* 0x000e660000002400 */
[----:B------:R-:W-:Y:S01]  /*f610*/  FMUL.FTZ R41, R41, c[0x0][0x320] ;  /* 0x0000c80029297a20 */ /* 0x000fe20000410000 */
[----:B----4-:R-:W-:Y:S01]  /*f620*/  MOV R202, R138 ;  /* 0x0000008a00ca7202 */ /* 0x010fe20000000f00 */
[----:B------:R-:W-:Y:S02]  /*f630*/  FMUL.FTZ R43, R43, c[0x0][0x320] ;  /* 0x0000c8002b2b7a20 */ /* 0x000fe40000410000 */
[----:B------:R-:W-:Y:S02]  /*f640*/  FMUL.FTZ R44, R44, c[0x0][0x320] ;  /* 0x0000c8002c2c7a20 */ /* 0x000fe40000410000 */
[----:B------:R-:W-:Y:S01]  /*f650*/  FMUL.FTZ R45, R45, c[0x0][0x320] ;  /* 0x0000c8002d2d7a20 */ /* 0x000fe20000410000 */
[----:B------:R-:W4:Y:S01]  /*f660*/  MUFU.TANH R208, R20 ;  /* 0x0000001400d07308 */ /* 0x000f220000002400 */
[----:B------:R-:W-:Y:S02]  /*f670*/  FMUL.FTZ R46, R46, c[0x0][0x320] ;  /* 0x0000c8002e2e7a20 */ /* 0x000fe40000410000 */
[----:B------:R-:W-:Y:S02]  /*f680*/  FMUL.FTZ R47, R47, c[0x0][0x320] ;  /* 0x0000c8002f2f7a20 */ /* 0x000fe40000410000 */
[----:B------:R-:W-:Y:S02]  /*f690*/  FMUL.FTZ R50, R50, c[0x0][0x320] ;  /* 0x0000c80032327a20 */ /* 0x000fe40000410000 */
[----:B------:R-:W-:Y:S02]  /*f6a0*/  FMUL.FTZ R49, R49, c[0x0][0x320] ;  /* 0x0000c80031317a20 */ /* 0x000fe40000410000 */
[----:B------:R-:W-:Y:S01]  /*f6b0*/  FMUL.FTZ R48, R48, c[0x0][0x320] ;  /* 0x0000c80030307a20 */ /* 0x000fe20000410000 */
[----:B------:R-:W4:Y:S01]  /*f6c0*/  MUFU.TANH R209, R21 ;  /* 0x0000001500d17308 */ /* 0x000f220000002400 */
[----:B-1----:R-:W-:Y:S09]  /*f6d0*/  FMNMX.FTZ R2, R206, R2, !PT ;  /* 0x00000002ce027209 */ /* 0x002ff20007810000 */
[----:B------:R-:W1:Y:S01]  /*f6e0*/  MUFU.TANH R207, R19 ;  /* 0x0000001300cf7308 */ /* 0x000e620000002400 */
[----:B----4-:R-:W-:Y:S09]  /*f6f0*/  FMNMX.FTZ R0, R208, R0, !PT ;  /* 0x00000000d0007209 */ /* 0x010ff20007810000 */
[----:B------:R-:W4:Y:S01]  /*f700*/  MUFU.TANH R213, R24 ;  /* 0x0000001800d57308 */ /* 0x000f220000002400 */
[----:B------:R-:W-:Y:S09]  /*f710*/  FMNMX.FTZ R0, R209, R0, !PT ;  /* 0x00000000d1007209 */ /* 0x000ff20007810000 */
[----:B------:R-:W4:Y:S01]  /*f720*/  MUFU.TANH R136, R33 ;  /* 0x0000002100887308 */ /* 0x000f220000002400 */
[----:B-1----:R-:W-:Y:S04]  /*f730*/  FMNMX.FTZ R2, R207, R2, !PT ;  /* 0x00000002cf027209 */ /* 0x002fe80007810000 */
[----:B------:R-:W-:Y:S05]  /*f740*/  FMNMX.FTZ R2, R214, R2, !PT ;  /* 0x00000002d6027209 */ /* 0x000fea0007810000 */
[----:B------:R-:W1:Y:S01]  /*f750*/  MUFU.TANH R12, R26 ;  /* 0x0000001a000c7308 */ /* 0x000e620000002400 */
[----:B------:R-:W-:Y:S02]  /*f760*/  FMNMX.FTZ R2, R215, R2, !PT ;  /* 0x00000002d7027209 */ /* 0x000fe40007810000 */
[----:B----4-:R-:W-:Y:S07]  /*f770*/  FMNMX.FTZ R0, R213, R0, !PT ;  /* 0x00000000d5007209 */ /* 0x010fee0007810000 */
[----:B------:R-:W4:Y:S01]  /*f780*/  MUFU.TANH R212, R25 ;  /* 0x0000001900d47308 */ /* 0x000f220000002400 */
[----:B------:R-:W-:Y:S02]  /*f790*/  MOV R201, R136 ;  /* 0x0000008800c97202 */ /* 0x000fe40000000f00 */
[----:B------:R-:W-:Y:S07]  /*f7a0*/  MOV R33, R132 ;  /* 0x0000008400217202 */ /* 0x000fee0000000f00 */
[----:B------:R-:W4:Y:S01]  /*f7b0*/  MUFU.TANH R210, R27 ;  /* 0x0000001b00d27308 */ /* 0x000f220000002400 */
[----:B-1----:R-:W-:Y:S04]  /*f7c0*/  MOV R203, R12 ;  /* 0x0000000c00cb7202 */ /* 0x002fe80000000f00 */
[----:B------:R-:W-:Y:S05]  /*f7d0*/  FMNMX.FTZ R2, R203, R2, !PT ;  /* 0x00000002cb027209 */ /* 0x000fea0007810000 */
[----:B------:R-:W1:Y:S01]  /*f7e0*/  MUFU.TANH R137, R32 ;  /* 0x0000002000897308 */ /* 0x000e620000002400 */
[----:B----4-:R-:W-:Y:S04]  /*f7f0*/  FMNMX.FTZ R0, R212, R0, !PT ;  /* 0x00000000d4007209 */ /* 0x010fe80007810000 */
[----:B------:R-:W-:Y:S05]  /*f800*/  FMNMX.FTZ R0, R202, R0, !PT ;  /* 0x00000000ca007209 */ /* 0x000fea0007810000 */
[----:B------:R1:W-:Y:S01]  /*f810*/  MUFU.TANH R17, R35 ;  /* 0x0000002300117308 */ /* 0x0003e20000002400 */
[----:B------:R-:W-:Y:S02]  /*f820*/  FMNMX.FTZ R0, R33, R0, !PT ;  /* 0x0000000021007209 */ /* 0x000fe40007810000 */
[----:B------:R-:W-:Y:S07]  /*f830*/  FMNMX.FTZ R2, R210, R2, !PT ;  /* 0x00000002d2027209 */ /* 0x000fee0007810000 */
[----:B------:R-:W4:Y:S10]  /*f840*/  MUFU.TANH R18, R30 ;  /* 0x0000001e00127308 */ /* 0x000f340000002400 */
[----:B------:R-:W4:Y:S01]  /*f850*/  MUFU.TANH R211, R31 ;  /* 0x0000001f00d37308 */ /* 0x000f220000002400 */
[----:B-1----:R-:W-:Y:S04]  /*f860*/  MOV R35, R137 ;  /* 0x0000008900237202 */ /* 0x002fe80000000f00 */
[----:B------:R-:W-:Y:S05]  /*f870*/  FMNMX.FTZ R0, R35, R0, !PT ;  /* 0x0000000023007209 */ /* 0x000fea0007810000 */
[----:B------:R-:W1:Y:S01]  /*f880*/  MUFU.TANH R139, R34 ;  /* 0x00000022008b7308 */ /* 0x000e620000002400 */
[----:B------:R-:W-:Y:S02]  /*f890*/  FMNMX.FTZ R0, R201, R0, !PT ;  /* 0x00000000c9007209 */ /* 0x000fe40007810000 */
[----:B----4-:R-:W-:Y:S07]  /*f8a0*/  FMNMX.FTZ R2, R18, R2, !PT ;  /* 0x0000000212027209 */ /* 0x010fee0007810000 */
[----:B------:R-:W4:Y:S01]  /*f8b0*/  MUFU.TANH R16, R36 ;  /* 0x0000002400107308 */ /* 0x000f220000002400 */
[----:B------:R-:W-:Y:S09]  /*f8c0*/  FMNMX.FTZ R2, R211, R2, !PT ;  /* 0x00000002d3027209 */ /* 0x000ff20007810000 */
[----:B------:R-:W-:Y:S01]  /*f8d0*/  MUFU.TANH R24, R37 ;  /* 0x0000002500187308 */ /* 0x000fe20000002400 */
[----:B-1----:R-:W-:Y:S02]  /*f8e0*/  MOV R200, R139 ;  /* 0x0000008b00c87202 */ /* 0x002fe40000000f00 */
[----:B------:R-:W-:Y:S02]  /*f8f0*/  MOV R139, 0x6 ;  /* 0x00000006008b7802 */ /* 0x000fe40000000f00 */
[----:B------:R-:W-:Y:S05]  /*f900*/  FMNMX.FTZ R2, R200, R2, !PT ;  /* 0x00000002c8027209 */ /* 0x000fea0007810000 */
[----:B------:R-:W1:Y:S01]  /*f910*/  MUFU.TANH R3, R42 ;  /* 0x0000002a00037308 */ /* 0x000e620000002400 */
[----:B----4-:R-:W-:Y:S09]  /*f920*/  FMNMX.FTZ R0, R16, R0, !PT ;  /* 0x0000000010007209 */ /* 0x010ff20007810000 */
[----:B------:R1:W-:Y:S10]  /*f930*/  MUFU.TANH R136, R50 ;  /* 0x0000003200887308 */ /* 0x0003f40000002400 */
[----:B------:R-:W4:Y:S10]  /*f940*/  MUFU.TANH R25, R40 ;  /* 0x0000002800197308 */ /* 0x000f340000002400 */
[----:B------:R-:W4:Y:S01]  /*f950*/  MUFU.TANH R27, R38 ;  /* 0x00000026001b7308 */ /* 0x000f220000002400 */
[----:B-1----:R-:W-:Y:S02]  /*f960*/  MOV R50, R3 ;  /* 0x0000000300327202 */ /* 0x002fe40000000f00 */
[----:B------:R-:W-:Y:S02]  /*f970*/  FMNMX.FTZ R3, R17, R2, !PT ;  /* 0x0000000211037209 */ /* 0x000fe40007810000 */
[----:B------:R-:W-:Y:S01]  /*f980*/  FMNMX.FTZ R2, R24, R0, !PT ;  /* 0x0000000018027209 */ /* 0x000fe20007810000 */
[----:B------:R-:W-:Y:S04]  /*f990*/  FMUL.FTZ R0, R51, c[0x0][0x320] ;  /* 0x0000c80033007a20 */ /* 0x000fe80000410000 */
[----:B------:R-:W1:Y:S01]  /*f9a0*/  MUFU.TANH R133, R44 ;  /* 0x0000002c00857308 */ /* 0x000e620000002400 */
[----:B------:R-:W-:Y:S02]  /*f9b0*/  MOV R51, R16 ;  /* 0x0000001000337202 */ /* 0x000fe40000000f00 */
[----:B----4-:R-:W-:Y:S07]  /*f9c0*/  FMNMX.FTZ R2, R25, R2, !PT ;  /* 0x0000000219027209 */ /* 0x010fee0007810000 */
[----:B------:R1:W-:Y:S01]  /*f9d0*/  MUFU.TANH R9, R49 ;  /* 0x0000003100097308 */ /* 0x0003e20000002400 */
[----:B------:R-:W-:Y:S09]  /*f9e0*/  FMNMX.FTZ R3, R27, R3, !PT ;  /* 0x000000031b037209 */ /* 0x000ff20007810000 */
[----:B------:R-:W4:Y:S10]  /*f9f0*/  MUFU.TANH R19, R41 ;  /* 0x0000002900137308 */ /* 0x000f340000002400 */
[----:B------:R4:W-:Y:S01]  /*fa00*/  MUFU.TANH R137, R0 ;  /* 0x0000000000897308 */ /* 0x0009e20000002400 */
[----:B-1----:R-:W-:Y:S09]  /*fa10*/  MOV R49, R133 ;  /* 0x0000008500317202 */ /* 0x002ff20000000f00 */
[----:B------:R-:W1:Y:S10]  /*fa20*/  MUFU.TANH R26, R39 ;  /* 0x00000027001a7308 */ /* 0x000e740000002400 */
[----:B------:R-:W3:Y:S01]  /*fa30*/  MUFU.TANH R40, R45 ;  /* 0x0000002d00287308 */ /* 0x000ee20000002400 */
[----:B----4-:R-:W-:Y:S04]  /*fa40*/  FMNMX.FTZ R0, R19, R2, !PT ;  /* 0x0000000213007209 */ /* 0x010fe80007810000 */
[----:B------:R-:W-:Y:S05]  /*fa50*/  FMNMX.FTZ R0, R49, R0, !PT ;  /* 0x0000000031007209 */ /* 0x000fea0007810000 */
[----:B------:R-:W4:Y:S01]  /*fa60*/  MUFU.TANH R41, R43 ;  /* 0x0000002b00297308 */ /* 0x000f220000002400 */
[----:B-1----:R-:W-:Y:S04]  /*fa70*/  FMNMX.FTZ R3, R26, R3, !PT ;  /* 0x000000031a037209 */ /* 0x002fe80007810000 */
[----:B------:R-:W-:Y:S05]  /*fa80*/  FMNMX.FTZ R2, R50, R3, !PT ;  /* 0x0000000332027209 */ /* 0x000fea0007810000 */
[----:B------:R-:W1:Y:S01]  /*fa90*/  MUFU.TANH R20, R48 ;  /* 0x0000003000147308 */ /* 0x000e620000002400 */
[----:B---3--:R-:W-:Y:S02]  /*faa0*/  FMNMX.FTZ R0, R40, R0, !PT ;  /* 0x0000000028007209 */ /* 0x008fe40007810000 */
[C---:B------:R-:W-:Y:S07]  /*fab0*/  ISETP.GT.AND P0, PT, R252.reuse, R6, PT ;  /* 0x00000006fc00720c */ /* 0x040fee0003f04270 */
[----:B------:R-:W3:Y:S01]  /*fac0*/  MUFU.TANH R32, R46 ;  /* 0x0000002e00207308 */ /* 0x000ee20000002400 */
[----:B------:R-:W-:Y:S02]  /*fad0*/  IADD3 R252, R252, -0x1, RZ ;  /* 0xfffffffffcfc7810 */ /* 0x000fe40007ffe0ff */
[----:B----4-:R-:W-:Y:S07]  /*fae0*/  FMNMX.FTZ R2, R41, R2, !PT ;  /* 0x0000000229027209 */ /* 0x010fee0007810000 */
[----:B------:R-:W4:Y:S01]  /*faf0*/  MUFU.TANH R34, R47 ;  /* 0x0000002f00227308 */ /* 0x000f220000002400 */
[----:B------:R-:W-:Y:S01]  /*fb00*/  @P0 IMAD.WIDE.U32 R6, R252, c[0x0][0x1e0], RZ ;  /* 0x00007800fc060a25 */ /* 0x000fe200078e00ff */
[----:B-1----:R-:W-:Y:S04]  /*fb10*/  FMNMX.FTZ R133, R20, R0, !PT ;  /* 0x0000000014857209 */ /* 0x002fe80007810000 */
[----:B------:R-:W-:Y:S05]  /*fb20*/  FMNMX.FTZ R133, R9, R133, !PT ;  /* 0x0000008509857209 */ /* 0x000fea0007810000 */
[----:B------:R-:W1:Y:S01]  /*fb30*/  SHFL.BFLY PT, R3, R133, 0x2, 0x1f ;  /* 0x0c401f0085037f89 */ /* 0x000e6200000e0000 */
[----:B---3--:R-:W-:Y:S04]  /*fb40*/  FMNMX.FTZ R2, R32, R2, !PT ;  /* 0x0000000220027209 */ /* 0x008fe80007810000 */
[----:B----4-:R-:W-:Y:S04]  /*fb50*/  FMNMX.FTZ R0, R34, R2, !PT ;  /* 0x0000000222007209 */ /* 0x010fe80007810000 */
[----:B------:R-:W-:Y:S04]  /*fb60*/  FMNMX.FTZ R0, R136, R0, !PT ;  /* 0x0000000088007209 */ /* 0x000fe80007810000 */
[----:B------:R-:W-:Y:S05]  /*fb70*/  FMNMX.FTZ R0, R137, R0, !PT ;  /* 0x0000000089007209 */ /* 0x000fea0007810000 */
[----:B------:R-:W3:Y:S01]  /*fb80*/  SHFL.BFLY PT, R2, R0, 0x2, 0x1f ;  /* 0x0c401f0000027f89 */ /* 0x000ee200000e0000 */
[----:B-1----:R-:W-:Y:S07]  /*fb90*/  FMNMX.FTZ R133, R133, R3, !PT ;  /* 0x0000000385857209 */ /* 0x002fee0007810000 */
[----:B------:R-:W1:Y:S01]  /*fba0*/  SHFL.BFLY PT, R4, R133, 0x1, 0x1f ;  /* 0x0c201f0085047f89 */ /* 0x000e6200000e0000 */
[----:B---3--:R-:W-:Y:S07]  /*fbb0*/  FMNMX.FTZ R0, R0, R2, !PT ;  /* 0x0000000200007209 */ /* 0x008fee0007810000 */
[----:B------:R-:W3:Y:S01]  /*fbc0*/  SHFL.BFLY PT, R3, R0, 0x1, 0x1f ;  /* 0x0c201f0000037f89 */ /* 0x000ee200000e0000 */
[----:B-1----:R-:W-:Y:S02]  /*fbd0*/  FMNMX.FTZ R133, R133, R4, !PT ;  /* 0x0000000485857209 */ /* 0x002fe40007810000 */
[----:B------:R-:W-:Y:S03]  /*fbe0*/  @P0 SHF.R.S32.HI R4, RZ, 0x1f, R252 ;  /* 0x0000001fff040819 */ /* 0x000fe600000114fc */
[C---:B------:R-:W-:Y:S02]  /*fbf0*/  FMUL.FTZ R138, R133.reuse, c[0x0][0x2d0] ;  /* 0x0000b400858a7a20 */ /* 0x040fe40000410000 */
[----:B------:R-:W-:Y:S02]  /*fc00*/  @P0 IMAD R4, R4, c[0x0][0x1e0], RZ ;  /* 0x0000780004040a24 */ /* 0x000fe400078e02ff */
[----:B------:R-:W-:Y:S01]  /*fc10*/  FFMA.FTZ R8, R190, c[0x0][0x2d0], -R138 ;  /* 0x0000b400be087a23 */ /* 0x000fe2000001088a */
[----:B------:R-:W-:Y:S01]  /*fc20*/  MOV R190, R9 ;  /* 0x0000000900be7202 */ /* 0x000fe20000000f00 */
[----:B------:R-:W-:Y:S02]  /*fc30*/  FADD.FTZ R2, -R133, R134 ;  /* 0x0000008685027221 */ /* 0x000fe40000010100 */
[----:B------:R1:W-:Y:S01]  /*fc40*/  MUFU.EX2 R15, R8 ;  /* 0x00000008000f7308 */ /* 0x0003e20000000800 */
[----:B---3--:R-:W-:Y:S01]  /*fc50*/  FMNMX.FTZ R132, R0, R3, !PT ;  /* 0x0000000300847209 */ /* 0x008fe20007810000 */
[----:B------:R-:W-:Y:S01]  /*fc60*/  @P0 IMAD R3, R252, c[0x0][0x1e4], R4 ;  /* 0x00007900fc030a24 */ /* 0x000fe200078e0204 */
[----:B--2---:R-:W-:Y:S01]  /*fc70*/  @P0 MOV R4, R10 ;  /* 0x0000000a00040202 */ /* 0x004fe20000000f00 */
[----:B------:R-:W-:Y:S02]  /*fc80*/  FMUL.FTZ R0, R2, c[0x0][0x2d0] ;  /* 0x0000b40002007a20 */ /* 0x000fe40000410000 */
[----:B------:R-:W-:Y:S01]  /*fc90*/  FMUL.FTZ R134, R132, c[0x0][0x2d0] ;  /* 0x0000b40084867a20 */ /* 0x000fe20000410000 */
[----:B------:R-:W-:Y:S01]  /*fca0*/  @P0 IADD3 R3, R7, R3, RZ ;  /* 0x0000000307030210 */ /* 0x000fe20007ffe0ff */
[----:B------:R-:W-:Y:S01]  /*fcb0*/  @P0 IMAD.WIDE.U32 R4, R6, 0x60, R4 ;  /* 0x0000006006040825 */ /* 0x000fe200078e0004 */
[----:B------:R-:W-:Y:S01]  /*fcc0*/  @P0 MOV R7, c[0x0][0x1e0] ;  /* 0x0000780000070a02 */ /* 0x000fe20000000f00 */
[----:B------:R2:W3:Y:S02]  /*fcd0*/  MUFU.EX2 R2, R0 ;  /* 0x0000000000027308 */ /* 0x0004e40000000800 */
[----:B------:R-:W-:Y:S01]  /*fce0*/  @P0 IMAD R3, R3, 0x60, RZ ;  /* 0x0000006003030824 */ /* 0x000fe200078e02ff */
[----:B------:R-:W-:Y:S01]  /*fcf0*/  @P0 SHF.L.U32 R6, R4, 0x1, RZ ;  /* 0x0000000104060819 */ /* 0x000fe200000006ff */
[----:B------:R-:W-:Y:S01]  /*fd00*/  FFMA.FTZ R136, R136, c[0x0][0x2d0], -R134 ;  /* 0x0000b40088887a23 */ /* 0x000fe20000010886 */
[----:B------:R-:W-:Y:S02]  /*fd10*/  @P0 SHF.L.U64.HI R14, R7, R139, c[0x0][0x1e4] ;  /* 0x00007900070e0619 */ /* 0x000fe4000001028b */
[----:B------:R-:W-:Y:S01]  /*fd20*/  @P0 IADD3 R3, R5, R3, RZ ;  /* 0x0000000305030210 */ /* 0x000fe20007ffe0ff */
[--C-:B------:R-:W-:Y:S01]  /*fd30*/  FFMA.FTZ R5, R189, c[0x0][0x2d0], -R138.reuse ;  /* 0x0000b400bd057a23 */ /* 0x100fe2000001088a */
[----:B------:R-:W-:Y:S01]  /*fd40*/  @P0 IADD3 R10, P2, R6, 0x80, RZ ;  /* 0x00000080060a0810 */ /* 0x000fe20007f5e0ff */
[--C-:B-1----:R-:W-:Y:S01]  /*fd50*/  FFMA.FTZ R8, R188, c[0x0][0x2d0], -R138.reuse ;  /* 0x0000b400bc087a23 */ /* 0x102fe2000001088a */
[----:B------:R-:W-:Y:S01]  /*fd60*/  @P0 SHF.L.U64.HI R3, R4, 0x1, R3 ;  /* 0x0000000104030819 */ /* 0x000fe20000010203 */
[----:B------:R-:W1:Y:S01]  /*fd70*/  MUFU.EX2 R21, R5 ;  /* 0x0000000500157308 */ /* 0x000e620000000800 */
[----:B------:R-:W-:Y:S02]  /*fd80*/  @P0 IADD3 R10, P1, R10, c[0x0][0x1c8], RZ ;  /* 0x000072000a0a0a10 */ /* 0x000fe40007f3e0ff */
[----:B------:R-:W-:Y:S02]  /*fd90*/  @P0 SHF.L.U32 R7, R7, 0x6, RZ ;  /* 0x0000000607070819 */ /* 0x000fe400000006ff */
[----:B------:R-:W-:Y:S02]  /*fda0*/  @P0 IADD3.X R11, RZ, c[0x0][0x1cc], R3, P1, P2 ;  /* 0x00007300ff0b0a10 */ /* 0x000fe40000fe4403 */
[C---:B------:R-:W-:Y:S02]  /*fdb0*/  @P0 IADD3 R4, P1, R6.reuse, c[0x0][0x1c8], RZ ;  /* 0x0000720006040a10 */ /* 0x040fe40007f3e0ff */
[----:B------:R-:W-:Y:S01]  /*fdc0*/  @P0 IADD3 R12, P2, R6, 0x100, RZ ;  /* 0x00000100060c0810 */ /* 0x000fe20007f5e0ff */
[----:B------:R-:W-:Y:S01]  /*fdd0*/  MUFU.EX2 R43, R8 ;  /* 0x00000008002b7308 */ /* 0x000fe20000000800 */
[----:B------:R-:W-:Y:S01]  /*fde0*/  MOV R189, R32 ;  /* 0x0000002000bd7202 */ /* 0x000fe20000000f00 */
[----:B--2---:R-:W-:Y:S01]  /*fdf0*/  FADD.FTZ R0, -R132, R135 ;  /* 0x0000008784007221 */ /* 0x004fe20000010100 */
[----:B------:R-:W-:Y:S01]  /*fe00*/  MOV R135, R18 ;  /* 0x0000001200877202 */ /* 0x000fe20000000f00 */
[----:B---3--:R-:W-:Y:S01]  /*fe10*/  FMUL.FTZ R16, R2, R152 ;  /* 0x0000009802107220 */ /* 0x008fe20000410000 */
[----:B------:R-:W-:Y:S01]  /*fe20*/  MOV R152, R17 ;  /* 0x0000001100987202 */ /* 0x000fe20000000f00 */
[----:B------:R-:W-:Y:S02]  /*fe30*/  FMUL.FTZ R0, R0, c[0x0][0x2d0] ;  /* 0x0000b40000007a20 */ /* 0x000fe40000410000 */
[C---:B------:R-:W-:Y:S02]  /*fe40*/  FMUL.FTZ R17, R2.reuse, R153 ;  /* 0x0000009902117220 */ /* 0x040fe40000410000 */
[C---:B------:R-:W-:Y:S01]  /*fe50*/  FMUL.FTZ R32, R2.reuse, R168 ;  /* 0x000000a802207220 */ /* 0x040fe20000410000 */
[----:B------:R-:W-:Y:S01]  /*fe60*/  MOV R168, R33 ;  /* 0x0000002100a87202 */ /* 0x000fe20000000f00 */
[----:B------:R-:W2:Y:S01]  /*fe70*/  MUFU.EX2 R0, R0 ;  /* 0x0000000000007308 */ /* 0x000ea20000000800 */
[C---:B------:R-:W-:Y:S01]  /*fe80*/  FMUL.FTZ R33, R2.reuse, R169 ;  /* 0x000000a902217220 */ /* 0x040fe20000410000 */
[----:B-1----:R-:W-:Y:S01]  /*fe90*/  MOV R188, R21 ;  /* 0x0000001500bc7202 */ /* 0x002fe20000000f00 */
[----:B------:R-:W-:Y:S01]  /*fea0*/  FFMA.FTZ R5, R191, c[0x0][0x2d0], -R138 ;  /* 0x0000b400bf057a23 */ /* 0x000fe2000001088a */
[----:B------:R-:W-:Y:S01]  /*feb0*/  MOV R191, R19 ;  /* 0x0000001300bf7202 */ /* 0x000fe20000000f00 */
[C---:B------:R-:W-:Y:S02]  /*fec0*/  FMUL.FTZ R52, R2.reuse, R52 ;  /* 0x0000003402347220 */ /* 0x040fe40000410000 */
[C---:B------:R-:W-:Y:S02]  /*fed0*/  FMUL.FTZ R53, R2.reuse, R53 ;  /* 0x0000003502357220 */ /* 0x040fe40000410000 */
[C---:B------:R-:W-:Y:S01]  /*fee0*/  FMUL.FTZ R56, R2.reuse, R56 ;  /* 0x0000003802387220 */ /* 0x040fe20000410000 */
[----:B------:R1:W3:Y:S01]  /*fef0*/  MUFU.EX2 R36, R5 ;  /* 0x0000000500247308 */ /* 0x0002e20000000800 */
[C---:B------:R-:W-:Y:S02]  /*ff00*/  FMUL.FTZ R57, R2.reuse, R57 ;  /* 0x0000003902397220 */ /* 0x040fe40000410000 */
[C---:B------:R-:W-:Y:S02]  /*ff10*/  FMUL.FTZ R60, R2.reuse, R60 ;  /* 0x0000003c023c7220 */ /* 0x040fe40000410000 */
[C---:B------:R-:W-:Y:S02]  /*ff20*/  FMUL.FTZ R61, R2.reuse, R61 ;  /* 0x0000003d023d7220 */ /* 0x040fe40000410000 */
        /* <DEDUP_REMOVED lines=9> */
[----:B-1----:R-:W-:Y:S01]  /*ffc0*/  @P0 IADD3.X R5, R3, c[0x0][0x1cc], RZ, P1, !PT ;  /* 0x0000730003050a10 */ /* 0x002fe20000ffe4ff */
[----:B------:R-:W-:Y:S01]  /*ffd0*/  FMUL.FTZ R59, R0, R59 ;  /* 0x0000003b003b7220 */ /* 0x000fe20000410000 */
[----:B------:R-:W-:Y:S01]  /*ffe0*/  @P0 IADD3 R12, P1, R12, c[0x0][0x1c8], RZ ;  /* 0x000072000c0c0a10 */ /* 0x000fe20007f3e0ff */
[C---:B------:R-:W-:Y:S02]  /*fff0*/  FMUL.FTZ R62, R0.reuse, R62 ;  /* 0x0000003e003e7220 */ /* 0x040fe40000410000 */
[----:B------:R1:W-:Y:S01]  /*10000*/  @P0 LDGSTS.E.BYPASS.LTC128B.128 [R251+0xc100], [R4.64], !P5 ;  /* 0x0c10000004fb0fae */ /* 0x0003e2000e901d46 */
[--C-:B------:R-:W-:Y:S01]  /*10010*/  @P0 IADD3.X R13, RZ, c[0x0][0x1cc], R3.reuse, P1, P2 ;  /* 0x00007300ff0d0a10 */ /* 0x100fe20000fe4403 */
[----:B------:R-:W-:Y:S01]  /*10020*/  FMUL.FTZ R63, R0, R63 ;  /* 0x0000003f003f7220 */ /* 0x000fe20000410000 */
[----:B------:R-:W-:Y:S01]  /*10030*/  @P0 IADD3 R6, P2, R6, 0x180, RZ ;  /* 0x0000018006060810 */ /* 0x000fe20007f5e0ff */
[C---:B------:R-:W-:Y:S02]  /*10040*/  FMUL.FTZ R66, R0.reuse, R66 ;  /* 0x0000004200427220 */ /* 0x040fe40000410000 */
[----:B------:R-:W-:Y:S01]  /*10050*/  FMUL.FTZ R67, R0, R67 ;  /* 0x0000004300437220 */ /* 0x000fe20000410000 */
[----:B------:R-:W-:Y:S01]  /*10060*/  @P0 IADD3 R8, P1, R6, c[0x0][0x1c8], RZ ;  /* 0x0000720006080a10 */ /* 0x000fe20007f3e0ff */
[----:B------:R2:W-:Y:S01]  /*10070*/  @P0 LDGSTS.E.BYPASS.LTC128B.128 [R251+0xf100], [R10.64], !P4 ;  /* 0x0f1000000afb0fae */ /* 0x0005e2000e101d46 */
[--C-:B------:R-:W-:Y:S01]  /*10080*/  FFMA.FTZ R6, R194, c[0x0][0x2d0], -R134.reuse ;  /* 0x0000b400c2067a23 */ /* 0x100fe20000010886 */
[----:B------:R-:W-:Y:S01]  /*10090*/  MOV R194, R20 ;  /* 0x0000001400c27202 */ /* 0x000fe20000000f00 */
[C---:B------:R-:W-:Y:S01]  /*100a0*/  FMUL.FTZ R70, R0.reuse, R70 ;  /* 0x0000004600467220 */ /* 0x040fe20000410000 */
[----:B------:R-:W-:Y:S01]  /*100b0*/  @P0 IADD3.X R9, RZ, c[0x0][0x1cc], R3, P1, P2 ;  /* 0x00007300ff090a10 */ /* 0x000fe20000fe4403 */
[----:B------:R4:W-:Y:S01]  /*100c0*/  MUFU.EX2 R139, R6 ;  /* 0x00000006008b7308 */ /* 0x0009e20000000800 */
[--C-:B------:R-:W-:Y:S01]  /*100d0*/  FFMA.FTZ R3, R195, c[0x0][0x2d0], -R134.reuse ;  /* 0x0000b400c3037a23 */ /* 0x100fe20000010886 */
[----:B------:R-:W-:Y:S01]  /*100e0*/  MOV R195, R15 ;  /* 0x0000000f00c37202 */ /* 0x000fe20000000f00 */
[----:B------:R3:W-:Y:S01]  /*100f0*/  @P0 LDGSTS.E.BYPASS.LTC128B.128 [R251+0x12100], [R12.64], !P3 ;  /* 0x121000000cfb0fae */ /* 0x0007e2000d901d46 */
[----:B------:R-:W-:Y:S02]  /*10100*/  FMUL.FTZ R71, R0, R71 ;  /* 0x0000004700477220 */ /* 0x000fe40000410000 */
[C---:B------:R-:W-:Y:S02]  /*10110*/  FMUL.FTZ R72, R2.reuse, R72 ;  /* 0x0000004802487220 */ /* 0x040fe40000410000 */
[----:B------:R-:W-:Y:S02]  /*10120*/  FMUL.FTZ R73, R2, R73 ;  /* 0x0000004902497220 */ /* 0x000fe40000410000 */
[----:B------:R3:W3:Y:S01]  /*10130*/  MUFU.EX2 R37, R3 ;  /* 0x0000000300257308 */ /* 0x0006e20000000800 */
[----:B------:R3:W-:Y:S01]  /*10140*/  @P0 LDGSTS.E.BYPASS.LTC128B.128 [R251+0x15100], [R8.64], !P6 ;  /* 0x1510000008fb0fae */ /* 0x0007e2000f101d46 */
[----:B------:R-:W-:Y:S01]  /*10150*/  FMUL.FTZ R74, R0, R74 ;  /* 0x0000004a004a7220 */ /* 0x000fe20000410000 */
[----:B-1----:R-:W-:Y:S01]  /*10160*/  @P0 IADD3 R4, P2, R4, R7, RZ ;  /* 0x0000000704040210 */ /* 0x002fe20007f5e0ff */
[----:B------:R-:W-:Y:S02]  /*10170*/  FMUL.FTZ R75, R0, R75 ;  /* 0x0000004b004b7220 */ /* 0x000fe40000410000 */
[C---:B------:R-:W-:Y:S01]  /*10180*/  FMUL.FTZ R76, R2.reuse, R76 ;  /* 0x0000004c024c7220 */ /* 0x040fe20000410000 */
[----:B------:R-:W-:Y:S01]  /*10190*/  @P0 IADD3.X R5, R5, R14, RZ, P2, !PT ;  /* 0x0000000e05050210 */ /* 0x000fe200017fe4ff */
[----:B------:R-:W-:Y:S02]  /*101a0*/  FMUL.FTZ R77, R2, R77 ;  /* 0x0000004d024d7220 */ /* 0x000fe40000410000 */
[C---:B------:R-:W-:Y:S02]  /*101b0*/  FMUL.FTZ R78, R0.reuse, R78 ;  /* 0x0000004e004e7220 */ /* 0x040fe40000410000 */
[----:B------:R1:W-:Y:S01]  /*101c0*/  @P0 LDGSTS.E.BYPASS.LTC128B.128 [R251+0xd100], [R4.64], !P5 ;  /* 0x0d10000004fb0fae */ /* 0x0003e2000e901d46 */
[----:B----4-:R-:W-:Y:S01]  /*101d0*/  @P0 IADD3 R6, P1, R7, R4, RZ ;  /* 0x0000000407060210 */ /* 0x010fe20007f3e0ff */
[C---:B--2---:R-:W-:Y:S02]  /*101e0*/  FMUL.FTZ R10, R0.reuse, R146 ;  /* 0x00000092000a7220 */ /* 0x044fe40000410000 */
[----:B------:R-:W-:Y:S01]  /*101f0*/  FMUL.FTZ R11, R0, R147 ;  /* 0x00000093000b7220 */ /* 0x000fe20000410000 */
[----:B------:R-:W-:Y:S01]  /*10200*/  @P0 IADD3.X R7, R14, R5, RZ, P1, !PT ;  /* 0x000000050e070210 */ /* 0x000fe20000ffe4ff */
[----:B------:R-:W-:Y:S02]  /*10210*/  FMUL.FTZ R79, R0, R79 ;  /* 0x0000004f004f7220 */ /* 0x000fe40000410000 */
[----:B------:R1:W-:Y:S01]  /*10220*/  @P0 LDGSTS.E.BYPASS.LTC128B.128 [R251+0x10100], [R4.64+0x80], !P4 ;  /* 0x1010008004fb0fae */ /* 0x0003e2000e101d46 */
[----:B------:R-:W-:Y:S02]  /*10230*/  FMUL.FTZ R80, R2, R80 ;  /* 0x0000005002507220 */ /* 0x000fe40000410000 */
[--C-:B---3--:R-:W-:Y:S01]  /*10240*/  FFMA.FTZ R3, R192, c[0x0][0x2d0], -R134.reuse ;  /* 0x0000b400c0037a23 */ /* 0x108fe20000010886 */
[----:B------:R-:W-:Y:S01]  /*10250*/  MOV R192, R26 ;  /* 0x0000001a00c07202 */ /* 0x000fe20000000f00 */
[----:B------:R-:W-:Y:S02]  /*10260*/  FMUL.FTZ R26, R0, R162 ;  /* 0x000000a2001a7220 */ /* 0x000fe40000410000 */
[----:B------:R2:W-:Y:S01]  /*10270*/  MUFU.EX2 R42, R3 ;  /* 0x00000003002a7308 */ /* 0x0005e20000000800 */
[----:B------:R1:W-:Y:S01]  /*10280*/  @P0 LDGSTS.E.BYPASS.LTC128B.128 [R251+0x13100], [R4.64+0x100], !P3 ;  /* 0x1310010004fb0fae */ /* 0x0003e2000d901d46 */
[C---:B------:R-:W-:Y:S02]  /*10290*/  FMUL.FTZ R8, R2.reuse, R144 ;  /* 0x0000009002087220 */ /* 0x040fe40000410000 */
[C---:B------:R-:W-:Y:S02]  /*102a0*/  FMUL.FTZ R9, R2.reuse, R145 ;  /* 0x0000009102097220 */ /* 0x040fe40000410000 */
[----:B------:R-:W-:Y:S02]  /*102b0*/  FMUL.FTZ R81, R2, R81 ;  /* 0x0000005102517220 */ /* 0x000fe40000410000 */
[C---:B------:R-:W-:Y:S01]  /*102c0*/  FMUL.FTZ R82, R0.reuse, R82 ;  /* 0x0000005200527220 */ /* 0x040fe20000410000 */
[----:B------:R1:W-:Y:S01]  /*102d0*/  @P0 LDGSTS.E.BYPASS.LTC128B.128 [R251+0x16100], [R4.64+0x180], !P6 ;  /* 0x1610018004fb0fae */ /* 0x0003e2000f101d46 */
[----:B------:R-:W-:Y:S02]  /*102e0*/  FMUL.FTZ R83, R0, R83 ;  /* 0x0000005300537220 */ /* 0x000fe40000410000 */
[C---:B------:R-:W-:Y:S02]  /*102f0*/  FMUL.FTZ R84, R2.reuse, R84 ;  /* 0x0000005402547220 */ /* 0x040fe40000410000 */
[----:B------:R-:W-:Y:S02]  /*10300*/  FMUL.FTZ R85, R2, R85 ;  /* 0x0000005502557220 */ /* 0x000fe40000410000 */
[C---:B------:R-:W-:Y:S01]  /*10310*/  FMUL.FTZ R86, R0.reuse, R86 ;  /* 0x0000005600567220 */ /* 0x040fe20000410000 */
[----:B------:R3:W-:Y:S01]  /*10320*/  @P0 LDGSTS.E.BYPASS.LTC128B.128 [R251+0xe100], [R6.64], !P5 ;  /* 0x0e10000006fb0fae */ /* 0x0007e2000e901d46 */
[----:B------:R-:W-:Y:S02]  /*10330*/  FMUL.FTZ R87, R0, R87 ;  /* 0x0000005700577220 */ /* 0x000fe40000410000 */
[C---:B------:R-:W-:Y:S02]  /*10340*/  FMUL.FTZ R88, R2.reuse, R88 ;  /* 0x0000005802587220 */ /* 0x040fe40000410000 */
[----:B------:R-:W-:Y:S02]  /*10350*/  FMUL.FTZ R89, R2, R89 ;  /* 0x0000005902597220 */ /* 0x000fe40000410000 */
[----:B--2---:R-:W-:Y:S01]  /*10360*/  FFMA.FTZ R3, R193, c[0x0][0x2d0], -R134 ;  /* 0x0000b400c1037a23 */ /* 0x004fe20000010886 */
[----:B------:R3:W-:Y:S01]  /*10370*/  @P0 LDGSTS.E.BYPASS.LTC128B.128 [R251+0x11100], [R6.64+0x80], !P4 ;  /* 0x1110008006fb0fae */ /* 0x0007e2000e101d46 */
[----:B------:R-:W-:Y:S01]  /*10380*/  MOV R193, R27 ;  /* 0x0000001b00c17202 */ /* 0x000fe20000000f00 */
[C---:B------:R-:W-:Y:S01]  /*10390*/  FMUL.FTZ R27, R0.reuse, R163 ;  /* 0x000000a3001b7220 */ /* 0x040fe20000410000 */
[----:B------:R2:W4:Y:S01]  /*103a0*/  MUFU.EX2 R48, R3 ;  /* 0x0000000300307308 */ /* 0x0005220000000800 */
[C---:B------:R-:W-:Y:S02]  /*103b0*/  FMUL.FTZ R90, R0.reuse, R90 ;  /* 0x0000005a005a7220 */ /* 0x040fe40000410000 */
[----:B------:R-:W-:Y:S02]  /*103c0*/  FMUL.FTZ R91, R0, R91 ;  /* 0x0000005b005b7220 */ /* 0x000fe40000410000 */
[----:B------:R3:W-:Y:S01]  /*103d0*/  @P0 LDGSTS.E.BYPASS.LTC128B.128 [R251+0x14100], [R6.64+0x100], !P3 ;  /* 0x1410010006fb0fae */ /* 0x0007e2000d901d46 */
[C---:B------:R-:W-:Y:S02]  /*103e0*/  FMUL.FTZ R92, R2.reuse, R92 ;  /* 0x0000005c025c7220 */ /* 0x040fe40000410000 */
[----:B-1----:R-:W-:Y:S01]  /*103f0*/  FMUL.FTZ R4, R2, R140 ;  /* 0x0000008c02047220 */ /* 0x002fe20000410000 */
[----:B------:R-:W-:Y:S01]  /*10400*/  F2FP.BF16.PACK_AB R140, R36, R188 ;  /* 0x000000bc248c723e */ /* 0x000fe200000010ff */
[C---:B------:R-:W-:Y:S01]  /*10410*/  FMUL.FTZ R5, R2.reuse, R141 ;  /* 0x0000008d02057220 */ /* 0x040fe20000410000 */
[----:B------:R-:W-:Y:S01]  /*10420*/  F2FP.BF16.PACK_AB R141, R37, R139 ;  /* 0x0000008b258d723e */ /* 0x000fe200000010ff */
[----:B------:R-:W-:Y:S01]  /*10430*/  FMUL.FTZ R93, R2, R93 ;  /* 0x0000005d025d7220 */ /* 0x000fe20000410000 */
[----:B------:R3:W-:Y:S01]  /*10440*/  @P0 LDGSTS.E.BYPASS.LTC128B.128 [R251+0x17100], [R6.64+0x180], !P6 ;  /* 0x1710018006fb0fae */ /* 0x0007e2000f101d46 */
[C---:B------:R-:W-:Y:S02]  /*10450*/  FMUL.FTZ R94, R0.reuse, R94 ;  /* 0x0000005e005e7220 */ /* 0x040fe40000410000 */
[----:B------:R-:W-:Y:S02]  /*10460*/  FMUL.FTZ R95, R0, R95 ;  /* 0x0000005f005f7220 */ /* 0x000fe40000410000 */
[C---:B------:R-:W-:Y:S02]  /*10470*/  FMUL.FTZ R96, R2.reuse, R96 ;  /* 0x0000006002607220 */ /* 0x040fe40000410000 */
[----:B------:R-:W-:Y:S01]  /*10480*/  FMUL.FTZ R97, R2, R97 ;  /* 0x0000006102617220 */ /* 0x000fe20000410000 */
[----:B------:R-:W1:Y:S01]  /*10490*/  LDSM.16.MT88.4 R12, [R217] ;  /* 0x00000000d90c783b */ /* 0x000e620000004200 */
[----:B------:R-:W-:Y:S01]  /*104a0*/  FMUL.FTZ R98, R0, R98 ;  /* 0x0000006200627220 */ /* 0x000fe20000410000 */
[----:B--2---:R-:W-:Y:S01]  /*104b0*/  MOV R3, R24 ;  /* 0x0000001800037202 */ /* 0x004fe20000000f00 */
[----:B------:R-:W-:Y:S01]  /*104c0*/  FMUL.FTZ R24, R2, R160 ;  /* 0x000000a002187220 */ /* 0x000fe20000410000 */
[----:B------:R-:W-:Y:S01]  /*104d0*/  MOV R160, R195 ;  /* 0x000000c300a07202 */ /* 0x000fe20000000f00 */
[----:B------:R-:W-:Y:S03]  /*104e0*/  FMUL.FTZ R99, R0, R99 ;  /* 0x0000006300637220 */ /* 0x000fe60000410000 */
[----:B------:R-:W2:Y:S01]  /*104f0*/  LDSM.16.MT88.4 R20, [R218] ;  /* 0x00000000da14783b */ /* 0x000ea20000004200 */
[C---:B------:R-:W-:Y:S02]  /*10500*/  FMUL.FTZ R100, R2.reuse, R100 ;  /* 0x0000006402647220 */ /* 0x040fe40000410000 */
[----:B------:R-:W-:Y:S02]  /*10510*/  FMUL.FTZ R101, R2, R101 ;  /* 0x0000006502657220 */ /* 0x000fe40000410000 */
[C---:B------:R-:W-:Y:S02]  /*10520*/  FMUL.FTZ R102, R0.reuse, R102 ;  /* 0x0000006600667220 */ /* 0x040fe40000410000 */
[----:B------:R-:W-:Y:S01]  /*10530*/  FMUL.FTZ R103, R0, R103 ;  /* 0x0000006700677220 */ /* 0x000fe20000410000 */
[----:B------:R-:W2:Y:S01]  /*10540*/  LDSM.16.MT88.4 R28, [R221] ;  /* 0x00000000dd1c783b */ /* 0x000ea20000004200 */
[----:B------:R-:W-:Y:S02]  /*10550*/  FMUL.FTZ R104, R2, R104 ;  /* 0x0000006802687220 */ /* 0x000fe40000410000 */
[C---:B---3--:R-:W-:Y:S01]  /*10560*/  FMUL.FTZ R6, R0.reuse, R142 ;  /* 0x0000008e00067220 */ /* 0x048fe20000410000 */
[----:B------:R-:W-:Y:S01]  /*10570*/  F2FP.BF16.PACK_AB R142, R43, R195 ;  /* 0x000000c32b8e723e */ /* 0x000fe200000010ff */
[----:B------:R-:W-:Y:S01]  /*10580*/  FMUL.FTZ R7, R0, R143 ;  /* 0x0000008f00077220 */ /* 0x000fe20000410000 */
[----:B----4-:R-:W-:Y:S01]  /*10590*/  F2FP.BF16.PACK_AB R143, R48, R42 ;  /* 0x0000002a308f723e */ /* 0x010fe200000010ff */
[----:B------:R-:W-:Y:S01]  /*105a0*/  FMUL.FTZ R105, R2, R105 ;  /* 0x0000006902697220 */ /* 0x000fe20000410000 */
[----:B------:R-:W-:Y:S01]  /*105b0*/  LDSM.16.MT88.4 R44, [R217+0x3000] ;  /* 0x00300000d92c783b */ /* 0x000fe20000004200 */
[----:B------:R-:W-:Y:S01]  /*105c0*/  MOV R195, R194 ;  /* 0x000000c200c37202 */ /* 0x000fe20000000f00 */
[C---:B------:R-:W-:Y:S01]  /*105d0*/  FMUL.FTZ R106, R0.reuse, R106 ;  /* 0x0000006a006a7220 */ /* 0x040fe20000410000 */
[----:B------:R-:W-:Y:S01]  /*105e0*/  MOV R194, R190 ;  /* 0x000000be00c27202 */ /* 0x000fe20000000f00 */
[----:B------:R-:W-:Y:S01]  /*105f0*/  FMUL.FTZ R107, R0, R107 ;  /* 0x0000006b006b7220 */ /* 0x000fe20000410000 */
[----:B------:R-:W-:Y:S01]  /*10600*/  MOV R190, R40 ;  /* 0x0000002800be7202 */ /* 0x000fe20000000f00 */
[C---:B------:R-:W-:Y:S01]  /*10610*/  FMUL.FTZ R40, R2.reuse, R176 ;  /* 0x000000b002287220 */ /* 0x040fe20000410000 */
[----:B------:R-:W-:Y:S01]  /*10620*/  MOV R176, R160 ;  /* 0x000000a000b07202 */ /* 0x000fe20000000f00 */
[----:B------:R-:W-:Y:S01]  /*10630*/  LDSM.16.MT88.4 R144, [R218+0x3000] ;  /* 0x00300000da90783b */ /* 0x000fe20000004200 */
[C---:B------:R-:W-:Y:S02]  /*10640*/  FMUL.FTZ R108, R2.reuse, R108 ;  /* 0x0000006c026c7220 */ /* 0x040fe40000410000 */
[----:B------:R-:W-:Y:S02]  /*10650*/  FMUL.FTZ R109, R2, R109 ;  /* 0x0000006d026d7220 */ /* 0x000fe40000410000 */
[C---:B------:R-:W-:Y:S02]  /*10660*/  FMUL.FTZ R110, R0.reuse, R110 ;  /* 0x0000006e006e7220 */ /* 0x040fe40000410000 */
[----:B------:R-:W-:Y:S01]  /*10670*/  FMUL.FTZ R111, R0, R111 ;  /* 0x0000006f006f7220 */ /* 0x000fe20000410000 */
[C---:B-1----:R-:W-:Y:S01]  /*10680*/  HMMA.16816.F32.BF16 R4, R140.reuse, R12, R4 ;  /* 0x0000000c8c04723c */ /* 0x042fe20000041804 */
[----:B------:R-:W0:Y:S04]  /*10690*/  LDGDEPBAR ;  /* 0x00000000000079af */ /* 0x000e280000000000 */
[C---:B------:R-:W-:Y:S02]  /*106a0*/  FMUL.FTZ R112, R2.reuse, R112 ;  /* 0x0000007002707220 */ /* 0x040fe40000410000 */
[C---:B------:R-:W-:Y:S01]  /*106b0*/  FMUL.FTZ R12, R2.reuse, R148 ;  /* 0x00000094020c7220 */ /* 0x040fe20000410000 */
[C---:B------:R-:W-:Y:S04]  /*106c0*/  HMMA.16816.F32.BF16 R8, R140.reuse, R14, R8 ;  /* 0x0000000e8c08723c */ /* 0x040fe80000041808 */
[C---:B------:R-:W-:Y:S01]  /*106d0*/  FMUL.FTZ R13, R2.reuse, R149 ;  /* 0x00000095020d7220 */ /* 0x040fe20000410000 */
[----:B------:R-:W-:Y:S01]  /*106e0*/  MOV R148, R37 ;  /* 0x0000002500947202 */ /* 0x000fe20000000f00 */
[----:B------:R-:W-:Y:S01]  /*106f0*/  FMUL.FTZ R113, R2, R113 ;  /* 0x0000007102717220 */ /* 0x000fe20000410000 */
[----:B------:R-:W-:Y:S01]  /*10700*/  MOV R149, R36 ;  /* 0x0000002400957202 */ /* 0x000fe20000000f00 */
[C---:B------:R-:W-:Y:S01]  /*10710*/  FMUL.FTZ R14, R0.reuse, R150 ;  /* 0x00000096000e7220 */ /* 0x040fe20000410000 */
[----:B------:R-:W1:Y:S03]  /*10720*/  LDSM.16.MT88.4 R36, [R220] ;  /* 0x00000000dc24783b */ /* 0x000e660000004200 */
[----:B------:R-:W-:Y:S01]  /*10730*/  FMUL.FTZ R15, R0, R151 ;  /* 0x00000097000f7220 */ /* 0x000fe20000410000 */
[----:B------:R-:W-:Y:S01]  /*10740*/  MOV R151, R25 ;  /* 0x0000001900977202 */ /* 0x000fe20000000f00 */
[----:B------:R-:W-:Y:S01]  /*10750*/  FMUL.FTZ R25, R2, R161 ;  /* 0x000000a102197220 */ /* 0x000fe20000410000 */
[----:B------:R-:W-:Y:S01]  /*10760*/  MOV R150, R34 ;  /* 0x0000002200967202 */ /* 0x000fe20000000f00 */
[C---:B------:R-:W-:Y:S01]  /*10770*/  FMUL.FTZ R114, R0.reuse, R114 ;  /* 0x0000007200727220 */ /* 0x040fe20000410000 */
[----:B------:R-:W-:Y:S01]  /*10780*/  MOV R162, R149 ;  /* 0x0000009500a27202 */ /* 0x000fe20000000f00 */
[----:B------:R-:W-:Y:S01]  /*10790*/  FMUL.FTZ R115, R0, R115 ;  /* 0x0000007300737220 */ /* 0x000fe20000410000 */
[C---:B--2---:R-:W-:Y:S03]  /*107a0*/  HMMA.16816.F32.BF16 R12, R140.reuse, R20, R12 ;  /* 0x000000148c0c723c */ /* 0x044fe6000004180c */
[----:B------:R-:W-:Y:S01]  /*107b0*/  MOV R163, R150 ;  /* 0x0000009600a37202 */ /* 0x000fe20000000f00 */
[C---:B------:R-:W-:Y:S01]  /*107c0*/  FMUL.FTZ R116, R2.reuse, R116 ;  /* 0x0000007402747220 */ /* 0x040fe20000410000 */
[----:B------:R-:W-:Y:S01]  /*107d0*/  MOV R161, R148 ;  /* 0x0000009400a17202 */ /* 0x000fe20000000f00 */
[C---:B------:R-:W-:Y:S02]  /*107e0*/  FMUL.FTZ R117, R2.reuse, R117 ;  /* 0x0000007502757220 */ /* 0x040fe40000410000 */
[C---:B------:R-:W-:Y:S04]  /*107f0*/  HMMA.16816.F32.BF16 R16, R140.reuse, R22, R16 ;  /* 0x000000168c10723c */ /* 0x040fe80000041810 */
[C---:B------:R-:W-:Y:S01]  /*10800*/  FMUL.FTZ R20, R2.reuse, R156 ;  /* 0x0000009c02147220 */ /* 0x040fe20000410000 */
[----:B------:R-:W-:Y:S01]  /*10810*/  MOV R156, R41 ;  /* 0x00000029009c7202 */ /* 0x000fe20000000f00 */
[----:B------:R-:W-:Y:S01]  /*10820*/  FMUL.FTZ R21, R2, R157 ;  /* 0x0000009d02157220 */ /* 0x000fe20000410000 */
        /* <DEDUP_REMOVED lines=13> */
[----:B------:R-:W-:Y:S01]  /*10900*/  LDSM.16.MT88.4 R160, [R220+0x800] ;  /* 0x00080000dca0783b */ /* 0x000fe20000004200 */
[----:B------:R-:W-:Y:S02]  /*10910*/  FMUL.FTZ R118, R0, R118 ;  /* 0x0000007600767220 */ /* 0x000fe40000410000 */
[C---:B------:R-:W-:Y:S04]  /*10920*/  HMMA.16816.F32.BF16 R24, R140.reuse, R30, R24 ;  /* 0x0000001e8c18723c */ /* 0x040fe80000041818 */
[C---:B------:R-:W-:Y:S01]  /*10930*/  FMUL.FTZ R28, R2.reuse, R164 ;  /* 0x000000a4021c7220 */ /* 0x040fe20000410000 */
[----:B------:R-:W-:Y:S01]  /*10940*/  MOV R164, R151 ;  /* 0x0000009700a47202 */ /* 0x000fe20000000f00 */
[----:B------:R-:W-:Y:S01]  /*10950*/  FMUL.FTZ R29, R2, R165 ;  /* 0x000000a5021d7220 */ /* 0x000fe20000410000 */
[----:B------:R-:W2:Y:S01]  /*10960*/  LDSM.16.MT88.4 R148, [R221+0x3000] ;  /* 0x00300000dd94783b */ /* 0x000ea20000004200 */
[C---:B------:R-:W-:Y:S01]  /*10970*/  FMUL.FTZ R30, R0.reuse, R166 ;  /* 0x000000a6001e7220 */ /* 0x040fe20000410000 */
[----:B------:R-:W-:Y:S03]  /*10980*/  MOV R184, R164 ;  /* 0x000000a400b87202 */ /* 0x000fe60000000f00 */
[C---:B------:R-:W-:Y:S01]  /*10990*/  FMUL.FTZ R31, R0.reuse, R167 ;  /* 0x000000a7001f7220 */ /* 0x040fe20000410000 */
[----:B------:R-:W-:Y:S01]  /*109a0*/  MOV R164, R159 ;  /* 0x0000009f00a47202 */ /* 0x000fe20000000f00 */
[----:B------:R-:W-:Y:S01]  /*109b0*/  FMUL.FTZ R119, R0, R119 ;  /* 0x0000007700777220 */ /* 0x000fe20000410000 */
[----:B------:R-:W-:Y:S01]  /*109c0*/  MOV R165, R158 ;  /* 0x0000009e00a57202 */ /* 0x000fe20000000f00 */
[C---:B------:R-:W-:Y:S01]  /*109d0*/  FMUL.FTZ R120, R2.reuse, R120 ;  /* 0x0000007802787220 */ /* 0x040fe20000410000 */
[----:B------:R-:W-:Y:S01]  /*109e0*/  MOV R166, R157 ;  /* 0x0000009d00a67202 */ /* 0x000fe20000000f00 */
[----:B------:R-:W-:Y:S01]  /*109f0*/  FMUL.FTZ R121, R2, R121 ;  /* 0x0000007902797220 */ /* 0x000fe20000410000 */
[C---:B-1----:R-:W-:Y:S03]  /*10a00*/  HMMA.16816.F32.BF16 R28, R140.reuse, R36, R28 ;  /* 0x000000248c1c723c */ /* 0x042fe6000004181c */
[C---:B------:R-:W-:Y:S01]  /*10a10*/  FMUL.FTZ R34, R0.reuse, R170 ;  /* 0x000000aa00227220 */ /* 0x040fe20000410000 */
[----:B------:R-:W-:Y:S01]  /*10a20*/  MOV R170, R135 ;  /* 0x0000008700aa7202 */ /* 0x000fe20000000f00 */
[C---:B------:R-:W-:Y:S01]  /*10a30*/  FMUL.FTZ R122, R0.reuse, R122 ;  /* 0x0000007a007a7220 */ /* 0x040fe20000410000 */
[----:B------:R-:W-:Y:S01]  /*10a40*/  MOV R135, R35 ;  /* 0x0000002300877202 */ /* 0x000fe20000000f00 */
[----:B------:R-:W-:Y:S02]  /*10a50*/  FMUL.FTZ R35, R0, R171 ;  /* 0x000000ab00237220 */ /* 0x000fe40000410000 */
[C---:B------:R-:W-:Y:S03]  /*10a60*/  FMUL.FTZ R36, R2.reuse, R172 ;  /* 0x000000ac02247220 */ /* 0x040fe60000410000 */
[--C-:B------:R-:W-:Y:S02]  /*10a70*/  FFMA.FTZ R135, R135, c[0x0][0x2d0], -R138.reuse ;  /* 0x0000b40087877a23 */ /* 0x100fe4000001088a */
[C---:B------:R-:W-:Y:S03]  /*10a80*/  HMMA.16816.F32.BF16 R32, R140.reuse, R38, R32 ;  /* 0x000000268c20723c */ /* 0x040fe60000041820 */
[----:B------:R-:W-:Y:S01]  /*10a90*/  FMUL.FTZ R37, R2, R173 ;  /* 0x000000ad02257220 */ /* 0x000fe20000410000 */
[----:B------:R-:W-:Y:S01]  /*10aa0*/  MOV R173, R152 ;  /* 0x0000009800ad7202 */ /* 0x000fe20000000f00 */
[C---:B------:R-:W-:Y:S01]  /*10ab0*/  FMUL.FTZ R123, R0.reuse, R123 ;  /* 0x0000007b007b7220 */ /* 0x040fe20000410000 */
[----:B------:R-:W1:Y:S01]  /*10ac0*/  LDSM.16.MT88.4 R152, [R220+0x3000] ;  /* 0x00300000dc98783b */ /* 0x000e620000004200 */
[C---:B------:R-:W-:Y:S01]  /*10ad0*/  FMUL.FTZ R38, R0.reuse, R174 ;  /* 0x000000ae00267220 */ /* 0x040fe20000410000 */
[----:B------:R-:W-:Y:S01]  /*10ae0*/  MOV R174, R211 ;  /* 0x000000d300ae7202 */ /* 0x000fe20000000f00 */
[----:B------:R-:W-:Y:S03]  /*10af0*/  FMUL.FTZ R39, R0, R175 ;  /* 0x000000af00277220 */ /* 0x000fe60000410000 */
[C---:B------:R-:W-:Y:S02]  /*10b00*/  FMUL.FTZ R124, R2.reuse, R124 ;  /* 0x0000007c027c7220 */ /* 0x040fe40000410000 */
[----:B------:R-:W-:Y:S02]  /*10b10*/  FMUL.FTZ R125, R2, R125 ;  /* 0x0000007d027d7220 */ /* 0x000fe40000410000 */
[C---:B------:R-:W-:Y:S03]  /*10b20*/  HMMA.16816.F32.BF16 R36, R140.reuse, R44, R36 ;  /* 0x0000002c8c24723c */ /* 0x040fe60000041824 */
[C---:B------:R-:W-:Y:S02]  /*10b30*/  FMUL.FTZ R126, R0.reuse, R126 ;  /* 0x0000007e007e7220 */ /* 0x040fe40000410000 */
[----:B------:R-:W-:Y:S02]  /*10b40*/  FMUL.FTZ R127, R0, R127 ;  /* 0x0000007f007f7220 */ /* 0x000fe40000410000 */
[C---:B------:R-:W-:Y:S01]  /*10b50*/  FMUL.FTZ R44, R2.reuse, R180 ;  /* 0x000000b4022c7220 */ /* 0x040fe20000410000 */
[C---:B------:R-:W-:Y:S04]  /*10b60*/  HMMA.16816.F32.BF16 R40, R140.reuse, R46, R40 ;  /* 0x0000002e8c28723c */ /* 0x040fe80000041828 */
[----:B------:R-:W-:Y:S01]  /*10b70*/  MOV R180, R190 ;  /* 0x000000be00b47202 */ /* 0x000fe20000000f00 */
[C---:B------:R-:W-:Y:S01]  /*10b80*/  FMUL.FTZ R45, R2.reuse, R181 ;  /* 0x000000b5022d7220 */ /* 0x040fe20000410000 */
[----:B------:R-:W-:Y:S01]  /*10b90*/  MOV R190, R49 ;  /* 0x0000003100be7202 */ /* 0x000fe20000000f00 */
[----:B------:R-:W-:Y:S01]  /*10ba0*/  FMUL.FTZ R49, R2, R185 ;  /* 0x000000b902317220 */ /* 0x000fe20000410000 */
[----:B------:R-:W-:Y:S01]  /*10bb0*/  MOV R185, R3 ;  /* 0x0000000300b97202 */ /* 0x000fe20000000f00 */
[--C-:B------:R-:W-:Y:S03]  /*10bc0*/  FFMA.FTZ R3, R196, c[0x0][0x2d0], -R138.reuse ;  /* 0x0000b400c4037a23 */ /* 0x100fe6000001088a */
[C---:B------:R-:W-:Y:S01]  /*10bd0*/  FMUL.FTZ R47, R0.reuse, R183 ;  /* 0x000000b7002f7220 */ /* 0x040fe20000410000 */
[----:B------:R-:W-:Y:S01]  /*10be0*/  MOV R196, R212 ;  /* 0x000000d400c47202 */ /* 0x000fe20000000f00 */
[----:B------:R3:W-:Y:S01]  /*10bf0*/  MUFU.EX2 R183, R3 ;  /* 0x0000000300b77308 */ /* 0x0007e20000000800 */
[----:B------:R-:W-:Y:S01]  /*10c00*/  FMUL.FTZ R46, R0, R182 ;  /* 0x000000b6002e7220 */ /* 0x000fe20000410000 */
[----:B------:R-:W-:Y:S01]  /*10c10*/  MOV R181, R156 ;  /* 0x0000009c00b57202 */ /* 0x000fe20000000f00 */
[C---:B------:R-:W-:Y:S01]  /*10c20*/  FMUL.FTZ R128, R2.reuse, R128 ;  /* 0x0000008002807220 */ /* 0x040fe20000410000 */
[----:B------:R-:W-:Y:S01]  /*10c30*/  LDSM.16.MT88.4 R156, [R221+0x800] ;  /* 0x00080000dd9c783b */ /* 0x000fe20000004200 */
[----:B------:R-:W-:Y:S01]  /*10c40*/  MOV R182, R191 ;  /* 0x000000bf00b67202 */ /* 0x000fe20000000f00 */
[----:B------:R-:W-:Y:S01]  /*10c50*/  FMUL.FTZ R129, R2, R129 ;  /* 0x0000008102817220 */ /* 0x000fe20000410000 */
[----:B------:R-:W-:Y:S01]  /*10c60*/  MOV R191, R50 ;  /* 0x0000003200bf7202 */ /* 0x000fe20000000f00 */
[C---:B------:R-:W-:Y:S03]  /*10c70*/  HMMA.16816.F32.BF16 R44, R140.reuse, R144, R44 ;  /* 0x000000908c2c723c */ /* 0x040fe6000004182c */
[C---:B------:R-:W-:Y:S01]  /*10c80*/  FMUL.FTZ R50, R0.reuse, R186 ;  /* 0x000000ba00327220 */ /* 0x040fe20000410000 */
[----:B------:R-:W-:Y:S01]  /*10c90*/  MOV R186, R51 ;  /* 0x0000003300ba7202 */ /* 0x000fe20000000f00 */
[C---:B------:R-:W-:Y:S01]  /*10ca0*/  FMUL.FTZ R51, R0.reuse, R187 ;  /* 0x000000bb00337220 */ /* 0x040fe20000410000 */
[----:B------:R-:W-:Y:S01]  /*10cb0*/  MOV R187, R210 ;  /* 0x000000d200bb7202 */ /* 0x000fe20000000f00 */
[C---:B------:R-:W-:Y:S02]  /*10cc0*/  FMUL.FTZ R130, R0.reuse, R130 ;  /* 0x0000008200827220 */ /* 0x040fe40000410000 */
[----:B------:R-:W-:Y:S03]  /*10cd0*/  FMUL.FTZ R131, R0, R131 ;  /* 0x0000008300837220 */ /* 0x000fe60000410000 */
[C---:B------:R-:W-:Y:S01]  /*10ce0*/  HMMA.16816.F32.BF16 R48, R140.reuse, R146, R48 ;  /* 0x000000928c30723c */ /* 0x040fe20000041830 */
[----:B------:R-:W4:Y:S02]  /*10cf0*/  LDSM.16.MT88.4 R144, [R217+0x6000] ;  /* 0x00600000d990783b */ /* 0x000f240000004200 */
[----:B---3--:R-:W-:Y:S01]  /*10d00*/  FFMA.FTZ R3, R197, c[0x0][0x2d0], -R138 ;  /* 0x0000b400c5037a23 */ /* 0x008fe2000001088a */
[----:B------:R-:W-:Y:S04]  /*10d10*/  MOV R197, R213 ;  /* 0x000000d500c57202 */ /* 0x000fe80000000f00 */
[C---:B--2---:R-:W-:Y:S01]  /*10d20*/  HMMA.16816.F32.BF16 R52, R140.reuse, R148, R52 ;  /* 0x000000948c34723c */ /* 0x044fe20000041834 */
[----:B------:R2:W-:Y:S07]  /*10d30*/  MUFU.EX2 R172, R3 ;  /* 0x0000000300ac7308 */ /* 0x0005ee0000000800 */
[C---:B------:R-:W-:Y:S01]  /*10d40*/  HMMA.16816.F32.BF16 R56, R140.reuse, R150, R56 ;  /* 0x000000968c38723c */ /* 0x040fe20000041838 */
[----:B------:R-:W3:Y:S07]  /*10d50*/  LDSM.16.MT88.4 R148, [R218+0x6000] ;  /* 0x00600000da94783b */ /* 0x000eee0000004200 */
[C---:B-1----:R-:W-:Y:S08]  /*10d60*/  HMMA.16816.F32.BF16 R60, R140.reuse, R152, R60 ;  /* 0x000000988c3c723c */ /* 0x042ff0000004183c */
[C---:B------:R-:W-:Y:S01]  /*10d70*/  HMMA.16816.F32.BF16 R64, R140.reuse, R154, R64 ;  /* 0x0000009a8c40723c */ /* 0x040fe20000041840 */
[----:B------:R-:W1:Y:S03]  /*10d80*/  LDSM.16.MT88.4 R152, [R221+0x6000] ;  /* 0x00600000dd98783b */ /* 0x000e660000004200 */
[--C-:B--2---:R-:W-:Y:S04]  /*10d90*/  FFMA.FTZ R3, R198, c[0x0][0x2d0], -R134.reuse ;  /* 0x0000b400c6037a23 */ /* 0x104fe80000010886 */
[----:B------:R2:W-:Y:S01]  /*10da0*/  MUFU.EX2 R213, R3 ;  /* 0x0000000300d57308 */ /* 0x0005e20000000800 */
[C---:B----4-:R-:W-:Y:S08]  /*10db0*/  HMMA.16816.F32.BF16 R68, R140.reuse, R144, R68 ;  /* 0x000000908c44723c */ /* 0x050ff00000041844 */
[C---:B------:R-:W-:Y:S01]  /*10dc0*/  HMMA.16816.F32.BF16 R72, R140.reuse, R146, R72 ;  /* 0x000000928c48723c */ /* 0x040fe20000041848 */
[----:B------:R-:W4:Y:S07]  /*10dd0*/  LDSM.16.MT88.4 R144, [R220+0x6000] ;  /* 0x00600000dc90783b */ /* 0x000f2e0000004200 */
[C---:B---3--:R-:W-:Y:S04]  /*10de0*/  HMMA.16816.F32.BF16 R76, R140.reuse, R148, R76 ;  /* 0x000000948c4c723c */ /* 0x048fe8000004184c */
[----:B--2---:R-:W-:Y:S04]  /*10df0*/  FFMA.FTZ R3, R199, c[0x0][0x2d0], -R134 ;  /* 0x0000b400c7037a23 */ /* 0x004fe80000010886 */
[C---:B------:R-:W-:Y:S01]  /*10e00*/  HMMA.16816.F32.BF16 R80, R140.reuse, R150, R80 ;  /* 0x000000968c50723c */ /* 0x040fe20000041850 */
[----:B------:R-:W2:Y:S01]  /*10e10*/  LDSM.16.MT88.4 R148, [R217+0x9000] ;  /* 0x00900000d994783b */ /* 0x000ea20000004200 */
[----:B------:R3:W-:Y:S06]  /*10e20*/  MUFU.EX2 R212, R3 ;  /* 0x0000000300d47308 */ /* 0x0007ec0000000800 */
[C---:B-1----:R-:W-:Y:S08]  /*10e30*/  HMMA.16816.F32.BF16 R84, R140.reuse, R152, R84 ;  /* 0x000000988c54723c */ /* 0x042ff00000041854 */
[C---:B------:R-:W-:Y:S01]  /*10e40*/  HMMA.16816.F32.BF16 R88, R140.reuse, R154, R88 ;  /* 0x0000009a8c58723c */ /* 0x040fe20000041858 */
[----:B------:R-:W1:Y:S07]  /*10e50*/  LDSM.16.MT88.4 R152, [R218+0x9000] ;  /* 0x00900000da98783b */ /* 0x000e6e0000004200 */
[C---:B----4-:R-:W-:Y:S04]  /*10e60*/  HMMA.16816.F32.BF16 R92, R140.reuse, R144, R92 ;  /* 0x000000908c5c723c */ /* 0x050fe8000004185c */
[--C-:B---3--:R-:W-:Y:S04]  /*10e70*/  FFMA.FTZ R3, R204, c[0x0][0x2d0], -R138.reuse ;  /* 0x0000b400cc037a23 */ /* 0x108fe8000001088a */
[----:B------:R3:W-:Y:S01]  /*10e80*/  MUFU.EX2 R175, R3 ;  /* 0x0000000300af7308 */ /* 0x0007e20000000800 */
[C---:B------:R-:W-:Y:S01]  /*10e90*/  HMMA.16816.F32.BF16 R96, R140.reuse, R146, R96 ;  /* 0x000000928c60723c */ /* 0x040fe20000041860 */
[----:B------:R-:W4:Y:S07]  /*10ea0*/  LDSM.16.MT88.4 R144, [R221+0x9000] ;  /* 0x00900000dd90783b */ /* 0x000f2e0000004200 */
[C---:B--2---:R-:W-:Y:S08]  /*10eb0*/  HMMA.16816.F32.BF16 R100, R140.reuse, R148, R100 ;  /* 0x000000948c64723c */ /* 0x044ff00000041864 */
[C---:B------:R-:W-:Y:S01]  /*10ec0*/  HMMA.16816.F32.BF16 R104, R140.reuse, R150, R104 ;  /* 0x000000968c68723c */ /* 0x040fe20000041868 */
[----:B------:R-:W2:Y:S03]  /*10ed0*/  LDSM.16.MT88.4 R148, [R220+0x9000] ;  /* 0x00900000dc94783b */ /* 0x000ea60000004200 */
[----:B---3--:R-:W-:Y:S04]  /*10ee0*/  FFMA.FTZ R3, R205, c[0x0][0x2d0], -R138 ;  /* 0x0000b400cd037a23 */ /* 0x008fe8000001088a */
[C---:B-1----:R-:W-:Y:S01]  /*10ef0*/  HMMA.16816.F32.BF16 R108, R140.reuse, R152, R108 ;  /* 0x000000988c6c723c */ /* 0x042fe2000004186c */
[----:B------:R1:W3:Y:S07]  /*10f00*/  MUFU.EX2 R171, R3 ;  /* 0x0000000300ab7308 */ /* 0x0002ee0000000800 */
[C---:B------:R-:W-:Y:S01]  /*10f10*/  HMMA.16816.F32.BF16 R112, R140.reuse, R154, R112 ;  /* 0x0000009a8c70723c */ /* 0x040fe20000041870 */
[----:B------:R-:W-:Y:S07]  /*10f20*/  LDSM.16.MT88.4 R152, [R218+0x800] ;  /* 0x00080000da98783b */ /* 0x000fee0000004200 */
[C---:B----4-:R-:W-:Y:S08]  /*10f30*/  HMMA.16816.F32.BF16 R116, R140.reuse, R144, R116 ;  /* 0x000000908c74723c */ /* 0x050ff00000041874 */
[C---:B------:R-:W-:Y:S01]  /*10f40*/  HMMA.16816.F32.BF16 R120, R140.reuse, R146, R120 ;  /* 0x000000928c78723c */ /* 0x040fe20000041878 */
[----:B------:R-:W4:Y:S03]  /*10f50*/  LDSM.16.MT88.4 R144, [R217+0x800] ;  /* 0x00080000d990783b */ /* 0x000f260000004200 */
[--C-:B-1----:R-:W-:Y:S04]  /*10f60*/  FFMA.FTZ R3, R206, c[0x0][0x2d0], -R134.reuse ;  /* 0x0000b400ce037a23 */ /* 0x102fe80000010886 */
[C---:B--2---:R-:W-:Y:S01]  /*10f70*/  HMMA.16816.F32.BF16 R124, R140.reuse, R148, R124 ;  /* 0x000000948c7c723c */ /* 0x044fe2000004187c */
[----:B------:R1:W-:Y:S07]  /*10f80*/  MUFU.EX2 R211, R3 ;  /* 0x0000000300d37308 */ /* 0x0003ee0000000800 */
[----:B------:R-:W-:Y:S01]  /*10f90*/  HMMA.16816.F32.BF16 R128, R140, R150, R128 ;  /* 0x000000968c80723c */ /* 0x000fe20000041880 */
[----:B------:R-:W2:Y:S06]  /*10fa0*/  LDSM.16.MT88.4 R148, [R217+0x3800] ;  /* 0x00380000d994783b */ /* 0x000eac0000004200 */
[----:B---3--:R-:W-:Y:S02]  /*10fb0*/  F2FP.BF16.PACK_AB R142, R171, R175 ;  /* 0x000000afab8e723e */ /* 0x008fe400000010ff */
[----:B------:R-:W-:Y:S03]  /*10fc0*/  F2FP.BF16.PACK_AB R140, R172, R183 ;  /* 0x000000b7ac8c723e */ /* 0x000fe600000010ff */
[----:B------:R-:W-:Y:S01]  /*10fd0*/  F2FP.BF16.PACK_AB R141, R212, R213 ;  /* 0x000000d5d48d723e */ /* 0x000fe200000010ff */
[----:B-1----:R-:W-:Y:S04]  /*10fe0*/  FFMA.FTZ R3, R207, c[0x0][0x2d0], -R134 ;  /* 0x0000b400cf037a23 */ /* 0x002fe80000010886 */
[----:B------:R1:W3:Y:S02]  /*10ff0*/  MUFU.EX2 R210, R3 ;  /* 0x0000000300d27308 */ /* 0x0002e40000000800 */
[--C-:B-1----:R-:W-:Y:S01]  /*11000*/  FFMA.FTZ R3, R208, c[0x0][0x2d0], -R138.reuse ;  /* 0x0000b400d0037a23 */ /* 0x102fe2000001088a */
[----:B---3--:R-:W-:Y:S07]  /*11010*/  F2FP.BF16.PACK_AB R143, R210, R211 ;  /* 0x000000d3d28f723e */ /* 0x008fee00000010ff */
[----:B------:R1:W-:Y:S01]  /*11020*/  MUFU.EX2 R167, R3 ;  /* 0x0000000300a77308 */ /* 0x0003e20000000800 */
[C---:B----4-:R-:W-:Y:S08]  /*11030*/  HMMA.16816.F32.BF16 R4, R140.reuse, R144, R4 ;  /* 0x000000908c04723c */ /* 0x050ff00000041804 */
[C---:B------:R-:W-:Y:S01]  /*11040*/  HMMA.16816.F32.BF16 R8, R140.reuse, R146, R8 ;  /* 0x000000928c08723c */ /* 0x040fe20000041808 */
[----:B------:R-:W3:Y:S07]  /*11050*/  LDSM.16.MT88.4 R144, [R218+0x3800] ;  /* 0x00380000da90783b */ /* 0x000eee0000004200 */
[C---:B------:R-:W-:Y:S04]  /*11060*/  HMMA.16816.F32.BF16 R12, R140.reuse, R152, R12 ;  /* 0x000000988c0c723c */ /* 0x040fe8000004180c */
[----:B-1----:R-:W-:Y:S04]  /*11070*/  FFMA.FTZ R3, R209, c[0x0][0x2d0], -R138 ;  /* 0x0000b400d1037a23 */ /* 0x002fe8000001088a */
[C---:B------:R-:W-:Y:S01]  /*11080*/  HMMA.16816.F32.BF16 R16, R140.reuse, R154, R16 ;  /* 0x0000009a8c10723c */ /* 0x040fe20000041810 */
[----:B------:R1:W4:Y:S01]  /*11090*/  MUFU.EX2 R169, R3 ;  /* 0x0000000300a97308 */ /* 0x0003220000000800 */
[----:B------:R-:W3:Y:S06]  /*110a0*/  LDSM.16.MT88.4 R152, [R221+0x3800] ;  /* 0x00380000dd98783b */ /* 0x000eec0000004200 */
[C---:B------:R-:W-:Y:S08]  /*110b0*/  HMMA.16816.F32.BF16 R20, R140.reuse, R156, R20 ;  /* 0x0000009c8c14723c */ /* 0x040ff00000041814 */
[C---:B------:R-:W-:Y:S01]  /*110c0*/  HMMA.16816.F32.BF16 R24, R140.reuse, R158, R24 ;  /* 0x0000009e8c18723c */ /* 0x040fe20000041818 */
[----:B------:R-:W4:Y:S07]  /*110d0*/  LDSM.16.MT88.4 R156, [R220+0x3800] ;  /* 0x00380000dc9c783b */ /* 0x000f2e0000004200 */
[C---:B------:R-:W-:Y:S04]  /*110e0*/  HMMA.16816.F32.BF16 R28, R140.reuse, R160, R28 ;  /* 0x000000a08c1c723c */ /* 0x040fe8000004181c */
[--C-:B-1----:R-:W-:Y:S04]  /*110f0*/  FFMA.FTZ R3, R214, c[0x0][0x2d0], -R134.reuse ;  /* 0x0000b400d6037a23 */ /* 0x102fe80000010886 */
[C---:B------:R-:W-:Y:S01]  /*11100*/  HMMA.16816.F32.BF16 R32, R140.reuse, R162, R32 ;  /* 0x000000a28c20723c */ /* 0x040fe20000041820 */
[----:B------:R1:W-:Y:S01]  /*11110*/  MUFU.EX2 R207, R3 ;  /* 0x0000000300cf7308 */ /* 0x0003e20000000800 */
[----:B------:R-:W4:Y:S06]  /*11120*/  LDSM.16.MT88.4 R160, [R217+0x6800] ;  /* 0x00680000d9a0783b */ /* 0x000f2c0000004200 */
[C---:B--2---:R-:W-:Y:S08]  /*11130*/  HMMA.16816.F32.BF16 R36, R140.reuse, R148, R36 ;  /* 0x000000948c24723c */ /* 0x044ff00000041824 */
[C---:B------:R-:W-:Y:S01]  /*11140*/  HMMA.16816.F32.BF16 R40, R140.reuse, R150, R40 ;  /* 0x000000968c28723c */ /* 0x040fe20000041828 */
[----:B------:R-:W2:Y:S07]  /*11150*/  LDSM.16.MT88.4 R148, [R218+0x6800] ;  /* 0x00680000da94783b */ /* 0x000eae0000004200 */
[C---:B---3--:R-:W-:Y:S04]  /*11160*/  HMMA.16816.F32.BF16 R44, R140.reuse, R144, R44 ;  /* 0x000000908c2c723c */ /* 0x048fe8000004182c */
[----:B-1----:R-:W-:Y:S02]  /*11170*/  FFMA.FTZ R3, R215, c[0x0][0x2d0], -R134 ;  /* 0x0000b400d7037a23 */ /* 0x002fe40000010886 */
[----:B------:R-:W-:Y:S02]  /*11180*/  MUFU.EX2 R215, R135 ;  /* 0x0000008700d77308 */ /* 0x000fe40000000800 */
[C---:B------:R-:W-:Y:S01]  /*11190*/  HMMA.16816.F32.BF16 R48, R140.reuse, R146, R48 ;  /* 0x000000928c30723c */ /* 0x040fe20000041830 */
[----:B------:R-:W1:Y:S07]  /*111a0*/  LDSM.16.MT88.4 R144, [R221+0x6800] ;  /* 0x00680000dd90783b */ /* 0x000e6e0000004200 */
[C---:B------:R-:W-:Y:S01]  /*111b0*/  HMMA.16816.F32.BF16 R52, R140.reuse, R152, R52 ;  /* 0x000000988c34723c */ /* 0x040fe20000041834 */
[----:B------:R3:W-:Y:S07]  /*111c0*/  MUFU.EX2 R206, R3 ;  /* 0x0000000300ce7308 */ /* 0x0007ee0000000800 */
[C---:B------:R-:W-:Y:S01]  /*111d0*/  HMMA.16816.F32.BF16 R56, R140.reuse, R154, R56 ;  /* 0x0000009a8c38723c */ /* 0x040fe20000041838 */
[----:B------:R-:W1:Y:S02]  /*111e0*/  LDSM.16.MT88.4 R152, [R220+0x6800] ;  /* 0x00680000dc98783b */ /* 0x000e640000004200 */
[----:B------:R-:W-:Y:S05]  /*111f0*/  MUFU.EX2 R135, R136 ;  /* 0x0000008800877308 */ /* 0x000fea0000000800 */
[C---:B----4-:R-:W-:Y:S08]  /*11200*/  HMMA.16816.F32.BF16 R60, R140.reuse, R156, R60 ;  /* 0x0000009c8c3c723c */ /* 0x050ff0000004183c */
[C---:B------:R-:W-:Y:S01]  /*11210*/  HMMA.16816.F32.BF16 R64, R140.reuse, R158, R64 ;  /* 0x0000009e8c40723c */ /* 0x040fe20000041840 */
[----:B------:R-:W4:Y:S03]  /*11220*/  LDSM.16.MT88.4 R156, [R217+0x9800] ;  /* 0x00980000d99c783b */ /* 0x000f260000004200 */
[--C-:B---3--:R-:W-:Y:S01]  /*11230*/  FFMA.FTZ R3, R197, c[0x0][0x2d0], -R138.reuse ;  /* 0x0000b400c5037a23 */ /* 0x108fe2000001088a */
[----:B------:R-:W-:Y:S02]  /*11240*/  MOV R197, R196 ;  /* 0x000000c400c57202 */ /* 0x000fe40000000f00 */
[----:B------:R-:W-:Y:S01]  /*11250*/  MOV R196, R187 ;  /* 0x000000bb00c47202 */ /* 0x000fe20000000f00 */
[C---:B------:R-:W-:Y:S04]  /*11260*/  HMMA.16816.F32.BF16 R68, R140.reuse, R160, R68 ;  /* 0x000000a08c44723c */ /* 0x040fe80000041844 */
[----:B------:R-:W-:Y:S02]  /*11270*/  MOV R187, R173 ;  /* 0x000000ad00bb7202 */ /* 0x000fe40000000f00 */
[----:B------:R-:W-:Y:S02]  /*11280*/  MOV R173, R170 ;  /* 0x000000aa00ad7202 */ /* 0x000fe40000000f00 */
[C---:B------:R-:W-:Y:S01]  /*11290*/  HMMA.16816.F32.BF16 R72, R140.reuse, R162, R72 ;  /* 0x000000a28c48723c */ /* 0x040fe20000041848 */
[----:B------:R3:W-:Y:S01]  /*112a0*/  MUFU.EX2 R170, R3 ;  /* 0x0000000300aa7308 */ /* 0x0007e20000000800 */
[----:B------:R-:W-:Y:S06]  /*112b0*/  LDSM.16.MT88.4 R160, [R220+0x1000] ;  /* 0x00100000dca0783b */ /* 0x000fec0000004200 */
[C---:B--2---:R-:W-:Y:S08]  /*112c0*/  HMMA.16816.F32.BF16 R76, R140.reuse, R148, R76 ;  /* 0x000000948c4c723c */ /* 0x044ff0000004184c */
[C---:B------:R-:W-:Y:S01]  /*112d0*/  HMMA.16816.F32.BF16 R80, R140.reuse, R150, R80 ;  /* 0x000000968c50723c */ /* 0x040fe20000041850 */
[----:B------:R-:W2:Y:S07]  /*112e0*/  LDSM.16.MT88.4 R148, [R218+0x9800] ;  /* 0x00980000da94783b */ /* 0x000eae0000004200 */
[C---:B-1----:R-:W-:Y:S04]  /*112f0*/  HMMA.16816.F32.BF16 R84, R140.reuse, R144, R84 ;  /* 0x000000908c54723c */ /* 0x042fe80000041854 */
[----:B---3--:R-:W-:Y:S01]  /*11300*/  FFMA.FTZ R3, R197, c[0x0][0x2d0], -R138 ;  /* 0x0000b400c5037a23 */ /* 0x008fe2000001088a */
[----:B------:R-:W-:Y:S02]  /*11310*/  MOV R197, R196 ;  /* 0x000000c400c57202 */ /* 0x000fe40000000f00 */
[----:B------:R-:W-:Y:S01]  /*11320*/  MOV R196, R173 ;  /* 0x000000ad00c47202 */ /* 0x000fe20000000f00 */
[C---:B------:R-:W-:Y:S01]  /*11330*/  HMMA.16816.F32.BF16 R88, R140.reuse, R146, R88 ;  /* 0x000000928c58723c */ /* 0x040fe20000041858 */
[----:B------:R-:W1:Y:S03]  /*11340*/  LDSM.16.MT88.4 R144, [R221+0x9800] ;  /* 0x00980000dd90783b */ /* 0x000e660000004200 */
[----:B------:R-:W-:Y:S02]  /*11350*/  MOV R173, R168 ;  /* 0x000000a800ad7202 */ /* 0x000fe40000000f00 */
[----:B------:R3:W1:Y:S02]  /*11360*/  MUFU.EX2 R168, R3 ;  /* 0x0000000300a87308 */ /* 0x0006640000000800 */
[C---:B------:R-:W-:Y:S08]  /*11370*/  HMMA.16816.F32.BF16 R92, R140.reuse, R152, R92 ;  /* 0x000000988c5c723c */ /* 0x040ff0000004185c */
[C---:B------:R-:W-:Y:S01]  /*11380*/  HMMA.16816.F32.BF16 R96, R140.reuse, R154, R96 ;  /* 0x0000009a8c60723c */ /* 0x040fe20000041860 */
[----:B------:R-:W1:Y:S07]  /*11390*/  LDSM.16.MT88.4 R152, [R220+0x9800] ;  /* 0x00980000dc98783b */ /* 0x000e6e0000004200 */
[C---:B----4-:R-:W-:Y:S04]  /*113a0*/  HMMA.16816.F32.BF16 R100, R140.reuse, R156, R100 ;  /* 0x0000009c8c64723c */ /* 0x050fe80000041864 */
        /* <DEDUP_REMOVED lines=8> */
[----:B----4-:R-:W-:Y:S01]  /*11430*/  FFMA.FTZ R3, R197, c[0x0][0x2d0], -R134 ;  /* 0x0000b400c5037a23 */ /* 0x010fe20000010886 */
[----:B------:R-:W-:Y:S02]  /*11440*/  MOV R197, R196 ;  /* 0x000000c400c57202 */ /* 0x000fe40000000f00 */
[----:B------:R-:W-:Y:S01]  /*11450*/  MOV R196, R202 ;  /* 0x000000ca00c47202 */ /* 0x000fe20000000f00 */
[C---:B------:R-:W-:Y:S01]  /*11460*/  HMMA.16816.F32.BF16 R120, R140.reuse, R146, R120 ;  /* 0x000000928c78723c */ /* 0x040fe20000041878 */
[----:B------:R1:W4:Y:S01]  /*11470*/  MUFU.EX2 R202, R3 ;  /* 0x0000000300ca7308 */ /* 0x0003220000000800 */
[----:B------:R-:W2:Y:S06]  /*11480*/  LDSM.16.MT88.4 R144, [R221+0x1000] ;  /* 0x00100000dd90783b */ /* 0x000eac0000004200 */
[C---:B------:R-:W-:Y:S08]  /*11490*/  HMMA.16816.F32.BF16 R124, R140.reuse, R152, R124 ;  /* 0x000000988c7c723c */ /* 0x040ff0000004187c */
[----:B------:R-:W-:Y:S01]  /*114a0*/  HMMA.16816.F32.BF16 R128, R140, R154, R128 ;  /* 0x0000009a8c80723c */ /* 0x000fe20000041880 */
[----:B------:R-:W2:Y:S06]  /*114b0*/  LDSM.16.MT88.4 R152, [R217+0x4000] ;  /* 0x00400000d998783b */ /* 0x000eac0000004200 */
[----:B------:R-:W-:Y:S01]  /*114c0*/  F2FP.BF16.PACK_AB R140, R169, R167 ;  /* 0x000000a7a98c723e */ /* 0x000fe200000010ff */
[--C-:B-1----:R-:W-:Y:S01]  /*114d0*/  FFMA.FTZ R3, R196, c[0x0][0x2d0], -R138.reuse ;  /* 0x0000b400c4037a23 */ /* 0x102fe2000001088a */
[----:B------:R-:W-:Y:S03]  /*114e0*/  MOV R196, R174 ;  /* 0x000000ae00c47202 */ /* 0x000fe60000000f00 */
[----:B------:R1:W-:Y:S01]  /*114f0*/  MUFU.EX2 R174, R3 ;  /* 0x0000000300ae7308 */ /* 0x0003e20000000800 */
[----:B------:R-:W-:Y:S02]  /*11500*/  F2FP.BF16.PACK_AB R142, R168, R170 ;  /* 0x000000aaa88e723e */ /* 0x000fe400000010ff */
[----:B------:R-:W-:Y:S02]  /*11510*/  F2FP.BF16.PACK_AB R141, R206, R207 ;  /* 0x000000cfce8d723e */ /* 0x000fe400000010ff */
[----:B----4-:R-:W-:Y:S07]  /*11520*/  F2FP.BF16.PACK_AB R143, R202, R203 ;  /* 0x000000cbca8f723e */ /* 0x010fee00000010ff */
[C---:B---3--:R-:W-:Y:S08]  /*11530*/  HMMA.16816.F32.BF16 R4, R140.reuse, R156, R4 ;  /* 0x0000009c8c04723c */ /* 0x048ff00000041804 */
[C---:B------:R-:W-:Y:S01]  /*11540*/  HMMA.16816.F32.BF16 R8, R140.reuse, R158, R8 ;  /* 0x0000009e8c08723c */ /* 0x040fe20000041808 */
[----:B------:R-:W3:Y:S03]  /*11550*/  LDSM.16.MT88.4 R156, [R218+0x4000] ;  /* 0x00400000da9c783b */ /* 0x000ee60000004200 */
[----:B-1----:R-:W-:Y:S04]  /*11560*/  FFMA.FTZ R3, R173, c[0x0][0x2d0], -R138 ;  /* 0x0000b400ad037a23 */ /* 0x002fe8000001088a */
[C---:B--2---:R-:W-:Y:S01]  /*11570*/  HMMA.16816.F32.BF16 R12, R140.reuse, R148, R12 ;  /* 0x000000948c0c723c */ /* 0x044fe2000004180c */
[----:B------:R1:W2:Y:S07]  /*11580*/  MUFU.EX2 R173, R3 ;  /* 0x0000000300ad7308 */ /* 0x0002ae0000000800 */
[C---:B------:R-:W-:Y:S01]  /*11590*/  HMMA.16816.F32.BF16 R16, R140.reuse, R150, R16 ;  /* 0x000000968c10723c */ /* 0x040fe20000041810 */
[----:B------:R-:W4:Y:S07]  /*115a0*/  LDSM.16.MT88.4 R148, [R221+0x4000] ;  /* 0x00400000dd94783b */ /* 0x000f2e0000004200 */
[C---:B------:R-:W-:Y:S08]  /*115b0*/  HMMA.16816.F32.BF16 R20, R140.reuse, R144, R20 ;  /* 0x000000908c14723c */ /* 0x040ff00000041814 */
[C---:B------:R-:W-:Y:S01]  /*115c0*/  HMMA.16816.F32.BF16 R24, R140.reuse, R146, R24 ;  /* 0x000000928c18723c */ /* 0x040fe20000041818 */
[----:B------:R-:W2:Y:S03]  /*115d0*/  LDSM.16.MT88.4 R144, [R220+0x4000] ;  /* 0x00400000dc90783b */ /* 0x000ea60000004200 */
[--C-:B-1----:R-:W-:Y:S01]  /*115e0*/  FFMA.FTZ R3, R197, c[0x0][0x2d0], -R134.reuse ;  /* 0x0000b400c5037a23 */ /* 0x102fe20000010886 */
[----:B------:R-:W-:Y:S03]  /*115f0*/  MOV R197, R201 ;  /* 0x000000c900c57202 */ /* 0x000fe60000000f00 */
[C---:B------:R-:W-:Y:S01]  /*11600*/  HMMA.16816.F32.BF16 R28, R140.reuse, R160, R28 ;  /* 0x000000a08c1c723c */ /* 0x040fe2000004181c */
[----:B------:R1:W-:Y:S07]  /*11610*/  MUFU.EX2 R201, R3 ;  /* 0x0000000300c97308 */ /* 0x0003ee0000000800 */
[C---:B------:R-:W-:Y:S01]  /*11620*/  HMMA.16816.F32.BF16 R32, R140.reuse, R162, R32 ;  /* 0x000000a28c20723c */ /* 0x040fe20000041820 */
[----:B------:R-:W2:Y:S07]  /*11630*/  LDSM.16.MT88.4 R160, [R217+0x7000] ;  /* 0x00700000d9a0783b */ /* 0x000eae0000004200 */
[C---:B------:R-:W-:Y:S08]  /*11640*/  HMMA.16816.F32.BF16 R36, R140.reuse, R152, R36 ;  /* 0x000000988c24723c */ /* 0x040ff00000041824 */
[C---:B------:R-:W-:Y:S01]  /*11650*/  HMMA.16816.F32.BF16 R40, R140.reuse, R154, R40 ;  /* 0x0000009a8c28723c */ /* 0x040fe20000041828 */
[----:B------:R-:W2:Y:S03]  /*11660*/  LDSM.16.MT88.4 R152, [R218+0x7000] ;  /* 0x00700000da98783b */ /* 0x000ea60000004200 */
[----:B-1----:R-:W-:Y:S01]  /*11670*/  FFMA.FTZ R3, R196, c[0x0][0x2d0], -R134 ;  /* 0x0000b400c4037a23 */ /* 0x002fe20000010886 */
[----:B------:R-:W-:Y:S03]  /*11680*/  MOV R196, R200 ;  /* 0x000000c800c47202 */ /* 0x000fe60000000f00 */
[C---:B---3--:R-:W-:Y:S01]  /*11690*/  HMMA.16816.F32.BF16 R44, R140.reuse, R156, R44 ;  /* 0x0000009c8c2c723c */ /* 0x048fe2000004182c */
[----:B------:R1:W3:Y:S07]  /*116a0*/  MUFU.EX2 R200, R3 ;  /* 0x0000000300c87308 */ /* 0x0002ee0000000800 */
[C---:B------:R-:W-:Y:S01]  /*116b0*/  HMMA.16816.F32.BF16 R48, R140.reuse, R158, R48 ;  /* 0x0000009e8c30723c */ /* 0x040fe20000041830 */
[----:B------:R-:W3:Y:S07]  /*116c0*/  LDSM.16.MT88.4 R156, [R221+0x7000] ;  /* 0x00700000dd9c783b */ /* 0x000eee0000004200 */
[C---:B----4-:R-:W-:Y:S08]  /*116d0*/  HMMA.16816.F32.BF16 R52, R140.reuse, R148, R52 ;  /* 0x000000948c34723c */ /* 0x050ff00000041834 */
[C---:B------:R-:W-:Y:S01]  /*116e0*/  HMMA.16816.F32.BF16 R56, R140.reuse, R150, R56 ;  /* 0x000000968c38723c */ /* 0x040fe20000041838 */
[----:B------:R-:W4:Y:S03]  /*116f0*/  LDSM.16.MT88.4 R148, [R220+0x7000] ;  /* 0x00700000dc94783b */ /* 0x000f260000004200 */
[----:B-1----:R-:W-:Y:S04]  /*11700*/  FFMA.FTZ R3, R197, c[0x0][0x2d0], -R138 ;  /* 0x0000b400c5037a23 */ /* 0x002fe8000001088a */
[C---:B--2---:R-:W-:Y:S01]  /*11710*/  HMMA.16816.F32.BF16 R60, R140.reuse, R144, R60 ;  /* 0x000000908c3c723c */ /* 0x044fe2000004183c */
[----:B------:R1:W2:Y:S07]  /*11720*/  MUFU.EX2 R214, R3 ;  /* 0x0000000300d67308 */ /* 0x0002ae0000000800 */
[C---:B------:R-:W-:Y:S01]  /*11730*/  HMMA.16816.F32.BF16 R64, R140.reuse, R146, R64 ;  /* 0x000000928c40723c */ /* 0x040fe20000041840 */
[----:B------:R-:W2:Y:S07]  /*11740*/  LDSM.16.MT88.4 R144, [R217+0xa000] ;  /* 0x00a00000d990783b */ /* 0x000eae0000004200 */
[C---:B------:R-:W-:Y:S08]  /*11750*/  HMMA.16816.F32.BF16 R68, R140.reuse, R160, R68 ;  /* 0x000000a08c44723c */ /* 0x040ff00000041844 */
[C---:B------:R-:W-:Y:S01]  /*11760*/  HMMA.16816.F32.BF16 R72, R140.reuse, R162, R72 ;  /* 0x000000a28c48723c */ /* 0x040fe20000041848 */
[----:B------:R-:W-:Y:S03]  /*11770*/  LDSM.16.MT88.4 R160, [R221+0x1800] ;  /* 0x00180000dda0783b */ /* 0x000fe60000004200 */
[--C-:B-1----:R-:W-:Y:S04]  /*11780*/  FFMA.FTZ R3, R196, c[0x0][0x2d0], -R134.reuse ;  /* 0x0000b400c4037a23 */ /* 0x102fe80000010886 */
[C---:B------:R-:W-:Y:S01]  /*11790*/  HMMA.16816.F32.BF16 R76, R140.reuse, R152, R76 ;  /* 0x000000988c4c723c */ /* 0x040fe2000004184c */
[----:B------:R1:W-:Y:S07]  /*117a0*/  MUFU.EX2 R199, R3 ;  /* 0x0000000300c77308 */ /* 0x0003ee0000000800 */
[C---:B------:R-:W-:Y:S01]  /*117b0*/  HMMA.16816.F32.BF16 R80, R140.reuse, R154, R80 ;  /* 0x0000009a8c50723c */ /* 0x040fe20000041850 */
[----:B------:R-:W2:Y:S07]  /*117c0*/  LDSM.16.MT88.4 R152, [R218+0xa000] ;  /* 0x00a00000da98783b */ /* 0x000eae0000004200 */
[C---:B---3--:R-:W-:Y:S08]  /*117d0*/  HMMA.16816.F32.BF16 R84, R140.reuse, R156, R84 ;  /* 0x0000009c8c54723c */ /* 0x048ff00000041854 */
[C---:B------:R-:W-:Y:S01]  /*117e0*/  HMMA.16816.F32.BF16 R88, R140.reuse, R158, R88 ;  /* 0x0000009e8c58723c */ /* 0x040fe20000041858 */
[----:B------:R-:W3:Y:S03]  /*117f0*/  LDSM.16.MT88.4 R156, [R221+0xa000] ;  /* 0x00a00000dd9c783b */ /* 0x000ee60000004200 */
[----:B-1----:R-:W-:Y:S04]  /*11800*/  FFMA.FTZ R3, R187, c[0x0][0x2d0], -R134 ;  /* 0x0000b400bb037a23 */ /* 0x002fe80000010886 */
[C---:B----4-:R-:W-:Y:S01]  /*11810*/  HMMA.16816.F32.BF16 R92, R140.reuse, R148, R92 ;  /* 0x000000948c5c723c */ /* 0x050fe2000004185c */
[----:B------:R1:W4:Y:S07]  /*11820*/  MUFU.EX2 R198, R3 ;  /* 0x0000000300c67308 */ /* 0x00032e0000000800 */
[C---:B------:R-:W-:Y:S01]  /*11830*/  HMMA.16816.F32.BF16 R96, R140.reuse, R150, R96 ;  /* 0x000000968c60723c */ /* 0x040fe20000041860 */
[----:B------:R-:W4:Y:S07]  /*11840*/  LDSM.16.MT88.4 R148, [R220+0xa000] ;  /* 0x00a00000dc94783b */ /* 0x000f2e0000004200 */
[C---:B--2---:R-:W-:Y:S08]  /*11850*/  HMMA.16816.F32.BF16 R100, R140.reuse, R144, R100 ;  /* 0x000000908c64723c */ /* 0x044ff00000041864 */
[C---:B------:R-:W-:Y:S01]  /*11860*/  HMMA.16816.F32.BF16 R104, R140.reuse, R146, R104 ;  /* 0x000000928c68723c */ /* 0x040fe20000041868 */
[----:B------:R-:W2:Y:S03]  /*11870*/  LDSM.16.MT88.4 R144, [R217+0x1800] ;  /* 0x00180000d990783b */ /* 0x000ea60000004200 */
        /* <DEDUP_REMOVED lines=8> */
[----:B-1----:R-:W-:Y:S01]  /*11900*/  FFMA.FTZ R3, R185, c[0x0][0x2d0], -R138 ;  /* 0x0000b400b9037a23 */ /* 0x002fe2000001088a */
[----:B------:R-:W-:Y:S03]  /*11910*/  MOV R185, R188 ;  /* 0x000000bc00b97202 */ /* 0x000fe60000000f00 */
[C---:B----4-:R-:W-:Y:S01]  /*11920*/  HMMA.16816.F32.BF16 R124, R140.reuse, R148, R124 ;  /* 0x000000948c7c723c */ /* 0x050fe2000004187c */
[----:B------:R1:W-:Y:S07]  /*11930*/  MUFU.EX2 R208, R3 ;  /* 0x0000000300d07308 */ /* 0x0003ee0000000800 */
[----:B------:R-:W-:Y:S01]  /*11940*/  HMMA.16816.F32.BF16 R128, R140, R150, R128 ;  /* 0x000000968c80723c */ /* 0x000fe20000041880 */
[----:B------:R-:W4:Y:S06]  /*11950*/  LDSM.16.MT88.4 R148, [R217+0x4800] ;  /* 0x00480000d994783b */ /* 0x000f2c0000004200 */
[----:B------:R-:W-:Y:S02]  /*11960*/  F2FP.BF16.PACK_AB R140, R173, R174 ;  /* 0x000000aead8c723e */ /* 0x000fe400000010ff */
[----:B------:R-:W-:Y:S03]  /*11970*/  F2FP.BF16.PACK_AB R141, R200, R201 ;  /* 0x000000c9c88d723e */ /* 0x000fe600000010ff */
[----:B------:R-:W-:Y:S02]  /*11980*/  F2FP.BF16.PACK_AB R142, R214, R215 ;  /* 0x000000d7d68e723e */ /* 0x000fe400000010ff */
[----:B------:R-:W-:Y:S01]  /*11990*/  F2FP.BF16.PACK_AB R143, R198, R199 ;  /* 0x000000c7c68f723e */ /* 0x000fe200000010ff */
[--C-:B-1----:R-:W-:Y:S06]  /*119a0*/  FFMA.FTZ R3, R193, c[0x0][0x2d0], -R134.reuse ;  /* 0x0000b400c1037a23 */ /* 0x102fec0000010886 */
[C---:B--2---:R-:W-:Y:S01]  /*119b0*/  HMMA.16816.F32.BF16 R4, R140.reuse, R144, R4 ;  /* 0x000000908c04723c */ /* 0x044fe20000041804 */
[----:B------:R1:W-:Y:S07]  /*119c0*/  MUFU.EX2 R193, R3 ;  /* 0x0000000300c17308 */ /* 0x0003ee0000000800 */
[C---:B------:R-:W-:Y:S01]  /*119d0*/  HMMA.16816.F32.BF16 R8, R140.reuse, R146, R8 ;  /* 0x000000928c08723c */ /* 0x040fe20000041808 */
[----:B------:R-:W2:Y:S07]  /*119e0*/  LDSM.16.MT88.4 R144, [R218+0x4800] ;  /* 0x00480000da90783b */ /* 0x000eae0000004200 */
[C---:B------:R-:W-:Y:S08]  /*119f0*/  HMMA.16816.F32.BF16 R12, R140.reuse, R152, R12 ;  /* 0x000000988c0c723c */ /* 0x040ff0000004180c */
[C---:B------:R-:W-:Y:S01]  /*11a00*/  HMMA.16816.F32.BF16 R16, R140.reuse, R154, R16 ;  /* 0x0000009a8c10723c */ /* 0x040fe20000041810 */
[----:B------:R-:W2:Y:S03]  /*11a10*/  LDSM.16.MT88.4 R152, [R221+0x4800] ;  /* 0x00480000dd98783b */ /* 0x000ea60000004200 */
[----:B-1----:R-:W-:Y:S04]  /*11a20*/  FFMA.FTZ R3, R192, c[0x0][0x2d0], -R134 ;  /* 0x0000b400c0037a23 */ /* 0x002fe80000010886 */
[C---:B------:R-:W-:Y:S01]  /*11a30*/  HMMA.16816.F32.BF16 R20, R140.reuse, R160, R20 ;  /* 0x000000a08c14723c */ /* 0x040fe20000041814 */
[----:B------:R1:W-:Y:S07]  /*11a40*/  MUFU.EX2 R192, R3 ;  /* 0x0000000300c07308 */ /* 0x0003ee0000000800 */
[C---:B------:R-:W-:Y:S01]  /*11a50*/  HMMA.16816.F32.BF16 R24, R140.reuse, R162, R24 ;  /* 0x000000a28c18723c */ /* 0x040fe20000041818 */
[----:B------:R-:W-:Y:S07]  /*11a60*/  LDSM.16.MT88.4 R160, [R217+0x7800] ;  /* 0x00780000d9a0783b */ /* 0x000fee0000004200 */
[C---:B---3--:R-:W-:Y:S08]  /*11a70*/  HMMA.16816.F32.BF16 R28, R140.reuse, R156, R28 ;  /* 0x0000009c8c1c723c */ /* 0x048ff0000004181c */
[C---:B------:R-:W-:Y:S01]  /*11a80*/  HMMA.16816.F32.BF16 R32, R140.reuse, R158, R32 ;  /* 0x0000009e8c20723c */ /* 0x040fe20000041820 */
[----:B------:R-:W3:Y:S03]  /*11a90*/  LDSM.16.MT88.4 R156, [R220+0x4800] ;  /* 0x00480000dc9c783b */ /* 0x000ee60000004200 */
[--C-:B-1----:R-:W-:Y:S04]  /*11aa0*/  FFMA.FTZ R3, R184, c[0x0][0x2d0], -R138.reuse ;  /* 0x0000b400b8037a23 */ /* 0x102fe8000001088a */
[C---:B----4-:R-:W-:Y:S01]  /*11ab0*/  HMMA.16816.F32.BF16 R36, R140.reuse, R148, R36 ;  /* 0x000000948c24723c */ /* 0x050fe20000041824 */
[----:B------:R1:W-:Y:S01]  /*11ac0*/  MUFU.EX2 R205, R3 ;  /* 0x0000000300cd7308 */ /* 0x0003e20000000800 */
[----:B------:R-:W4:Y:S06]  /*11ad0*/  LDL.LU R184, [R1+0x10] ;  /* 0x0000100001b87983 */ /* 0x000f2c0000300800 */
[C---:B------:R-:W-:Y:S01]  /*11ae0*/  HMMA.16816.F32.BF16 R40, R140.reuse, R150, R40 ;  /* 0x000000968c28723c */ /* 0x040fe20000041828 */
[----:B------:R-:W3:Y:S07]  /*11af0*/  LDSM.16.MT88.4 R148, [R218+0x7800] ;  /* 0x00780000da94783b */ /* 0x000eee0000004200 */
[C---:B--2---:R-:W-:Y:S08]  /*11b00*/  HMMA.16816.F32.BF16 R44, R140.reuse, R144, R44 ;  /* 0x000000908c2c723c */ /* 0x044ff0000004182c */
[C---:B------:R-:W-:Y:S01]  /*11b10*/  HMMA.16816.F32.BF16 R48, R140.reuse, R146, R48 ;  /* 0x000000928c30723c */ /* 0x040fe20000041830 */
[----:B------:R-:W2:Y:S03]  /*11b20*/  LDSM.16.MT88.4 R144, [R221+0x7800] ;  /* 0x00780000dd90783b */ /* 0x000ea60000004200 */
[----:B-1----:R-:W-:Y:S01]  /*11b30*/  FFMA.FTZ R3, R182, c[0x0][0x2d0], -R138 ;  /* 0x0000b400b6037a23 */ /* 0x002fe2000001088a */
[----:B------:R-:W-:Y:S03]  /*11b40*/  MOV R182, R178 ;  /* 0x000000b200b67202 */ /* 0x000fe60000000f00 */
[C---:B------:R-:W-:Y:S01]  /*11b50*/  HMMA.16816.F32.BF16 R52, R140.reuse, R152, R52 ;  /* 0x000000988c34723c */ /* 0x040fe20000041834 */
[----:B------:R1:W-:Y:S07]  /*11b60*/  MUFU.EX2 R204, R3 ;  /* 0x0000000300cc7308 */ /* 0x0003ee0000000800 */
[C---:B------:R-:W-:Y:S01]  /*11b70*/  HMMA.16816.F32.BF16 R56, R140.reuse, R154, R56 ;  /* 0x0000009a8c38723c */ /* 0x040fe20000041838 */
[----:B------:R-:W2:Y:S07]  /*11b80*/  LDSM.16.MT88.4 R152, [R220+0x7800] ;  /* 0x00780000dc98783b */ /* 0x000eae0000004200 */
[C---:B---3--:R-:W-:Y:S08]  /*11b90*/  HMMA.16816.F32.BF16 R60, R140.reuse, R156, R60 ;  /* 0x0000009c8c3c723c */ /* 0x048ff0000004183c */
[C---:B------:R-:W-:Y:S01]  /*11ba0*/  HMMA.16816.F32.BF16 R64, R140.reuse, R158, R64 ;  /* 0x0000009e8c40723c */ /* 0x040fe20000041840 */
[----:B------:R-:W3:Y:S03]  /*11bb0*/  LDSM.16.MT88.4 R156, [R217+0xa800] ;  /* 0x00a80000d99c783b */ /* 0x000ee60000004200 */
[--C-:B-1----:R-:W-:Y:S04]  /*11bc0*/  FFMA.FTZ R3, R191, c[0x0][0x2d0], -R134.reuse ;  /* 0x0000b400bf037a23 */ /* 0x102fe80000010886 */
[C---:B------:R-:W-:Y:S01]  /*11bd0*/  HMMA.16816.F32.BF16 R68, R140.reuse, R160, R68 ;  /* 0x000000a08c44723c */ /* 0x040fe20000041844 */
[----:B------:R1:W-:Y:S07]  /*11be0*/  MUFU.EX2 R191, R3 ;  /* 0x0000000300bf7308 */ /* 0x0003ee0000000800 */
[C---:B------:R-:W-:Y:S01]  /*11bf0*/  HMMA.16816.F32.BF16 R72, R140.reuse, R162, R72 ;  /* 0x000000a28c48723c */ /* 0x040fe20000041848 */
[----:B------:R-:W-:Y:S07]  /*11c00*/  LDSM.16.MT88.4 R160, [R217+0x5000] ;  /* 0x00500000d9a0783b */ /* 0x000fee0000004200 */
[C---:B------:R-:W-:Y:S08]  /*11c10*/  HMMA.16816.F32.BF16 R76, R140.reuse, R148, R76 ;  /* 0x000000948c4c723c */ /* 0x040ff0000004184c */
[C---:B------:R-:W-:Y:S01]  /*11c20*/  HMMA.16816.F32.BF16 R80, R140.reuse, R150, R80 ;  /* 0x000000968c50723c */ /* 0x040fe20000041850 */
[----:B------:R-:W3:Y:S03]  /*11c30*/  LDSM.16.MT88.4 R148, [R218+0xa800] ;  /* 0x00a80000da94783b */ /* 0x000ee60000004200 */
[----:B-1----:R-:W-:Y:S01]  /*11c40*/  FFMA.FTZ R3, R181, c[0x0][0x2d0], -R134 ;  /* 0x0000b400b5037a23 */ /* 0x002fe20000010886 */
[----:B------:R-:W-:Y:S03]  /*11c50*/  MOV R181, R190 ;  /* 0x000000be00b57202 */ /* 0x000fe60000000f00 */
[C---:B--2---:R-:W-:Y:S01]  /*11c60*/  HMMA.16816.F32.BF16 R84, R140.reuse, R144, R84 ;  /* 0x000000908c54723c */ /* 0x044fe20000041854 */
[----:B------:R1:W-:Y:S07]  /*11c70*/  MUFU.EX2 R190, R3 ;  /* 0x0000000300be7308 */ /* 0x0003ee0000000800 */
[C---:B------:R-:W-:Y:S01]  /*11c80*/  HMMA.16816.F32.BF16 R88, R140.reuse, R146, R88 ;  /* 0x000000928c58723c */ /* 0x040fe20000041858 */
[----:B------:R-:W2:Y:S07]  /*11c90*/  LDSM.16.MT88.4 R144, [R221+0xa800] ;  /* 0x00a80000dd90783b */ /* 0x000eae0000004200 */
[C---:B------:R-:W-:Y:S08]  /*11ca0*/  HMMA.16816.F32.BF16 R92, R140.reuse, R152, R92 ;  /* 0x000000988c5c723c */ /* 0x040ff0000004185c */
[C---:B------:R-:W-:Y:S01]  /*11cb0*/  HMMA.16816.F32.BF16 R96, R140.reuse, R154, R96 ;  /* 0x0000009a8c60723c */ /* 0x040fe20000041860 */
[----:B------:R-:W2:Y:S03]  /*11cc0*/  LDSM.16.MT88.4 R152, [R220+0xa800] ;  /* 0x00a80000dc98783b */ /* 0x000ea60000004200 */
[--C-:B-1----:R-:W-:Y:S01]  /*11cd0*/  FFMA.FTZ R3, R181, c[0x0][0x2d0], -R138.reuse ;  /* 0x0000b400b5037a23 */ /* 0x102fe2000001088a */
[----:B------:R-:W-:Y:S03]  /*11ce0*/  MOV R181, R177 ;  /* 0x000000b100b57202 */ /* 0x000fe60000000f00 */
[C---:B---3--:R-:W-:Y:S01]  /*11cf0*/  HMMA.16816.F32.BF16 R100, R140.reuse, R156, R100 ;  /* 0x0000009c8c64723c */ /* 0x048fe20000041864 */
[----:B------:R1:W-:Y:S07]  /*11d00*/  MUFU.EX2 R197, R3 ;  /* 0x0000000300c57308 */ /* 0x0003ee0000000800 */
[C---:B------:R-:W-:Y:S01]  /*11d10*/  HMMA.16816.F32.BF16 R104, R140.reuse, R158, R104 ;  /* 0x0000009e8c68723c */ /* 0x040fe20000041868 */
[----:B------:R-:W3:Y:S07]  /*11d20*/  LDSM.16.MT88.4 R156, [R217+0x2000] ;  /* 0x00200000d99c783b */ /* 0x000eee0000004200 */
[C---:B------:R-:W-:Y:S08]  /*11d30*/  HMMA.16816.F32.BF16 R108, R140.reuse, R148, R108 ;  /* 0x000000948c6c723c */ /* 0x040ff0000004186c */
[C---:B------:R-:W-:Y:S01]  /*11d40*/  HMMA.16816.F32.BF16 R112, R140.reuse, R150, R112 ;  /* 0x000000968c70723c */ /* 0x040fe20000041870 */
[----:B------:R-:W3:Y:S03]  /*11d50*/  LDSM.16.MT88.4 R148, [R218+0x2000] ;  /* 0x00200000da94783b */ /* 0x000ee60000004200 */
[----:B-1----:R-:W-:Y:S01]  /*11d60*/  FFMA.FTZ R3, R180, c[0x0][0x2d0], -R138 ;  /* 0x0000b400b4037a23 */ /* 0x002fe2000001088a */
[----:B------:R-:W-:Y:S03]  /*11d70*/  MOV R180, R176 ;  /* 0x000000b000b47202 */ /* 0x000fe60000000f00 */
[C---:B--2---:R-:W-:Y:S01]  /*11d80*/  HMMA.16816.F32.BF16 R116, R140.reuse, R144, R116 ;  /* 0x000000908c74723c */ /* 0x044fe20000041874 */
[----:B------:R1:W2:Y:S07]  /*11d90*/  MUFU.EX2 R196, R3 ;  /* 0x0000000300c47308 */ /* 0x0002ae0000000800 */
[C---:B------:R-:W-:Y:S01]  /*11da0*/  HMMA.16816.F32.BF16 R120, R140.reuse, R146, R120 ;  /* 0x000000928c78723c */ /* 0x040fe20000041878 */
[----:B------:R-:W3:Y:S07]  /*11db0*/  LDSM.16.MT88.4 R144, [R221+0x2000] ;  /* 0x00200000dd90783b */ /* 0x000eee0000004200 */
[C---:B------:R-:W-:Y:S08]  /*11dc0*/  HMMA.16816.F32.BF16 R124, R140.reuse, R152, R124 ;  /* 0x000000988c7c723c */ /* 0x040ff0000004187c */
[----:B------:R-:W-:Y:S01]  /*11dd0*/  HMMA.16816.F32.BF16 R128, R140, R154, R128 ;  /* 0x0000009a8c80723c */ /* 0x000fe20000041880 */
[----:B------:R-:W3:Y:S03]  /*11de0*/  LDSM.16.MT88.4 R152, [R220+0x2000] ;  /* 0x00200000dc98783b */ /* 0x000ee60000004200 */
[--C-:B-1----:R-:W-:Y:S01]  /*11df0*/  FFMA.FTZ R3, R189, c[0x0][0x2d0], -R134.reuse ;  /* 0x0000b400bd037a23 */ /* 0x102fe20000010886 */
[----:B--2---:R-:W-:Y:S02]  /*11e00*/  F2FP.BF16.PACK_AB R136, R196, R197 ;  /* 0x000000c5c488723e */ /* 0x004fe400000010ff */
[----:B------:R-:W-:Y:S01]  /*11e10*/  F2FP.BF16.PACK_AB R140, R208, R209 ;  /* 0x000000d1d08c723e */ /* 0x000fe200000010ff */
[----:B------:R1:W-:Y:S01]  /*11e20*/  MUFU.EX2 R189, R3 ;  /* 0x0000000300bd7308 */ /* 0x0003e20000000800 */
[----:B------:R-:W-:Y:S03]  /*11e30*/  F2FP.BF16.PACK_AB R141, R192, R193 ;  /* 0x000000c1c08d723e */ /* 0x000fe600000010ff */
[----:B------:R-:W-:Y:S02]  /*11e40*/  F2FP.BF16.PACK_AB R142, R204, R205 ;  /* 0x000000cdcc8e723e */ /* 0x000fe400000010ff */
[----:B------:R-:W-:Y:S07]  /*11e50*/  F2FP.BF16.PACK_AB R143, R190, R191 ;  /* 0x000000bfbe8f723e */ /* 0x000fee00000010ff */
[C---:B---3--:R-:W-:Y:S08]  /*11e60*/  HMMA.16816.F32.BF16 R4, R140.reuse, R156, R4 ;  /* 0x0000009c8c04723c */ /* 0x048ff00000041804 */
[C---:B------:R-:W-:Y:S01]  /*11e70*/  HMMA.16816.F32.BF16 R8, R140.reuse, R158, R8 ;  /* 0x0000009e8c08723c */ /* 0x040fe20000041808 */
[----:B------:R-:W2:Y:S03]  /*11e80*/  LDSM.16.MT88.4 R156, [R218+0x5000] ;  /* 0x00500000da9c783b */ /* 0x000ea60000004200 */
[--C-:B-1----:R-:W-:Y:S02]  /*11e90*/  FFMA.FTZ R3, R179, c[0x0][0x2d0], -R134.reuse ;  /* 0x0000b400b3037a23 */ /* 0x102fe40000010886 */
[----:B------:R-:W-:Y:S02]  /*11ea0*/  FFMA.FTZ R134, R137, c[0x0][0x2d0], -R134 ;  /* 0x0000b40089867a23 */ /* 0x000fe40000010886 */
[C---:B------:R-:W-:Y:S01]  /*11eb0*/  HMMA.16816.F32.BF16 R12, R140.reuse, R148, R12 ;  /* 0x000000948c0c723c */ /* 0x040fe2000004180c */
[----:B------:R1:W3:Y:S01]  /*11ec0*/  MUFU.EX2 R188, R3 ;  /* 0x0000000300bc7308 */ /* 0x0002e20000000800 */
[----:B------:R-:W-:Y:S06]  /*11ed0*/  LDSM.16.MT88.4 R176, [R217+0x5800] ;  /* 0x00580000d9b0783b */ /* 0x000fec0000004200 */
[C---:B------:R-:W-:Y:S02]  /*11ee0*/  HMMA.16816.F32.BF16 R16, R140.reuse, R150, R16 ;  /* 0x000000968c10723c */ /* 0x040fe40000041810 */
[----:B------:R-:W2:Y:S01]  /*11ef0*/  LDSM.16.MT88.4 R148, [R221+0x5000] ;  /* 0x00500000dd94783b */ /* 0x000ea20000004200 */
[----:B------:R-:W-:Y:S05]  /*11f00*/  MUFU.EX2 R134, R134 ;  /* 0x0000008600867308 */ /* 0x000fea0000000800 */
[C---:B------:R-:W-:Y:S08]  /*11f10*/  HMMA.16816.F32.BF16 R20, R140.reuse, R144, R20 ;  /* 0x000000908c14723c */ /* 0x040ff00000041814 */
[C---:B------:R-:W-:Y:S01]  /*11f20*/  HMMA.16816.F32.BF16 R24, R140.reuse, R146, R24 ;  /* 0x000000928c18723c */ /* 0x040fe20000041818 */
[----:B------:R-:W4:Y:S03]  /*11f30*/  LDSM.16.MT88.4 R144, [R220+0x5000] ;  /* 0x00500000dc90783b */ /* 0x000f260000004200 */
[--C-:B-1----:R-:W-:Y:S01]  /*11f40*/  FFMA.FTZ R3, R195, c[0x0][0x2d0], -R138.reuse ;  /* 0x0000b400c3037a23 */ /* 0x102fe2000001088a */
[----:B---3--:R-:W-:Y:S03]  /*11f50*/  F2FP.BF16.PACK_AB R137, R188, R189 ;  /* 0x000000bdbc89723e */ /* 0x008fe600000010ff */
[C---:B------:R-:W-:Y:S01]  /*11f60*/  HMMA.16816.F32.BF16 R28, R140.reuse, R152, R28 ;  /* 0x000000988c1c723c */ /* 0x040fe2000004181c */
[----:B------:R1:W-:Y:S07]  /*11f70*/  MUFU.EX2 R195, R3 ;  /* 0x0000000300c37308 */ /* 0x0003ee0000000800 */
[C---:B------:R-:W-:Y:S01]  /*11f80*/  HMMA.16816.F32.BF16 R32, R140.reuse, R154, R32 ;  /* 0x0000009a8c20723c */ /* 0x040fe20000041820 */
[----:B------:R-:W3:Y:S07]  /*11f90*/  LDSM.16.MT88.4 R152, [R217+0x8000] ;  /* 0x00800000d998783b */ /* 0x000eee0000004200 */
[C---:B------:R-:W-:Y:S08]  /*11fa0*/  HMMA.16816.F32.BF16 R36, R140.reuse, R160, R36 ;  /* 0x000000a08c24723c */ /* 0x040ff00000041824 */
[C---:B------:R-:W-:Y:S01]  /*11fb0*/  HMMA.16816.F32.BF16 R40, R140.reuse, R162, R40 ;  /* 0x000000a28c28723c */ /* 0x040fe20000041828 */
[----:B------:R-:W3:Y:S03]  /*11fc0*/  LDSM.16.MT88.4 R160, [R218+0x8000] ;  /* 0x00800000daa0783b */ /* 0x000ee60000004200 */
[----:B-1----:R-:W-:Y:S04]  /*11fd0*/  FFMA.FTZ R3, R194, c[0x0][0x2d0], -R138 ;  /* 0x0000b400c2037a23 */ /* 0x002fe8000001088a */
[C---:B--2---:R-:W-:Y:S01]  /*11fe0*/  HMMA.16816.F32.BF16 R44, R140.reuse, R156, R44 ;  /* 0x0000009c8c2c723c */ /* 0x044fe2000004182c */
[----:B------:R-:W2:Y:S01]  /*11ff0*/  LDL.LU R138, [R1+0x14] ;  /* 0x00001400018a7983 */ /* 0x000ea20000300800 */
[----:B------:R1:W1:Y:S06]  /*12000*/  MUFU.EX2 R194, R3 ;  /* 0x0000000300c27308 */ /* 0x00026c0000000800 */
[C---:B------:R-:W-:Y:S01]  /*12010*/  HMMA.16816.F32.BF16 R48, R140.reuse, R158, R48 ;  /* 0x0000009e8c30723c */ /* 0x040fe20000041830 */
[----:B------:R-:W3:Y:S07]  /*12020*/  LDSM.16.MT88.4 R156, [R221+0x8000] ;  /* 0x00800000dd9c783b */ /* 0x000eee0000004200 */
[C---:B------:R-:W-:Y:S04]  /*12030*/  HMMA.16816.F32.BF16 R52, R140.reuse, R148, R52 ;  /* 0x000000948c34723c */ /* 0x040fe80000041834 */
[----:B----4-:R-:W-:Y:S02]  /*12040*/  FFMA.FTZ R2, R2, R184, R185 ;  /* 0x000000b802027223 */ /* 0x010fe400000100b9 */
[----:B------:R-:W-:Y:S02]  /*12050*/  LDSM.16.MT88.4 R184, [R218+0x5800] ;  /* 0x00580000dab8783b */ /* 0x000fe40000004200 */
[C---:B------:R-:W-:Y:S04]  /*12060*/  HMMA.16816.F32.BF16 R56, R140.reuse, R150, R56 ;  /* 0x000000968c38723c */ /* 0x040fe80000041838 */
[----:B-1----:R-:W-:Y:S02]  /*12070*/  MOV R3, R171 ;  /* 0x000000ab00037202 */ /* 0x002fe40000000f00 */
[----:B------:R-:W1:Y:S02]  /*12080*/  LDSM.16.MT88.4 R148, [R220+0x8000] ;  /* 0x00800000dc94783b */ /* 0x000e640000004200 */
[C---:B------:R-:W-:Y:S08]  /*12090*/  HMMA.16816.F32.BF16 R60, R140.reuse, R144, R60 ;  /* 0x000000908c3c723c */ /* 0x040ff0000004183c */
[C---:B------:R-:W-:Y:S01]  /*120a0*/  HMMA.16816.F32.BF16 R64, R140.reuse, R146, R64 ;  /* 0x000000928c40723c */ /* 0x040fe20000041840 */
[----:B------:R-:W4:Y:S07]  /*120b0*/  LDSM.16.MT88.4 R144, [R217+0xb000] ;  /* 0x00b00000d990783b */ /* 0x000f2e0000004200 */
[C---:B---3--:R-:W-:Y:S08]  /*120c0*/  HMMA.16816.F32.BF16 R68, R140.reuse, R152, R68 ;  /* 0x000000988c44723c */ /* 0x048ff00000041844 */
[C---:B------:R-:W-:Y:S01]  /*120d0*/  HMMA.16816.F32.BF16 R72, R140.reuse, R154, R72 ;  /* 0x0000009a8c48723c */ /* 0x040fe20000041848 */
[----:B------:R-:W3:Y:S07]  /*120e0*/  LDSM.16.MT88.4 R152, [R218+0xb000] ;  /* 0x00b00000da98783b */ /* 0x000eee0000004200 */
[C---:B------:R-:W-:Y:S08]  /*120f0*/  HMMA.16816.F32.BF16 R76, R140.reuse, R160, R76 ;  /* 0x000000a08c4c723c */ /* 0x040ff0000004184c */
[C---:B------:R-:W-:Y:S01]  /*12100*/  HMMA.16816.F32.BF16 R80, R140.reuse, R162, R80 ;  /* 0x000000a28c50723c */ /* 0x040fe20000041850 */
[----:B------:R-:W-:Y:S07]  /*12110*/  LDSM.16.MT88.4 R160, [R221+0x2800] ;  /* 0x00280000dda0783b */ /* 0x000fee0000004200 */
[C---:B------:R-:W-:Y:S08]  /*12120*/  HMMA.16816.F32.BF16 R84, R140.reuse, R156, R84 ;  /* 0x0000009c8c54723c */ /* 0x040ff00000041854 */
        /* <DEDUP_REMOVED lines=8> */
[C---:B---3--:R-:W-:Y:S08]  /*121b0*/  HMMA.16816.F32.BF16 R108, R140.reuse, R152, R108 ;  /* 0x000000988c6c723c */ /* 0x048ff0000004186c */
[C---:B------:R-:W-:Y:S01]  /*121c0*/  HMMA.16816.F32.BF16 R112, R140.reuse, R154, R112 ;  /* 0x0000009a8c70723c */ /* 0x040fe20000041870 */
[----:B------:R-:W3:Y:S07]  /*121d0*/  LDSM.16.MT88.4 R152, [R218+0x2800] ;  /* 0x00280000da98783b */ /* 0x000eee0000004200 */
[C---:B------:R-:W-:Y:S07]  /*121e0*/  HMMA.16816.F32.BF16 R116, R140.reuse, R156, R116 ;  /* 0x0000009c8c74723c */ /* 0x040fee0000041874 */
[----:B------:R-:W-:Y:S01]  /*121f0*/  MOV R156, R170 ;  /* 0x000000aa009c7202 */ /* 0x000fe20000000f00 */
[C---:B------:R-:W-:Y:S04]  /*12200*/  HMMA.16816.F32.BF16 R120, R140.reuse, R158, R120 ;  /* 0x0000009e8c78723c */ /* 0x040fe80000041878 */
[----:B------:R-:W-:Y:S03]  /*12210*/  MOV R157, R169 ;  /* 0x000000a9009d7202 */ /* 0x000fe60000000f00 */
[----:B------:R-:W-:Y:S01]  /*12220*/  MOV R159, R168 ;  /* 0x000000a8009f7202 */ /* 0x000fe20000000f00 */
[C---:B-1----:R-:W-:Y:S01]  /*12230*/  HMMA.16816.F32.BF16 R124, R140.reuse, R148, R124 ;  /* 0x000000948c7c723c */ /* 0x042fe2000004187c */
[----:B------:R-:W1:Y:S07]  /*12240*/  LDSM.16.MT88.4 R168, [R220+0x2800] ;  /* 0x00280000dca8783b */ /* 0x000e6e0000004200 */
[----:B------:R-:W-:Y:S04]  /*12250*/  HMMA.16816.F32.BF16 R128, R140, R150, R128 ;  /* 0x000000968c80723c */ /* 0x000fe80000041880 */
[----:B--2---:R-:W-:Y:S01]  /*12260*/  FFMA.FTZ R0, R0, R138, R139 ;  /* 0x0000008a00007223 */ /* 0x004fe2000001008b */
[----:B------:R-:W-:Y:S02]  /*12270*/  F2FP.BF16.PACK_AB R138, R194, R195 ;  /* 0x000000c3c28a723e */ /* 0x000fe400000010ff */
[----:B------:R-:W-:Y:S07]  /*12280*/  F2FP.BF16.PACK_AB R139, R134, R135 ;  /* 0x00000087868b723e */ /* 0x000fee00000010ff */
[C---:B----4-:R-:W-:Y:S01]  /*12290*/  HMMA.16816.F32.BF16 R140, R136.reuse, R144, R4 ;  /* 0x00000090888c723c */ /* 0x050fe20000041804 */
[----:B------:R-:W2:Y:S07]  /*122a0*/  LDSM.16.MT88.4 R4, [R221+0x5800] ;  /* 0x00580000dd04783b */ /* 0x000eae0000004200 */
[C---:B------:R-:W-:Y:S07]  /*122b0*/  HMMA.16816.F32.BF16 R144, R136.reuse, R146, R8 ;  /* 0x000000928890723c */ /* 0x040fee0000041808 */
[----:B------:R-:W-:Y:S01]  /*122c0*/  MOV R8, R159 ;  /* 0x0000009f00087202 */ /* 0x000fe20000000f00 */
[C---:B---3--:R-:W-:Y:S01]  /*122d0*/  HMMA.16816.F32.BF16 R148, R136.reuse, R152, R12 ;  /* 0x000000988894723c */ /* 0x048fe2000004180c */
[----:B------:R-:W-:Y:S03]  /*122e0*/  LDSM.16.MT88.4 R12, [R217+0x8800] ;  /* 0x00880000d90c783b */ /* 0x000fe60000004200 */
[----:B------:R-:W-:Y:S02]  /*122f0*/  MOV R9, R156 ;  /* 0x0000009c00097202 */ /* 0x000fe40000000f00 */
[----:B------:R-:W-:Y:S02]  /*12300*/  MOV R10, R157 ;  /* 0x0000009d000a7202 */ /* 0x000fe40000000f00 */
[C---:B------:R-:W-:Y:S01]  /*12310*/  HMMA.16816.F32.BF16 R152, R136.reuse, R154, R16 ;  /* 0x0000009a8898723c */ /* 0x040fe20000041810 */
[----:B------:R-:W-:Y:S03]  /*12320*/  LDSM.16.MT88.4 R16, [R218+0x8800] ;  /* 0x00880000da10783b */ /* 0x000fe60000004200 */
[----:B------:R-:W-:Y:S04]  /*12330*/  MOV R11, R167 ;  /* 0x000000a7000b7202 */ /* 0x000fe80000000f00 */
[C---:B------:R-:W-:Y:S07]  /*12340*/  HMMA.16816.F32.BF16 R156, R136.reuse, R160, R20 ;  /* 0x000000a0889c723c */ /* 0x040fee0000041814 */
[----:B------:R-:W-:Y:S01]  /*12350*/  MOV R21, R166 ;  /* 0x000000a600157202 */ /* 0x000fe20000000f00 */
[C---:B------:R-:W-:Y:S01]  /*12360*/  HMMA.16816.F32.BF16 R160, R136.reuse, R162, R24 ;  /* 0x000000a288a0723c */ /* 0x040fe20000041818 */
[----:B------:R-:W-:Y:S03]  /*12370*/  LDSM.16.MT88.4 R24, [R220+0x8800] ;  /* 0x00880000dc18783b */ /* 0x000fe60000004200 */
[----:B------:R-:W-:Y:S02]  /*12380*/  MOV R22, R165 ;  /* 0x000000a500167202 */ /* 0x000fe40000000f00 */
[----:B------:R-:W-:Y:S02]  /*12390*/  MOV R23, R164 ;  /* 0x000000a400177202 */ /* 0x000fe40000000f00 */
        /* <DEDUP_REMOVED lines=10> */
[----:B------:R-:W-:Y:S02]  /*12440*/  MOV R28, R10 ;  /* 0x0000000a001c7202 */ /* 0x000fe40000000f00 */
[----:B------:R-:W-:Y:S02]  /*12450*/  MOV R35, R11 ;  /* 0x0000000b00237202 */ /* 0x000fe40000000f00 */
[----:B------:R-:W1:Y:S01]  /*12460*/  LDSM.16.MT88.4 R8, [R220+0x5800] ;  /* 0x00580000dc08783b */ /* 0x000e620000004200 */
[C---:B------:R-:W-:Y:S04]  /*12470*/  HMMA.16816.F32.BF16 R176, R136.reuse, R178, R40 ;  /* 0x000000b288b0723c */ /* 0x040fe80000041828 */
[----:B------:R-:W-:Y:S02]  /*12480*/  MOV R39, R183 ;  /* 0x000000b700277202 */ /* 0x000fe40000000f00 */
[----:B------:R-:W-:Y:S02]  /*12490*/  MOV R36, R21 ;  /* 0x0000001500247202 */ /* 0x000fe40000000f00 */
[----:B------:R-:W-:Y:S04]  /*124a0*/  MOV R41, R182 ;  /* 0x000000b600297202 */ /* 0x000fe80000000f00 */
[----:B------:R-:W-:Y:S01]  /*124b0*/  MOV R42, R181 ;  /* 0x000000b5002a7202 */ /* 0x000fe20000000f00 */
[----:B------:R-:W-:Y:S01]  /*124c0*/  FADD.FTZ R2, R41, R2 ;  /* 0x0000000229027221 */ /* 0x000fe20000010000 */
[----:B------:R-:W-:Y:S02]  /*124d0*/  MOV R43, R180 ;  /* 0x000000b4002b7202 */ /* 0x000fe40000000f00 */
[C---:B------:R-:W-:Y:S03]  /*124e0*/  HMMA.16816.F32.BF16 R180, R136.reuse, R184, R44 ;  /* 0x000000b888b4723c */ /* 0x040fe6000004182c */
[----:B------:R-:W-:Y:S01]  /*124f0*/  MOV R37, R22 ;  /* 0x0000001600257202 */ /* 0x000fe20000000f00 */
[----:B------:R-:W-:Y:S01]  /*12500*/  FADD.FTZ R2, R43, R2 ;  /* 0x000000022b027221 */ /* 0x000fe20000010000 */
[----:B------:R-:W-:Y:S01]  /*12510*/  MOV R38, R23 ;  /* 0x0000001700267202 */ /* 0x000fe20000000f00 */
[----:B------:R-:W-:Y:S01]  /*12520*/  FADD.FTZ R0, R42, R0 ;  /* 0x000000002a007221 */ /* 0x000fe20000010000 */
[----:B------:R-:W3:Y:S01]  /*12530*/  LDSM.16.MT88.4 R20, [R221+0x8800] ;  /* 0x00880000dd14783b */ /* 0x000ee20000004200 */
[C---:B------:R-:W-:Y:S04]  /*12540*/  HMMA.16816.F32.BF16 R184, R136.reuse, R186, R48 ;  /* 0x000000ba88b8723c */ /* 0x040fe80000041830 */
[----:B------:R-:W-:Y:S02]  /*12550*/  FADD.FTZ R2, R37, R2 ;  /* 0x0000000225027221 */ /* 0x000fe40000010000 */
[----:B------:R-:W-:Y:S02]  /*12560*/  FADD.FTZ R0, R36, R0 ;  /* 0x0000000024007221 */ /* 0x000fe40000010000 */
[C---:B--2---:R-:W-:Y:S04]  /*12570*/  HMMA.16816.F32.BF16 R52, R136.reuse, R4, R52 ;  /* 0x000000048834723c */ /* 0x044fe80000041834 */
[----:B------:R-:W-:Y:S02]  /*12580*/  FADD.FTZ R2, R39, R2 ;  /* 0x0000000227027221 */ /* 0x000fe40000010000 */
[----:B------:R-:W-:Y:S02]  /*12590*/  FADD.FTZ R0, R38, R0 ;  /* 0x0000000026007221 */ /* 0x000fe40000010000 */
[C---:B------:R-:W-:Y:S01]  /*125a0*/  HMMA.16816.F32.BF16 R56, R136.reuse, R6, R56 ;  /* 0x000000068838723c */ /* 0x040fe20000041838 */
[----:B------:R-:W2:Y:S03]  /*125b0*/  LDSM.16.MT88.4 R4, [R217+0xb800] ;  /* 0x00b80000d904783b */ /* 0x000ea60000004200 */
        /* <DEDUP_REMOVED lines=54> */
[C---:B--2---:R-:W-:Y:S03]  /*12920*/  HMMA.16816.F32.BF16 R124, R136.reuse, R4, R124 ;  /* 0x00000004887c723c */ /* 0x044fe6000004187c */
[----:B------:R-:W-:Y:S02]  /*12930*/  FADD.FTZ R3, R188, R3 ;  /* 0x00000003bc037221 */ /* 0x000fe40000010000 */
[----:B------:R-:W-:Y:S02]  /*12940*/  FADD.FTZ R2, R194, R2 ;  /* 0x00000002c2027221 */ /* 0x000fe40000010000 */
[----:B------:R-:W-:Y:S01]  /*12950*/  FADD.FTZ R0, R135, R3 ;  /* 0x0000000387007221 */ /* 0x000fe20000010000 */
[----:B------:R-:W-:Y:S02]  /*12960*/  HMMA.16816.F32.BF16 R128, R136, R6, R128 ;  /* 0x000000068880723c */ /* 0x000fe40000041880 */
[----:B------:R1:W-:Y:S02]  /*12970*/  STL [R1+0x10], R2 ;  /* 0x0000100201007387 */ /* 0x0003e40000100800 */
[----:B------:R-:W-:Y:S01]  /*12980*/  FADD.FTZ R0, R134, R0 ;  /* 0x0000000086007221 */ /* 0x000fe20000010000 */
[----:B------:R-:W-:Y:S02]  /*12990*/  MOV R135, R132 ;  /* 0x0000008400877202 */ /* 0x000fe40000000f00 */
[----:B------:R-:W-:Y:S02]  /*129a0*/  MOV R134, R133 ;  /* 0x0000008500867202 */ /* 0x000fe40000000f00 */
[----:B------:R1:W-:Y:S01]  /*129b0*/  STL [R1+0x14], R0 ;  /* 0x0000140001007387 */ /* 0x0003e20000100800 */
[----:B------:R-:W-:-:S05]  /*129c0*/  @P0 BRA `(.L_x_2169) ;  /* 0xffffb11000000947 */ /* 0x000fca000383ffff */
.L_x_2168:
[----:B------:R-:W-:Y:S02]  /*129d0*/  MOV R7, 0x1f ;  /* 0x0000001f00077802 */ /* 0x000fe40000000f00 */
[----:B------:R-:W-:Y:S01]  /*129e0*/  MOV R6, 0xffffffff ;  /* 0xffffffff00067802 */ /* 0x000fe20000000f00 */
[----:B------:R-:W-:Y:S06]  /*129f0*/  BRA.DIV ~URZ, `(.L_x_2170) ;  /* 0x00002e127f007947 */ /* 0x000fec000b800000 */
[----:B-1----:R-:W2:Y:S04]  /*12a00*/  LDL R2, [R1+0x10] ;  /* 0x0000100001027983 */ /* 0x002ea80000100800 */
[----:B--2---:R1:W2:Y:S02]  /*12a10*/  SHFL.BFLY PT, R0, R2, 0x2, 0x1f ;  /* 0x0c401f0002007f89 */ /* 0x0042a400000e0000 */
.L_x_2190:
        /* <DEDUP_REMOVED lines=9> */
.L_x_2191:
        /* <DEDUP_REMOVED lines=149> */
.L_x_2151:
[----:B--2---:R-:W2:Y:S04]  /*13400*/  LDL.LU R2, [R1+0xc] ;  /* 0x00000c0001027983 */ /* 0x004ea80000300800 */
[----:B------:R-:W3:Y:S04]  /*13410*/  S2R R6, SR_TID.X ;  /* 0x0000000000067919 */ /* 0x000ee80000002100 */
[----:B------:R4:W5:Y:S01]  /*13420*/  LDL R7, [R1+0x54] ;  /* 0x0000540001077983 */ /* 0x0009620000100800 */
[----:B------:R-:W-:Y:S01]  /*13430*/  BSSY B0, `(.L_x_2172) ;  /* 0x0000014000007945 */ /* 0x000fe20003800000 */
[----:B---3--:R-:W-:-:S02]  /*13440*/  LOP3.LUT P0, RZ, R6, 0xff, RZ, 0xc0, !PT ;  /* 0x000000ff06ff7812 */ /* 0x008fc4000780c0ff */
[----:B--2---:R-:W-:-:S11]  /*13450*/  LOP3.LUT R2, R2, 0xfffffffd, RZ, 0xc0, !PT ;  /* 0xfffffffd02027812 */ /* 0x004fd600078ec0ff */
[----:B------:R-:W-:-:S05]  /*13460*/  @P0 LOP3.LUT R2, R2, 0x2, RZ, 0xfc, !PT ;  /* 0x0000000202020812 */ /* 0x000fca00078efcff */
[----:B------:R4:W-:Y:S01]  /*13470*/  STL [R1+0xc], R2 ;  /* 0x00000c0201007387 */ /* 0x0009e20000100800 */
[----:B------:R-:W-:Y:S05]  /*13480*/  @P0 BRA `(.L_x_2173) ;  /* 0x000000e000000947 */ /* 0x000fea0003800000 */
[----:B------:R-:W2:Y:S01]  /*13490*/  S2R R4, SR_LANEID ;  /* 0x0000000000047919 */ /* 0x000ea20000000000 */
[----:B------:R-:W-:Y:S01]  /*134a0*/  VOTEU.ANY UR4, UPT, PT ;  /* 0x0000000000047886 */ /* 0x000fe200038e0100 */
[----:B------:R-:W-:Y:S01]  /*134b0*/  IMAD.MOV.U32 R5, RZ, RZ, c[0x0][0x584] ;  /* 0x00016100ff057624 */ /* 0x000fe200078e00ff */
[----:B------:R-:W2:Y:S08]  /*134c0*/  FLO.U32 R3, UR4 ;  /* 0x0000000400037d00 */ /* 0x000eb000080e0000 */
[----:B----4-:R-:W3:Y:S01]  /*134d0*/  POPC R2, UR4 ;  /* 0x0000000400027d09 */ /* 0x010ee20008000000 */
        /* <DEDUP_REMOVED lines=9> */
.L_x_2173:
[----:B------:R-:W-:Y:S05]  /*13570*/  BSYNC B0 ;  /* 0x0000000000007941 */ /* 0x000fea0003800000 */
.L_x_2172:
[----:B------:R-:W-:Y:S01]  /*13580*/  PRMT R0, R0, 0x9910, RZ ;  /* 0x0000991000007816 */ /* 0x000fe200000000ff */
[----:B------:R-:W-:Y:S01]  /*13590*/  BSSY B1, `(.L_x_2174) ;  /* 0x00001db000017945 */ /* 0x000fe20003800000 */
[----:B-----5:R-:W-:Y:S02]  /*135a0*/  IMAD.MOV.U32 R69, RZ, RZ, R7 ;  /* 0x000000ffff457224 */ /* 0x020fe400078e0007 */
[----:B------:R-:W-:-:S13]  /*135b0*/  ISETP.NE.AND P0, PT, R0, RZ, PT ;  /* 0x000000ff0000720c */ /* 0x000fda0003f05270 */
[----:B------:R-:W-:Y:S05]  /*135c0*/  @!P0 BRA `(.L_x_2175) ;  /* 0x00001ab000008947 */ /* 0x000fea0003800000 */
[----:B------:R-:W-:Y:S01]  /*135d0*/  WARPSYNC 0xffffffff ;  /* 0xffffffff00007948 */ /* 0x000fe20003800000 */
[----:B------:R-:W-:Y:S06]  /*135e0*/  BAR.SYNC.DEFER_BLOCKING 0x1, 0x100 ;  /* 0x0044000000007b1d */ /* 0x000fec0000010000 */
[----:B------:R-:W-:Y:S05]  /*135f0*/  BRA.CONV ~URZ, `(.L_x_2176) ;  /* 0x000000737f007947 */ /* 0x000fea000b800000 */
[----:B-1----:R-:W-:Y:S01]  /*13600*/  SHF.R.S32.HI R12, RZ, 0x1f, R6 ;  /* 0x0000001fff0c7819 */ /* 0x002fe20000011406 */
[----:B------:R-:W-:Y:S01]  /*13610*/  IMAD.MOV.U32 R9, RZ, RZ, RZ ;  /* 0x000000ffff097224 */ /* 0x000fe200078e00ff */
[----:B----4-:R-:W-:Y:S01]  /*13620*/  MOV R2, 0x13670 ;  /* 0x0001367000027802 */ /* 0x010fe20000000f00 */
[----:B------:R-:W-:Y:S01]  /*13630*/  IMAD.MOV.U32 R3, RZ, RZ, 0x1f ;  /* 0x0000001fff037424 */ /* 0x000fe200078e00ff */
[----:B------:R-:W-:-:S04]  /*13640*/  LEA.HI R12, R12, R6, RZ, 0x7 ;  /* 0x000000060c0c7211 */ /* 0x000fc800078f38ff */
[----:B------:R-:W-:Y:S02]  /*13650*/  SHF.R.S32.HI R12, RZ, 0x7, R12 ;  /* 0x00000007ff0c7819 */ /* 0x000fe4000001140c */
[----:B--2---:R-:W-:Y:S05]  /*13660*/  CALL.REL.NOINC `($__internal_43_$__cuda_sm70_shflsync_idx_p) ;  /* 0x000023d000007944 */ /* 0x004fea0003c00000 */
.L_x_2176:
[----:B------:R-:W3:Y:S04]  /*13670*/  LDL R8, [R1+0x74] ;  /* 0x0000740001087983 */ /* 0x000ee80000100800 */
[----:B--2---:R-:W2:Y:S04]  /*13680*/  LDL.LU R5, [R1+0x3c] ;  /* 0x00003c0001057983 */ /* 0x004ea80000300800 */
[----:B-1--4-:R-:W4:Y:S04]  /*13690*/  LDL.LU R11, [R1+0x48] ;  /* 0x00004800010b7983 */ /* 0x012f280000300800 */
[----:B------:R-:W3:Y:S04]  /*136a0*/  LDL.LU R17, [R1+0x4c] ;  /* 0x00004c0001117983 */ /* 0x000ee80000300800 */
        /* <DEDUP_REMOVED lines=14> */
[----:B--2---:R-:W-:Y:S01]  /*13790*/  SHF.R.S32.HI R0, RZ, 0x1f, R5 ;  /* 0x0000001fff007819 */ /* 0x004fe20000011405 */
[----:B------:R-:W-:-:S04]  /*137a0*/  IMAD.WIDE.U32 R6, R5, c[0x0][0x4d0], RZ ;  /* 0x0001340005067a25 */ /* 0x000fc800078e00ff */
[C---:B------:R-:W-:Y:S02]  /*137b0*/  IMAD R2, R0.reuse, c[0x0][0x4d0], RZ ;  /* 0x0001340000027a24 */ /* 0x040fe400078e02ff */
[----:B------:R-:W-:Y:S02]  /*137c0*/  IMAD R4, R0, c[0x0][0x438], RZ ;  /* 0x00010e0000047a24 */ /* 0x000fe400078e02ff */
[----:B------:R-:W-:Y:S01]  /*137d0*/  IMAD R3, R5, c[0x0][0x4d4], R2 ;  /* 0x0001350005037a24 */ /* 0x000fe200078e0202 */
[----:B----4-:R-:W-:Y:S01]  /*137e0*/  SHF.R.S32.HI R2, RZ, 0x1f, R11 ;  /* 0x0000001fff027819 */ /* 0x010fe2000001140b */
        /* <DEDUP_REMOVED lines=50> */
[----:B------:R-:W-:Y:S02]  /*13b10*/  IMAD.IADD R17, R20, 0x1, -R17 ;  /* 0x0000000114117824 */ /* 0x000fe400078e0a11 */
[----:B------:R-:W-:Y:S01]  /*13b20*/  IMAD.IADD R3, R3, 0x1, R0 ;  /* 0x0000000103037824 */ /* 0x000fe200078e0200 */
[----:B------:R-:W-:Y:S01]  /*13b30*/  SHFL.IDX PT, R4, R10, 0x1, 0x1c1f ;  /* 0x003c1f000a047f89 */ /* 0x000fe200000e0000 */
[----:B------:R-:W-:-:S03]  /*13b40*/  IMAD.IADD R0, R18, 0x1, R19 ;  /* 0x0000000112007824 */ /* 0x000fc600078e0213 */
[----:B------:R2:W3:Y:S01]  /*13b50*/  SHFL.IDX PT, R5, R6, 0x1, 0x1c1f ;  /* 0x003c1f0006057f89 */ /* 0x0004e200000e0000 */
[----:B------:R-:W-:Y:S01]  /*13b60*/  LOP3.LUT P0, RZ, R17, 0x3, RZ, 0xc0, !PT ;  /* 0x0000000311ff7812 */ /* 0x000fe2000780c0ff */
[----:B------:R-:W-:-:S03]  /*13b70*/  IMAD.WIDE.U32 R2, R7, c[0x0][0x428], R2 ;  /* 0x00010a0007027a25 */ /* 0x000fc600078e0002 */
[----:B------:R-:W-:Y:S02]  /*13b80*/  ISETP.GE.OR P3, PT, R0, UR4, P0 ;  /* 0x0000000400007c0c */ /* 0x000fe40008766670 */
[----:B------:R-:W-:Y:S02]  /*13b90*/  LEA R43, P1, R2, c[0x0][0x400], 0x2 ;  /* 0x00010000022b7a11 */ /* 0x000fe400078210ff */
[----:B--2---:R-:W-:-:S05]  /*13ba0*/  SHF.R.S32.HI R6, RZ, 0x1f, R7 ;  /* 0x0000001fff067819 */ /* 0x004fca0000011407 */
[----:B------:R-:W-:Y:S01]  /*13bb0*/  IMAD R10, R6, c[0x0][0x428], RZ ;  /* 0x00010a00060a7a24 */ /* 0x000fe200078e02ff */
[----:B------:R-:W-:-:S03]  /*13bc0*/  IADD3 R6, R0, 0x8, RZ ;  /* 0x0000000800067810 */ /* 0x000fc60007ffe0ff */
[----:B------:R-:W-:Y:S01]  /*13bd0*/  IMAD R10, R7, c[0x0][0x42c], R10 ;  /* 0x00010b00070a7a24 */ /* 0x000fe200078e020a */
[----:B------:R-:W-:Y:S02]  /*13be0*/  ISETP.GE.OR P2, PT, R6, UR4, P0 ;  /* 0x0000000406007c0c */ /* 0x000fe40008746670 */
[----:B------:R-:W-:Y:S01]  /*13bf0*/  ISETP.GE.AND P0, PT, R0, UR4, PT ;  /* 0x0000000400007c0c */ /* 0x000fe2000bf06270 */
[----:B------:R-:W-:Y:S01]  /*13c00*/  IMAD.IADD R3, R3, 0x1, R10 ;  /* 0x0000000103037824 */ /* 0x000fe200078e020a */
[----:B-1----:R1:W-:Y:S01]  /*13c10*/  @!P3 ST.E [R8.64], R16 ;  /* 0x000000100800b985 */ /* 0x0023e2000c101906 */
[----:B------:R-:W-:-:S03]  /*13c20*/  ISETP.GE.AND P6, PT, R6, UR4, PT ;  /* 0x0000000406007c0c */ /* 0x000fc6000bfc6270 */
[----:B------:R-:W-:Y:S02]  /*13c30*/  LEA.HI.X R29, R2, c[0x0][0x404], R3, 0x2, P1 ;  /* 0x00010100021d7a11 */ /* 0x000fe400008f1403 */
[C---:B------:R-:W-:Y:S01]  /*13c40*/  IADD3 R28, R200.reuse, 0x8, RZ ;  /* 0x00000008c81c7810 */ /* 0x040fe20007ffe0ff */
[----:B------:R-:W2:Y:S01]  /*13c50*/  SHFL.IDX PT, R2, R43, RZ, 0x1c1f ;  /* 0x001c1fff2b027589 */ /* 0x000ea200000e0000 */
[C---:B------:R-:W-:Y:S02]  /*13c60*/  IADD3 R27, R200.reuse, 0x10, RZ ;  /* 0x00000010c81b7810 */ /* 0x040fe40007ffe0ff */
[C---:B------:R-:W-:Y:S01]  /*13c70*/  IADD3 R26, R200.reuse, 0x18, RZ ;  /* 0x00000018c81a7810 */ /* 0x040fe20007ffe0ff */
[----:B---3--:R3:W-:Y:S01]  /*13c80*/  @!P2 ST.E [R4.64], R15 ;  /* 0x0000000f0400a985 */ /* 0x0087e2000c101906 */
[C---:B------:R-:W-:Y:S02]  /*13c90*/  IADD3 R25, R200.reuse, 0x20, RZ ;  /* 0x00000020c8197810 */ /* 0x040fe40007ffe0ff */
[C---:B------:R-:W-:Y:S01]  /*13ca0*/  IADD3 R24, R200.reuse, 0x28, RZ ;  /* 0x00000028c8187810 */ /* 0x040fe20007ffe0ff */
[----:B------:R4:W2:Y:S01]  /*13cb0*/  SHFL.IDX PT, R3, R29, RZ, 0x1c1f ;  /* 0x001c1fff1d037589 */ /* 0x0008a200000e0000 */
[----:B------:R-:W-:-:S02]  /*13cc0*/  IADD3 R23, R200, 0x30, RZ ;  /* 0x00000030c8177810 */ /* 0x000fc40007ffe0ff */
[C---:B------:R-:W-:Y:S02]  /*13cd0*/  IADD3 R22, R200.reuse, 0x38, RZ ;  /* 0x00000038c8167810 */ /* 0x040fe40007ffe0ff */
[C---:B------:R-:W-:Y:S02]  /*13ce0*/  IADD3 R21, R200.reuse, 0x40, RZ ;  /* 0x00000040c8157810 */ /* 0x040fe40007ffe0ff */
[C---:B------:R-:W-:Y:S02]  /*13cf0*/  IADD3 R20, R200.reuse, 0x48, RZ ;  /* 0x00000048c8147810 */ /* 0x040fe40007ffe0ff */
[C---:B------:R-:W-:Y:S02]  /*13d00*/  IADD3 R19, R200.reuse, 0x58, RZ ;  /* 0x00000058c8137810 */ /* 0x040fe40007ffe0ff */
[C---:B------:R-:W-:Y:S02]  /*13d10*/  IADD3 R18, R200.reuse, 0x60, RZ ;  /* 0x00000060c8127810 */ /* 0x040fe40007ffe0ff */
[----:B------:R-:W-:-:S02]  /*13d20*/  IADD3 R17, R200, 0x68, RZ ;  /* 0x00000068c8117810 */ /* 0x000fc40007ffe0ff */
[C---:B-1----:R-:W-:Y:S02]  /*13d30*/  IADD3 R16, R200.reuse, 0x70, RZ ;  /* 0x00000070c8107810 */ /* 0x042fe40007ffe0ff */
[C---:B------:R-:W-:Y:S02]  /*13d40*/  IADD3 R14, R200.reuse, 0x80, RZ ;  /* 0x00000080c80e7810 */ /* 0x040fe40007ffe0ff */
[C---:B------:R-:W-:Y:S02]  /*13d50*/  IADD3 R13, R200.reuse, 0x88, RZ ;  /* 0x00000088c80d7810 */ /* 0x040fe40007ffe0ff */
[C---:B------:R-:W-:Y:S02]  /*13d60*/  IADD3 R0, R200.reuse, 0x90, RZ ;  /* 0x00000090c8007810 */ /* 0x040fe40007ffe0ff */
[C---:B---3--:R-:W-:Y:S02]  /*13d70*/  IADD3 R4, R200.reuse, 0x50, RZ ;  /* 0x00000050c8047810 */ /* 0x048fe40007ffe0ff */
        /* <DEDUP_REMOVED lines=11> */
[----:B------:R-:W-:Y:S02]  /*13e30*/  IADD3 R38, R200, 0xe8, RZ ;  /* 0x000000e8c8267810 */ /* 0x000fe40007ffe0ff */
        /* <DEDUP_REMOVED lines=28> */
[----:B------:R-:W-:Y:S01]  /*14000*/  SHF.R.S32.HI R68, RZ, 0x1f, R38 ;  /* 0x0000001fff447819 */ /* 0x000fe20000011426 */
[----:B------:R-:W-:Y:S05]  /*14010*/  @P0 BRA `(.L_x_2178) ;  /* 0x000007f000000947 */ /* 0x000fea0003800000 */
[----:B--2-4-:R-:W-:Y:S02]  /*14020*/  ISETP.GE.AND P0, PT, R200, c[0x0][0x3c8], PT ;  /* 0x0000f200c8007a0c */ /* 0x014fe40003f06270 */
[----:B------:R-:W-:Y:S02]  /*14030*/  ISETP.GE.AND P1, PT, R28, c[0x0][0x3c8], PT ;  /* 0x0000f2001c007a0c */ /* 0x000fe40003f26270 */
[----:B------:R-:W-:-:S02]  /*14040*/  ISETP.GE.AND P2, PT, R27, c[0x0][0x3c8], PT ;  /* 0x0000f2001b007a0c */ /* 0x000fc40003f46270 */
[----:B------:R-:W-:Y:S02]  /*14050*/  ISETP.GE.AND P3, PT, R23, c[0x0][0x3c8], PT ;  /* 0x0000f20017007a0c */ /* 0x000fe40003f66270 */
[----:B------:R-:W-:Y:S02]  /*14060*/  ISETP.GE.AND P4, PT, R4, c[0x0][0x3c8], PT ;  /* 0x0000f20004007a0c */ /* 0x000fe40003f86270 */
[----:B------:R-:W-:-:S03]  /*14070*/  ISETP.GE.AND P5, PT, R19, c[0x0][0x3c8], PT ;  /* 0x0000f20013007a0c */ /* 0x000fc60003fa6270 */
[----:B------:R-:W-:-:S05]  /*14080*/  @!P0 IMAD.WIDE R30, R200, 0x4, R2 ;  /* 0x00000004c81e8825 */ /* 0x000fca00078e0202 */
[----:B------:R1:W-:Y:S02]  /*14090*/  @!P0 ST.E.64 [R30.64], R140 ;  /* 0x0000008c1e008985 */ /* 0x0003e4000c101b06 */
[----:B-1----:R-:W-:-:S04]  /*140a0*/  @!P1 LEA R30, P0, R28, R2, 0x2 ;  /* 0x000000021c1e9211 */ /* 0x002fc800078010ff */
[----:B------:R-:W-:-:S05]  /*140b0*/  @!P1 LEA.HI.X R31, R28, R3, R40, 0x2, P0 ;  /* 0x000000031c1f9211 */ /* 0x000fca00000f1428 */
[----:B------:R1:W-:Y:S01]  /*140c0*/  @!P1 ST.E.64 [R30.64], R144 ;  /* 0x000000901e009985 */ /* 0x0003e2000c101b06 */
[----:B------:R-:W-:Y:S02]  /*140d0*/  ISETP.GE.AND P1, PT, R26, c[0x0][0x3c8], PT ;  /* 0x0000f2001a007a0c */ /* 0x000fe40003f26270 */
        /* <DEDUP_REMOVED lines=91> */
[----:B-1----:R-:W-:-:S04]  /*14690*/  @!P3 LEA R30, P0, R6, R2, 0x2 ;  /* 0x00000002061eb211 */ /* 0x002fc800078010ff */
[----:B------:R-:W-:Y:S02]  /*146a0*/  @!P3 LEA.HI.X R31, R6, R3, R65, 0x2, P0 ;  /* 0x00000003061fb211 */ /* 0x000fe400000f1441 */
[----:B--2---:R-:W-:-:S03]  /*146b0*/  @!P2 LEA R32, P1, R5, R2, 0x2 ;  /* 0x000000020520a211 */ /* 0x004fc600078210ff */
[----:B------:R1:W-:Y:S01]  /*146c0*/  @!P3 ST.E.64 [R30.64], R104 ;  /* 0x000000681e00b985 */ /* 0x0003e2000c101b06 */
[----:B------:R-:W-:Y:S02]  /*146d0*/  ISETP.GE.AND P3, PT, R38, c[0x0][0x3c8], PT ;  /* 0x0000f20026007a0c */ /* 0x000fe40003f66270 */
[----:B------:R-:W-:Y:S02]  /*146e0*/  @!P2 LEA.HI.X R33, R5, R3, R64, 0x2, P1 ;  /* 0x000000030521a211 */ /* 0x000fe400008f1440 */
[----:B-----5:R-:W-:-:S03]  /*146f0*/  ISETP.GE.AND P1, PT, R132, c[0x0][0x3c8], PT ;  /* 0x0000f20084007a0c */ /* 0x020fc60003f26270 */
        /* <DEDUP_REMOVED lines=17> */
.L_x_2178:
[----:B--2-4-:R-:W-:Y:S05]  /*14810*/  BSYNC B0 ;  /* 0x0000000000007941 */ /* 0x014fea0003800000 */
.L_x_2177:
[----:B------:R1:W2:Y:S04]  /*14820*/  SHFL.IDX PT, R3, R29, 0x1, 0x1c1f ;  /* 0x003c1f001d037f89 */ /* 0x0002a800000e0000 */
[----:B------:R1:W3:Y:S01]  /*14830*/  SHFL.IDX PT, R2, R43, 0x1, 0x1c1f ;  /* 0x003c1f002b027f89 */ /* 0x0002e200000e0000 */
[----:B------:R-:W-:Y:S05]  /*14840*/  @P6 BRA `(.L_x_2179) ;  /* 0x00000af000006947 */ /* 0x000fea0003800000 */
[----:B------:R-:W-:Y:S02]  /*14850*/  ISETP.GE.AND P0, PT, R28, c[0x0][0x3c8], PT ;  /* 0x0000f2001c007a0c */ /* 0x000fe40003f06270 */
[----:B------:R-:W-:Y:S02]  /*14860*/  ISETP.GE.AND P4, PT, R27, c[0x0][0x3c8], PT ;  /* 0x0000f2001b007a0c */ /* 0x000fe40003f86270 */
[----:B------:R-:W-:Y:S02]  /*14870*/  ISETP.GE.AND P1, PT, R200, c[0x0][0x3c8], PT ;  /* 0x0000f200c8007a0c */ /* 0x000fe40003f26270 */
[----:B------:R-:W-:-:S02]  /*14880*/  ISETP.GE.AND P5, PT, R25, c[0x0][0x3c8], PT ;  /* 0x0000f20019007a0c */ /* 0x000fc40003fa6270 */
[----:B------:R-:W-:-:S05]  /*14890*/  ISETP.GE.AND P6, PT, R26, c[0x0][0x3c8], PT ;  /* 0x0000f2001a007a0c */ /* 0x000fca0003fc6270 */
[CC--:B---3--:R-:W-:Y:S02]  /*148a0*/  @!P0 LEA R30, P3, R28.reuse, R2.reuse, 0x2 ;  /* 0x000000021c1e8211 */ /* 0x0c8fe400078610ff */
[C---:B------:R-:W-:Y:S02]  /*148b0*/  @!P4 LEA R36, P2, R27.reuse, R2, 0x2 ;  /* 0x000000021b24c211 */ /* 0x040fe400078410ff */
[-C--:B--2---:R-:W-:Y:S01]  /*148c0*/  @!P0 LEA.HI.X R31, R28, R3.reuse, R40, 0x2, P3 ;  /* 0x000000031c1f8211 */ /* 0x084fe200018f1428 */
[----:B------:R-:W-:Y:S01]  /*148d0*/  @!P1 IMAD.WIDE R32, R200, 0x4, R2 ;  /* 0x00000004c8209825 */ /* 0x000fe200078e0202 */
[----:B------:R-:W-:Y:S02]  /*148e0*/  ISETP.GE.AND P3, PT, R24, c[0x0][0x3c8], PT ;  /* 0x0000f20018007a0c */ /* 0x000fe40003f66270 */
[----:B------:R-:W-:Y:S02]  /*148f0*/  @!P4 LEA.HI.X R37, R27, R3, R39, 0x2, P2 ;  /* 0x000000031b25c211 */ /* 0x000fe400010f1427 */
[----:B------:R-:W-:Y:S01]  /*14900*/  ISETP.GE.AND P2, PT, R23, c[0x0][0x3c8], PT ;  /* 0x0000f20017007a0c */ /* 0x000fe20003f46270 */
[----:B------:R2:W-:Y:S04]  /*14910*/  @!P1 ST.E.64 [R32.64], R192 ;  /* 0x000000c020009985 */ /* 0x0005e8000c101b06 */
[----:B------:R3:W-:Y:S04]  /*14920*/  @!P0 ST.E.64 [R30.64], R146 ;  /* 0x000000921e008985 */ /* 0x0007e8000c101b06 */
[----:B------:R-:W-:Y:S01]  /*14930*/  @!P4 ST.E.64 [R36.64], R196 ;  /* 0x000000c42400c985 */ /* 0x000fe2000c101b06 */
[----:B------:R-:W-:-:S02]  /*14940*/  ISETP.GE.AND P4, PT, R18, c[0x0][0x3c8], PT ;  /* 0x0000f20012007a0c */ /* 0x000fc40003f86270 */
[CC--:B--2---:R-:W-:Y:S02]  /*14950*/  @!P6 LEA R32, P1, R26.reuse, R2.reuse, 0x2 ;  /* 0x000000021a20e211 */ /* 0x0c4fe400078210ff */
[CC--:B---3--:R-:W-:Y:S02]  /*14960*/  @!P5 LEA R30, P0, R25.reuse, R2.reuse, 0x2 ;  /* 0x00000002191ed211 */ /* 0x0c8fe400078010ff */
[-C--:B------:R-:W-:Y:S02]  /*14970*/  @!P6 LEA.HI.X R33, R26, R3.reuse, R41, 0x2, P1 ;  /* 0x000000031a21e211 */ /* 0x080fe400008f1429 */
[----:B------:R-:W-:Y:S02]  /*14980*/  @!P5 LEA.HI.X R31, R25, R3, R42, 0x2, P0 ;  /* 0x00000003191fd211 */ /* 0x000fe400000f142a */
[----:B------:R-:W-:Y:S01]  /*14990*/  @!P3 LEA R28, P0, R24, R2, 0x2 ;  /* 0x00000002181cb211 */ /* 0x000fe200078010ff */
[----:B------:R-:W-:Y:S01]  /*149a0*/  @!P6 ST.E.64 [R32.64], R154 ;  /* 0x0000009a2000e985 */ /* 0x000fe2000c101b06 */
[----:B------:R-:W-:-:S02]  /*149b0*/  ISETP.GE.AND P1, PT, R22, c[0x0][0x3c8], PT ;  /* 0x0000f20016007a0c */ /* 0x000fc40003f26270 */
[-C--:B-1----:R-:W-:Y:S01]  /*149c0*/  @!P3 LEA.HI.X R29, R24, R3.reuse, R44, 0x2, P0 ;  /* 0x00000003181db211 */ /* 0x082fe200000f142c */
[----:B------:R-:W-:Y:S01]  /*149d0*/  @!P5 ST.E.64 [R30.64], R158 ;  /* 0x0000009e1e00d985 */ /* 0x000fe2000c101b06 */
[CC--:B------:R-:W-:Y:S02]  /*149e0*/  @!P2 LEA R26, P0, R23.reuse, R2.reuse, 0x2 ;  /* 0x00000002171aa211 */ /* 0x0c0fe400078010ff */
[----:B------:R-:W-:Y:S01]  /*149f0*/  ISETP.GE.AND P5, PT, R20, c[0x0][0x3c8], PT ;  /* 0x0000f20014007a0c */ /* 0x000fe20003fa6270 */
[----:B------:R1:W-:Y:S01]  /*14a00*/  @!P3 ST.E.64 [R28.64], R162 ;  /* 0x000000a21c00b985 */ /* 0x0003e2000c101b06 */
[----:B------:R-:W-:Y:S02]  /*14a10*/  @!P2 LEA.HI.X R27, R23, R3, R45, 0x2, P0 ;  /* 0x00000003171ba211 */ /* 0x000fe400000f142d */
[----:B------:R-:W-:Y:S02]  /*14a20*/  ISETP.GE.AND P0, PT, R21, c[0x0][0x3c8], PT ;  /* 0x0000f20015007a0c */ /* 0x000fe40003f06270 */
[----:B------:R-:W-:Y:S01]  /*14a30*/  ISETP.GE.AND P6, PT, R19, c[0x0][0x3c8], PT ;  /* 0x0000f20013007a0c */ /* 0x000fe20003fc6270 */
[----:B------:R2:W-:Y:S01]  /*14a40*/  @!P2 ST.E.64 [R26.64], R166 ;  /* 0x000000a61a00a985 */ /* 0x0005e2000c101b06 */
[----:B------:R-:W-:-:S04]  /*14a50*/  @!P1 LEA R24, P3, R22, R2, 0x2 ;  /* 0x0000000216189211 */ /* 0x000fc800078610ff */
[----:B------:R-:W-:-:S05]  /*14a60*/  @!P1 LEA.HI.X R25, R22, R3, R46, 0x2, P3 ;  /* 0x0000000316199211 */ /* 0x000fca00018f142e */
[C---:B------:R-:W-:Y:S01]  /*14a70*/  @!P0 LEA R22, P3, R21.reuse, R2, 0x2 ;  /* 0x0000000215168211 */ /* 0x040fe200078610ff */
[----:B------:R3:W-:Y:S03]  /*14a80*/  @!P1 ST.E.64 [R24.64], R170 ;  /* 0x000000aa18009985 */ /* 0x0007e6000c101b06 */
[----:B------:R-:W-:Y:S02]  /*14a90*/  @!P0 LEA.HI.X R23, R21, R3, R47, 0x2, P3 ;  /* 0x0000000315178211 */ /* 0x000fe400018f142f */
[----:B------:R-:W-:-:S03]  /*14aa0*/  ISETP.GE.AND P3, PT, R4, c[0x0][0x3c8], PT ;  /* 0x0000f20004007a0c */ /* 0x000fc60003f66270 */
[----:B------:R4:W-:Y:S10]  /*14ab0*/  @!P0 ST.E.64 [R22.64], R174 ;  /* 0x000000ae16008985 */ /* 0x0009f4000c101b06 */
[----:B-1----:R-:W-:-:S02]  /*14ac0*/  @!P3 LEA R28, P1, R4, R2, 0x2 ;  /* 0x00000002041cb211 */ /* 0x002fc400078210ff */
[-C--:B--2---:R-:W-:Y:S02]  /*14ad0*/  @!P5 LEA R26, P2, R20, R2.reuse, 0x2 ;  /* 0x00000002141ad211 */ /* 0x084fe400078410ff */
[-C--:B------:R-:W-:Y:S02]  /*14ae0*/  @!P3 LEA.HI.X R29, R4, R3.reuse, R48, 0x2, P1 ;  /* 0x00000003041db211 */ /* 0x080fe400008f1430 */
[----:B------:R-:W-:Y:S02]  /*14af0*/  ISETP.GE.AND P3, PT, R17, c[0x0][0x3c8], PT ;  /* 0x0000f20011007a0c */ /* 0x000fe40003f66270 */
[----:B------:R-:W-:Y:S02]  /*14b00*/  @!P5 LEA.HI.X R27, R20, R3, R49, 0x2, P2 ;  /* 0x00000003141bd211 */ /* 0x000fe400010f1431 */
[----:B------:R-:W-:Y:S02]  /*14b10*/  ISETP.GE.AND P1, PT, R4, c[0x0][0x3c8], PT ;  /* 0x0000f20004007a0c */ /* 0x000fe40003f26270 */
[----:B---3--:R-:W-:Y:S01]  /*14b20*/  @!P6 LEA R24, P0, R19, R2, 0x2 ;  /* 0x000000021318e211 */ /* 0x008fe200078010ff */
[----:B------:R-:W-:Y:S01]  /*14b30*/  @!P5 ST.E.64 [R26.64], R178 ;  /* 0x000000b21a00d985 */ /* 0x000fe2000c101b06 */
[----:B------:R-:W-:-:S02]  /*14b40*/  ISETP.GE.AND P2, PT, R16, c[0x0][0x3c8], PT ;  /* 0x0000f20010007a0c */ /* 0x000fc40003f46270 */
[----:B------:R-:W-:Y:S02]  /*14b50*/  @!P6 LEA.HI.X R25, R19, R3, R50, 0x2, P0 ;  /* 0x000000031319e211 */ /* 0x000fe400000f1432 */
[----:B------:R-:W-:Y:S02]  /*14b60*/  ISETP.GE.AND P5, PT, R11, c[0x0][0x3c8], PT ;  /* 0x0000f2000b007a0c */ /* 0x000fe40003fa6270 */
[----:B----4-:R-:W-:-:S03]  /*14b70*/  @!P4 LEA R22, P0, R18, R2, 0x2 ;  /* 0x000000021216c211 */ /* 0x010fc600078010ff */
[----:B------:R-:W-:Y:S01]  /*14b80*/  @!P1 ST.E.64 [R28.64], R182 ;  /* 0x000000b61c009985 */ /* 0x000fe2000c101b06 */
[-C--:B------:R-:W-:Y:S02]  /*14b90*/  @!P4 LEA.HI.X R23, R18, R3.reuse, R51, 0x2, P0 ;  /* 0x000000031217c211 */ /* 0x080fe400000f1433 */
[-C--:B------:R-:W-:Y:S01]  /*14ba0*/  @!P3 LEA R18, P0, R17, R2.reuse, 0x2 ;  /* 0x000000021112b211 */ /* 0x080fe200078010ff */
[----:B------:R-:W-:Y:S01]  /*14bb0*/  @!P6 ST.E.64 [R24.64], R186 ;  /* 0x000000ba1800e985 */ /* 0x000fe2000c101b06 */
[----:B------:R-:W-:Y:S02]  /*14bc0*/  ISETP.GE.AND P1, PT, R15, c[0x0][0x3c8], PT ;  /* 0x0000f2000f007a0c */ /* 0x000fe40003f26270 */
[-C--:B------:R-:W-:Y:S01]  /*14bd0*/  @!P3 LEA.HI.X R19, R17, R3.reuse, R52, 0x2, P0 ;  /* 0x000000031113b211 */ /* 0x080fe200000f1434 */
[----:B------:R-:W-:Y:S01]  /*14be0*/  @!P4 ST.E.64 [R22.64], R150 ;  /* 0x000000961600c985 */ /* 0x000fe2000c101b06 */
[C---:B------:R-:W-:Y:S02]  /*14bf0*/  @!P2 LEA R20, P0, R16.reuse, R2, 0x2 ;  /* 0x000000021014a211 */ /* 0x040fe400078010ff */
[----:B------:R-:W-:Y:S01]  /*14c00*/  ISETP.GE.AND P4, PT, R13, c[0x0][0x3c8], PT ;  /* 0x0000f2000d007a0c */ /* 0x000fe20003f86270 */
[----:B------:R1:W-:Y:S01]  /*14c10*/  @!P3 ST.E.64 [R18.64], R116 ;  /* 0x000000741200b985 */ /* 0x0003e2000c101b06 */
[----:B------:R-:W-:-:S02]  /*14c20*/  @!P2 LEA.HI.X R21, R16, R3, R53, 0x2, P0 ;  /* 0x000000031015a211 */ /* 0x000fc400000f1435 */
[----:B------:R-:W-:Y:S02]  /*14c30*/  ISETP.GE.AND P0, PT, R14, c[0x0][0x3c8], PT ;  /* 0x0000f2000e007a0c */ /* 0x000fe40003f06270 */
[----:B------:R-:W-:Y:S01]  /*14c40*/  ISETP.GE.AND P6, PT, R12, c[0x0][0x3c8], PT ;  /* 0x0000f2000c007a0c */ /* 0x000fe20003fc6270 */
[----:B------:R2:W-:Y:S01]  /*14c50*/  @!P2 ST.E.64 [R20.64], R120 ;  /* 0x000000781400a985 */ /* 0x0005e2000c101b06 */
[----:B-1----:R-:W-:-:S04]  /*14c60*/  @!P1 LEA R18, P3, R15, R2, 0x2 ;  /* 0x000000020f129211 */ /* 0x002fc800078610ff */
[----:B------:R-:W-:-:S05]  /*14c70*/  @!P1 LEA.HI.X R19, R15, R3, R54, 0x2, P3 ;  /* 0x000000030f139211 */ /* 0x000fca00018f1436 */
[CC--:B------:R-:W-:Y:S02]  /*14c80*/  @!P0 LEA R16, P3, R14.reuse, R2.reuse, 0x2 ;  /* 0x000000020e108211 */ /* 0x0c0fe400078610ff */
[C---:B--2---:R-:W-:Y:S01]  /*14c90*/  @!P4 LEA R20, P2, R13.reuse, R2, 0x2 ;  /* 0x000000020d14c211 */ /* 0x044fe200078410ff */
[----:B------:R1:W-:Y:S01]  /*14ca0*/  @!P1 ST.E.64 [R18.64], R142 ;  /* 0x0000008e12009985 */ /* 0x0003e2000c101b06 */
[-C--:B------:R-:W-:Y:S02]  /*14cb0*/  @!P0 LEA.HI.X R17, R14, R3.reuse, R55, 0x2, P3 ;  /* 0x000000030e118211 */ /* 0x080fe400018f1437 */
[----:B------:R-:W-:Y:S02]  /*14cc0*/  ISETP.GE.AND P3, PT, R0, c[0x0][0x3c8], PT ;  /* 0x0000f20000007a0c */ /* 0x000fe40003f66270 */
[----:B------:R-:W-:Y:S01]  /*14cd0*/  @!P4 LEA.HI.X R21, R13, R3, R57, 0x2, P2 ;  /* 0x000000030d15c211 */ /* 0x000fe200010f1439 */
[----:B------:R2:W-:Y:S01]  /*14ce0*/  @!P0 ST.E.64 [R16.64], R70 ;  /* 0x0000004610008985 */ /* 0x0005e2000c101b06 */
[----:B------:R-:W-:-:S03]  /*14cf0*/  ISETP.GE.AND P2, PT, R10, c[0x0][0x3c8], PT ;  /* 0x0000f2000a007a0c */ /* 0x000fc60003f46270 */
[----:B------:R-:W-:Y:S01]  /*14d00*/  @!P4 ST.E.64 [R20.64], R74 ;  /* 0x0000004a1400c985 */ /* 0x000fe2000c101b06 */
[----:B------:R-:W-:-:S05]  /*14d10*/  ISETP.GE.AND P4, PT, R7, c[0x0][0x3c8], PT ;  /* 0x0000f20007007a0c */ /* 0x000fca0003f86270 */
[----:B------:R-:W-:-:S04]  /*14d20*/  @!P3 LEA R22, P1, R0, R2, 0x2 ;  /* 0x000000020016b211 */ /* 0x000fc800078210ff */
[C---:B------:R-:W-:Y:S02]  /*14d30*/  @!P3 LEA.HI.X R23, R0.reuse, R3, R56, 0x2, P1 ;  /* 0x000000030017b211 */ /* 0x040fe400008f1438 */
[----:B------:R-:W-:Y:S02]  /*14d40*/  ISETP.GE.AND P1, PT, R0, c[0x0][0x3c8], PT ;  /* 0x0000f20000007a0c */ /* 0x000fe40003f26270 */
[----:B------:R-:W-:Y:S02]  /*14d50*/  ISETP.GE.AND P3, PT, R9, c[0x0][0x3c8], PT ;  /* 0x0000f20009007a0c */ /* 0x000fe40003f66270 */
[----:B-1----:R-:W-:-:S04]  /*14d60*/  @!P6 LEA R18, P0, R12, R2, 0x2 ;  /* 0x000000020c12e211 */ /* 0x002fc800078010ff */
[----:B------:R-:W-:Y:S02]  /*14d70*/  @!P6 LEA.HI.X R19, R12, R3, R58, 0x2, P0 ;  /* 0x000000030c13e211 */ /* 0x000fe400000f143a */
[----:B--2---:R-:W-:-:S03]  /*14d80*/  @!P5 LEA R16, P0, R11, R2, 0x2 ;  /* 0x000000020b10d211 */ /* 0x004fc600078010ff */
[----:B------:R-:W-:Y:S01]  /*14d90*/  @!P1 ST.E.64 [R22.64], R78 ;  /* 0x0000004e16009985 */ /* 0x000fe2000c101b06 */
[----:B------:R-:W-:Y:S02]  /*14da0*/  ISETP.GE.AND P1, PT, R8, c[0x0][0x3c8], PT ;  /* 0x0000f20008007a0c */ /* 0x000fe40003f26270 */
[-C--:B------:R-:W-:Y:S01]  /*14db0*/  @!P5 LEA.HI.X R17, R11, R3.reuse, R59, 0x2, P0 ;  /* 0x000000030b11d211 */ /* 0x080fe200000f143b */
[----:B------:R-:W-:Y:S01]  /*14dc0*/  @!P6 ST.E.64 [R18.64], R82 ;  /* 0x000000521200e985 */ /* 0x000fe2000c101b06 */
[CC--:B------:R-:W-:Y:S02]  /*14dd0*/  @!P2 LEA R14, P0, R10.reuse, R2.reuse, 0x2 ;  /* 0x000000020a0ea211 */ /* 0x0c0fe400078010ff */
[----:B------:R-:W-:Y:S01]  /*14de0*/  ISETP.GE.AND P6, PT, R5, c[0x0][0x3c8], PT ;  /* 0x0000f20005007a0c */ /* 0x000fe20003fc6270 */
[----:B------:R-:W-:Y:S01]  /*14df0*/  @!P5 ST.E.64 [R16.64], R86 ;  /* 0x000000561000d985 */ /* 0x000fe2000c101b06 */
[----:B------:R-:W-:Y:S02]  /*14e00*/  @!P2 LEA.HI.X R15, R10, R3, R60, 0x2, P0 ;  /* 0x000000030a0fa211 */ /* 0x000fe400000f143c */
[----:B------:R-:W-:-:S02]  /*14e10*/  @!P3 LEA R12, P0, R9, R2, 0x2 ;  /* 0x00000002090cb211 */ /* 0x000fc400078010ff */
[----:B------:R-:W-:Y:S01]  /*14e20*/  ISETP.GE.AND P5, PT, R34, c[0x0][0x3c8], PT ;  /* 0x0000f20022007a0c */ /* 0x000fe20003fa6270 */
[----:B------:R-:W-:Y:S01]  /*14e30*/  @!P2 ST.E.64 [R14.64], R90 ;  /* 0x0000005a0e00a985 */ /* 0x000fe2000c101b06 */
[-C--:B------:R-:W-:Y:S02]  /*14e40*/  @!P3 LEA.HI.X R13, R9, R3.reuse, R61, 0x2, P0 ;  /* 0x00000003090db211 */ /* 0x080fe400000f143d */
[----:B------:R-:W-:Y:S02]  /*14e50*/  ISETP.GE.AND P0, PT, R6, c[0x0][0x3c8], PT ;  /* 0x0000f20006007a0c */ /* 0x000fe40003f06270 */
[C---:B------:R-:W-:Y:S01]  /*14e60*/  @!P1 LEA R10, P2, R8.reuse, R2, 0x2 ;  /* 0x00000002080a9211 */ /* 0x040fe200078410ff */
[----:B------:R1:W-:Y:S03]  /*14e70*/  @!P3 ST.E.64 [R12.64], R94 ;  /* 0x0000005e0c00b985 */ /* 0x0003e6000c101b06 */
[----:B------:R-:W-:-:S05]  /*14e80*/  @!P1 LEA.HI.X R11, R8, R3, R62, 0x2, P2 ;  /* 0x00000003080b9211 */ /* 0x000fca00010f143e */
[----:B------:R2:W-:Y:S01]  /*14e90*/  @!P1 ST.E.64 [R10.64], R98 ;  /* 0x000000620a009985 */ /* 0x0005e2000c101b06 */
[CC--:B------:R-:W-:Y:S02]  /*14ea0*/  @!P6 LEA R4, P1, R5.reuse, R2.reuse, 0x2 ;  /* 0x000000020504e211 */ /* 0x0c0fe400078210ff */
[CC--:B------:R-:W-:Y:S02]  /*14eb0*/  @!P0 LEA R8, P2, R6.reuse, R2.reuse, 0x2 ;  /* 0x0000000206088211 */ /* 0x0c0fe400078410ff */
[-C--:B------:R-:W-:Y:S02]  /*14ec0*/  @!P6 LEA.HI.X R5, R5, R3.reuse, R64, 0x2, P1 ;  /* 0x000000030505e211 */ /* 0x080fe400008f1440 */
[----:B------:R-:W-:Y:S02]  /*14ed0*/  @!P0 LEA.HI.X R9, R6, R3, R65, 0x2, P2 ;  /* 0x0000000306098211 */ /* 0x000fe400010f1441 */
[----:B------:R-:W-:Y:S02]  /*14ee0*/  ISETP.GE.AND P1, PT, R38, c[0x0][0x3c8], PT ;  /* 0x0000f20026007a0c */ /* 0x000fe40003f26270 */
[----:B-1----:R-:W-:-:S04]  /*14ef0*/  @!P4 LEA R12, P3, R7, R2, 0x2 ;  /* 0x00000002070cc211 */ /* 0x002fc800078610ff */
[-C--:B------:R-:W-:Y:S02]  /*14f00*/  @!P4 LEA.HI.X R13, R7, R3.reuse, R63, 0x2, P3 ;  /* 0x00000003070dc211 */ /* 0x080fe400018f143f */
[----:B------:R-:W-:Y:S02]  /*14f10*/  ISETP.GE.AND P3, PT, R35, c[0x0][0x3c8], PT ;  /* 0x0000f20023007a0c */ /* 0x000fe40003f66270 */
[-C--:B--2---:R-:W-:Y:S01]  /*14f20*/  @!P5 LEA R10, P2, R34, R2.reuse, 0x2 ;  /* 0x00000002220ad211 */ /* 0x084fe200078410ff */
[----:B------:R-:W-:Y:S02]  /*14f30*/  @!P4 ST.E.64 [R12.64], R102 ;  /* 0x000000660c00c985 */ /* 0x000fe4000c101b06 */
[----:B------:R-:W-:Y:S02]  /*14f40*/  @!P1 LEA R6, P4, R38, R2, 0x2 ;  /* 0x0000000226069211 */ /* 0x000fe400078810ff */
[----:B------:R-:W-:Y:S01]  /*14f50*/  @!P5 LEA.HI.X R11, R34, R3, R66, 0x2, P2 ;  /* 0x00000003220bd211 */ /* 0x000fe200010f1442 */
[----:B------:R1:W-:Y:S01]  /*14f60*/  @!P0 ST.E.64 [R8.64], R106 ;  /* 0x0000006a08008985 */ /* 0x0003e2000c101b06 */
[----:B-----5:R-:W-:-:S02]  /*14f70*/  ISETP.GE.AND P0, PT, R198, c[0x0][0x3c8], PT ;  /* 0x0000f200c6007a0c */ /* 0x020fc40003f06270 */
[----:B------:R-:W-:Y:S01]  /*14f80*/  @!P1 LEA.HI.X R7, R38, R3, R68, 0x2, P4 ;  /* 0x0000000326079211 */ /* 0x000fe200020f1444 */
[----:B------:R2:W-:Y:S04]  /*14f90*/  @!P6 ST.E.64 [R4.64], R110 ;  /* 0x0000006e0400e985 */ /* 0x0005e8000c101b06 */
[----:B------:R3:W-:Y:S01]  /*14fa0*/  @!P5 ST.E.64 [R10.64], R114 ;  /* 0x000000720a00d985 */ /* 0x0007e2000c101b06 */
[----:B-1----:R-:W-:-:S04]  /*14fb0*/  @!P3 LEA R8, P2, R35, R2, 0x2 ;  /* 0x000000022308b211 */ /* 0x002fc800078410ff */
[----:B------:R-:W-:Y:S02]  /*14fc0*/  @!P3 LEA.HI.X R9, R35, R3, R67, 0x2, P2 ;  /* 0x000000032309b211 */ /* 0x000fe400010f1443 */
[----:B--2---:R-:W-:-:S03]  /*14fd0*/  @!P0 LEA R4, P2, R198, R2, 0x2 ;  /* 0x00000002c6048211 */ /* 0x004fc600078410ff */
[----:B------:R3:W-:Y:S01]  /*14fe0*/  @!P3 ST.E.64 [R8.64], R118 ;  /* 0x000000760800b985 */ /* 0x0007e2000c101b06 */
[----:B------:R-:W-:-:S03]  /*14ff0*/  @!P0 LEA.HI.X R5, R198, R3, R199, 0x2, P2 ;  /* 0x00000003c6058211 */ /* 0x000fc600010f14c7 */
[----:B------:R3:W-:Y:S04]  /*15000*/  @!P1 ST.E.64 [R6.64], R122 ;  /* 0x0000007a06009985 */ /* 0x0007e8000c101b06 */
[----:B------:R3:W-:Y:S01]  /*15010*/  @!P0 ST.E.64 [R4.64], R126 ;  /* 0x0000007e04008985 */ /* 0x0007e2000c101b06 */
[----:B------:R-:W-:-:S13]  /*15020*/  ISETP.GE.AND P0, PT, R132, c[0x0][0x3c8], PT ;  /* 0x0000f20084007a0c */ /* 0x000fda0003f06270 */
[----:B------:R-:W-:Y:S05]  /*15030*/  @P0 BRA `(.L_x_2179) ;  /* 0x0000030000000947 */ /* 0x000fea0003800000 */
[----:B------:R-:W-:-:S04]  /*15040*/  LEA R2, P0, R132, R2, 0x2 ;  /* 0x0000000284027211 */ /* 0x000fc800078010ff */
[----:B------:R-:W-:-:S05]  /*15050*/  LEA.HI.X R3, R132, R3, R133, 0x2, P0 ;  /* 0x0000000384037211 */ /* 0x000fca00000f1485 */
[----:B------:R1:W-:Y:S01]  /*15060*/  ST.E.64 [R2.64], R130 ;  /* 0x0000008202007985 */ /* 0x0003e2000c101b06 */
[----:B------:R-:W-:Y:S05]  /*15070*/  BRA `(.L_x_2179) ;  /* 0x000002c000007947 */ /* 0x000fea0003800000 */
.L_x_2175:
[----:B------:R-:W3:Y:S02]  /*15080*/  S2R R4, SR_TID.X ;  /* 0x0000000000047919 */ /* 0x000ee40000002100 */
[----:B---3--:R-:W-:-:S13]  /*15090*/  ISETP.GT.AND P0, PT, R4, 0x7f, PT ;  /* 0x0000007f0400780c */ /* 0x008fda0003f04270 */
[----:B------:R-:W-:Y:S05]  /*150a0*/  @P0 BRA `(.L_x_2179) ;  /* 0x0000029000000947 */ /* 0x000fea0003800000 */
[----:B------:R-:W3:Y:S01]  /*150b0*/  LDL.LU R3, [R1+0x50] ;  /* 0x0000500001037983 */ /* 0x000ee20000300800 */
[----:B----4-:R-:W-:-:S05]  /*150c0*/  MOV R2, c[0x0][0x4e8] ;  /* 0x00013a0000027a02 */ /* 0x010fca0000000f00 */
[----:B------:R-:W-:Y:S01]  /*150d0*/  IMAD R0, R2, c[0x0][0x388], RZ ;  /* 0x0000e20002007a24 */ /* 0x000fe200078e02ff */
[----:B---3--:R-:W-:-:S04]  /*150e0*/  IADD3 R4, R3, R4, RZ ;  /* 0x0000000403047210 */ /* 0x008fc80007ffe0ff */
[----:B------:R-:W-:-:S13]  /*150f0*/  ISETP.GE.AND P0, PT, R4, R0, PT ;  /* 0x000000000400720c */ /* 0x000fda0003f06270 */
[----:B------:R-:W-:Y:S05]  /*15100*/  @P0 BRA `(.L_x_2179) ;  /* 0x0000023000000947 */ /* 0x000fea0003800000 */
[----:B------:R-:W3:Y:S04]  /*15110*/  LDL.LU R3, [R1+0x3c] ;  /* 0x00003c0001037983 */ /* 0x000ee80000300800 */
[----:B------:R-:W4:Y:S04]  /*15120*/  LDL.LU R9, [R1+0x48] ;  /* 0x0000480001097983 */ /* 0x000f280000300800 */
[----:B------:R-:W5:Y:S01]  /*15130*/  LDL.LU R8, [R1+0x4c] ;  /* 0x00004c0001087983 */ /* 0x000f620000300800 */
[----:B------:R-:W-:-:S13]  /*15140*/  ISETP.NE.AND P0, PT, R2, 0x1, PT ;  /* 0x000000010200780c */ /* 0x000fda0003f05270 */
[----:B--2---:R-:W-:Y:S01]  /*15150*/  @P0 IMAD.HI.U32 R7, R4, c[0x0][0x4ec], RZ ;  /* 0x00013b0004070a27 */ /* 0x004fe200078e00ff */
[----:B---3--:R-:W-:Y:S02]  /*15160*/  SHF.R.S32.HI R0, RZ, 0x1f, R3 ;  /* 0x0000001fff007819 */ /* 0x008fe40000011403 */
[----:B----4-:R-:W-:-:S03]  /*15170*/  SHF.R.S32.HI R6, RZ, 0x1f, R9 ;  /* 0x0000001fff067819 */ /* 0x010fc60000011409 */
[----:B------:R-:W-:-:S04]  /*15180*/  IMAD R0, R0, c[0x0][0x4d0], RZ ;  /* 0x0001340000007a24 */ /* 0x000fc800078e02ff */
[C---:B------:R-:W-:Y:S01]  /*15190*/  IMAD R5, R3.reuse, c[0x0][0x4d4], R0 ;  /* 0x0001350003057a24 */ /* 0x040fe200078e0200 */
[----:B------:R-:W-:Y:S01]  /*151a0*/  MOV R0, R4 ;  /* 0x0000000400007202 */ /* 0x000fe20000000f00 */
[----:B------:R-:W-:Y:S01]  /*151b0*/  IMAD.WIDE.U32 R2, R3, c[0x0][0x4d0], RZ ;  /* 0x0001340003027a25 */ /* 0x000fe200078e00ff */
[----:B------:R-:W-:-:S03]  /*151c0*/  @P0 SHF.R.U32.HI R0, RZ, c[0x0][0x4f0], R7 ;  /* 0x00013c00ff000a19 */ /* 0x000fc60000011607 */
[----:B------:R-:W-:Y:S01]  /*151d0*/  IMAD R6, R6, c[0x0][0x4d8], RZ ;  /* 0x0001360006067a24 */ /* 0x000fe200078e02ff */
[----:B------:R-:W-:Y:S02]  /*151e0*/  IADD3 R3, R3, R5, RZ ;  /* 0x0000000503037210 */ /* 0x000fe40007ffe0ff */
[----:B-----5:R-:W-:Y:S01]  /*151f0*/  SHF.R.S32.HI R5, RZ, 0x1f, R8 ;  /* 0x0000001fff057819 */ /* 0x020fe20000011408 */
        /* <DEDUP_REMOVED lines=20> */
.L_x_2179:
[----:B------:R-:W-:Y:S05]  /*15340*/  BSYNC B1 ;  /* 0x0000000000017941 */ /* 0x000fea0003800000 */
.L_x_2174:
        /* <DEDUP_REMOVED lines=9> */
[----:B--2---:R2:W1:Y:S02]  /*153e0*/  SHFL.IDX PT, R0, R69, RZ, 0x1f ;  /* 0x00001fff45007589 */ /* 0x00446400000e0000 */
.L_x_2192:
[----:B-1-34-:R-:W1:Y:S01]  /*153f0*/  S2R R2, SR_TID.X ;  /* 0x0000000000027919 */ /* 0x01ae620000002100 */
[----:B------:R-:W-:Y:S03]  /*15400*/  WARPSYNC 0xffffffff ;  /* 0xffffffff00007948 */ /* 0x000fe60003800000 */
[----:B------:R-:W-:Y:S06]  /*15410*/  BAR.SYNC.DEFER_BLOCKING 0x4, 0x100 ;  /* 0x0104000000007b1d */ /* 0x000fec0000010000 */
[----:B------:R3:W-:Y:S01]  /*15420*/  STL [R1+0x54], R0 ;  /* 0x0000540001007387 */ /* 0x0007e20000100800 */
[----:B-1----:R-:W-:-:S13]  /*15430*/  LOP3.LUT P0, RZ, R2, 0xff, RZ, 0xc0, !PT ;  /* 0x000000ff02ff7812 */ /* 0x002fda000780c0ff */
[----:B------:R3:W-:Y:S04]  /*15440*/  @!P0 STS [0x28100], R69 ;  /* 0x02810045ff008388 */ /* 0x0007e80000000800 */
[----:B------:R-:W-:Y:S06]  /*15450*/  BAR.ARV 0x5, 0x100 ;  /* 0x0144000000007b1d */ /* 0x000fec0000002000 */
.L_x_2180:
[----:B--23--:R-:W2:Y:S02]  /*15460*/  LDL R0, [R1+0x54] ;  /* 0x0000540001007983 */ /* 0x00cea40000100800 */
[----:B--2---:R-:W-:-:S13]  /*15470*/  ISETP.GE.AND P0, PT, R0, c[0x0][0x538], PT ;  /* 0x00014e0000007a0c */ /* 0x004fda0003f06270 */
[----:B-1--45:R-:W-:Y:S01]  /*15480*/  @P0 CALL.REL.NOINC `(.L_x_2182) ;  /* 0x0000001000000944 */ /* 0x032fe20003c00000 */
[----:B------:R-:W-:Y:S05]  /*15490*/  BRA `(.L_x_2183) ;  /* 0xfffeb47000007947 */ /* 0x000fea000383ffff */
.L_x_2182:
[----:B------:R-:W-:Y:S05]  /*154a0*/  EXIT ;  /* 0x000000000000794d */ /* 0x000fea0003800000 */
.L_x_2152:
[----:B------:R-:W-:Y:S01]  /*154b0*/  IMAD.MOV.U32 R12, RZ, RZ, R10 ;  /* 0x000000ffff0c7224 */ /* 0x000fe200078e000a */
[----:B------:R-:W-:Y:S01]  /*154c0*/  MOV R9, RZ ;  /* 0x000000ff00097202 */ /* 0x000fe20000000f00 */
[----:B-1----:R-:W-:Y:S01]  /*154d0*/  IMAD.MOV.U32 R3, RZ, RZ, 0x181f ;  /* 0x0000181fff037424 */ /* 0x002fe200078e00ff */
[----:B------:R-:W-:Y:S02]  /*154e0*/  MOV R2, 0x15500 ;  /* 0x0001550000027802 */ /* 0x000fe40000000f00 */
[----:B------:R-:W-:Y:S05]  /*154f0*/  CALL.REL.NOINC `($__internal_43_$__cuda_sm70_shflsync_idx_p) ;  /* 0x0000054000007944 */ /* 0x000fea0003c00000 */
[----:B------:R-:W-:Y:S01]  /*15500*/  MOV R6, R9 ;  /* 0x0000000900067202 */ /* 0x000fe20000000f00 */
[----:B------:R-:W-:Y:S05]  /*15510*/  BRA `(.L_x_2184) ;  /* 0xfffec5c000007947 */ /* 0x000fea000383ffff */
.L_x_2153:
[----:B------:R-:W-:Y:S01]  /*15520*/  IMAD.MOV.U32 R12, RZ, RZ, R11 ;  /* 0x000000ffff0c7224 */ /* 0x000fe200078e000b */
[----:B------:R-:W-:Y:S01]  /*15530*/  MOV R9, RZ ;  /* 0x000000ff00097202 */ /* 0x000fe20000000f00 */
[----:B-1----:R-:W-:Y:S01]  /*15540*/  IMAD.MOV.U32 R3, RZ, RZ, 0x181f ;  /* 0x0000181fff037424 */ /* 0x002fe200078e00ff */
[----:B------:R-:W-:Y:S02]  /*15550*/  MOV R2, 0x15570 ;  /* 0x0001557000027802 */ /* 0x000fe40000000f00 */
[----:B--23--:R-:W-:Y:S05]  /*15560*/  CALL.REL.NOINC `($__internal_43_$__cuda_sm70_shflsync_idx_p) ;  /* 0x000004d000007944 */ /* 0x00cfea0003c00000 */
[----:B------:R-:W-:Y:S01]  /*15570*/  MOV R2, R9 ;  /* 0x0000000900027202 */ /* 0x000fe20000000f00 */
[----:B------:R-:W-:Y:S05]  /*15580*/  BRA `(.L_x_2185) ;  /* 0xfffec57000007947 */ /* 0x000fea000383ffff */
.L_x_2156:
[----:B--2---:R-:W-:Y:S01]  /*15590*/  IMAD.MOV.U32 R12, RZ, RZ, R10 ;  /* 0x000000ffff0c7224 */ /* 0x004fe200078e000a */
[----:B------:R-:W-:Y:S01]  /*155a0*/  MOV R9, 0x1 ;  /* 0x0000000100097802 */ /* 0x000fe20000000f00 */
[----:B------:R-:W-:Y:S01]  /*155b0*/  IMAD.MOV.U32 R3, RZ, RZ, 0x181f ;  /* 0x0000181fff037424 */ /* 0x000fe200078e00ff */
[----:B----4-:R-:W-:-:S02]  /*155c0*/  MOV R2, 0x155e0 ;  /* 0x000155e000027802 */ /* 0x010fc40000000f00 */
[----:B-1-3--:R-:W-:Y:S05]  /*155d0*/  CALL.REL.NOINC `($__internal_43_$__cuda_sm70_shflsync_idx_p) ;  /* 0x0000046000007944 */ /* 0x00afea0003c00000 */
[----:B------:R-:W-:Y:S01]  /*155e0*/  IMAD.MOV.U32 R6, RZ, RZ, R9 ;  /* 0x000000ffff067224 */ /* 0x000fe200078e0009 */
[----:B------:R-:W-:Y:S01]  /*155f0*/  MOV R9, 0x1 ;  /* 0x0000000100097802 */ /* 0x000fe20000000f00 */
[----:B------:R-:W-:Y:S01]  /*15600*/  IMAD.MOV.U32 R12, RZ, RZ, R11 ;  /* 0x000000ffff0c7224 */ /* 0x000fe200078e000b */
[----:B------:R-:W-:-:S02]  /*15610*/  MOV R3, 0x181f ;  /* 0x0000181f00037802 */ /* 0x000fc40000000f00 */
[----:B------:R-:W-:Y:S02]  /*15620*/  MOV R2, 0x15640 ;  /* 0x0001564000027802 */ /* 0x000fe40000000f00 */
[----:B------:R-:W-:Y:S05]  /*15630*/  CALL.REL.NOINC `($__internal_43_$__cuda_sm70_shflsync_idx_p) ;  /* 0x0000040000007944 */ /* 0x000fea0003c00000 */
[----:B------:R-:W-:Y:S01]  /*15640*/  MOV R2, R9 ;  /* 0x0000000900027202 */ /* 0x000fe20000000f00 */
[----:B------:R-:W-:Y:S05]  /*15650*/  BRA `(.L_x_2186) ;  /* 0xfffec67000007947 */ /* 0x000fea000383ffff */
.L_x_2159:
[----:B-1----:R-:W-:Y:S01]  /*15660*/  IMAD.MOV.U32 R12, RZ, RZ, R10 ;  /* 0x000000ffff0c7224 */ /* 0x002fe200078e000a */
[----:B------:R-:W-:Y:S01]  /*15670*/  MOV R9, 0x2 ;  /* 0x0000000200097802 */ /* 0x000fe20000000f00 */
[----:B------:R-:W-:Y:S01]  /*15680*/  IMAD.MOV.U32 R3, RZ, RZ, 0x181f ;  /* 0x0000181fff037424 */ /* 0x000fe200078e00ff */
[----:B--2---:R-:W-:Y:S02]  /*15690*/  MOV R2, 0x156b0 ;  /* 0x000156b000027802 */ /* 0x004fe40000000f00 */
[----:B---3--:R-:W-:Y:S05]  /*156a0*/  CALL.REL.NOINC `($__internal_43_$__cuda_sm70_shflsync_idx_p) ;  /* 0x0000039000007944 */ /* 0x008fea0003c00000 */
[----:B------:R-:W-:Y:S01]  /*156b0*/  MOV R6, R9 ;  /* 0x0000000900067202 */ /* 0x000fe20000000f00 */
[----:B------:R-:W-:Y:S05]  /*156c0*/  BRA `(.L_x_2187) ;  /* 0xfffec7b000007947 */ /* 0x000fea000383ffff */
.L_x_2160:
[----:B------:R-:W-:Y:S01]  /*156d0*/  IMAD.MOV.U32 R12, RZ, RZ, R11 ;  /* 0x000000ffff0c7224 */ /* 0x000fe200078e000b */
[----:B------:R-:W-:Y:S01]  /*156e0*/  MOV R9, 0x2 ;  /* 0x0000000200097802 */ /* 0x000fe20000000f00 */
[----:B------:R-:W-:Y:S01]  /*156f0*/  IMAD.MOV.U32 R3, RZ, RZ, 0x181f ;  /* 0x0000181fff037424 */ /* 0x000fe200078e00ff */
[----:B--2---:R-:W-:Y:S02]  /*15700*/  MOV R2, 0x15720 ;  /* 0x0001572000027802 */ /* 0x004fe40000000f00 */
[----:B-1-34-:R-:W-:Y:S05]  /*15710*/  CALL.REL.NOINC `($__internal_43_$__cuda_sm70_shflsync_idx_p) ;  /* 0x0000032000007944 */ /* 0x01afea0003c00000 */
[----:B------:R-:W-:Y:S01]  /*15720*/  MOV R2, R9 ;  /* 0x0000000900027202 */ /* 0x000fe20000000f00 */
[----:B------:R-:W-:Y:S05]  /*15730*/  BRA `(.L_x_2188) ;  /* 0xfffec76000007947 */ /* 0x000fea000383ffff */
.L_x_2163:
[----:B-1----:R-:W-:Y:S01]  /*15740*/  IMAD.MOV.U32 R12, RZ, RZ, R10 ;  /* 0x000000ffff0c7224 */ /* 0x002fe200078e000a */
[----:B------:R-:W-:Y:S01]  /*15750*/  MOV R9, 0x3 ;  /* 0x0000000300097802 */ /* 0x000fe20000000f00 */
[----:B------:R-:W-:Y:S01]  /*15760*/  IMAD.MOV.U32 R3, RZ, RZ, 0x181f ;  /* 0x0000181fff037424 */ /* 0x000fe200078e00ff */
[----:B------:R-:W-:-:S02]  /*15770*/  MOV R2, 0x15790 ;  /* 0x0001579000027802 */ /* 0x000fc40000000f00 */
[----:B--234-:R-:W-:Y:S05]  /*15780*/  CALL.REL.NOINC `($__internal_43_$__cuda_sm70_shflsync_idx_p) ;  /* 0x000002b000007944 */ /* 0x01cfea0003c00000 */
        /* <DEDUP_REMOVED lines=8> */
.L_x_2170:
[----:B-1----:R1:W5:Y:S01]  /*15810*/  LDL R2, [R1+0x10] ;  /* 0x0000100001027983 */ /* 0x0023620000100800 */
[----:B------:R-:W-:Y:S02]  /*15820*/  MOV R5, 0x2 ;  /* 0x0000000200057802 */ /* 0x000fe40000000f00 */
[----:B------:R-:W-:Y:S02]  /*15830*/  MOV R3, 0x15850 ;  /* 0x0001585000037802 */ /* 0x000fe40000000f00 */
[----:B-1---5:R-:W-:Y:S05]  /*15840*/  CALL.REL.NOINC `($__internal_42_$__cuda_sm70_shflsync_bfly_p) ;  /* 0x000001a000007944 */ /* 0x022fea0003c00000 */
[----:B------:R-:W-:Y:S01]  /*15850*/  MOV R0, R5 ;  /* 0x0000000500007202 */ /* 0x000fe20000000f00 */
[----:B------:R-:W-:Y:S05]  /*15860*/  BRA `(.L_x_2190) ;  /* 0xffffd1b000007947 */ /* 0x000fea000383ffff */
.L_x_2171:
[----:B------:R-:W-:Y:S01]  /*15870*/  IMAD.MOV.U32 R2, RZ, RZ, R0 ;  /* 0x000000ffff027224 */ /* 0x000fe200078e0000 */
[----:B------:R-:W-:Y:S02]  /*15880*/  MOV R5, 0x1 ;  /* 0x0000000100057802 */ /* 0x000fe40000000f00 */
[----:B------:R-:W-:Y:S02]  /*15890*/  MOV R3, 0x158b0 ;  /* 0x000158b000037802 */ /* 0x000fe40000000f00 */
[----:B-----5:R-:W-:Y:S05]  /*158a0*/  CALL.REL.NOINC `($__internal_42_$__cuda_sm70_shflsync_bfly_p) ;  /* 0x0000014000007944 */ /* 0x020fea0003c00000 */
[----:B------:R1:W5:Y:S01]  /*158b0*/  LDL R2, [R1+0x14] ;  /* 0x0000140001027983 */ /* 0x0003620000100800 */
[----:B------:R-:W-:Y:S01]  /*158c0*/  FADD.FTZ R0, R0, R5 ;  /* 0x0000000500007221 */ /* 0x000fe20000010000 */
[----:B------:R-:W-:-:S02]  /*158d0*/  MOV R5, 0x2 ;  /* 0x0000000200057802 */ /* 0x000fc40000000f00 */
[----:B------:R-:W-:Y:S02]  /*158e0*/  MOV R3, 0x15900 ;  /* 0x0001590000037802 */ /* 0x000fe40000000f00 */
[----:B-1---5:R-:W-:Y:S05]  /*158f0*/  CALL.REL.NOINC `($__internal_42_$__cuda_sm70_shflsync_bfly_p) ;  /* 0x000000f000007944 */ /* 0x022fea0003c00000 */
[----:B------:R-:W2:Y:S01]  /*15900*/  LDL.LU R2, [R1+0x14] ;  /* 0x0000140001027983 */ /* 0x000ea20000300800 */
[----:B------:R-:W-:Y:S01]  /*15910*/  MOV R3, 0x15960 ;  /* 0x0001596000037802 */ /* 0x000fe20000000f00 */
[----:B--2---:R-:W-:Y:S01]  /*15920*/  FADD.FTZ R4, R2, R5 ;  /* 0x0000000502047221 */ /* 0x004fe20000010000 */
[----:B------:R-:W-:-:S04]  /*15930*/  MOV R5, 0x1 ;  /* 0x0000000100057802 */ /* 0x000fc80000000f00 */
[----:B------:R-:W-:Y:S02]  /*15940*/  MOV R2, R4 ;  /* 0x0000000400027202 */ /* 0x000fe40000000f00 */
[----:B------:R-:W-:Y:S05]  /*15950*/  CALL.REL.NOINC `($__internal_42_$__cuda_sm70_shflsync_bfly_p) ;  /* 0x0000009000007944 */ /* 0x000fea0003c00000 */
[----:B------:R-:W-:Y:S01]  /*15960*/  MOV R3, R5 ;  /* 0x0000000500037202 */ /* 0x000fe20000000f00 */
[----:B------:R-:W-:Y:S05]  /*15970*/  BRA `(.L_x_2191) ;  /* 0xffffd13000007947 */ /* 0x000fea000383ffff */
.L_x_2181:
[----:B-1----:R-:W-:Y:S01]  /*15980*/  IMAD.MOV.U32 R12, RZ, RZ, R69 ;  /* 0x000000ffff0c7224 */ /* 0x002fe200078e0045 */
[----:B---3--:R-:W-:Y:S01]  /*15990*/  MOV R9, RZ ;  /* 0x000000ff00097202 */ /* 0x008fe20000000f00 */
[----:B------:R-:W-:Y:S01]  /*159a0*/  IMAD.MOV.U32 R3, RZ, RZ, 0x1f ;  /* 0x0000001fff037424 */ /* 0x000fe200078e00ff */
[----:B----4-:R-:W-:Y:S02]  /*159b0*/  MOV R2, 0x159d0 ;  /* 0x000159d000027802 */ /* 0x010fe40000000f00 */
[----:B--2--5:R-:W-:Y:S05]  /*159c0*/  CALL.REL.NOINC `($__internal_43_$__cuda_sm70_shflsync_idx_p) ;  /* 0x0000007000007944 */ /* 0x024fea0003c00000 */
[----:B------:R-:W-:Y:S01]  /*159d0*/  MOV R0, R9 ;  /* 0x0000000900007202 */ /* 0x000fe20000000f00 */
[----:B------:R-:W-:Y:S05]  /*159e0*/  BRA `(.L_x_2192) ;  /* 0xfffffa0000007947 */ /* 0x000fea000383ffff */
        .weak           $__internal_42_$__cuda_sm70_shflsync_bfly_p
        .type           $__internal_42_$__cuda_sm70_shflsync_bfly_p,@function
        .size           $__internal_42_$__cuda_sm70_shflsync_bfly_p,($__internal_43_$__cuda_sm70_shflsync_idx_p - $__internal_42_$__cuda_sm70_shflsync_bfly_p)
$__internal_42_$__cuda_sm70_shflsync_bfly_p:
[----:B------:R-:W-:Y:S04]  /*159f0*/  WARPSYNC R6 ;  /* 0x0000000600007348 */ /* 0x000fe80003800000 */
[----:B------:R1:W2:Y:S02]  /*15a00*/  SHFL.BFLY PT, R5, R2, R5, R7 ;  /* 0x0c00000502057389 */ /* 0x0002a400000e0007 */
[----:B-1----:R-:W-:-:S02]  /*15a10*/  MOV R2, R3 ;  /* 0x0000000300027202 */ /* 0x002fc40000000f00 */
[----:B------:R-:W-:-:S04]  /*15a20*/  MOV R3, 0x0 ;  /* 0x0000000000037802 */ /* 0x000fc80000000f00 */
[----:B--2---:R-:W-:Y:S05]  /*15a30*/  RET.REL.NODEC R2 `(_ZN7cutlass13device_kernelIN5flash19enable_sm80_to_sm89INS1_16FlashAttnFwdSm80INS1_25CollectiveMainloopFwdSm80ILi8ELi1ELb0EN4cute5tupleIJNS5_1CILi128EEENS7_ILi96EEENS7_ILi256EEEEEELi256ENS_10bfloat16_tEfNS_4arch4Sm80ELb1ELb0ELb1ELb0ELb0ELb0ELb1ELb1EEENS1_21CollectiveEpilogueFwdINS6_IJS8_SA_S9_EEENS6_IJNS7_ILi1EEESI_SI_EEESC_SE_Li256ELb0ELb1ELb1ELb0EEENS1_30DynamicPersistentTileSchedulerILi256ELi256ELb1ELb1ELb0EEEEEEEEEvNT_6ParamsE) ;  /* 0xfffea5c002007950 */ /* 0x004fea0003c3ffff */
        .weak           $__internal_43_$__cuda_sm70_shflsync_idx_p
        .type           $__internal_43_$__cuda_sm70_shflsync_idx_p,@function
        .size           $__internal_43_$__cuda_sm70_shflsync_idx_p,(.L_x_5226 - $__internal_43_$__cuda_sm70_shflsync_idx_p)
$__internal_43_$__cuda_sm70_shflsync_idx_p:
[----:B------:R-:W-:-:S04]  /*15a40*/  MOV R13, 0xffffffff ;  /* 0xffffffff000d7802 */ /* 0x000fc80000000f00 */
[----:B------:R-:W-:Y:S04]  /*15a50*/  WARPSYNC R13 ;  /* 0x0000000d00007348 */ /* 0x000fe80003800000 */
[----:B------:R1:W2:Y:S02]  /*15a60*/  SHFL.IDX PT, R9, R12, R9, R3 ;  /* 0x000000090c097389 */ /* 0x0002a400000e0003 */
[----:B-1----:R-:W-:-:S04]  /*15a70*/  MOV R3, 0x0 ;  /* 0x0000000000037802 */ /* 0x002fc80000000f00 */
[----:B--2---:R-:W-:Y:S05]  /*15a80*/  RET.REL.NODEC R2 `(_ZN7cutlass13device_kernelIN5flash19enable_sm80_to_sm89INS1_16FlashAttnFwdSm80INS1_25CollectiveMainloopFwdSm80ILi8ELi1ELb0EN4cute5tupleIJNS5_1CILi128EEENS7_ILi96EEENS7_ILi256EEEEEELi256ENS_10bfloat16_tEfNS_4arch4Sm80ELb1ELb0ELb1ELb0ELb0ELb0ELb1ELb1EEENS1_21CollectiveEpilogueFwdINS6_IJS8_SA_S9_EEENS6_IJNS7_ILi1EEESI_SI_EEESC_SE_Li256ELb0ELb1ELb1ELb0EEENS1_30DynamicPersistentTileSchedulerILi256ELi256ELb1ELb1ELb0EEEEEEEEEvNT_6ParamsE) ;  /* 0xfffea57002007950 */ /* 0x004fea0003c3ffff */
.L_x_2193:
        /* <DEDUP_REMOVED lines=15> */
.L_x_5226:


//--------------------- .text._ZN7cutlass13device_kernelIN5flash19enable_sm80_to_sm89INS1_16FlashAttnFwdSm80INS1_25CollectiveMainloopFwdSm80ILi8ELi1ELb0EN4cute5tupleIJNS5_1CILi128EEENS7_ILi64EEENS7_ILi256EEEEEELi256ENS_10bfloat16_tEfNS_4arch4Sm80ELb1ELb0ELb1ELb1ELb0ELb0ELb1ELb1EEENS1_21CollectiveEpilogueFwdINS6_IJS8_SA_S9_EEENS6_IJNS7_ILi1EEESI_SI_EEESC_SE_Li256ELb1ELb1ELb1ELb0EEENS1_36VarlenDynamicPersistentTileSchedulerILi128ELi64ELi256ELi256ELb1ELb1ELb0ELb1ELb1ELb1EEEEEEEEEvNT_6ParamsE --------------------------
	.section	.text._ZN7cutlass13device_kernelIN5flash19enable_sm80_to_sm89INS1_16FlashAttnFwdSm80INS1_25CollectiveMainloopFwdSm80ILi8ELi1ELb0EN4cute5tupleIJNS5_1CILi128EEENS7_ILi64EEENS7_ILi256EEEEEELi256ENS_10bfloat16_tEfNS_4arch4Sm80ELb1ELb0ELb1ELb1ELb0ELb0ELb1ELb1EEENS1_21CollectiveEpilogueFwdINS6_IJS8_SA_S9_EEENS6_IJNS7_ILi1EEESI_SI_EEESC_SE_Li256ELb1ELb1ELb1ELb0EEENS1_36VarlenDynamicPersistentTileSchedulerILi128ELi64ELi256ELi256ELb1ELb1ELb0ELb1ELb1ELb1EEEEEEEEEvNT_6ParamsE,"ax",@progbits
	.sectioninfo	@"SHI_REGISTERS=255"
	.align	128
.text._ZN7cutlass13device_kernelIN5flash19enable_sm80_to_sm89INS1_16FlashAttnFwdSm80INS1_25CollectiveMainloopFwdSm80ILi8ELi1ELb0EN4cute5tupleIJNS5_1CILi128EEENS7_ILi64EEENS7_ILi256EEEEEELi256ENS_10bfloat16_tEfNS_4arch4Sm80ELb1ELb0ELb1ELb1ELb0ELb0ELb1ELb1EEENS1_21CollectiveEpilogueFwdINS6_IJS8_SA_S9_EEENS6_IJNS7_ILi1EEESI_SI_EEESC_SE_Li256ELb1ELb1ELb1ELb0EEENS1_36VarlenDynamicPersistentTileSchedulerILi128ELi64ELi256ELi256ELb1ELb1ELb0ELb1ELb1ELb1EEEEEEEEEvNT_6ParamsE:
        .type           _ZN7cutlass13device_kernelIN5flash19enable_sm80_to_sm89INS1_16FlashAttnFwdSm80INS1_25CollectiveMainloopFwdSm80ILi8ELi1ELb0EN4cute5tupleIJNS5_1CILi128EEENS7_ILi64EEENS7_ILi256EEEEEELi256ENS_10bfloat16_tEfNS_4arch4Sm80ELb1ELb0ELb1ELb1ELb0ELb0ELb1ELb1EEENS1_21CollectiveEpilogueFwdINS6_IJS8_SA_S9_EEENS6_IJNS7_ILi1EEESI_SI_EEESC_SE_Li256ELb1ELb1ELb1ELb0EEENS1_36VarlenDynamicPersistentTileSchedulerILi128ELi64ELi256ELi256ELb1ELb1ELb0ELb1ELb1ELb1EEEEEEEEEvNT_6ParamsE,@function
        .size           _ZN7cutlass13device_kernelIN5flash19enable_sm80_to_sm89INS1_16FlashAttnFwdSm80INS1_25CollectiveMainloopFwdSm80ILi8ELi1ELb0EN4cute5tupleIJNS5_1CILi128EEENS7_ILi64EEENS7_ILi256EEEEEELi256ENS_10bfloat16_tEfNS_4arch4Sm80ELb1ELb0ELb1ELb1ELb0ELb0ELb1ELb1EEENS1_21CollectiveEpilogueFwdINS6_IJS8_SA_S9_EEENS6_IJNS7_ILi1EEESI_SI_EEESC_SE_Li256ELb1ELb1ELb1ELb0EEENS1_36VarlenDynamicPersistentTileSchedulerILi128ELi64ELi256ELi256ELb1ELb1ELb0ELb1ELb1ELb1EEEEEEEEEvNT_6ParamsE,(.L_x_5229 - _ZN7cutlass13device_kernelIN5flash19enable_sm80_to_sm89INS1_16FlashAttnFwdSm80INS1_25CollectiveMainloopFwdSm80ILi8ELi1ELb0EN4cute5tupleIJNS5_1CILi128EEENS7_ILi64EEENS7_ILi256EEEEEELi256ENS_10bfloat16_tEfNS_4arch4Sm80ELb1ELb0ELb1ELb1ELb0ELb0ELb1ELb1EEENS1_21CollectiveEpilogueFwdINS6_IJS8_SA_S9_EEENS6_IJNS7_ILi1EEESI_SI_EEESC_SE_Li256ELb1ELb1ELb1ELb0EEENS1_36VarlenDynamicPersistentTileSchedulerILi128ELi64ELi256ELi256ELb1ELb1ELb0ELb1ELb1ELb1EEEEEEEEEvNT_6ParamsE)
        .other          _ZN7cutlass13device_kernelIN5flash19enable_sm80_to_sm89INS1_16FlashAttnFwdSm80INS1_25CollectiveMainloopFwdSm80ILi8ELi1ELb0EN4cute5tupleIJNS5_1CILi128EEENS7_ILi64EEENS7_ILi256EEEEEELi256ENS_10bfloat16_tEfNS_4arch4Sm80ELb1ELb0ELb1ELb1ELb0ELb0ELb1ELb1EEENS1_21CollectiveEpilogueFwdINS6_IJS8_SA_S9_EEENS6_IJNS7_ILi1EEESI_SI_EEESC_SE_Li256ELb1ELb1ELb1ELb0EEENS1_36VarlenDynamicPersistentTileSchedulerILi128ELi64ELi256ELi256ELb1ELb1ELb0ELb1ELb1ELb1EEEEEEEEEvNT_6ParamsE,@"STO_CUDA_ENTRY STV_DEFAULT"
_ZN7cutlass13device_kernelIN5flash19enable_sm80_to_sm89INS1_16FlashAttnFwdSm80INS1_25CollectiveMainloopFwdSm80ILi8ELi1ELb0EN4cute5tupleIJNS5_1CILi128EEENS7_ILi64EEENS7_ILi256EEEEEELi256ENS_10bfloat16_tEfNS_4arch4Sm80ELb1ELb0ELb1ELb1ELb0ELb0ELb1ELb1EEENS1_21CollectiveEpilogueFwdINS6_IJS8_SA_S9_EEENS6_IJNS7_ILi1EEESI_SI_EEESC_SE_Li256ELb1ELb1ELb1ELb0EEENS1_36VarlenDynamicPersistentTileSchedulerILi128ELi64ELi256ELi256ELb1ELb1ELb0ELb1ELb1ELb1EEEEEEEEEvNT_6ParamsE:
        /* <DEDUP_REMOVED lines=54> */
.L_x_2199:
        /* <DEDUP_REMOVED lines=16> */
.L_x_2296:
        /* <DEDUP_REMOVED lines=16> */
.L_x_2297:
[----:B--2---:R-:W-:-:S05]  /*0560*/  IMAD R0, R0, c[0x0][0x538], RZ ;  /* 0x00014e0000007a24 */ /* 0x004fca00078e02ff */
[----:B------:R-:W-:-:S04]  /*0570*/  IADD3 R7, R0, R7, RZ ;  /* 0x0000000700077210 */ /* 0x000fc80007ffe0ff */
[----:B------:R-:W-:-:S13]  /*0580*/  ISETP.GT.AND P0, PT, R7, UR4, PT ;  /* 0x0000000407007c0c */ /* 0x000fda000bf04270 */
[----:B-1----:R-:W-:Y:S05]  /*0590*/  @!P0 BRA `(.L_x_2199) ;  /* 0xfffffdc000008947 */ /* 0x002fea000383ffff */
.L_x_2195:
[----:B------:R-:W-:-:S05]  /*05a0*/  IADD3 R11, -R0, R7, RZ ;  /* 0x00000007000b7210 */ /* 0x000fca0007ffe1ff */
[----:B------:R-:W-:-:S05]  /*05b0*/  IMAD R0, R4, c[0x0][0x538], R11 ;  /* 0x00014e0004007a24 */ /* 0x000fca00078e020b */
[----:B------:R-:W-:Y:S01]  /*05c0*/  ISETP.GT.AND P0, PT, R0, UR4, PT ;  /* 0x0000000400007c0c */ /* 0x000fe2000bf04270 */
[----:B------:R-:W-:-:S12]  /*05d0*/  BRA.DIV ~URZ, `(.L_x_2200) ;  /* 0x000140927f007947 */ /* 0x000fd8000b800000 */
[----:B------:R-:W-:-:S04]  /*05e0*/  VOTE.ANY R10, PT, !P0 ;  /* 0x00000000000a7806 */ /* 0x000fc800040e0100 */
.L_x_2298:
[----:B------:R-:W1:Y:S02]  /*05f0*/  POPC R7, R10 ;  /* 0x0000000a00077309 */ /* 0x000e640000000000 */
[----:B-1----:R-:W-:-:S05]  /*0600*/  IADD3 R0, R7, R6, RZ ;  /* 0x0000000607007210 */ /* 0x002fca0007ffe0ff */
[----:B------:R1:W-:Y:S01]  /*0610*/  STL [R1+0x2c], R0 ;  /* 0x00002c0001007387 */ /* 0x0003e20000100800 */
[----:B------:R-:W-:Y:S05]  /*0620*/  BRA.DIV ~URZ, `(.L_x_2201) ;  /* 0x000140927f007947 */ /* 0x000fea000b800000 */
[----:B------:R2:W3:Y:S01]  /*0630*/  SHFL.IDX PT, R12, R9, R7, 0x1f ;  /* 0x00001f07090c7589 */ /* 0x0004e200000e0000 */
[----:B------:R-:W-:-:S03]  /*0640*/  MOV R6, RZ ;  /* 0x000000ff00067202 */ /* 0x000fc60000000f00 */
[----:B------:R2:W4:Y:S04]  /*0650*/  SHFL.IDX PT, R9, R8, R7, 0x1f ;  /* 0x00001f0708097589 */ /* 0x00052800000e0000 */
.L_x_2299:
[----:B------:R-:W-:Y:S01]  /*0660*/  ISETP.NE.AND P0, PT, R10, RZ, PT ;  /* 0x000000ff0a00720c */ /* 0x000fe20003f05270 */
[----:B------:R-:W-:-:S12]  /*0670*/  BSSY B0, `(.L_x_2202) ;  /* 0x0000005000007945 */ /* 0x000fd80003800000 */
[----:B------:R-:W-:Y:S05]  /*0680*/  @!P0 BRA `(.L_x_2203) ;  /* 0x0000003000008947 */ /* 0x000fea0003800000 */
[----:B------:R-:W-:Y:S01]  /*0690*/  IADD3 R3, R7, -0x1, RZ ;  /* 0xffffffff07037810 */ /* 0x000fe20007ffe0ff */
[----:B------:R-:W-:Y:S05]  /*06a0*/  BRA.DIV ~URZ, `(.L_x_2204) ;  /* 0x000140f27f007947 */ /* 0x000fea000b800000 */
[----:B------:R1:W2:Y:S02]  /*06b0*/  SHFL.IDX PT, R6, R4, R3, 0x1f ;  /* 0x00001f0304067589 */ /* 0x0002a400000e0000 */
.L_x_2203:
[----:B------:R-:W-:Y:S05]  /*06c0*/  BSYNC B0 ;  /* 0x0000000000007941 */ /* 0x000fea0003800000 */
.L_x_2202:
        /* <DEDUP_REMOVED lines=69> */
.L_x_2206:
        /* <DEDUP_REMOVED lines=70> */
.L_x_2207:
[----:B------:R-:W-:Y:S05]  /*0f80*/  BSYNC B0 ;  /* 0x0000000000007941 */ /* 0x000fea0003800000 */
.L_x_2205:
[----:B------:R-:W-:-:S04]  /*0f90*/  LOP3.LUT R0, RZ, R0, RZ, 0x33, !PT ;  /* 0x00000000ff007212 */ /* 0x000fc800078e33ff */
[----:B------:R-:W-:-:S05]  /*0fa0*/  IADD3 R0, R0, R12, RZ ;  /* 0x0000000c00007210 */ /* 0x000fca0007ffe0ff */
[----:B------:R2:W-:Y:S01]  /*0fb0*/  STL [R1+0x24], R0 ;  /* 0x0000240001007387 */ /* 0x0005e20000100800 */
[----:B------:R-:W-:Y:S05]  /*0fc0*/  BRA `(.L_x_2208) ;  /* 0x0000006000007947 */ /* 0x000fea0003800000 */
.L_x_2196:
[----:B------:R-:W-:Y:S01]  /*0fd0*/  MOV R0, UR4 ;  /* 0x0000000400007c02 */ /* 0x000fe20008000f00 */
[----:B------:R-:W-:Y:S04]  /*0fe0*/  STL [R1+0x24], RZ ;  /* 0x000024ff01007387 */ /* 0x000fe80000100800 */
[----:B------:R-:W-:Y:S04]  /*0ff0*/  STL [R1+0x28], RZ ;  /* 0x000028ff01007387 */ /* 0x000fe80000100800 */
[----:B------:R1:W-:Y:S02]  /*1000*/  STL [R1+0x20], R0 ;  /* 0x0000200001007387 */ /* 0x0003e40000100800 */
[----:B-1----:R-:W-:-:S05]  /*1010*/  MOV R0, c[0x0][0x53c] ;  /* 0x00014f0000007a02 */ /* 0x002fca0000000f00 */
[----:B------:R1:W-:Y:S02]  /*1020*/  STL [R1+0x2c], R0 ;  /* 0x00002c0001007387 */ /* 0x0003e40000100800 */
.L_x_2208:
        /* <DEDUP_REMOVED lines=8> */
.L_x_2194:
[----:B-12---:R-:W2:Y:S02]  /*10b0*/  LDL R0, [R1+0x2c] ;  /* 0x00002c0001007983 */ /* 0x006ea40000100800 */
[----:B--2---:R-:W-:-:S13]  /*10c0*/  ISETP.GE.AND P0, PT, R0, c[0x0][0x53c], PT ;  /* 0x00014f0000007a0c */ /* 0x004fda0003f06270 */
[----:B------:R-:W-:Y:S05]  /*10d0*/  @P0 EXIT ;  /* 0x000000000000094d */ /* 0x000fea0003800000 */
[----:B------:R-:W1:Y:S02]  /*10e0*/  S2R R16, SR_TID.X ;  /* 0x0000000000107919 */ /* 0x000e640000002100 */
[----:B-1----:R-:W-:-:S04]  /*10f0*/  SHF.R.S32.HI R8, RZ, 0x1f, R16 ;  /* 0x0000001fff087819 */ /* 0x002fc80000011410 */
[CC--:B------:R-:W-:Y:S02]  /*1100*/  LEA.HI R2, R8.reuse, R16.reuse, RZ, 0x4 ;  /* 0x0000001008027211 */ /* 0x0c0fe400078f20ff */
[----:B---3--:R-:W-:Y:S02]  /*1110*/  LEA.HI R7, R8, R16, RZ, 0x3 ;  /* 0x0000001008077211 */ /* 0x008fe400078f18ff */
        /* <DEDUP_REMOVED lines=29> */
[----:B------:R-:W-:Y:S01]  /*12f0*/  LOP3.LUT R15, R3, R0, RZ, 0x3c, !PT ;  /* 0x00000000030f7212 */ /* 0x000fe200078e3cff */
[----:B------:R-:W-:Y:S01]  /*1300*/  IMAD.IADD R11, R2, 0x1, -R4 ;  /* 0x00000001020b7824 */ /* 0x000fe200078e0a04 */
[----:B------:R-:W-:Y:S02]  /*1310*/  LEA.HI R7, R8, R16, RZ, 0x6 ;  /* 0x0000001008077211 */ /* 0x000fe400078f30ff */
        /* <DEDUP_REMOVED lines=15> */
[----:B------:R-:W-:-:S02]  /*1410*/  LOP3.LUT R5, R2, 0x8, R5, 0xf8, !PT ;  /* 0x0000000802057812 */ /* 0x000fc400078ef805 */
[----:B------:R-:W-:Y:S01]  /*1420*/  SHF.R.U32.HI R2, RZ, 0x3, R2 ;  /* 0x00000003ff027819 */ /* 0x000fe20000011602 */
[----:B------:R-:W-:Y:S01]  /*1430*/  IMAD.IADD R3, R8, 0x1, -R0 ;  /* 0x0000000108037824 */ /* 0x000fe200078e0a00 */
[----:B------:R-:W-:Y:S02]  /*1440*/  LEA.HI R12, R12, R17, RZ, 0x2 ;  /* 0x000000110c0c7211 */ /* 0x000fe400078f10ff */
[----:B------:R-:W-:Y:S01]  /*1450*/  LOP3.LUT R6, R5, R2, RZ, 0x3c, !PT ;  /* 0x0000000205067212 */ /* 0x000fe200078e3cff */
[C---:B------:R-:W-:Y:S01]  /*1460*/  IMAD.SHL.U32 R2, R9.reuse, 0x40, RZ ;  /* 0x0000004009027824 */ /* 0x040fe200078e00ff */
[----:B------:R-:W-:Y:S02]  /*1470*/  SHF.R.S32.HI R0, RZ, 0x2, R12 ;  /* 0x00000002ff007819 */ /* 0x000fe4000001140c */
[----:B------:R-:W-:Y:S02]  /*1480*/  LOP3.LUT R4, R9, 0x1, RZ, 0xc0, !PT ;  /* 0x0000000109047812 */ /* 0x000fe400078ec0ff */
[----:B------:R-:W-:Y:S01]  /*1490*/  LOP3.LUT R2, R2, 0x1c0, RZ, 0xc0, !PT ;  /* 0x000001c002027812 */ /* 0x000fe200078ec0ff */
[----:B------:R-:W-:Y:S01]  /*14a0*/  IMAD R16, R3, 0x10, R0 ;  /* 0x0000001003107824 */ /* 0x000fe200078e0200 */
[----:B------:R-:W-:Y:S01]  /*14b0*/  ISETP.NE.U32.AND P0, PT, R4, 0x1, PT ;  /* 0x000000010400780c */ /* 0x000fe20003f05070 */
[----:B------:R-:W-:Y:S01]  /*14c0*/  IMAD.SHL.U32 R4, R8, 0x400, RZ ;  /* 0x0000040008047824 */ /* 0x000fe200078e00ff */
[----:B------:R-:W-:Y:S01]  /*14d0*/  LEA.HI R0, R7, R7, RZ, 0x1 ;  /* 0x0000000707007211 */ /* 0x000fe200078f08ff */
[----:B------:R-:W-:Y:S01]  /*14e0*/  IMAD.SHL.U32 R3, R13, 0x40, RZ ;  /* 0x000000400d037824 */ /* 0x000fe200078e00ff */
[----:B------:R-:W-:Y:S01]  /*14f0*/  LEA.HI R2, R2, R2, RZ, 0x1d ;  /* 0x0000000202027211 */ /* 0x000fe200078fe8ff */
[----:B------:R-:W-:Y:S01]  /*1500*/  IMAD R5, R7, 0x2, R4 ;  /* 0x0000000207057824 */ /* 0x000fe200078e0204 */
[----:B------:R-:W-:Y:S01]  /*1510*/  LOP3.LUT R0, R0, 0x1ffffffe, RZ, 0xc0, !PT ;  /* 0x1ffffffe00007812 */ /* 0x000fe200078ec0ff */
[----:B------:R-:W-:Y:S01]  /*1520*/  STL [R1+0xe4], R16 ;  /* 0x0000e41001007387 */ /* 0x000fe20000100800 */
[----:B------:R-:W-:Y:S01]  /*1530*/  LOP3.LUT R3, R3, 0xfffffe00, RZ, 0xc0, !PT ;  /* 0xfffffe0003037812 */ /* 0x000fe200078ec0ff */
[----:B------:R-:W-:Y:S01]  /*1540*/  IMAD.IADD R8, R5, 0x1, R2 ;  /* 0x0000000105087824 */ /* 0x000fe200078e0202 */
[----:B------:R-:W-:Y:S01]  /*1550*/  R2P PR, R9, 0x6 ;  /* 0x0000000609007804 */ /* 0x000fe20000000000 */
[----:B------:R-:W-:Y:S01]  /*1560*/  IMAD.IADD R9, R7, 0x1, -R0 ;  /* 0x0000000107097824 */ /* 0x000fe200078e0a00 */
[-C--:B------:R-:W-:Y:S01]  /*1570*/  IADD3 R4, R6, R3.reuse, R4 ;  /* 0x0000000306047210 */ /* 0x080fe20007ffe004 */
[----:B------:R-:W-:Y:S01]  /*1580*/  IMAD R0, R14, 0x200, R15 ;  /* 0x000002000e007824 */ /* 0x000fe200078e020f */
[----:B------:R-:W-:Y:S01]  /*1590*/  LOP3.LUT R5, R6, R3, RZ, 0xfc, !PT ;  /* 0x0000000306057212 */ /* 0x000fe200078efcff */
[----:B------:R-:W-:Y:S01]  /*15a0*/  IMAD R3, R10, 0x20, R20 ;  /* 0x000000200a037824 */ /* 0x000fe200078e0214 */
[----:B------:R-:W-:Y:S01]  /*15b0*/  IADD3 R14, R18, 0x40, RZ ;  /* 0x00000040120e7810 */ /* 0x000fe20007ffe0ff */
[----:B------:R-:W-:Y:S01]  /*15c0*/  IMAD R9, R9, 0x8, R16 ;  /* 0x0000000809097824 */ /* 0x000fe200078e0210 */
[----:B------:R-:W-:Y:S01]  /*15d0*/  SHF.R.S32.HI R19, RZ, 0x1f, R18 ;  /* 0x0000001fff137819 */ /* 0x000fe20000011412 */
[----:B------:R-:W-:Y:S01]  /*15e0*/  IMAD.MOV.U32 R13, RZ, RZ, 0x20 ;  /* 0x00000020ff0d7424 */ /* 0x000fe200078e00ff */
[----:B------:R1:W-:Y:S01]  /*15f0*/  STL [R1+0xb8], R3 ;  /* 0x0000b80301007387 */ /* 0x0003e20000100800 */
[----:B------:R-:W-:-:S02]  /*1600*/  LOP3.LUT P3, RZ, R10, 0x4, RZ, 0xc0, !PT ;  /* 0x000000040aff7812 */ /* 0x000fc4000786c0ff */
[----:B------:R-:W-:Y:S01]  /*1610*/  LOP3.LUT P4, RZ, R10, 0x2, RZ, 0xc0, !PT ;  /* 0x000000020aff7812 */ /* 0x000fe2000788c0ff */
[----:B------:R-:W-:Y:S01]  /*1620*/  STL.64 [R1+0x30], R18 ;  /* 0x0000301201007387 */ /* 0x000fe20000100a00 */
[C---:B------:R-:W-:Y:S02]  /*1630*/  IADD3 R7, R18.reuse, 0x80, RZ ;  /* 0x0000008012077810 */ /* 0x040fe40007ffe0ff */
[----:B------:R-:W-:Y:S01]  /*1640*/  SHF.R.S32.HI R10, RZ, 0x1f, R14 ;  /* 0x0000001fff0a7819 */ /* 0x000fe2000001140e */
[----:B------:R-:W-:Y:S01]  /*1650*/  STL [R1+0x3c], R14 ;  /* 0x00003c0e01007387 */ /* 0x000fe20000100800 */
[----:B------:R-:W-:Y:S02]  /*1660*/  IADD3 R6, R18, 0xc0, RZ ;  /* 0x000000c012067810 */ /* 0x000fe40007ffe0ff */
[C---:B------:R-:W-:Y:S01]  /*1670*/  LOP3.LUT P6, RZ, R11.reuse, 0x2, RZ, 0xc0, !PT ;  /* 0x000000020bff7812 */ /* 0x040fe200078cc0ff */
[----:B------:R2:W-:Y:S01]  /*1680*/  STL [R1+0x38], R7 ;  /* 0x0000380701007387 */ /* 0x0005e20000100800 */
[----:B------:R-:W-:Y:S01]  /*1690*/  LOP3.LUT P5, RZ, R11, 0x4, RZ, 0xc0, !PT ;  /* 0x000000040bff7812 */ /* 0x000fe200078ac0ff */
[----:B------:R-:W-:Y:S01]  /*16a0*/  IMAD.MOV.U32 R11, RZ, RZ, 0x40 ;  /* 0x00000040ff0b7424 */ /* 0x000fe200078e00ff */
[----:B------:R-:W-:Y:S01]  /*16b0*/  LEA R192, R0, 0x8100, 0x1 ;  /* 0x0000810000c07811 */ /* 0x000fe200078e08ff */
[----:B------:R3:W-:Y:S01]  /*16c0*/  STL [R1+0x60], R10 ;  /* 0x0000600a01007387 */ /* 0x0007e20000100800 */
[----:B------:R-:W-:-:S02]  /*16d0*/  LEA R199, R4, 0x10100, 0x1 ;  /* 0x0001010004c77811 */ /* 0x000fc400078e08ff */
[C---:B------:R-:W-:Y:S01]  /*16e0*/  SEL R2, R11.reuse, 0xffffffc0, !P3 ;  /* 0xffffffc00b027807 */ /* 0x040fe20005800000 */
[----:B------:R4:W-:Y:S01]  /*16f0*/  STL [R1+0x40], R6 ;  /* 0x0000400601007387 */ /* 0x0009e20000100800 */
[----:B------:R-:W-:Y:S02]  /*1700*/  SEL R0, R11, 0xffffffc0, !P5 ;  /* 0xffffffc00b007807 */ /* 0x000fe40006800000 */
[C---:B------:R-:W-:Y:S01]  /*1710*/  IADD3 R203, R192.reuse, 0x20, RZ ;  /* 0x00000020c0cb7810 */ /* 0x040fe20007ffe0ff */
[----:B------:R-:W-:Y:S01]  /*1720*/  IMAD.IADD R198, R192, 0x1, R2 ;  /* 0x00000001c0c67824 */ /* 0x000fe200078e0202 */
[----:B-1----:R-:W-:Y:S01]  /*1730*/  LOP3.LUT R3, R12, 0x7ffffffc, RZ, 0xc0, !PT ;  /* 0x7ffffffc0c037812 */ /* 0x002fe200078ec0ff */
[----:B------:R-:W-:Y:S01]  /*1740*/  IMAD.IADD R202, R199, 0x1, R0 ;  /* 0x00000001c7ca7824 */ /* 0x000fe200078e0200 */
[----:B------:R-:W-:Y:S02]  /*1750*/  @P4 IADD3 R203, R192, -0x20, RZ ;  /* 0xffffffe0c0cb4810 */ /* 0x000fe40007ffe0ff */
[----:B------:R-:W-:Y:S01]  /*1760*/  LEA R193, R5, 0x100, 0x1 ;  /* 0x0000010005c17811 */ /* 0x000fe200078e08ff */
[----:B------:R-:W-:Y:S01]  /*1770*/  IMAD.IADD R3, R17, 0x1, -R3 ;  /* 0x0000000111037824 */ /* 0x000fe200078e0a03 */
[C---:B------:R-:W-:Y:S01]  /*1780*/  IADD3 R218, R203.reuse, 0x800, RZ ;  /* 0x00000800cbda7810 */ /* 0x040fe20007ffe0ff */
[----:B------:R-:W-:Y:S01]  /*1790*/  IMAD.IADD R195, R2, 0x1, R203 ;  /* 0x0000000102c37824 */ /* 0x000fe200078e02cb */
[C---:B------:R-:W-:Y:S01]  /*17a0*/  IADD3 R217, R203.reuse, 0x1000, RZ ;  /* 0x00001000cbd97810 */ /* 0x040fe20007ffe0ff */
[----:B------:R-:W-:Y:S01]  /*17b0*/  IMAD.IADD R197, R0, 0x1, R193 ;  /* 0x0000000100c57824 */ /* 0x000fe200078e02c1 */
[----:B------:R-:W-:-:S02]  /*17c0*/  IADD3 R216, R203, 0x1800, RZ ;  /* 0x00001800cbd87810 */ /* 0x000fc40007ffe0ff */
[----:B--2---:R-:W-:Y:S02]  /*17d0*/  SHF.R.S32.HI R7, RZ, 0x1f, R7 ;  /* 0x0000001fff077819 */ /* 0x004fe40000011407 */
[----:B------:R-:W-:Y:S01]  /*17e0*/  IADD3 R215, R203, 0x2000, RZ ;  /* 0x00002000cbd77810 */ /* 0x000fe20007ffe0ff */
[----:B---3--:R-:W-:Y:S02]  /*17f0*/  IMAD.SHL.U32 R10, R3, 0x2, RZ ;  /* 0x00000002030a7824 */ /* 0x008fe400078e00ff */
[----:B------:R1:W-:Y:S01]  /*1800*/  STL [R1+0x5c], R7 ;  /* 0x00005c0701007387 */ /* 0x0003e20000100800 */
[----:B------:R-:W-:Y:S02]  /*1810*/  SEL R3, R13, 0xffffffe0, !P6 ;  /* 0xffffffe00d037807 */ /* 0x000fe40007000000 */
[----:B----4-:R-:W-:Y:S02]  /*1820*/  SHF.R.S32.HI R6, RZ, 0x1f, R6 ;  /* 0x0000001fff067819 */ /* 0x010fe40000011406 */
[C---:B------:R-:W-:Y:S01]  /*1830*/  IADD3 R12, R10.reuse, 0x8, RZ ;  /* 0x000000080a0c7810 */ /* 0x040fe20007ffe0ff */
[----:B------:R-:W-:Y:S01]  /*1840*/  IMAD.IADD R200, R199, 0x1, R3 ;  /* 0x00000001c7c87824 */ /* 0x000fe200078e0203 */
[C---:B------:R-:W-:Y:S01]  /*1850*/  IADD3 R18, R10.reuse, 0xb8, RZ ;  /* 0x000000b80a127810 */ /* 0x040fe20007ffe0ff */
[----:B------:R2:W-:Y:S01]  /*1860*/  STL [R1+0x58], R6 ;  /* 0x0000580601007387 */ /* 0x0005e20000100800 */
[C---:B------:R-:W-:Y:S01]  /*1870*/  IADD3 R17, R10.reuse, 0xc0, RZ ;  /* 0x000000c00a117810 */ /* 0x040fe20007ffe0ff */
[----:B------:R-:W-:Y:S01]  /*1880*/  IMAD.IADD R194, R3, 0x1, R193 ;  /* 0x0000000103c27824 */ /* 0x000fe200078e02c1 */
[C---:B------:R-:W-:Y:S01]  /*1890*/  IADD3 R16, R10.reuse, 0xc8, RZ ;  /* 0x000000c80a107810 */ /* 0x040fe20007ffe0ff */
[----:B------:R3:W-:Y:S01]  /*18a0*/  STL [R1+0x50], R9 ;  /* 0x0000500901007387 */ /* 0x0007e20000100800 */
[----:B------:R-:W-:Y:S01]  /*18b0*/  IADD3 R15, R10, 0xd0, RZ ;  /* 0x000000d00a0f7810 */ /* 0x000fe20007ffe0ff */
[----:B------:R-:W-:Y:S01]  /*18c0*/  IMAD.IADD R201, R200, 0x1, R0 ;  /* 0x00000001c8c97824 */ /* 0x000fe200078e0200 */
[----:B------:R-:W-:Y:S01]  /*18d0*/  IADD3 R14, R10, 0xd8, RZ ;  /* 0x000000d80a0e7810 */ /* 0x000fe20007ffe0ff */
[----:B------:R-:W-:Y:S01]  /*18e0*/  STL [R1+0x10], R10 ;  /* 0x0000100a01007387 */ /* 0x000fe20000100800 */
[C---:B------:R-:W-:Y:S01]  /*18f0*/  IADD3 R214, R203.reuse, 0x2800, RZ ;  /* 0x00002800cbd67810 */ /* 0x040fe20007ffe0ff */
[----:B------:R-:W-:Y:S01]  /*1900*/  IMAD.IADD R196, R0, 0x1, R194 ;  /* 0x0000000100c47824 */ /* 0x000fe200078e02c2 */
[C---:B------:R-:W-:Y:S01]  /*1910*/  IADD3 R213, R203.reuse, 0x3000, RZ ;  /* 0x00003000cbd57810 */ /* 0x040fe20007ffe0ff */
[----:B------:R4:W-:Y:S01]  /*1920*/  STL [R1+0x8c], R12 ;  /* 0x00008c0c01007387 */ /* 0x0009e20000100800 */
[----:B------:R-:W-:-:S02]  /*1930*/  IADD3 R212, R203, 0x3800, RZ ;  /* 0x00003800cbd47810 */ /* 0x000fc40007ffe0ff */
[----:B------:R-:W-:Y:S02]  /*1940*/  IADD3 R211, R203, 0x4000, RZ ;  /* 0x00004000cbd37810 */ /* 0x000fe40007ffe0ff */
[----:B-1----:R-:W-:Y:S02]  /*1950*/  SEL R7, R13, 0xffffffe0, !P1 ;  /* 0xffffffe00d077807 */ /* 0x002fe40004800000 */
[----:B------:R-:W-:Y:S02]  /*1960*/  IADD3 R13, R10, 0xe0, RZ ;  /* 0x000000e00a0d7810 */ /* 0x000fe40007ffe0ff */
[C---:B------:R-:W-:Y:S02]  /*1970*/  IADD3 R210, R203.reuse, 0x4800, RZ ;  /* 0x00004800cbd27810 */ /* 0x040fe40007ffe0ff */
[----:B------:R-:W-:Y:S02]  /*1980*/  IADD3 R209, R203, 0x5000, RZ ;  /* 0x00005000cbd17810 */ /* 0x000fe40007ffe0ff */
[----:B--2---:R-:W-:-:S02]  /*1990*/  SEL R6, R11, 0xffffffc0, !P2 ;  /* 0xffffffc00b067807 */ /* 0x004fc40005000000 */
[C---:B------:R-:W-:Y:S02]  /*19a0*/  IADD3 R11, R10.reuse, 0x10, RZ ;  /* 0x000000100a0b7810 */ /* 0x040fe40007ffe0ff */
[C---:B---3--:R-:W-:Y:S02]  /*19b0*/  IADD3 R9, R10.reuse, 0xb0, RZ ;  /* 0x000000b00a097810 */ /* 0x048fe40007ffe0ff */
[C---:B------:R-:W-:Y:S01]  /*19c0*/  IADD3 R208, R203.reuse, 0x5800, RZ ;  /* 0x00005800cbd07810 */ /* 0x040fe20007ffe0ff */
[----:B------:R1:W-:Y:S01]  /*19d0*/  STL [R1+0x88], R11 ;  /* 0x0000880b01007387 */ /* 0x0003e20000100800 */
[C---:B------:R-:W-:Y:S02]  /*19e0*/  IADD3 R207, R203.reuse, 0x6000, RZ ;  /* 0x00006000cbcf7810 */ /* 0x040fe40007ffe0ff */
[----:B------:R-:W-:Y:S01]  /*19f0*/  IADD3 R206, R203, 0x6800, RZ ;  /* 0x00006800cbce7810 */ /* 0x000fe20007ffe0ff */
[----:B------:R2:W-:Y:S01]  /*1a00*/  STL [R1+0x84], R9 ;  /* 0x0000840901007387 */ /* 0x0005e20000100800 */
[----:B----4-:R-:W-:-:S02]  /*1a10*/  IADD3 R12, R10, 0xe8, RZ ;  /* 0x000000e80a0c7810 */ /* 0x010fc40007ffe0ff */
[C---:B------:R-:W-:Y:S01]  /*1a20*/  IADD3 R205, R203.reuse, 0x7000, RZ ;  /* 0x00007000cbcd7810 */ /* 0x040fe20007ffe0ff */
[----:B------:R3:W-:Y:S01]  /*1a30*/  STL [R1+0xb4], R18 ;  /* 0x0000b41201007387 */ /* 0x0007e20000100800 */
[----:B------:R-:W-:-:S03]  /*1a40*/  IADD3 R204, R203, 0x7800, RZ ;  /* 0x00007800cbcc7810 */ /* 0x000fc60007ffe0ff */
[----:B------:R-:W-:Y:S04]  /*1a50*/  STL [R1+0xb0], R17 ;  /* 0x0000b01101007387 */ /* 0x000fe80000100800 */
[----:B------:R4:W-:Y:S04]  /*1a60*/  STL [R1+0xac], R16 ;  /* 0x0000ac1001007387 */ /* 0x0009e80000100800 */
[----:B------:R5:W-:Y:S04]  /*1a70*/  STL [R1+0xa8], R15 ;  /* 0x0000a80f01007387 */ /* 0x000be80000100800 */
[----:B------:R-:W-:Y:S01]  /*1a80*/  STL [R1+0xa4], R14 ;  /* 0x0000a40e01007387 */ /* 0x000fe20000100800 */
[----:B-1----:R-:W-:-:S03]  /*1a90*/  IADD3 R11, R10, 0xf0, RZ ;  /* 0x000000f00a0b7810 */ /* 0x002fc60007ffe0ff */
[----:B------:R1:W-:Y:S01]  /*1aa0*/  STL [R1+0xa0], R13 ;  /* 0x0000a00d01007387 */ /* 0x0003e20000100800 */
[----:B--2---:R-:W-:Y:S02]  /*1ab0*/  IADD3 R9, R10, 0xf8, RZ ;  /* 0x000000f80a097810 */ /* 0x004fe40007ffe0ff */
[----:B------:R-:W-:Y:S01]  /*1ac0*/  LEA R10, R8, 0x80, 0x1 ;  /* 0x00000080080a7811 */ /* 0x000fe200078e08ff */
[----:B------:R2:W-:Y:S01]  /*1ad0*/  STL [R1+0x9c], R12 ;  /* 0x00009c0c01007387 */ /* 0x0005e20000100800 */
[----:B---3--:R-:W-:Y:S02]  /*1ae0*/  SHF.R.S32.HI R18, RZ, 0x1f, R18 ;  /* 0x0000001fff127819 */ /* 0x008fe40000011412 */
[----:B------:R-:W-:Y:S01]  /*1af0*/  SHF.R.S32.HI R8, RZ, 0x1f, R17 ;  /* 0x0000001fff087819 */ /* 0x000fe20000011411 */
[----:B------:R-:W-:Y:S04]  /*1b00*/  STL [R1+0x98], R11 ;  /* 0x0000980b01007387 */ /* 0x000fe80000100800 */
[----:B------:R3:W-:Y:S01]  /*1b10*/  STL [R1+0x94], R9 ;  /* 0x0000940901007387 */ /* 0x0007e20000100800 */
[----:B----4-:R-:W-:-:S03]  /*1b20*/  SHF.R.S32.HI R16, RZ, 0x1f, R16 ;  /* 0x0000001fff107819 */ /* 0x010fc60000011410 */
[----:B------:R-:W-:Y:S01]  /*1b30*/  STL [R1+0x64], R10 ;  /* 0x0000640a01007387 */ /* 0x000fe20000100800 */
[----:B-----5:R-:W-:-:S03]  /*1b40*/  SHF.R.S32.HI R15, RZ, 0x1f, R15 ;  /* 0x0000001fff0f7819 */ /* 0x020fc6000001140f */
[----:B------:R-:W-:Y:S04]  /*1b50*/  STL [R1+0xdc], R18 ;  /* 0x0000dc1201007387 */ /* 0x000fe80000100800 */
[----:B------:R4:W-:Y:S01]  /*1b60*/  STL [R1+0xd8], R8 ;  /* 0x0000d80801007387 */ /* 0x0009e20000100800 */
[----:B-1----:R-:W-:-:S03]  /*1b70*/  SHF.R.S32.HI R13, RZ, 0x1f, R13 ;  /* 0x0000001fff0d7819 */ /* 0x002fc6000001140d */
[----:B------:R-:W-:Y:S01]  /*1b80*/  STL [R1+0xd4], R16 ;  /* 0x0000d41001007387 */ /* 0x000fe20000100800 */
[----:B--2---:R-:W-:-:S03]  /*1b90*/  SHF.R.S32.HI R12, RZ, 0x1f, R12 ;  /* 0x0000001fff0c7819 */ /* 0x004fc6000001140c */
[----:B------:R-:W-:Y:S01]  /*1ba0*/  STL [R1+0xd0], R15 ;  /* 0x0000d00f01007387 */ /* 0x000fe20000100800 */
[----:B---3--:R-:W-:Y:S02]  /*1bb0*/  SHF.R.S32.HI R9, RZ, 0x1f, R9 ;  /* 0x0000001fff097819 */ /* 0x008fe40000011409 */
[----:B----4-:R-:W-:-:S05]  /*1bc0*/  SHF.R.S32.HI R8, RZ, 0x1f, R14 ;  /* 0x0000001fff087819 */ /* 0x010fca000001140e */
        /* <DEDUP_REMOVED lines=21> */
.L_x_2295:
        /* <DEDUP_REMOVED lines=20> */
[----:B------:R-:W-:-:S05]  /*1e60*/  @P0 LEA.HI.X R3, R115, c[0x0][0x374], R114, 0x2, P1 ;  /* 0x0000dd0073030a11 */ /* 0x000fca00008f1472 */
[----:B------:R2:W5:Y:S01]  /*1e70*/  @P0 LDG.E R10, [R2.64] ;  /* 0x00000006020a0981 */ /* 0x000562000c1e1900 */
[C---:B------:R-:W-:Y:S02]  /*1e80*/  @P4 LEA R8, P0, R115.reuse, c[0x0][0x360], 0x2 ;  /* 0x0000d80073084a11 */ /* 0x040fe400078010ff */
[C-C-:B------:R-:W-:Y:S02]  /*1e90*/  LEA.HI.X R5, R115.reuse, c[0x0][0x34c], R114.reuse, 0x2, P3 ;  /* 0x0000d30073057a11 */ /* 0x140fe400018f1472 */
[----:B------:R-:W-:-:S03]  /*1ea0*/  @P4 LEA.HI.X R9, R115, c[0x0][0x364], R114, 0x2, P0 ;  /* 0x0000d90073094a11 */ /* 0x000fc600000f1472 */
[----:B------:R1:W5:Y:S04]  /*1eb0*/  @P2 LDG.E R6, [R4.64] ;  /* 0x0000000604062981 */ /* 0x000368000c1e1900 */
[----:B------:R-:W4:Y:S01]  /*1ec0*/  @P4 LDG.E R0, [R8.64] ;  /* 0x0000000608004981 */ /* 0x000f22000c1e1900 */
[----:B--2---:R-:W-:-:S04]  /*1ed0*/  LEA R2, P1, R115, c[0x0][0x350], 0x2 ;  /* 0x0000d40073027a11 */ /* 0x004fc800078210ff */
[----:B------:R-:W-:-:S05]  /*1ee0*/  LEA.HI.X R3, R115, c[0x0][0x354], R114, 0x2, P1 ;  /* 0x0000d50073037a11 */ /* 0x000fca00008f1472 */
[----:B------:R1:W5:Y:S01]  /*1ef0*/  @P6 LDG.E R11, [R2.64] ;  /* 0x00000006020b6981 */ /* 0x000362000c1e1900 */
[----:B---3--:R-:W-:-:S05]  /*1f00*/  LOP3.LUT R107, R12, 0xffff, RZ, 0xc0, !PT ;  /* 0x0000ffff0c6b7812 */ /* 0x008fca00078ec0ff */
[----:B------:R1:W-:Y:S01]  /*1f10*/  STL [R1+0x4c], R107 ;  /* 0x00004c6b01007387 */ /* 0x0003e20000100800 */
[----:B------:R-:W-:Y:S03]  /*1f20*/  YIELD ;  /* 0x0000000000007946 */ /* 0x000fe60003800000 */
[----:B----4-:R1:W-:Y:S01]  /*1f30*/  @P4 STL [R1+0x1c], R0 ;  /* 0x00001c0001004387 */ /* 0x0103e20000100800 */
        /* <DEDUP_REMOVED lines=8> */
.L_x_2209:
[----:B------:R-:W-:-:S04]  /*1fc0*/  ISETP.NE.U32.AND P0, PT, RZ, c[0x0][0x368], PT ;  /* 0x0000da00ff007a0c */ /* 0x000fc80003f05070 */
[----:B------:R-:W-:-:S13]  /*1fd0*/  ISETP.NE.AND.EX P0, PT, RZ, c[0x0][0x36c], PT, P0 ;  /* 0x0000db00ff007a0c */ /* 0x000fda0003f05300 */
[----:B------:R-:W-:Y:S05]  /*1fe0*/  @!P0 BRA `(.L_x_2210) ;  /* 0x0000004000008947 */ /* 0x000fea0003800000 */
[----:B-1----:R-:W-:-:S04]  /*1ff0*/  LEA R2, P0, R115, c[0x0][0x368], 0x2 ;  /* 0x0000da0073027a11 */ /* 0x002fc800078010ff */
[----:B------:R-:W-:-:S05]  /*2000*/  LEA.HI.X R3, R115, c[0x0][0x36c], R114, 0x2, P0 ;  /* 0x0000db0073037a11 */ /* 0x000fca00000f1472 */
[----:B------:R1:W5:Y:S01]  /*2010*/  LDG.E R0, [R2.64] ;  /* 0x0000000602007981 */ /* 0x000362000c1e1900 */
[----:B------:R-:W-:Y:S05]  /*2020*/  BRA `(.L_x_2211) ;  /* 0x0000005000007947 */ /* 0x000fea0003800000 */
.L_x_2210:
[----:B-1----:R-:W-:Y:S01]  /*2030*/  MOV R0, c[0x0][0x1d0] ;  /* 0x0000740000007a02 */ /* 0x002fe20000000f00 */
[----:B------:R-:W-:Y:S05]  /*2040*/  @!P6 BRA `(.L_x_2211) ;  /* 0x000000300000e947 */ /* 0x000fea0003800000 */
[----:B------:R-:W2:Y:S04]  /*2050*/  LDG.E R4, [R2.64] ;  /* 0x0000000602047981 */ /* 0x000ea8000c1e1900 */
[----:B------:R-:W2:Y:S02]  /*2060*/  LDG.E R0, [R2.64+0x4] ;  /* 0x0000040602007981 */ /* 0x000ea4000c1e1900 */
[----:B--2---:R-:W-:Y:S02]  /*2070*/  IADD3 R0, -R4, R0, RZ ;  /* 0x0000000004007210 */ /* 0x004fe40007ffe1ff */
.L_x_2211:
[----:B-1----:R-:W2:Y:S04]  /*2080*/  LDL R2, [R1+0x1c] ;  /* 0x00001c0001027983 */ /* 0x002ea80000100800 */
[----:B------:R-:W3:Y:S01]  /*2090*/  LDL.LU R4, [R1+0x24] ;  /* 0x0000240001047983 */ /* 0x000ee20000300800 */
[----:B-----5:R-:W-:Y:S01]  /*20a0*/  IMAD.IADD R5, R0, 0x1, -R10 ;  /* 0x0000000100057824 */ /* 0x020fe200078e0a0a */
[----:B------:R-:W-:Y:S01]  /*20b0*/  BSSY B0, `(.L_x_2212) ;  /* 0x000003f000007945 */ /* 0x000fe20003800000 */
[----:B--2---:R-:W-:-:S02]  /*20c0*/  IMAD.MOV.U32 R3, RZ, RZ, R2 ;  /* 0x000000ffff037224 */ /* 0x004fc400078e0002 */
[----:B------:R-:W-:Y:S02]  /*20d0*/  IMAD.MOV.U32 R2, RZ, RZ, c[0x0][0x2c4] ;  /* 0x0000b100ff027624 */ /* 0x000fe400078e00ff */
[----:B---3--:R-:W-:Y:S01]  /*20e0*/  IMAD.SHL.U32 R103, R4, 0x80, RZ ;  /* 0x0000008004677824 */ /* 0x008fe200078e00ff */
[----:B------:R-:W-:Y:S02]  /*20f0*/  IADD3 R3, R5, 0x40, -R3 ;  /* 0x0000004005037810 */ /* 0x000fe40007ffe803 */
[----:B------:R-:W-:Y:S02]  /*2100*/  ISETP.NE.AND P1, PT, R2, 0x1, PT ;  /* 0x000000010200780c */ /* 0x000fe40003f25270 */
[----:B------:R-:W-:Y:S01]  /*2110*/  IADD3 R2, R103, 0x7f, RZ ;  /* 0x0000007f67027810 */ /* 0x000fe20007ffe0ff */
[----:B------:R-:W-:Y:S04]  /*2120*/  STL [R1+0x24], R103 ;  /* 0x0000246701007387 */ /* 0x000fe80000100800 */
[----:B------:R-:W-:Y:S01]  /*2130*/  IMAD.MOV.U32 R0, RZ, RZ, R2 ;  /* 0x000000ffff007224 */ /* 0x000fe200078e0002 */
[----:B------:R1:W-:Y:S05]  /*2140*/  STL [R1+0x18], R5 ;  /* 0x0000180501007387 */ /* 0x0003ea0000100800 */
[----:B------:R-:W-:Y:S01]  /*2150*/  @P1 IMAD.HI.U32 R4, R2, c[0x0][0x2c8], RZ ;  /* 0x0000b20002041a27 */ /* 0x000fe200078e00ff */
[----:B------:R-:W-:-:S04]  /*2160*/  IADD3 R2, R5, 0x3f, RZ ;  /* 0x0000003f05027810 */ /* 0x000fc80007ffe0ff */
[----:B------:R-:W-:-:S05]  /*2170*/  @P1 SHF.R.U32.HI R0, RZ, c[0x0][0x2cc], R4 ;  /* 0x0000b300ff001a19 */ /* 0x000fca0000011604 */
[----:B------:R-:W-:Y:S01]  /*2180*/  IMAD.IADD R0, R3, 0x1, R0 ;  /* 0x0000000103007824 */ /* 0x000fe200078e0200 */
[----:B------:R-:W-:-:S04]  /*2190*/  SHF.R.S32.HI R3, RZ, 0x1f, R2 ;  /* 0x0000001fff037819 */ /* 0x000fc80000011402 */
[----:B------:R-:W-:Y:S02]  /*21a0*/  SHF.R.S32.HI R4, RZ, 0x1f, R0 ;  /* 0x0000001fff047819 */ /* 0x000fe40000011400 */
[----:B------:R-:W-:Y:S02]  /*21b0*/  LEA.HI R2, R3, R2, RZ, 0x6 ;  /* 0x0000000203027211 */ /* 0x000fe400078f30ff */
[----:B------:R-:W-:Y:S02]  /*21c0*/  LEA.HI R0, R4, R0, RZ, 0x6 ;  /* 0x0000000004007211 */ /* 0x000fe400078f30ff */
[----:B------:R-:W-:Y:S02]  /*21d0*/  SHF.R.S32.HI R2, RZ, 0x6, R2 ;  /* 0x00000006ff027819 */ /* 0x000fe40000011402 */
[----:B------:R-:W-:Y:S02]  /*21e0*/  SHF.R.S32.HI R0, RZ, 0x6, R0 ;  /* 0x00000006ff007819 */ /* 0x000fe40000011400 */
[----:B------:R-:W-:-:S02]  /*21f0*/  LOP3.LUT R3, R12, 0xff000000, RZ, 0xc0, !PT ;  /* 0xff0000000c037812 */ /* 0x000fc400078ec0ff */
[----:B------:R-:W-:Y:S01]  /*2200*/  IMNMX R7, R2, R0, PT ;  /* 0x0000000002077217 */ /* 0x000fe20003800200 */
[----:B------:R-:W-:Y:S01]  /*2210*/  IMAD.MOV.U32 R2, RZ, RZ, RZ ;  /* 0x000000ffff027224 */ /* 0x000fe200078e00ff */
[----:B------:R-:W-:Y:S01]  /*2220*/  LOP3.LUT R4, R12, 0xff0000, RZ, 0xc0, !PT ;  /* 0x00ff00000c047812 */ /* 0x000fe200078ec0ff */
[----:B------:R-:W-:Y:S01]  /*2230*/  IMAD.IADD R12, R11, 0x1, R10 ;  /* 0x000000010b0c7824 */ /* 0x000fe200078e020a */
[----:B------:R-:W-:Y:S02]  /*2240*/  SHF.R.U32.HI R0, RZ, 0x8, R3 ;  /* 0x00000008ff007819 */ /* 0x000fe40000011603 */
[----:B------:R-:W-:Y:S02]  /*2250*/  ISETP.GE.AND P0, PT, R7, 0x1, PT ;  /* 0x000000010700780c */ /* 0x000fe40003f06270 */
[----:B------:R-:W-:-:S04]  /*2260*/  LEA.HI R0, R4, R0, RZ, 0x10 ;  /* 0x0000000004007211 */ /* 0x000fc800078f80ff */
[----:B------:R-:W-:Y:S02]  /*2270*/  LOP3.LUT R14, R0, 0xff, RZ, 0xc0, !PT ;  /* 0x000000ff000e7812 */ /* 0x000fe400078ec0ff */
[----:B-1----:R-:W-:-:S03]  /*2280*/  SHF.R.U32.HI R5, RZ, 0x10, R0 ;  /* 0x00000010ff057819 */ /* 0x002fc60000011600 */
[----:B------:R1:W-:Y:S04]  /*2290*/  STL [R1+0x90], R14 ;  /* 0x0000900e01007387 */ /* 0x0003e80000100800 */
[----:B------:R1:W-:Y:S01]  /*22a0*/  STL [R1+0x28], R5 ;  /* 0x0000280501007387 */ /* 0x0003e20000100800 */
        /* <DEDUP_REMOVED lines=31> */
.L_x_2213:
[----:B------:R-:W-:Y:S05]  /*24a0*/  BSYNC B0 ;  /* 0x0000000000007941 */ /* 0x000fea0003800000 */
.L_x_2212:
        /* <DEDUP_REMOVED lines=73> */
[----:B------:R-:W3:Y:S01]  /*2940*/  LDL R106, [R1+0x3c] ;  /* 0x00003c00016a7983 */ /* 0x000ee20000100800 */
[----:B------:R-:W-:-:S03]  /*2950*/  ISETP.NE.U32.AND P0, PT, RZ, c[0x0][0x340], PT ;  /* 0x0000d000ff007a0c */ /* 0x000fc60003f05070 */
[----:B------:R-:W4:Y:S01]  /*2960*/  LDL.64 R110, [R1+0x30] ;  /* 0x00003000016e7983 */ /* 0x000f220000100a00 */
[----:B------:R-:W-:-:S03]  /*2970*/  ISETP.NE.AND.EX P0, PT, RZ, c[0x0][0x344], PT, P0 ;  /* 0x0000d100ff007a0c */ /* 0x000fc60003f05300 */
[----:B------:R-:W5:Y:S04]  /*2980*/  LDL R20, [R1+0x38] ;  /* 0x0000380001147983 */ /* 0x000f680000100800 */
[----:B------:R-:W4:Y:S04]  /*2990*/  LDL R19, [R1+0x40] ;  /* 0x0000400001137983 */ /* 0x000f280000100800 */
[----:B------:R-:W5:Y:S02]  /*29a0*/  LDL.LU R18, [R1+0x44] ;  /* 0x0000440001127983 */ /* 0x000f640000300800 */
[----:B------:R-:W-:-:S05]  /*29b0*/  @P0 IMAD.WIDE R2, R115, R13, c[0x0][0x340] ;  /* 0x0000d00073020625 */ /* 0x000fca00078e020d */
[----:B------:R1:W5:Y:S04]  /*29c0*/  @P0 LDG.E R11, [R2.64] ;  /* 0x00000006020b0981 */ /* 0x000368000c1e1900 */
[----:B------:R-:W1:Y:S01]  /*29d0*/  S2R R7, SR_TID.X ;  /* 0x0000000000077919 */ /* 0x000e620000002100 */
[----:B------:R-:W-:-:S05]  /*29e0*/  SHF.R.S32.HI R0, RZ, 0x1f, R6 ;  /* 0x0000001fff007819 */ /* 0x000fca0000011406 */
[----:B------:R-:W-:-:S04]  /*29f0*/  IMAD R0, R0, c[0x0][0x178], RZ ;  /* 0x00005e0000007a24 */ /* 0x000fc800078e02ff */
[----:B------:R-:W-:Y:S01]  /*2a00*/  IMAD R0, R6, c[0x0][0x17c], R0 ;  /* 0x00005f0006007a24 */ /* 0x000fe200078e0200 */
[----:B-1----:R-:W-:Y:S01]  /*2a10*/  SEL R5, R114, RZ, !P2 ;  /* 0x000000ff72057207 */ /* 0x002fe20005000000 */
[----:B------:R-:W-:Y:S01]  /*2a20*/  IMAD.WIDE.U32 R2, R6, c[0x0][0x178], RZ ;  /* 0x00005e0006027a25 */ /* 0x000fe200078e00ff */
[----:B------:R-:W-:-:S03]  /*2a30*/  SHF.R.S32.HI R102, RZ, 0x1f, R7 ;  /* 0x0000001fff667819 */ /* 0x000fc60000011407 */
[----:B------:R-:W-:Y:S01]  /*2a40*/  IMAD.IADD R3, R3, 0x1, R0 ;  /* 0x0000000103037824 */ /* 0x000fe200078e0200 */
[----:B------:R-:W-:-:S03]  /*2a50*/  LEA.HI R102, R102, R7, RZ, 0x3 ;  /* 0x0000000766667211 */ /* 0x000fc600078f18ff */
[----:B------:R-:W-:-:S04]  /*2a60*/  IMAD.WIDE.U32 R2, R107, c[0x0][0x1b8], R2 ;  /* 0x00006e006b027a25 */ /* 0x000fc800078e0002 */
[----:B------:R-:W-:Y:S01]  /*2a70*/  IMAD R5, R5, c[0x0][0x1c0], RZ ;  /* 0x0000700005057a24 */ /* 0x000fe200078e02ff */
[----:B------:R-:W-:Y:S01]  /*2a80*/  SHF.R.S32.HI R102, RZ, 0x3, R102 ;  /* 0x00000003ff667819 */ /* 0x000fe20000011466 */
[----:B------:R-:W-:Y:S01]  /*2a90*/  IMAD R3, R107, c[0x0][0x1bc], R3 ;  /* 0x00006f006b037a24 */ /* 0x000fe200078e0203 */
[----:B------:R-:W-:Y:S01]  /*2aa0*/  IADD3 R92, R244, -0x1, RZ ;  /* 0xfffffffff45c7810 */ /* 0x000fe20007ffe0ff */
[----:B--2---:R-:W-:Y:S01]  /*2ab0*/  IMAD.IADD R10, R4, 0x1, R103 ;  /* 0x00000001040a7824 */ /* 0x004fe200078e0267 */
[----:B------:R-:W-:-:S05]  /*2ac0*/  SEL R4, R115, RZ, !P2 ;  /* 0x000000ff73047207 */ /* 0x000fca0005000000 */
[C---:B------:R-:W-:Y:S02]  /*2ad0*/  IMAD R14, R4.reuse, c[0x0][0x1c4], R5 ;  /* 0x00007100040e7a24 */ /* 0x040fe400078e0205 */
[----:B------:R-:W-:Y:S01]  /*2ae0*/  IMAD.WIDE.U32 R4, R4, c[0x0][0x1c0], R2 ;  /* 0x0000700004047a25 */ /* 0x000fe200078e0002 */
[----:B------:R-:W-:Y:S02]  /*2af0*/  SHF.R.S32.HI R3, RZ, 0x1f, R12 ;  /* 0x0000001fff037819 */ /* 0x000fe4000001140c */
[----:B------:R-:W-:Y:S01]  /*2b00*/  IADD3 R2, P2, R102, R12, RZ ;  /* 0x0000000c66027210 */ /* 0x000fe20007f5e0ff */
[----:B------:R-:W-:Y:S01]  /*2b10*/  @P1 IMAD.HI.U32 R6, R10, c[0x0][0x2c8], RZ ;  /* 0x0000b2000a061a27 */ /* 0x000fe200078e00ff */
[----:B---3--:R-:W-:Y:S02]  /*2b20*/  ISETP.GE.AND P4, PT, R106, c[0x0][0x1d4], PT ;  /* 0x000075006a007a0c */ /* 0x008fe40003f86270 */
[----:B------:R-:W-:Y:S01]  /*2b30*/  LEA.HI.X.SX32 R3, R102, R3, 0x1, P2 ;  /* 0x0000000366037211 */ /* 0x000fe200010f0eff */
[----:B------:R-:W-:Y:S01]  /*2b40*/  IMAD.MOV.U32 R0, RZ, RZ, R10 ;  /* 0x000000ffff007224 */ /* 0x000fe200078e000a */
[----:B------:R-:W-:-:S02]  /*2b50*/  @P1 SHF.R.U32.HI R0, RZ, c[0x0][0x2cc], R6 ;  /* 0x0000b300ff001a19 */ /* 0x000fc40000011606 */
[----:B----4-:R-:W-:Y:S02]  /*2b60*/  ISETP.GE.AND P5, PT, R110, c[0x0][0x1d4], PT ;  /* 0x000075006e007a0c */ /* 0x010fe40003fa6270 */
[----:B------:R-:W-:Y:S01]  /*2b70*/  SEL R12, RZ, 0xffffffff, P4 ;  /* 0xffffffffff0c7807 */ /* 0x000fe20002000000 */
[C---:B------:R-:W-:Y:S02]  /*2b80*/  IMAD R16, R3.reuse, c[0x0][0x1e0], RZ ;  /* 0x0000780003107a24 */ /* 0x040fe400078e02ff */
[----:B------:R-:W-:Y:S01]  /*2b90*/  IMAD R15, R3, c[0x0][0x208], RZ ;  /* 0x00008200030f7a24 */ /* 0x000fe200078e02ff */
[----:B------:R-:W-:Y:S01]  /*2ba0*/  SEL R13, RZ, 0x1, P5 ;  /* 0x00000001ff0d7807 */ /* 0x000fe20002800000 */
[----:B------:R-:W-:Y:S01]  /*2bb0*/  IMAD.IADD R3, R5, 0x1, R14 ;  /* 0x0000000105037824 */ /* 0x000fe200078e020e */
[----:B------:R-:W-:Y:S02]  /*2bc0*/  SHF.L.U32 R12, R12, 0x1, RZ ;  /* 0x000000010c0c7819 */ /* 0x000fe400000006ff */
[----:B------:R-:W-:Y:S01]  /*2bd0*/  SHF.R.S32.HI R5, RZ, 0x1f, R0 ;  /* 0x0000001fff057819 */ /* 0x000fe20000011400 */
[----:B------:R-:W-:Y:S01]  /*2be0*/  IMAD.WIDE.U32 R6, R2, c[0x0][0x1e0], R110 ;  /* 0x0000780002067a25 */ /* 0x000fe200078e006e */
[----:B-----5:R-:W-:-:S03]  /*2bf0*/  ISETP.GE.AND P3, PT, R20, c[0x0][0x1d4], PT ;  /* 0x0000750014007a0c */ /* 0x020fc60003f66270 */
[----:B------:R-:W-:Y:S01]  /*2c00*/  IMAD.WIDE.U32 R8, R2, c[0x0][0x208], R110 ;  /* 0x0000820002087a25 */ /* 0x000fe200078e006e */
[----:B------:R-:W-:-:S03]  /*2c10*/  ISETP.GE.AND P2, PT, R19, c[0x0][0x1d4], PT ;  /* 0x0000750013007a0c */ /* 0x000fc60003f46270 */
[C---:B------:R-:W-:Y:S02]  /*2c20*/  IMAD R16, R2.reuse, c[0x0][0x1e4], R16 ;  /* 0x0000790002107a24 */ /* 0x040fe400078e0210 */
[----:B------:R-:W-:Y:S01]  /*2c30*/  IMAD R17, R2, c[0x0][0x20c], R15 ;  /* 0x0000830002117a24 */ /* 0x000fe200078e020f */
[----:B------:R-:W-:Y:S01]  /*2c40*/  LOP3.LUT R15, R12, 0x2, R13, 0xe2, !PT ;  /* 0x000000020c0f7812 */ /* 0x000fe200078ee20d */
[----:B------:R-:W-:Y:S01]  /*2c50*/  IMAD.MOV.U32 R2, RZ, RZ, R4 ;  /* 0x000000ffff027224 */ /* 0x000fe200078e0004 */
[C---:B------:R-:W-:Y:S01]  /*2c60*/  IADD3 R12, -R0.reuse, RZ, RZ ;  /* 0x000000ff000c7210 */ /* 0x040fe20007ffe1ff */
[----:B------:R-:W-:Y:S01]  /*2c70*/  IMAD R4, R5, c[0x0][0x1b0], RZ ;  /* 0x00006c0005047a24 */ /* 0x000fe200078e02ff */
[----:B------:R-:W-:Y:S01]  /*2c80*/  SEL R13, RZ, 0x4, P3 ;  /* 0x00000004ff0d7807 */ /* 0x000fe20001800000 */
[----:B------:R-:W-:-:S04]  /*2c90*/  IMAD.WIDE.U32 R2, R0, c[0x0][0x1b0], R2 ;  /* 0x00006c0000027a25 */ /* 0x000fc800078e0002 */
[----:B------:R-:W-:Y:S01]  /*2ca0*/  IMAD R14, R0, c[0x0][0x1b4], R4 ;  /* 0x00006d00000e7a24 */ /* 0x000fe200078e0204 */
[----:B------:R-:W-:Y:S01]  /*2cb0*/  SEL R4, RZ, 0x8, P2 ;  /* 0x00000008ff047807 */ /* 0x000fe20001000000 */
[----:B------:R-:W-:Y:S02]  /*2cc0*/  IMAD R0, R12, c[0x0][0x2c4], R10 ;  /* 0x0000b1000c007a24 */ /* 0x000fe400078e020a */
[----:B------:R-:W-:Y:S01]  /*2cd0*/  IMAD.IADD R5, R7, 0x1, R16 ;  /* 0x0000000107057824 */ /* 0x000fe200078e0210 */
[----:B------:R-:W-:Y:S01]  /*2ce0*/  LOP3.LUT R28, R4, R15, R13, 0xfe, !PT ;  /* 0x0000000f041c7212 */ /* 0x000fe200078efe0d */
[----:B------:R-:W-:Y:S01]  /*2cf0*/  IMAD.MOV.U32 R4, RZ, RZ, R6 ;  /* 0x000000ffff047224 */ /* 0x000fe200078e0006 */
[----:B------:R-:W-:Y:S01]  /*2d00*/  SHF.R.S32.HI R12, RZ, 0x1f, R0 ;  /* 0x0000001fff0c7819 */ /* 0x000fe20000011400 */
[----:B------:R-:W-:Y:S02]  /*2d10*/  IMAD.IADD R7, R9, 0x1, R17 ;  /* 0x0000000109077824 */ /* 0x000fe400078e0211 */
[----:B------:R-:W-:Y:S01]  /*2d20*/  IMAD.MOV.U32 R6, RZ, RZ, R8 ;  /* 0x000000ffff067224 */ /* 0x000fe200078e0008 */
[----:B------:R-:W-:Y:S01]  /*2d30*/  IADD3 R3, R3, R14, RZ ;  /* 0x0000000e03037210 */ /* 0x000fe20007ffe0ff */
[----:B------:R-:W-:Y:S01]  /*2d40*/  IMAD.WIDE.U32 R8, R107, c[0x0][0x1e8], R4 ;  /* 0x00007a006b087a25 */ /* 0x000fe200078e0004 */
[----:B------:R-:W-:-:S03]  /*2d50*/  @P0 SHF.R.S32.HI R10, RZ, 0x1f, R11 ;  /* 0x0000001fff0a0819 */ /* 0x000fc6000001140b */
[----:B------:R-:W-:Y:S01]  /*2d60*/  IMAD R4, R12, c[0x0][0x1a8], RZ ;  /* 0x00006a000c047a24 */ /* 0x000fe200078e02ff */
[----:B------:R-:W-:Y:S01]  /*2d70*/  @!P0 MOV R11, R115 ;  /* 0x00000073000b8202 */ /* 0x000fe20000000f00 */
[----:B------:R-:W-:Y:S02]  /*2d80*/  @!P0 IMAD.MOV.U32 R10, RZ, RZ, R114 ;  /* 0x000000ffff0a8224 */ /* 0x000fe400078e0072 */
[C---:B------:R-:W-:Y:S02]  /*2d90*/  IMAD R12, R0.reuse, c[0x0][0x1ac], R4 ;  /* 0x00006b00000c7a24 */ /* 0x040fe400078e0204 */
[----:B------:R-:W-:Y:S01]  /*2da0*/  IMAD.WIDE.U32 R2, R0, c[0x0][0x1a8], R2 ;  /* 0x00006a0000027a25 */ /* 0x000fe200078e0002 */
[----:B------:R-:W-:-:S03]  /*2db0*/  SEL R0, R11, RZ, !P6 ;  /* 0x000000ff0b007207 */ /* 0x000fc60007000000 */
[----:B------:R-:W-:Y:S01]  /*2dc0*/  IMAD.WIDE.U32 R4, R107, c[0x0][0x210], R6 ;  /* 0x000084006b047a25 */ /* 0x000fe200078e0006 */
[----:B------:R-:W-:Y:S02]  /*2dd0*/  SEL R6, R10, RZ, !P6 ;  /* 0x000000ff0a067207 */ /* 0x000fe40007000000 */
[----:B------:R-:W-:Y:S01]  /*2de0*/  ISETP.GE.AND P6, PT, R110, c[0x0][0x198], PT ;  /* 0x000066006e007a0c */ /* 0x000fe20003fc6270 */
[----:B------:R-:W-:Y:S01]  /*2df0*/  IMAD.IADD R3, R3, 0x1, R12 ;  /* 0x0000000103037824 */ /* 0x000fe200078e020c */
[----:B------:R-:W-:Y:S02]  /*2e00*/  LEA R15, P0, R2, c[0x0][0x160], 0x1 ;  /* 0x00005800020f7a11 */ /* 0x000fe400078008ff */
[----:B------:R-:W-:Y:S02]  /*2e10*/  LOP3.LUT R18, R18, 0xfffffff7, RZ, 0xc0, !PT ;  /* 0xfffffff712127812 */ /* 0x000fe400078ec0ff */
[----:B------:R-:W-:Y:S02]  /*2e20*/  LEA.HI.X R14, R2, c[0x0][0x164], R3, 0x1, P0 ;  /* 0x00005900020e7a11 */ /* 0x000fe400000f0c03 */
[----:B------:R-:W-:-:S05]  /*2e30*/  ISETP.GE.AND P0, PT, R106, c[0x0][0x198], PT ;  /* 0x000066006a007a0c */ /* 0x000fca0003f06270 */
[----:B------:R-:W-:-:S04]  /*2e40*/  @P6 LOP3.LUT R18, R18, 0x8, RZ, 0xfc, !PT ;  /* 0x0000000812126812 */ /* 0x000fc800078efcff */
[----:B------:R-:W-:Y:S02]  /*2e50*/  LOP3.LUT R18, R18, 0xfffffffb, RZ, 0xc0, !PT ;  /* 0xfffffffb12127812 */ /* 0x000fe400078ec0ff */
[----:B------:R-:W-:Y:S02]  /*2e60*/  ISETP.GE.AND P6, PT, R20, c[0x0][0x198], PT ;  /* 0x0000660014007a0c */ /* 0x000fe40003fc6270 */
[----:B------:R-:W-:Y:S02]  /*2e70*/  @P0 LOP3.LUT R18, R18, 0x4, RZ, 0xfc, !PT ;  /* 0x0000000412120812 */ /* 0x000fe400078efcff */
[----:B------:R-:W-:Y:S01]  /*2e80*/  ISETP.GE.AND P0, PT, R19, c[0x0][0x198], PT ;  /* 0x0000660013007a0c */ /* 0x000fe20003f06270 */
[----:B------:R-:W-:Y:S01]  /*2e90*/  IMAD R7, R6, c[0x0][0x1f0], RZ ;  /* 0x00007c0006077a24 */ /* 0x000fe200078e02ff */
[----:B------:R-:W-:Y:S01]  /*2ea0*/  LOP3.LUT R18, R18, 0xfffffffe, RZ, 0xc0, !PT ;  /* 0xfffffffe12127812 */ /* 0x000fe200078ec0ff */
[C---:B------:R-:W-:Y:S02]  /*2eb0*/  IMAD R5, R107.reuse, c[0x0][0x214], R5 ;  /* 0x000085006b057a24 */ /* 0x040fe400078e0205 */
[----:B------:R-:W-:Y:S01]  /*2ec0*/  IMAD R6, R6, c[0x0][0x218], RZ ;  /* 0x0000860006067a24 */ /* 0x000fe200078e02ff */
[----:B------:R-:W-:Y:S01]  /*2ed0*/  LOP3.LUT R18, R18, 0xfffffffd, RZ, 0xc0, !PT ;  /* 0xfffffffd12127812 */ /* 0x000fe200078ec0ff */
[----:B------:R-:W-:-:S02]  /*2ee0*/  IMAD R9, R107, c[0x0][0x1ec], R9 ;  /* 0x00007b006b097a24 */ /* 0x000fc400078e0209 */
[C---:B------:R-:W-:Y:S02]  /*2ef0*/  IMAD R2, R0.reuse, c[0x0][0x21c], R6 ;  /* 0x0000870000027a24 */ /* 0x040fe400078e0206 */
[----:B------:R-:W-:Y:S01]  /*2f00*/  IMAD.WIDE.U32 R250, R0, c[0x0][0x218], R4 ;  /* 0x0000860000fa7a25 */ /* 0x000fe200078e0004 */
[----:B------:R-:W-:-:S03]  /*2f10*/  @P6 LOP3.LUT R18, R18, 0x2, RZ, 0xfc, !PT ;  /* 0x0000000212126812 */ /* 0x000fc600078efcff */
[C---:B------:R-:W-:Y:S02]  /*2f20*/  IMAD R3, R0.reuse, c[0x0][0x1f4], R7 ;  /* 0x00007d0000037a24 */ /* 0x040fe400078e0207 */
[----:B------:R-:W-:Y:S01]  /*2f30*/  IMAD.WIDE.U32 R248, R0, c[0x0][0x1f0], R8 ;  /* 0x00007c0000f87a25 */ /* 0x000fe200078e0008 */
[----:B------:R-:W-:Y:S02]  /*2f40*/  IADD3 R0, R251, R2, RZ ;  /* 0x00000002fb007210 */ /* 0x000fe40007ffe0ff */
[----:B------:R-:W-:-:S03]  /*2f50*/  @P0 LOP3.LUT R18, R18, 0x1, RZ, 0xfc, !PT ;  /* 0x0000000112120812 */ /* 0x000fc600078efcff */
[----:B------:R1:W-:Y:S04]  /*2f60*/  STL [R1], R0 ;  /* 0x0000000001007387 */ /* 0x0003e80000100800 */
[----:B------:R1:W-:Y:S01]  /*2f70*/  STL [R1+0x44], R18 ;  /* 0x0000441201007387 */ /* 0x0003e20000100800 */
[----:B------:R-:W-:Y:S01]  /*2f80*/  IADD3 R12, R102, R103, RZ ;  /* 0x00000067660c7210 */ /* 0x000fe20007ffe0ff */
[----:B------:R-:W-:Y:S01]  /*2f90*/  IMAD.IADD R252, R249, 0x1, R3 ;  /* 0x00000001f9fc7824 */ /* 0x000fe200078e0203 */
[----:B------:R-:W-:Y:S05]  /*2fa0*/  BRA.DIV ~URZ, `(.L_x_2215) ;  /* 0x000118527f007947 */ /* 0x000fea000b800000 */
[----:B------:R2:W3:Y:S02]  /*2fb0*/  SHFL.IDX PT, R4, R14, RZ, 0x181f ;  /* 0x00181fff0e047589 */ /* 0x0004e400000e0000 */
.L_x_2300:
[----:B------:R-:W-:Y:S05]  /*2fc0*/  BRA.DIV ~URZ, `(.L_x_2216) ;  /* 0x000118a27f007947 */ /* 0x000fea000b800000 */
[----:B-1----:R1:W4:Y:S02]  /*2fd0*/  SHFL.IDX PT, R0, R15, RZ, 0x181f ;  /* 0x00181fff0f007589 */ /* 0x00232400000e0000 */
.L_x_2301:
[----:B------:R-:W5:Y:S01]  /*2fe0*/  LDL R2, [R1+0x1c] ;  /* 0x00001c0001027983 */ /* 0x000f620000100800 */
[----:B------:R-:W-:Y:S01]  /*2ff0*/  BSSY B0, `(.L_x_2217) ;  /* 0x0000023000007945 */ /* 0x000fe20003800000 */
[----:B-----5:R-:W-:-:S05]  /*3000*/  IMAD R13, R2, c[0x0][0x2c4], RZ ;  /* 0x0000b100020d7a24 */ /* 0x020fca00078e02ff */
        /* <DEDUP_REMOVED lines=11> */
[----:B------:R-:W-:Y:S02]  /*30c0*/  P2R R5, PR, RZ, 0x2 ;  /* 0x00000002ff057803 */ /* 0x000fe40000000000 */
[----:B-----5:R-:W-:-:S04]  /*30d0*/  LEA R10, P0, R8, R0, 0x1 ;  /* 0x00000000080a7211 */ /* 0x020fc800078008ff */
[----:B------:R-:W-:Y:S02]  /*30e0*/  LEA.HI.X R11, R8, R4, R9, 0x1, P0 ;  /* 0x00000004080b7211 */ /* 0x000fe400000f0c09 */
[----:B--2---:R-:W-:-:S04]  /*30f0*/  LEA R8, P0, R6, R0, 0x1 ;  /* 0x0000000006087211 */ /* 0x004fc800078008ff */
[----:B----4-:R-:W-:Y:S02]  /*3100*/  LEA.HI.X R9, R6, R4, R7, 0x1, P0 ;  /* 0x0000000406097211 */ /* 0x010fe400000f0c07 */
[----:B---3--:R-:W-:-:S04]  /*3110*/  LEA R6, P0, R2, R0, 0x1 ;  /* 0x0000000002067211 */ /* 0x008fc800078008ff */
[----:B------:R-:W-:Y:S02]  /*3120*/  LEA.HI.X R7, R2, R4, R3, 0x1, P0 ;  /* 0x0000000402077211 */ /* 0x000fe400000f0c03 */
[C---:B------:R-:W-:Y:S02]  /*3130*/  LEA R2, P0, R18.reuse, R0, 0x1 ;  /* 0x0000000012027211 */ /* 0x040fe400078008ff */
[C---:B------:R-:W-:Y:S02]  /*3140*/  LOP3.LUT P2, RZ, R17.reuse, 0x8, RZ, 0xc0, !PT ;  /* 0x0000000811ff7812 */ /* 0x040fe4000784c0ff */
[C---:B------:R-:W-:Y:S02]  /*3150*/  LOP3.LUT P1, RZ, R17.reuse, 0x4, RZ, 0xc0, !PT ;  /* 0x0000000411ff7812 */ /* 0x040fe4000782c0ff */
[----:B------:R-:W-:Y:S02]  /*3160*/  LEA.HI.X R3, R18, R4, R19, 0x1, P0 ;  /* 0x0000000412037211 */ /* 0x000fe400000f0c13 */
[----:B------:R-:W-:-:S02]  /*3170*/  LOP3.LUT P0, RZ, R17, 0x2, RZ, 0xc0, !PT ;  /* 0x0000000211ff7812 */ /* 0x000fc4000780c0ff */
[----:B------:R-:W-:-:S05]  /*3180*/  LOP3.LUT P6, RZ, R17, 0x1, RZ, 0xc0, !PT ;  /* 0x0000000111ff7812 */ /* 0x000fca00078cc0ff */
[----:B------:R-:W-:Y:S01]  /*3190*/  @!PT LDS RZ, [RZ] ;  /* 0x00000000fffff984 */ /* 0x000fe20000000800 */
[----:B------:R-:W-:Y:S01]  /*31a0*/  @!PT LDS RZ, [RZ] ;  /* 0x00000000fffff984 */ /* 0x000fe20000000800 */
[----:B------:R-:W-:Y:S01]  /*31b0*/  @!PT LDS RZ, [RZ] ;  /* 0x00000000fffff984 */ /* 0x000fe20000000800 */
[----:B------:R2:W-:Y:S04]  /*31c0*/  LDGSTS.E.BYPASS.LTC128B.128 [R219+0x10100], [R10.64], !P2 ;  /* 0x101000000adb7fae */ /* 0x0005e8000d101d46 */
[----:B------:R2:W-:Y:S04]  /*31d0*/  LDGSTS.E.BYPASS.LTC128B.128 [R219+0x14100], [R8.64], !P1 ;  /* 0x1410000008db7fae */ /* 0x0005e8000c901d46 */
[----:B------:R2:W-:Y:S04]  /*31e0*/  LDGSTS.E.BYPASS.LTC128B.128 [R219+0x18100], [R6.64], !P0 ;  /* 0x1810000006db7fae */ /* 0x0005e8000c101d46 */
[----:B------:R2:W-:Y:S01]  /*31f0*/  LDGSTS.E.BYPASS.LTC128B.128 [R219+0x1c100], [R2.64], !P6 ;  /* 0x1c10000002db7fae */ /* 0x0005e2000f101d46 */
[----:B------:R-:W-:-:S02]  /*3200*/  ISETP.NE.AND P2, PT, R16, RZ, PT ;  /* 0x000000ff1000720c */ /* 0x000fc40003f45270 */
[----:B------:R-:W-:-:S08]  /*3210*/  ISETP.NE.AND P1, PT, R5, RZ, PT ;  /* 0x000000ff0500720c */ /* 0x000fd00003f25270 */
.L_x_2218:
[----:B------:R-:W-:Y:S05]  /*3220*/  BSYNC B0 ;  /* 0x0000000000007941 */ /* 0x000fea0003800000 */
.L_x_2217:
[----:B------:R-:W-:Y:S05]  /*3230*/  BRA.DIV ~URZ, `(.L_x_2219) ;  /* 0x000116927f007947 */ /* 0x000fea000b800000 */
[----:B---3--:R3:W1:Y:S04]  /*3240*/  SHFL.IDX PT, R4, R14, 0x1, 0x181f ;  /* 0x00381f000e047f89 */ /* 0x00866800000e0000 */
[----:B----4-:R3:W4:Y:S02]  /*3250*/  SHFL.IDX PT, R0, R15, 0x1, 0x181f ;  /* 0x00381f000f007f89 */ /* 0x01072400000e0000 */
.L_x_2302:
[----:B--2---:R-:W-:Y:S01]  /*3260*/  IADD3 R2, R12, 0x20, RZ ;  /* 0x000000200c027810 */ /* 0x004fe20007ffe0ff */
[----:B------:R-:W-:Y:S03]  /*3270*/  BSSY B0, `(.L_x_2220) ;  /* 0x0000022000007945 */ /* 0x000fe60003800000 */
[----:B------:R-:W-:-:S13]  /*3280*/  ISETP.GE.AND P0, PT, R2, R13, PT ;  /* 0x0000000d0200720c */ /* 0x000fda0003f06270 */
[----:B------:R-:W-:Y:S05]  /*3290*/  @P0 BRA `(.L_x_2221) ;  /* 0x000001f000000947 */ /* 0x000fea0003800000 */
[----:B------:R-:W2:Y:S04]  /*32a0*/  LDL.64 R8, [R1+0x30] ;  /* 0x0000300001087983 */ /* 0x000ea80000100a00 */
[----:B------:R-:W5:Y:S04]  /*32b0*/  LDL R6, [R1+0x3c] ;  /* 0x00003c0001067983 */ /* 0x000f680000100800 */
[----:B---3--:R-:W3:Y:S04]  /*32c0*/  LDL R7, [R1+0x60] ;  /* 0x0000600001077983 */ /* 0x008ee80000100800 */
[----:B----4-:R-:W4:Y:S04]  /*32d0*/  LDL R3, [R1+0x38] ;  /* 0x0000380001037983 */ /* 0x010f280000100800 */
[----:B------:R-:W4:Y:S04]  /*32e0*/  LDL R20, [R1+0x5c] ;  /* 0x00005c0001147983 */ /* 0x000f280000100800 */
[----:B------:R-:W4:Y:S04]  /*32f0*/  LDL R18, [R1+0x40] ;  /* 0x0000400001127983 */ /* 0x000f280000100800 */
[----:B------:R-:W4:Y:S04]  /*3300*/  LDL R17, [R1+0x44] ;  /* 0x0000440001117983 */ /* 0x000f280000100800 */
[----:B------:R-:W4:Y:S01]  /*3310*/  LDL R19, [R1+0x58] ;  /* 0x0000580001137983 */ /* 0x000f220000100800 */
[----:B------:R-:W-:-:S02]  /*3320*/  P2R R16, PR, RZ, 0x4 ;  /* 0x00000004ff107803 */ /* 0x000fc40000000000 */
[----:B------:R-:W-:Y:S02]  /*3330*/  P2R R5, PR, RZ, 0x2 ;  /* 0x00000002ff057803 */ /* 0x000fe40000000000 */
[----:B--2---:R-:W-:-:S04]  /*3340*/  LEA R10, P0, R8, R0, 0x1 ;  /* 0x00000000080a7211 */ /* 0x004fc800078008ff */
[----:B-1----:R-:W-:Y:S02]  /*3350*/  LEA.HI.X R11, R8, R4, R9, 0x1, P0 ;  /* 0x00000004080b7211 */ /* 0x002fe400000f0c09 */
[----:B-----5:R-:W-:-:S04]  /*3360*/  LEA R8, P0, R6, R0, 0x1 ;  /* 0x0000000006087211 */ /* 0x020fc800078008ff */
[----:B---3--:R-:W-:Y:S02]  /*3370*/  LEA.HI.X R9, R6, R4, R7, 0x1, P0 ;  /* 0x0000000406097211 */ /* 0x008fe400000f0c07 */
[----:B----4-:R-:W-:-:S04]  /*3380*/  LEA R6, P0, R3, R0, 0x1 ;  /* 0x0000000003067211 */ /* 0x010fc800078008ff */
        /* <DEDUP_REMOVED lines=16> */
.L_x_2221:
[----:B------:R-:W-:Y:S05]  /*3490*/  BSYNC B0 ;  /* 0x0000000000007941 */ /* 0x000fea0003800000 */
.L_x_2220:
[----:B------:R-:W-:Y:S05]  /*34a0*/  BRA.DIV ~URZ, `(.L_x_2222) ;  /* 0x000114e27f007947 */ /* 0x000fea000b800000 */
[----:B-1----:R1:W2:Y:S02]  /*34b0*/  SHFL.IDX PT, R4, R14, 0x2, 0x181f ;  /* 0x00581f000e047f89 */ /* 0x0022a400000e0000 */
.L_x_2303:
[----:B------:R-:W-:Y:S05]  /*34c0*/  BRA.DIV ~URZ, `(.L_x_2223) ;  /* 0x000115327f007947 */ /* 0x000fea000b800000 */
[----:B----4-:R4:W1:Y:S02]  /*34d0*/  SHFL.IDX PT, R0, R15, 0x2, 0x181f ;  /* 0x00581f000f007f89 */ /* 0x01086400000e0000 */
.L_x_2304:
        /* <DEDUP_REMOVED lines=13> */
[----:B------:R-:W-:Y:S02]  /*35b0*/  P2R R5, PR, RZ, 0x2 ;  /* 0x00000002ff057803 */ /* 0x000fe40000000000 */
[----:B-1---5:R-:W-:-:S04]  /*35c0*/  LEA R10, P0, R8, R0, 0x1 ;  /* 0x00000000080a7211 */ /* 0x022fc800078008ff */
[----:B------:R-:W-:Y:S02]  /*35d0*/  LEA.HI.X R11, R8, R4, R9, 0x1, P0 ;  /* 0x00000004080b7211 */ /* 0x000fe400000f0c09 */
[----:B---3--:R-:W-:-:S04]  /*35e0*/  LEA R8, P0, R6, R0, 0x1 ;  /* 0x0000000006087211 */ /* 0x008fc800078008ff */
[----:B----4-:R-:W-:Y:S02]  /*35f0*/  LEA.HI.X R9, R6, R4, R7, 0x1, P0 ;  /* 0x0000000406097211 */ /* 0x010fe400000f0c07 */
[----:B--2---:R-:W-:-:S04]  /*3600*/  LEA R6, P0, R3, R0, 0x1 ;  /* 0x0000000003067211 */ /* 0x004fc800078008ff */
        /* <DEDUP_REMOVED lines=16> */
.L_x_2225:
[----:B------:R-:W-:Y:S05]  /*3710*/  BSYNC B0 ;  /* 0x0000000000007941 */ /* 0x000fea0003800000 */
.L_x_2224:
[----:B------:R-:W-:Y:S05]  /*3720*/  BRA.DIV ~URZ, `(.L_x_2226) ;  /* 0x000113327f007947 */ /* 0x000fea000b800000 */
[----:B--2---:R2:W3:Y:S04]  /*3730*/  SHFL.IDX PT, R4, R14, 0x3, 0x181f ;  /* 0x00781f000e047f89 */ /* 0x0044e800000e0000 */
[----:B-1----:R2:W1:Y:S02]  /*3740*/  SHFL.IDX PT, R0, R15, 0x3, 0x181f ;  /* 0x00781f000f007f89 */ /* 0x00246400000e0000 */
.L_x_2305:
[----:B------:R-:W5:Y:S04]  /*3750*/  LDL.64 R8, [R1+0x30] ;  /* 0x0000300001087983 */ /* 0x000f680000100a00 */
[----:B--2---:R-:W2:Y:S04]  /*3760*/  LDL R6, [R1+0x3c] ;  /* 0x00003c0001067983 */ /* 0x004ea80000100800 */
[----:B----4-:R-:W4:Y:S04]  /*3770*/  LDL R7, [R1+0x60] ;  /* 0x0000600001077983 */ /* 0x010f280000100800 */
[----:B---3--:R-:W3:Y:S04]  /*3780*/  LDL R11, [R1+0x38] ;  /* 0x00003800010b7983 */ /* 0x008ee80000100800 */
[----:B------:R-:W3:Y:S04]  /*3790*/  LDL R16, [R1+0x5c] ;  /* 0x00005c0001107983 */ /* 0x000ee80000100800 */
[----:B------:R-:W3:Y:S04]  /*37a0*/  LDL R10, [R1+0x44] ;  /* 0x00004400010a7983 */ /* 0x000ee80000100800 */
[----:B------:R-:W3:Y:S04]  /*37b0*/  LDL R14, [R1+0x40] ;  /* 0x00004000010e7983 */ /* 0x000ee80000100800 */
[----:B------:R-:W3:Y:S04]  /*37c0*/  LDL R15, [R1+0x58] ;  /* 0x00005800010f7983 */ /* 0x000ee80000100800 */
[----:B------:R-:W3:Y:S01]  /*37d0*/  LDL R135, [R1+0x18] ;  /* 0x0000180001877983 */ /* 0x000ee20000100800 */
[----:B------:R-:W-:-:S02]  /*37e0*/  IADD3 R2, R12, 0x60, RZ ;  /* 0x000000600c027810 */ /* 0x000fc40007ffe0ff */
[----:B------:R-:W-:Y:S01]  /*37f0*/  P2R R5, PR, RZ, 0x4 ;  /* 0x00000004ff057803 */ /* 0x000fe20000000000 */
[----:B------:R-:W3:Y:S01]  /*3800*/  LDL R134, [R1+0x4] ;  /* 0x0000040001867983 */ /* 0x000ee20000100800 */
[----:B------:R-:W-:Y:S02]  /*3810*/  ISETP.GE.AND P6, PT, R2, R13, PT ;  /* 0x0000000d0200720c */ /* 0x000fe40003fc6270 */
[----:B------:R-:W-:-:S11]  /*3820*/  P2R R29, PR, RZ, 0x2 ;  /* 0x00000002ff1d7803 */ /* 0x000fd60000000000 */
[----:B-1---5:R-:W-:-:S04]  /*3830*/  @!P6 LEA R2, P0, R8, R0, 0x1 ;  /* 0x000000000802e211 */ /* 0x022fc800078008ff */
[----:B------:R-:W-:Y:S02]  /*3840*/  @!P6 LEA.HI.X R3, R8, R4, R9, 0x1, P0 ;  /* 0x000000040803e211 */ /* 0x000fe400000f0c09 */
[----:B--2---:R-:W-:-:S04]  /*3850*/  @!P6 LEA R8, P0, R6, R0, 0x1 ;  /* 0x000000000608e211 */ /* 0x004fc800078008ff */
[----:B----4-:R-:W-:Y:S02]  /*3860*/  @!P6 LEA.HI.X R9, R6, R4, R7, 0x1, P0 ;  /* 0x000000040609e211 */ /* 0x010fe400000f0c07 */
[----:B---3--:R-:W-:-:S04]  /*3870*/  @!P6 LEA R6, P0, R11, R0, 0x1 ;  /* 0x000000000b06e211 */ /* 0x008fc800078008ff */
[----:B------:R-:W-:Y:S02]  /*3880*/  @!P6 LEA.HI.X R7, R11, R4, R16, 0x1, P0 ;  /* 0x000000040b07e211 */ /* 0x000fe400000f0c10 */
[----:B------:R-:W1:Y:S01]  /*3890*/  S2R R11, SR_TID.X ;  /* 0x00000000000b7919 */ /* 0x000e620000002100 */
[C---:B------:R-:W-:Y:S02]  /*38a0*/  LOP3.LUT P0, RZ, R10.reuse, 0x8, RZ, 0xc0, !PT ;  /* 0x000000080aff7812 */ /* 0x040fe4000780c0ff */
[C---:B------:R-:W-:Y:S02]  /*38b0*/  LOP3.LUT P2, RZ, R10.reuse, 0x4, RZ, 0xc0, !PT ;  /* 0x000000040aff7812 */ /* 0x040fe4000784c0ff */
[----:B------:R-:W-:-:S09]  /*38c0*/  LOP3.LUT P1, RZ, R10, 0x1, RZ, 0xc0, !PT ;  /* 0x000000010aff7812 */ /* 0x000fd2000782c0ff */
[----:B------:R-:W-:Y:S01]  /*38d0*/  @!PT LDS RZ, [RZ] ;  /* 0x00000000fffff984 */ /* 0x000fe20000000800 */
[----:B------:R-:W-:Y:S01]  /*38e0*/  @!PT LDS RZ, [RZ] ;  /* 0x00000000fffff984 */ /* 0x000fe20000000800 */
[----:B------:R-:W-:Y:S01]  /*38f0*/  @!PT LDS RZ, [RZ] ;  /* 0x00000000fffff984 */ /* 0x000fe20000000800 */
[----:B------:R2:W-:Y:S04]  /*3900*/  @!P6 LDGSTS.E.BYPASS.LTC128B.128 [R219+0x13100], [R2.64], !P0 ;  /* 0x1310000002dbefae */ /* 0x0005e8000c101d46 */
[----:B------:R3:W-:Y:S01]  /*3910*/  @!P6 LDGSTS.E.BYPASS.LTC128B.128 [R219+0x17100], [R8.64], !P2 ;  /* 0x1710000008dbefae */ /* 0x0007e2000d101d46 */
[----:B--2---:R-:W-:-:S04]  /*3920*/  @!P6 LEA R2, P0, R14, R0, 0x1 ;  /* 0x000000000e02e211 */ /* 0x004fc800078008ff */
[----:B------:R-:W-:Y:S02]  /*3930*/  @!P6 LEA.HI.X R3, R14, R4, R15, 0x1, P0 ;  /* 0x000000040e03e211 */ /* 0x000fe400000f0c0f */
[----:B------:R-:W-:Y:S02]  /*3940*/  LOP3.LUT P0, RZ, R10, 0x2, RZ, 0xc0, !PT ;  /* 0x000000020aff7812 */ /* 0x000fe4000780c0ff */
[----:B-1----:R-:W-:-:S04]  /*3950*/  SHF.R.S32.HI R10, RZ, 0x1f, R11 ;  /* 0x0000001fff0a7819 */ /* 0x002fc8000001140b */
[----:B------:R-:W-:Y:S02]  /*3960*/  LEA.HI R10, R10, R11, RZ, 0x3 ;  /* 0x0000000b0a0a7211 */ /* 0x000fe400078f18ff */
[----:B------:R-:W2:Y:S02]  /*3970*/  LDL R11, [R1] ;  /* 0x00000000010b7983 */ /* 0x000ea40000100800 */
[----:B------:R-:W-:Y:S02]  /*3980*/  SHF.R.S32.HI R10, RZ, 0x3, R10 ;  /* 0x00000003ff0a7819 */ /* 0x000fe4000001140a */
[----:B------:R-:W-:Y:S01]  /*3990*/  ISETP.NE.AND P2, PT, R5, RZ, PT ;  /* 0x000000ff0500720c */ /* 0x000fe20003f45270 */
[----:B------:R1:W-:Y:S02]  /*39a0*/  @!P6 LDGSTS.E.BYPASS.LTC128B.128 [R219+0x1b100], [R6.64], !P0 ;  /* 0x1b10000006dbefae */ /* 0x0003e4000c101d46 */
[----:B------:R-:W-:Y:S02]  /*39b0*/  IMAD.IADD R0, R135, 0x1, -R10 ;  /* 0x0000000187007824 */ /* 0x000fe400078e0a0a */
[----:B------:R4:W-:Y:S02]  /*39c0*/  @!P6 LDGSTS.E.BYPASS.LTC128B.128 [R219+0x1f100], [R2.64], !P1 ;  /* 0x1f10000002dbefae */ /* 0x0009e4000c901d46 */
[----:B------:R-:W-:-:S02]  /*39d0*/  IMAD R5, R92, -0x40, R0 ;  /* 0xffffffc05c057824 */ /* 0x000fc400078e0200 */
[----:B------:R-:W0:Y:S01]  /*39e0*/  LDGDEPBAR ;  /* 0x00000000000079af */ /* 0x000e220000000000 */
[----:B------:R-:W-:Y:S02]  /*39f0*/  WARPSYNC 0xffffffff ;  /* 0xffffffff00007948 */ /* 0x000fe40003800000 */
[----:B------:R-:W-:Y:S01]  /*3a00*/  ISETP.GE.AND P0, PT, R5, 0x1, PT ;  /* 0x000000010500780c */ /* 0x000fe20003f06270 */
[----:B------:R-:W-:Y:S01]  /*3a10*/  BAR.SYNC.DEFER_BLOCKING 0x0 ;  /* 0x0000000000007b1d */ /* 0x000fe20000010000 */
[----:B-1----:R-:W-:-:S05]  /*3a20*/  SHF.R.S32.HI R6, RZ, 0x1f, R92 ;  /* 0x0000001fff067819 */ /* 0x002fca000001145c */
[----:B------:R-:W-:Y:S02]  /*3a30*/  IMAD R0, R6, c[0x0][0x1e0], RZ ;  /* 0x0000780006007a24 */ /* 0x000fe400078e02ff */
[----:B----4-:R-:W-:-:S04]  /*3a40*/  IMAD.WIDE.U32 R2, R92, c[0x0][0x1e0], RZ ;  /* 0x000078005c027a25 */ /* 0x010fc800078e00ff */
[----:B------:R-:W-:Y:S01]  /*3a50*/  IMAD R4, R92, c[0x0][0x1e4], R0 ;  /* 0x000079005c047a24 */ /* 0x000fe200078e0200 */
[----:B------:R-:W-:-:S03]  /*3a60*/  LEA R0, P6, R2, R248, 0x6 ;  /* 0x000000f802007211 */ /* 0x000fc600078c30ff */
[----:B------:R-:W-:-:S05]  /*3a70*/  IMAD.IADD R3, R3, 0x1, R4 ;  /* 0x0000000103037824 */ /* 0x000fca00078e0204 */
[----:B------:R-:W-:Y:S02]  /*3a80*/  LEA.HI.X R4, R2, R252, R3, 0x6, P6 ;  /* 0x000000fc02047211 */ /* 0x000fe400030f3403 */
[----:B------:R-:W-:-:S04]  /*3a90*/  @P0 LEA R2, P6, R0, c[0x0][0x1c8], 0x1 ;  /* 0x0000720000020a11 */ /* 0x000fc800078c08ff */
[C---:B------:R-:W-:Y:S02]  /*3aa0*/  @P0 LEA.HI.X R3, R0.reuse, c[0x0][0x1cc], R4, 0x1, P6 ;  /* 0x0000730000030a11 */ /* 0x040fe400030f0c04 */
[----:B------:R-:W-:Y:S01]  /*3ab0*/  ISETP.GE.AND P6, PT, R5, 0x21, PT ;  /* 0x000000210500780c */ /* 0x000fe20003fc6270 */
[----:B------:R-:W-:Y:S02]  /*3ac0*/  IMAD.MOV.U32 R7, RZ, RZ, 0x20 ;  /* 0x00000020ff077424 */ /* 0x000fe400078e00ff */
[----:B------:R-:W-:Y:S01]  /*3ad0*/  @!PT LDS RZ, [RZ] ;  /* 0x00000000fffff984 */ /* 0x000fe20000000800 */
[----:B------:R-:W-:Y:S01]  /*3ae0*/  @!PT LDS RZ, [RZ] ;  /* 0x00000000fffff984 */ /* 0x000fe20000000800 */
[----:B------:R-:W-:Y:S01]  /*3af0*/  @!PT LDS RZ, [RZ] ;  /* 0x00000000fffff984 */ /* 0x000fe20000000800 */
[----:B------:R1:W-:Y:S02]  /*3b00*/  @P0 LDGSTS.E.BYPASS.LTC128B.128 [R219+0x8100], [R2.64], !P5 ;  /* 0x0810000002db0fae */ /* 0x0003e4000e901d46 */
[C---:B---3--:R-:W-:Y:S02]  /*3b10*/  IMAD.WIDE.U32 R8, R7.reuse, c[0x0][0x1e0], RZ ;  /* 0x0000780007087a25 */ /* 0x048fe400078e00ff */
[----:B------:R1:W-:Y:S04]  /*3b20*/  @P0 LDGSTS.E.BYPASS.LTC128B.128 [R219+0xa100], [R2.64+0x80], !P4 ;  /* 0x0a10008002db0fae */ /* 0x0003e8000e101d46 */
[----:B------:R1:W-:Y:S04]  /*3b30*/  @P0 LDGSTS.E.BYPASS.LTC128B.128 [R219+0xc100], [R2.64+0x100], !P3 ;  /* 0x0c10010002db0fae */ /* 0x0003e8000d901d46 */
[----:B------:R1:W-:Y:S01]  /*3b40*/  @P0 LDGSTS.E.BYPASS.LTC128B.128 [R219+0xe100], [R2.64+0x180], !P2 ;  /* 0x0e10018002db0fae */ /* 0x0003e2000d101d46 */
[----:B------:R-:W-:Y:S01]  /*3b50*/  @P6 IADD3 R0, P0, R0, R8, RZ ;  /* 0x0000000800006210 */ /* 0x000fe20007f1e0ff */
[----:B-1----:R-:W-:-:S05]  /*3b60*/  IMAD R3, R7, c[0x0][0x1e4], RZ ;  /* 0x0000790007037a24 */ /* 0x002fca00078e02ff */
[----:B------:R-:W-:Y:S02]  /*3b70*/  @P6 IADD3.X R3, R4, R9, R3, P0, !PT ;  /* 0x0000000904036210 */ /* 0x000fe400007fe403 */
[----:B------:R-:W-:-:S04]  /*3b80*/  @P6 LEA R2, P0, R0, c[0x0][0x1c8], 0x1 ;  /* 0x0000720000026a11 */ /* 0x000fc800078008ff */
[----:B------:R-:W-:-:S05]  /*3b90*/  @P6 LEA.HI.X R3, R0, c[0x0][0x1cc], R3, 0x1, P0 ;  /* 0x0000730000036a11 */ /* 0x000fca00000f0c03 */
[----:B------:R1:W-:Y:S04]  /*3ba0*/  @P6 LDGSTS.E.BYPASS.LTC128B.128 [R219+0x9100], [R2.64], !P5 ;  /* 0x0910000002db6fae */ /* 0x0003e8000e901d46 */
[----:B------:R1:W-:Y:S04]  /*3bb0*/  @P6 LDGSTS.E.BYPASS.LTC128B.128 [R219+0xb100], [R2.64+0x80], !P4 ;  /* 0x0b10008002db6fae */ /* 0x0003e8000e101d46 */
[----:B------:R1:W-:Y:S04]  /*3bc0*/  @P6 LDGSTS.E.BYPASS.LTC128B.128 [R219+0xd100], [R2.64+0x100], !P3 ;  /* 0x0d10010002db6fae */ /* 0x0003e8000d901d46 */
[----:B------:R1:W-:Y:S04]  /*3bd0*/  @P6 LDGSTS.E.BYPASS.LTC128B.128 [R219+0xf100], [R2.64+0x180], !P2 ;  /* 0x0f10018002db6fae */ /* 0x0003e8000d101d46 */
[----:B------:R-:W0:Y:S01]  /*3be0*/  LDGDEPBAR ;  /* 0x00000000000079af */ /* 0x000e220000000000 */
[----:B------:R-:W-:-:S02]  /*3bf0*/  IMAD R6, R6, c[0x0][0x208], RZ ;  /* 0x0000820006067a24 */ /* 0x000fc400078e02ff */
[----:B------:R-:W-:-:S04]  /*3c00*/  IMAD.WIDE.U32 R4, R92, c[0x0][0x208], RZ ;  /* 0x000082005c047a25 */ /* 0x000fc800078e00ff */
[----:B------:R-:W-:Y:S01]  /*3c10*/  IMAD R6, R92, c[0x0][0x20c], R6 ;  /* 0x000083005c067a24 */ /* 0x000fe200078e0206 */
[----:B------:R-:W-:Y:S01]  /*3c20*/  LEA R0, P0, R4, R250, 0x6 ;  /* 0x000000fa04007211 */ /* 0x000fe200078030ff */
[----:B------:R-:W-:Y:S01]  /*3c30*/  IMAD R93, R92, -0x40, R135 ;  /* 0xffffffc05c5d7824 */ /* 0x000fe200078e0287 */
[----:B------:R-:W-:Y:S01]  /*3c40*/  P2R R14, PR, RZ, 0x20 ;  /* 0x00000020ff0e7803 */ /* 0x000fe20000000000 */
[----:B-1----:R-:W-:Y:S01]  /*3c50*/  IMAD.IADD R3, R5, 0x1, R6 ;  /* 0x0000000105037824 */ /* 0x002fe200078e0206 */
[----:B------:R-:W-:-:S04]  /*3c60*/  DEPBAR.LE SB0, 0x1 ;  /* 0x000080400000791a */ /* 0x000fc80000000000 */
[----:B------:R-:W-:-:S04]  /*3c70*/  DEPBAR.LE SB0, 0x0 ;  /* 0x000080000000791a */ /* 0x000fc80000000000 */
[----:B------:R-:W-:Y:S01]  /*3c80*/  BAR.SYNC.DEFER_BLOCKING 0x0 ;  /* 0x0000000000007b1d */ /* 0x000fe20000010000 */
[----:B------:R-:W-:-:S04]  /*3c90*/  LOP3.LUT R5, R28, 0x1, RZ, 0xc0, !PT ;  /* 0x000000011c057812 */ /* 0x000fc800078ec0ff */
[----:B------:R-:W-:Y:S01]  /*3ca0*/  ISETP.NE.U32.AND P5, PT, R5, 0x1, PT ;  /* 0x000000010500780c */ /* 0x000fe20003fa5070 */
[----:B------:R-:W-:Y:S01]  /*3cb0*/  IMAD.MOV.U32 R5, RZ, RZ, c[0x0][0x20c] ;  /* 0x00008300ff057624 */ /* 0x000fe200078e00ff */
[C---:B------:R-:W-:Y:S02]  /*3cc0*/  LOP3.LUT P1, RZ, R28.reuse, 0x2, RZ, 0xc0, !PT ;  /* 0x000000021cff7812 */ /* 0x040fe4000782c0ff */
[----:B------:R-:W-:Y:S01]  /*3cd0*/  LOP3.LUT P6, RZ, R28, 0x4, RZ, 0xc0, !PT ;  /* 0x000000041cff7812 */ /* 0x000fe200078cc0ff */
[----:B------:R-:W-:Y:S04]  /*3ce0*/  LDSM.16.M88.4 R20, [R192] ;  /* 0x00000000c014783b */ /* 0x000fe80000000200 */
[----:B------:R-:W-:Y:S04]  /*3cf0*/  LDSM.16.M88.4 R16, [R192+0x800] ;  /* 0x00080000c010783b */ /* 0x000fe80000000200 */
[----:B------:R-:W-:Y:S04]  /*3d00*/  LDSM.16.M88.4 R24, [R192+0x1000] ;  /* 0x00100000c018783b */ /* 0x000fe80000000200 */
[----:B------:R-:W-:Y:S04]  /*3d10*/  LDSM.16.M88.4 R36, [R192+0x1800] ;  /* 0x00180000c024783b */ /* 0x000fe80000000200 */
[----:B------:R-:W-:Y:S04]  /*3d20*/  LDSM.16.M88.4 R48, [R203] ;  /* 0x00000000cb30783b */ /* 0x000fe80000000200 */
[----:B------:R-:W-:Y:S04]  /*3d30*/  LDSM.16.M88.4 R60, [R218] ;  /* 0x00000000da3c783b */ /* 0x000fe80000000200 */
[----:B------:R-:W-:Y:S04]  /*3d40*/  LDSM.16.M88.4 R64, [R217] ;  /* 0x00000000d940783b */ /* 0x000fe80000000200 */
[----:B------:R-:W-:Y:S01]  /*3d50*/  LDSM.16.M88.4 R76, [R216] ;  /* 0x00000000d84c783b */ /* 0x000fe20000000200 */
[----:B------:R-:W-:-:S02]  /*3d60*/  P2R R15, PR, RZ, 0x10 ;  /* 0x00000010ff0f7803 */ /* 0x000fc40000000000 */
[----:B--2---:R-:W-:Y:S01]  /*3d70*/  LEA.HI.X R3, R4, R11, R3, 0x6, P0 ;  /* 0x0000000b04037211 */ /* 0x004fe200000f3403 */
[----:B------:R-:W-:Y:S01]  /*3d80*/  IMAD.MOV.U32 R4, RZ, RZ, c[0x0][0x208] ;  /* 0x00008200ff047624 */ /* 0x000fe200078e00ff */
[----:B------:R-:W-:-:S04]  /*3d90*/  LEA R2, P0, R0, c[0x0][0x1f8], 0x1 ;  /* 0x00007e0000027a11 */ /* 0x000fc800078008ff */
[----:B------:R-:W-:Y:S01]  /*3da0*/  LEA.HI.X R3, R0, c[0x0][0x1fc], R3, 0x1, P0 ;  /* 0x00007f0000037a11 */ /* 0x000fe200000f0c03 */
[----:B------:R-:W-:Y:S01]  /*3db0*/  IMAD.IADD R0, R93, 0x1, -R10 ;  /* 0x000000015d007824 */ /* 0x000fe200078e0a0a */
[C---:B------:R-:W-:Y:S01]  /*3dc0*/  LEA R12, P0, R4.reuse, R2, 0x6 ;  /* 0x00000002040c7211 */ /* 0x040fe200078030ff */
[----:B------:R-:W-:Y:S03]  /*3dd0*/  LDSM.16.M88.4 R8, [R200] ;  /* 0x00000000c808783b */ /* 0x000fe60000000200 */
[----:B------:R-:W-:Y:S02]  /*3de0*/  LEA.HI.X R13, R4, R3, R5, 0x6, P0 ;  /* 0x00000003040d7211 */ /* 0x000fe400000f3405 */
[----:B------:R-:W-:Y:S01]  /*3df0*/  ISETP.LT.OR P0, PT, R0, 0x1, P5 ;  /* 0x000000010000780c */ /* 0x000fe20002f01670 */
[----:B------:R-:W1:-:S12]  /*3e00*/  LDSM.16.M88.4 R4, [R199] ;  /* 0x00000000c704783b */ /* 0x000e580000000200 */
[----:B------:R-:W-:Y:S01]  /*3e10*/  @!PT LDS RZ, [RZ] ;  /* 0x00000000fffff984 */ /* 0x000fe20000000800 */
[----:B------:R-:W-:Y:S01]  /*3e20*/  @!PT LDS RZ, [RZ] ;  /* 0x00000000fffff984 */ /* 0x000fe20000000800 */
[----:B------:R-:W-:Y:S01]  /*3e30*/  @!PT LDS RZ, [RZ] ;  /* 0x00000000fffff984 */ /* 0x000fe20000000800 */
[----:B------:R2:W-:Y:S01]  /*3e40*/  LDGSTS.E.BYPASS.LTC128B.128 [R219+0x100], [R2.64], !P0 ;  /* 0x0010000002db7fae */ /* 0x0005e2000c101d46 */
[----:B------:R-:W-:-:S13]  /*3e50*/  ISETP.LT.OR P0, PT, R0, 0x1, !P1 ;  /* 0x000000010000780c */ /* 0x000fda0004f01670 */
        /* <DEDUP_REMOVED lines=8> */
[----:B------:R-:W-:-:S09]  /*3ee0*/  ISETP.LT.OR P0, PT, R0, 0x21, !P0 ;  /* 0x000000210000780c */ /* 0x000fd20004701670 */
[----:B------:R2:W-:Y:S04]  /*3ef0*/  LDGSTS.E.BYPASS.LTC128B.128 [R219+0x6100], [R2.64+0x180], !P4 ;  /* 0x0610018002db7fae */ /* 0x0005e8000e101d46 */
[----:B------:R3:W-:Y:S04]  /*3f00*/  LDGSTS.E.BYPASS.LTC128B.128 [R219+0x1100], [R12.64], !P5 ;  /* 0x011000000cdb7fae */ /* 0x0007e8000e901d46 */
[----:B------:R3:W-:Y:S01]  /*3f10*/  LDGSTS.E.BYPASS.LTC128B.128 [R219+0x3100], [R12.64+0x80], !P1 ;  /* 0x031000800cdb7fae */ /* 0x0007e2000c901d46 */
[----:B------:R-:W-:Y:S02]  /*3f20*/  ISETP.NE.AND P1, PT, R29, RZ, PT ;  /* 0x000000ff1d00720c */ /* 0x000fe40003f25270 */
[----:B-1----:R-:W-:Y:S01]  /*3f30*/  HMMA.16816.F32.BF16 R28, R4, R20, RZ ;  /* 0x00000014041c723c */ /* 0x002fe200000418ff */
[----:B------:R3:W-:Y:S01]  /*3f40*/  LDGSTS.E.BYPASS.LTC128B.128 [R219+0x5100], [R12.64+0x100], !P6 ;  /* 0x051001000cdb7fae */ /* 0x0007e2000f101d46 */
[----:B------:R-:W-:-:S02]  /*3f50*/  ISETP.NE.AND P4, PT, R15, RZ, PT ;  /* 0x000000ff0f00720c */ /* 0x000fc40003f85270 */
[----:B------:R-:W-:Y:S01]  /*3f60*/  ISETP.NE.AND P5, PT, R14, RZ, PT ;  /* 0x000000ff0e00720c */ /* 0x000fe20003fa5270 */
[----:B------:R3:W-:Y:S03]  /*3f70*/  LDGSTS.E.BYPASS.LTC128B.128 [R219+0x7100], [R12.64+0x180], !P0 ;  /* 0x071001800cdb7fae */ /* 0x0007e6000c101d46 */
[C---:B------:R-:W-:Y:S01]  /*3f80*/  HMMA.16816.F32.BF16 R20, R4.reuse, R22, RZ ;  /* 0x000000160414723c */ /* 0x040fe200000418ff */
[----:B------:R-:W-:Y:S04]  /*3f90*/  LDSM.16.M88.4 R68, [R198] ;  /* 0x00000000c644783b */ /* 0x000fe80000000200 */
[----:B------:R-:W-:Y:S03]  /*3fa0*/  LDSM.16.M88.4 R72, [R198+0x800] ;  /* 0x00080000c648783b */ /* 0x000fe60000000200 */
[C---:B------:R-:W-:Y:S01]  /*3fb0*/  HMMA.16816.F32.BF16 R32, R4.reuse, R16, RZ ;  /* 0x000000100420723c */ /* 0x040fe200000418ff */
[----:B------:R-:W-:Y:S04]  /*3fc0*/  LDSM.16.M88.4 R84, [R198+0x1000] ;  /* 0x00100000c654783b */ /* 0x000fe80000000200 */
[----:B------:R-:W-:Y:S03]  /*3fd0*/  LDSM.16.M88.4 R80, [R195+0x800] ;  /* 0x00080000c350783b */ /* 0x000fe60000000200 */
[C---:B------:R-:W-:Y:S01]  /*3fe0*/  HMMA.16816.F32.BF16 R40, R4.reuse, R18, RZ ;  /* 0x000000120428723c */ /* 0x040fe200000418ff */
[----:B------:R-:W-:Y:S04]  /*3ff0*/  LDSM.16.M88.4 R88, [R195+0x1000] ;  /* 0x00100000c358783b */ /* 0x000fe80000000200 */
[----:B------:R-:W0:Y:S04]  /*4000*/  LDGDEPBAR ;  /* 0x00000000000079af */ /* 0x000e280000000000 */
[----:B---3--:R-:W1:Y:S01]  /*4010*/  LDSM.16.M88.4 R12, [R202] ;  /* 0x00000000ca0c783b */ /* 0x008e620000000200 */
[C---:B------:R-:W-:Y:S08]  /*4020*/  HMMA.16816.F32.BF16 R44, R4.reuse, R24, RZ ;  /* 0x00000018042c723c */ /* 0x040ff000000418ff */
[C---:B------:R-:W-:Y:S08]  /*4030*/  HMMA.16816.F32.BF16 R52, R4.reuse, R26, RZ ;  /* 0x0000001a0434723c */ /* 0x040ff000000418ff */
[C---:B------:R-:W-:Y:S08]  /*4040*/  HMMA.16816.F32.BF16 R56, R4.reuse, R36, RZ ;  /* 0x000000240438723c */ /* 0x040ff000000418ff */
[----:B------:R-:W-:Y:S01]  /*4050*/  HMMA.16816.F32.BF16 R16, R4, R38, RZ ;  /* 0x000000260410723c */ /* 0x000fe200000418ff */
[----:B------:R-:W-:Y:S07]  /*4060*/  LDSM.16.M88.4 R4, [R201] ;  /* 0x00000000c904783b */ /* 0x000fee0000000200 */
[C---:B------:R-:W-:Y:S08]  /*4070*/  HMMA.16816.F32.BF16 R24, R8.reuse, R48, R28 ;  /* 0x000000300818723c */ /* 0x040ff0000004181c */
[C---:B------:R-:W-:Y:S01]  /*4080*/  HMMA.16816.F32.BF16 R28, R8.reuse, R50, R20 ;  /* 0x00000032081c723c */ /* 0x040fe20000041814 */
[----:B------:R-:W3:Y:S04]  /*4090*/  LDSM.16.M88.4 R20, [R198+0x1800] ;  /* 0x00180000c614783b */ /* 0x000ee80000000200 */
[----:B------:R-:W-:Y:S03]  /*40a0*/  LDSM.16.M88.4 R48, [R195+0x1800] ;  /* 0x00180000c330783b */ /* 0x000fe60000000200 */
[C---:B------:R-:W-:Y:S08]  /*40b0*/  HMMA.16816.F32.BF16 R32, R8.reuse, R60, R32 ;  /* 0x0000003c0820723c */ /* 0x040ff00000041820 */
[C---:B------:R-:W-:Y:S01]  /*40c0*/  HMMA.16816.F32.BF16 R36, R8.reuse, R62, R40 ;  /* 0x0000003e0824723c */ /* 0x040fe20000041828 */
[----:B------:R-:W4:Y:S07]  /*40d0*/  LDSM.16.M88.4 R60, [R195] ;  /* 0x00000000c33c783b */ /* 0x000f2e0000000200 */
[C---:B------:R-:W-:Y:S08]  /*40e0*/  HMMA.16816.F32.BF16 R40, R8.reuse, R64, R44 ;  /* 0x000000400828723c */ /* 0x040ff0000004182c */
[C---:B------:R-:W-:Y:S01]  /*40f0*/  HMMA.16816.F32.BF16 R44, R8.reuse, R66, R52 ;  /* 0x00000042082c723c */ /* 0x040fe20000041834 */
[----:B------:R-:W-:Y:S07]  /*4100*/  LDSM.16.M88.4 R64, [R192+0x2800] ;  /* 0x00280000c040783b */ /* 0x000fee0000000200 */
[C---:B------:R-:W-:Y:S01]  /*4110*/  HMMA.16816.F32.BF16 R52, R8.reuse, R76, R56 ;  /* 0x0000004c0834723c */ /* 0x040fe20000041838 */
[----:B------:R-:W-:Y:S07]  /*4120*/  LDSM.16.M88.4 R56, [R192+0x2000] ;  /* 0x00200000c038783b */ /* 0x000fee0000000200 */
[----:B------:R-:W-:Y:S01]  /*4130*/  HMMA.16816.F32.BF16 R16, R8, R78, R16 ;  /* 0x0000004e0810723c */ /* 0x000fe20000041810 */
[----:B------:R-:W5:Y:S04]  /*4140*/  LDSM.16.M88.4 R8, [R199+0x4000] ;  /* 0x00400000c708783b */ /* 0x000f680000000200 */
        /* <DEDUP_REMOVED lines=10> */
[C---:B---3--:R-:W-:Y:S08]  /*41f0*/  HMMA.16816.F32.BF16 R52, R12.reuse, R20, R52 ;  /* 0x000000140c34723c */ /* 0x048ff00000041834 */
[----:B------:R-:W-:Y:S01]  /*4200*/  HMMA.16816.F32.BF16 R12, R12, R22, R16 ;  /* 0x000000160c0c723c */ /* 0x000fe20000041810 */
[----:B------:R-:W3:Y:S04]  /*4210*/  LDSM.16.M88.4 R20, [R192+0x3800] ;  /* 0x00380000c014783b */ /* 0x000ee80000000200 */
[----:B------:R-:W-:Y:S03]  /*4220*/  LDSM.16.M88.4 R16, [R200+0x4000] ;  /* 0x00400000c810783b */ /* 0x000fe60000000200 */
[C---:B----4-:R-:W-:Y:S08]  /*4230*/  HMMA.16816.F32.BF16 R24, R4.reuse, R60, R24 ;  /* 0x0000003c0418723c */ /* 0x050ff00000041818 */
[C---:B------:R-:W-:Y:S01]  /*4240*/  HMMA.16816.F32.BF16 R28, R4.reuse, R62, R28 ;  /* 0x0000003e041c723c */ /* 0x040fe2000004181c */
[----:B------:R-:W4:Y:S07]  /*4250*/  LDSM.16.M88.4 R60, [R215] ;  /* 0x00000000d73c783b */ /* 0x000f2e0000000200 */
[C---:B------:R-:W-:Y:S08]  /*4260*/  HMMA.16816.F32.BF16 R32, R4.reuse, R80, R32 ;  /* 0x000000500420723c */ /* 0x040ff00000041820 */
[C---:B------:R-:W-:Y:S01]  /*4270*/  HMMA.16816.F32.BF16 R36, R4.reuse, R82, R36 ;  /* 0x000000520424723c */ /* 0x040fe20000041824 */
[----:B------:R-:W-:Y:S07]  /*4280*/  LDSM.16.M88.4 R80, [R198+0x3000] ;  /* 0x00300000c650783b */ /* 0x000fee0000000200 */
[C---:B------:R-:W-:Y:S08]  /*4290*/  HMMA.16816.F32.BF16 R40, R4.reuse, R88, R40 ;  /* 0x000000580428723c */ /* 0x040ff00000041828 */
[C---:B------:R-:W-:Y:S01]  /*42a0*/  HMMA.16816.F32.BF16 R44, R4.reuse, R90, R44 ;  /* 0x0000005a042c723c */ /* 0x040fe2000004182c */
[----:B------:R-:W1:Y:S07]  /*42b0*/  LDSM.16.M88.4 R88, [R213] ;  /* 0x00000000d558783b */ /* 0x000e6e0000000200 */
[C---:B------:R-:W-:Y:S08]  /*42c0*/  HMMA.16816.F32.BF16 R52, R4.reuse, R48, R52 ;  /* 0x000000300434723c */ /* 0x040ff00000041834 */
[----:B------:R-:W-:Y:S01]  /*42d0*/  HMMA.16816.F32.BF16 R12, R4, R50, R12 ;  /* 0x00000032040c723c */ /* 0x000fe2000004180c */
[----:B------:R-:W-:Y:S04]  /*42e0*/  LDSM.16.M88.4 R4, [R202+0x4000] ;  /* 0x00400000ca04783b */ /* 0x000fe80000000200 */
[----:B------:R-:W-:Y:S03]  /*42f0*/  LDSM.16.M88.4 R48, [R198+0x3800] ;  /* 0x00380000c630783b */ /* 0x000fe60000000200 */
[C---:B-----5:R-:W-:Y:S08]  /*4300*/  HMMA.16816.F32.BF16 R24, R8.reuse, R56, R24 ;  /* 0x000000380818723c */ /* 0x060ff00000041818 */
[C---:B------:R-:W-:Y:S01]  /*4310*/  HMMA.16816.F32.BF16 R28, R8.reuse, R58, R28 ;  /* 0x0000003a081c723c */ /* 0x040fe2000004181c */
[----:B------:R-:W5:Y:S07]  /*4320*/  LDSM.16.M88.4 R56, [R212] ;  /* 0x00000000d438783b */ /* 0x000f6e0000000200 */
[C---:B------:R-:W-:Y:S08]  /*4330*/  HMMA.16816.F32.BF16 R32, R8.reuse, R64, R32 ;  /* 0x000000400820723c */ /* 0x040ff00000041820 */
[C---:B------:R-:W-:Y:S01]  /*4340*/  HMMA.16816.F32.BF16 R36, R8.reuse, R66, R36 ;  /* 0x000000420824723c */ /* 0x040fe20000041824 */
[----:B------:R-:W-:Y:S07]  /*4350*/  LDSM.16.M88.4 R64, [R195+0x2000] ;  /* 0x00200000c340783b */ /* 0x000fee0000000200 */
[C---:B-1----:R-:W-:Y:S08]  /*4360*/  HMMA.16816.F32.BF16 R40, R8.reuse, R84, R40 ;  /* 0x000000540828723c */ /* 0x042ff00000041828 */
[C---:B------:R-:W-:Y:S01]  /*4370*/  HMMA.16816.F32.BF16 R44, R8.reuse, R86, R44 ;  /* 0x00000056082c723c */ /* 0x040fe2000004182c */
[----:B------:R-:W-:Y:S07]  /*4380*/  LDSM.16.M88.4 R84, [R192+0x5000] ;  /* 0x00500000c054783b */ /* 0x000fee0000000200 */
[C---:B---3--:R-:W-:Y:S08]  /*4390*/  HMMA.16816.F32.BF16 R52, R8.reuse, R20, R52 ;  /* 0x000000140834723c */ /* 0x048ff00000041834 */
[----:B------:R-:W-:Y:S01]  /*43a0*/  HMMA.16816.F32.BF16 R20, R8, R22, R12 ;  /* 0x000000160814723c */ /* 0x000fe2000004180c */
[----:B------:R-:W1:Y:S07]  /*43b0*/  LDSM.16.M88.4 R12, [R201+0x4000] ;  /* 0x00400000c90c783b */ /* 0x000e6e0000000200 */
[C---:B----4-:R-:W-:Y:S08]  /*43c0*/  HMMA.16816.F32.BF16 R8, R16.reuse, R60, R24 ;  /* 0x0000003c1008723c */ /* 0x050ff00000041818 */
        /* <DEDUP_REMOVED lines=8> */
[C---:B-----5:R-:W-:Y:S08]  /*4450*/  HMMA.16816.F32.BF16 R52, R16.reuse, R56, R52 ;  /* 0x000000381034723c */ /* 0x060ff00000041834 */
[----:B------:R-:W-:Y:S01]  /*4460*/  HMMA.16816.F32.BF16 R24, R16, R58, R20 ;  /* 0x0000003a1018723c */ /* 0x000fe20000041814 */
[----:B------:R-:W-:Y:S04]  /*4470*/  LDSM.16.M88.4 R16, [R199+0x8000] ;  /* 0x00800000c710783b */ /* 0x000fe80000000200 */
[----:B------:R-:W-:Y:S03]  /*4480*/  LDSM.16.M88.4 R56, [R192+0x5800] ;  /* 0x00580000c038783b */ /* 0x000fe60000000200 */
[C---:B------:R-:W-:Y:S08]  /*4490*/  HMMA.16816.F32.BF16 R20, R4.reuse, R68, R8 ;  /* 0x000000440414723c */ /* 0x040ff00000041808 */
[C---:B------:R-:W-:Y:S01]  /*44a0*/  HMMA.16816.F32.BF16 R8, R4.reuse, R70, R28 ;  /* 0x000000460408723c */ /* 0x040fe2000004181c */
[----:B------:R-:W5:Y:S07]  /*44b0*/  LDSM.16.M88.4 R68, [R192+0x4000] ;  /* 0x00400000c044783b */ /* 0x000f6e0000000200 */
[C---:B------:R-:W-:Y:S08]  /*44c0*/  HMMA.16816.F32.BF16 R32, R4.reuse, R72, R32 ;  /* 0x000000480420723c */ /* 0x040ff00000041820 */
[C---:B------:R-:W-:Y:S01]  /*44d0*/  HMMA.16816.F32.BF16 R36, R4.reuse, R74, R36 ;  /* 0x0000004a0424723c */ /* 0x040fe20000041824 */
[----:B------:R-:W2:Y:S07]  /*44e0*/  LDSM.16.M88.4 R72, [R192+0x4800] ;  /* 0x00480000c048783b */ /* 0x000eae0000000200 */
        /* <DEDUP_REMOVED lines=9> */
[C---:B---3--:R-:W-:Y:S08]  /*4580*/  HMMA.16816.F32.BF16 R4, R12.reuse, R76, R32 ;  /* 0x0000004c0c04723c */ /* 0x048ff00000041820 */
[C---:B------:R-:W-:Y:S01]  /*4590*/  HMMA.16816.F32.BF16 R36, R12.reuse, R78, R36 ;  /* 0x0000004e0c24723c */ /* 0x040fe20000041824 */
[----:B------:R-:W3:Y:S07]  /*45a0*/  LDSM.16.M88.4 R76, [R210] ;  /* 0x00000000d24c783b */ /* 0x000eee0000000200 */
[C---:B----4-:R-:W-:Y:S08]  /*45b0*/  HMMA.16816.F32.BF16 R40, R12.reuse, R88, R40 ;  /* 0x000000580c28723c */ /* 0x050ff00000041828 */
[C---:B------:R-:W-:Y:S01]  /*45c0*/  HMMA.16816.F32.BF16 R44, R12.reuse, R90, R44 ;  /* 0x0000005a0c2c723c */ /* 0x040fe2000004182c */
[----:B------:R-:W4:Y:S07]  /*45d0*/  LDSM.16.M88.4 R88, [R209] ;  /* 0x00000000d158783b */ /* 0x000f2e0000000200 */
[C---:B------:R-:W-:Y:S08]  /*45e0*/  HMMA.16816.F32.BF16 R52, R12.reuse, R60, R52 ;  /* 0x0000003c0c34723c */ /* 0x040ff00000041834 */
[----:B------:R-:W-:Y:S01]  /*45f0*/  HMMA.16816.F32.BF16 R32, R12, R62, R28 ;  /* 0x0000003e0c20723c */ /* 0x000fe2000004181c */
[----:B------:R-:W1:Y:S07]  /*4600*/  LDSM.16.M88.4 R60, [R208] ;  /* 0x00000000d03c783b */ /* 0x000e6e0000000200 */
[C---:B-----5:R-:W-:Y:S08]  /*4610*/  HMMA.16816.F32.BF16 R28, R16.reuse, R68, R24 ;  /* 0x00000044101c723c */ /* 0x060ff00000041818 */
[C---:B------:R-:W-:Y:S01]  /*4620*/  HMMA.16816.F32.BF16 R24, R16.reuse, R70, R20 ;  /* 0x000000461018723c */ /* 0x040fe20000041814 */
[----:B------:R-:W-:Y:S07]  /*4630*/  LDSM.16.M88.4 R68, [R195+0x4000] ;  /* 0x00400000c344783b */ /* 0x000fee0000000200 */
[C---:B--2---:R-:W-:Y:S01]  /*4640*/  HMMA.16816.F32.BF16 R20, R16.reuse, R72, R4 ;  /* 0x000000481014723c */ /* 0x044fe20000041804 */
[----:B------:R-:W-:Y:S07]  /*4650*/  LDSM.16.M88.4 R4, [R202+0x8000] ;  /* 0x00800000ca04783b */ /* 0x000fee0000000200 */
[C---:B------:R-:W-:Y:S01]  /*4660*/  HMMA.16816.F32.BF16 R12, R16.reuse, R74, R36 ;  /* 0x0000004a100c723c */ /* 0x040fe20000041824 */
[----:B------:R-:W2:Y:S07]  /*4670*/  LDSM.16.M88.4 R72, [R198+0x4000] ;  /* 0x00400000c648783b */ /* 0x000eae0000000200 */
        /* <DEDUP_REMOVED lines=8> */
[C---:B---3--:R-:W-:Y:S01]  /*4700*/  HMMA.16816.F32.BF16 R24, R8.reuse, R76, R20 ;  /* 0x0000004c0818723c */ /* 0x048fe20000041814 */
[----:B------:R-:W3:Y:S07]  /*4710*/  LDSM.16.M88.4 R20, [R201+0x8000] ;  /* 0x00800000c914783b */ /* 0x000eee0000000200 */
[C---:B------:R-:W-:Y:S01]  /*4720*/  HMMA.16816.F32.BF16 R16, R8.reuse, R78, R12 ;  /* 0x0000004e0810723c */ /* 0x040fe2000004180c */
[----:B------:R-:W1:Y:S07]  /*4730*/  LDSM.16.M88.4 R76, [R195+0x4800] ;  /* 0x00480000c34c783b */ /* 0x000e6e0000000200 */
[C---:B----4-:R-:W-:Y:S01]  /*4740*/  HMMA.16816.F32.BF16 R12, R8.reuse, R88, R40 ;  /* 0x00000058080c723c */ /* 0x050fe20000041828 */
[----:B------:R-:W-:Y:S07]  /*4750*/  LDSM.16.M88.4 R40, [R195+0x5000] ;  /* 0x00500000c328783b */ /* 0x000fee0000000200 */
[C---:B------:R-:W-:Y:S08]  /*4760*/  HMMA.16816.F32.BF16 R56, R8.reuse, R90, R48 ;  /* 0x0000005a0838723c */ /* 0x040ff00000041830 */
[C---:B------:R-:W-:Y:S08]  /*4770*/  HMMA.16816.F32.BF16 R48, R8.reuse, R60, R44 ;  /* 0x0000003c0830723c */ /* 0x040ff0000004182c */
[----:B------:R-:W-:Y:S01]  /*4780*/  HMMA.16816.F32.BF16 R44, R8, R62, R36 ;  /* 0x0000003e082c723c */ /* 0x000fe20000041824 */
[----:B------:R-:W-:Y:S07]  /*4790*/  LDSM.16.M88.4 R60, [R192+0x6000] ;  /* 0x00600000c03c783b */ /* 0x000fee0000000200 */
[C---:B--2---:R-:W-:Y:S08]  /*47a0*/  HMMA.16816.F32.BF16 R36, R4.reuse, R72, R32 ;  /* 0x000000480424723c */ /* 0x044ff00000041820 */
[C---:B------:R-:W-:Y:S01]  /*47b0*/  HMMA.16816.F32.BF16 R52, R4.reuse, R82, R16 ;  /* 0x000000520434723c */ /* 0x040fe20000041810 */
[----:B------:R-:W2:Y:S07]  /*47c0*/  LDSM.16.M88.4 R16, [R199+0xc000] ;  /* 0x00c00000c710783b */ /* 0x000eae0000000200 */
        /* <DEDUP_REMOVED lines=12> */
[C---:B---3--:R-:W-:Y:S01]  /*4890*/  HMMA.16816.F32.BF16 R4, R20.reuse, R68, R36 ;  /* 0x000000441404723c */ /* 0x048fe20000041824 */
[----:B------:R-:W1:Y:S07]  /*48a0*/  LDSM.16.M88.4 R36, [R207] ;  /* 0x00000000cf24783b */ /* 0x000e6e0000000200 */
[C---:B------:R-:W-:Y:S08]  /*48b0*/  HMMA.16816.F32.BF16 R28, R20.reuse, R70, R28 ;  /* 0x00000046141c723c */ /* 0x040ff0000004181c */
[----:B------:R-:W-:Y:S01]  /*48c0*/  HMMA.16816.F32.BF16 R68, R20, R78, R52 ;  /* 0x0000004e1444723c */ /* 0x000fe20000041834 */
[----:B------:R-:W3:Y:S07]  /*48d0*/  LDSM.16.M88.4 R52, [R192+0x6800] ;  /* 0x00680000c034783b */ /* 0x000eee0000000200 */
[----:B--2---:R-:W-:Y:S08]  /*48e0*/  HMMA.16816.F32.BF16 R4, R16, R60, R4 ;  /* 0x0000003c1004723c */ /* 0x004ff00000041804 */
[C---:B------:R-:W-:Y:S08]  /*48f0*/  HMMA.16816.F32.BF16 R32, R20.reuse, R76, R32 ;  /* 0x0000004c1420723c */ /* 0x040ff00000041820 */
[C---:B------:R-:W-:Y:S01]  /*4900*/  HMMA.16816.F32.BF16 R76, R20.reuse, R42, R8 ;  /* 0x0000002a144c723c */ /* 0x040fe20000041808 */
[----:B------:R-:W-:Y:S07]  /*4910*/  LDSM.16.M88.4 R8, [R202+0xc000] ;  /* 0x00c00000ca08783b */ /* 0x000fee0000000200 */
[----:B----4-:R-:W-:Y:S01]  /*4920*/  HMMA.16816.F32.BF16 R88, R20, R84, R48 ;  /* 0x000000541458723c */ /* 0x010fe20000041830 */
[----:B------:R-:W2:Y:S07]  /*4930*/  LDSM.16.M88.4 R48, [R198+0x6000] ;  /* 0x00600000c630783b */ /* 0x000eae0000000200 */
[----:B------:R-:W-:Y:S01]  /*4940*/  HMMA.16816.F32.BF16 R28, R16, R62, R28 ;  /* 0x0000003e101c723c */ /* 0x000fe2000004181c */
[----:B------:R-:W-:Y:S07]  /*4950*/  LDSM.16.M88.4 R60, [R198+0x6800] ;  /* 0x00680000c63c783b */ /* 0x000fee0000000200 */
[----:B------:R-:W-:Y:S08]  /*4960*/  HMMA.16816.F32.BF16 R80, R20, R40, R24 ;  /* 0x000000281450723c */ /* 0x000ff00000041818 */
[C---:B-1----:R-:W-:Y:S01]  /*4970*/  HMMA.16816.F32.BF16 R24, R12.reuse, R36, R4 ;  /* 0x000000240c18723c */ /* 0x042fe20000041804 */
[----:B------:R-:W1:Y:S07]  /*4980*/  LDSM.16.M88.4 R4, [R201+0xc000] ;  /* 0x00c00000c904783b */ /* 0x000e6e0000000200 */
[----:B------:R-:W-:Y:S08]  /*4990*/  HMMA.16816.F32.BF16 R28, R12, R38, R28 ;  /* 0x000000260c1c723c */ /* 0x000ff0000004181c */
[----:B---3--:R-:W-:Y:S08]  /*49a0*/  HMMA.16816.F32.BF16 R32, R16, R52, R32 ;  /* 0x000000341020723c */ /* 0x008ff00000041820 */
[----:B--2---:R-:W-:Y:S08]  /*49b0*/  HMMA.16816.F32.BF16 R24, R8, R48, R24 ;  /* 0x000000300818723c */ /* 0x004ff00000041818 */
        /* <DEDUP_REMOVED lines=128> */
.L_x_2228:
[----:B--234-:R-:W-:Y:S05]  /*51c0*/  BSYNC B0 ;  /* 0x0000000000007941 */ /* 0x01cfea0003800000 */
.L_x_2227:
[----:B-1----:R-:W2:Y:S04]  /*51d0*/  LDL R0, [R1+0x50] ;  /* 0x0000500001007983 */ /* 0x002ea80000100800 */
[----:B------:R-:W2:Y:S04]  /*51e0*/  LDL R246, [R1+0x24] ;  /* 0x0000240001f67983 */ /* 0x000ea80000100800 */
[----:B------:R-:W3:Y:S04]  /*51f0*/  LDL R3, [R1+0x10] ;  /* 0x0000100001037983 */ /* 0x000ee80000100800 */
[----:B------:R-:W4:Y:S04]  /*5200*/  LDL R245, [R1+0x1c] ;  /* 0x00001c0001f57983 */ /* 0x000f280000100800 */
[----:B------:R-:W-:Y:S04]  /*5210*/  LDSM.16.MT88.4 R36, [R197] ;  /* 0x00000000c524783b */ /* 0x000fe80000004200 */
[----:B------:R-:W-:Y:S04]  /*5220*/  LDSM.16.MT88.4 R44, [R196] ;  /* 0x00000000c42c783b */ /* 0x000fe80000004200 */
[----:B------:R-:W-:Y:S04]  /*5230*/  LDSM.16.MT88.4 R48, [R197+0x800] ;  /* 0x00080000c530783b */ /* 0x000fe80000004200 */
[----:B------:R-:W-:Y:S04]  /*5240*/  LDSM.16.MT88.4 R32, [R196+0x800] ;  /* 0x00080000c420783b */ /* 0x000fe80000004200 */
[----:B------:R-:W-:Y:S04]  /*5250*/  LDSM.16.MT88.4 R64, [R194+0x4000] ;  /* 0x00400000c240783b */ /* 0x000fe80000004200 */
[----:B------:R-:W-:Y:S04]  /*5260*/  LDSM.16.MT88.4 R60, [R196+0x2800] ;  /* 0x00280000c43c783b */ /* 0x000fe80000004200 */
[----:B------:R-:W0:Y:S01]  /*5270*/  LDGDEPBAR ;  /* 0x00000000000079af */ /* 0x000e220000000000 */
[----:B--2---:R-:W-:-:S04]  /*5280*/  IMAD.IADD R0, R0, 0x1, R246 ;  /* 0x0000000100007824 */ /* 0x004fc800078e02f6 */
[----:B------:R-:W-:-:S05]  /*5290*/  @P1 IMAD.HI.U32 R2, R0, c[0x0][0x2c8], RZ ;  /* 0x0000b20000021a27 */ /* 0x000fca00078e00ff */
[----:B------:R-:W-:-:S05]  /*52a0*/  @P1 SHF.R.U32.HI R0, RZ, c[0x0][0x2cc], R2 ;  /* 0x0000b300ff001a19 */ /* 0x000fca0000011602 */
[----:B------:R-:W1:Y:S01]  /*52b0*/  SHFL.IDX PT, R4, R0, RZ, 0x1c1f ;  /* 0x001c1fff00047589 */ /* 0x000e6200000e0000 */
[----:B------:R-:W-:-:S04]  /*52c0*/  IMAD.MOV.U32 R2, RZ, RZ, -0x40 ;  /* 0xffffffc0ff027424 */ /* 0x000fc800078e00ff */
[----:B------:R-:W-:Y:S01]  /*52d0*/  IMAD R2, R92, R2, 0x1 ;  /* 0x000000015c027424 */ /* 0x000fe200078e0202 */
[----:B------:R3:W2:Y:S04]  /*52e0*/  SHFL.IDX PT, R5, R0, 0x1, 0x1c1f ;  /* 0x003c1f0000057f89 */ /* 0x0006a800000e0000 */
[----:B---3--:R-:W-:Y:S01]  /*52f0*/  IADD3 R0, -R3, R2, R135 ;  /* 0x0000000203007210 */ /* 0x008fe20007ffe187 */
[----:B------:R-:W-:-:S04]  /*5300*/  IMAD.IADD R3, R93, 0x1, -R3 ;  /* 0x000000015d037824 */ /* 0x000fc800078e0a03 */
[----:B----4-:R-:W-:-:S04]  /*5310*/  IMAD.IADD R0, R0, 0x1, -R245 ;  /* 0x0000000100007824 */ /* 0x010fc800078e0af5 */
[----:B-1----:R-:W-:-:S05]  /*5320*/  IMAD.IADD R2, R0, 0x1, R4 ;  /* 0x0000000100027824 */ /* 0x002fca00078e0204 */
[----:B------:R-:W-:Y:S01]  /*5330*/  IMNMX R2, R3, R2, PT ;  /* 0x0000000203027217 */ /* 0x000fe20003800200 */
[----:B--2---:R-:W-:-:S03]  /*5340*/  IMAD.IADD R0, R0, 0x1, R5 ;  /* 0x0000000100007824 */ /* 0x004fc600078e0205 */
[C---:B------:R-:W-:Y:S02]  /*5350*/  ISETP.GT.AND P6, PT, R2.reuse, RZ, PT ;  /* 0x000000ff0200720c */ /* 0x040fe40003fc4270 */
[----:B------:R-:W-:Y:S02]  /*5360*/  ISETP.GT.AND P0, PT, R2, 0x1, PT ;  /* 0x000000010200780c */ /* 0x000fe40003f04270 */
[----:B------:R-:W-:Y:S02]  /*5370*/  FSEL R5, R76, -INF , P6 ;  /* 0xff8000004c057808 */ /* 0x000fe40003000000 */
[----:B------:R-:W-:Y:S02]  /*5380*/  ISETP.GT.AND P6, PT, R2, 0x8, PT ;  /* 0x000000080200780c */ /* 0x000fe40003fc4270 */
[----:B------:R-:W-:Y:S02]  /*5390*/  FSEL R9, R72, -INF , P0 ;  /* 0xff80000048097808 */ /* 0x000fe40000000000 */
[----:B------:R-:W-:-:S02]  /*53a0*/  ISETP.GT.AND P0, PT, R2, 0x9, PT ;  /* 0x000000090200780c */ /* 0x000fc40003f04270 */
[----:B------:R-:W-:Y:S02]  /*53b0*/  FSEL R7, R69, -INF , P6 ;  /* 0xff80000045077808 */ /* 0x000fe40003000000 */
[----:B------:R-:W-:Y:S02]  /*53c0*/  ISETP.GT.AND P6, PT, R2, 0x10, PT ;  /* 0x000000100200780c */ /* 0x000fe40003fc4270 */
[----:B------:R-:W-:Y:S02]  /*53d0*/  FSEL R8, R68, -INF , P0 ;  /* 0xff80000044087808 */ /* 0x000fe40000000000 */
[----:B------:R-:W-:Y:S02]  /*53e0*/  ISETP.GT.AND P0, PT, R2, 0x11, PT ;  /* 0x000000110200780c */ /* 0x000fe40003f04270 */
[----:B------:R-:W-:Y:S02]  /*53f0*/  IMNMX R0, R3, R0, PT ;  /* 0x0000000003007217 */ /* 0x000fe40003800200 */
[----:B------:R-:W-:-:S02]  /*5400*/  FSEL R11, R54, -INF , P6 ;  /* 0xff800000360b7808 */ /* 0x000fc40003000000 */
[----:B------:R-:W-:Y:S02]  /*5410*/  FMNMX.FTZ R3, R5, R9, !PT ;  /* 0x0000000905037209 */ /* 0x000fe40007810000 */
[----:B------:R-:W-:Y:S02]  /*5420*/  ISETP.GT.AND P6, PT, R2, 0x18, PT ;  /* 0x000000180200780c */ /* 0x000fe40003fc4270 */
[----:B------:R-:W-:Y:S02]  /*5430*/  FSEL R12, R52, -INF , P0 ;  /* 0xff800000340c7808 */ /* 0x000fe40000000000 */
[----:B------:R-:W-:Y:S02]  /*5440*/  ISETP.GT.AND P0, PT, R2, 0x19, PT ;  /* 0x000000190200780c */ /* 0x000fe40003f04270 */
[----:B------:R-:W-:Y:S02]  /*5450*/  FMNMX.FTZ R3, R7, R3, !PT ;  /* 0x0000000307037209 */ /* 0x000fe40007810000 */
[----:B------:R-:W-:-:S02]  /*5460*/  FSEL R13, R41, -INF , P6 ;  /* 0xff800000290d7808 */ /* 0x000fc40003000000 */
[----:B------:R-:W-:Y:S02]  /*5470*/  ISETP.GT.AND P6, PT, R2, 0x20, PT ;  /* 0x000000200200780c */ /* 0x000fe40003fc4270 */
[----:B------:R-:W-:Y:S02]  /*5480*/  FSEL R14, R40, -INF , P0 ;  /* 0xff800000280e7808 */ /* 0x000fe40000000000 */
[----:B------:R-:W-:Y:S02]  /*5490*/  ISETP.GT.AND P0, PT, R2, 0x21, PT ;  /* 0x000000210200780c */ /* 0x000fe40003f04270 */
[----:B------:R-:W-:Y:S02]  /*54a0*/  FMNMX.FTZ R3, R8, R3, !PT ;  /* 0x0000000308037209 */ /* 0x000fe40007810000 */
[----:B------:R-:W-:Y:S02]  /*54b0*/  FSEL R91, R28, -INF , P6 ;  /* 0xff8000001c5b7808 */ /* 0x000fe40003000000 */
[----:B------:R-:W-:-:S02]  /*54c0*/  ISETP.GT.AND P6, PT, R2, 0x28, PT ;  /* 0x000000280200780c */ /* 0x000fc40003fc4270 */
[----:B------:R-:W-:Y:S02]  /*54d0*/  FSEL R90, R26, -INF , P0 ;  /* 0xff8000001a5a7808 */ /* 0x000fe40000000000 */
[C---:B------:R-:W-:Y:S02]  /*54e0*/  ISETP.GT.AND P0, PT, R2.reuse, 0x29, PT ;  /* 0x000000290200780c */ /* 0x040fe40003f04270 */
[----:B------:R-:W-:Y:S02]  /*54f0*/  FMNMX.FTZ R3, R11, R3, !PT ;  /* 0x000000030b037209 */ /* 0x000fe40007810000 */
[----:B------:R-:W-:Y:S02]  /*5500*/  FSEL R89, R19, -INF , P6 ;  /* 0xff80000013597808 */ /* 0x000fe40003000000 */
[----:B------:R-:W-:Y:S02]  /*5510*/  ISETP.GT.AND P6, PT, R2, 0x30, PT ;  /* 0x000000300200780c */ /* 0x000fe40003fc4270 */
[----:B------:R-:W-:-:S02]  /*5520*/  FSEL R88, R18, -INF , P0 ;  /* 0xff80000012587808 */ /* 0x000fc40000000000 */
[----:B------:R-:W-:Y:S02]  /*5530*/  FMNMX.FTZ R3, R12, R3, !PT ;  /* 0x000000030c037209 */ /* 0x000fe40007810000 */
[C---:B------:R-:W-:Y:S02]  /*5540*/  ISETP.GT.AND P0, PT, R2.reuse, 0x31, PT ;  /* 0x000000310200780c */ /* 0x040fe40003f04270 */
[----:B------:R-:W-:Y:S02]  /*5550*/  FSEL R87, R17, -INF , P6 ;  /* 0xff80000011577808 */ /* 0x000fe40003000000 */
[----:B------:R-:W-:Y:S02]  /*5560*/  FMNMX.FTZ R3, R13, R3, !PT ;  /* 0x000000030d037209 */ /* 0x000fe40007810000 */
[----:B------:R-:W-:Y:S02]  /*5570*/  ISETP.GT.AND P6, PT, R2, 0x38, PT ;  /* 0x000000380200780c */ /* 0x000fe40003fc4270 */
[----:B------:R-:W-:-:S02]  /*5580*/  FSEL R86, R16, -INF , P0 ;  /* 0xff80000010567808 */ /* 0x000fc40000000000 */
[----:B------:R-:W-:Y:S02]  /*5590*/  ISETP.GT.AND P0, PT, R2, 0x39, PT ;  /* 0x000000390200780c */ /* 0x000fe40003f04270 */
[----:B------:R-:W-:Y:S02]  /*55a0*/  FMNMX.FTZ R3, R14, R3, !PT ;  /* 0x000000030e037209 */ /* 0x000fe40007810000 */
[----:B------:R-:W-:Y:S02]  /*55b0*/  FSEL R85, R15, -INF , P6 ;  /* 0xff8000000f557808 */ /* 0x000fe40003000000 */
[----:B------:R-:W-:Y:S02]  /*55c0*/  ISETP.GT.AND P6, PT, R0, RZ, PT ;  /* 0x000000ff0000720c */ /* 0x000fe40003fc4270 */
        /* <DEDUP_REMOVED lines=36> */
[----:B------:R-:W-:Y:S01]  /*5810*/  FMNMX.FTZ R3, R21, R3, !PT ;  /* 0x0000000315037209 */ /* 0x000fe20007810000 */
[----:B------:R-:W1:Y:S01]  /*5820*/  SHFL.BFLY PT, R4, R2, 0x2, 0x1f ;  /* 0x0c401f0002047f89 */ /* 0x000e6200000e0000 */
[----:B------:R-:W-:Y:S02]  /*5830*/  ISETP.GT.AND P6, PT, R0, 0x28, PT ;  /* 0x000000280000780c */ /* 0x000fe40003fc4270 */
[----:B------:R-:W-:Y:S02]  /*5840*/  FSEL R98, R30, -INF , P0 ;  /* 0xff8000001e627808 */ /* 0x000fe40000000000 */
[----:B------:R-:W-:Y:S02]  /*5850*/  FMNMX.FTZ R3, R96, R3, !PT ;  /* 0x0000000360037209 */ /* 0x000fe40007810000 */
[----:B------:R-:W-:Y:S02]  /*5860*/  ISETP.GT.AND P0, PT, R0, 0x29, PT ;  /* 0x000000290000780c */ /* 0x000fe40003f04270 */
[----:B------:R-:W-:-:S02]  /*5870*/  FSEL R102, R29, -INF , P6 ;  /* 0xff8000001d667808 */ /* 0x000fc40003000000 */
[----:B------:R-:W-:Y:S01]  /*5880*/  FMNMX.FTZ R3, R98, R3, !PT ;  /* 0x0000000362037209 */ /* 0x000fe20007810000 */
[----:B------:R-:W-:Y:S01]  /*5890*/  LDSM.16.MT88.4 R28, [R194] ;  /* 0x00000000c21c783b */ /* 0x000fe20000004200 */
[----:B------:R-:W-:Y:S02]  /*58a0*/  ISETP.GT.AND P6, PT, R0, 0x30, PT ;  /* 0x000000300000780c */ /* 0x000fe40003fc4270 */
[----:B------:R-:W-:Y:S02]  /*58b0*/  FSEL R101, R27, -INF , P0 ;  /* 0xff8000001b657808 */ /* 0x000fe40000000000 */
[----:B------:R-:W-:Y:S02]  /*58c0*/  FMNMX.FTZ R3, R102, R3, !PT ;  /* 0x0000000366037209 */ /* 0x000fe40007810000 */
[----:B------:R-:W-:Y:S02]  /*58d0*/  ISETP.GT.AND P0, PT, R0, 0x31, PT ;  /* 0x000000310000780c */ /* 0x000fe40003f04270 */
[----:B------:R-:W-:-:S02]  /*58e0*/  FSEL R103, R25, -INF , P6 ;  /* 0xff80000019677808 */ /* 0x000fc40003000000 */
[----:B------:R-:W-:Y:S02]  /*58f0*/  FMNMX.FTZ R3, R101, R3, !PT ;  /* 0x0000000365037209 */ /* 0x000fe40007810000 */
[----:B------:R-:W-:Y:S02]  /*5900*/  ISETP.GT.AND P6, PT, R0, 0x38, PT ;  /* 0x000000380000780c */ /* 0x000fe40003fc4270 */
[----:B------:R-:W-:Y:S02]  /*5910*/  FSEL R100, R24, -INF , P0 ;  /* 0xff80000018647808 */ /* 0x000fe40000000000 */
[----:B------:R-:W-:Y:S01]  /*5920*/  FMNMX.FTZ R3, R103, R3, !PT ;  /* 0x0000000367037209 */ /* 0x000fe20007810000 */
[----:B------:R-:W-:Y:S01]  /*5930*/  LDSM.16.MT88.4 R24, [R193+0x800] ;  /* 0x00080000c118783b */ /* 0x000fe20000004200 */
[----:B------:R-:W-:Y:S02]  /*5940*/  ISETP.GT.AND P0, PT, R0, 0x39, PT ;  /* 0x000000390000780c */ /* 0x000fe40003f04270 */
[----:B------:R-:W-:-:S02]  /*5950*/  FSEL R99, R23, -INF , P6 ;  /* 0xff80000017637808 */ /* 0x000fc40003000000 */
[----:B------:R-:W-:Y:S02]  /*5960*/  FMNMX.FTZ R0, R100, R3, !PT ;  /* 0x0000000364007209 */ /* 0x000fe40007810000 */
        /* <DEDUP_REMOVED lines=14> */
[----:B--2---:R-:W-:-:S06]  /*5a50*/  FFMA.FTZ R3, R9, c[0x0][0x2d0], -R2 ;  /* 0x0000b40009037a23 */ /* 0x004fcc0000010802 */
[----:B------:R2:W3:Y:S01]  /*5a60*/  MUFU.EX2 R72, R3 ;  /* 0x0000000300487308 */ /* 0x0004e20000000800 */
[----:B-1----:R-:W-:Y:S01]  /*5a70*/  FMNMX.FTZ R132, R0, R4, !PT ;  /* 0x0000000400847209 */ /* 0x002fe20007810000 */
[--C-:B------:R-:W-:Y:S02]  /*5a80*/  FFMA.FTZ R0, R12, c[0x0][0x2d0], -R2.reuse ;  /* 0x0000b4000c007a23 */ /* 0x100fe40000010802 */
[----:B--2---:R-:W-:-:S04]  /*5a90*/  FFMA.FTZ R3, R7, c[0x0][0x2d0], -R2 ;  /* 0x0000b40007037a23 */ /* 0x004fc80000010802 */
[----:B------:R1:W-:Y:S01]  /*5aa0*/  MUFU.EX2 R75, R3 ;  /* 0x00000003004b7308 */ /* 0x0003e20000000800 */
[----:B------:R-:W-:Y:S01]  /*5ab0*/  FSETP.NEU.FTZ.AND P0, PT, R132, -INF , PT ;  /* 0xff8000008400780b */ /* 0x000fe20003f1d000 */
[----:B-1----:R-:W-:-:S06]  /*5ac0*/  FFMA.FTZ R3, R8, c[0x0][0x2d0], -R2 ;  /* 0x0000b40008037a23 */ /* 0x002fcc0000010802 */
[----:B------:R1:W2:Y:S08]  /*5ad0*/  MUFU.EX2 R76, R3 ;  /* 0x00000003004c7308 */ /* 0x0002b00000000800 */
[----:B------:R4:W-:Y:S01]  /*5ae0*/  MUFU.EX2 R78, R0 ;  /* 0x00000000004e7308 */ /* 0x0009e20000000800 */
[----:B-1----:R-:W-:-:S07]  /*5af0*/  FFMA.FTZ R3, R11, c[0x0][0x2d0], -R2 ;  /* 0x0000b4000b037a23 */ /* 0x002fce0000010802 */
[----:B------:R1:W-:Y:S01]  /*5b00*/  MUFU.EX2 R77, R3 ;  /* 0x00000003004d7308 */ /* 0x0003e20000000800 */
[----:B----4-:R-:W-:-:S05]  /*5b10*/  FMUL.FTZ R0, R132, c[0x0][0x2d0] ;  /* 0x0000b40084007a20 */ /* 0x010fca0000410000 */
[----:B------:R-:W-:Y:S01]  /*5b20*/  FSEL R0, R0, RZ, P0 ;  /* 0x000000ff00007208 */ /* 0x000fe20000000000 */
[----:B-1----:R-:W-:-:S04]  /*5b30*/  FFMA.FTZ R3, R13, c[0x0][0x2d0], -R2 ;  /* 0x0000b4000d037a23 */ /* 0x002fc80000010802 */
[----:B------:R1:W-:Y:S02]  /*5b40*/  MUFU.EX2 R82, R3 ;  /* 0x0000000300527308 */ /* 0x0003e40000000800 */
[----:B-1----:R-:W-:Y:S02]  /*5b50*/  FFMA.FTZ R3, R14, c[0x0][0x2d0], -R2 ;  /* 0x0000b4000e037a23 */ /* 0x002fe40000010802 */
[----:B------:R-:W1:Y:S04]  /*5b60*/  LDSM.16.MT88.4 R12, [R193] ;  /* 0x00000000c10c783b */ /* 0x000e680000004200 */
[----:B------:R4:W-:Y:S02]  /*5b70*/  MUFU.EX2 R83, R3 ;  /* 0x0000000300537308 */ /* 0x0009e40000000800 */
[----:B----4-:R-:W-:-:S06]  /*5b80*/  FFMA.FTZ R3, R6, c[0x0][0x2d0], -R0 ;  /* 0x0000b40006037a23 */ /* 0x010fcc0000010800 */
[----:B------:R4:W-:Y:S02]  /*5b90*/  MUFU.EX2 R69, R3 ;  /* 0x0000000300457308 */ /* 0x0009e40000000800 */
[----:B----4-:R-:W-:-:S06]  /*5ba0*/  FFMA.FTZ R3, R20, c[0x0][0x2d0], -R0 ;  /* 0x0000b40014037a23 */ /* 0x010fcc0000010800 */
[----:B------:R4:W5:Y:S02]  /*5bb0*/  MUFU.EX2 R68, R3 ;  /* 0x0000000300447308 */ /* 0x0009640000000800 */
[----:B----4-:R-:W-:-:S06]  /*5bc0*/  FFMA.FTZ R3, R19, c[0x0][0x2d0], -R0 ;  /* 0x0000b40013037a23 */ /* 0x010fcc0000010800 */
[----:B------:R4:W-:Y:S02]  /*5bd0*/  MUFU.EX2 R70, R3 ;  /* 0x0000000300467308 */ /* 0x0009e40000000800 */
[----:B----4-:R-:W-:-:S06]  /*5be0*/  FFMA.FTZ R3, R18, c[0x0][0x2d0], -R0 ;  /* 0x0000b40012037a23 */ /* 0x010fcc0000010800 */
[----:B------:R4:W1:Y:S01]  /*5bf0*/  MUFU.EX2 R71, R3 ;  /* 0x0000000300477308 */ /* 0x0008620000000800 */
[--C-:B------:R-:W-:Y:S01]  /*5c00*/  FFMA.FTZ R4, R10, c[0x0][0x2d0], -R0.reuse ;  /* 0x0000b4000a047a23 */ /* 0x100fe20000010800 */
[----:B---3--:R-:W-:Y:S02]  /*5c10*/  F2FP.BF16.PACK_AB R8, R72, R74 ;  /* 0x0000004a4808723e */ /* 0x008fe400000010ff */
[----:B--2---:R-:W-:Y:S02]  /*5c20*/  F2FP.BF16.PACK_AB R10, R76, R75 ;  /* 0x0000004b4c0a723e */ /* 0x004fe400000010ff */
[----:B-----5:R-:W-:Y:S01]  /*5c30*/  F2FP.BF16.PACK_AB R9, R68, R69 ;  /* 0x000000454409723e */ /* 0x020fe200000010ff */
[----:B----4-:R-:W-:Y:S01]  /*5c40*/  FFMA.FTZ R3, R17, c[0x0][0x2d0], -R0 ;  /* 0x0000b40011037a23 */ /* 0x010fe20000010800 */
[----:B-1----:R-:W-:-:S03]  /*5c50*/  F2FP.BF16.PACK_AB R11, R71, R70 ;  /* 0x00000046470b723e */ /* 0x002fc600000010ff */
[----:B------:R1:W-:Y:S02]  /*5c60*/  MUFU.EX2 R73, R3 ;  /* 0x0000000300497308 */ /* 0x0003e40000000800 */
[----:B-1----:R-:W-:-:S06]  /*5c70*/  FFMA.FTZ R3, R16, c[0x0][0x2d0], -R0 ;  /* 0x0000b40010037a23 */ /* 0x002fcc0000010800 */
[----:B------:R1:W2:Y:S01]  /*5c80*/  MUFU.EX2 R79, R3 ;  /* 0x00000003004f7308 */ /* 0x0002a20000000800 */
[----:B------:R-:W-:Y:S07]  /*5c90*/  HMMA.16816.F32.BF16 R16, R8, R12, RZ ;  /* 0x0000000c0810723c */ /* 0x000fee00000418ff */
[----:B------:R3:W-:Y:S01]  /*5ca0*/  MUFU.EX2 R80, R4 ;  /* 0x0000000400507308 */ /* 0x0007e20000000800 */
[----:B-1----:R-:W-:-:S07]  /*5cb0*/  FFMA.FTZ R3, R21, c[0x0][0x2d0], -R0 ;  /* 0x0000b40015037a23 */ /* 0x002fce0000010800 */
[----:B------:R-:W1:Y:S01]  /*5cc0*/  MUFU.EX2 R81, R3 ;  /* 0x0000000300517308 */ /* 0x000e620000000800 */
[C---:B------:R-:W-:Y:S01]  /*5cd0*/  HMMA.16816.F32.BF16 R12, R8.reuse, R14, RZ ;  /* 0x0000000e080c723c */ /* 0x040fe200000418ff */
[----:B--2---:R-:W-:Y:S02]  /*5ce0*/  F2FP.BF16.PACK_AB R5, R79, R73 ;  /* 0x000000494f05723e */ /* 0x004fe400000010ff */
[----:B---3--:R-:W-:Y:S02]  /*5cf0*/  F2FP.BF16.PACK_AB R4, R78, R77 ;  /* 0x0000004d4e04723e */ /* 0x008fe400000010ff */
[----:B------:R-:W-:Y:S02]  /*5d00*/  F2FP.BF16.PACK_AB R6, R83, R82 ;  /* 0x000000525306723e */ /* 0x000fe400000010ff */
[----:B-1----:R-:W-:Y:S01]  /*5d10*/  F2FP.BF16.PACK_AB R7, R81, R80 ;  /* 0x000000505107723e */ /* 0x002fe200000010ff */
[----:B------:R-:W-:Y:S08]  /*5d20*/  HMMA.16816.F32.BF16 R20, R8, R28, RZ ;  /* 0x0000001c0814723c */ /* 0x000ff000000418ff */
[----:B------:R-:W-:Y:S08]  /*5d30*/  HMMA.16816.F32.BF16 R140, R4, R24, R16 ;  /* 0x00000018048c723c */ /* 0x000ff00000041810 */
[----:B------:R-:W-:Y:S01]  /*5d40*/  HMMA.16816.F32.BF16 R16, R8, R30, RZ ;  /* 0x0000001e0810723c */ /* 0x000fe200000418ff */
[----:B------:R-:W1:Y:S07]  /*5d50*/  LDSM.16.MT88.4 R28, [R193+0x2000] ;  /* 0x00200000c11c783b */ /* 0x000e6e0000004200 */
[----:B------:R-:W-:Y:S08]  /*5d60*/  HMMA.16816.F32.BF16 R240, R4, R26, R12 ;  /* 0x0000001a04f0723c */ /* 0x000ff0000004180c */
[----:B------:R-:W-:Y:S08]  /*5d70*/  HMMA.16816.F32.BF16 R12, R8, R36, RZ ;  /* 0x00000024080c723c */ /* 0x000ff000000418ff */
[C---:B------:R-:W-:Y:S08]  /*5d80*/  HMMA.16816.F32.BF16 R148, R4.reuse, R40, R20 ;  /* 0x000000280494723c */ /* 0x040ff00000041814 */
[----:B------:R-:W-:Y:S01]  /*5d90*/  HMMA.16816.F32.BF16 R156, R4, R42, R16 ;  /* 0x0000002a049c723c */ /* 0x000fe20000041810 */
[----:B------:R-:W-:Y:S07]  /*5da0*/  LDSM.16.MT88.4 R40, [R194+0x2000] ;  /* 0x00200000c228783b */ /* 0x000fee0000004200 */
[C---:B------:R-:W-:Y:S08]  /*5db0*/  HMMA.16816.F32.BF16 R20, R8.reuse, R44, RZ ;  /* 0x0000002c0814723c */ /* 0x040ff000000418ff */
[C---:B------:R-:W-:Y:S01]  /*5dc0*/  HMMA.16816.F32.BF16 R16, R8.reuse, R46, RZ ;  /* 0x0000002e0810723c */ /* 0x040fe200000418ff */
[----:B------:R-:W2:Y:S07]  /*5dd0*/  LDSM.16.MT88.4 R44, [R197+0x2000] ;  /* 0x00200000c52c783b */ /* 0x000eae0000004200 */
[----:B------:R-:W-:Y:S01]  /*5de0*/  HMMA.16816.F32.BF16 R24, R8, R38, RZ ;  /* 0x000000260818723c */ /* 0x000fe200000418ff */
[----:B------:R-:W3:Y:S07]  /*5df0*/  LDSM.16.MT88.4 R36, [R196+0x2000] ;  /* 0x00200000c424783b */ /* 0x000eee0000004200 */
[----:B------:R-:W-:Y:S08]  /*5e00*/  HMMA.16816.F32.BF16 R236, R4, R48, R12 ;  /* 0x0000003004ec723c */ /* 0x000ff0000004180c */
[----:B-1----:R-:W-:Y:S08]  /*5e10*/  HMMA.16816.F32.BF16 R12, R8, R28, RZ ;  /* 0x0000001c080c723c */ /* 0x002ff000000418ff */
[C---:B------:R-:W-:Y:S08]  /*5e20*/  HMMA.16816.F32.BF16 R164, R4.reuse, R32, R20 ;  /* 0x0000002004a4723c */ /* 0x040ff00000041814 */
[C---:B------:R-:W-:Y:S01]  /*5e30*/  HMMA.16816.F32.BF16 R228, R4.reuse, R34, R16 ;  /* 0x0000002204e4723c */ /* 0x040fe20000041810 */
[----:B------:R-:W1:Y:S07]  /*5e40*/  LDSM.16.MT88.4 R32, [R197+0x2800] ;  /* 0x00280000c520783b */ /* 0x000e6e0000004200 */
[----:B------:R-:W-:Y:S01]  /*5e50*/  HMMA.16816.F32.BF16 R232, R4, R50, R24 ;  /* 0x0000003204e8723c */ /* 0x000fe20000041818 */
[----:B------:R-:W4:Y:S07]  /*5e60*/  LDSM.16.MT88.4 R48, [R194+0x2800] ;  /* 0x00280000c230783b */ /* 0x000f2e0000004200 */
[----:B------:R-:W-:Y:S08]  /*5e70*/  HMMA.16816.F32.BF16 R28, R8, R30, RZ ;  /* 0x0000001e081c723c */ /* 0x000ff000000418ff */
[----:B------:R-:W-:Y:S08]  /*5e80*/  HMMA.16816.F32.BF16 R224, R4, R52, R12 ;  /* 0x0000003404e0723c */ /* 0x000ff0000004180c */
[C---:B--2---:R-:W-:Y:S08]  /*5e90*/  HMMA.16816.F32.BF16 R16, R8.reuse, R44, RZ ;  /* 0x0000002c0810723c */ /* 0x044ff000000418ff */
[C---:B------:R-:W-:Y:S01]  /*5ea0*/  HMMA.16816.F32.BF16 R12, R8.reuse, R46, RZ ;  /* 0x0000002e080c723c */ /* 0x040fe200000418ff */
[----:B------:R-:W-:Y:S07]  /*5eb0*/  LDSM.16.MT88.4 R44, [R197+0x4000] ;  /* 0x00400000c52c783b */ /* 0x000fee0000004200 */
[C---:B------:R-:W-:Y:S08]  /*5ec0*/  HMMA.16816.F32.BF16 R20, R8.reuse, R42, RZ ;  /* 0x0000002a0814723c */ /* 0x040ff000000418ff */
[----:B------:R-:W-:Y:S01]  /*5ed0*/  HMMA.16816.F32.BF16 R24, R8, R40, RZ ;  /* 0x000000280818723c */ /* 0x000fe200000418ff */
[----:B------:R-:W2:Y:S07]  /*5ee0*/  LDSM.16.MT88.4 R40, [R193+0x4800] ;  /* 0x00480000c128783b */ /* 0x000eae0000004200 */
[----:B------:R-:W-:Y:S01]  /*5ef0*/  HMMA.16816.F32.BF16 R188, R4, R54, R28 ;  /* 0x0000003604bc723c */ /* 0x000fe2000004181c */
[----:B------:R-:W5:Y:S07]  /*5f00*/  LDSM.16.MT88.4 R52, [R194+0x4800] ;  /* 0x00480000c234783b */ /* 0x000f6e0000004200 */
[----:B---3--:R-:W-:Y:S08]  /*5f10*/  HMMA.16816.F32.BF16 R28, R8, R36, RZ ;  /* 0x00000024081c723c */ /* 0x008ff000000418ff */
[C---:B-1----:R-:W-:Y:S08]  /*5f20*/  HMMA.16816.F32.BF16 R184, R4.reuse, R32, R16 ;  /* 0x0000002004b8723c */ /* 0x042ff00000041810 */
[C---:B------:R-:W-:Y:S01]  /*5f30*/  HMMA.16816.F32.BF16 R176, R4.reuse, R34, R12 ;  /* 0x0000002204b0723c */ /* 0x040fe2000004180c */
[----:B------:R-:W1:Y:S07]  /*5f40*/  LDSM.16.MT88.4 R32, [R197+0x4800] ;  /* 0x00480000c520783b */ /* 0x000e6e0000004200 */
[----:B----4-:R-:W-:Y:S08]  /*5f50*/  HMMA.16816.F32.BF16 R180, R4, R50, R20 ;  /* 0x0000003204b4723c */ /* 0x010ff00000041814 */
[C---:B------:R-:W-:Y:S08]  /*5f60*/  HMMA.16816.F32.BF16 R16, R8.reuse, R58, RZ ;  /* 0x0000003a0810723c */ /* 0x040ff000000418ff */
[C---:B------:R-:W-:Y:S08]  /*5f70*/  HMMA.16816.F32.BF16 R12, R8.reuse, R64, RZ ;  /* 0x00000040080c723c */ /* 0x040ff000000418ff */
[----:B------:R-:W-:Y:S08]  /*5f80*/  HMMA.16816.F32.BF16 R20, R8, R56, RZ ;  /* 0x000000380814723c */ /* 0x000ff000000418ff */
[----:B------:R-:W-:Y:S08]  /*5f90*/  HMMA.16816.F32.BF16 R220, R4, R48, R24 ;  /* 0x0000003004dc723c */ /* 0x000ff00000041818 */
[----:B------:R-:W-:Y:S01]  /*5fa0*/  HMMA.16816.F32.BF16 R24, R8, R38, RZ ;  /* 0x000000260818723c */ /* 0x000fe200000418ff */
[----:B------:R-:W-:Y:S07]  /*5fb0*/  LDSM.16.MT88.4 R36, [R193+0x6000] ;  /* 0x00600000c124783b */ /* 0x000fee0000004200 */
[C---:B------:R-:W-:Y:S01]  /*5fc0*/  HMMA.16816.F32.BF16 R172, R4.reuse, R60, R28 ;  /* 0x0000003c04ac723c */ /* 0x040fe2000004181c */
[----:B------:R-:W3:Y:S07]  /*5fd0*/  LDSM.16.MT88.4 R28, [R196+0x4000] ;  /* 0x00400000c41c783b */ /* 0x000eee0000004200 */
[C---:B--2---:R-:W-:Y:S08]  /*5fe0*/  HMMA.16816.F32.BF16 R104, R4.reuse, R42, R16 ;  /* 0x0000002a0468723c */ /* 0x044ff00000041810 */
[C---:B-----5:R-:W-:Y:S08]  /*5ff0*/  HMMA.16816.F32.BF16 R160, R4.reuse, R52, R12 ;  /* 0x0000003404a0723c */ /* 0x060ff0000004180c */
[----:B------:R-:W-:Y:S08]  /*6000*/  HMMA.16816.F32.BF16 R168, R4, R40, R20 ;  /* 0x0000002804a8723c */ /* 0x000ff00000041814 */
[C---:B------:R-:W-:Y:S08]  /*6010*/  HMMA.16816.F32.BF16 R16, R8.reuse, R44, RZ ;  /* 0x0000002c0810723c */ /* 0x040ff000000418ff */
[C---:B------:R-:W-:Y:S08]  /*6020*/  HMMA.16816.F32.BF16 R12, R8.reuse, R46, RZ ;  /* 0x0000002e080c723c */ /* 0x040ff000000418ff */
[----:B------:R-:W-:Y:S08]  /*6030*/  HMMA.16816.F32.BF16 R20, R8, R66, RZ ;  /* 0x000000420814723c */ /* 0x000ff000000418ff */
[C---:B------:R-:W-:Y:S01]  /*6040*/  HMMA.16816.F32.BF16 R152, R4.reuse, R62, R24 ;  /* 0x0000003e0498723c */ /* 0x040fe20000041818 */
[----:B------:R-:W2:Y:S07]  /*6050*/  LDSM.16.MT88.4 R24, [R196+0x4800] ;  /* 0x00480000c418783b */ /* 0x000eae0000004200 */
[C---:B-1----:R-:W-:Y:S08]  /*6060*/  HMMA.16816.F32.BF16 R144, R4.reuse, R32, R16 ;  /* 0x000000200490723c */ /* 0x042ff00000041810 */
[C---:B------:R-:W-:Y:S01]  /*6070*/  HMMA.16816.F32.BF16 R136, R4.reuse, R34, R12 ;  /* 0x000000220488723c */ /* 0x040fe2000004180c */
[----:B------:R-:W1:Y:S07]  /*6080*/  LDSM.16.MT88.4 R32, [R193+0x6800] ;  /* 0x00680000c120783b */ /* 0x000e6e0000004200 */
[----:B------:R-:W-:Y:S08]  /*6090*/  HMMA.16816.F32.BF16 R108, R4, R54, R20 ;  /* 0x00000036046c723c */ /* 0x000ff00000041814 */
[C---:B---3--:R-:W-:Y:S08]  /*60a0*/  HMMA.16816.F32.BF16 R20, R8.reuse, R28, RZ ;  /* 0x0000001c0814723c */ /* 0x048ff000000418ff */
[C---:B------:R-:W-:Y:S08]  /*60b0*/  HMMA.16816.F32.BF16 R16, R8.reuse, R30, RZ ;  /* 0x0000001e0810723c */ /* 0x040ff000000418ff */
[----:B------:R-:W-:Y:S08]  /*60c0*/  HMMA.16816.F32.BF16 R12, R8, R36, RZ ;  /* 0x00000024080c723c */ /* 0x000ff000000418ff */
[C---:B--2---:R-:W-:Y:S01]  /*60d0*/  HMMA.16816.F32.BF16 R128, R4.reuse, R24, R20 ;  /* 0x000000180480723c */ /* 0x044fe20000041814 */
[----:B------:R-:W-:Y:S07]  /*60e0*/  LDSM.16.MT88.4 R20, [R194+0x6800] ;  /* 0x00680000c214783b */ /* 0x000fee0000004200 */
[C---:B------:R-:W-:Y:S01]  /*60f0*/  HMMA.16816.F32.BF16 R124, R4.reuse, R26, R16 ;  /* 0x0000001a047c723c */ /* 0x040fe20000041810 */
[----:B------:R-:W2:Y:S07]  /*6100*/  LDSM.16.MT88.4 R24, [R194+0x6000] ;  /* 0x00600000c218783b */ /* 0x000eae0000004200 */
[----:B-1----:R-:W-:Y:S08]  /*6110*/  HMMA.16816.F32.BF16 R120, R4, R32, R12 ;  /* 0x000000200478723c */ /* 0x002ff0000004180c */
[----:B------:R-:W-:Y:S11]  /*6120*/  HMMA.16816.F32.BF16 R12, R8, R38, RZ ;  /* 0x00000026080c723c */ /* 0x000ff600000418ff */
[----:B------:R-:W-:Y:S11]  /*6130*/  @!UPT UIADD3 URZ, URZ, URZ, URZ ;  /* 0x0000003f3f3ff290 */ /* 0x000ff6000fffe03f */
[----:B------:R-:W-:Y:S02]  /*6140*/  @!UPT UIADD3 URZ, URZ, URZ, URZ ;  /* 0x0000003f3f3ff290 */ /* 0x000fe4000fffe03f */
[----:B------:R-:W-:Y:S08]  /*6150*/  HMMA.16816.F32.BF16 R116, R4, R34, R12 ;  /* 0x000000220474723c */ /* 0x000ff0000004180c */
[----:B--2---:R-:W-:Y:S11]  /*6160*/  HMMA.16816.F32.BF16 R12, R8, R24, RZ ;  /* 0x00000018080c723c */ /* 0x004ff600000418ff */
[----:B------:R-:W-:Y:S11]  /*6170*/  @!UPT UIADD3 URZ, URZ, URZ, URZ ;  /* 0x0000003f3f3ff290 */ /* 0x000ff6000fffe03f */
[----:B------:R-:W-:Y:S02]  /*6180*/  @!UPT UIADD3 URZ, URZ, URZ, URZ ;  /* 0x0000003f3f3ff290 */ /* 0x000fe4000fffe03f */
[----:B------:R-:W-:Y:S08]  /*6190*/  HMMA.16816.F32.BF16 R112, R4, R20, R12 ;  /* 0x000000140470723c */ /* 0x000ff0000004180c */
[----:B------:R-:W-:Y:S01]  /*61a0*/  HMMA.16816.F32.BF16 R12, R8, R26, RZ ;  /* 0x0000001a080c723c */ /* 0x000fe200000418ff */
[----:B------:R-:W-:-:S04]  /*61b0*/  FADD.FTZ R16, R69, R68 ;  /* 0x0000004445107221 */ /* 0x000fc80000010000 */
[----:B------:R-:W-:Y:S11]  /*61c0*/  FADD.FTZ R16, R70, R16 ;  /* 0x0000001046107221 */ /* 0x000ff60000010000 */
[----:B------:R-:W-:Y:S08]  /*61d0*/  @!UPT UIADD3 URZ, URZ, URZ, URZ ;  /* 0x0000003f3f3ff290 */ /* 0x000ff0000fffe03f */
[----:B------:R-:W-:Y:S01]  /*61e0*/  HMMA.16816.F32.BF16 R92, R4, R22, R12 ;  /* 0x00000016045c723c */ /* 0x000fe2000004180c */
[----:B------:R-:W1:Y:S06]  /*61f0*/  LDSM.16.MT88.4 R20, [R197+0x6000] ;  /* 0x00600000c514783b */ /* 0x000e6c0000004200 */
[----:B------:R-:W-:Y:S02]  /*6200*/  FADD.FTZ R12, R71, R16 ;  /* 0x00000010470c7221 */ /* 0x000fe40000010000 */
[----:B------:R-:W2:Y:S02]  /*6210*/  LDSM.16.MT88.4 R16, [R197+0x6800] ;  /* 0x00680000c510783b */ /* 0x000ea40000004200 */
[----:B------:R-:W-:-:S02]  /*6220*/  FADD.FTZ R24, R73, R12 ;  /* 0x0000000c49187221 */ /* 0x000fc40000010000 */
[----:B-1----:R-:W-:Y:S11]  /*6230*/  HMMA.16816.F32.BF16 R12, R8, R20, RZ ;  /* 0x00000014080c723c */ /* 0x002ff600000418ff */
[----:B------:R-:W-:Y:S11]  /*6240*/  @!UPT UIADD3 URZ, URZ, URZ, URZ ;  /* 0x0000003f3f3ff290 */ /* 0x000ff6000fffe03f */
[----:B------:R-:W-:Y:S02]  /*6250*/  @!UPT UIADD3 URZ, URZ, URZ, URZ ;  /* 0x0000003f3f3ff290 */ /* 0x000fe4000fffe03f */
[----:B--2---:R-:W-:Y:S08]  /*6260*/  HMMA.16816.F32.BF16 R52, R4, R16, R12 ;  /* 0x000000100434723c */ /* 0x004ff0000004180c */
[----:B------:R-:W-:Y:S11]  /*6270*/  HMMA.16816.F32.BF16 R12, R8, R22, RZ ;  /* 0x00000016080c723c */ /* 0x000ff600000418ff */
[----:B------:R-:W-:Y:S11]  /*6280*/  @!UPT UIADD3 URZ, URZ, URZ, URZ ;  /* 0x0000003f3f3ff290 */ /* 0x000ff6000fffe03f */
[----:B------:R-:W-:Y:S02]  /*6290*/  @!UPT UIADD3 URZ, URZ, URZ, URZ ;  /* 0x0000003f3f3ff290 */ /* 0x000fe4000fffe03f */
[----:B------:R-:W-:Y:S01]  /*62a0*/  HMMA.16816.F32.BF16 R40, R4, R18, R12 ;  /* 0x000000120428723c */ /* 0x000fe2000004180c */
[----:B------:R-:W1:Y:S01]  /*62b0*/  LDSM.16.MT88.4 R12, [R196+0x6000] ;  /* 0x00600000c40c783b */ /* 0x000e620000004200 */
[----:B------:R-:W-:-:S06]  /*62c0*/  FADD.FTZ R3, R74, R72 ;  /* 0x000000484a037221 */ /* 0x000fcc0000010000 */
[C---:B-1----:R-:W-:Y:S08]  /*62d0*/  HMMA.16816.F32.BF16 R16, R8.reuse, R12, RZ ;  /* 0x0000000c0810723c */ /* 0x042ff000000418ff */
[----:B------:R-:W-:Y:S01]  /*62e0*/  HMMA.16816.F32.BF16 R8, R8, R14, RZ ;  /* 0x0000000e0808723c */ /* 0x000fe200000418ff */
[----:B------:R-:W1:Y:S01]  /*62f0*/  LDSM.16.MT88.4 R12, [R196+0x6800] ;  /* 0x00680000c40c783b */ /* 0x000e620000004200 */
[----:B------:R-:W-:-:S04]  /*6300*/  FADD.FTZ R3, R75, R3 ;  /* 0x000000034b037221 */ /* 0x000fc80000010000 */
[----:B------:R-:W-:-:S04]  /*6310*/  FADD.FTZ R3, R76, R3 ;  /* 0x000000034c037221 */ /* 0x000fc80000010000 */
[----:B------:R-:W-:-:S04]  /*6320*/  FADD.FTZ R3, R77, R3 ;  /* 0x000000034d037221 */ /* 0x000fc80000010000 */
[----:B------:R-:W-:Y:S02]  /*6330*/  FADD.FTZ R25, R78, R3 ;  /* 0x000000034e197221 */ /* 0x000fe40000010000 */
[----:B------:R-:W-:Y:S02]  /*6340*/  FFMA.FTZ R3, R96, c[0x0][0x2d0], -R0 ;  /* 0x0000b40060037a23 */ /* 0x000fe40000010800 */
[--C-:B------:R-:W-:Y:S02]  /*6350*/  FFMA.FTZ R26, R91, c[0x0][0x2d0], -R2.reuse ;  /* 0x0000b4005b1a7a23 */ /* 0x100fe40000010802 */
[--C-:B------:R-:W-:Y:S02]  /*6360*/  FFMA.FTZ R27, R90, c[0x0][0x2d0], -R2.reuse ;  /* 0x0000b4005a1b7a23 */ /* 0x100fe40000010802 */
[--C-:B------:R-:W-:Y:S02]  /*6370*/  FFMA.FTZ R28, R89, c[0x0][0x2d0], -R2.reuse ;  /* 0x0000b400591c7a23 */ /* 0x100fe40000010802 */
[----:B------:R-:W-:Y:S01]  /*6380*/  FFMA.FTZ R29, R88, c[0x0][0x2d0], -R2 ;  /* 0x0000b400581d7a23 */ /* 0x000fe20000010802 */
[C---:B-1----:R-:W-:Y:S08]  /*6390*/  HMMA.16816.F32.BF16 R36, R4.reuse, R12, R16 ;  /* 0x0000000c0424723c */ /* 0x042ff00000041810 */
[----:B------:R-:W-:Y:S01]  /*63a0*/  HMMA.16816.F32.BF16 R32, R4, R14, R8 ;  /* 0x0000000e0420723c */ /* 0x000fe20000041808 */
[----:B------:R-:W1:Y:S06]  /*63b0*/  LDSM.16.MT88.4 R8, [R193+0x1000] ;  /* 0x00100000c108783b */ /* 0x000e6c0000004200 */
[----:B------:R-:W-:-:S04]  /*63c0*/  FADD.FTZ R4, R79, R24 ;  /* 0x000000184f047221 */ /* 0x000fc80000010000 */
[----:B------:R-:W-:Y:S02]  /*63d0*/  FADD.FTZ R7, R80, R4 ;  /* 0x0000000450077221 */ /* 0x000fe40000010000 */
[----:B------:R-:W-:-:S04]  /*63e0*/  FFMA.FTZ R4, R98, c[0x0][0x2d0], -R0 ;  /* 0x0000b40062047a23 */ /* 0x000fc80000010800 */
[----:B------:R2:W-:Y:S01]  /*63f0*/  MUFU.EX2 R12, R4 ;  /* 0x00000004000c7308 */ /* 0x0005e20000000800 */
[--C-:B------:R-:W-:Y:S02]  /*6400*/  FFMA.FTZ R59, R87, c[0x0][0x2d0], -R2.reuse ;  /* 0x0000b400573b7a23 */ /* 0x100fe40000010802 */
[--C-:B------:R-:W-:Y:S02]  /*6410*/  FFMA.FTZ R58, R86, c[0x0][0x2d0], -R2.reuse ;  /* 0x0000b400563a7a23 */ /* 0x100fe40000010802 */
[--C-:B------:R-:W-:Y:S02]  /*6420*/  FFMA.FTZ R57, R85, c[0x0][0x2d0], -R2.reuse ;  /* 0x0000b40055397a23 */ /* 0x100fe40000010802 */
[----:B------:R-:W-:Y:S01]  /*6430*/  FFMA.FTZ R56, R84, c[0x0][0x2d0], -R2 ;  /* 0x0000b40054387a23 */ /* 0x000fe20000010802 */
[----:B------:R-:W-:Y:S01]  /*6440*/  MUFU.EX2 R3, R3 ;  /* 0x0000000300037308 */ /* 0x000fe20000000800 */
[----:B--2---:R-:W-:-:S07]  /*6450*/  FFMA.FTZ R4, R102, c[0x0][0x2d0], -R0 ;  /* 0x0000b40066047a23 */ /* 0x004fce0000010800 */
[----:B------:R2:W-:Y:S01]  /*6460*/  MUFU.EX2 R13, R4 ;  /* 0x00000004000d7308 */ /* 0x0005e20000000800 */
[----:B------:R-:W-:-:S07]  /*6470*/  FADD.FTZ R5, R82, R25 ;  /* 0x0000001952057221 */ /* 0x000fce0000010000 */
[----:B------:R-:W3:Y:S01]  /*6480*/  MUFU.EX2 R2, R26 ;  /* 0x0000001a00027308 */ /* 0x000ee20000000800 */
[----:B--2---:R-:W-:-:S07]  /*6490*/  FFMA.FTZ R4, R101, c[0x0][0x2d0], -R0 ;  /* 0x0000b40065047a23 */ /* 0x004fce0000010800 */
[----:B------:R-:W-:Y:S08]  /*64a0*/  MUFU.EX2 R15, R27 ;  /* 0x0000001b000f7308 */ /* 0x000ff00000000800 */
[----:B------:R-:W-:Y:S08]  /*64b0*/  MUFU.EX2 R16, R28 ;  /* 0x0000001c00107308 */ /* 0x000ff00000000800 */
[----:B------:R-:W2:Y:S08]  /*64c0*/  MUFU.EX2 R17, R29 ;  /* 0x0000001d00117308 */ /* 0x000eb00000000800 */
[----:B------:R4:W5:Y:S01]  /*64d0*/  MUFU.EX2 R14, R4 ;  /* 0x00000004000e7308 */ /* 0x0009620000000800 */
[----:B------:R-:W-:-:S02]  /*64e0*/  FADD.FTZ R6, R83, R5 ;  /* 0x0000000553067221 */ /* 0x000fc40000010000 */
[----:B------:R-:W-:Y:S02]  /*64f0*/  FADD.FTZ R5, R81, R7 ;  /* 0x0000000751057221 */ /* 0x000fe40000010000 */
[----:B---3--:R-:W-:Y:S02]  /*6500*/  FADD.FTZ R21, R2, R6 ;  /* 0x0000000602157221 */ /* 0x008fe40000010000 */
[----:B------:R-:W-:Y:S01]  /*6510*/  FADD.FTZ R20, R3, R5 ;  /* 0x0000000503147221 */ /* 0x000fe20000010000 */
[----:B------:R-:W-:Y:S02]  /*6520*/  F2FP.BF16.PACK_AB R5, R12, R3 ;  /* 0x000000030c05723e */ /* 0x000fe400000010ff */
[----:B--2---:R-:W-:Y:S02]  /*6530*/  F2FP.BF16.PACK_AB R6, R17, R16 ;  /* 0x000000101106723e */ /* 0x004fe400000010ff */
[----:B----4-:R-:W-:Y:S02]  /*6540*/  F2FP.BF16.PACK_AB R4, R15, R2 ;  /* 0x000000020f04723e */ /* 0x010fe400000010ff */
[----:B-----5:R-:W-:-:S07]  /*6550*/  F2FP.BF16.PACK_AB R7, R14, R13 ;  /* 0x0000000d0e07723e */ /* 0x020fce00000010ff */
        /* <DEDUP_REMOVED lines=24> */
[----:B------:R-:W-:-:S02]  /*66e0*/  FFMA.FTZ R18, R103, c[0x0][0x2d0], -R0 ;  /* 0x0000b40067127a23 */ /* 0x000fc40000010800 */
[--C-:B------:R-:W-:Y:S01]  /*66f0*/  FFMA.FTZ R19, R100, c[0x0][0x2d0], -R0.reuse ;  /* 0x0000b40064137a23 */ /* 0x100fe20000010800 */
[----:B------:R-:W-:Y:S01]  /*6700*/  LDSM.16.MT88.4 R152, [R194+0x1800] ;  /* 0x00180000c298783b */ /* 0x000fe20000004200 */
[--C-:B------:R-:W-:Y:S02]  /*6710*/  FFMA.FTZ R22, R99, c[0x0][0x2d0], -R0.reuse ;  /* 0x0000b40063167a23 */ /* 0x100fe40000010800 */
[----:B------:R-:W-:Y:S02]  /*6720*/  FFMA.FTZ R23, R97, c[0x0][0x2d0], -R0 ;  /* 0x0000b40061177a23 */ /* 0x000fe40000010800 */
[C---:B-1----:R-:W-:Y:S01]  /*6730*/  HMMA.16816.F32.BF16 R96, R4.reuse, R8, R168 ;  /* 0x000000080460723c */ /* 0x042fe200000418a8 */
[----:B------:R-:W-:Y:S07]  /*6740*/  LDSM.16.MT88.4 R168, [R196+0x1800] ;  /* 0x00180000c4a8783b */ /* 0x000fee0000004200 */
[C---:B------:R-:W-:Y:S01]  /*6750*/  HMMA.16816.F32.BF16 R100, R4.reuse, R10, R104 ;  /* 0x0000000a0464723c */ /* 0x040fe20000041868 */
[----:B------:R-:W1:Y:S07]  /*6760*/  LDSM.16.MT88.4 R8, [R194+0x5000] ;  /* 0x00500000c208783b */ /* 0x000e6e0000004200 */
[C---:B-1----:R-:W-:Y:S01]  /*6770*/  HMMA.16816.F32.BF16 R104, R4.reuse, R8, R160 ;  /* 0x000000080468723c */ /* 0x042fe200000418a0 */
[----:B------:R-:W-:Y:S01]  /*6780*/  MUFU.EX2 R0, R59 ;  /* 0x0000003b00007308 */ /* 0x000fe20000000800 */
[----:B------:R-:W-:Y:S06]  /*6790*/  LDSM.16.MT88.4 R160, [R197+0x1800] ;  /* 0x00180000c5a0783b */ /* 0x000fec0000004200 */
[C---:B------:R-:W-:Y:S01]  /*67a0*/  HMMA.16816.F32.BF16 R108, R4.reuse, R10, R108 ;  /* 0x0000000a046c723c */ /* 0x040fe2000004186c */
[----:B------:R-:W1:Y:S07]  /*67b0*/  LDSM.16.MT88.4 R8, [R197+0x5000] ;  /* 0x00500000c508783b */ /* 0x000e6e0000004200 */
[C---:B-1----:R-:W-:Y:S01]  /*67c0*/  HMMA.16816.F32.BF16 R228, R4.reuse, R8, R144 ;  /* 0x0000000804e4723c */ /* 0x042fe20000041890 */
[----:B------:R-:W-:Y:S01]  /*67d0*/  MUFU.EX2 R2, R18 ;  /* 0x0000001200027308 */ /* 0x000fe20000000800 */
[----:B------:R-:W-:Y:S01]  /*67e0*/  FADD.FTZ R3, R15, R21 ;  /* 0x000000150f037221 */ /* 0x000fe20000010000 */
[----:B------:R-:W-:Y:S05]  /*67f0*/  LDSM.16.MT88.4 R144, [R193+0x1800] ;  /* 0x00180000c190783b */ /* 0x000fea0000004200 */
        /* <DEDUP_REMOVED lines=9> */
[----:B------:R-:W-:Y:S01]  /*6890*/  FADD.FTZ R3, R16, R3 ;  /* 0x0000000310037221 */ /* 0x000fe20000010000 */
[----:B------:R-:W-:Y:S06]  /*68a0*/  LDSM.16.MT88.4 R112, [R194+0x7800] ;  /* 0x00780000c270783b */ /* 0x000fec0000004200 */
[C---:B------:R-:W-:Y:S01]  /*68b0*/  HMMA.16816.F32.BF16 R188, R4.reuse, R10, R92 ;  /* 0x0000000a04bc723c */ /* 0x040fe2000004185c */
[----:B------:R-:W1:Y:S07]  /*68c0*/  LDSM.16.MT88.4 R8, [R197+0x7000] ;  /* 0x00700000c508783b */ /* 0x000e6e0000004200 */
[C---:B-1----:R-:W-:Y:S08]  /*68d0*/  HMMA.16816.F32.BF16 R180, R4.reuse, R8, R52 ;  /* 0x0000000804b4723c */ /* 0x042ff00000041834 */
[C---:B------:R-:W-:Y:S01]  /*68e0*/  HMMA.16816.F32.BF16 R172, R4.reuse, R10, R40 ;  /* 0x0000000a04ac723c */ /* 0x040fe20000041828 */
[----:B------:R-:W1:Y:S04]  /*68f0*/  LDSM.16.MT88.4 R8, [R196+0x7000] ;  /* 0x00700000c408783b */ /* 0x000e680000004200 */
[----:B------:R-:W-:Y:S03]  /*6900*/  LDSM.16.MT88.4 R40, [R193+0x3800] ;  /* 0x00380000c128783b */ /* 0x000fe60000004200 */
[C---:B-1----:R-:W-:Y:S01]  /*6910*/  HMMA.16816.F32.BF16 R136, R4.reuse, R10, R32 ;  /* 0x0000000a0488723c */ /* 0x042fe20000041820 */
[----:B------:R-:W1:Y:S08]  /*6920*/  MUFU.EX2 R10, R58 ;  /* 0x0000003a000a7308 */ /* 0x000e700000000800 */
[----:B------:R-:W-:Y:S08]  /*6930*/  MUFU.EX2 R32, R57 ;  /* 0x0000003900207308 */ /* 0x000ff00000000800 */
[----:B------:R2:W-:Y:S01]  /*6940*/  MUFU.EX2 R33, R56 ;  /* 0x0000003800217308 */ /* 0x0005e20000000800 */
[----:B------:R-:W-:Y:S01]  /*6950*/  HMMA.16816.F32.BF16 R124, R4, R8, R36 ;  /* 0x00000008047c723c */ /* 0x000fe20000041824 */
[----:B--2---:R-:W2:Y:S06]  /*6960*/  LDSM.16.MT88.4 R56, [R197+0x3800] ;  /* 0x00380000c538783b */ /* 0x004eac0000004200 */
[----:B------:R-:W3:Y:S08]  /*6970*/  MUFU.EX2 R9, R19 ;  /* 0x0000001300097308 */ /* 0x000ef00000000800 */
[----:B------:R-:W-:Y:S08]  /*6980*/  MUFU.EX2 R11, R22 ;  /* 0x00000016000b7308 */ /* 0x000ff00000000800 */
[----:B------:R-:W4:Y:S01]  /*6990*/  MUFU.EX2 R8, R23 ;  /* 0x0000001700087308 */ /* 0x000f220000000800 */
[----:B-1----:R-:W-:-:S02]  /*69a0*/  F2FP.BF16.PACK_AB R128, R10, R0 ;  /* 0x000000000a80723e */ /* 0x002fc400000010ff */
[----:B---3--:R-:W-:Y:S02]  /*69b0*/  F2FP.BF16.PACK_AB R129, R9, R2 ;  /* 0x000000020981723e */ /* 0x008fe400000010ff */
[----:B------:R-:W-:Y:S02]  /*69c0*/  F2FP.BF16.PACK_AB R130, R33, R32 ;  /* 0x000000202182723e */ /* 0x000fe400000010ff */
[----:B----4-:R-:W-:-:S07]  /*69d0*/  F2FP.BF16.PACK_AB R131, R8, R11 ;  /* 0x0000000b0883723e */ /* 0x010fce00000010ff */
[C---:B------:R-:W-:Y:S08]  /*69e0*/  HMMA.16816.F32.BF16 R164, R128.reuse, R168, R164 ;  /* 0x000000a880a4723c */ /* 0x040ff000000418a4 */
[C---:B------:R-:W-:Y:S01]  /*69f0*/  HMMA.16816.F32.BF16 R168, R128.reuse, R170, R48 ;  /* 0x000000aa80a8723c */ /* 0x040fe20000041830 */
[----:B------:R-:W1:Y:S07]  /*6a00*/  LDSM.16.MT88.4 R48, [R194+0x3800] ;  /* 0x00380000c230783b */ /* 0x000e6e0000004200 */
[C---:B--2---:R-:W-:Y:S08]  /*6a10*/  HMMA.16816.F32.BF16 R52, R128.reuse, R56, R76 ;  /* 0x000000388034723c */ /* 0x044ff0000004184c */
[C---:B------:R-:W-:Y:S01]  /*6a20*/  HMMA.16816.F32.BF16 R56, R128.reuse, R58, R80 ;  /* 0x0000003a8038723c */ /* 0x040fe20000041850 */
[----:B------:R-:W2:Y:S07]  /*6a30*/  LDSM.16.MT88.4 R80, [R194+0x5800] ;  /* 0x00580000c250783b */ /* 0x000eae0000004200 */
[C---:B------:R-:W-:Y:S08]  /*6a40*/  HMMA.16816.F32.BF16 R36, R128.reuse, R40, R60 ;  /* 0x000000288024723c */ /* 0x040ff0000004183c */
[----:B------:R-:W-:Y:S01]  /*6a50*/  HMMA.16816.F32.BF16 R40, R128, R42, R64 ;  /* 0x0000002a8028723c */ /* 0x000fe20000041840 */
[----:B------:R-:W3:Y:S01]  /*6a60*/  LDSM.16.MT88.4 R64, [R196+0x3800] ;  /* 0x00380000c440783b */ /* 0x000ee20000004200 */
[----:B------:R-:W-:-:S06]  /*6a70*/  FADD.FTZ R4, R12, R20 ;  /* 0x000000140c047221 */ /* 0x000fcc0000010000 */
[----:B------:R-:W-:Y:S01]  /*6a80*/  HMMA.16816.F32.BF16 R156, R128, R160, R156 ;  /* 0x000000a0809c723c */ /* 0x000fe2000004189c */
[----:B------:R-:W-:-:S07]  /*6a90*/  FADD.FTZ R4, R13, R4 ;  /* 0x000000040d047221 */ /* 0x000fce0000010000 */
[C---:B------:R-:W-:Y:S08]  /*6aa0*/  HMMA.16816.F32.BF16 R160, R128.reuse, R162, R44 ;  /* 0x000000a280a0723c */ /* 0x040ff0000004182c */
[----:B-1----:R-:W-:Y:S01]  /*6ab0*/  HMMA.16816.F32.BF16 R44, R128, R48, R68 ;  /* 0x00000030802c723c */ /* 0x002fe20000041844 */
[----:B------:R-:W-:-:S07]  /*6ac0*/  FADD.FTZ R4, R14, R4 ;  /* 0x000000040e047221 */ /* 0x000fce0000010000 */
[C---:B------:R-:W-:Y:S01]  /*6ad0*/  HMMA.16816.F32.BF16 R48, R128.reuse, R50, R72 ;  /* 0x000000328030723c */ /* 0x040fe20000041848 */
[----:B------:R-:W1:Y:S07]  /*6ae0*/  LDSM.16.MT88.4 R72, [R193+0x5800] ;  /* 0x00580000c148783b */ /* 0x000e6e0000004200 */
[----:B--2---:R-:W-:Y:S01]  /*6af0*/  HMMA.16816.F32.BF16 R76, R128, R80, R104 ;  /* 0x00000050804c723c */ /* 0x004fe20000041868 */
[----:B------:R-:W2:Y:S01]  /*6b00*/  LDSM.16.MT88.4 R104, [R193+0x7800] ;  /* 0x00780000c168783b */ /* 0x000ea20000004200 */
[----:B------:R-:W-:-:S03]  /*6b10*/  FADD.FTZ R12, R2, R4 ;  /* 0x00000004020c7221 */ /* 0x000fc60000010000 */
[----:B------:R-:W4:Y:S01]  /*6b20*/  LDSM.16.MT88.4 R4, [R196+0x7800] ;  /* 0x00780000c404783b */ /* 0x000f220000004200 */
[----:B------:R-:W-:Y:S02]  /*6b30*/  FADD.FTZ R3, R17, R3 ;  /* 0x0000000311037221 */ /* 0x000fe40000010000 */
[----:B---3--:R-:W-:Y:S01]  /*6b40*/  HMMA.16816.F32.BF16 R60, R128, R64, R84 ;  /* 0x00000040803c723c */ /* 0x008fe20000041854 */
[----:B------:R-:W-:-:S07]  /*6b50*/  @P1 IMAD.HI.U32 R2, R246, c[0x0][0x2c8], RZ ;  /* 0x0000b200f6021a27 */ /* 0x000fce00078e00ff */
[----:B------:R-:W-:Y:S01]  /*6b60*/  HMMA.16816.F32.BF16 R64, R128, R66, R88 ;  /* 0x000000428040723c */ /* 0x000fe20000041858 */
[----:B------:R-:W3:Y:S01]  /*6b70*/  LDSM.16.MT88.4 R88, [R197+0x5800] ;  /* 0x00580000c558783b */ /* 0x000ee20000004200 */
[----:B------:R-:W-:Y:S02]  /*6b80*/  FADD.FTZ R3, R0, R3 ;  /* 0x0000000300037221 */ /* 0x000fe40000010000 */
[----:B------:R-:W-:Y:S01]  /*6b90*/  IMAD.MOV.U32 R0, RZ, RZ, R246 ;  /* 0x000000ffff007224 */ /* 0x000fe200078e00f6 */
[----:B------:R-:W-:-:S04]  /*6ba0*/  @P1 SHF.R.U32.HI R0, RZ, c[0x0][0x2cc], R2 ;  /* 0x0000b300ff001a19 */ /* 0x000fc80000011602 */
[----:B------:R-:W-:-:S04]  /*6bb0*/  IADD3 R0, R0, R135, -R245 ;  /* 0x0000008700007210 */ /* 0x000fc80007ffe8f5 */
[----:B------:R-:W-:Y:S01]  /*6bc0*/  SHF.R.S32.HI R2, RZ, 0x1f, R0 ;  /* 0x0000001fff027819 */ /* 0x000fe20000011400 */
[----:B-1----:R-:W-:Y:S01]  /*6bd0*/  HMMA.16816.F32.BF16 R68, R128, R72, R96 ;  /* 0x000000488044723c */ /* 0x002fe20000041860 */
[----:B------:R-:W1:Y:S02]  /*6be0*/  LDSM.16.MT88.4 R96, [R196+0x5800] ;  /* 0x00580000c460783b */ /* 0x000e640000004200 */
[----:B------:R-:W-:-:S05]  /*6bf0*/  LEA.HI R2, R2, R0, RZ, 0x6 ;  /* 0x0000000002027211 */ /* 0x000fca00078f30ff */
[----:B------:R-:W-:Y:S01]  /*6c00*/  HMMA.16816.F32.BF16 R72, R128, R74, R100 ;  /* 0x0000004a8048723c */ /* 0x000fe20000041864 */
[----:B------:R-:W-:-:S07]  /*6c10*/  SHF.R.S32.HI R2, RZ, 0x6, R2 ;  /* 0x00000006ff027819 */ /* 0x000fce0000011402 */
[----:B--2---:R-:W-:Y:S01]  /*6c20*/  HMMA.16816.F32.BF16 R100, R128, R104, R120 ;  /* 0x000000688064723c */ /* 0x004fe20000041878 */
[----:B------:R-:W2:Y:S01]  /*6c30*/  LDSM.16.MT88.4 R120, [R197+0x7800] ;  /* 0x00780000c578783b */ /* 0x000ea20000004200 */
[----:B------:R-:W-:-:S06]  /*6c40*/  FADD.FTZ R0, R10, R3 ;  /* 0x000000030a007221 */ /* 0x000fcc0000010000 */
[----:B----4-:R-:W-:Y:S01]  /*6c50*/  HMMA.16816.F32.BF16 R124, R128, R4, R124 ;  /* 0x00000004807c723c */ /* 0x010fe2000004187c */
[----:B------:R-:W-:-:S06]  /*6c60*/  FADD.FTZ R0, R32, R0 ;  /* 0x0000000020007221 */ /* 0x000fcc0000010000 */
[----:B------:R-:W-:Y:S01]  /*6c70*/  IMNMX R4, R134, R2, !PT ;  /* 0x0000000286047217 */ /* 0x000fe20007800200 */
[----:B------:R-:W-:-:S04]  /*6c80*/  FADD.FTZ R2, R9, R12 ;  /* 0x0000000c09027221 */ /* 0x000fc80000010000 */
[----:B------:R-:W-:Y:S02]  /*6c90*/  FADD.FTZ R2, R11, R2 ;  /* 0x000000020b027221 */ /* 0x000fe40000010000 */
[----:B------:R-:W-:Y:S02]  /*6ca0*/  FADD.FTZ R3, R33, R0 ;  /* 0x0000000021037221 */ /* 0x000fe40000010000 */
[----:B------:R-:W-:Y:S01]  /*6cb0*/  FADD.FTZ R0, R8, R2 ;  /* 0x0000000208007221 */ /* 0x000fe20000010000 */
[----:B------:R4:W-:Y:S01]  /*6cc0*/  STL [R1+0x14], R4 ;  /* 0x0000140401007387 */ /* 0x0009e20000100800 */
[C---:B---3--:R-:W-:Y:S03]  /*6cd0*/  HMMA.16816.F32.BF16 R84, R128.reuse, R88, R228 ;  /* 0x000000588054723c */ /* 0x048fe600000418e4 */
[----:B------:R4:W-:Y:S04]  /*6ce0*/  STL [R1+0xc], R0 ;  /* 0x00000c0001007387 */ /* 0x0009e80000100800 */
[----:B------:R4:W-:Y:S01]  /*6cf0*/  STL [R1+0x8], R3 ;  /* 0x0000080301007387 */ /* 0x0009e20000100800 */
[----:B------:R-:W-:Y:S07]  /*6d00*/  HMMA.16816.F32.BF16 R88, R128, R90, R220 ;  /* 0x0000005a8058723c */ /* 0x000fee00000418dc */
[----:B------:R-:W-:-:S04]  /*6d10*/  IADD3 R220, R244, -0x2, RZ ;  /* 0xfffffffef4dc7810 */ /* 0x000fc80007ffe0ff */
[----:B------:R-:W-:Y:S01]  /*6d20*/  ISETP.GE.AND P0, PT, R220, R4, PT ;  /* 0x00000004dc00720c */ /* 0x000fe20003f06270 */
[C---:B------:R-:W-:Y:S08]  /*6d30*/  HMMA.16816.F32.BF16 R80, R128.reuse, R82, R108 ;  /* 0x000000528050723c */ /* 0x040ff0000004186c */
[C---:B------:R-:W-:Y:S08]  /*6d40*/  HMMA.16816.F32.BF16 R104, R128.reuse, R106, R116 ;  /* 0x0000006a8068723c */ /* 0x040ff00000041874 */
[C---:B------:R-:W-:Y:S08]  /*6d50*/  HMMA.16816.F32.BF16 R140, R128.reuse, R144, R140 ;  /* 0x00000090808c723c */ /* 0x040ff0000004188c */
        /* <DEDUP_REMOVED lines=12> */
[----:B----4-:R-:W-:Y:S02]  /*6e20*/  MOV R134, R132 ;  /* 0x0000008400867202 */ /* 0x010fe40000000f00 */
[----:B------:R-:W-:-:S02]  /*6e30*/  MOV R3, R133 ;  /* 0x0000008500037202 */ /* 0x000fc40000000f00 */
[----:B------:R-:W-:-:S07]  /*6e40*/  MOV R224, R220 ;  /* 0x000000dc00e07202 */ /* 0x000fce0000000f00 */
.L_x_2230:
[----:B------:R-:W2:Y:S01]  /*6e50*/  LDL R226, [R1+0x4] ;  /* 0x0000040001e27983 */ /* 0x000ea20000100800 */
[----:B------:R-:W-:Y:S04]  /*6e60*/  DEPBAR.LE SB0, 0x0 ;  /* 0x000080000000791a */ /* 0x000fe80000000000 */
[----:B------:R-:W3:Y:S01]  /*6e70*/  LDL R14, [R1] ;  /* 0x00000000010e7983 */ /* 0x000ee20000100800 */
[----:B------:R-:W-:Y:S03]  /*6e80*/  WARPSYNC 0xffffffff ;  /* 0xffffffff00007948 */ /* 0x000fe60003800000 */
[----:B------:R-:W-:Y:S08]  /*6e90*/  BAR.SYNC.DEFER_BLOCKING 0x0 ;  /* 0x0000000000007b1d */ /* 0x000ff00000010000 */
[----:B------:R-:W-:Y:S08]  /*6ea0*/  LDSM.16.M88.4 R32, [R199] ;  /* 0x00000000c720783b */ /* 0x000ff00000000200 */
[----:B------:R-:W-:Y:S08]  /*6eb0*/  LDSM.16.M88.4 R16, [R192+0x800] ;  /* 0x00080000c010783b */ /* 0x000ff00000000200 */
[----:B------:R-:W-:Y:S08]  /*6ec0*/  LDSM.16.M88.4 R24, [R192+0x1000] ;  /* 0x00100000c018783b */ /* 0x000ff00000000200 */
[----:B------:R-:W-:Y:S08]  /*6ed0*/  LDSM.16.M88.4 R136, [R192+0x1800] ;  /* 0x00180000c088783b */ /* 0x000ff00000000200 */
[----:B------:R-:W-:Y:S08]  /*6ee0*/  LDSM.16.M88.4 R172, [R200] ;  /* 0x00000000c8ac783b */ /* 0x000ff00000000200 */
[----:B------:R-:W-:Y:S08]  /*6ef0*/  LDSM.16.M88.4 R176, [R203] ;  /* 0x00000000cbb0783b */ /* 0x000ff00000000200 */
[----:B------:R-:W-:Y:S08]  /*6f00*/  LDSM.16.M88.4 R180, [R218] ;  /* 0x00000000dab4783b */ /* 0x000ff00000000200 */
[----:B------:R-:W-:Y:S08]  /*6f10*/  LDSM.16.M88.4 R184, [R217] ;  /* 0x00000000d9b8783b */ /* 0x000ff00000000200 */
[----:B------:R-:W-:Y:S08]  /*6f20*/  LDSM.16.M88.4 R188, [R216] ;  /* 0x00000000d8bc783b */ /* 0x000ff00000000200 */
[----:B------:R-:W4:Y:S04]  /*6f30*/  LDL R228, [R1+0x10] ;  /* 0x0000100001e47983 */ /* 0x000f280000100800 */
[----:B------:R-:W4:Y:S01]  /*6f40*/  LDL R227, [R1+0x18] ;  /* 0x0000180001e37983 */ /* 0x000f220000100800 */
[----:B--2---:R-:W-:Y:S11]  /*6f50*/  ISETP.GT.AND P6, PT, R226, R224, PT ;  /* 0x000000e0e200720c */ /* 0x004ff60003fc4270 */
[----:B------:R-:W-:Y:S02]  /*6f60*/  @!UPT UIADD3 URZ, URZ, URZ, URZ ;  /* 0x0000003f3f3ff290 */ /* 0x000fe4000fffe03f */
[----:B------:R-:W-:Y:S01]  /*6f70*/  @!P6 SHF.R.S32.HI R0, RZ, 0x1f, R224 ;  /* 0x0000001fff00e819 */ /* 0x000fe200000114e0 */
[----:B------:R-:W-:Y:S01]  /*6f80*/  @!P6 IMAD.WIDE.U32 R4, R224, c[0x0][0x208], RZ ;  /* 0x00008200e004ea25 */ /* 0x000fe200078e00ff */
[----:B------:R-:W-:Y:S02]  /*6f90*/  @!P6 IADD3 R10, P0, R250, 0x40, RZ ;  /* 0x00000040fa0ae810 */ /* 0x000fe40007f1e0ff */
[----:B------:R-:W-:Y:S01]  /*6fa0*/  @!P6 MOV R6, c[0x0][0x20c] ;  /* 0x000083000006ea02 */ /* 0x000fe20000000f00 */
[----:B------:R-:W-:Y:S01]  /*6fb0*/  @!P6 IMAD R0, R0, c[0x0][0x208], RZ ;  /* 0x000082000000ea24 */ /* 0x000fe200078e02ff */
[----:B------:R-:W-:Y:S02]  /*6fc0*/  @!P6 SHF.L.U32 R2, R4, 0x6, RZ ;  /* 0x000000060402e819 */ /* 0x000fe400000006ff */
[----:B---3--:R-:W-:Y:S01]  /*6fd0*/  @!P6 IADD3.X R8, RZ, R14, RZ, P0, !PT ;  /* 0x0000000eff08e210 */ /* 0x008fe200007fe4ff */
[----:B------:R-:W-:Y:S05]  /*6fe0*/  @!P6 IMAD R0, R224, c[0x0][0x20c], R0 ;  /* 0x00008300e000ea24 */ /* 0x000fea00078e0200 */
[----:B------:R-:W-:Y:S02]  /*6ff0*/  @!P6 IADD3 R0, R5, R0, RZ ;  /* 0x000000000500e210 */ /* 0x000fe40007ffe0ff */
[----:B------:R-:W-:Y:S02]  /*7000*/  @!P6 MOV R5, c[0x0][0x208] ;  /* 0x000082000005ea02 */ /* 0x000fe40000000f00 */
[----:B------:R-:W-:Y:S02]  /*7010*/  @!P6 SHF.L.U64.HI R0, R4, 0x6, R0 ;  /* 0x000000060400e819 */ /* 0x000fe40000010200 */
[C---:B------:R-:W-:Y:S04]  /*7020*/  @!P6 LEA R4, P0, R5.reuse, R2, 0x5 ;  /* 0x000000020504e211 */ /* 0x040fe800078028ff */
[----:B------:R-:W-:Y:S02]  /*7030*/  @!P6 LEA.HI.X R5, R5, R0, R6, 0x5, P0 ;  /* 0x000000000505e211 */ /* 0x000fe400000f2c06 */
[----:B------:R-:W-:Y:S04]  /*7040*/  @!P6 IADD3 R6, P0, R2, R250, RZ ;  /* 0x000000fa0206e210 */ /* 0x000fe80007f1e0ff */
[----:B------:R-:W-:Y:S02]  /*7050*/  @!P6 IADD3.X R9, R0, R14, RZ, P0, !PT ;  /* 0x0000000e0009e210 */ /* 0x000fe400007fe4ff */
[----:B------:R-:W-:Y:S04]  /*7060*/  @!P6 IADD3 R7, P0, R2, R10, RZ ;  /* 0x0000000a0207e210 */ /* 0x000fe80007f1e0ff */
[----:B------:R-:W-:Y:S02]  /*7070*/  @!P6 IADD3.X R11, R0, R8, RZ, P0, !PT ;  /* 0x00000008000be210 */ /* 0x000fe400007fe4ff */
[C---:B------:R-:W-:Y:S04]  /*7080*/  @!P6 LEA R220, P0, R6.reuse, c[0x0][0x1f8], 0x1 ;  /* 0x00007e0006dcea11 */ /* 0x040fe800078008ff */
[----:B------:R-:W-:Y:S02]  /*7090*/  @!P6 LEA.HI.X R221, R6, c[0x0][0x1fc], R9, 0x1, P0 ;  /* 0x00007f0006ddea11 */ /* 0x000fe400000f0c09 */
[C---:B------:R-:W-:Y:S04]  /*70a0*/  @!P6 LEA R30, P0, R7.reuse, c[0x0][0x1f8], 0x1 ;  /* 0x00007e00071eea11 */ /* 0x040fe800078008ff */
[----:B------:R-:W-:Y:S02]  /*70b0*/  @!P6 LEA.HI.X R31, R7, c[0x0][0x1fc], R11, 0x1, P0 ;  /* 0x00007f00071fea11 */ /* 0x000fe400000f0c0b */
[----:B------:R-:W-:Y:S04]  /*70c0*/  @!P6 IADD3 R7, P0, R250, 0x80, RZ ;  /* 0x00000080fa07e810 */ /* 0x000fe80007f1e0ff */
[-C--:B------:R-:W-:Y:S02]  /*70d0*/  @!P6 IADD3.X R9, RZ, R14.reuse, RZ, P0, !PT ;  /* 0x0000000eff09e210 */ /* 0x080fe400007fe4ff */
[----:B------:R-:W-:Y:S04]  /*70e0*/  @!P6 IADD3 R6, P0, R2, R7, RZ ;  /* 0x000000070206e210 */ /* 0x000fe80007f1e0ff */
[----:B------:R-:W-:Y:S02]  /*70f0*/  @!P6 IADD3.X R11, R0, R9, RZ, P0, !PT ;  /* 0x00000009000be210 */ /* 0x000fe400007fe4ff */
[C---:B------:R-:W-:Y:S04]  /*7100*/  @!P6 LEA R22, P0, R6.reuse, c[0x0][0x1f8], 0x1 ;  /* 0x00007e000616ea11 */ /* 0x040fe800078008ff */
[----:B------:R-:W-:Y:S02]  /*7110*/  @!P6 LEA.HI.X R23, R6, c[0x0][0x1fc], R11, 0x1, P0 ;  /* 0x00007f000617ea11 */ /* 0x000fe400000f0c0b */
[----:B------:R-:W-:Y:S04]  /*7120*/  @!P6 IADD3 R6, P0, R250, 0xc0, RZ ;  /* 0x000000c0fa06e810 */ /* 0x000fe80007f1e0ff */
[----:B------:R-:W-:Y:S02]  /*7130*/  @!P6 IADD3.X R12, RZ, R14, RZ, P0, !PT ;  /* 0x0000000eff0ce210 */ /* 0x000fe400007fe4ff */
[----:B------:R-:W-:Y:S04]  /*7140*/  @!P6 IADD3 R2, P0, R2, R6, RZ ;  /* 0x000000060202e210 */ /* 0x000fe80007f1e0ff */
[----:B------:R-:W-:Y:S02]  /*7150*/  @!P6 IADD3.X R0, R0, R12, RZ, P0, !PT ;  /* 0x0000000c0000e210 */ /* 0x000fe400007fe4ff */
[C---:B------:R-:W-:Y:S04]  /*7160*/  @!P6 LEA R28, P0, R2.reuse, c[0x0][0x1f8], 0x1 ;  /* 0x00007e00021cea11 */ /* 0x040fe800078008ff */
[----:B------:R-:W-:Y:S02]  /*7170*/  @!P6 LEA.HI.X R29, R2, c[0x0][0x1fc], R0, 0x1, P0 ;  /* 0x00007f00021dea11 */ /* 0x000fe400000f0c00 */
[C---:B------:R-:W-:Y:S04]  /*7180*/  @!P6 IADD3 R13, P0, R4.reuse, R10, RZ ;  /* 0x0000000a040de210 */ /* 0x040fe80007f1e0ff */
[C---:B------:R-:W-:Y:S02]  /*7190*/  @!P6 IADD3.X R21, R5.reuse, R8, RZ, P0, !PT ;  /* 0x000000080515e210 */ /* 0x040fe400007fe4ff */
[C---:B------:R-:W-:Y:S04]  /*71a0*/  @!P6 IADD3 R7, P0, R4.reuse, R7, RZ ;  /* 0x000000070407e210 */ /* 0x040fe80007f1e0ff */
[C---:B------:R-:W-:Y:S02]  /*71b0*/  @!P6 IADD3.X R133, R5.reuse, R9, RZ, P0, !PT ;  /* 0x000000090585e210 */ /* 0x040fe400007fe4ff */
[----:B------:R-:W1:Y:S01]  /*71c0*/  LDSM.16.M88.4 R8, [R192] ;  /* 0x00000000c008783b */ /* 0x000e620000000200 */
[C---:B------:R-:W-:Y:S04]  /*71d0*/  @!P6 IADD3 R2, P0, R4.reuse, R6, RZ ;  /* 0x000000060402e210 */ /* 0x040fe80007f1e0ff */
[C---:B------:R-:W-:Y:S02]  /*71e0*/  @!P6 IADD3.X R6, R5.reuse, R12, RZ, P0, !PT ;  /* 0x0000000c0506e210 */ /* 0x040fe400007fe4ff */
[----:B------:R-:W-:Y:S01]  /*71f0*/  @!P6 IADD3 R0, P0, R4, R250, RZ ;  /* 0x000000fa0400e210 */ /* 0x000fe20007f1e0ff */
[----:B------:R-:W-:Y:S01]  /*7200*/  @!PT LDS RZ, [RZ] ;  /* 0x00000000fffff984 */ /* 0x000fe20000000800 */
[----:B------:R-:W-:Y:S01]  /*7210*/  @!PT LDS RZ, [RZ] ;  /* 0x00000000fffff984 */ /* 0x000fe20000000800 */
[----:B------:R-:W-:Y:S01]  /*7220*/  @!PT LDS RZ, [RZ] ;  /* 0x00000000fffff984 */ /* 0x000fe20000000800 */
[----:B------:R2:W-:Y:S03]  /*7230*/  @!P6 LDGSTS.E.BYPASS.LTC128B.128 [R219+0x100], [R220.64], !P5 ;  /* 0x00100000dcdbefae */ /* 0x0005e6000e901d46 */
[----:B------:R-:W-:Y:S02]  /*7240*/  @!P6 IADD3.X R5, R5, R14, RZ, P0, !PT ;  /* 0x0000000e0505e210 */ /* 0x000fe400007fe4ff */
[C---:B------:R-:W-:Y:S03]  /*7250*/  @!P6 LEA R14, P0, R0.reuse, c[0x0][0x1f8], 0x1 ;  /* 0x00007e00000eea11 */ /* 0x040fe600078008ff */
[----:B------:R3:W-:Y:S01]  /*7260*/  @!P6 LDGSTS.E.BYPASS.LTC128B.128 [R219+0x2100], [R30.64], !P4 ;  /* 0x021000001edbefae */ /* 0x0007e2000e101d46 */
[----:B------:R-:W-:Y:S02]  /*7270*/  @!P6 LEA.HI.X R15, R0, c[0x0][0x1fc], R5, 0x1, P0 ;  /* 0x00007f00000fea11 */ /* 0x000fe400000f0c05 */
[C---:B------:R-:W-:Y:S04]  /*7280*/  @!P6 LEA R20, P0, R13.reuse, c[0x0][0x1f8], 0x1 ;  /* 0x00007e000d14ea11 */ /* 0x040fe800078008ff */
[----:B------:R-:W-:Y:S01]  /*7290*/  @!P6 LEA.HI.X R21, R13, c[0x0][0x1fc], R21, 0x1, P0 ;  /* 0x00007f000d15ea11 */ /* 0x000fe200000f0c15 */
[----:B------:R5:W-:Y:S01]  /*72a0*/  @!P6 LDGSTS.E.BYPASS.LTC128B.128 [R219+0x4100], [R22.64], !P3 ;  /* 0x0410000016dbefae */ /* 0x000be2000d901d46 */
[C---:B------:R-:W-:Y:S04]  /*72b0*/  @!P6 LEA R132, P0, R7.reuse, c[0x0][0x1f8], 0x1 ;  /* 0x00007e000784ea11 */ /* 0x040fe800078008ff */
[----:B------:R-:W-:Y:S02]  /*72c0*/  @!P6 LEA.HI.X R133, R7, c[0x0][0x1fc], R133, 0x1, P0 ;  /* 0x00007f000785ea11 */ /* 0x000fe400000f0c85 */
[C---:B------:R-:W-:Y:S01]  /*72d0*/  @!P6 LEA R222, P0, R2.reuse, c[0x0][0x1f8], 0x1 ;  /* 0x00007e0002deea11 */ /* 0x040fe200078008ff */
[----:B------:R3:W-:Y:S03]  /*72e0*/  @!P6 LDGSTS.E.BYPASS.LTC128B.128 [R219+0x6100], [R28.64], !P2 ;  /* 0x061000001cdbefae */ /* 0x0007e6000d101d46 */
[----:B------:R-:W-:Y:S02]  /*72f0*/  @!P6 LEA.HI.X R223, R2, c[0x0][0x1fc], R6, 0x1, P0 ;  /* 0x00007f0002dfea11 */ /* 0x000fe400000f0c06 */
[C---:B--2---:R-:W-:Y:S01]  /*7300*/  IADD3 R220, R224.reuse, -0x1, RZ ;  /* 0xffffffffe0dc7810 */ /* 0x044fe20007ffe0ff */
[C---:B-1----:R-:W-:Y:S02]  /*7310*/  HMMA.16816.F32.BF16 R4, R32.reuse, R8, RZ ;  /* 0x000000082004723c */ /* 0x042fe400000418ff */
[----:B------:R1:W-:Y:S06]  /*7320*/  @!P6 LDGSTS.E.BYPASS.LTC128B.128 [R219+0x1100], [R14.64], !P5 ;  /* 0x011000000edbefae */ /* 0x0003ec000e901d46 */
[C---:B------:R-:W-:Y:S02]  /*7330*/  HMMA.16816.F32.BF16 R8, R32.reuse, R10, RZ ;  /* 0x0000000a2008723c */ /* 0x040fe400000418ff */
[----:B------:R5:W-:Y:S08]  /*7340*/  @!P6 LDGSTS.E.BYPASS.LTC128B.128 [R219+0x3100], [R20.64], !P4 ;  /* 0x0310000014dbefae */ /* 0x000bf0000e101d46 */
[----:B------:R2:W-:Y:S08]  /*7350*/  @!P6 LDGSTS.E.BYPASS.LTC128B.128 [R219+0x5100], [R132.64], !P3 ;  /* 0x0510000084dbefae */ /* 0x0005f0000d901d46 */
[----:B------:R3:W-:Y:S01]  /*7360*/  @!P6 LDGSTS.E.BYPASS.LTC128B.128 [R219+0x7100], [R222.64], !P2 ;  /* 0x07100000dedbefae */ /* 0x0007e2000d101d46 */
[----:B------:R-:W-:Y:S01]  /*7370*/  ISETP.GT.AND P6, PT, R224, R226, PT ;  /* 0x000000e2e000720c */ /* 0x000fe20003fc4270 */
[C---:B-1----:R-:W-:Y:S06]  /*7380*/  HMMA.16816.F32.BF16 R12, R32.reuse, R16, RZ ;  /* 0x00000010200c723c */ /* 0x042fec00000418ff */
[----:B------:R-:W4:Y:S02]  /*7390*/  LDL R226, [R1+0x1c] ;  /* 0x00001c0001e27983 */ /* 0x000f240000100800 */
[C---:B------:R-:W-:Y:S02]  /*73a0*/  HMMA.16816.F32.BF16 R16, R32.reuse, R18, RZ ;  /* 0x000000122010723c */ /* 0x040fe400000418ff */
[----:B------:R-:W0:Y:S06]  /*73b0*/  LDGDEPBAR ;  /* 0x00000000000079af */ /* 0x000e2c0000000000 */
[C---:B-----5:R-:W-:Y:S02]  /*73c0*/  HMMA.16816.F32.BF16 R20, R32.reuse, R24, RZ ;  /* 0x000000182014723c */ /* 0x060fe400000418ff */
[----:B--2---:R-:W2:Y:S06]  /*73d0*/  LDL R133, [R1+0x50] ;  /* 0x0000500001857983 */ /* 0x004eac0000100800 */
[C---:B------:R-:W-:Y:S08]  /*73e0*/  HMMA.16816.F32.BF16 R24, R32.reuse, R26, RZ ;  /* 0x0000001a2018723c */ /* 0x040ff000000418ff */
[C---:B---3--:R-:W-:Y:S08]  /*73f0*/  HMMA.16816.F32.BF16 R28, R32.reuse, R136, RZ ;  /* 0x00000088201c723c */ /* 0x048ff000000418ff */
[----:B------:R-:W-:Y:S01]  /*7400*/  HMMA.16816.F32.BF16 R32, R32, R138, RZ ;  /* 0x0000008a2020723c */ /* 0x000fe200000418ff */
[----:B------:R-:W-:Y:S07]  /*7410*/  LDSM.16.M88.4 R136, [R202] ;  /* 0x00000000ca88783b */ /* 0x000fee0000000200 */
[C---:B------:R-:W-:Y:S08]  /*7420*/  HMMA.16816.F32.BF16 R4, R172.reuse, R176, R4 ;  /* 0x000000b0ac04723c */ /* 0x040ff00000041804 */
[C---:B------:R-:W-:Y:S01]  /*7430*/  HMMA.16816.F32.BF16 R8, R172.reuse, R178, R8 ;  /* 0x000000b2ac08723c */ /* 0x040fe20000041808 */
[----:B------:R-:W1:Y:S07]  /*7440*/  LDSM.16.M88.4 R176, [R198] ;  /* 0x00000000c6b0783b */ /* 0x000e6e0000000200 */
[C---:B------:R-:W-:Y:S08]  /*7450*/  HMMA.16816.F32.BF16 R12, R172.reuse, R180, R12 ;  /* 0x000000b4ac0c723c */ /* 0x040ff0000004180c */
[C---:B------:R-:W-:Y:S01]  /*7460*/  HMMA.16816.F32.BF16 R16, R172.reuse, R182, R16 ;  /* 0x000000b6ac10723c */ /* 0x040fe20000041810 */
[----:B------:R-:W3:Y:S07]  /*7470*/  LDSM.16.M88.4 R180, [R198+0x800] ;  /* 0x00080000c6b4783b */ /* 0x000eee0000000200 */
[C---:B------:R-:W-:Y:S08]  /*7480*/  HMMA.16816.F32.BF16 R20, R172.reuse, R184, R20 ;  /* 0x000000b8ac14723c */ /* 0x040ff00000041814 */
[C---:B------:R-:W-:Y:S01]  /*7490*/  HMMA.16816.F32.BF16 R24, R172.reuse, R186, R24 ;  /* 0x000000baac18723c */ /* 0x040fe20000041818 */
[----:B------:R-:W-:Y:S07]  /*74a0*/  LDSM.16.M88.4 R184, [R198+0x1800] ;  /* 0x00180000c6b8783b */ /* 0x000fee0000000200 */
[C---:B------:R-:W-:Y:S08]  /*74b0*/  HMMA.16816.F32.BF16 R28, R172.reuse, R188, R28 ;  /* 0x000000bcac1c723c */ /* 0x040ff0000004181c */
[----:B------:R-:W-:Y:S01]  /*74c0*/  HMMA.16816.F32.BF16 R32, R172, R190, R32 ;  /* 0x000000beac20723c */ /* 0x000fe20000041820 */
[----:B------:R-:W5:Y:S07]  /*74d0*/  LDSM.16.M88.4 R172, [R198+0x1000] ;  /* 0x00100000c6ac783b */ /* 0x000f6e0000000200 */
[C---:B-1----:R-:W-:Y:S08]  /*74e0*/  HMMA.16816.F32.BF16 R4, R136.reuse, R176, R4 ;  /* 0x000000b08804723c */ /* 0x042ff00000041804 */
[C---:B------:R-:W-:Y:S01]  /*74f0*/  HMMA.16816.F32.BF16 R8, R136.reuse, R178, R8 ;  /* 0x000000b28808723c */ /* 0x040fe20000041808 */
[----:B------:R-:W-:Y:S07]  /*7500*/  LDSM.16.M88.4 R176, [R195] ;  /* 0x00000000c3b0783b */ /* 0x000fee0000000200 */
[C---:B---3--:R-:W-:Y:S08]  /*7510*/  HMMA.16816.F32.BF16 R12, R136.reuse, R180, R12 ;  /* 0x000000b4880c723c */ /* 0x048ff0000004180c */
[C---:B------:R-:W-:Y:S01]  /*7520*/  HMMA.16816.F32.BF16 R16, R136.reuse, R182, R16 ;  /* 0x000000b68810723c */ /* 0x040fe20000041810 */
[----:B------:R-:W-:Y:S07]  /*7530*/  LDSM.16.M88.4 R180, [R195+0x800] ;  /* 0x00080000c3b4783b */ /* 0x000fee0000000200 */
[C---:B-----5:R-:W-:Y:S08]  /*7540*/  HMMA.16816.F32.BF16 R20, R136.reuse, R172, R20 ;  /* 0x000000ac8814723c */ /* 0x060ff00000041814 */
[C---:B------:R-:W-:Y:S01]  /*7550*/  HMMA.16816.F32.BF16 R24, R136.reuse, R174, R24 ;  /* 0x000000ae8818723c */ /* 0x040fe20000041818 */
[----:B------:R-:W1:Y:S07]  /*7560*/  LDSM.16.M88.4 R172, [R201] ;  /* 0x00000000c9ac783b */ /* 0x000e6e0000000200 */
[C---:B------:R-:W-:Y:S08]  /*7570*/  HMMA.16816.F32.BF16 R28, R136.reuse, R184, R28 ;  /* 0x000000b8881c723c */ /* 0x040ff0000004181c */
[----:B------:R-:W-:Y:S01]  /*7580*/  HMMA.16816.F32.BF16 R32, R136, R186, R32 ;  /* 0x000000ba8820723c */ /* 0x000fe20000041820 */
[----:B------:R-:W3:Y:S08]  /*7590*/  LDSM.16.M88.4 R136, [R195+0x1000] ;  /* 0x00100000c388783b */ /* 0x000ef00000000200 */
[----:B------:R-:W5:Y:S01]  /*75a0*/  LDSM.16.M88.4 R184, [R195+0x1800] ;  /* 0x00180000c3b8783b */ /* 0x000f620000000200 */
        /* <DEDUP_REMOVED lines=8> */
[----:B------:R-:W1:Y:S07]  /*7630*/  LDSM.16.M88.4 R136, [R199+0x4000] ;  /* 0x00400000c788783b */ /* 0x000e6e0000000200 */
[C---:B-----5:R-:W-:Y:S08]  /*7640*/  HMMA.16816.F32.BF16 R28, R172.reuse, R184, R28 ;  /* 0x000000b8ac1c723c */ /* 0x060ff0000004181c */
[----:B------:R-:W-:Y:S01]  /*7650*/  HMMA.16816.F32.BF16 R32, R172, R186, R32 ;  /* 0x000000baac20723c */ /* 0x000fe20000041820 */
[----:B------:R-:W3:Y:S08]  /*7660*/  LDSM.16.M88.4 R172, [R192+0x3000] ;  /* 0x00300000c0ac783b */ /* 0x000ef00000000200 */
[----:B------:R-:W5:Y:S01]  /*7670*/  LDSM.16.M88.4 R184, [R192+0x3800] ;  /* 0x00380000c0b8783b */ /* 0x000f620000000200 */
[C---:B-1----:R-:W-:Y:S08]  /*7680*/  HMMA.16816.F32.BF16 R4, R136.reuse, R176, R4 ;  /* 0x000000b08804723c */ /* 0x042ff00000041804 */
[C---:B------:R-:W-:Y:S01]  /*7690*/  HMMA.16816.F32.BF16 R8, R136.reuse, R178, R8 ;  /* 0x000000b28808723c */ /* 0x040fe20000041808 */
[----:B------:R-:W-:Y:S07]  /*76a0*/  LDSM.16.M88.4 R176, [R215] ;  /* 0x00000000d7b0783b */ /* 0x000fee0000000200 */
[C---:B------:R-:W-:Y:S08]  /*76b0*/  HMMA.16816.F32.BF16 R12, R136.reuse, R180, R12 ;  /* 0x000000b4880c723c */ /* 0x040ff0000004180c */
[C---:B------:R-:W-:Y:S01]  /*76c0*/  HMMA.16816.F32.BF16 R16, R136.reuse, R182, R16 ;  /* 0x000000b68810723c */ /* 0x040fe20000041810 */
[----:B------:R-:W-:Y:S07]  /*76d0*/  LDSM.16.M88.4 R180, [R214] ;  /* 0x00000000d6b4783b */ /* 0x000fee0000000200 */
[C---:B---3--:R-:W-:Y:S08]  /*76e0*/  HMMA.16816.F32.BF16 R20, R136.reuse, R172, R20 ;  /* 0x000000ac8814723c */ /* 0x048ff00000041814 */
[C---:B------:R-:W-:Y:S01]  /*76f0*/  HMMA.16816.F32.BF16 R24, R136.reuse, R174, R24 ;  /* 0x000000ae8818723c */ /* 0x040fe20000041818 */
[----:B------:R-:W1:Y:S07]  /*7700*/  LDSM.16.M88.4 R172, [R200+0x4000] ;  /* 0x00400000c8ac783b */ /* 0x000e6e0000000200 */
[C---:B-----5:R-:W-:Y:S08]  /*7710*/  HMMA.16816.F32.BF16 R28, R136.reuse, R184, R28 ;  /* 0x000000b8881c723c */ /* 0x060ff0000004181c */
[----:B------:R-:W-:Y:S01]  /*7720*/  HMMA.16816.F32.BF16 R32, R136, R186, R32 ;  /* 0x000000ba8820723c */ /* 0x000fe20000041820 */
[----:B------:R-:W3:Y:S08]  /*7730*/  LDSM.16.M88.4 R136, [R213] ;  /* 0x00000000d588783b */ /* 0x000ef00000000200 */
[----:B------:R-:W5:Y:S01]  /*7740*/  LDSM.16.M88.4 R184, [R212] ;  /* 0x00000000d4b8783b */ /* 0x000f620000000200 */
        /* <DEDUP_REMOVED lines=103> */
[----:B------:R-:W-:Y:S01]  /*7dc0*/  LDSM.16.M88.4 R184, [R198+0x6000] ;  /* 0x00600000c6b8783b */ /* 0x000fe20000000200 */
[C---:B-1----:R-:W-:Y:S08]  /*7dd0*/  HMMA.16816.F32.BF16 R4, R172.reuse, R176, R4 ;  /* 0x000000b0ac04723c */ /* 0x042ff00000041804 */
[C---:B------:R-:W-:Y:S01]  /*7de0*/  HMMA.16816.F32.BF16 R8, R172.reuse, R178, R8 ;  /* 0x000000b2ac08723c */ /* 0x040fe20000041808 */
[----:B------:R-:W1:Y:S07]  /*7df0*/  LDSM.16.M88.4 R176, [R204] ;  /* 0x00000000ccb0783b */ /* 0x000e6e0000000200 */
[C---:B------:R-:W-:Y:S08]  /*7e00*/  HMMA.16816.F32.BF16 R12, R172.reuse, R180, R12 ;  /* 0x000000b4ac0c723c */ /* 0x040ff0000004180c */
[C---:B------:R-:W-:Y:S01]  /*7e10*/  HMMA.16816.F32.BF16 R16, R172.reuse, R182, R16 ;  /* 0x000000b6ac10723c */ /* 0x040fe20000041810 */
[----:B------:R-:W5:Y:S07]  /*7e20*/  LDSM.16.M88.4 R180, [R202+0xc000] ;  /* 0x00c00000cab4783b */ /* 0x000f6e0000000200 */
[C---:B---3--:R-:W-:Y:S08]  /*7e30*/  HMMA.16816.F32.BF16 R20, R172.reuse, R136, R20 ;  /* 0x00000088ac14723c */ /* 0x048ff00000041814 */
[C---:B------:R-:W-:Y:S01]  /*7e40*/  HMMA.16816.F32.BF16 R24, R172.reuse, R138, R24 ;  /* 0x0000008aac18723c */ /* 0x040fe20000041818 */
[----:B------:R-:W3:Y:S07]  /*7e50*/  LDSM.16.M88.4 R136, [R198+0x6800] ;  /* 0x00680000c688783b */ /* 0x000eee0000000200 */
[C---:B-1----:R-:W-:Y:S08]  /*7e60*/  HMMA.16816.F32.BF16 R28, R172.reuse, R176, R28 ;  /* 0x000000b0ac1c723c */ /* 0x042ff0000004181c */
[----:B------:R-:W-:Y:S01]  /*7e70*/  HMMA.16816.F32.BF16 R32, R172, R178, R32 ;  /* 0x000000b2ac20723c */ /* 0x000fe20000041820 */
[----:B------:R-:W1:Y:S07]  /*7e80*/  LDSM.16.M88.4 R172, [R198+0x7000] ;  /* 0x00700000c6ac783b */ /* 0x000e6e0000000200 */
[C---:B-----5:R-:W-:Y:S01]  /*7e90*/  HMMA.16816.F32.BF16 R4, R180.reuse, R184, R4 ;  /* 0x000000b8b404723c */ /* 0x060fe20000041804 */
[----:B------:R-:W5:Y:S07]  /*7ea0*/  LDSM.16.M88.4 R176, [R198+0x7800] ;  /* 0x00780000c6b0783b */ /* 0x000f6e0000000200 */
[C---:B------:R-:W-:Y:S01]  /*7eb0*/  HMMA.16816.F32.BF16 R8, R180.reuse, R186, R8 ;  /* 0x000000bab408723c */ /* 0x040fe20000041808 */
[----:B------:R-:W-:Y:S07]  /*7ec0*/  LDSM.16.M88.4 R184, [R195+0x6000] ;  /* 0x00600000c3b8783b */ /* 0x000fee0000000200 */
[C---:B---3--:R-:W-:Y:S08]  /*7ed0*/  HMMA.16816.F32.BF16 R12, R180.reuse, R136, R12 ;  /* 0x00000088b40c723c */ /* 0x048ff0000004180c */
[C---:B------:R-:W-:Y:S01]  /*7ee0*/  HMMA.16816.F32.BF16 R16, R180.reuse, R138, R16 ;  /* 0x0000008ab410723c */ /* 0x040fe20000041810 */
[----:B------:R-:W3:Y:S07]  /*7ef0*/  LDSM.16.M88.4 R136, [R201+0xc000] ;  /* 0x00c00000c988783b */ /* 0x000eee0000000200 */
[C---:B-1----:R-:W-:Y:S08]  /*7f00*/  HMMA.16816.F32.BF16 R20, R180.reuse, R172, R20 ;  /* 0x000000acb414723c */ /* 0x042ff00000041814 */
[C---:B------:R-:W-:Y:S01]  /*7f10*/  HMMA.16816.F32.BF16 R24, R180.reuse, R174, R24 ;  /* 0x000000aeb418723c */ /* 0x040fe20000041818 */
[----:B------:R-:W1:Y:S07]  /*7f20*/  LDSM.16.M88.4 R172, [R195+0x6800] ;  /* 0x00680000c3ac783b */ /* 0x000e6e0000000200 */
[C---:B-----5:R-:W-:Y:S08]  /*7f30*/  HMMA.16816.F32.BF16 R28, R180.reuse, R176, R28 ;  /* 0x000000b0b41c723c */ /* 0x060ff0000004181c */
[----:B------:R-:W-:Y:S01]  /*7f40*/  HMMA.16816.F32.BF16 R32, R180, R178, R32 ;  /* 0x000000b2b420723c */ /* 0x000fe20000041820 */
[----:B------:R-:W-:Y:S07]  /*7f50*/  LDSM.16.M88.4 R176, [R195+0x7800] ;  /* 0x00780000c3b0783b */ /* 0x000fee0000000200 */
[C---:B---3--:R-:W-:Y:S01]  /*7f60*/  HMMA.16816.F32.BF16 R4, R136.reuse, R184, R4 ;  /* 0x000000b88804723c */ /* 0x048fe20000041804 */
[----:B------:R-:W2:Y:S07]  /*7f70*/  LDL R184, [R1+0x24] ;  /* 0x0000240001b87983 */ /* 0x000eae0000100800 */
[C---:B------:R-:W-:Y:S08]  /*7f80*/  HMMA.16816.F32.BF16 R8, R136.reuse, R186, R8 ;  /* 0x000000ba8808723c */ /* 0x040ff00000041808 */
[C---:B-1----:R-:W-:Y:S08]  /*7f90*/  HMMA.16816.F32.BF16 R12, R136.reuse, R172, R12 ;  /* 0x000000ac880c723c */ /* 0x042ff0000004180c */
[----:B------:R-:W-:Y:S01]  /*7fa0*/  FMUL.FTZ R0, R4, c[0x0][0x320] ;  /* 0x0000c80004007a20 */ /* 0x000fe20000410000 */
[C---:B------:R-:W-:Y:S03]  /*7fb0*/  HMMA.16816.F32.BF16 R16, R136.reuse, R174, R16 ;  /* 0x000000ae8810723c */ /* 0x040fe60000041810 */
[----:B------:R1:W3:Y:S04]  /*7fc0*/  MUFU.TANH R132, R0 ;  /* 0x0000000000847308 */ /* 0x0002e80000002400 */
[----:B------:R-:W-:Y:S02]  /*7fd0*/  FMUL.FTZ R2, R9, c[0x0][0x320] ;  /* 0x0000c80009027a20 */ /* 0x000fe40000410000 */
[----:B------:R-:W-:Y:S04]  /*7fe0*/  FMUL.FTZ R11, R11, c[0x0][0x320] ;  /* 0x0000c8000b0b7a20 */ /* 0x000fe80000410000 */
[----:B------:R5:W-:Y:S02]  /*7ff0*/  MUFU.TANH R221, R2 ;  /* 0x0000000200dd7308 */ /* 0x000be40000002400 */
[----:B------:R-:W-:Y:S08]  /*8000*/  FMUL.FTZ R12, R12, c[0x0][0x320] ;  /* 0x0000c8000c0c7a20 */ /* 0x000ff00000410000 */
[----:B------:R-:W-:Y:S01]  /*8010*/  MUFU.TANH R190, R11 ;  /* 0x0000000b00be7308 */ /* 0x000fe20000002400 */
[----:B-1----:R-:W-:Y:S09]  /*8020*/  FMUL.FTZ R0, R5, c[0x0][0x320] ;  /* 0x0000c80005007a20 */ /* 0x002ff20000410000 */
[----:B------:R1:W1:Y:S01]  /*8030*/  MUFU.TANH R135, R0 ;  /* 0x0000000000877308 */ /* 0x0002620000002400 */
[----:B-----5:R-:W-:Y:S01]  /*8040*/  FMUL.FTZ R2, R10, c[0x0][0x320] ;  /* 0x0000c8000a027a20 */ /* 0x020fe20000410000 */
[----:B------:R-:W-:Y:S08]  /*8050*/  @P6 MOV R10, c[0x0][0x1e0] ;  /* 0x00007800000a6a02 */ /* 0x000ff00000000f00 */
[----:B------:R-:W-:Y:S10]  /*8060*/  MUFU.TANH R191, R2 ;  /* 0x0000000200bf7308 */ /* 0x000ff40000002400 */
[----:B------:R-:W-:Y:S01]  /*8070*/  MUFU.TANH R189, R12 ;  /* 0x0000000c00bd7308 */ /* 0x000fe20000002400 */
[----:B-1----:R-:W-:Y:S09]  /*8080*/  FMUL.FTZ R0, R6, c[0x0][0x320] ;  /* 0x0000c80006007a20 */ /* 0x002ff20000410000 */
[----:B------:R1:W5:Y:S02]  /*8090*/  MUFU.TANH R225, R0 ;  /* 0x0000000000e17308 */ /* 0x0003640000002400 */
[----:B-1----:R-:W-:Y:S02]  /*80a0*/  FMUL.FTZ R0, R7, c[0x0][0x320] ;  /* 0x0000c80007007a20 */ /* 0x002fe40000410000 */
[----:B------:R-:W1:Y:S01]  /*80b0*/  LDSM.16.M88.4 R4, [R195+0x7000] ;  /* 0x00700000c304783b */ /* 0x000e620000000200 */
[----:B------:R-:W-:Y:S05]  /*80c0*/  DEPBAR.LE SB0, 0x0 ;  /* 0x000080000000791a */ /* 0x000fea0000000000 */
[----:B------:R3:W1:Y:S02]  /*80d0*/  MUFU.TANH R223, R0 ;  /* 0x0000000000df7308 */ /* 0x0006640000002400 */
[----:B------:R-:W-:Y:S01]  /*80e0*/  BAR.SYNC.DEFER_BLOCKING 0x0 ;  /* 0x0000000000007b1d */ /* 0x000fe20000010000 */
[----:B---3--:R-:W-:Y:S02]  /*80f0*/  FMUL.FTZ R0, R8, c[0x0][0x320] ;  /* 0x0000c80008007a20 */ /* 0x008fe40000410000 */
[----:B------:R-:W-:Y:S05]  /*8100*/  @P6 IMAD.WIDE.U32 R8, R220, c[0x0][0x1e0], RZ ;  /* 0x00007800dc086a25 */ /* 0x000fea00078e00ff */
[----:B------:R3:W2:Y:S01]  /*8110*/  MUFU.TANH R222, R0 ;  /* 0x0000000000de7308 */ /* 0x0006a20000002400 */
[----:B------:R-:W-:Y:S01]  /*8120*/  @P6 SHF.L.U32 R2, R8, 0x6, RZ ;  /* 0x0000000608026819 */ /* 0x000fe200000006ff */
[C---:B-1----:R-:W-:Y:S07]  /*8130*/  HMMA.16816.F32.BF16 R20, R136.reuse, R4, R20 ;  /* 0x000000048814723c */ /* 0x042fee0000041814 */
[----:B------:R-:W-:Y:S01]  /*8140*/  FMUL.FTZ R4, R13, c[0x0][0x320] ;  /* 0x0000c8000d047a20 */ /* 0x000fe20000410000 */
[C---:B------:R-:W-:Y:S01]  /*8150*/  HMMA.16816.F32.BF16 R24, R136.reuse, R6, R24 ;  /* 0x000000068818723c */ /* 0x040fe20000041818 */
[----:B------:R-:W-:Y:S02]  /*8160*/  MOV R13, 0xffffffc0 ;  /* 0xffffffc0000d7802 */ /* 0x000fe40000000f00 */
[----:B------:R-:W1:Y:S04]  /*8170*/  MUFU.TANH R188, R4 ;  /* 0x0000000400bc7308 */ /* 0x000e680000002400 */
[----:B------:R-:W-:Y:S01]  /*8180*/  FMUL.FTZ R7, R14, c[0x0][0x320] ;  /* 0x0000c8000e077a20 */ /* 0x000fe20000410000 */
[C---:B------:R-:W-:Y:S04]  /*8190*/  HMMA.16816.F32.BF16 R28, R136.reuse, R176, R28 ;  /* 0x000000b0881c723c */ /* 0x040fe8000004181c */
[----:B---3--:R-:W-:Y:S01]  /*81a0*/  @P6 SHF.R.S32.HI R0, RZ, 0x1f, R220 ;  /* 0x0000001fff006819 */ /* 0x008fe200000114dc */
[----:B------:R3:W1:Y:S03]  /*81b0*/  MUFU.TANH R187, R7 ;  /* 0x0000000700bb7308 */ /* 0x0006660000002400 */
[----:B------:R-:W-:Y:S04]  /*81c0*/  HMMA.16816.F32.BF16 R32, R136, R178, R32 ;  /* 0x000000b28820723c */ /* 0x000fe80000041820 */
[----:B------:R-:W-:Y:S04]  /*81d0*/  @P6 IMAD R0, R0, c[0x0][0x1e0], RZ ;  /* 0x0000780000006a24 */ /* 0x000fe800078e02ff */
[----:B------:R-:W-:Y:S05]  /*81e0*/  @P6 IMAD R0, R220, c[0x0][0x1e4], R0 ;  /* 0x00007900dc006a24 */ /* 0x000fea00078e0200 */
[----:B------:R-:W-:Y:S02]  /*81f0*/  @P6 IADD3 R0, R9, R0, RZ ;  /* 0x0000000009006210 */ /* 0x000fe40007ffe0ff */
[----:B------:R-:W-:Y:S02]  /*8200*/  @P6 LEA R9, P0, R10, R2, 0x5 ;  /* 0x000000020a096211 */ /* 0x000fe400078028ff */
[----:B------:R-:W-:Y:S02]  /*8210*/  @P6 SHF.L.U64.HI R0, R8, 0x6, R0 ;  /* 0x0000000608006819 */ /* 0x000fe40000010200 */
[----:B------:R-:W-:Y:S01]  /*8220*/  @P6 MOV R8, c[0x0][0x1e4] ;  /* 0x0000790000086a02 */ /* 0x000fe20000000f00 */
[----:B---3--:R-:W-:Y:S03]  /*8230*/  FMUL.FTZ R7, R16, c[0x0][0x320] ;  /* 0x0000c80010077a20 */ /* 0x008fe60000410000 */
[----:B------:R-:W-:Y:S02]  /*8240*/  @P6 LEA.HI.X R8, R10, R0, R8, 0x5, P0 ;  /* 0x000000000a086211 */ /* 0x000fe400000f2c08 */
[----:B------:R-:W-:Y:S04]  /*8250*/  @P6 IADD3 R10, P0, R2, R248, RZ ;  /* 0x000000f8020a6210 */ /* 0x000fe80007f1e0ff */
[-C--:B------:R-:W-:Y:S02]  /*8260*/  @P6 IADD3.X R11, R0, R252.reuse, RZ, P0, !PT ;  /* 0x000000fc000b6210 */ /* 0x080fe400007fe4ff */
[C---:B------:R-:W-:Y:S04]  /*8270*/  @P6 LEA R182, P0, R10.reuse, c[0x0][0x1c8], 0x1 ;  /* 0x000072000ab66a11 */ /* 0x040fe800078008ff */
[----:B------:R-:W-:Y:S02]  /*8280*/  @P6 LEA.HI.X R183, R10, c[0x0][0x1cc], R11, 0x1, P0 ;  /* 0x000073000ab76a11 */ /* 0x000fe400000f0c0b */
[----:B------:R-:W-:Y:S03]  /*8290*/  @P6 IADD3 R10, P0, R248, 0x40, RZ ;  /* 0x00000040f80a6810 */ /* 0x000fe60007f1e0ff */
[----:B------:R-:W-:Y:S01]  /*82a0*/  @!PT LDS RZ, [RZ] ;  /* 0x00000000fffff984 */ /* 0x000fe20000000800 */
[----:B------:R-:W-:Y:S01]  /*82b0*/  @!PT LDS RZ, [RZ] ;  /* 0x00000000fffff984 */ /* 0x000fe20000000800 */
[----:B------:R-:W-:Y:S01]  /*82c0*/  @!PT LDS RZ, [RZ] ;  /* 0x00000000fffff984 */ /* 0x000fe20000000800 */
[----:B------:R3:W-:Y:S01]  /*82d0*/  @P6 LDGSTS.E.BYPASS.LTC128B.128 [R219+0x8100], [R182.64], !P5 ;  /* 0x08100000b6db6fae */ /* 0x0007e2000e901d46 */
[----:B------:R-:W-:Y:S02]  /*82e0*/  @P6 IADD3.X R11, RZ, R252, RZ, P0, !PT ;  /* 0x000000fcff0b6210 */ /* 0x000fe400007fe4ff */
[----:B------:R-:W-:Y:S04]  /*82f0*/  @P6 IADD3 R5, P0, R2, R10, RZ ;  /* 0x0000000a02056210 */ /* 0x000fe80007f1e0ff */
[----:B------:R-:W-:Y:S02]  /*8300*/  @P6 IADD3.X R6, R0, R11, RZ, P0, !PT ;  /* 0x0000000b00066210 */ /* 0x000fe400007fe4ff */
[C---:B------:R-:W-:Y:S04]  /*8310*/  @P6 LEA R180, P0, R5.reuse, c[0x0][0x1c8], 0x1 ;  /* 0x0000720005b46a11 */ /* 0x040fe800078008ff */
[----:B------:R-:W-:Y:S01]  /*8320*/  @P6 LEA.HI.X R181, R5, c[0x0][0x1cc], R6, 0x1, P0 ;  /* 0x0000730005b56a11 */ /* 0x000fe200000f0c06 */
[----:B------:R-:W-:Y:S01]  /*8330*/  FMUL.FTZ R6, R15, c[0x0][0x320] ;  /* 0x0000c8000f067a20 */ /* 0x000fe20000410000 */
[----:B------:R-:W-:Y:S03]  /*8340*/  @P6 IADD3 R172, P0, R248, 0x80, RZ ;  /* 0x00000080f8ac6810 */ /* 0x000fe60007f1e0ff */
[----:B------:R1:W1:Y:S01]  /*8350*/  MUFU.TANH R186, R6 ;  /* 0x0000000600ba7308 */ /* 0x0002620000002400 */
[----:B------:R1:W-:Y:S01]  /*8360*/  @P6 LDGSTS.E.BYPASS.LTC128B.128 [R219+0xa100], [R180.64], !P4 ;  /* 0x0a100000b4db6fae */ /* 0x0003e2000e101d46 */
[----:B--2---:R-:W-:Y:S08]  /*8370*/  IADD3 R4, R133, R184, RZ ;  /* 0x000000b885047210 */ /* 0x004ff00007ffe0ff */
[----:B------:R2:W2:Y:S01]  /*8380*/  MUFU.TANH R184, R7 ;  /* 0x0000000700b87308 */ /* 0x0004a20000002400 */
[----:B------:R-:W-:Y:S01]  /*8390*/  @P6 IADD3.X R133, RZ, R252, RZ, P0, !PT ;  /* 0x000000fcff856210 */ /* 0x000fe200007fe4ff */
[----:B------:R-:W-:Y:S05]  /*83a0*/  @P1 IMAD.HI.U32 R5, R4, c[0x0][0x2c8], RZ ;  /* 0x0000b20004051a27 */ /* 0x000fea00078e00ff */
[----:B------:R-:W-:Y:S02]  /*83b0*/  @P1 SHF.R.U32.HI R4, RZ, c[0x0][0x2cc], R5 ;  /* 0x0000b300ff041a19 */ /* 0x000fe40000011605 */
[----:B------:R-:W-:Y:S03]  /*83c0*/  @P6 IADD3 R5, P0, R2, R172, RZ ;  /* 0x000000ac02056210 */ /* 0x000fe60007f1e0ff */
[----:B------:R-:W3:Y:S01]  /*83d0*/  SHFL.IDX PT, R12, R4, RZ, 0x1c1f ;  /* 0x001c1fff040c7589 */ /* 0x000ee200000e0000 */
[----:B-1----:R-:W-:Y:S02]  /*83e0*/  @P6 IADD3.X R6, R0, R133, RZ, P0, !PT ;  /* 0x0000008500066210 */ /* 0x002fe400007fe4ff */
[C---:B------:R-:W-:Y:S04]  /*83f0*/  @P6 LEA R174, P0, R5.reuse, c[0x0][0x1c8], 0x1 ;  /* 0x0000720005ae6a11 */ /* 0x040fe800078008ff */
[----:B------:R-:W-:Y:S01]  /*8400*/  @P6 LEA.HI.X R175, R5, c[0x0][0x1cc], R6, 0x1, P0 ;  /* 0x0000730005af6a11 */ /* 0x000fe200000f0c06 */
[----:B------:R-:W-:Y:S01]  /*8410*/  IMAD R5, R224, R13, 0x1 ;  /* 0x00000001e0057424 */ /* 0x000fe200078e020d */
[----:B------:R4:W1:Y:S01]  /*8420*/  SHFL.IDX PT, R6, R4, 0x1, 0x1c1f ;  /* 0x003c1f0004067f89 */ /* 0x00086200000e0000 */
[----:B------:R-:W-:Y:S01]  /*8430*/  @P6 IADD3 R14, P0, R248, 0xc0, RZ ;  /* 0x000000c0f80e6810 */ /* 0x000fe20007f1e0ff */
[----:B--2---:R-:W-:Y:S04]  /*8440*/  FMUL.FTZ R7, R17, c[0x0][0x320] ;  /* 0x0000c80011077a20 */ /* 0x004fe80000410000 */
[----:B------:R2:W1:Y:S02]  /*8450*/  MUFU.TANH R185, R7 ;  /* 0x0000000700b97308 */ /* 0x0004640000002400 */
[----:B------:R1:W-:Y:S01]  /*8460*/  @P6 LDGSTS.E.BYPASS.LTC128B.128 [R219+0xc100], [R174.64], !P3 ;  /* 0x0c100000aedb6fae */ /* 0x0003e2000d901d46 */
[----:B----4-:R-:W-:Y:S04]  /*8470*/  IADD3 R4, R227, R5, -R228 ;  /* 0x00000005e3047210 */ /* 0x010fe80007ffe8e4 */
[----:B------:R-:W-:Y:S02]  /*8480*/  IADD3 R4, R4, -R226, RZ ;  /* 0x800000e204047210 */ /* 0x000fe40007ffe0ff */
[----:B--2---:R-:W-:Y:S02]  /*8490*/  @P6 IADD3.X R7, RZ, R252, RZ, P0, !PT ;  /* 0x000000fcff076210 */ /* 0x004fe400007fe4ff */
[----:B------:R-:W-:Y:S01]  /*84a0*/  @P6 IADD3 R5, P0, R2, R14, RZ ;  /* 0x0000000e02056210 */ /* 0x000fe20007f1e0ff */
[----:B------:R-:W-:Y:S01]  /*84b0*/  FMUL.FTZ R2, R18, c[0x0][0x320] ;  /* 0x0000c80012027a20 */ /* 0x000fe20000410000 */
[----:B-1----:R-:W2:Y:S02]  /*84c0*/  LDL.LU R175, [R1+0x8] ;  /* 0x0000080001af7983 */ /* 0x002ea40000300800 */
[----:B------:R-:W-:Y:S01]  /*84d0*/  @P6 IADD3.X R0, R0, R7, RZ, P0, !PT ;  /* 0x0000000700006210 */ /* 0x000fe200007fe4ff */
[----:B------:R3:W1:Y:S01]  /*84e0*/  MUFU.TANH R173, R2 ;  /* 0x0000000200ad7308 */ /* 0x0006620000002400 */
[C---:B------:R-:W-:Y:S04]  /*84f0*/  @P6 LEA R136, P0, R5.reuse, c[0x0][0x1c8], 0x1 ;  /* 0x0000720005886a11 */ /* 0x040fe800078008ff */
[----:B------:R-:W-:Y:S01]  /*8500*/  @P6 LEA.HI.X R137, R5, c[0x0][0x1cc], R0, 0x1, P0 ;  /* 0x0000730005896a11 */ /* 0x000fe200000f0c00 */
[----:B------:R-:W-:Y:S02]  /*8510*/  FMUL.FTZ R0, R19, c[0x0][0x320] ;  /* 0x0000c80013007a20 */ /* 0x000fe40000410000 */
[----:B------:R-:W-:Y:S02]  /*8520*/  FMUL.FTZ R5, R29, c[0x0][0x320] ;  /* 0x0000c8001d057a20 */ /* 0x000fe40000410000 */
[----:B------:R4:W1:Y:S01]  /*8530*/  MUFU.TANH R139, R0 ;  /* 0x00000000008b7308 */ /* 0x0008620000002400 */
[----:B------:R1:W-:Y:S01]  /*8540*/  @P6 LDGSTS.E.BYPASS.LTC128B.128 [R219+0xe100], [R136.64], !P2 ;  /* 0x0e10000088db6fae */ /* 0x0003e2000d101d46 */
[----:B---3--:R-:W-:Y:S04]  /*8550*/  IADD3 R2, R4, R12, RZ ;  /* 0x0000000c04027210 */ /* 0x008fe80007ffe0ff */
[----:B------:R-:W-:Y:S04]  /*8560*/  ISETP.GT.AND P0, PT, R2, RZ, PT ;  /* 0x000000ff0200720c */ /* 0x000fe80003f04270 */
[----:B------:R-:W-:Y:S02]  /*8570*/  FSEL R132, R132, -INF , P0 ;  /* 0xff80000084847808 */ /* 0x000fe40000000000 */
[----:B------:R-:W-:Y:S02]  /*8580*/  ISETP.GT.AND P0, PT, R2, 0x1, PT ;  /* 0x000000010200780c */ /* 0x000fe40003f04270 */
[----:B----4-:R-:W-:Y:S01]  /*8590*/  IADD3 R0, R4, R6, RZ ;  /* 0x0000000604007210 */ /* 0x010fe20007ffe0ff */
[----:B------:R-:W-:Y:S01]  /*85a0*/  FMUL.FTZ R4, R20, c[0x0][0x320] ;  /* 0x0000c80014047a20 */ /* 0x000fe20000410000 */
[----:B------:R-:W-:Y:S02]  /*85b0*/  FSEL R19, R135, -INF , P0 ;  /* 0xff80000087137808 */ /* 0x000fe40000000000 */
[C---:B------:R-:W-:Y:S01]  /*85c0*/  ISETP.GT.AND P0, PT, R0.reuse, RZ, PT ;  /* 0x000000ff0000720c */ /* 0x040fe20003f04270 */
[----:B------:R3:W4:Y:S03]  /*85d0*/  MUFU.TANH R135, R4 ;  /* 0x0000000400877308 */ /* 0x0007260000002400 */
[----:B-----5:R-:W-:Y:S02]  /*85e0*/  FSEL R138, R225, -INF , P0 ;  /* 0xff800000e18a7808 */ /* 0x020fe40000000000 */
[----:B------:R-:W-:Y:S04]  /*85f0*/  ISETP.GT.AND P0, PT, R0, 0x1, PT ;  /* 0x000000010000780c */ /* 0x000fe80003f04270 */
[----:B------:R-:W-:Y:S02]  /*8600*/  FSEL R20, R223, -INF , P0 ;  /* 0xff800000df147808 */ /* 0x000fe40000000000 */
[----:B------:R-:W-:Y:S04]  /*8610*/  ISETP.GT.AND P0, PT, R2, 0x8, PT ;  /* 0x000000080200780c */ /* 0x000fe80003f04270 */
[----:B------:R-:W-:Y:S02]  /*8620*/  FSEL R15, R222, -INF , P0 ;  /* 0xff800000de0f7808 */ /* 0x000fe40000000000 */
[----:B------:R-:W-:Y:S04]  /*8630*/  ISETP.GT.AND P0, PT, R2, 0x9, PT ;  /* 0x000000090200780c */ /* 0x000fe80003f04270 */
[----:B------:R-:W-:Y:S02]  /*8640*/  FSEL R18, R221, -INF , P0 ;  /* 0xff800000dd127808 */ /* 0x000fe40000000000 */
[C---:B------:R-:W-:Y:S01]  /*8650*/  ISETP.GT.AND P0, PT, R0.reuse, 0x8, PT ;  /* 0x000000080000780c */ /* 0x040fe20003f04270 */
[----:B---3--:R-:W-:Y:S03]  /*8660*/  FMUL.FTZ R4, R21, c[0x0][0x320] ;  /* 0x0000c80015047a20 */ /* 0x008fe60000410000 */
[----:B------:R-:W-:Y:S01]  /*8670*/  FSEL R17, R191, -INF , P0 ;  /* 0xff800000bf117808 */ /* 0x000fe20000000000 */
[----:B------:R3:W5:Y:S01]  /*8680*/  MUFU.TANH R13, R4 ;  /* 0x00000004000d7308 */ /* 0x0007620000002400 */
[----:B------:R-:W-:Y:S04]  /*8690*/  ISETP.GT.AND P0, PT, R0, 0x9, PT ;  /* 0x000000090000780c */ /* 0x000fe80003f04270 */
[----:B------:R-:W-:Y:S02]  /*86a0*/  FSEL R16, R190, -INF , P0 ;  /* 0xff800000be107808 */ /* 0x000fe40000000000 */
[C---:B------:R-:W-:Y:S04]  /*86b0*/  ISETP.GT.AND P0, PT, R2.reuse, 0x10, PT ;  /* 0x000000100200780c */ /* 0x040fe80003f04270 */
[----:B------:R-:W-:Y:S02]  /*86c0*/  FSEL R176, R189, -INF , P0 ;  /* 0xff800000bdb07808 */ /* 0x000fe40000000000 */
[----:B------:R-:W-:Y:S04]  /*86d0*/  ISETP.GT.AND P0, PT, R2, 0x11, PT ;  /* 0x000000110200780c */ /* 0x000fe80003f04270 */
[----:B------:R-:W-:Y:S02]  /*86e0*/  FSEL R177, R188, -INF , P0 ;  /* 0xff800000bcb17808 */ /* 0x000fe40000000000 */
[----:B------:R-:W-:Y:S04]  /*86f0*/  ISETP.GT.AND P0, PT, R0, 0x10, PT ;  /* 0x000000100000780c */ /* 0x000fe80003f04270 */
[----:B------:R-:W-:Y:S01]  /*8700*/  FSEL R178, R187, -INF , P0 ;  /* 0xff800000bbb27808 */ /* 0x000fe20000000000 */
[----:B---3--:R-:W-:Y:S01]  /*8710*/  FMUL.FTZ R4, R22, c[0x0][0x320] ;  /* 0x0000c80016047a20 */ /* 0x008fe20000410000 */
[----:B------:R-:W-:Y:S03]  /*8720*/  ISETP.GT.AND P0, PT, R0, 0x11, PT ;  /* 0x000000110000780c */ /* 0x000fe60003f04270 */
[----:B------:R3:W3:Y:S01]  /*8730*/  MUFU.TANH R12, R4 ;  /* 0x00000004000c7308 */ /* 0x0006e20000002400 */
[----:B------:R-:W-:Y:S02]  /*8740*/  FSEL R179, R186, -INF , P0 ;  /* 0xff800000bab37808 */ /* 0x000fe40000000000 */
[----:B------:R-:W-:Y:S04]  /*8750*/  ISETP.GT.AND P0, PT, R2, 0x18, PT ;  /* 0x000000180200780c */ /* 0x000fe80003f04270 */
[----:B------:R-:W-:Y:S02]  /*8760*/  FSEL R184, R184, -INF , P0 ;  /* 0xff800000b8b87808 */ /* 0x000fe40000000000 */
[----:B------:R-:W-:Y:S04]  /*8770*/  ISETP.GT.AND P0, PT, R2, 0x19, PT ;  /* 0x000000190200780c */ /* 0x000fe80003f04270 */
[----:B------:R-:W-:Y:S02]  /*8780*/  FSEL R185, R185, -INF , P0 ;  /* 0xff800000b9b97808 */ /* 0x000fe40000000000 */
[C---:B------:R-:W-:Y:S04]  /*8790*/  ISETP.GT.AND P0, PT, R0.reuse, 0x18, PT ;  /* 0x000000180000780c */ /* 0x040fe80003f04270 */
[----:B-1----:R-:W-:Y:S02]  /*87a0*/  FSEL R186, R173, -INF , P0 ;  /* 0xff800000adba7808 */ /* 0x002fe40000000000 */
[----:B------:R-:W-:Y:S01]  /*87b0*/  ISETP.GT.AND P0, PT, R0, 0x19, PT ;  /* 0x000000190000780c */ /* 0x000fe20003f04270 */
[----:B---3--:R-:W-:Y:S03]  /*87c0*/  FMUL.FTZ R4, R23, c[0x0][0x320] ;  /* 0x0000c80017047a20 */ /* 0x008fe60000410000 */
[----:B------:R-:W-:Y:S01]  /*87d0*/  FSEL R187, R139, -INF , P0 ;  /* 0xff8000008bbb7808 */ /* 0x000fe20000000000 */
[----:B------:R1:W-:Y:S01]  /*87e0*/  MUFU.TANH R23, R5 ;  /* 0x0000000500177308 */ /* 0x0003e20000002400 */
[C---:B------:R-:W-:Y:S04]  /*87f0*/  ISETP.GT.AND P0, PT, R2.reuse, 0x20, PT ;  /* 0x000000200200780c */ /* 0x040fe80003f04270 */
[----:B----4-:R-:W-:Y:S02]  /*8800*/  FSEL R190, R135, -INF , P0 ;  /* 0xff80000087be7808 */ /* 0x010fe40000000000 */
[----:B------:R-:W-:Y:S03]  /*8810*/  ISETP.GT.AND P0, PT, R2, 0x21, PT ;  /* 0x000000210200780c */ /* 0x000fe60003f04270 */
[----:B------:R3:W4:Y:S01]  /*8820*/  MUFU.TANH R6, R4 ;  /* 0x0000000400067308 */ /* 0x0007220000002400 */
[----:B-----5:R-:W-:Y:S02]  /*8830*/  FSEL R191, R13, -INF , P0 ;  /* 0xff8000000dbf7808 */ /* 0x020fe40000000000 */
[----:B------:R-:W-:Y:S04]  /*8840*/  ISETP.GT.AND P0, PT, R0, 0x20, PT ;  /* 0x000000200000780c */ /* 0x000fe80003f04270 */
[----:B------:R-:W-:Y:S02]  /*8850*/  FSEL R223, R12, -INF , P0 ;  /* 0xff8000000cdf7808 */ /* 0x000fe40000000000 */
[----:B------:R-:W-:Y:S01]  /*8860*/  ISETP.GT.AND P0, PT, R0, 0x21, PT ;  /* 0x000000210000780c */ /* 0x000fe20003f04270 */
[----:B-1----:R-:W-:Y:S04]  /*8870*/  FMUL.FTZ R5, R32, c[0x0][0x320] ;  /* 0x0000c80020057a20 */ /* 0x002fe80000410000 */
[----:B------:R1:W-:Y:S01]  /*8880*/  MUFU.TANH R13, R5 ;  /* 0x00000005000d7308 */ /* 0x0003e20000002400 */
[----:B---3--:R-:W-:Y:S01]  /*8890*/  FMUL.FTZ R4, R24, c[0x0][0x320] ;  /* 0x0000c80018047a20 */ /* 0x008fe20000410000 */
[----:B----4-:R-:W-:Y:S01]  /*88a0*/  FSEL R222, R6, -INF , P0 ;  /* 0xff80000006de7808 */ /* 0x010fe20000000000 */
[----:B------:R-:W-:Y:S01]  /*88b0*/  FMUL.FTZ R6, R30, c[0x0][0x320] ;  /* 0x0000c8001e067a20 */ /* 0x000fe20000410000 */
[----:B------:R-:W-:Y:S06]  /*88c0*/  ISETP.GT.AND P0, PT, R2, 0x28, PT ;  /* 0x000000280200780c */ /* 0x000fec0003f04270 */
[----:B------:R3:W4:Y:S01]  /*88d0*/  MUFU.TANH R22, R4 ;  /* 0x0000000400167308 */ /* 0x0007220000002400 */
[----:B-1----:R-:W-:Y:S09]  /*88e0*/  FMUL.FTZ R5, R33, c[0x0][0x320] ;  /* 0x0000c80021057a20 */ /* 0x002ff20000410000 */
[----:B------:R1:W-:Y:S01]  /*88f0*/  MUFU.TANH R12, R5 ;  /* 0x00000005000c7308 */ /* 0x0003e20000002400 */
[----:B---3--:R-:W-:Y:S01]  /*8900*/  FMUL.FTZ R4, R25, c[0x0][0x320] ;  /* 0x0000c80019047a20 */ /* 0x008fe20000410000 */
[----:B----4-:R-:W-:Y:S02]  /*8910*/  FSEL R225, R22, -INF , P0 ;  /* 0xff80000016e17808 */ /* 0x010fe40000000000 */
[----:B------:R-:W-:Y:S06]  /*8920*/  ISETP.GT.AND P0, PT, R2, 0x29, PT ;  /* 0x000000290200780c */ /* 0x000fec0003f04270 */
[----:B------:R3:W4:Y:S10]  /*8930*/  MUFU.TANH R24, R4 ;  /* 0x0000000400187308 */ /* 0x0007340000002400 */
[----:B------:R5:W-:Y:S01]  /*8940*/  MUFU.TANH R22, R6 ;  /* 0x0000000600167308 */ /* 0x000be20000002400 */
[----:B-1----:R-:W-:Y:S04]  /*8950*/  FMNMX.FTZ R5, R138, R134, !PT ;  /* 0x000000868a057209 */ /* 0x002fe80007810000 */
[----:B------:R-:W-:Y:S04]  /*8960*/  FMNMX.FTZ R5, R20, R5, !PT ;  /* 0x0000000514057209 */ /* 0x000fe80007810000 */
[----:B------:R-:W-:Y:S01]  /*8970*/  FMNMX.FTZ R5, R17, R5, !PT ;  /* 0x0000000511057209 */ /* 0x000fe20007810000 */
[----:B---3--:R-:W-:Y:S01]  /*8980*/  FMUL.FTZ R4, R26, c[0x0][0x320] ;  /* 0x0000c8001a047a20 */ /* 0x008fe20000410000 */
[----:B----4-:R-:W-:Y:S02]  /*8990*/  FSEL R226, R24, -INF , P0 ;  /* 0xff80000018e27808 */ /* 0x010fe40000000000 */
[----:B------:R-:W-:Y:S01]  /*89a0*/  ISETP.GT.AND P0, PT, R2, 0x30, PT ;  /* 0x000000300200780c */ /* 0x000fe20003f04270 */
[----:B------:R1:W-:Y:S01]  /*89b0*/  MUFU.TANH R26, R4 ;  /* 0x00000004001a7308 */ /* 0x0003e20000002400 */
[----:B------:R-:W-:Y:S04]  /*89c0*/  FMNMX.FTZ R5, R16, R5, !PT ;  /* 0x0000000510057209 */ /* 0x000fe80007810000 */
[----:B------:R-:W-:Y:S01]  /*89d0*/  FMNMX.FTZ R5, R178, R5, !PT ;  /* 0x00000005b2057209 */ /* 0x000fe20007810000 */
[----:B-----5:R-:W-:Y:S03]  /*89e0*/  FMUL.FTZ R6, R31, c[0x0][0x320] ;  /* 0x0000c8001f067a20 */ /* 0x020fe60000410000 */
[----:B------:R-:W-:Y:S04]  /*89f0*/  FMNMX.FTZ R5, R179, R5, !PT ;  /* 0x00000005b3057209 */ /* 0x000fe80007810000 */
[----:B------:R-:W-:Y:S04]  /*8a00*/  FMNMX.FTZ R5, R186, R5, !PT ;  /* 0x00000005ba057209 */ /* 0x000fe80007810000 */
[----:B------:R-:W-:Y:S01]  /*8a10*/  FMNMX.FTZ R5, R187, R5, !PT ;  /* 0x00000005bb057209 */ /* 0x000fe20007810000 */
[----:B-1----:R-:W-:Y:S04]  /*8a20*/  FMUL.FTZ R4, R27, c[0x0][0x320] ;  /* 0x0000c8001b047a20 */ /* 0x002fe80000410000 */
[----:B------:R1:W-:Y:S02]  /*8a30*/  MUFU.TANH R25, R4 ;  /* 0x0000000400197308 */ /* 0x0003e40000002400 */
[----:B-1----:R-:W-:Y:S08]  /*8a40*/  FMUL.FTZ R4, R28, c[0x0][0x320] ;  /* 0x0000c8001c047a20 */ /* 0x002ff00000410000 */
[----:B------:R-:W1:Y:S02]  /*8a50*/  MUFU.TANH R21, R4 ;  /* 0x0000000400157308 */ /* 0x000e640000002400 */
[----:B-1----:R-:W-:Y:S08]  /*8a60*/  FSEL R232, R21, -INF , P0 ;  /* 0xff80000015e87808 */ /* 0x002ff00000000000 */
[----:B------:R1:W3:Y:S01]  /*8a70*/  MUFU.TANH R21, R6 ;  /* 0x0000000600157308 */ /* 0x0002e20000002400 */
[----:B------:R-:W-:Y:S02]  /*8a80*/  FMNMX.FTZ R4, R132, R3, !PT ;  /* 0x0000000384047209 */ /* 0x000fe40007810000 */
[C---:B------:R-:W-:Y:S02]  /*8a90*/  ISETP.GT.AND P0, PT, R2.reuse, 0x31, PT ;  /* 0x000000310200780c */ /* 0x040fe40003f04270 */
[----:B------:R-:W-:Y:S02]  /*8aa0*/  FMNMX.FTZ R4, R19, R4, !PT ;  /* 0x0000000413047209 */ /* 0x000fe40007810000 */
[----:B------:R-:W-:Y:S02]  /*8ab0*/  FSEL R230, R23, -INF , P0 ;  /* 0xff80000017e67808 */ /* 0x000fe40000000000 */
[----:B------:R-:W-:Y:S02]  /*8ac0*/  ISETP.GT.AND P0, PT, R2, 0x38, PT ;  /* 0x000000380200780c */ /* 0x000fe40003f04270 */
[----:B------:R-:W-:Y:S02]  /*8ad0*/  FMNMX.FTZ R4, R15, R4, !PT ;  /* 0x000000040f047209 */ /* 0x000fe40007810000 */
[----:B------:R-:W-:Y:S02]  /*8ae0*/  FSEL R229, R13, -INF , P0 ;  /* 0xff8000000de57808 */ /* 0x000fe40000000000 */
[----:B------:R-:W-:Y:S02]  /*8af0*/  FMNMX.FTZ R4, R18, R4, !PT ;  /* 0x0000000412047209 */ /* 0x000fe40007810000 */
[----:B------:R-:W-:Y:S02]  /*8b00*/  ISETP.GT.AND P0, PT, R2, 0x39, PT ;  /* 0x000000390200780c */ /* 0x000fe40003f04270 */
[----:B------:R-:W-:Y:S02]  /*8b10*/  FMNMX.FTZ R4, R176, R4, !PT ;  /* 0x00000004b0047209 */ /* 0x000fe40007810000 */
[----:B------:R-:W-:Y:S02]  /*8b20*/  FSEL R228, R12, -INF , P0 ;  /* 0xff8000000ce47808 */ /* 0x000fe40000000000 */
[----:B------:R-:W-:Y:S01]  /*8b30*/  FMNMX.FTZ R4, R177, R4, !PT ;  /* 0x00000004b1047209 */ /* 0x000fe20007810000 */
[----:B-1----:R-:W-:Y:S01]  /*8b40*/  FMUL.FTZ R6, R34, c[0x0][0x320] ;  /* 0x0000c80022067a20 */ /* 0x002fe20000410000 */
[----:B------:R-:W-:Y:S02]  /*8b50*/  ISETP.GT.AND P0, PT, R0, 0x28, PT ;  /* 0x000000280000780c */ /* 0x000fe40003f04270 */
[----:B------:R-:W-:Y:S01]  /*8b60*/  FMNMX.FTZ R4, R184, R4, !PT ;  /* 0x00000004b8047209 */ /* 0x000fe20007810000 */
[----:B------:R1:W4:Y:S01]  /*8b70*/  MUFU.TANH R13, R6 ;  /* 0x00000006000d7308 */ /* 0x0003220000002400 */
        /* <DEDUP_REMOVED lines=11> */
[----:B------:R-:W-:Y:S01]  /*8c30*/  FMNMX.FTZ R2, R232, R4, !PT ;  /* 0x00000004e8027209 */ /* 0x000fe20007810000 */
[----:B-1----:R-:W-:Y:S01]  /*8c40*/  FMUL.FTZ R6, R35, c[0x0][0x320] ;  /* 0x0000c80023067a20 */ /* 0x002fe20000410000 */
[----:B---3--:R-:W-:Y:S02]  /*8c50*/  FSEL R242, R21, -INF , P0 ;  /* 0xff80000015f27808 */ /* 0x008fe40000000000 */
[----:B------:R-:W-:Y:S01]  /*8c60*/  FMNMX.FTZ R2, R230, R2, !PT ;  /* 0x00000002e6027209 */ /* 0x000fe20007810000 */
[----:B------:R1:W3:Y:S01]  /*8c70*/  MUFU.TANH R12, R6 ;  /* 0x00000006000c7308 */ /* 0x0002e20000002400 */
[----:B------:R-:W-:Y:S02]  /*8c80*/  ISETP.GT.AND P0, PT, R0, 0x38, PT ;  /* 0x000000380000780c */ /* 0x000fe40003f04270 */
[----:B------:R-:W-:Y:S02]  /*8c90*/  FMNMX.FTZ R2, R229, R2, !PT ;  /* 0x00000002e5027209 */ /* 0x000fe40007810000 */
[----:B----4-:R-:W-:Y:S02]  /*8ca0*/  FSEL R246, R13, -INF , P0 ;  /* 0xff8000000df67808 */ /* 0x010fe40000000000 */
[----:B------:R-:W-:Y:S02]  /*8cb0*/  FMNMX.FTZ R4, R228, R2, !PT ;  /* 0x00000002e4047209 */ /* 0x000fe40007810000 */
[----:B------:R-:W-:Y:S02]  /*8cc0*/  FMNMX.FTZ R2, R223, R5, !PT ;  /* 0x00000005df027209 */ /* 0x000fe40007810000 */
[----:B------:R-:W-:Y:S02]  /*8cd0*/  ISETP.GT.AND P0, PT, R0, 0x39, PT ;  /* 0x000000390000780c */ /* 0x000fe40003f04270 */
[----:B------:R-:W-:Y:S04]  /*8ce0*/  FMNMX.FTZ R2, R222, R2, !PT ;  /* 0x00000002de027209 */ /* 0x000fe80007810000 */
[----:B------:R-:W-:Y:S04]  /*8cf0*/  FMNMX.FTZ R2, R189, R2, !PT ;  /* 0x00000002bd027209 */ /* 0x000fe80007810000 */
[----:B------:R-:W-:Y:S01]  /*8d00*/  FMNMX.FTZ R2, R221, R2, !PT ;  /* 0x00000002dd027209 */ /* 0x000fe20007810000 */
[----:B-1----:R-:W1:Y:S03]  /*8d10*/  SHFL.BFLY PT, R6, R4, 0x2, 0x1f ;  /* 0x0c401f0004067f89 */ /* 0x002e6600000e0000 */
[----:B------:R-:W-:Y:S02]  /*8d20*/  FMNMX.FTZ R2, R239, R2, !PT ;  /* 0x00000002ef027209 */ /* 0x000fe40007810000 */
[----:B---3--:R-:W-:Y:S02]  /*8d30*/  FSEL R135, R12, -INF , P0 ;  /* 0xff8000000c877808 */ /* 0x008fe40000000000 */
[----:B------:R-:W-:Y:S02]  /*8d40*/  FMNMX.FTZ R0, R242, R2, !PT ;  /* 0x00000002f2007209 */ /* 0x000fe40007810000 */
[----:B------:R-:W-:Y:S02]  /*8d50*/  @P6 IADD3 R2, P0, R9, R248, RZ ;  /* 0x000000f809026210 */ /* 0x000fe40007f1e0ff */
[----:B------:R-:W-:Y:S04]  /*8d60*/  FMNMX.FTZ R0, R246, R0, !PT ;  /* 0x00000000f6007209 */ /* 0x000fe80007810000 */
[----:B------:R-:W-:Y:S02]  /*8d70*/  FMNMX.FTZ R0, R135, R0, !PT ;  /* 0x0000000087007209 */ /* 0x000fe40007810000 */
[----:B-1----:R-:W-:Y:S02]  /*8d80*/  FMNMX.FTZ R6, R4, R6, !PT ;  /* 0x0000000604067209 */ /* 0x002fe40007810000 */
[----:B------:R-:W-:Y:S02]  /*8d90*/  @P6 IADD3.X R4, R8, R252, RZ, P0, !PT ;  /* 0x000000fc08046210 */ /* 0x000fe400007fe4ff */
[C---:B------:R-:W-:Y:S01]  /*8da0*/  @P6 LEA R12, P0, R2.reuse, c[0x0][0x1c8], 0x1 ;  /* 0x00007200020c6a11 */ /* 0x040fe200078008ff */
[----:B------:R-:W1:Y:S03]  /*8db0*/  SHFL.BFLY PT, R22, R6, 0x1, 0x1f ;  /* 0x0c201f0006167f89 */ /* 0x000e6600000e0000 */
[----:B------:R-:W-:Y:S02]  /*8dc0*/  @P6 LEA.HI.X R13, R2, c[0x0][0x1cc], R4, 0x1, P0 ;  /* 0x00007300020d6a11 */ /* 0x000fe400000f0c04 */
[C---:B------:R-:W-:Y:S03]  /*8dd0*/  @P6 IADD3 R4, P0, R9.reuse, R10, RZ ;  /* 0x0000000a09046210 */ /* 0x040fe60007f1e0ff */
[----:B------:R-:W3:Y:S01]  /*8de0*/  SHFL.BFLY PT, R2, R0, 0x2, 0x1f ;  /* 0x0c401f0000027f89 */ /* 0x000ee200000e0000 */
[----:B------:R-:W-:Y:S02]  /*8df0*/  @P6 IADD3.X R5, R8, R11, RZ, P0, !PT ;  /* 0x0000000b08056210 */ /* 0x000fe400007fe4ff */
[C---:B------:R-:W-:Y:S04]  /*8e00*/  @P6 LEA R10, P0, R4.reuse, c[0x0][0x1c8], 0x1 ;  /* 0x00007200040a6a11 */ /* 0x040fe800078008ff */
[----:B------:R-:W-:Y:S01]  /*8e10*/  @P6 LEA.HI.X R11, R4, c[0x0][0x1cc], R5, 0x1, P0 ;  /* 0x00007300040b6a11 */ /* 0x000fe200000f0c05 */
[----:B------:R4:W-:Y:S01]  /*8e20*/  @P6 LDGSTS.E.BYPASS.LTC128B.128 [R219+0x9100], [R12.64], !P5 ;  /* 0x091000000cdb6fae */ /* 0x0009e2000e901d46 */
[C---:B------:R-:W-:Y:S04]  /*8e30*/  @P6 IADD3 R4, P0, R9.reuse, R172, RZ ;  /* 0x000000ac09046210 */ /* 0x040fe80007f1e0ff */
[----:B------:R-:W-:Y:S02]  /*8e40*/  @P6 IADD3.X R21, R8, R133, RZ, P0, !PT ;  /* 0x0000008508156210 */ /* 0x000fe400007fe4ff */
[----:B------:R-:W-:Y:S01]  /*8e50*/  @P6 IADD3 R5, P0, R9, R14, RZ ;  /* 0x0000000e09056210 */ /* 0x000fe20007f1e0ff */
[----:B------:R5:W-:Y:S01]  /*8e60*/  @P6 LDGSTS.E.BYPASS.LTC128B.128 [R219+0xb100], [R10.64], !P4 ;  /* 0x0b1000000adb6fae */ /* 0x000be2000e101d46 */
[----:B-1----:R-:W-:Y:S02]  /*8e70*/  FMNMX.FTZ R133, R6, R22, !PT ;  /* 0x0000001606857209 */ /* 0x002fe40007810000 */
[----:B------:R-:W-:Y:S02]  /*8e80*/  @P6 IADD3.X R7, R8, R7, RZ, P0, !PT ;  /* 0x0000000708076210 */ /* 0x000fe400007fe4ff */
[----:B------:R-:W-:Y:S01]  /*8e90*/  @P6 LEA R8, P0, R4, c[0x0][0x1c8], 0x1 ;  /* 0x0000720004086a11 */ /* 0x000fe200078008ff */
[----:B------:R-:W-:Y:S01]  /*8ea0*/  FMUL.FTZ R6, R133, c[0x0][0x2d0] ;  /* 0x0000b40085067a20 */ /* 0x000fe20000410000 */
[----:B---3--:R-:W-:Y:S02]  /*8eb0*/  FMNMX.FTZ R0, R0, R2, !PT ;  /* 0x0000000200007209 */ /* 0x008fe40007810000 */
[----:B------:R-:W-:Y:S02]  /*8ec0*/  @P6 LEA.HI.X R9, R4, c[0x0][0x1cc], R21, 0x1, P0 ;  /* 0x0000730004096a11 */ /* 0x000fe400000f0c15 */
[C---:B------:R-:W-:Y:S01]  /*8ed0*/  @P6 LEA R4, P0, R5.reuse, c[0x0][0x1c8], 0x1 ;  /* 0x0000720005046a11 */ /* 0x040fe200078008ff */
[----:B------:R-:W1:Y:S03]  /*8ee0*/  SHFL.BFLY PT, R2, R0, 0x1, 0x1f ;  /* 0x0c201f0000027f89 */ /* 0x000e6600000e0000 */
[----:B------:R-:W-:Y:S02]  /*8ef0*/  @P6 LEA.HI.X R5, R5, c[0x0][0x1cc], R7, 0x1, P0 ;  /* 0x0000730005056a11 */ /* 0x000fe400000f0c07 */
[C---:B------:R-:W-:Y:S03]  /*8f00*/  FSETP.NEU.FTZ.AND P0, PT, R133.reuse, -INF , PT ;  /* 0xff8000008500780b */ /* 0x040fe60003f1d000 */
[----:B------:R3:W-:Y:S01]  /*8f10*/  @P6 LDGSTS.E.BYPASS.LTC128B.128 [R219+0xd100], [R8.64], !P3 ;  /* 0x0d10000008db6fae */ /* 0x0007e2000d901d46 */
[----:B------:R-:W-:Y:S05]  /*8f20*/  FSEL R172, R6, RZ, P0 ;  /* 0x000000ff06ac7208 */ /* 0x000fea0000000000 */
[--C-:B------:R-:W-:Y:S02]  /*8f30*/  FFMA.FTZ R6, R132, c[0x0][0x2d0], -R172.reuse ;  /* 0x0000b40084067a23 */ /* 0x100fe400000108ac */
[----:B------:R2:W-:Y:S02]  /*8f40*/  @P6 LDGSTS.E.BYPASS.LTC128B.128 [R219+0xf100], [R4.64], !P2 ;  /* 0x0f10000004db6fae */ /* 0x0005e4000d101d46 */
[----:B------:R3:W-:Y:S01]  /*8f50*/  MUFU.EX2 R188, R6 ;  /* 0x0000000600bc7308 */ /* 0x0007e20000000800 */
[----:B-1----:R-:W-:Y:S01]  /*8f60*/  FMNMX.FTZ R132, R0, R2, !PT ;  /* 0x0000000200847209 */ /* 0x002fe20007810000 */
[--C-:B------:R-:W-:Y:S01]  /*8f70*/  FFMA.FTZ R2, R18, c[0x0][0x2d0], -R172.reuse ;  /* 0x0000b40012027a23 */ /* 0x100fe200000108ac */
[----:B------:R-:W-:Y:S03]  /*8f80*/  FSEL R0, R133, RZ, P0 ;  /* 0x000000ff85007208 */ /* 0x000fe60000000000 */
[----:B------:R-:W-:Y:S01]  /*8f90*/  LDSM.16.MT88.4 R28, [R197] ;  /* 0x00000000c51c783b */ /* 0x000fe20000004200 */
[----:B------:R-:W-:Y:S03]  /*8fa0*/  FSETP.NEU.FTZ.AND P0, PT, R132, -INF , PT ;  /* 0xff8000008400780b */ /* 0x000fe60003f1d000 */
[----:B------:R-:W-:Y:S01]  /*8fb0*/  MUFU.EX2 R243, R2 ;  /* 0x0000000200f37308 */ /* 0x000fe20000000800 */
[----:B------:R-:W-:Y:S04]  /*8fc0*/  FADD.FTZ R0, -R0, R3 ;  /* 0x0000000300007221 */ /* 0x000fe80000010100 */
[----:B------:R-:W-:Y:S01]  /*8fd0*/  FMUL.FTZ R0, R0, c[0x0][0x2d0] ;  /* 0x0000b40000007a20 */ /* 0x000fe20000410000 */
[----:B------:R-:W0:Y:S04]  /*8fe0*/  LDGDEPBAR ;  /* 0x00000000000079af */ /* 0x000e280000000000 */
[----:B------:R-:W2:Y:S01]  /*8ff0*/  MUFU.EX2 R3, R0 ;  /* 0x0000000000037308 */ /* 0x000ea20000000800 */
[--C-:B---3--:R-:W-:Y:S09]  /*9000*/  FFMA.FTZ R6, R19, c[0x0][0x2d0], -R172.reuse ;  /* 0x0000b40013067a23 */ /* 0x108ff200000108ac */
[----:B------:R1:W3:Y:S01]  /*9010*/  MUFU.EX2 R244, R6 ;  /* 0x0000000600f47308 */ /* 0x0002e20000000800 */
[C---:B--2---:R-:W-:Y:S02]  /*9020*/  FMUL.FTZ R4, R3.reuse, R140 ;  /* 0x0000008c03047220 */ /* 0x044fe40000410000 */
[C---:B------:R-:W-:Y:S02]  /*9030*/  FMUL.FTZ R5, R3.reuse, R141 ;  /* 0x0000008d03057220 */ /* 0x040fe40000410000 */
[C---:B------:R-:W-:Y:S02]  /*9040*/  FMUL.FTZ R8, R3.reuse, R144 ;  /* 0x0000009003087220 */ /* 0x040fe40000410000 */
[C---:B------:R-:W-:Y:S02]  /*9050*/  FMUL.FTZ R9, R3.reuse, R145 ;  /* 0x0000009103097220 */ /* 0x040fe40000410000 */
[----:B------:R-:W-:Y:S02]  /*9060*/  FMUL.FTZ R24, R3, R160 ;  /* 0x000000a003187220 */ /* 0x000fe40000410000 */
[----:B-1----:R-:W-:Y:S01]  /*9070*/  FFMA.FTZ R6, R15, c[0x0][0x2d0], -R172 ;  /* 0x0000b4000f067a23 */ /* 0x002fe200000108ac */
[----:B---3--:R-:W-:Y:S01]  /*9080*/  F2FP.BF16.PACK_AB R136, R244, R188 ;  /* 0x000000bcf488723e */ /* 0x008fe200000010ff */
[----:B----4-:R-:W1:Y:S01]  /*9090*/  LDSM.16.MT88.4 R12, [R193] ;  /* 0x00000000c10c783b */ /* 0x010e620000004200 */
[C---:B------:R-:W-:Y:S01]  /*90a0*/  FMUL.FTZ R25, R3.reuse, R161 ;  /* 0x000000a103197220 */ /* 0x040fe20000410000 */
[----:B------:R2:W3:Y:S01]  /*90b0*/  MUFU.EX2 R245, R6 ;  /* 0x0000000600f57308 */ /* 0x0004e20000000800 */
[C---:B------:R-:W-:Y:S02]  /*90c0*/  FMUL.FTZ R32, R3.reuse, R168 ;  /* 0x000000a803207220 */ /* 0x040fe40000410000 */
[C---:B------:R-:W-:Y:S02]  /*90d0*/  FMUL.FTZ R33, R3.reuse, R169 ;  /* 0x000000a903217220 */ /* 0x040fe40000410000 */
[C---:B------:R-:W-:Y:S01]  /*90e0*/  FMUL.FTZ R36, R3.reuse, R36 ;  /* 0x0000002403247220 */ /* 0x040fe20000410000 */
[----:B------:R-:W4:Y:S01]  /*90f0*/  LDL.LU R160, [R1+0xc] ;  /* 0x00000c0001a07983 */ /* 0x000f220000300800 */
        /* <DEDUP_REMOVED lines=9> */
[----:B--2---:R-:W-:Y:S02]  /*9190*/  FMUL.FTZ R6, R132, c[0x0][0x2d0] ;  /* 0x0000b40084067a20 */ /* 0x004fe40000410000 */
[C---:B------:R-:W-:Y:S02]  /*91a0*/  FMUL.FTZ R56, R3.reuse, R56 ;  /* 0x0000003803387220 */ /* 0x040fe40000410000 */
[C---:B------:R-:W-:Y:S01]  /*91b0*/  FMUL.FTZ R57, R3.reuse, R57 ;  /* 0x0000003903397220 */ /* 0x040fe20000410000 */
[----:B------:R-:W-:Y:S01]  /*91c0*/  FSEL R173, R6, RZ, P0 ;  /* 0x000000ff06ad7208 */ /* 0x000fe20000000000 */
[C---:B------:R-:W-:Y:S02]  /*91d0*/  FMUL.FTZ R60, R3.reuse, R60 ;  /* 0x0000003c033c7220 */ /* 0x040fe40000410000 */
[----:B------:R-:W-:Y:S02]  /*91e0*/  FMUL.FTZ R61, R3, R61 ;  /* 0x0000003d033d7220 */ /* 0x000fe40000410000 */
[--C-:B------:R-:W-:Y:S01]  /*91f0*/  FFMA.FTZ R2, R138, c[0x0][0x2d0], -R173.reuse ;  /* 0x0000b4008a027a23 */ /* 0x100fe200000108ad */
[----:B---3--:R-:W-:Y:S01]  /*9200*/  F2FP.BF16.PACK_AB R138, R243, R245 ;  /* 0x000000f5f38a723e */ /* 0x008fe200000010ff */
        /* <DEDUP_REMOVED lines=14> */
[--C-:B--2---:R-:W-:Y:S02]  /*92f0*/  FFMA.FTZ R2, R20, c[0x0][0x2d0], -R173.reuse ;  /* 0x0000b40014027a23 */ /* 0x104fe400000108ad */
[----:B------:R-:W2:Y:S01]  /*9300*/  LDSM.16.MT88.4 R20, [R194] ;  /* 0x00000000c214783b */ /* 0x000ea20000004200 */
[C---:B------:R-:W-:Y:S01]  /*9310*/  FMUL.FTZ R89, R3.reuse, R89 ;  /* 0x0000005903597220 */ /* 0x040fe20000410000 */
[----:B------:R-:W3:Y:S01]  /*9320*/  MUFU.EX2 R241, R2 ;  /* 0x0000000200f17308 */ /* 0x000ee20000000800 */
        /* <DEDUP_REMOVED lines=12> */
[----:B---3--:R-:W-:Y:S01]  /*93f0*/  F2FP.BF16.PACK_AB R137, R241, R238 ;  /* 0x000000eef189723e */ /* 0x008fe200000010ff */
        /* <DEDUP_REMOVED lines=11> */
[--C-:B---3--:R-:W-:Y:S02]  /*94b0*/  FFMA.FTZ R2, R16, c[0x0][0x2d0], -R173.reuse ;  /* 0x0000b40010027a23 */ /* 0x108fe400000108ad */
[----:B------:R-:W-:Y:S02]  /*94c0*/  FMUL.FTZ R16, R3, R152 ;  /* 0x0000009803107220 */ /* 0x000fe40000410000 */
[----:B------:R3:W1:Y:S02]  /*94d0*/  MUFU.EX2 R247, R2 ;  /* 0x0000000200f77308 */ /* 0x0006640000000800 */
[----:B---3--:R-:W-:Y:S02]  /*94e0*/  FSEL R2, R132, RZ, P0 ;  /* 0x000000ff84027208 */ /* 0x008fe40000000000 */
[----:B-1----:R-:W-:Y:S03]  /*94f0*/  F2FP.BF16.PACK_AB R139, R247, R240 ;  /* 0x000000f0f78b723e */ /* 0x002fe600000010ff */
[----:B------:R-:W-:Y:S02]  /*9500*/  FADD.FTZ R0, -R2, R134 ;  /* 0x0000008602007221 */ /* 0x000fe40000010100 */
[--C-:B------:R-:W-:Y:S02]  /*9510*/  FFMA.FTZ R2, R176, c[0x0][0x2d0], -R172.reuse ;  /* 0x0000b400b0027a23 */ /* 0x100fe400000108ac */
[----:B------:R-:W-:Y:S02]  /*9520*/  FMUL.FTZ R0, R0, c[0x0][0x2d0] ;  /* 0x0000b40000007a20 */ /* 0x000fe40000410000 */
[----:B------:R1:W-:Y:S01]  /*9530*/  MUFU.EX2 R237, R2 ;  /* 0x0000000200ed7308 */ /* 0x0003e20000000800 */
[--C-:B------:R-:W-:Y:S09]  /*9540*/  FFMA.FTZ R134, R230, c[0x0][0x2d0], -R172.reuse ;  /* 0x0000b400e6867a23 */ /* 0x100ff200000108ac */
[----:B------:R-:W3:Y:S01]  /*9550*/  MUFU.EX2 R0, R0 ;  /* 0x0000000000007308 */ /* 0x000ee20000000800 */
[--C-:B-1----:R-:W-:Y:S09]  /*9560*/  FFMA.FTZ R2, R177, c[0x0][0x2d0], -R172.reuse ;  /* 0x0000b400b1027a23 */ /* 0x102ff200000108ac */
[----:B------:R-:W-:Y:S01]  /*9570*/  MUFU.EX2 R177, R134 ;  /* 0x0000008600b17308 */ /* 0x000fe20000000800 */
[C---:B---3--:R-:W-:Y:S02]  /*9580*/  FMUL.FTZ R6, R0.reuse, R142 ;  /* 0x0000008e00067220 */ /* 0x048fe40000410000 */
[C---:B------:R-:W-:Y:S07]  /*9590*/  FMUL.FTZ R7, R0.reuse, R143 ;  /* 0x0000008f00077220 */ /* 0x040fee0000410000 */
[----:B------:R-:W1:Y:S01]  /*95a0*/  MUFU.EX2 R236, R2 ;  /* 0x0000000200ec7308 */ /* 0x000e620000000800 */
[----:B------:R-:W3:Y:S01]  /*95b0*/  LDSM.16.MT88.4 R140, [R196] ;  /* 0x00000000c48c783b */ /* 0x000ee20000004200 */
[C---:B-----5:R-:W-:Y:S02]  /*95c0*/  FMUL.FTZ R10, R0.reuse, R146 ;  /* 0x00000092000a7220 */ /* 0x060fe40000410000 */
[C---:B------:R-:W-:Y:S01]  /*95d0*/  FMUL.FTZ R11, R0.reuse, R147 ;  /* 0x00000093000b7220 */ /* 0x040fe20000410000 */
[C---:B------:R-:W-:Y:S04]  /*95e0*/  HMMA.16816.F32.BF16 R4, R136.reuse, R12, R4 ;  /* 0x0000000c8804723c */ /* 0x040fe80000041804 */
[----:B------:R-:W5:Y:S01]  /*95f0*/  LDSM.16.MT88.4 R144, [R193+0x2000] ;  /* 0x00200000c190783b */ /* 0x000f620000004200 */
[C---:B------:R-:W-:Y:S02]  /*9600*/  FMUL.FTZ R18, R0.reuse, R154 ;  /* 0x0000009a00127220 */ /* 0x040fe40000410000 */
[C---:B------:R-:W-:Y:S01]  /*9610*/  FMUL.FTZ R19, R0.reuse, R155 ;  /* 0x0000009b00137220 */ /* 0x040fe20000410000 */
[C---:B------:R-:W-:Y:S04]  /*9620*/  HMMA.16816.F32.BF16 R8, R136.reuse, R14, R8 ;  /* 0x0000000e8808723c */ /* 0x040fe80000041808 */
[----:B------:R-:W-:Y:S01]  /*9630*/  LDSM.16.MT88.4 R152, [R196+0x1000] ;  /* 0x00100000c498783b */ /* 0x000fe20000004200 */
[C---:B------:R-:W-:Y:S02]  /*9640*/  FMUL.FTZ R12, R3.reuse, R148 ;  /* 0x00000094030c7220 */ /* 0x040fe40000410000 */
[C---:B------:R-:W-:Y:S02]  /*9650*/  FMUL.FTZ R13, R3.reuse, R149 ;  /* 0x00000095030d7220 */ /* 0x040fe40000410000 */
[C---:B------:R-:W-:Y:S03]  /*9660*/  FMUL.FTZ R14, R0.reuse, R150 ;  /* 0x00000096000e7220 */ /* 0x040fe60000410000 */
[C---:B------:R-:W-:Y:S02]  /*9670*/  FMUL.FTZ R15, R0.reuse, R151 ;  /* 0x00000097000f7220 */ /* 0x040fe40000410000 */
[----:B------:R-:W1:Y:S01]  /*9680*/  LDSM.16.MT88.4 R148, [R194+0x2000] ;  /* 0x00200000c294783b */ /* 0x000e620000004200 */
[C---:B------:R-:W-:Y:S02]  /*9690*/  FMUL.FTZ R26, R0.reuse, R162 ;  /* 0x000000a2001a7220 */ /* 0x040fe40000410000 */
[C---:B------:R-:W-:Y:S02]  /*96a0*/  FMUL.FTZ R27, R0.reuse, R163 ;  /* 0x000000a3001b7220 */ /* 0x040fe40000410000 */
[C---:B--2---:R-:W-:Y:S03]  /*96b0*/  HMMA.16816.F32.BF16 R12, R136.reuse, R20, R12 ;  /* 0x00000014880c723c */ /* 0x044fe6000004180c */
[C---:B------:R-:W-:Y:S02]  /*96c0*/  FMUL.FTZ R34, R0.reuse, R170 ;  /* 0x000000aa00227220 */ /* 0x040fe40000410000 */
[C---:B------:R-:W-:Y:S02]  /*96d0*/  FMUL.FTZ R35, R0.reuse, R171 ;  /* 0x000000ab00237220 */ /* 0x040fe40000410000 */
[----:B------:R-:W-:Y:S01]  /*96e0*/  LDSM.16.MT88.4 R168, [R196+0x1800] ;  /* 0x00180000c4a8783b */ /* 0x000fe20000004200 */
[C---:B------:R-:W-:Y:S04]  /*96f0*/  HMMA.16816.F32.BF16 R16, R136.reuse, R22, R16 ;  /* 0x000000168810723c */ /* 0x040fe80000041810 */
[C---:B------:R-:W-:Y:S02]  /*9700*/  FMUL.FTZ R21, R3.reuse, R157 ;  /* 0x0000009d03157220 */ /* 0x040fe40000410000 */
[----:B------:R-:W-:Y:S02]  /*9710*/  FMUL.FTZ R20, R3, R156 ;  /* 0x0000009c03147220 */ /* 0x000fe40000410000 */
[C---:B------:R-:W-:Y:S04]  /*9720*/  FMUL.FTZ R22, R0.reuse, R158 ;  /* 0x0000009e00167220 */ /* 0x040fe80000410000 */
[C---:B------:R-:W-:Y:S02]  /*9730*/  FMUL.FTZ R23, R0.reuse, R159 ;  /* 0x0000009f00177220 */ /* 0x040fe40000410000 */
[--C-:B------:R-:W-:Y:S02]  /*9740*/  FFMA.FTZ R156, R229, c[0x0][0x2d0], -R172.reuse ;  /* 0x0000b400e59c7a23 */ /* 0x100fe400000108ac */
[C---:B------:R-:W-:Y:S02]  /*9750*/  FMUL.FTZ R38, R0.reuse, R38 ;  /* 0x0000002600267220 */ /* 0x040fe40000410000 */
[----:B------:R2:W-:Y:S01]  /*9760*/  MUFU.EX2 R176, R156 ;  /* 0x0000009c00b07308 */ /* 0x0005e20000000800 */
        /* <DEDUP_REMOVED lines=9> */
[C---:B------:R-:W-:Y:S01]  /*9800*/  FMUL.FTZ R46, R0.reuse, R46 ;  /* 0x0000002e002e7220 */ /* 0x040fe20000410000 */
[----:B--2---:R-:W-:Y:S01]  /*9810*/  LDSM.16.MT88.4 R156, [R194+0x1800] ;  /* 0x00180000c29c783b */ /* 0x004fe20000004200 */
[C---:B------:R-:W-:Y:S02]  /*9820*/  FMUL.FTZ R47, R0.reuse, R47 ;  /* 0x0000002f002f7220 */ /* 0x040fe40000410000 */
[C---:B------:R-:W-:Y:S01]  /*9830*/  FMUL.FTZ R50, R0.reuse, R50 ;  /* 0x0000003200327220 */ /* 0x040fe20000410000 */
[C---:B---3--:R-:W-:Y:S03]  /*9840*/  HMMA.16816.F32.BF16 R28, R136.reuse, R140, R28 ;  /* 0x0000008c881c723c */ /* 0x048fe6000004181c */
[----:B------:R-:W-:Y:S02]  /*9850*/  FMUL.FTZ R51, R0, R51 ;  /* 0x0000003300337220 */ /* 0x000fe40000410000 */
[--C-:B------:R-:W-:Y:S02]  /*9860*/  FFMA.FTZ R2, R178, c[0x0][0x2d0], -R173.reuse ;  /* 0x0000b400b2027a23 */ /* 0x100fe400000108ad */
[C---:B------:R-:W-:Y:S01]  /*9870*/  FMUL.FTZ R54, R0.reuse, R54 ;  /* 0x0000003600367220 */ /* 0x040fe20000410000 */
[C---:B------:R-:W-:Y:S01]  /*9880*/  HMMA.16816.F32.BF16 R32, R136.reuse, R142, R32 ;  /* 0x0000008e8820723c */ /* 0x040fe20000041820 */
[----:B------:R-:W2:Y:S01]  /*9890*/  LDSM.16.MT88.4 R140, [R197+0x2000] ;  /* 0x00200000c58c783b */ /* 0x000ea20000004200 */
[----:B------:R3:W-:Y:S02]  /*98a0*/  MUFU.EX2 R235, R2 ;  /* 0x0000000200eb7308 */ /* 0x0007e40000000800 */
[C---:B------:R-:W-:Y:S02]  /*98b0*/  FMUL.FTZ R55, R0.reuse, R55 ;  /* 0x0000003700377220 */ /* 0x040fe40000410000 */
[C---:B------:R-:W-:Y:S02]  /*98c0*/  FMUL.FTZ R58, R0.reuse, R58 ;  /* 0x0000003a003a7220 */ /* 0x040fe40000410000 */
[C---:B-----5:R-:W-:Y:S04]  /*98d0*/  HMMA.16816.F32.BF16 R36, R136.reuse, R144, R36 ;  /* 0x000000908824723c */ /* 0x060fe80000041824 */
[C---:B------:R-:W-:Y:S02]  /*98e0*/  FMUL.FTZ R59, R0.reuse, R59 ;  /* 0x0000003b003b7220 */ /* 0x040fe40000410000 */
[C---:B------:R-:W-:Y:S02]  /*98f0*/  FMUL.FTZ R62, R0.reuse, R62 ;  /* 0x0000003e003e7220 */ /* 0x040fe40000410000 */
[C---:B------:R-:W-:Y:S01]  /*9900*/  HMMA.16816.F32.BF16 R40, R136.reuse, R146, R40 ;  /* 0x000000928828723c */ /* 0x040fe20000041828 */
[----:B------:R-:W5:Y:S03]  /*9910*/  LDSM.16.MT88.4 R144, [R196+0x2000] ;  /* 0x00200000c490783b */ /* 0x000f660000004200 */
[C---:B------:R-:W-:Y:S02]  /*9920*/  FMUL.FTZ R63, R0.reuse, R63 ;  /* 0x0000003f003f7220 */ /* 0x040fe40000410000 */
[C---:B------:R-:W-:Y:S02]  /*9930*/  FMUL.FTZ R66, R0.reuse, R66 ;  /* 0x0000004200427220 */ /* 0x040fe40000410000 */
[C---:B-1----:R-:W-:Y:S04]  /*9940*/  HMMA.16816.F32.BF16 R44, R136.reuse, R148, R44 ;  /* 0x00000094882c723c */ /* 0x042fe8000004182c */
[C---:B------:R-:W-:Y:S02]  /*9950*/  FMUL.FTZ R67, R0.reuse, R67 ;  /* 0x0000004300437220 */ /* 0x040fe40000410000 */
[--C-:B---3--:R-:W-:Y:S02]  /*9960*/  FFMA.FTZ R2, R179, c[0x0][0x2d0], -R173.reuse ;  /* 0x0000b400b3027a23 */ /* 0x108fe400000108ad */
[C---:B------:R-:W-:Y:S01]  /*9970*/  HMMA.16816.F32.BF16 R48, R136.reuse, R150, R48 ;  /* 0x000000968830723c */ /* 0x040fe20000041830 */
[----:B------:R-:W1:Y:S01]  /*9980*/  LDSM.16.MT88.4 R148, [R193+0x4000] ;  /* 0x00400000c194783b */ /* 0x000e620000004200 */
[----:B------:R3:W1:Y:S02]  /*9990*/  MUFU.EX2 R234, R2 ;  /* 0x0000000200ea7308 */ /* 0x0006640000000800 */
[C---:B------:R-:W-:Y:S02]  /*99a0*/  FMUL.FTZ R70, R0.reuse, R70 ;  /* 0x0000004600467220 */ /* 0x040fe40000410000 */
[C---:B------:R-:W-:Y:S02]  /*99b0*/  FMUL.FTZ R71, R0.reuse, R71 ;  /* 0x0000004700477220 */ /* 0x040fe40000410000 */
[C---:B------:R-:W-:Y:S01]  /*99c0*/  FMUL.FTZ R74, R0.reuse, R74 ;  /* 0x0000004a004a7220 */ /* 0x040fe20000410000 */
[C---:B--2---:R-:W-:Y:S03]  /*99d0*/  HMMA.16816.F32.BF16 R52, R136.reuse, R140, R52 ;  /* 0x0000008c8834723c */ /* 0x044fe60000041834 */
[C---:B------:R-:W-:Y:S02]  /*99e0*/  FMUL.FTZ R75, R0.reuse, R75 ;  /* 0x0000004b004b7220 */ /* 0x040fe40000410000 */
[C---:B------:R-:W-:Y:S02]  /*99f0*/  FMUL.FTZ R78, R0.reuse, R78 ;  /* 0x0000004e004e7220 */ /* 0x040fe40000410000 */
[C---:B------:R-:W-:Y:S01]  /*9a00*/  FMUL.FTZ R79, R0.reuse, R79 ;  /* 0x0000004f004f7220 */ /* 0x040fe20000410000 */
[C---:B------:R-:W-:Y:S01]  /*9a10*/  HMMA.16816.F32.BF16 R56, R136.reuse, R142, R56 ;  /* 0x0000008e8838723c */ /* 0x040fe20000041838 */
[----:B------:R-:W2:Y:S03]  /*9a20*/  LDSM.16.MT88.4 R140, [R194+0x4000] ;  /* 0x00400000c28c783b */ /* 0x000ea60000004200 */
        /* <DEDUP_REMOVED lines=11> */
[----:B------:R-:W-:Y:S02]  /*9ae0*/  FMUL.FTZ R95, R0, R95 ;  /* 0x0000005f005f7220 */ /* 0x000fe40000410000 */
[C---:B------:R-:W-:Y:S01]  /*9af0*/  HMMA.16816.F32.BF16 R72, R136.reuse, R150, R72 ;  /* 0x000000968848723c */ /* 0x040fe20000041848 */
[----:B------:R-:W1:Y:S03]  /*9b00*/  LDSM.16.MT88.4 R148, [R196+0x4000] ;  /* 0x00400000c494783b */ /* 0x000e660000004200 */
[--C-:B---3--:R-:W-:Y:S02]  /*9b10*/  FFMA.FTZ R2, R184, c[0x0][0x2d0], -R172.reuse ;  /* 0x0000b400b8027a23 */ /* 0x108fe400000108ac */
[C---:B------:R-:W-:Y:S02]  /*9b20*/  FMUL.FTZ R98, R0.reuse, R98 ;  /* 0x0000006200627220 */ /* 0x040fe40000410000 */
[C---:B------:R-:W-:Y:S01]  /*9b30*/  FMUL.FTZ R99, R0.reuse, R99 ;  /* 0x0000006300637220 */ /* 0x040fe20000410000 */
[C---:B--2---:R-:W-:Y:S01]  /*9b40*/  HMMA.16816.F32.BF16 R76, R136.reuse, R140, R76 ;  /* 0x0000008c884c723c */ /* 0x044fe2000004184c */
[----:B------:R2:W-:Y:S02]  /*9b50*/  MUFU.EX2 R233, R2 ;  /* 0x0000000200e97308 */ /* 0x0005e40000000800 */
[C---:B------:R-:W-:Y:S02]  /*9b60*/  FMUL.FTZ R102, R0.reuse, R102 ;  /* 0x0000006600667220 */ /* 0x040fe40000410000 */
[C---:B------:R-:W-:Y:S02]  /*9b70*/  FMUL.FTZ R103, R0.reuse, R103 ;  /* 0x0000006700677220 */ /* 0x040fe40000410000 */
[C---:B------:R-:W-:Y:S01]  /*9b80*/  FMUL.FTZ R106, R0.reuse, R106 ;  /* 0x0000006a006a7220 */ /* 0x040fe20000410000 */
[C---:B------:R-:W-:Y:S01]  /*9b90*/  HMMA.16816.F32.BF16 R80, R136.reuse, R142, R80 ;  /* 0x0000008e8850723c */ /* 0x040fe20000041850 */
[----:B------:R-:W3:Y:S03]  /*9ba0*/  LDSM.16.MT88.4 R140, [R193+0x6000] ;  /* 0x00600000c18c783b */ /* 0x000ee60000004200 */
[C---:B------:R-:W-:Y:S02]  /*9bb0*/  FMUL.FTZ R107, R0.reuse, R107 ;  /* 0x0000006b006b7220 */ /* 0x040fe40000410000 */
[C---:B------:R-:W-:Y:S02]  /*9bc0*/  FMUL.FTZ R110, R0.reuse, R110 ;  /* 0x0000006e006e7220 */ /* 0x040fe40000410000 */
[C---:B-----5:R-:W-:Y:S04]  /*9bd0*/  HMMA.16816.F32.BF16 R84, R136.reuse, R144, R84 ;  /* 0x000000908854723c */ /* 0x060fe80000041854 */
[C---:B------:R-:W-:Y:S02]  /*9be0*/  FMUL.FTZ R111, R0.reuse, R111 ;  /* 0x0000006f006f7220 */ /* 0x040fe40000410000 */
[C---:B------:R-:W-:Y:S02]  /*9bf0*/  FMUL.FTZ R114, R0.reuse, R114 ;  /* 0x0000007200727220 */ /* 0x040fe40000410000 */
[C---:B------:R-:W-:Y:S01]  /*9c00*/  HMMA.16816.F32.BF16 R88, R136.reuse, R146, R88 ;  /* 0x000000928858723c */ /* 0x040fe20000041858 */
[----:B------:R-:W5:Y:S03]  /*9c10*/  LDSM.16.MT88.4 R144, [R194+0x6000] ;  /* 0x00600000c290783b */ /* 0x000f660000004200 */
[----:B--2---:R-:W-:Y:S02]  /*9c20*/  FFMA.FTZ R2, R185, c[0x0][0x2d0], -R172 ;  /* 0x0000b400b9027a23 */ /* 0x004fe400000108ac */
[C---:B------:R-:W-:Y:S02]  /*9c30*/  FMUL.FTZ R115, R0.reuse, R115 ;  /* 0x0000007300737220 */ /* 0x040fe40000410000 */
[C---:B-1----:R-:W-:Y:S01]  /*9c40*/  HMMA.16816.F32.BF16 R92, R136.reuse, R148, R92 ;  /* 0x00000094885c723c */ /* 0x042fe2000004185c */
[----:B------:R1:W2:Y:S03]  /*9c50*/  MUFU.EX2 R231, R2 ;  /* 0x0000000200e77308 */ /* 0x0002a60000000800 */
[C---:B------:R-:W-:Y:S02]  /*9c60*/  FMUL.FTZ R118, R0.reuse, R118 ;  /* 0x0000007600767220 */ /* 0x040fe40000410000 */
[C---:B------:R-:W-:Y:S02]  /*9c70*/  FMUL.FTZ R119, R0.reuse, R119 ;  /* 0x0000007700777220 */ /* 0x040fe40000410000 */
[C---:B------:R-:W-:Y:S01]  /*9c80*/  HMMA.16816.F32.BF16 R96, R136.reuse, R150, R96 ;  /* 0x000000968860723c */ /* 0x040fe20000041860 */
[----:B------:R-:W2:Y:S03]  /*9c90*/  LDSM.16.MT88.4 R148, [R197+0x6000] ;  /* 0x00600000c594783b */ /* 0x000ea60000004200 */
[C---:B------:R-:W-:Y:S02]  /*9ca0*/  FMUL.FTZ R122, R0.reuse, R122 ;  /* 0x0000007a007a7220 */ /* 0x040fe40000410000 */
[C---:B------:R-:W-:Y:S02]  /*9cb0*/  FMUL.FTZ R123, R0.reuse, R123 ;  /* 0x0000007b007b7220 */ /* 0x040fe40000410000 */
[C---:B------:R-:W-:Y:S01]  /*9cc0*/  FMUL.FTZ R126, R0.reuse, R126 ;  /* 0x0000007e007e7220 */ /* 0x040fe20000410000 */
[C---:B---3--:R-:W-:Y:S03]  /*9cd0*/  HMMA.16816.F32.BF16 R100, R136.reuse, R140, R100 ;  /* 0x0000008c8864723c */ /* 0x048fe60000041864 */
[C---:B------:R-:W-:Y:S02]  /*9ce0*/  FMUL.FTZ R127, R0.reuse, R127 ;  /* 0x0000007f007f7220 */ /* 0x040fe40000410000 */
[C---:B------:R-:W-:Y:S02]  /*9cf0*/  FMUL.FTZ R130, R0.reuse, R130 ;  /* 0x0000008200827220 */ /* 0x040fe40000410000 */
[----:B------:R-:W-:Y:S01]  /*9d00*/  FMUL.FTZ R131, R0, R131 ;  /* 0x0000008300837220 */ /* 0x000fe20000410000 */
[C---:B------:R-:W-:Y:S01]  /*9d10*/  HMMA.16816.F32.BF16 R104, R136.reuse, R142, R104 ;  /* 0x0000008e8868723c */ /* 0x040fe20000041868 */
[----:B------:R-:W3:Y:S03]  /*9d20*/  LDSM.16.MT88.4 R140, [R196+0x6000] ;  /* 0x00600000c48c783b */ /* 0x000ee60000004200 */
[--C-:B-1----:R-:W-:Y:S02]  /*9d30*/  FFMA.FTZ R2, R186, c[0x0][0x2d0], -R173.reuse ;  /* 0x0000b400ba027a23 */ /* 0x102fe400000108ad */
[----:B------:R-:W-:Y:S02]  /*9d40*/  FFMA.FTZ R164, R3, R175, R188 ;  /* 0x000000af03a47223 */ /* 0x000fe400000100bc */
[C---:B-----5:R-:W-:Y:S01]  /*9d50*/  HMMA.16816.F32.BF16 R108, R136.reuse, R144, R108 ;  /* 0x00000090886c723c */ /* 0x060fe2000004186c */
[----:B------:R1:W-:Y:S07]  /*9d60*/  MUFU.EX2 R227, R2 ;  /* 0x0000000200e37308 */ /* 0x0003ee0000000800 */
[C---:B------:R-:W-:Y:S01]  /*9d70*/  HMMA.16816.F32.BF16 R112, R136.reuse, R146, R112 ;  /* 0x000000928870723c */ /* 0x040fe20000041870 */
[----:B------:R-:W5:Y:S07]  /*9d80*/  LDSM.16.MT88.4 R144, [R193+0x800] ;  /* 0x00080000c190783b */ /* 0x000f6e0000004200 */
[C---:B--2---:R-:W-:Y:S08]  /*9d90*/  HMMA.16816.F32.BF16 R116, R136.reuse, R148, R116 ;  /* 0x000000948874723c */ /* 0x044ff00000041874 */
[C---:B------:R-:W-:Y:S01]  /*9da0*/  HMMA.16816.F32.BF16 R120, R136.reuse, R150, R120 ;  /* 0x000000968878723c */ /* 0x040fe20000041878 */
[----:B------:R-:W2:Y:S03]  /*9db0*/  LDSM.16.MT88.4 R148, [R194+0x800] ;  /* 0x00080000c294783b */ /* 0x000ea60000004200 */
[--C-:B-1----:R-:W-:Y:S04]  /*9dc0*/  FFMA.FTZ R2, R187, c[0x0][0x2d0], -R173.reuse ;  /* 0x0000b400bb027a23 */ /* 0x102fe800000108ad */
[----:B------:R-:W1:Y:S01]  /*9dd0*/  MUFU.EX2 R187, R2 ;  /* 0x0000000200bb7308 */ /* 0x000e620000000800 */
[C---:B---3--:R-:W-:Y:S08]  /*9de0*/  HMMA.16816.F32.BF16 R124, R136.reuse, R140, R124 ;  /* 0x0000008c887c723c */ /* 0x048ff0000004187c */
[----:B------:R-:W-:Y:S01]  /*9df0*/  HMMA.16816.F32.BF16 R128, R136, R142, R128 ;  /* 0x0000008e8880723c */ /* 0x000fe20000041880 */
[----:B------:R-:W3:Y:S06]  /*9e00*/  LDSM.16.MT88.4 R140, [R197+0x800] ;  /* 0x00080000c58c783b */ /* 0x000eec0000004200 */
[----:B------:R-:W-:Y:S02]  /*9e10*/  F2FP.BF16.PACK_AB R136, R236, R237 ;  /* 0x000000edec88723e */ /* 0x000fe400000010ff */
[----:B------:R-:W-:Y:S03]  /*9e20*/  F2FP.BF16.PACK_AB R137, R234, R235 ;  /* 0x000000ebea89723e */ /* 0x000fe600000010ff */
[----:B------:R-:W-:Y:S02]  /*9e30*/  F2FP.BF16.PACK_AB R138, R231, R233 ;  /* 0x000000e9e78a723e */ /* 0x000fe400000010ff */
[----:B-1----:R-:W-:Y:S01]  /*9e40*/  F2FP.BF16.PACK_AB R139, R187, R227 ;  /* 0x000000e3bb8b723e */ /* 0x002fe200000010ff */
[--C-:B------:R-:W-:Y:S04]  /*9e50*/  FFMA.FTZ R2, R190, c[0x0][0x2d0], -R172.reuse ;  /* 0x0000b400be027a23 */ /* 0x100fe800000108ac */
[----:B------:R1:W-:Y:S02]  /*9e60*/  MUFU.EX2 R186, R2 ;  /* 0x0000000200ba7308 */ /* 0x0003e40000000800 */
[C---:B-----5:R-:W-:Y:S08]  /*9e70*/  HMMA.16816.F32.BF16 R4, R136.reuse, R144, R4 ;  /* 0x000000908804723c */ /* 0x060ff00000041804 */
[C---:B------:R-:W-:Y:S01]  /*9e80*/  HMMA.16816.F32.BF16 R8, R136.reuse, R146, R8 ;  /* 0x000000928808723c */ /* 0x040fe20000041808 */
[----:B------:R-:W5:Y:S07]  /*9e90*/  LDSM.16.MT88.4 R144, [R196+0x800] ;  /* 0x00080000c490783b */ /* 0x000f6e0000004200 */
[C---:B--2---:R-:W-:Y:S04]  /*9ea0*/  HMMA.16816.F32.BF16 R12, R136.reuse, R148, R12 ;  /* 0x00000094880c723c */ /* 0x044fe8000004180c */
[--C-:B-1----:R-:W-:Y:S04]  /*9eb0*/  FFMA.FTZ R2, R191, c[0x0][0x2d0], -R172.reuse ;  /* 0x0000b400bf027a23 */ /* 0x102fe800000108ac */
[C---:B------:R-:W-:Y:S01]  /*9ec0*/  HMMA.16816.F32.BF16 R16, R136.reuse, R150, R16 ;  /* 0x000000968810723c */ /* 0x040fe20000041810 */
[----:B------:R-:W1:Y:S01]  /*9ed0*/  LDSM.16.MT88.4 R148, [R193+0x2800] ;  /* 0x00280000c194783b */ /* 0x000e620000004200 */
[----:B------:R2:W1:Y:S06]  /*9ee0*/  MUFU.EX2 R185, R2 ;  /* 0x0000000200b97308 */ /* 0x00046c0000000800 */
[C---:B---3--:R-:W-:Y:S08]  /*9ef0*/  HMMA.16816.F32.BF16 R20, R136.reuse, R140, R20 ;  /* 0x0000008c8814723c */ /* 0x048ff00000041814 */
[C---:B------:R-:W-:Y:S01]  /*9f00*/  HMMA.16816.F32.BF16 R24, R136.reuse, R142, R24 ;  /* 0x0000008e8818723c */ /* 0x040fe20000041818 */
[----:B------:R-:W3:Y:S07]  /*9f10*/  LDSM.16.MT88.4 R140, [R194+0x2800] ;  /* 0x00280000c28c783b */ /* 0x000eee0000004200 */
[C---:B-----5:R-:W-:Y:S04]  /*9f20*/  HMMA.16816.F32.BF16 R28, R136.reuse, R144, R28 ;  /* 0x00000090881c723c */ /* 0x060fe8000004181c */
[--C-:B--2---:R-:W-:Y:S04]  /*9f30*/  FFMA.FTZ R2, R223, c[0x0][0x2d0], -R173.reuse ;  /* 0x0000b400df027a23 */ /* 0x104fe800000108ad */
[----:B------:R2:W-:Y:S01]  /*9f40*/  MUFU.EX2 R183, R2 ;  /* 0x0000000200b77308 */ /* 0x0005e20000000800 */
[C---:B------:R-:W-:Y:S01]  /*9f50*/  HMMA.16816.F32.BF16 R32, R136.reuse, R146, R32 ;  /* 0x000000928820723c */ /* 0x040fe20000041820 */
[----:B------:R-:W5:Y:S07]  /*9f60*/  LDSM.16.MT88.4 R144, [R197+0x2800] ;  /* 0x00280000c590783b */ /* 0x000f6e0000004200 */
[C---:B-1----:R-:W-:Y:S08]  /*9f70*/  HMMA.16816.F32.BF16 R36, R136.reuse, R148, R36 ;  /* 0x000000948824723c */ /* 0x042ff00000041824 */
[C---:B------:R-:W-:Y:S01]  /*9f80*/  HMMA.16816.F32.BF16 R40, R136.reuse, R150, R40 ;  /* 0x000000968828723c */ /* 0x040fe20000041828 */
[----:B------:R-:W1:Y:S03]  /*9f90*/  LDSM.16.MT88.4 R148, [R196+0x2800] ;  /* 0x00280000c494783b */ /* 0x000e660000004200 */
[--C-:B--2---:R-:W-:Y:S04]  /*9fa0*/  FFMA.FTZ R2, R222, c[0x0][0x2d0], -R173.reuse ;  /* 0x0000b400de027a23 */ /* 0x104fe800000108ad */
[C---:B---3--:R-:W-:Y:S01]  /*9fb0*/  HMMA.16816.F32.BF16 R44, R136.reuse, R140, R44 ;  /* 0x0000008c882c723c */ /* 0x048fe2000004182c */
[----:B------:R2:W3:Y:S07]  /*9fc0*/  MUFU.EX2 R184, R2 ;  /* 0x0000000200b87308 */ /* 0x0004ee0000000800 */
[C---:B------:R-:W-:Y:S01]  /*9fd0*/  HMMA.16816.F32.BF16 R48, R136.reuse, R142, R48 ;  /* 0x0000008e8830723c */ /* 0x040fe20000041830 */
[----:B------:R-:W3:Y:S07]  /*9fe0*/  LDSM.16.MT88.4 R140, [R193+0x4800] ;  /* 0x00480000c18c783b */ /* 0x000eee0000004200 */
[C---:B-----5:R-:W-:Y:S08]  /*9ff0*/  HMMA.16816.F32.BF16 R52, R136.reuse, R144, R52 ;  /* 0x000000908834723c */ /* 0x060ff00000041834 */
[C---:B------:R-:W-:Y:S01]  /*a000*/  HMMA.16816.F32.BF16 R56, R136.reuse, R146, R56 ;  /* 0x000000928838723c */ /* 0x040fe20000041838 */
[----:B------:R-:W5:Y:S03]  /*a010*/  LDSM.16.MT88.4 R144, [R194+0x4800] ;  /* 0x00480000c290783b */ /* 0x000f660000004200 */
[--C-:B--2---:R-:W-:Y:S04]  /*a020*/  FFMA.FTZ R2, R225, c[0x0][0x2d0], -R172.reuse ;  /* 0x0000b400e1027a23 */ /* 0x104fe800000108ac */
[C---:B-1----:R-:W-:Y:S01]  /*a030*/  HMMA.16816.F32.BF16 R60, R136.reuse, R148, R60 ;  /* 0x00000094883c723c */ /* 0x042fe2000004183c */
[----:B------:R1:W-:Y:S07]  /*a040*/  MUFU.EX2 R182, R2 ;  /* 0x0000000200b67308 */ /* 0x0003ee0000000800 */
[C---:B------:R-:W-:Y:S01]  /*a050*/  HMMA.16816.F32.BF16 R64, R136.reuse, R150, R64 ;  /* 0x000000968840723c */ /* 0x040fe20000041840 */
[----:B------:R-:W2:Y:S07]  /*a060*/  LDSM.16.MT88.4 R148, [R197+0x4800] ;  /* 0x00480000c594783b */ /* 0x000eae0000004200 */
[C---:B---3--:R-:W-:Y:S08]  /*a070*/  HMMA.16816.F32.BF16 R68, R136.reuse, R140, R68 ;  /* 0x0000008c8844723c */ /* 0x048ff00000041844 */
[C---:B------:R-:W-:Y:S01]  /*a080*/  HMMA.16816.F32.BF16 R72, R136.reuse, R142, R72 ;  /* 0x0000008e8848723c */ /* 0x040fe20000041848 */
[----:B------:R-:W3:Y:S03]  /*a090*/  LDSM.16.MT88.4 R140, [R196+0x4800] ;  /* 0x00480000c48c783b */ /* 0x000ee60000004200 */
[--C-:B-1----:R-:W-:Y:S04]  /*a0a0*/  FFMA.FTZ R2, R226, c[0x0][0x2d0], -R172.reuse ;  /* 0x0000b400e2027a23 */ /* 0x102fe800000108ac */
[----:B------:R1:W1:Y:S01]  /*a0b0*/  MUFU.EX2 R181, R2 ;  /* 0x0000000200b57308 */ /* 0x0002620000000800 */
[C---:B-----5:R-:W-:Y:S08]  /*a0c0*/  HMMA.16816.F32.BF16 R76, R136.reuse, R144, R76 ;  /* 0x00000090884c723c */ /* 0x060ff0000004184c */
[C---:B------:R-:W-:Y:S01]  /*a0d0*/  HMMA.16816.F32.BF16 R80, R136.reuse, R146, R80 ;  /* 0x000000928850723c */ /* 0x040fe20000041850 */
[----:B------:R-:W5:Y:S07]  /*a0e0*/  LDSM.16.MT88.4 R144, [R193+0x6800] ;  /* 0x00680000c190783b */ /* 0x000f6e0000004200 */
[C---:B--2---:R-:W-:Y:S04]  /*a0f0*/  HMMA.16816.F32.BF16 R84, R136.reuse, R148, R84 ;  /* 0x000000948854723c */ /* 0x044fe80000041854 */
[--C-:B-1----:R-:W-:Y:S04]  /*a100*/  FFMA.FTZ R2, R189, c[0x0][0x2d0], -R173.reuse ;  /* 0x0000b400bd027a23 */ /* 0x102fe800000108ad */
[C---:B------:R-:W-:Y:S01]  /*a110*/  HMMA.16816.F32.BF16 R88, R136.reuse, R150, R88 ;  /* 0x000000968858723c */ /* 0x040fe20000041858 */
[----:B------:R-:W1:Y:S01]  /*a120*/  LDSM.16.MT88.4 R148, [R194+0x6800] ;  /* 0x00680000c294783b */ /* 0x000e620000004200 */
[----:B------:R2:W-:Y:S06]  /*a130*/  MUFU.EX2 R180, R2 ;  /* 0x0000000200b47308 */ /* 0x0005ec0000000800 */
[C---:B---3--:R-:W-:Y:S08]  /*a140*/  HMMA.16816.F32.BF16 R92, R136.reuse, R140, R92 ;  /* 0x0000008c885c723c */ /* 0x048ff0000004185c */
[C---:B------:R-:W-:Y:S01]  /*a150*/  HMMA.16816.F32.BF16 R96, R136.reuse, R142, R96 ;  /* 0x0000008e8860723c */ /* 0x040fe20000041860 */
[----:B------:R-:W3:Y:S07]  /*a160*/  LDSM.16.MT88.4 R140, [R197+0x6800] ;  /* 0x00680000c58c783b */ /* 0x000eee0000004200 */
[C---:B-----5:R-:W-:Y:S04]  /*a170*/  HMMA.16816.F32.BF16 R100, R136.reuse, R144, R100 ;  /* 0x000000908864723c */ /* 0x060fe80000041864 */
[--C-:B--2---:R-:W-:Y:S04]  /*a180*/  FFMA.FTZ R2, R221, c[0x0][0x2d0], -R173.reuse ;  /* 0x0000b400dd027a23 */ /* 0x104fe800000108ad */
[----:B------:R2:W5:Y:S01]  /*a190*/  MUFU.EX2 R179, R2 ;  /* 0x0000000200b37308 */ /* 0x0005620000000800 */
[C---:B------:R-:W-:Y:S01]  /*a1a0*/  HMMA.16816.F32.BF16 R104, R136.reuse, R146, R104 ;  /* 0x000000928868723c */ /* 0x040fe20000041868 */
[----:B------:R-:W4:Y:S07]  /*a1b0*/  LDSM.16.MT88.4 R144, [R196+0x6800] ;  /* 0x00680000c490783b */ /* 0x000f2e0000004200 */
[C---:B-1----:R-:W-:Y:S08]  /*a1c0*/  HMMA.16816.F32.BF16 R108, R136.reuse, R148, R108 ;  /* 0x00000094886c723c */ /* 0x042ff0000004186c */
[C---:B------:R-:W-:Y:S01]  /*a1d0*/  HMMA.16816.F32.BF16 R112, R136.reuse, R150, R112 ;  /* 0x000000968870723c */ /* 0x040fe20000041870 */
[----:B------:R-:W-:Y:S03]  /*a1e0*/  LDSM.16.MT88.4 R148, [R194+0x1000] ;  /* 0x00100000c294783b */ /* 0x000fe60000004200 */
[--C-:B--2---:R-:W-:Y:S04]  /*a1f0*/  FFMA.FTZ R2, R232, c[0x0][0x2d0], -R172.reuse ;  /* 0x0000b400e8027a23 */ /* 0x104fe800000108ac */
[C---:B---3--:R-:W-:Y:S01]  /*a200*/  HMMA.16816.F32.BF16 R116, R136.reuse, R140, R116 ;  /* 0x0000008c8874723c */ /* 0x048fe20000041874 */
[----:B------:R1:W2:Y:S03]  /*a210*/  MUFU.EX2 R178, R2 ;  /* 0x0000000200b27308 */ /* 0x0002a60000000800 */
[----:B------:R-:W-:Y:S04]  /*a220*/  FFMA.FTZ R172, R228, c[0x0][0x2d0], -R172 ;  /* 0x0000b400e4ac7a23 */ /* 0x000fe800000108ac */
[C---:B------:R-:W-:Y:S01]  /*a230*/  HMMA.16816.F32.BF16 R120, R136.reuse, R142, R120 ;  /* 0x0000008e8878723c */ /* 0x040fe20000041878 */
[----:B------:R-:W3:Y:S02]  /*a240*/  LDSM.16.MT88.4 R140, [R193+0x1000] ;  /* 0x00100000c18c783b */ /* 0x000ee40000004200 */
[----:B------:R-:W-:Y:S05]  /*a250*/  MUFU.EX2 R174, R172 ;  /* 0x000000ac00ae7308 */ /* 0x000fea0000000800 */
[C---:B----4-:R-:W-:Y:S08]  /*a260*/  HMMA.16816.F32.BF16 R124, R136.reuse, R144, R124 ;  /* 0x00000090887c723c */ /* 0x050ff0000004187c */
[----:B------:R-:W-:Y:S01]  /*a270*/  HMMA.16816.F32.BF16 R128, R136, R146, R128 ;  /* 0x000000928880723c */ /* 0x000fe20000041880 */
[----:B------:R-:W4:Y:S03]  /*a280*/  LDSM.16.MT88.4 R144, [R197+0x1000] ;  /* 0x00100000c590783b */ /* 0x000f260000004200 */
[--C-:B-1----:R-:W-:Y:S03]  /*a290*/  FFMA.FTZ R2, R239, c[0x0][0x2d0], -R173.reuse ;  /* 0x0000b400ef027a23 */ /* 0x102fe600000108ad */
[----:B------:R-:W-:Y:S01]  /*a2a0*/  F2FP.BF16.PACK_AB R136, R185, R186 ;  /* 0x000000bab988723e */ /* 0x000fe200000010ff */
[----:B------:R1:W-:Y:S01]  /*a2b0*/  MUFU.EX2 R3, R2 ;  /* 0x0000000200037308 */ /* 0x0003e20000000800 */
[----:B------:R-:W-:Y:S03]  /*a2c0*/  F2FP.BF16.PACK_AB R137, R184, R183 ;  /* 0x000000b7b889723e */ /* 0x000fe600000010ff */
[----:B------:R-:W-:Y:S02]  /*a2d0*/  F2FP.BF16.PACK_AB R138, R181, R182 ;  /* 0x000000b6b58a723e */ /* 0x000fe400000010ff */
[----:B-----5:R-:W-:Y:S07]  /*a2e0*/  F2FP.BF16.PACK_AB R139, R179, R180 ;  /* 0x000000b4b38b723e */ /* 0x020fee00000010ff */
[C---:B---3--:R-:W-:Y:S08]  /*a2f0*/  HMMA.16816.F32.BF16 R4, R136.reuse, R140, R4 ;  /* 0x0000008c8804723c */ /* 0x048ff00000041804 */
[C---:B------:R-:W-:Y:S01]  /*a300*/  HMMA.16816.F32.BF16 R8, R136.reuse, R142, R8 ;  /* 0x0000008e8808723c */ /* 0x040fe20000041808 */
[----:B------:R-:W3:Y:S03]  /*a310*/  LDSM.16.MT88.4 R140, [R193+0x3000] ;  /* 0x00300000c18c783b */ /* 0x000ee60000004200 */
[--C-:B-1----:R-:W-:Y:S04]  /*a320*/  FFMA.FTZ R2, R242, c[0x0][0x2d0], -R173.reuse ;  /* 0x0000b400f2027a23 */ /* 0x102fe800000108ad */
[C---:B------:R-:W-:Y:S01]  /*a330*/  HMMA.16816.F32.BF16 R12, R136.reuse, R148, R12 ;  /* 0x00000094880c723c */ /* 0x040fe2000004180c */
[----:B------:R1:W5:Y:S07]  /*a340*/  MUFU.EX2 R175, R2 ;  /* 0x0000000200af7308 */ /* 0x00036e0000000800 */
[C---:B------:R-:W-:Y:S01]  /*a350*/  HMMA.16816.F32.BF16 R16, R136.reuse, R150, R16 ;  /* 0x000000968810723c */ /* 0x040fe20000041810 */
[----:B------:R-:W2:Y:S07]  /*a360*/  LDSM.16.MT88.4 R148, [R194+0x3000] ;  /* 0x00300000c294783b */ /* 0x000eae0000004200 */
[C---:B----4-:R-:W-:Y:S08]  /*a370*/  HMMA.16816.F32.BF16 R20, R136.reuse, R144, R20 ;  /* 0x000000908814723c */ /* 0x050ff00000041814 */
[C---:B------:R-:W-:Y:S01]  /*a380*/  HMMA.16816.F32.BF16 R24, R136.reuse, R146, R24 ;  /* 0x000000928818723c */ /* 0x040fe20000041818 */
[----:B------:R-:W4:Y:S03]  /*a390*/  LDSM.16.MT88.4 R144, [R197+0x3000] ;  /* 0x00300000c590783b */ /* 0x000f260000004200 */
[--C-:B-1----:R-:W-:Y:S02]  /*a3a0*/  FFMA.FTZ R2, R246, c[0x0][0x2d0], -R173.reuse ;  /* 0x0000b400f6027a23 */ /* 0x102fe400000108ad */
[----:B------:R-:W-:Y:S02]  /*a3b0*/  FFMA.FTZ R173, R135, c[0x0][0x2d0], -R173 ;  /* 0x0000b40087ad7a23 */ /* 0x000fe400000108ad */
[C---:B------:R-:W-:Y:S01]  /*a3c0*/  HMMA.16816.F32.BF16 R28, R136.reuse, R152, R28 ;  /* 0x00000098881c723c */ /* 0x040fe2000004181c */
[----:B------:R1:W-:Y:S07]  /*a3d0*/  MUFU.EX2 R172, R2 ;  /* 0x0000000200ac7308 */ /* 0x0003ee0000000800 */
[C---:B------:R-:W-:Y:S01]  /*a3e0*/  HMMA.16816.F32.BF16 R32, R136.reuse, R154, R32 ;  /* 0x0000009a8820723c */ /* 0x040fe20000041820 */
[----:B------:R-:W5:Y:S02]  /*a3f0*/  LDSM.16.MT88.4 R152, [R196+0x3000] ;  /* 0x00300000c498783b */ /* 0x000f640000004200 */
[----:B------:R4:W4:Y:S05]  /*a400*/  MUFU.EX2 R134, R173 ;  /* 0x000000ad00867308 */ /* 0x00092a0000000800 */
[C---:B---3--:R-:W-:Y:S08]  /*a410*/  HMMA.16816.F32.BF16 R36, R136.reuse, R140, R36 ;  /* 0x0000008c8824723c */ /* 0x048ff00000041824 */
[C---:B------:R-:W-:Y:S01]  /*a420*/  HMMA.16816.F32.BF16 R40, R136.reuse, R142, R40 ;  /* 0x0000008e8828723c */ /* 0x040fe20000041828 */
[----:B------:R-:W3:Y:S03]  /*a430*/  LDSM.16.MT88.4 R140, [R193+0x5000] ;  /* 0x00500000c18c783b */ /* 0x000ee60000004200 */
[----:B-1----:R-:W-:Y:S02]  /*a440*/  FFMA.FTZ R2, R0, R160, R238 ;  /* 0x000000a000027223 */ /* 0x002fe400000100ee */
[----:B------:R-:W-:Y:S02]  /*a450*/  FADD.FTZ R0, R244, R164 ;  /* 0x000000a4f4007221 */ /* 0x000fe40000010000 */
[C---:B--2---:R-:W-:Y:S01]  /*a460*/  HMMA.16816.F32.BF16 R44, R136.reuse, R148, R44 ;  /* 0x00000094882c723c */ /* 0x044fe2000004182c */
[----:B------:R-:W-:Y:S03]  /*a470*/  LDSM.16.MT88.4 R160, [R197+0x1800] ;  /* 0x00180000c5a0783b */ /* 0x000fe60000004200 */
[----:B------:R-:W-:Y:S02]  /*a480*/  FADD.FTZ R2, R241, R2 ;  /* 0x00000002f1027221 */ /* 0x000fe40000010000 */
[----:B------:R-:W-:Y:S02]  /*a490*/  FADD.FTZ R0, R245, R0 ;  /* 0x00000000f5007221 */ /* 0x000fe40000010000 */
[C---:B------:R-:W-:Y:S01]  /*a4a0*/  HMMA.16816.F32.BF16 R48, R136.reuse, R150, R48 ;  /* 0x000000968830723c */ /* 0x040fe20000041830 */
[----:B----4-:R-:W2:Y:S03]  /*a4b0*/  LDL R173, [R1+0x14] ;  /* 0x0000140001ad7983 */ /* 0x010ea60000100800 */
[----:B------:R-:W-:Y:S01]  /*a4c0*/  FADD.FTZ R135, R240, R2 ;  /* 0x00000002f0877221 */ /* 0x000fe20000010000 */
[----:B------:R-:W1:Y:S01]  /*a4d0*/  LDSM.16.MT88.4 R148, [R194+0x5000] ;  /* 0x00500000c294783b */ /* 0x000e620000004200 */
        /* <DEDUP_REMOVED lines=8> */
[C---:B-----5:R-:W-:Y:S04]  /*a560*/  HMMA.16816.F32.BF16 R60, R136.reuse, R152, R60 ;  /* 0x00000098883c723c */ /* 0x060fe8000004183c */
        /* <DEDUP_REMOVED lines=10> */
[----:B------:R-:W3:Y:S03]  /*a610*/  LDSM.16.MT88.4 R140, [R193+0x7000] ;  /* 0x00700000c18c783b */ /* 0x000ee60000004200 */
        /* <DEDUP_REMOVED lines=9> */
[C---:B----4-:R-:W-:Y:S04]  /*a6b0*/  HMMA.16816.F32.BF16 R84, R136.reuse, R144, R84 ;  /* 0x000000908854723c */ /* 0x050fe80000041854 */
[----:B------:R-:W-:Y:S02]  /*a6c0*/  FADD.FTZ R2, R178, R2 ;  /* 0x00000002b2027221 */ /* 0x000fe40000010000 */
[----:B------:R-:W-:Y:S02]  /*a6d0*/  FADD.FTZ R0, R179, R0 ;  /* 0x00000000b3007221 */ /* 0x000fe40000010000 */
[C---:B------:R-:W-:Y:S01]  /*a6e0*/  HMMA.16816.F32.BF16 R88, R136.reuse, R146, R88 ;  /* 0x000000928858723c */ /* 0x040fe20000041858 */
[----:B------:R-:W4:Y:S07]  /*a6f0*/  LDSM.16.MT88.4 R144, [R197+0x7000] ;  /* 0x00700000c590783b */ /* 0x000f2e0000004200 */
[C---:B-----5:R-:W-:Y:S08]  /*a700*/  HMMA.16816.F32.BF16 R92, R136.reuse, R152, R92 ;  /* 0x00000098885c723c */ /* 0x060ff0000004185c */
[C---:B------:R-:W-:Y:S01]  /*a710*/  HMMA.16816.F32.BF16 R96, R136.reuse, R154, R96 ;  /* 0x0000009a8860723c */ /* 0x040fe20000041860 */
[----:B------:R-:W5:Y:S07]  /*a720*/  LDSM.16.MT88.4 R152, [R196+0x7000] ;  /* 0x00700000c498783b */ /* 0x000f6e0000004200 */
[C---:B---3--:R-:W-:Y:S08]  /*a730*/  HMMA.16816.F32.BF16 R100, R136.reuse, R140, R100 ;  /* 0x0000008c8864723c */ /* 0x048ff00000041864 */
[C---:B------:R-:W-:Y:S08]  /*a740*/  HMMA.16816.F32.BF16 R104, R136.reuse, R142, R104 ;  /* 0x0000008e8868723c */ /* 0x040ff00000041868 */
[C---:B-1----:R-:W-:Y:S08]  /*a750*/  HMMA.16816.F32.BF16 R108, R136.reuse, R148, R108 ;  /* 0x00000094886c723c */ /* 0x042ff0000004186c */
[C---:B------:R-:W-:Y:S01]  /*a760*/  HMMA.16816.F32.BF16 R112, R136.reuse, R150, R112 ;  /* 0x000000968870723c */ /* 0x040fe20000041870 */
[----:B------:R-:W1:Y:S07]  /*a770*/  LDSM.16.MT88.4 R148, [R193+0x1800] ;  /* 0x00180000c194783b */ /* 0x000e6e0000004200 */
[C---:B----4-:R-:W-:Y:S08]  /*a780*/  HMMA.16816.F32.BF16 R116, R136.reuse, R144, R116 ;  /* 0x000000908874723c */ /* 0x050ff00000041874 */
[C---:B------:R-:W-:Y:S08]  /*a790*/  HMMA.16816.F32.BF16 R120, R136.reuse, R146, R120 ;  /* 0x000000928878723c */ /* 0x040ff00000041878 */
[C---:B-----5:R-:W-:Y:S08]  /*a7a0*/  HMMA.16816.F32.BF16 R124, R136.reuse, R152, R124 ;  /* 0x00000098887c723c */ /* 0x060ff0000004187c */
        /* <DEDUP_REMOVED lines=9> */
[C---:B-1----:R-:W-:Y:S01]  /*a840*/  HMMA.16816.F32.BF16 R140, R136.reuse, R148, R4 ;  /* 0x00000094888c723c */ /* 0x042fe20000041804 */
[----:B------:R-:W1:Y:S02]  /*a850*/  LDSM.16.MT88.4 R4, [R193+0x3800] ;  /* 0x00380000c104783b */ /* 0x000e640000004200 */
[----:B------:R-:W-:Y:S02]  /*a860*/  FADD.FTZ R2, R174, R2 ;  /* 0x00000002ae027221 */ /* 0x000fe40000010000 */
[----:B------:R-:W-:Y:S01]  /*a870*/  FADD.FTZ R0, R172, R3 ;  /* 0x00000003ac007221 */ /* 0x000fe20000010000 */
[----:B------:R-:W-:Y:S02]  /*a880*/  MOV R3, R133 ;  /* 0x0000008500037202 */ /* 0x000fe40000000f00 */
[C---:B------:R-:W-:Y:S01]  /*a890*/  HMMA.16816.F32.BF16 R144, R136.reuse, R150, R8 ;  /* 0x000000968890723c */ /* 0x040fe20000041808 */
[----:B------:R-:W3:Y:S03]  /*a8a0*/  LDSM.16.MT88.4 R8, [R194+0x3800] ;  /* 0x00380000c208783b */ /* 0x000ee60000004200 */
[----:B------:R-:W-:Y:S01]  /*a8b0*/  FADD.FTZ R0, R134, R0 ;  /* 0x0000000086007221 */ /* 0x000fe20000010000 */
[----:B------:R-:W-:Y:S03]  /*a8c0*/  MOV R134, R132 ;  /* 0x0000008400867202 */ /* 0x000fe60000000f00 */
[C---:B------:R-:W-:Y:S01]  /*a8d0*/  HMMA.16816.F32.BF16 R148, R136.reuse, R156, R12 ;  /* 0x0000009c8894723c */ /* 0x040fe2000004180c */
[----:B------:R-:W4:Y:S07]  /*a8e0*/  LDSM.16.MT88.4 R12, [R197+0x3800] ;  /* 0x00380000c50c783b */ /* 0x000f2e0000004200 */
[C---:B------:R-:W-:Y:S01]  /*a8f0*/  HMMA.16816.F32.BF16 R152, R136.reuse, R158, R16 ;  /* 0x0000009e8898723c */ /* 0x040fe20000041810 */
[----:B------:R-:W5:Y:S07]  /*a900*/  LDSM.16.MT88.4 R16, [R196+0x3800] ;  /* 0x00380000c410783b */ /* 0x000f6e0000004200 */
[C---:B------:R-:W-:Y:S01]  /*a910*/  HMMA.16816.F32.BF16 R156, R136.reuse, R160, R20 ;  /* 0x000000a0889c723c */ /* 0x040fe20000041814 */
[----:B------:R-:W2:Y:S07]  /*a920*/  LDSM.16.MT88.4 R20, [R193+0x5800] ;  /* 0x00580000c114783b */ /* 0x000eae0000004200 */
[C---:B------:R-:W-:Y:S01]  /*a930*/  HMMA.16816.F32.BF16 R160, R136.reuse, R162, R24 ;  /* 0x000000a288a0723c */ /* 0x040fe20000041818 */
[----:B------:R-:W-:Y:S07]  /*a940*/  LDSM.16.MT88.4 R24, [R193+0x7800] ;  /* 0x00780000c118783b */ /* 0x000fee0000004200 */
[C---:B------:R-:W-:Y:S01]  /*a950*/  HMMA.16816.F32.BF16 R164, R136.reuse, R168, R28 ;  /* 0x000000a888a4723c */ /* 0x040fe2000004181c */
[----:B------:R-:W-:Y:S04]  /*a960*/  STL [R1+0x8], R2 ;  /* 0x0000080201007387 */ /* 0x000fe80000100800 */
[----:B------:R-:W-:Y:S03]  /*a970*/  STL [R1+0xc], R0 ;  /* 0x00000c0001007387 */ /* 0x000fe60000100800 */
        /* <DEDUP_REMOVED lines=12> */
[----:B------:R-:W5:Y:S02]  /*aa40*/  LDSM.16.MT88.4 R16, [R194+0x7800] ;  /* 0x00780000c210783b */ /* 0x000f640000004200 */
[----:B--2---:R-:W-:Y:S02]  /*aa50*/  ISETP.GT.AND P0, PT, R224, R173, PT ;  /* 0x000000ade000720c */ /* 0x004fe40003f04270 */
[----:B------:R-:W-:Y:S03]  /*aa60*/  MOV R224, R220 ;  /* 0x000000dc00e07202 */ /* 0x000fe60000000f00 */
[C---:B------:R-:W-:Y:S08]  /*aa70*/  HMMA.16816.F32.BF16 R68, R136.reuse, R20, R68 ;  /* 0x000000148844723c */ /* 0x040ff00000041844 */
[C---:B------:R-:W-:Y:S01]  /*aa80*/  HMMA.16816.F32.BF16 R72, R136.reuse, R22, R72 ;  /* 0x000000168848723c */ /* 0x040fe20000041848 */
[----:B------:R-:W2:Y:S07]  /*aa90*/  LDSM.16.MT88.4 R20, [R197+0x7800] ;  /* 0x00780000c514783b */ /* 0x000eae0000004200 */
[C---:B-1----:R-:W-:Y:S08]  /*aaa0*/  HMMA.16816.F32.BF16 R76, R136.reuse, R4, R76 ;  /* 0x00000004884c723c */ /* 0x042ff0000004184c */
[C---:B------:R-:W-:Y:S01]  /*aab0*/  HMMA.16816.F32.BF16 R80, R136.reuse, R6, R80 ;  /* 0x000000068850723c */ /* 0x040fe20000041850 */
[----:B------:R-:W1:Y:S07]  /*aac0*/  LDSM.16.MT88.4 R4, [R196+0x7800] ;  /* 0x00780000c404783b */ /* 0x000e6e0000004200 */
[C---:B---3--:R-:W-:Y:S08]  /*aad0*/  HMMA.16816.F32.BF16 R84, R136.reuse, R8, R84 ;  /* 0x000000088854723c */ /* 0x048ff00000041854 */
[C---:B------:R-:W-:Y:S08]  /*aae0*/  HMMA.16816.F32.BF16 R88, R136.reuse, R10, R88 ;  /* 0x0000000a8858723c */ /* 0x040ff00000041858 */
[C---:B----4-:R-:W-:Y:S08]  /*aaf0*/  HMMA.16816.F32.BF16 R92, R136.reuse, R12, R92 ;  /* 0x0000000c885c723c */ /* 0x050ff0000004185c */
[C---:B------:R-:W-:Y:S08]  /*ab00*/  HMMA.16816.F32.BF16 R96, R136.reuse, R14, R96 ;  /* 0x0000000e8860723c */ /* 0x040ff00000041860 */
[C---:B------:R-:W-:Y:S08]  /*ab10*/  HMMA.16816.F32.BF16 R100, R136.reuse, R24, R100 ;  /* 0x000000188864723c */ /* 0x040ff00000041864 */
[C---:B------:R-:W-:Y:S08]  /*ab20*/  HMMA.16816.F32.BF16 R104, R136.reuse, R26, R104 ;  /* 0x0000001a8868723c */ /* 0x040ff00000041868 */
[C---:B-----5:R-:W-:Y:S08]  /*ab30*/  HMMA.16816.F32.BF16 R108, R136.reuse, R16, R108 ;  /* 0x00000010886c723c */ /* 0x060ff0000004186c */
[C---:B------:R-:W-:Y:S08]  /*ab40*/  HMMA.16816.F32.BF16 R112, R136.reuse, R18, R112 ;  /* 0x000000128870723c */ /* 0x040ff00000041870 */
[C---:B--2---:R-:W-:Y:S08]  /*ab50*/  HMMA.16816.F32.BF16 R116, R136.reuse, R20, R116 ;  /* 0x000000148874723c */ /* 0x044ff00000041874 */
[C---:B------:R-:W-:Y:S08]  /*ab60*/  HMMA.16816.F32.BF16 R120, R136.reuse, R22, R120 ;  /* 0x000000168878723c */ /* 0x040ff00000041878 */
[C---:B-1----:R-:W-:Y:S08]  /*ab70*/  HMMA.16816.F32.BF16 R124, R136.reuse, R4, R124 ;  /* 0x00000004887c723c */ /* 0x042ff0000004187c */
[----:B------:R-:W-:Y:S01]  /*ab80*/  HMMA.16816.F32.BF16 R128, R136, R6, R128 ;  /* 0x000000068880723c */ /* 0x000fe20000041880 */
[----:B------:R-:W-:-:S07]  /*ab90*/  @P0 BRA `(.L_x_2230) ;  /* 0xffffc2b000000947 */ /* 0x000fce000383ffff */
.L_x_2229:
[----:B----4-:R-:W2:Y:S02]  /*aba0*/  LDL R0, [R1+0x4] ;  /* 0x0000040001007983 */ /* 0x010ea40000100800 */
[----:B--2---:R-:W-:-:S13]  /*abb0*/  ISETP.GE.AND P0, PT, R220, R0, PT ;  /* 0x00000000dc00720c */ /* 0x004fda0003f06270 */
[----:B------:R-:W-:Y:S05]  /*abc0*/  @!P0 BRA `(.L_x_2231) ;  /* 0x000037b000008947 */ /* 0x000fea0003800000 */
[----:B------:R-:W-:Y:S02]  /*abd0*/  MOV R135, R132 ;  /* 0x0000008400877202 */ /* 0x000fe40000000f00 */
[----:B------:R-:W-:Y:S02]  /*abe0*/  MOV R134, R133 ;  /* 0x0000008500867202 */ /* 0x000fe40000000f00 */
.L_x_2232:
[----:B------:R-:W2:Y:S01]  /*abf0*/  LDL R22, [R1] ;  /* 0x0000000001167983 */ /* 0x000ea20000100800 */
[----:B------:R-:W-:Y:S01]  /*ac00*/  SHF.R.S32.HI R0, RZ, 0x1f, R220 ;  /* 0x0000001fff007819 */ /* 0x000fe200000114dc */
[----:B------:R-:W-:Y:S04]  /*ac10*/  DEPBAR.LE SB0, 0x0 ;  /* 0x000080000000791a */ /* 0x000fe80000000000 */
[----:B------:R-:W-:Y:S01]  /*ac20*/  WARPSYNC 0xffffffff ;  /* 0xffffffff00007948 */ /* 0x000fe20003800000 */
[----:B------:R-:W-:Y:S01]  /*ac30*/  BAR.SYNC.DEFER_BLOCKING 0x0 ;  /* 0x0000000000007b1d */ /* 0x000fe20000010000 */
[----:B------:R-:W-:Y:S01]  /*ac40*/  IMAD R0, R0, c[0x0][0x208], RZ ;  /* 0x0000820000007a24 */ /* 0x000fe200078e02ff */
[----:B------:R-:W-:Y:S01]  /*ac50*/  IADD3 R20, P0, R250, 0x40, RZ ;  /* 0x00000040fa147810 */ /* 0x000fe20007f1e0ff */
[C---:B------:R-:W-:Y:S04]  /*ac60*/  IMAD.WIDE.U32 R4, R220.reuse, c[0x0][0x208], RZ ;  /* 0x00008200dc047a25 */ /* 0x040fe800078e00ff */
[----:B------:R-:W-:Y:S01]  /*ac70*/  IMAD R0, R220, c[0x0][0x20c], R0 ;  /* 0x00008300dc007a24 */ /* 0x000fe200078e0200 */
[C---:B------:R-:W-:Y:S04]  /*ac80*/  SHF.L.U32 R3, R4.reuse, 0x6, RZ ;  /* 0x0000000604037819 */ /* 0x040fe800000006ff */
[----:B------:R-:W-:Y:S02]  /*ac90*/  IADD3 R0, R5, R0, RZ ;  /* 0x0000000005007210 */ /* 0x000fe40007ffe0ff */
[C---:B------:R-:W-:Y:S02]  /*aca0*/  IADD3 R2, P6, R3.reuse, R250, RZ ;  /* 0x000000fa03027210 */ /* 0x040fe40007fde0ff */
[----:B------:R-:W-:Y:S02]  /*acb0*/  SHF.L.U64.HI R0, R4, 0x6, R0 ;  /* 0x0000000604007819 */ /* 0x000fe40000010200 */
[C---:B------:R-:W-:Y:S01]  /*acc0*/  IADD3 R4, P1, R3.reuse, R20, RZ ;  /* 0x0000001403047210 */ /* 0x040fe20007f3e0ff */
        /* <DEDUP_REMOVED lines=9> */
[----:B------:R-:W3:Y:S04]  /*ad60*/  LDL R132, [R1+0x4] ;  /* 0x0000040001847983 */ /* 0x000ee80000100800 */
[----:B------:R-:W4:Y:S01]  /*ad70*/  LDL.LU R242, [R1+0x8] ;  /* 0x0000080001f27983 */ /* 0x000f220000300800 */
[-C--:B--2---:R-:W-:Y:S02]  /*ad80*/  IADD3.X R15, RZ, R22.reuse, RZ, P0, !PT ;  /* 0x00000016ff0f7210 */ /* 0x084fe400007fe4ff */
[CC--:B------:R-:W-:Y:S02]  /*ad90*/  IADD3.X R5, R0.reuse, R22.reuse, RZ, P6, !PT ;  /* 0x0000001600057210 */ /* 0x0c0fe400037fe4ff */
[----:B------:R-:W-:Y:S02]  /*ada0*/  IADD3.X R8, R0, R15, RZ, P1, !PT ;  /* 0x0000000f00087210 */ /* 0x000fe40000ffe4ff */
[----:B------:R-:W-:Y:S02]  /*adb0*/  LEA R12, P6, R4, c[0x0][0x1f8], 0x1 ;  /* 0x00007e00040c7a11 */ /* 0x000fe400078c08ff */
[----:B------:R-:W-:Y:S02]  /*adc0*/  LEA R6, P0, R2, c[0x0][0x1f8], 0x1 ;  /* 0x00007e0002067a11 */ /* 0x000fe400078008ff */
[----:B------:R-:W-:Y:S02]  /*add0*/  LEA.HI.X R13, R4, c[0x0][0x1fc], R8, 0x1, P6 ;  /* 0x00007f00040d7a11 */ /* 0x000fe400030f0c08 */
[----:B------:R-:W1:Y:S01]  /*ade0*/  LDSM.16.M88.4 R8, [R192] ;  /* 0x00000000c008783b */ /* 0x000e620000000200 */
[----:B------:R-:W-:Y:S02]  /*adf0*/  LEA.HI.X R7, R2, c[0x0][0x1fc], R5, 0x1, P0 ;  /* 0x00007f0002077a11 */ /* 0x000fe400000f0c05 */
[----:B------:R-:W-:Y:S04]  /*ae00*/  IADD3 R14, P0, R250, 0x80, RZ ;  /* 0x00000080fa0e7810 */ /* 0x000fe80007f1e0ff */
[----:B------:R-:W-:Y:S01]  /*ae10*/  IADD3.X R21, RZ, R22, RZ, P0, !PT ;  /* 0x00000016ff157210 */ /* 0x000fe200007fe4ff */
[----:B------:R-:W-:Y:S01]  /*ae20*/  @!PT LDS RZ, [RZ] ;  /* 0x00000000fffff984 */ /* 0x000fe20000000800 */
[----:B------:R-:W-:Y:S01]  /*ae30*/  @!PT LDS RZ, [RZ] ;  /* 0x00000000fffff984 */ /* 0x000fe20000000800 */
[----:B------:R-:W-:Y:S01]  /*ae40*/  @!PT LDS RZ, [RZ] ;  /* 0x00000000fffff984 */ /* 0x000fe20000000800 */
[----:B------:R2:W-:Y:S01]  /*ae50*/  LDGSTS.E.BYPASS.LTC128B.128 [R219+0x100], [R6.64], !P5 ;  /* 0x0010000006db7fae */ /* 0x0005e2000e901d46 */
[C---:B------:R-:W-:Y:S04]  /*ae60*/  IADD3 R2, P1, R3.reuse, R14, RZ ;  /* 0x0000000e03027210 */ /* 0x040fe80007f3e0ff */
[----:B------:R-:W-:Y:S02]  /*ae70*/  LEA R4, P0, R2, c[0x0][0x1f8], 0x1 ;  /* 0x00007e0002047a11 */ /* 0x000fe400078008ff */
[----:B------:R-:W-:Y:S01]  /*ae80*/  IADD3.X R5, R0, R21, RZ, P1, !PT ;  /* 0x0000001500057210 */ /* 0x000fe20000ffe4ff */
[----:B------:R5:W-:Y:S03]  /*ae90*/  LDGSTS.E.BYPASS.LTC128B.128 [R219+0x2100], [R12.64], !P4 ;  /* 0x021000000cdb7fae */ /* 0x000be6000e101d46 */
[----:B------:R-:W-:Y:S05]  /*aea0*/  LEA.HI.X R5, R2, c[0x0][0x1fc], R5, 0x1, P0 ;  /* 0x00007f0002057a11 */ /* 0x000fea00000f0c05 */
[----:B------:R1:W-:Y:S01]  /*aeb0*/  LDGSTS.E.BYPASS.LTC128B.128 [R219+0x4100], [R4.64], !P3 ;  /* 0x0410000004db7fae */ /* 0x0003e2000d901d46 */
[----:B--2---:R-:W-:Y:S02]  /*aec0*/  IADD3 R7, P0, R250, 0xc0, RZ ;  /* 0x000000c0fa077810 */ /* 0x004fe40007f1e0ff */
[----:B------:R-:W-:Y:S02]  /*aed0*/  MOV R6, c[0x0][0x208] ;  /* 0x0000820000067a02 */ /* 0x000fe40000000f00 */
[----:B------:R-:W-:Y:S02]  /*aee0*/  IADD3.X R23, RZ, R22, RZ, P0, !PT ;  /* 0x00000016ff177210 */ /* 0x000fe400007fe4ff */
[C---:B------:R-:W-:Y:S02]  /*aef0*/  LEA R2, P1, R6.reuse, R3, 0x5 ;  /* 0x0000000306027211 */ /* 0x040fe400078228ff */
[----:B-1----:R-:W-:Y:S02]  /*af00*/  MOV R4, c[0x0][0x20c] ;  /* 0x0000830000047a02 */ /* 0x002fe40000000f00 */
[----:B------:R-:W-:Y:S02]  /*af10*/  IADD3 R5, P6, R3, R7, RZ ;  /* 0x0000000703057210 */ /* 0x000fe40007fde0ff */
[----:B------:R-:W-:Y:S02]  /*af20*/  LEA.HI.X R3, R6, R0, R4, 0x5, P1 ;  /* 0x0000000006037211 */ /* 0x000fe400008f2c04 */
[C---:B------:R-:W-:Y:S02]  /*af30*/  LEA R4, P0, R5.reuse, c[0x0][0x1f8], 0x1 ;  /* 0x00007e0005047a11 */ /* 0x040fe400078008ff */
[----:B------:R-:W-:Y:S02]  /*af40*/  IADD3.X R0, R0, R23, RZ, P6, !PT ;  /* 0x0000001700007210 */ /* 0x000fe400037fe4ff */
[----:B------:R-:W-:Y:S02]  /*af50*/  IADD3 R6, P1, R2, R250, RZ ;  /* 0x000000fa02067210 */ /* 0x000fe40007f3e0ff */
[----:B------:R-:W-:Y:S02]  /*af60*/  LEA.HI.X R5, R5, c[0x0][0x1fc], R0, 0x1, P0 ;  /* 0x00007f0005057a11 */ /* 0x000fe400000f0c00 */
[----:B-----5:R-:W-:Y:S02]  /*af70*/  LEA R12, P0, R6, c[0x0][0x1f8], 0x1 ;  /* 0x00007e00060c7a11 */ /* 0x020fe400078008ff */
[----:B------:R-:W-:Y:S01]  /*af80*/  IADD3 R0, P6, R2, R20, RZ ;  /* 0x0000001402007210 */ /* 0x000fe20007fde0ff */
[----:B------:R1:W-:Y:S02]  /*af90*/  LDGSTS.E.BYPASS.LTC128B.128 [R219+0x6100], [R4.64], !P2 ;  /* 0x0610000004db7fae */ /* 0x0003e4000d101d46 */
[C---:B-1----:R-:W-:Y:S02]  /*afa0*/  IADD3.X R4, R3.reuse, R22, RZ, P1, !PT ;  /* 0x0000001603047210 */ /* 0x042fe40000ffe4ff */
[C---:B------:R-:W-:Y:S02]  /*afb0*/  IADD3.X R5, R3.reuse, R15, RZ, P6, !PT ;  /* 0x0000000f03057210 */ /* 0x040fe400037fe4ff */
[----:B------:R-:W-:Y:S02]  /*afc0*/  LEA.HI.X R13, R6, c[0x0][0x1fc], R4, 0x1, P0 ;  /* 0x00007f00060d7a11 */ /* 0x000fe400000f0c04 */
[----:B------:R-:W-:Y:S02]  /*afd0*/  IADD3 R4, P1, R2, R14, RZ ;  /* 0x0000000e02047210 */ /* 0x000fe40007f3e0ff */
[----:B------:R-:W-:Y:S01]  /*afe0*/  LEA R14, P6, R0, c[0x0][0x1f8], 0x1 ;  /* 0x00007e00000e7a11 */ /* 0x000fe200078c08ff */
[----:B------:R1:W-:Y:S01]  /*aff0*/  LDGSTS.E.BYPASS.LTC128B.128 [R219+0x1100], [R12.64], !P5 ;  /* 0x011000000cdb7fae */ /* 0x0003e2000e901d46 */
[----:B------:R-:W-:Y:S02]  /*b000*/  IADD3 R22, P0, R2, R7, RZ ;  /* 0x0000000702167210 */ /* 0x000fe40007f1e0ff */
[----:B------:R-:W-:Y:S02]  /*b010*/  LEA.HI.X R15, R0, c[0x0][0x1fc], R5, 0x1, P6 ;  /* 0x00007f00000f7a11 */ /* 0x000fe400030f0c05 */
[C---:B------:R-:W-:Y:S02]  /*b020*/  IADD3.X R2, R3.reuse, R21, RZ, P1, !PT ;  /* 0x0000001503027210 */ /* 0x040fe40000ffe4ff */
[C---:B------:R-:W-:Y:S01]  /*b030*/  LEA R20, P1, R4.reuse, c[0x0][0x1f8], 0x1 ;  /* 0x00007e0004147a11 */ /* 0x040fe200078208ff */
[----:B------:R1:W-:Y:S01]  /*b040*/  LDGSTS.E.BYPASS.LTC128B.128 [R219+0x3100], [R14.64], !P4 ;  /* 0x031000000edb7fae */ /* 0x0003e2000e101d46 */
[----:B------:R-:W-:Y:S02]  /*b050*/  IADD3.X R3, R3, R23, RZ, P0, !PT ;  /* 0x0000001703037210 */ /* 0x000fe400007fe4ff */
[----:B------:R-:W-:Y:S02]  /*b060*/  LEA.HI.X R21, R4, c[0x0][0x1fc], R2, 0x1, P1 ;  /* 0x00007f0004157a11 */ /* 0x000fe400008f0c02 */
[C---:B------:R-:W-:Y:S03]  /*b070*/  HMMA.16816.F32.BF16 R4, R32.reuse, R8, RZ ;  /* 0x000000082004723c */ /* 0x040fe600000418ff */
[----:B------:R2:W-:Y:S01]  /*b080*/  LDGSTS.E.BYPASS.LTC128B.128 [R219+0x5100], [R20.64], !P3 ;  /* 0x0510000014db7fae */ /* 0x0005e2000d901d46 */
[----:B------:R-:W-:Y:S02]  /*b090*/  LEA R2, P0, R22, c[0x0][0x1f8], 0x1 ;  /* 0x00007e0016027a11 */ /* 0x000fe400078008ff */
[----:B---3--:R-:W-:Y:S02]  /*b0a0*/  ISETP.GT.AND P6, PT, R220, R132, PT ;  /* 0x00000084dc00720c */ /* 0x008fe40003fc4270 */
[C---:B------:R-:W-:Y:S01]  /*b0b0*/  HMMA.16816.F32.BF16 R8, R32.reuse, R10, RZ ;  /* 0x0000000a2008723c */ /* 0x040fe200000418ff */
[----:B------:R-:W-:Y:S03]  /*b0c0*/  LEA.HI.X R3, R22, c[0x0][0x1fc], R3, 0x1, P0 ;  /* 0x00007f0016037a11 */ /* 0x000fe600000f0c03 */
[----:B------:R-:W-:Y:S02]  /*b0d0*/  IADD3 R220, R220, -0x1, RZ ;  /* 0xffffffffdcdc7810 */ /* 0x000fe40007ffe0ff */
[----:B------:R3:W-:Y:S02]  /*b0e0*/  LDGSTS.E.BYPASS.LTC128B.128 [R219+0x7100], [R2.64], !P2 ;  /* 0x0710000002db7fae */ /* 0x0007e4000d101d46 */
[C---:B-1----:R-:W-:Y:S06]  /*b0f0*/  HMMA.16816.F32.BF16 R12, R32.reuse, R16, RZ ;  /* 0x00000010200c723c */ /* 0x042fec00000418ff */
[----:B------:R-:W0:Y:S02]  /*b100*/  LDGDEPBAR ;  /* 0x00000000000079af */ /* 0x000e240000000000 */
        /* <DEDUP_REMOVED lines=21> */
[C---:B--2---:R-:W-:Y:S08]  /*b260*/  HMMA.16816.F32.BF16 R12, R136.reuse, R180, R12 ;  /* 0x000000b4880c723c */ /* 0x044ff0000004180c */
[C---:B------:R-:W-:Y:S01]  /*b270*/  HMMA.16816.F32.BF16 R16, R136.reuse, R182, R16 ;  /* 0x000000b68810723c */ /* 0x040fe20000041810 */
[----:B------:R-:W-:Y:S07]  /*b280*/  LDSM.16.M88.4 R180, [R195+0x800] ;  /* 0x00080000c3b4783b */ /* 0x000fee0000000200 */
[C---:B-----5:R-:W-:Y:S08]  /*b290*/  HMMA.16816.F32.BF16 R20, R136.reuse, R172, R20 ;  /* 0x000000ac8814723c */ /* 0x060ff00000041814 */
[C---:B------:R-:W-:Y:S01]  /*b2a0*/  HMMA.16816.F32.BF16 R24, R136.reuse, R174, R24 ;  /* 0x000000ae8818723c */ /* 0x040fe20000041818 */
[----:B------:R-:W1:Y:S07]  /*b2b0*/  LDSM.16.M88.4 R172, [R201] ;  /* 0x00000000c9ac783b */ /* 0x000e6e0000000200 */
[C---:B------:R-:W-:Y:S08]  /*b2c0*/  HMMA.16816.F32.BF16 R28, R136.reuse, R184, R28 ;  /* 0x000000b8881c723c */ /* 0x040ff0000004181c */
[----:B------:R-:W-:Y:S01]  /*b2d0*/  HMMA.16816.F32.BF16 R32, R136, R186, R32 ;  /* 0x000000ba8820723c */ /* 0x000fe20000041820 */
[----:B------:R-:W2:Y:S08]  /*b2e0*/  LDSM.16.M88.4 R136, [R195+0x1000] ;  /* 0x00100000c388783b */ /* 0x000eb00000000200 */
[----:B------:R-:W5:Y:S01]  /*b2f0*/  LDSM.16.M88.4 R184, [R195+0x1800] ;  /* 0x00180000c3b8783b */ /* 0x000f620000000200 */
        /* <DEDUP_REMOVED lines=9> */
[C---:B-----5:R-:W-:Y:S08]  /*b390*/  HMMA.16816.F32.BF16 R28, R172.reuse, R184, R28 ;  /* 0x000000b8ac1c723c */ /* 0x060ff0000004181c */
[----:B------:R-:W-:Y:S01]  /*b3a0*/  HMMA.16816.F32.BF16 R32, R172, R186, R32 ;  /* 0x000000baac20723c */ /* 0x000fe20000041820 */
[----:B------:R-:W2:Y:S08]  /*b3b0*/  LDSM.16.M88.4 R172, [R192+0x3000] ;  /* 0x00300000c0ac783b */ /* 0x000eb00000000200 */
[----:B------:R-:W5:Y:S01]  /*b3c0*/  LDSM.16.M88.4 R184, [R192+0x3800] ;  /* 0x00380000c0b8783b */ /* 0x000f620000000200 */
        /* <DEDUP_REMOVED lines=9> */
[C---:B-----5:R-:W-:Y:S08]  /*b460*/  HMMA.16816.F32.BF16 R28, R136.reuse, R184, R28 ;  /* 0x000000b8881c723c */ /* 0x060ff0000004181c */
[----:B------:R-:W-:Y:S01]  /*b470*/  HMMA.16816.F32.BF16 R32, R136, R186, R32 ;  /* 0x000000ba8820723c */ /* 0x000fe20000041820 */
[----:B------:R-:W2:Y:S08]  /*b480*/  LDSM.16.M88.4 R136, [R213] ;  /* 0x00000000d588783b */ /* 0x000eb00000000200 */
[----:B------:R-:W5:Y:S01]  /*b490*/  LDSM.16.M88.4 R184, [R212] ;  /* 0x00000000d4b8783b */ /* 0x000f620000000200 */
        /* <DEDUP_REMOVED lines=122> */
[----:B------:R-:W5:Y:S07]  /*bc40*/  LDSM.16.M88.4 R180, [R201+0xc000] ;  /* 0x00c00000c9b4783b */ /* 0x000f6e0000000200 */
[C---:B--2---:R-:W-:Y:S08]  /*bc50*/  HMMA.16816.F32.BF16 R20, R136.reuse, R172, R20 ;  /* 0x000000ac8814723c */ /* 0x044ff00000041814 */
[C---:B------:R-:W-:Y:S08]  /*bc60*/  HMMA.16816.F32.BF16 R24, R136.reuse, R174, R24 ;  /* 0x000000ae8818723c */ /* 0x040ff00000041818 */
[C---:B-1----:R-:W-:Y:S08]  /*bc70*/  HMMA.16816.F32.BF16 R28, R136.reuse, R176, R28 ;  /* 0x000000b0881c723c */ /* 0x042ff0000004181c */
[----:B------:R-:W-:Y:S01]  /*bc80*/  HMMA.16816.F32.BF16 R32, R136, R178, R32 ;  /* 0x000000b28820723c */ /* 0x000fe20000041820 */
[----:B------:R-:W1:Y:S07]  /*bc90*/  LDSM.16.M88.4 R136, [R195+0x6800] ;  /* 0x00680000c388783b */ /* 0x000e6e0000000200 */
[C---:B-----5:R-:W-:Y:S08]  /*bca0*/  HMMA.16816.F32.BF16 R4, R180.reuse, R184, R4 ;  /* 0x000000b8b404723c */ /* 0x060ff00000041804 */
[C---:B------:R-:W-:Y:S11]  /*bcb0*/  HMMA.16816.F32.BF16 R8, R180.reuse, R186, R8 ;  /* 0x000000bab408723c */ /* 0x040ff60000041808 */
[----:B------:R-:W-:Y:S05]  /*bcc0*/  @!UPT UIADD3 URZ, URZ, URZ, URZ ;  /* 0x0000003f3f3ff290 */ /* 0x000fea000fffe03f */
[----:B------:R-:W-:Y:S04]  /*bcd0*/  FMUL.FTZ R0, R4, c[0x0][0x320] ;  /* 0x0000c80004007a20 */ /* 0x000fe80000410000 */
[----:B------:R2:W-:Y:S04]  /*bce0*/  MUFU.TANH R174, R0 ;  /* 0x0000000000ae7308 */ /* 0x0005e80000002400 */
[----:B---3--:R-:W-:Y:S01]  /*bcf0*/  FMUL.FTZ R3, R11, c[0x0][0x320] ;  /* 0x0000c8000b037a20 */ /* 0x008fe20000410000 */
[C---:B-1----:R-:W-:Y:S05]  /*bd00*/  HMMA.16816.F32.BF16 R12, R180.reuse, R136, R12 ;  /* 0x00000088b40c723c */ /* 0x042fea000004180c */
[----:B------:R-:W-:Y:S03]  /*bd10*/  MUFU.TANH R177, R3 ;  /* 0x0000000300b17308 */ /* 0x000fe60000002400 */
[C---:B------:R-:W-:Y:S04]  /*bd20*/  HMMA.16816.F32.BF16 R16, R180.reuse, R138, R16 ;  /* 0x0000008ab410723c */ /* 0x040fe80000041810 */
[----:B--2---:R-:W-:Y:S04]  /*bd30*/  FMUL.FTZ R0, R5, c[0x0][0x320] ;  /* 0x0000c80005007a20 */ /* 0x004fe80000410000 */
[----:B------:R1:W-:Y:S11]  /*bd40*/  MUFU.TANH R176, R0 ;  /* 0x0000000000b07308 */ /* 0x0003f60000002400 */
[----:B------:R-:W-:Y:S05]  /*bd50*/  @!UPT UIADD3 URZ, URZ, URZ, URZ ;  /* 0x0000003f3f3ff290 */ /* 0x000fea000fffe03f */
[----:B------:R-:W-:Y:S04]  /*bd60*/  FMUL.FTZ R2, R16, c[0x0][0x320] ;  /* 0x0000c80010027a20 */ /* 0x000fe80000410000 */
[----:B------:R-:W-:Y:S01]  /*bd70*/  MUFU.TANH R187, R2 ;  /* 0x0000000200bb7308 */ /* 0x000fe20000002400 */
[----:B-1----:R-:W-:Y:S09]  /*bd80*/  FMUL.FTZ R0, R6, c[0x0][0x320] ;  /* 0x0000c80006007a20 */ /* 0x002ff20000410000 */
[----:B------:R1:W2:Y:S02]  /*bd90*/  MUFU.TANH R178, R0 ;  /* 0x0000000000b27308 */ /* 0x0002a40000002400 */
[----:B-1----:R-:W-:Y:S02]  /*bda0*/  FMUL.FTZ R0, R7, c[0x0][0x320] ;  /* 0x0000c80007007a20 */ /* 0x002fe40000410000 */
[----:B------:R-:W1:Y:S06]  /*bdb0*/  LDSM.16.M88.4 R4, [R195+0x7000] ;  /* 0x00700000c304783b */ /* 0x000e6c0000000200 */
[----:B------:R3:W5:Y:S02]  /*bdc0*/  MUFU.TANH R179, R0 ;  /* 0x0000000000b37308 */ /* 0x0007640000002400 */
[----:B---3--:R-:W-:Y:S08]  /*bdd0*/  FMUL.FTZ R0, R8, c[0x0][0x320] ;  /* 0x0000c80008007a20 */ /* 0x008ff00000410000 */
[----:B------:R3:W-:Y:S01]  /*bde0*/  MUFU.TANH R173, R0 ;  /* 0x0000000000ad7308 */ /* 0x0007e20000002400 */
[C---:B-1----:R-:W-:Y:S07]  /*bdf0*/  HMMA.16816.F32.BF16 R20, R180.reuse, R4, R20 ;  /* 0x00000004b414723c */ /* 0x042fee0000041814 */
[----:B------:R-:W-:Y:S01]  /*be00*/  @P6 SHF.R.S32.HI R4, RZ, 0x1f, R220 ;  /* 0x0000001fff046819 */ /* 0x000fe200000114dc */
[C---:B------:R-:W-:Y:S04]  /*be10*/  HMMA.16816.F32.BF16 R24, R180.reuse, R6, R24 ;  /* 0x00000006b418723c */ /* 0x040fe80000041818 */
[----:B------:R-:W-:Y:S02]  /*be20*/  @P6 IMAD R4, R4, c[0x0][0x1e0], RZ ;  /* 0x0000780004046a24 */ /* 0x000fe400078e02ff */
[----:B---3--:R-:W-:Y:S02]  /*be30*/  FMUL.FTZ R0, R9, c[0x0][0x320] ;  /* 0x0000c80009007a20 */ /* 0x008fe40000410000 */
[C---:B------:R-:W-:Y:S02]  /*be40*/  @P6 IMAD.WIDE.U32 R6, R220.reuse, c[0x0][0x1e0], RZ ;  /* 0x00007800dc066a25 */ /* 0x040fe400078e00ff */
[----:B------:R1:W-:Y:S02]  /*be50*/  MUFU.TANH R172, R0 ;  /* 0x0000000000ac7308 */ /* 0x0003e40000002400 */
[----:B------:R-:W-:Y:S02]  /*be60*/  @P6 IMAD R4, R220, c[0x0][0x1e4], R4 ;  /* 0x00007900dc046a24 */ /* 0x000fe400078e0204 */
[----:B-1----:R-:W-:Y:S02]  /*be70*/  FMUL.FTZ R0, R10, c[0x0][0x320] ;  /* 0x0000c8000a007a20 */ /* 0x002fe40000410000 */
[----:B------:R-:W1:Y:S01]  /*be80*/  LDSM.16.M88.4 R8, [R195+0x7800] ;  /* 0x00780000c308783b */ /* 0x000e620000000200 */
[----:B------:R-:W-:Y:S04]  /*be90*/  DEPBAR.LE SB0, 0x0 ;  /* 0x000080000000791a */ /* 0x000fe80000000000 */
[----:B------:R3:W1:Y:S03]  /*bea0*/  MUFU.TANH R175, R0 ;  /* 0x0000000000af7308 */ /* 0x0006660000002400 */
[----:B------:R-:W-:Y:S01]  /*beb0*/  BAR.SYNC.DEFER_BLOCKING 0x0 ;  /* 0x0000000000007b1d */ /* 0x000fe20000010000 */
[----:B---3--:R-:W-:Y:S06]  /*bec0*/  FMUL.FTZ R0, R12, c[0x0][0x320] ;  /* 0x0000c8000c007a20 */ /* 0x008fec0000410000 */
[----:B------:R3:W-:Y:S01]  /*bed0*/  MUFU.TANH R139, R0 ;  /* 0x00000000008b7308 */ /* 0x0007e20000002400 */
[C---:B-1----:R-:W-:Y:S08]  /*bee0*/  HMMA.16816.F32.BF16 R28, R180.reuse, R8, R28 ;  /* 0x00000008b41c723c */ /* 0x042ff0000004181c */
[----:B------:R-:W-:Y:S04]  /*bef0*/  HMMA.16816.F32.BF16 R32, R180, R10, R32 ;  /* 0x0000000ab420723c */ /* 0x000fe80000041820 */
[----:B---3--:R-:W-:Y:S04]  /*bf00*/  FMUL.FTZ R0, R13, c[0x0][0x320] ;  /* 0x0000c8000d007a20 */ /* 0x008fe80000410000 */
[----:B------:R1:W-:Y:S08]  /*bf10*/  MUFU.TANH R184, R0 ;  /* 0x0000000000b87308 */ /* 0x0003f00000002400 */
[----:B------:R-:W-:Y:S04]  /*bf20*/  FMUL.FTZ R2, R31, c[0x0][0x320] ;  /* 0x0000c8001f027a20 */ /* 0x000fe80000410000 */
[----:B------:R2:W-:Y:S04]  /*bf30*/  MUFU.TANH R240, R2 ;  /* 0x0000000200f07308 */ /* 0x0005e80000002400 */
[----:B------:R-:W-:Y:S06]  /*bf40*/  FMUL.FTZ R3, R32, c[0x0][0x320] ;  /* 0x0000c80020037a20 */ /* 0x000fec0000410000 */
[----:B------:R3:W-:Y:S01]  /*bf50*/  MUFU.TANH R183, R3 ;  /* 0x0000000300b77308 */ /* 0x0007e20000002400 */
[----:B-1----:R-:W-:Y:S09]  /*bf60*/  FMUL.FTZ R0, R14, c[0x0][0x320] ;  /* 0x0000c8000e007a20 */ /* 0x002ff20000410000 */
[----:B------:R1:W1:Y:S01]  /*bf70*/  MUFU.TANH R185, R0 ;  /* 0x0000000000b97308 */ /* 0x0002620000002400 */
[----:B--2---:R-:W-:Y:S04]  /*bf80*/  FMNMX.FTZ R2, R178, R135, !PT ;  /* 0x00000087b2027209 */ /* 0x004fe80007810000 */
[----:B-----5:R-:W-:Y:S04]  /*bf90*/  FMNMX.FTZ R2, R179, R2, !PT ;  /* 0x00000002b3027209 */ /* 0x020fe80007810000 */
[----:B------:R-:W-:Y:S01]  /*bfa0*/  FMNMX.FTZ R2, R175, R2, !PT ;  /* 0x00000002af027209 */ /* 0x000fe20007810000 */
[----:B---3--:R-:W-:Y:S03]  /*bfb0*/  FMUL.FTZ R3, R33, c[0x0][0x320] ;  /* 0x0000c80021037a20 */ /* 0x008fe60000410000 */
[----:B------:R-:W-:Y:S01]  /*bfc0*/  FMNMX.FTZ R2, R177, R2, !PT ;  /* 0x00000002b1027209 */ /* 0x000fe20007810000 */
[----:B------:R2:W-:Y:S01]  /*bfd0*/  MUFU.TANH R182, R3 ;  /* 0x0000000300b67308 */ /* 0x0005e20000002400 */
[----:B-1----:R-:W-:Y:S02]  /*bfe0*/  FMUL.FTZ R0, R15, c[0x0][0x320] ;  /* 0x0000c8000f007a20 */ /* 0x002fe40000410000 */
[----:B------:R-:W-:Y:S07]  /*bff0*/  FMNMX.FTZ R2, R185, R2, !PT ;  /* 0x00000002b9027209 */ /* 0x000fee0007810000 */
[----:B------:R1:W3:Y:S01]  /*c000*/  MUFU.TANH R186, R0 ;  /* 0x0000000000ba7308 */ /* 0x0002e20000002400 */
[----:B--2---:R-:W-:Y:S09]  /*c010*/  FMUL.FTZ R3, R34, c[0x0][0x320] ;  /* 0x0000c80022037a20 */ /* 0x004ff20000410000 */
[----:B------:R-:W-:Y:S01]  /*c020*/  MUFU.TANH R137, R3 ;  /* 0x0000000300897308 */ /* 0x000fe20000002400 */
[----:B-1----:R-:W-:Y:S01]  /*c030*/  FMUL.FTZ R0, R17, c[0x0][0x320] ;  /* 0x0000c80011007a20 */ /* 0x002fe20000410000 */
[----:B---3--:R-:W-:Y:S08]  /*c040*/  FMNMX.FTZ R2, R186, R2, !PT ;  /* 0x00000002ba027209 */ /* 0x008ff00007810000 */
        /* <DEDUP_REMOVED lines=45> */
[----:B-----5:R-:W-:Y:S02]  /*c320*/  FMNMX.FTZ R2, R236, R3, !PT ;  /* 0x00000003ec027209 */ /* 0x020fe40007810000 */
        /* <DEDUP_REMOVED lines=11> */
[----:B--2---:R-:W-:Y:S02]  /*c3e0*/  FMNMX.FTZ R8, R3, R5, !PT ;  /* 0x0000000503087209 */ /* 0x004fe40007810000 */
[----:B------:R-:W-:Y:S02]  /*c3f0*/  @P6 IADD3 R3, R7, R4, RZ ;  /* 0x0000000407036210 */ /* 0x000fe40007ffe0ff */
[C---:B------:R-:W-:Y:S03]  /*c400*/  @P6 SHF.L.U32 R5, R6.reuse, 0x6, RZ ;  /* 0x0000000606056819 */ /* 0x040fe600000006ff */
[----:B------:R-:W2:Y:S01]  /*c410*/  SHFL.BFLY PT, R11, R8, 0x1, 0x1f ;  /* 0x0c201f00080b7f89 */ /* 0x000ea200000e0000 */
[----:B------:R-:W-:Y:S02]  /*c420*/  @P6 SHF.L.U64.HI R4, R6, 0x6, R3 ;  /* 0x0000000606046819 */ /* 0x000fe40000010203 */
[----:B-1----:R-:W-:Y:S02]  /*c430*/  FMNMX.FTZ R0, R0, R2, !PT ;  /* 0x0000000200007209 */ /* 0x002fe40007810000 */
[C---:B------:R-:W-:Y:S03]  /*c440*/  @P6 IADD3 R2, P0, R5.reuse, R248, RZ ;  /* 0x000000f805026210 */ /* 0x040fe60007f1e0ff */
[----:B------:R-:W1:Y:S01]  /*c450*/  SHFL.BFLY PT, R3, R0, 0x1, 0x1f ;  /* 0x0c201f0000037f89 */ /* 0x000e6200000e0000 */
[----:B------:R-:W-:Y:S02]  /*c460*/  @P6 LEA R16, P1, R2, c[0x0][0x1c8], 0x1 ;  /* 0x0000720002106a11 */ /* 0x000fe400078208ff */
[-C--:B------:R-:W-:Y:S02]  /*c470*/  @P6 IADD3.X R6, R4, R252.reuse, RZ, P0, !PT ;  /* 0x000000fc04066210 */ /* 0x080fe400007fe4ff */
[----:B------:R-:W-:Y:S02]  /*c480*/  @P6 IADD3 R9, P0, R248, 0x40, RZ ;  /* 0x00000040f8096810 */ /* 0x000fe40007f1e0ff */
[----:B------:R-:W-:Y:S02]  /*c490*/  @P6 LEA.HI.X R17, R2, c[0x0][0x1cc], R6, 0x1, P1 ;  /* 0x0000730002116a11 */ /* 0x000fe400008f0c06 */
[-C--:B------:R-:W-:Y:S02]  /*c4a0*/  @P6 IADD3.X R15, RZ, R252.reuse, RZ, P0, !PT ;  /* 0x000000fcff0f6210 */ /* 0x080fe400007fe4ff */
[----:B------:R-:W-:Y:S01]  /*c4b0*/  @P6 IADD3 R2, P0, R5, R9, RZ ;  /* 0x0000000905026210 */ /* 0x000fe20007f1e0ff */
[----:B------:R3:W-:Y:S01]  /*c4c0*/  @P6 LDGSTS.E.BYPASS.LTC128B.128 [R219+0x8100], [R16.64], !P5 ;  /* 0x0810000010db6fae */ /* 0x0007e2000e901d46 */
[----:B------:R-:W-:Y:S02]  /*c4d0*/  @P6 IADD3 R22, P1, R248, 0x80, RZ ;  /* 0x00000080f8166810 */ /* 0x000fe40007f3e0ff */
[----:B------:R-:W-:Y:S02]  /*c4e0*/  @P6 IADD3.X R7, R4, R15, RZ, P0, !PT ;  /* 0x0000000f04076210 */ /* 0x000fe400007fe4ff */
[----:B--2---:R-:W-:Y:S02]  /*c4f0*/  FMNMX.FTZ R133, R8, R11, !PT ;  /* 0x0000000b08857209 */ /* 0x004fe40007810000 */
[C---:B------:R-:W-:Y:S02]  /*c500*/  @P6 LEA R20, P0, R2.reuse, c[0x0][0x1c8], 0x1 ;  /* 0x0000720002146a11 */ /* 0x040fe400078008ff */
[----:B------:R-:W-:Y:S02]  /*c510*/  @P6 IADD3.X R23, RZ, R252, RZ, P1, !PT ;  /* 0x000000fcff176210 */ /* 0x000fe40000ffe4ff */
[----:B------:R-:W-:Y:S01]  /*c520*/  @P6 LEA.HI.X R21, R2, c[0x0][0x1cc], R7, 0x1, P0 ;  /* 0x0000730002156a11 */ /* 0x000fe200000f0c07 */
[----:B------:R-:W-:Y:S01]  /*c530*/  FADD.FTZ R2, -R133, R134 ;  /* 0x0000008685027221 */ /* 0x000fe20000010100 */
[----:B-1----:R-:W-:Y:S02]  /*c540*/  FMNMX.FTZ R132, R0, R3, !PT ;  /* 0x0000000300847209 */ /* 0x002fe40007810000 */
[C---:B------:R-:W-:Y:S01]  /*c550*/  @P6 IADD3 R6, P1, R5.reuse, R22, RZ ;  /* 0x0000001605066210 */ /* 0x040fe20007f3e0ff */
[----:B------:R-:W-:Y:S01]  /*c560*/  FMUL.FTZ R0, R2, c[0x0][0x2d0] ;  /* 0x0000b40002007a20 */ /* 0x000fe20000410000 */
[----:B------:R-:W-:Y:S01]  /*c570*/  @P6 IADD3 R14, P0, R248, 0xc0, RZ ;  /* 0x000000c0f80e6810 */ /* 0x000fe20007f1e0ff */
[----:B------:R1:W-:Y:S01]  /*c580*/  @P6 LDGSTS.E.BYPASS.LTC128B.128 [R219+0xa100], [R20.64], !P4 ;  /* 0x0a10000014db6fae */ /* 0x0003e2000e101d46 */
[----:B------:R-:W-:Y:S01]  /*c590*/  @P6 IADD3.X R10, R4, R23, RZ, P1, !PT ;  /* 0x00000017040a6210 */ /* 0x000fe20000ffe4ff */
[----:B------:R2:W3:Y:S01]  /*c5a0*/  MUFU.EX2 R2, R0 ;  /* 0x0000000000027308 */ /* 0x0004e20000000800 */
[C---:B------:R-:W-:Y:S02]  /*c5b0*/  @P6 LEA R18, P1, R6.reuse, c[0x0][0x1c8], 0x1 ;  /* 0x0000720006126a11 */ /* 0x040fe400078208ff */
[----:B------:R-:W-:Y:S02]  /*c5c0*/  @P6 IADD3.X R7, RZ, R252, RZ, P0, !PT ;  /* 0x000000fcff076210 */ /* 0x000fe400007fe4ff */
[----:B------:R-:W-:Y:S02]  /*c5d0*/  @P6 LEA.HI.X R19, R6, c[0x0][0x1cc], R10, 0x1, P1 ;  /* 0x0000730006136a11 */ /* 0x000fe400008f0c0a */
[----:B------:R-:W-:Y:S02]  /*c5e0*/  @P6 IADD3 R6, P1, R5, R14, RZ ;  /* 0x0000000e05066210 */ /* 0x000fe40007f3e0ff */
[----:B------:R-:W-:Y:S01]  /*c5f0*/  @P6 MOV R3, c[0x0][0x1e0] ;  /* 0x0000780000036a02 */ /* 0x000fe20000000f00 */
[----:B------:R5:W-:Y:S01]  /*c600*/  @P6 LDGSTS.E.BYPASS.LTC128B.128 [R219+0xc100], [R18.64], !P3 ;  /* 0x0c10000012db6fae */ /* 0x000be2000d901d46 */
[----:B------:R-:W-:Y:S02]  /*c610*/  @P6 IADD3.X R10, R4, R7, RZ, P1, !PT ;  /* 0x00000007040a6210 */ /* 0x000fe40000ffe4ff */
[C---:B------:R-:W-:Y:S02]  /*c620*/  @P6 LEA R12, P1, R6.reuse, c[0x0][0x1c8], 0x1 ;  /* 0x00007200060c6a11 */ /* 0x040fe400078208ff */
[C---:B------:R-:W-:Y:S02]  /*c630*/  @P6 LEA R5, P0, R3.reuse, R5, 0x5 ;  /* 0x0000000503056211 */ /* 0x040fe400078028ff */
[----:B------:R-:W-:Y:S02]  /*c640*/  @P6 MOV R8, c[0x0][0x1e4] ;  /* 0x0000790000086a02 */ /* 0x000fe40000000f00 */
[----:B------:R-:W-:Y:S02]  /*c650*/  @P6 LEA.HI.X R13, R6, c[0x0][0x1cc], R10, 0x1, P1 ;  /* 0x00007300060d6a11 */ /* 0x000fe400008f0c0a */
[----:B------:R-:W-:Y:S02]  /*c660*/  @P6 LEA.HI.X R3, R3, R4, R8, 0x5, P0 ;  /* 0x0000000403036211 */ /* 0x000fe400000f2c08 */
[----:B------:R-:W-:Y:S01]  /*c670*/  @P6 IADD3 R4, P1, R5, R248, RZ ;  /* 0x000000f805046210 */ /* 0x000fe20007f3e0ff */
[----:B--2---:R-:W-:Y:S01]  /*c680*/  FADD.FTZ R0, -R132, R135 ;  /* 0x0000008784007221 */ /* 0x004fe20000010100 */
[----:B------:R2:W-:Y:S01]  /*c690*/  @P6 LDGSTS.E.BYPASS.LTC128B.128 [R219+0xe100], [R12.64], !P2 ;  /* 0x0e1000000cdb6fae */ /* 0x0005e2000d101d46 */
[----:B------:R-:W-:Y:S01]  /*c6a0*/  FMUL.FTZ R135, R133, c[0x0][0x2d0] ;  /* 0x0000b40085877a20 */ /* 0x000fe20000410000 */
[----:B------:R-:W-:Y:S01]  /*c6b0*/  @P6 LEA R10, P0, R4, c[0x0][0x1c8], 0x1 ;  /* 0x00007200040a6a11 */ /* 0x000fe200078008ff */
[----:B------:R-:W-:Y:S01]  /*c6c0*/  FMUL.FTZ R0, R0, c[0x0][0x2d0] ;  /* 0x0000b40000007a20 */ /* 0x000fe20000410000 */
[----:B------:R-:W-:Y:S01]  /*c6d0*/  @P6 IADD3.X R6, R3, R252, RZ, P1, !PT ;  /* 0x000000fc03066210 */ /* 0x000fe20000ffe4ff */
[--C-:B------:R-:W-:Y:S02]  /*c6e0*/  FFMA.FTZ R8, R174, c[0x0][0x2d0], -R135.reuse ;  /* 0x0000b400ae087a23 */ /* 0x100fe40000010887 */
[----:B---3--:R-:W-:Y:S01]  /*c6f0*/  FMUL.FTZ R16, R2, R152 ;  /* 0x0000009802107220 */ /* 0x008fe20000410000 */
[----:B------:R-:W-:Y:S01]  /*c700*/  @P6 LEA.HI.X R11, R4, c[0x0][0x1cc], R6, 0x1, P0 ;  /* 0x00007300040b6a11 */ /* 0x000fe200000f0c06 */
[----:B------:R3:W-:Y:S01]  /*c710*/  MUFU.EX2 R138, R8 ;  /* 0x00000008008a7308 */ /* 0x0007e20000000800 */
[----:B------:R-:W-:Y:S01]  /*c720*/  @P6 IADD3 R4, P1, R5, R9, RZ ;  /* 0x0000000905046210 */ /* 0x000fe20007f3e0ff */
[--C-:B------:R-:W-:Y:S02]  /*c730*/  FFMA.FTZ R9, R176, c[0x0][0x2d0], -R135.reuse ;  /* 0x0000b400b0097a23 */ /* 0x100fe40000010887 */
[----:B------:R1:W-:Y:S01]  /*c740*/  @P6 LDGSTS.E.BYPASS.LTC128B.128 [R219+0x9100], [R10.64], !P5 ;  /* 0x091000000adb6fae */ /* 0x0003e2000e901d46 */
[----:B------:R-:W-:Y:S01]  /*c750*/  @P6 IADD3.X R6, R3, R15, RZ, P1, !PT ;  /* 0x0000000f03066210 */ /* 0x000fe20000ffe4ff */
[C---:B------:R-:W-:Y:S02]  /*c760*/  FMUL.FTZ R17, R2.reuse, R153 ;  /* 0x0000009902117220 */ /* 0x040fe40000410000 */
[C---:B------:R-:W-:Y:S02]  /*c770*/  FMUL.FTZ R25, R2.reuse, R161 ;  /* 0x000000a102197220 */ /* 0x040fe40000410000 */
[----:B------:R1:W-:Y:S01]  /*c780*/  MUFU.EX2 R229, R9 ;  /* 0x0000000900e57308 */ /* 0x0003e20000000800 */
[C---:B------:R-:W-:Y:S01]  /*c790*/  FMUL.FTZ R24, R2.reuse, R160 ;  /* 0x000000a002187220 */ /* 0x040fe20000410000 */
[----:B------:R-:W4:Y:S01]  /*c7a0*/  LDL.LU R161, [R1+0xc] ;  /* 0x00000c0001a17983 */ /* 0x000f220000300800 */
[--C-:B------:R-:W-:Y:S02]  /*c7b0*/  FFMA.FTZ R134, R139, c[0x0][0x2d0], -R135.reuse ;  /* 0x0000b4008b867a23 */ /* 0x100fe40000010887 */
[C---:B------:R-:W-:Y:S02]  /*c7c0*/  FMUL.FTZ R32, R2.reuse, R168 ;  /* 0x000000a802207220 */ /* 0x040fe40000410000 */
[----:B------:R-:W-:Y:S02]  /*c7d0*/  FMUL.FTZ R33, R2, R169 ;  /* 0x000000a902217220 */ /* 0x000fe40000410000 */
[--C-:B------:R-:W-:Y:S01]  /*c7e0*/  FFMA.FTZ R160, R182, c[0x0][0x2d0], -R135.reuse ;  /* 0x0000b400b6a07a23 */ /* 0x100fe20000010887 */
[----:B------:R-:W2:Y:S01]  /*c7f0*/  MUFU.EX2 R0, R0 ;  /* 0x0000000000007308 */ /* 0x000ea20000000800 */
[C---:B------:R-:W-:Y:S02]  /*c800*/  FMUL.FTZ R36, R2.reuse, R36 ;  /* 0x0000002402247220 */ /* 0x040fe40000410000 */
[----:B------:R-:W-:Y:S01]  /*c810*/  FMUL.FTZ R37, R2, R37 ;  /* 0x0000002502257220 */ /* 0x000fe20000410000 */
[----:B---3--:R-:W-:Y:S01]  /*c820*/  @P6 LEA R8, P0, R4, c[0x0][0x1c8], 0x1 ;  /* 0x0000720004086a11 */ /* 0x008fe200078008ff */
[C---:B------:R-:W-:Y:S02]  /*c830*/  FMUL.FTZ R40, R2.reuse, R40 ;  /* 0x0000002802287220 */ /* 0x040fe40000410000 */
[C---:B------:R-:W-:Y:S02]  /*c840*/  FMUL.FTZ R41, R2.reuse, R41 ;  /* 0x0000002902297220 */ /* 0x040fe40000410000 */
[C---:B------:R-:W-:Y:S01]  /*c850*/  FMUL.FTZ R44, R2.reuse, R44 ;  /* 0x0000002c022c7220 */ /* 0x040fe20000410000 */
[----:B------:R-:W-:Y:S01]  /*c860*/  MUFU.EX2 R227, R134 ;  /* 0x0000008600e37308 */ /* 0x000fe20000000800 */
[C---:B------:R-:W-:Y:S02]  /*c870*/  FMUL.FTZ R45, R2.reuse, R45 ;  /* 0x0000002d022d7220 */ /* 0x040fe40000410000 */
[----:B------:R-:W-:Y:S01]  /*c880*/  FMUL.FTZ R48, R2, R48 ;  /* 0x0000003002307220 */ /* 0x000fe20000410000 */
[----:B-1----:R-:W-:Y:S01]  /*c890*/  @P6 LEA.HI.X R9, R4, c[0x0][0x1cc], R6, 0x1, P0 ;  /* 0x0000730004096a11 */ /* 0x002fe200000f0c06 */
[--C-:B------:R-:W-:Y:S01]  /*c8a0*/  FFMA.FTZ R6, R173, c[0x0][0x2d0], -R135.reuse ;  /* 0x0000b400ad067a23 */ /* 0x100fe20000010887 */
[C---:B------:R-:W-:Y:S01]  /*c8b0*/  @P6 IADD3 R4, P1, R5.reuse, R22, RZ ;  /* 0x0000001605046210 */ /* 0x040fe20007f3e0ff */
[----:B------:R-:W-:Y:S01]  /*c8c0*/  FMUL.FTZ R49, R2, R49 ;  /* 0x0000003102317220 */ /* 0x000fe20000410000 */
[----:B------:R-:W-:Y:S01]  /*c8d0*/  @P6 IADD3 R5, P0, R5, R14, RZ ;  /* 0x0000000e05056210 */ /* 0x000fe20007f1e0ff */
[----:B------:R1:W-:Y:S01]  /*c8e0*/  @P6 LDGSTS.E.BYPASS.LTC128B.128 [R219+0xb100], [R8.64], !P4 ;  /* 0x0b10000008db6fae */ /* 0x0003e2000e101d46 */
[C---:B------:R-:W-:Y:S01]  /*c8f0*/  @P6 IADD3.X R14, R3.reuse, R23, RZ, P1, !PT ;  /* 0x00000017030e6210 */ /* 0x040fe20000ffe4ff */
[----:B------:R3:W-:Y:S01]  /*c900*/  MUFU.EX2 R230, R6 ;  /* 0x0000000600e67308 */ /* 0x0007e20000000800 */
[----:B------:R-:W-:Y:S01]  /*c910*/  @P6 IADD3.X R15, R3, R7, RZ, P0, !PT ;  /* 0x00000007030f6210 */ /* 0x000fe200007fe4ff */
[--C-:B------:R-:W-:Y:S02]  /*c920*/  FFMA.FTZ R3, R172, c[0x0][0x2d0], -R135.reuse ;  /* 0x0000b400ac037a23 */ /* 0x100fe40000010887 */
[C---:B--2---:R-:W-:Y:S02]  /*c930*/  FMUL.FTZ R10, R0.reuse, R146 ;  /* 0x00000092000a7220 */ /* 0x044fe40000410000 */
[C---:B------:R-:W-:Y:S02]  /*c940*/  FMUL.FTZ R11, R0.reuse, R147 ;  /* 0x00000093000b7220 */ /* 0x040fe40000410000 */
[C---:B-----5:R-:W-:Y:S02]  /*c950*/  FMUL.FTZ R18, R0.reuse, R154 ;  /* 0x0000009a00127220 */ /* 0x060fe40000410000 */
[----:B------:R2:W5:Y:S01]  /*c960*/  MUFU.EX2 R228, R3 ;  /* 0x0000000300e47308 */ /* 0x0005620000000800 */
        /* <DEDUP_REMOVED lines=8> */
[----:B---3--:R-:W-:Y:S01]  /*c9f0*/  @P6 LEA R6, P0, R4, c[0x0][0x1c8], 0x1 ;  /* 0x0000720004066a11 */ /* 0x008fe200078008ff */
[----:B-1----:R-:W-:Y:S02]  /*ca00*/  FMUL.FTZ R9, R2, R145 ;  /* 0x0000009102097220 */ /* 0x002fe40000410000 */
[----:B------:R-:W-:Y:S01]  /*ca10*/  FFMA.FTZ R134, R184, c[0x0][0x2d0], -R135 ;  /* 0x0000b400b8867a23 */ /* 0x000fe20000010887 */
[----:B------:R-:W-:Y:S01]  /*ca20*/  @P6 LEA.HI.X R7, R4, c[0x0][0x1cc], R14, 0x1, P0 ;  /* 0x0000730004076a11 */ /* 0x000fe200000f0c0e */
[C---:B------:R-:W-:Y:S01]  /*ca30*/  FMUL.FTZ R42, R0.reuse, R42 ;  /* 0x0000002a002a7220 */ /* 0x040fe20000410000 */
[C---:B------:R-:W-:Y:S01]  /*ca40*/  @P6 LEA R4, P0, R5.reuse, c[0x0][0x1c8], 0x1 ;  /* 0x0000720005046a11 */ /* 0x040fe200078008ff */
[----:B------:R1:W-:Y:S01]  /*ca50*/  MUFU.EX2 R226, R134 ;  /* 0x0000008600e27308 */ /* 0x0003e20000000800 */
[----:B------:R-:W-:Y:S01]  /*ca60*/  FMUL.FTZ R43, R0, R43 ;  /* 0x0000002b002b7220 */ /* 0x000fe20000410000 */
[----:B------:R3:W-:Y:S01]  /*ca70*/  @P6 LDGSTS.E.BYPASS.LTC128B.128 [R219+0xd100], [R6.64], !P3 ;  /* 0x0d10000006db6fae */ /* 0x0007e2000d901d46 */
[----:B--2---:R-:W-:Y:S01]  /*ca80*/  FMUL.FTZ R3, R132, c[0x0][0x2d0] ;  /* 0x0000b40084037a20 */ /* 0x004fe20000410000 */
[----:B------:R-:W-:Y:S01]  /*ca90*/  @P6 LEA.HI.X R5, R5, c[0x0][0x1cc], R15, 0x1, P0 ;  /* 0x0000730005056a11 */ /* 0x000fe200000f0c0f */
[----:B------:R-:W-:Y:S02]  /*caa0*/  FMUL.FTZ R46, R0, R46 ;  /* 0x0000002e002e7220 */ /* 0x000fe40000410000 */
[--C-:B------:R-:W-:Y:S02]  /*cab0*/  FFMA.FTZ R14, R178, c[0x0][0x2d0], -R3.reuse ;  /* 0x0000b400b20e7a23 */ /* 0x100fe40000010803 */
[--C-:B------:R-:W-:Y:S01]  /*cac0*/  FFMA.FTZ R8, R175, c[0x0][0x2d0], -R3.reuse ;  /* 0x0000b400af087a23 */ /* 0x100fe20000010803 */
[----:B------:R2:W-:Y:S01]  /*cad0*/  @P6 LDGSTS.E.BYPASS.LTC128B.128 [R219+0xf100], [R4.64], !P2 ;  /* 0x0f10000004db6fae */ /* 0x0005e2000d101d46 */
[----:B------:R2:W-:Y:S01]  /*cae0*/  MUFU.EX2 R174, R14 ;  /* 0x0000000e00ae7308 */ /* 0x0005e20000000800 */
[C---:B------:R-:W-:Y:S02]  /*caf0*/  FMUL.FTZ R47, R0.reuse, R47 ;  /* 0x0000002f002f7220 */ /* 0x040fe40000410000 */
[C---:B------:R-:W-:Y:S02]  /*cb00*/  FMUL.FTZ R50, R0.reuse, R50 ;  /* 0x0000003200327220 */ /* 0x040fe40000410000 */
[----:B------:R-:W-:Y:S02]  /*cb10*/  FMUL.FTZ R51, R0, R51 ;  /* 0x0000003300337220 */ /* 0x000fe40000410000 */
[----:B------:R-:W-:Y:S01]  /*cb20*/  LDSM.16.MT88.4 R20, [R194] ;  /* 0x00000000c214783b */ /* 0x000fe20000004200 */
[C---:B------:R-:W-:Y:S02]  /*cb30*/  FMUL.FTZ R52, R2.reuse, R52 ;  /* 0x0000003402347220 */ /* 0x040fe40000410000 */
[----:B------:R2:W-:Y:S01]  /*cb40*/  MUFU.EX2 R173, R8 ;  /* 0x0000000800ad7308 */ /* 0x0005e20000000800 */
[----:B------:R-:W-:Y:S02]  /*cb50*/  FMUL.FTZ R53, R2, R53 ;  /* 0x0000003502357220 */ /* 0x000fe40000410000 */
[--C-:B-1----:R-:W-:Y:S02]  /*cb60*/  FFMA.FTZ R134, R185, c[0x0][0x2d0], -R3.reuse ;  /* 0x0000b400b9867a23 */ /* 0x102fe40000010803 */
[----:B------:R-:W-:Y:S01]  /*cb70*/  LDSM.16.MT88.4 R28, [R197] ;  /* 0x00000000c51c783b */ /* 0x000fe20000004200 */
[C---:B------:R-:W-:Y:S02]  /*cb80*/  FMUL.FTZ R54, R0.reuse, R54 ;  /* 0x0000003600367220 */ /* 0x040fe40000410000 */
[----:B---3--:R-:W-:Y:S01]  /*cb90*/  FMUL.FTZ R6, R0, R142 ;  /* 0x0000008e00067220 */ /* 0x008fe20000410000 */
[----:B-----5:R-:W-:Y:S01]  /*cba0*/  F2FP.BF16.PACK_AB R142, R228, R230 ;  /* 0x000000e6e48e723e */ /* 0x020fe200000010ff */
[C---:B------:R-:W-:Y:S01]  /*cbb0*/  FMUL.FTZ R7, R0.reuse, R143 ;  /* 0x0000008f00077220 */ /* 0x040fe20000410000 */
[----:B------:R-:W-:Y:S01]  /*cbc0*/  MUFU.EX2 R189, R134 ;  /* 0x0000008600bd7308 */ /* 0x000fe20000000800 */
[----:B------:R-:W-:Y:S01]  /*cbd0*/  FMUL.FTZ R55, R0, R55 ;  /* 0x0000003700377220 */ /* 0x000fe20000410000 */
[----:B------:R-:W-:Y:S01]  /*cbe0*/  LDSM.16.MT88.4 R152, [R194+0x2000] ;  /* 0x00200000c298783b */ /* 0x000fe20000004200 */
[--C-:B--2---:R-:W-:Y:S02]  /*cbf0*/  FFMA.FTZ R14, R179, c[0x0][0x2d0], -R3.reuse ;  /* 0x0000b400b30e7a23 */ /* 0x104fe40000010803 */
[----:B------:R-:W-:Y:S02]  /*cc00*/  FFMA.FTZ R4, R177, c[0x0][0x2d0], -R3 ;  /* 0x0000b400b1047a23 */ /* 0x000fe40000010803 */
[C---:B------:R-:W-:Y:S02]  /*cc10*/  FMUL.FTZ R5, R2.reuse, R141 ;  /* 0x0000008d02057220 */ /* 0x040fe40000410000 */
[C---:B------:R-:W-:Y:S01]  /*cc20*/  FMUL.FTZ R56, R2.reuse, R56 ;  /* 0x0000003802387220 */ /* 0x040fe20000410000 */
[----:B------:R-:W1:Y:S01]  /*cc30*/  MUFU.EX2 R190, R14 ;  /* 0x0000000e00be7308 */ /* 0x000e620000000800 */
[----:B------:R-:W-:Y:S01]  /*cc40*/  LDSM.16.MT88.4 R168, [R196+0x1800] ;  /* 0x00180000c4a8783b */ /* 0x000fe20000004200 */
[C---:B------:R-:W-:Y:S02]  /*cc50*/  FMUL.FTZ R57, R2.reuse, R57 ;  /* 0x0000003902397220 */ /* 0x040fe40000410000 */
[----:B------:R-:W-:Y:S02]  /*cc60*/  FMUL.FTZ R8, R2, R144 ;  /* 0x0000009002087220 */ /* 0x000fe40000410000 */
[C---:B------:R-:W-:Y:S02]  /*cc70*/  FMUL.FTZ R58, R0.reuse, R58 ;  /* 0x0000003a003a7220 */ /* 0x040fe40000410000 */
[----:B------:R-:W-:Y:S01]  /*cc80*/  FMUL.FTZ R59, R0, R59 ;  /* 0x0000003b003b7220 */ /* 0x000fe20000410000 */
[----:B------:R-:W-:Y:S01]  /*cc90*/  LDSM.16.MT88.4 R144, [R196] ;  /* 0x00000000c490783b */ /* 0x000fe20000004200 */
[----:B------:R-:W2:Y:S01]  /*cca0*/  MUFU.EX2 R172, R4 ;  /* 0x0000000400ac7308 */ /* 0x000ea20000000800 */
[C---:B------:R-:W-:Y:S02]  /*ccb0*/  FMUL.FTZ R60, R2.reuse, R60 ;  /* 0x0000003c023c7220 */ /* 0x040fe40000410000 */
[----:B------:R-:W-:Y:S02]  /*ccc0*/  FMUL.FTZ R61, R2, R61 ;  /* 0x0000003d023d7220 */ /* 0x000fe40000410000 */
[C---:B------:R-:W-:Y:S02]  /*ccd0*/  FMUL.FTZ R62, R0.reuse, R62 ;  /* 0x0000003e003e7220 */ /* 0x040fe40000410000 */
[----:B------:R-:W0:Y:S01]  /*cce0*/  LDGDEPBAR ;  /* 0x00000000000079af */ /* 0x000e220000000000 */
[----:B------:R-:W-:Y:S02]  /*ccf0*/  FMUL.FTZ R63, R0, R63 ;  /* 0x0000003f003f7220 */ /* 0x000fe40000410000 */
[C---:B------:R-:W-:Y:S02]  /*cd00*/  FMUL.FTZ R64, R2.reuse, R64 ;  /* 0x0000004002407220 */ /* 0x040fe40000410000 */
[----:B------:R-:W-:Y:S01]  /*cd10*/  FMUL.FTZ R65, R2, R65 ;  /* 0x0000004102417220 */ /* 0x000fe20000410000 */
[----:B-1----:R-:W-:Y:S02]  /*cd20*/  F2FP.BF16.PACK_AB R141, R190, R174 ;  /* 0x000000aebe8d723e */ /* 0x002fe400000010ff */
[----:B------:R-:W1:Y:S01]  /*cd30*/  LDSM.16.MT88.4 R12, [R193] ;  /* 0x00000000c10c783b */ /* 0x000e620000004200 */
[C---:B------:R-:W-:Y:S02]  /*cd40*/  FMUL.FTZ R66, R0.reuse, R66 ;  /* 0x0000004200427220 */ /* 0x040fe40000410000 */
[----:B------:R-:W-:Y:S02]  /*cd50*/  FMUL.FTZ R67, R0, R67 ;  /* 0x0000004300437220 */ /* 0x000fe40000410000 */
[C---:B------:R-:W-:Y:S02]  /*cd60*/  FMUL.FTZ R68, R2.reuse, R68 ;  /* 0x0000004402447220 */ /* 0x040fe40000410000 */
[----:B------:R-:W-:Y:S01]  /*cd70*/  FMUL.FTZ R69, R2, R69 ;  /* 0x0000004502457220 */ /* 0x000fe20000410000 */
[----:B--2---:R-:W-:Y:S01]  /*cd80*/  F2FP.BF16.PACK_AB R143, R172, R173 ;  /* 0x000000adac8f723e */ /* 0x004fe200000010ff */
[----:B------:R-:W-:Y:S01]  /*cd90*/  FMUL.FTZ R4, R2, R140 ;  /* 0x0000008c02047220 */ /* 0x000fe20000410000 */
[----:B------:R-:W-:Y:S01]  /*cda0*/  F2FP.BF16.PACK_AB R140, R229, R138 ;  /* 0x0000008ae58c723e */ /* 0x000fe200000010ff */
        /* <DEDUP_REMOVED lines=14> */
[C---:B-1----:R-:W-:Y:S05]  /*ce90*/  HMMA.16816.F32.BF16 R4, R140.reuse, R12, R4 ;  /* 0x0000000c8c04723c */ /* 0x042fea0000041804 */
        /* <DEDUP_REMOVED lines=17> */
[C---:B------:R-:W-:Y:S04]  /*cfb0*/  FMUL.FTZ R22, R0.reuse, R158 ;  /* 0x0000009e00167220 */ /* 0x040fe80000410000 */
[C---:B------:R-:W-:Y:S02]  /*cfc0*/  FMUL.FTZ R23, R0.reuse, R159 ;  /* 0x0000009f00177220 */ /* 0x040fe40000410000 */
[--C-:B------:R-:W-:Y:S02]  /*cfd0*/  FFMA.FTZ R158, R237, c[0x0][0x2d0], -R135.reuse ;  /* 0x0000b400ed9e7a23 */ /* 0x100fe40000010887 */
[----:B------:R-:W-:Y:S02]  /*cfe0*/  FFMA.FTZ R159, R183, c[0x0][0x2d0], -R135 ;  /* 0x0000b400b79f7a23 */ /* 0x000fe40000010887 */
[--C-:B------:R-:W-:Y:S01]  /*cff0*/  FFMA.FTZ R156, R137, c[0x0][0x2d0], -R3.reuse ;  /* 0x0000b400899c7a23 */ /* 0x100fe20000010803 */
[C---:B------:R-:W-:Y:S01]  /*d000*/  HMMA.16816.F32.BF16 R20, R140.reuse, R28, R20 ;  /* 0x0000001c8c14723c */ /* 0x040fe20000041814 */
[----:B------:R-:W-:Y:S02]  /*d010*/  MUFU.EX2 R183, R157 ;  /* 0x0000009d00b77308 */ /* 0x000fe40000000800 */
[C---:B------:R-:W-:Y:S02]  /*d020*/  FMUL.FTZ R90, R0.reuse, R90 ;  /* 0x0000005a005a7220 */ /* 0x040fe40000410000 */
[----:B------:R-:W-:Y:S02]  /*d030*/  FMUL.FTZ R91, R0, R91 ;  /* 0x0000005b005b7220 */ /* 0x000fe40000410000 */
[C---:B------:R-:W-:Y:S01]  /*d040*/  FMUL.FTZ R28, R2.reuse, R164 ;  /* 0x000000a4021c7220 */ /* 0x040fe20000410000 */
[C---:B------:R-:W-:Y:S03]  /*d050*/  HMMA.16816.F32.BF16 R24, R140.reuse, R30, R24 ;  /* 0x0000001e8c18723c */ /* 0x040fe60000041818 */
[----:B------:R-:W-:Y:S01]  /*d060*/  MUFU.EX2 R185, R158 ;  /* 0x0000009e00b97308 */ /* 0x000fe20000000800 */
[C---:B------:R-:W-:Y:S02]  /*d070*/  FMUL.FTZ R29, R2.reuse, R165 ;  /* 0x000000a5021d7220 */ /* 0x040fe40000410000 */
[----:B------:R-:W-:Y:S02]  /*d080*/  FMUL.FTZ R92, R2, R92 ;  /* 0x0000005c025c7220 */ /* 0x000fe40000410000 */
[C---:B------:R-:W-:Y:S04]  /*d090*/  FMUL.FTZ R30, R0.reuse, R166 ;  /* 0x000000a6001e7220 */ /* 0x040fe80000410000 */
[----:B------:R-:W-:Y:S01]  /*d0a0*/  FMUL.FTZ R31, R0, R167 ;  /* 0x000000a7001f7220 */ /* 0x000fe20000410000 */
[----:B------:R-:W-:Y:S01]  /*d0b0*/  MUFU.EX2 R184, R159 ;  /* 0x0000009f00b87308 */ /* 0x000fe20000000800 */
[----:B------:R-:W-:Y:S02]  /*d0c0*/  FMUL.FTZ R93, R2, R93 ;  /* 0x0000005d025d7220 */ /* 0x000fe40000410000 */
[C---:B------:R-:W-:Y:S02]  /*d0d0*/  FMUL.FTZ R94, R0.reuse, R94 ;  /* 0x0000005e005e7220 */ /* 0x040fe40000410000 */
[----:B------:R-:W-:Y:S01]  /*d0e0*/  FMUL.FTZ R95, R0, R95 ;  /* 0x0000005f005f7220 */ /* 0x000fe20000410000 */
[C---:B------:R-:W-:Y:S03]  /*d0f0*/  HMMA.16816.F32.BF16 R28, R140.reuse, R144, R28 ;  /* 0x000000908c1c723c */ /* 0x040fe6000004181c */
[C---:B------:R-:W-:Y:S02]  /*d100*/  FMUL.FTZ R96, R2.reuse, R96 ;  /* 0x0000006002607220 */ /* 0x040fe40000410000 */
[----:B------:R-:W-:Y:S02]  /*d110*/  FMUL.FTZ R97, R2, R97 ;  /* 0x0000006102617220 */ /* 0x000fe40000410000 */
[C---:B------:R-:W-:Y:S01]  /*d120*/  FMUL.FTZ R98, R0.reuse, R98 ;  /* 0x0000006200627220 */ /* 0x040fe20000410000 */
[C---:B------:R-:W-:Y:S01]  /*d130*/  HMMA.16816.F32.BF16 R32, R140.reuse, R146, R32 ;  /* 0x000000928c20723c */ /* 0x040fe20000041820 */
[----:B------:R-:W2:Y:S03]  /*d140*/  LDSM.16.MT88.4 R144, [R197+0x2000] ;  /* 0x00200000c590783b */ /* 0x000ea60000004200 */
        /* <DEDUP_REMOVED lines=24> */
[----:B------:R-:W-:Y:S02]  /*d2d0*/  FMUL.FTZ R114, R0, R114 ;  /* 0x0000007200727220 */ /* 0x000fe40000410000 */
[C---:B-1----:R-:W-:Y:S04]  /*d2e0*/  HMMA.16816.F32.BF16 R60, R140.reuse, R148, R60 ;  /* 0x000000948c3c723c */ /* 0x042fe8000004183c */
[----:B------:R-:W-:Y:S02]  /*d2f0*/  FFMA.FTZ R134, R186, c[0x0][0x2d0], -R3 ;  /* 0x0000b400ba867a23 */ /* 0x000fe40000010803 */
[----:B------:R-:W-:Y:S02]  /*d300*/  FMUL.FTZ R115, R0, R115 ;  /* 0x0000007300737220 */ /* 0x000fe40000410000 */
[C---:B------:R-:W-:Y:S01]  /*d310*/  HMMA.16816.F32.BF16 R64, R140.reuse, R150, R64 ;  /* 0x000000968c40723c */ /* 0x040fe20000041840 */
[----:B------:R1:W5:Y:S01]  /*d320*/  MUFU.EX2 R188, R134 ;  /* 0x0000008600bc7308 */ /* 0x0003620000000800 */
        /* <DEDUP_REMOVED lines=11> */
[C---:B--2---:R-:W-:Y:S03]  /*d3e0*/  HMMA.16816.F32.BF16 R76, R140.reuse, R144, R76 ;  /* 0x000000908c4c723c */ /* 0x044fe6000004184c */
[--C-:B-1----:R-:W-:Y:S02]  /*d3f0*/  FFMA.FTZ R134, R187, c[0x0][0x2d0], -R135.reuse ;  /* 0x0000b400bb867a23 */ /* 0x102fe40000010887 */
[----:B------:R-:W-:Y:S02]  /*d400*/  FMUL.FTZ R123, R0, R123 ;  /* 0x0000007b007b7220 */ /* 0x000fe40000410000 */
[----:B------:R1:W-:Y:S01]  /*d410*/  MUFU.EX2 R225, R134 ;  /* 0x0000008600e17308 */ /* 0x0003e20000000800 */
[C---:B------:R-:W-:Y:S01]  /*d420*/  HMMA.16816.F32.BF16 R80, R140.reuse, R146, R80 ;  /* 0x000000928c50723c */ /* 0x040fe20000041850 */
[----:B------:R-:W2:Y:S03]  /*d430*/  LDSM.16.MT88.4 R144, [R193+0x6000] ;  /* 0x00600000c190783b */ /* 0x000ea60000004200 */
        /* <DEDUP_REMOVED lines=10> */
[----:B-1----:R-:W-:Y:S02]  /*d4e0*/  FFMA.FTZ R134, R191, c[0x0][0x2d0], -R135 ;  /* 0x0000b400bf867a23 */ /* 0x002fe40000010887 */
[C---:B---3--:R-:W-:Y:S02]  /*d4f0*/  HMMA.16816.F32.BF16 R92, R140.reuse, R152, R92 ;  /* 0x000000988c5c723c */ /* 0x048fe4000004185c */
[----:B------:R1:W-:Y:S02]  /*d500*/  MUFU.EX2 R224, R134 ;  /* 0x0000008600e07308 */ /* 0x0003e40000000800 */
[C---:B------:R-:W-:Y:S02]  /*d510*/  FMUL.FTZ R131, R0.reuse, R131 ;  /* 0x0000008300837220 */ /* 0x040fe40000410000 */
[----:B------:R-:W-:Y:S02]  /*d520*/  FFMA.FTZ R0, R0, R161, R174 ;  /* 0x000000a100007223 */ /* 0x000fe400000100ae */
[C---:B------:R-:W-:Y:S01]  /*d530*/  HMMA.16816.F32.BF16 R96, R140.reuse, R154, R96 ;  /* 0x0000009a8c60723c */ /* 0x040fe20000041860 */
[----:B------:R-:W3:Y:S03]  /*d540*/  LDSM.16.MT88.4 R152, [R197+0x6000] ;  /* 0x00600000c598783b */ /* 0x000ee60000004200 */
[----:B------:R-:W-:Y:S02]  /*d550*/  FADD.FTZ R0, R190, R0 ;  /* 0x00000000be007221 */ /* 0x000fe40000010000 */
[----:B------:R-:W-:Y:S02]  /*d560*/  FFMA.FTZ R2, R2, R242, R138 ;  /* 0x000000f202027223 */ /* 0x000fe4000001008a */
[C---:B--2---:R-:W-:Y:S01]  /*d570*/  HMMA.16816.F32.BF16 R100, R140.reuse, R144, R100 ;  /* 0x000000908c64723c */ /* 0x044fe20000041864 */
[----:B------:R-:W-:Y:S03]  /*d580*/  LDSM.16.MT88.4 R160, [R197+0x1800] ;  /* 0x00180000c5a0783b */ /* 0x000fe60000004200 */
[----:B------:R-:W-:Y:S02]  /*d590*/  FADD.FTZ R0, R173, R0 ;  /* 0x00000000ad007221 */ /* 0x000fe40000010000 */
[----:B------:R-:W-:Y:S02]  /*d5a0*/  FADD.FTZ R2, R229, R2 ;  /* 0x00000002e5027221 */ /* 0x000fe40000010000 */
[C---:B------:R-:W-:Y:S01]  /*d5b0*/  HMMA.16816.F32.BF16 R104, R140.reuse, R146, R104 ;  /* 0x000000928c68723c */ /* 0x040fe20000041868 */
[----:B------:R-:W2:Y:S03]  /*d5c0*/  LDSM.16.MT88.4 R144, [R196+0x6000] ;  /* 0x00600000c490783b */ /* 0x000ea60000004200 */
[--C-:B-1----:R-:W-:Y:S02]  /*d5d0*/  FFMA.FTZ R134, R221, c[0x0][0x2d0], -R3.reuse ;  /* 0x0000b400dd867a23 */ /* 0x102fe40000010803 */
[----:B------:R-:W-:Y:S02]  /*d5e0*/  FADD.FTZ R0, R172, R0 ;  /* 0x00000000ac007221 */ /* 0x000fe40000010000 */
[----:B------:R1:W1:Y:S01]  /*d5f0*/  MUFU.EX2 R187, R134 ;  /* 0x0000008600bb7308 */ /* 0x0002620000000800 */
[C---:B----4-:R-:W-:Y:S01]  /*d600*/  HMMA.16816.F32.BF16 R108, R140.reuse, R148, R108 ;  /* 0x000000948c6c723c */ /* 0x050fe2000004186c */
[----:B------:R-:W-:Y:S02]  /*d610*/  LDSM.16.MT88.4 R172, [R193+0x3800] ;  /* 0x00380000c1ac783b */ /* 0x000fe40000004200 */
[----:B------:R-:W-:Y:S02]  /*d620*/  FADD.FTZ R0, R189, R0 ;  /* 0x00000000bd007221 */ /* 0x000fe40000010000 */
[----:B------:R-:W-:Y:S02]  /*d630*/  FADD.FTZ R2, R230, R2 ;  /* 0x00000002e6027221 */ /* 0x000fe40000010000 */
[----:B-----5:R-:W-:Y:S01]  /*d640*/  FADD.FTZ R0, R188, R0 ;  /* 0x00000000bc007221 */ /* 0x020fe20000010000 */
[C---:B------:R-:W-:Y:S01]  /*d650*/  HMMA.16816.F32.BF16 R112, R140.reuse, R150, R112 ;  /* 0x000000968c70723c */ /* 0x040fe20000041870 */
[----:B------:R-:W4:Y:S03]  /*d660*/  LDSM.16.MT88.4 R148, [R193+0x800] ;  /* 0x00080000c194783b */ /* 0x000f260000004200 */
[----:B------:R-:W-:Y:S04]  /*d670*/  FADD.FTZ R2, R228, R2 ;  /* 0x00000002e4027221 */ /* 0x000fe80000010000 */
[C---:B---3--:R-:W-:Y:S04]  /*d680*/  HMMA.16816.F32.BF16 R116, R140.reuse, R152, R116 ;  /* 0x000000988c74723c */ /* 0x048fe80000041874 */
[----:B------:R-:W-:Y:S02]  /*d690*/  FADD.FTZ R2, R227, R2 ;  /* 0x00000002e3027221 */ /* 0x000fe40000010000 */
[----:B-1----:R-:W-:Y:S02]  /*d6a0*/  FFMA.FTZ R134, R222, c[0x0][0x2d0], -R3 ;  /* 0x0000b400de867a23 */ /* 0x002fe40000010803 */
[C---:B------:R-:W-:Y:S01]  /*d6b0*/  HMMA.16816.F32.BF16 R120, R140.reuse, R154, R120 ;  /* 0x0000009a8c78723c */ /* 0x040fe20000041878 */
[----:B------:R-:W1:Y:S01]  /*d6c0*/  LDSM.16.MT88.4 R152, [R194+0x800] ;  /* 0x00080000c298783b */ /* 0x000e620000004200 */
[----:B------:R3:W5:Y:S02]  /*d6d0*/  MUFU.EX2 R186, R134 ;  /* 0x0000008600ba7308 */ /* 0x0007640000000800 */
[----:B------:R-:W-:Y:S02]  /*d6e0*/  FADD.FTZ R0, R187, R0 ;  /* 0x00000000bb007221 */ /* 0x000fe40000010000 */
[----:B------:R-:W-:Y:S02]  /*d6f0*/  FADD.FTZ R2, R226, R2 ;  /* 0x00000002e2027221 */ /* 0x000fe40000010000 */
[C---:B--2---:R-:W-:Y:S04]  /*d700*/  HMMA.16816.F32.BF16 R124, R140.reuse, R144, R124 ;  /* 0x000000908c7c723c */ /* 0x044fe8000004187c */
[----:B------:R-:W-:Y:S04]  /*d710*/  FADD.FTZ R2, R225, R2 ;  /* 0x00000002e1027221 */ /* 0x000fe80000010000 */
[----:B------:R-:W-:Y:S01]  /*d720*/  HMMA.16816.F32.BF16 R128, R140, R146, R128 ;  /* 0x000000928c80723c */ /* 0x000fe20000041880 */
[----:B------:R-:W2:Y:S03]  /*d730*/  LDSM.16.MT88.4 R144, [R197+0x800] ;  /* 0x00080000c590783b */ /* 0x000ea60000004200 */
[----:B------:R-:W-:Y:S03]  /*d740*/  FADD.FTZ R2, R224, R2 ;  /* 0x00000002e0027221 */ /* 0x000fe60000010000 */
[----:B------:R-:W-:Y:S02]  /*d750*/  F2FP.BF16.PACK_AB R140, R226, R227 ;  /* 0x000000e3e28c723e */ /* 0x000fe400000010ff */
[----:B------:R-:W-:Y:S03]  /*d760*/  F2FP.BF16.PACK_AB R141, R188, R189 ;  /* 0x000000bdbc8d723e */ /* 0x000fe600000010ff */
[----:B------:R-:W-:Y:S01]  /*d770*/  F2FP.BF16.PACK_AB R142, R224, R225 ;  /* 0x000000e1e08e723e */ /* 0x000fe200000010ff */
[--C-:B---3--:R-:W-:Y:S01]  /*d780*/  FFMA.FTZ R134, R234, c[0x0][0x2d0], -R135.reuse ;  /* 0x0000b400ea867a23 */ /* 0x108fe20000010887 */
[C---:B-----5:R-:W-:Y:S01]  /*d790*/  F2FP.BF16.PACK_AB R143, R186.reuse, R187 ;  /* 0x000000bbba8f723e */ /* 0x060fe200000010ff */
[----:B------:R-:W-:Y:S02]  /*d7a0*/  FADD.FTZ R0, R186, R0 ;  /* 0x00000000ba007221 */ /* 0x000fe40000010000 */
[----:B------:R3:W5:Y:S04]  /*d7b0*/  MUFU.EX2 R222, R134 ;  /* 0x0000008600de7308 */ /* 0x0007680000000800 */
[C---:B----4-:R-:W-:Y:S08]  /*d7c0*/  HMMA.16816.F32.BF16 R4, R140.reuse, R148, R4 ;  /* 0x000000948c04723c */ /* 0x050ff00000041804 */
[C---:B------:R-:W-:Y:S01]  /*d7d0*/  HMMA.16816.F32.BF16 R8, R140.reuse, R150, R8 ;  /* 0x000000968c08723c */ /* 0x040fe20000041808 */
[----:B------:R-:W4:Y:S07]  /*d7e0*/  LDSM.16.MT88.4 R148, [R196+0x800] ;  /* 0x00080000c494783b */ /* 0x000f2e0000004200 */
[C---:B-1----:R-:W-:Y:S04]  /*d7f0*/  HMMA.16816.F32.BF16 R12, R140.reuse, R152, R12 ;  /* 0x000000988c0c723c */ /* 0x042fe8000004180c */
[----:B---3--:R-:W-:Y:S02]  /*d800*/  FFMA.FTZ R134, R223, c[0x0][0x2d0], -R135 ;  /* 0x0000b400df867a23 */ /* 0x008fe40000010887 */
[----:B-----5:R-:W-:Y:S02]  /*d810*/  FADD.FTZ R2, R222, R2 ;  /* 0x00000002de027221 */ /* 0x020fe40000010000 */
[C---:B------:R-:W-:Y:S01]  /*d820*/  HMMA.16816.F32.BF16 R16, R140.reuse, R154, R16 ;  /* 0x0000009a8c10723c */ /* 0x040fe20000041810 */
[----:B------:R-:W1:Y:S01]  /*d830*/  LDSM.16.MT88.4 R152, [R193+0x2800] ;  /* 0x00280000c198783b */ /* 0x000e620000004200 */
[----:B------:R3:W5:Y:S06]  /*d840*/  MUFU.EX2 R223, R134 ;  /* 0x0000008600df7308 */ /* 0x00076c0000000800 */
[C---:B--2---:R-:W-:Y:S08]  /*d850*/  HMMA.16816.F32.BF16 R20, R140.reuse, R144, R20 ;  /* 0x000000908c14723c */ /* 0x044ff00000041814 */
[C---:B------:R-:W-:Y:S01]  /*d860*/  HMMA.16816.F32.BF16 R24, R140.reuse, R146, R24 ;  /* 0x000000928c18723c */ /* 0x040fe20000041818 */
[----:B------:R-:W2:Y:S07]  /*d870*/  LDSM.16.MT88.4 R144, [R194+0x2800] ;  /* 0x00280000c290783b */ /* 0x000eae0000004200 */
[C---:B----4-:R-:W-:Y:S04]  /*d880*/  HMMA.16816.F32.BF16 R28, R140.reuse, R148, R28 ;  /* 0x000000948c1c723c */ /* 0x050fe8000004181c */
[--C-:B---3--:R-:W-:Y:S02]  /*d890*/  FFMA.FTZ R134, R233, c[0x0][0x2d0], -R3.reuse ;  /* 0x0000b400e9867a23 */ /* 0x108fe40000010803 */
[----:B-----5:R-:W-:Y:S02]  /*d8a0*/  FADD.FTZ R2, R223, R2 ;  /* 0x00000002df027221 */ /* 0x020fe40000010000 */
[----:B------:R3:W4:Y:S01]  /*d8b0*/  MUFU.EX2 R180, R134 ;  /* 0x0000008600b47308 */ /* 0x0007220000000800 */
[C---:B------:R-:W-:Y:S01]  /*d8c0*/  HMMA.16816.F32.BF16 R32, R140.reuse, R150, R32 ;  /* 0x000000968c20723c */ /* 0x040fe20000041820 */
[----:B------:R-:W5:Y:S07]  /*d8d0*/  LDSM.16.MT88.4 R148, [R197+0x2800] ;  /* 0x00280000c594783b */ /* 0x000f6e0000004200 */
[C---:B-1----:R-:W-:Y:S08]  /*d8e0*/  HMMA.16816.F32.BF16 R36, R140.reuse, R152, R36 ;  /* 0x000000988c24723c */ /* 0x042ff00000041824 */
[C---:B------:R-:W-:Y:S01]  /*d8f0*/  HMMA.16816.F32.BF16 R40, R140.reuse, R154, R40 ;  /* 0x0000009a8c28723c */ /* 0x040fe20000041828 */
[----:B------:R-:W1:Y:S03]  /*d900*/  LDSM.16.MT88.4 R152, [R196+0x2800] ;  /* 0x00280000c498783b */ /* 0x000e660000004200 */
[----:B---3--:R-:W-:Y:S04]  /*d910*/  FFMA.FTZ R134, R232, c[0x0][0x2d0], -R3 ;  /* 0x0000b400e8867a23 */ /* 0x008fe80000010803 */
[C---:B--2---:R-:W-:Y:S01]  /*d920*/  HMMA.16816.F32.BF16 R44, R140.reuse, R144, R44 ;  /* 0x000000908c2c723c */ /* 0x044fe2000004182c */
[----:B------:R-:W2:Y:S03]  /*d930*/  MUFU.EX2 R181, R134 ;  /* 0x0000008600b57308 */ /* 0x000ea60000000800 */
[----:B----4-:R-:W-:Y:S04]  /*d940*/  FADD.FTZ R0, R180, R0 ;  /* 0x00000000b4007221 */ /* 0x010fe80000010000 */
[C---:B------:R-:W-:Y:S01]  /*d950*/  HMMA.16816.F32.BF16 R48, R140.reuse, R146, R48 ;  /* 0x000000928c30723c */ /* 0x040fe20000041830 */
[----:B------:R-:W3:Y:S07]  /*d960*/  LDSM.16.MT88.4 R144, [R193+0x4800] ;  /* 0x00480000c190783b */ /* 0x000eee0000004200 */
[C---:B-----5:R-:W-:Y:S08]  /*d970*/  HMMA.16816.F32.BF16 R52, R140.reuse, R148, R52 ;  /* 0x000000948c34723c */ /* 0x060ff00000041834 */
[C---:B------:R-:W-:Y:S01]  /*d980*/  HMMA.16816.F32.BF16 R56, R140.reuse, R150, R56 ;  /* 0x000000968c38723c */ /* 0x040fe20000041838 */
[----:B------:R-:W4:Y:S03]  /*d990*/  LDSM.16.MT88.4 R148, [R194+0x4800] ;  /* 0x00480000c294783b */ /* 0x000f260000004200 */
[----:B--2---:R-:W-:Y:S01]  /*d9a0*/  F2FP.BF16.PACK_AB R137, R181, R180 ;  /* 0x000000b4b589723e */ /* 0x004fe200000010ff */
[--C-:B------:R-:W-:Y:S02]  /*d9b0*/  FFMA.FTZ R134, R231, c[0x0][0x2d0], -R135.reuse ;  /* 0x0000b400e7867a23 */ /* 0x100fe40000010887 */
[----:B------:R-:W-:Y:S01]  /*d9c0*/  FADD.FTZ R0, R181, R0 ;  /* 0x00000000b5007221 */ /* 0x000fe20000010000 */
[C---:B-1----:R-:W-:Y:S01]  /*d9d0*/  HMMA.16816.F32.BF16 R60, R140.reuse, R152, R60 ;  /* 0x000000988c3c723c */ /* 0x042fe2000004183c */
[----:B------:R1:W2:Y:S07]  /*d9e0*/  MUFU.EX2 R221, R134 ;  /* 0x0000008600dd7308 */ /* 0x0002ae0000000800 */
[C---:B------:R-:W-:Y:S01]  /*d9f0*/  HMMA.16816.F32.BF16 R64, R140.reuse, R154, R64 ;  /* 0x0000009a8c40723c */ /* 0x040fe20000041840 */
[----:B------:R-:W5:Y:S07]  /*da00*/  LDSM.16.MT88.4 R152, [R197+0x4800] ;  /* 0x00480000c598783b */ /* 0x000f6e0000004200 */
[C---:B---3--:R-:W-:Y:S08]  /*da10*/  HMMA.16816.F32.BF16 R68, R140.reuse, R144, R68 ;  /* 0x000000908c44723c */ /* 0x048ff00000041844 */
[C---:B------:R-:W-:Y:S01]  /*da20*/  HMMA.16816.F32.BF16 R72, R140.reuse, R146, R72 ;  /* 0x000000928c48723c */ /* 0x040fe20000041848 */
[----:B------:R-:W3:Y:S03]  /*da30*/  LDSM.16.MT88.4 R144, [R196+0x4800] ;  /* 0x00480000c490783b */ /* 0x000ee60000004200 */
[----:B-1----:R-:W-:Y:S02]  /*da40*/  FFMA.FTZ R134, R235, c[0x0][0x2d0], -R135 ;  /* 0x0000b400eb867a23 */ /* 0x002fe40000010887 */
[--C-:B------:R-:W-:Y:S02]  /*da50*/  FFMA.FTZ R135, R240, c[0x0][0x2d0], -R3.reuse ;  /* 0x0000b400f0877a23 */ /* 0x100fe40000010803 */
[----:B------:R-:W1:Y:S01]  /*da60*/  MUFU.EX2 R191, R134 ;  /* 0x0000008600bf7308 */ /* 0x000e620000000800 */
[C---:B----4-:R-:W-:Y:S03]  /*da70*/  HMMA.16816.F32.BF16 R76, R140.reuse, R148, R76 ;  /* 0x000000948c4c723c */ /* 0x050fe6000004184c */
[----:B--2---:R-:W-:Y:S05]  /*da80*/  FADD.FTZ R2, R221, R2 ;  /* 0x00000002dd027221 */ /* 0x004fea0000010000 */
[C---:B------:R-:W-:Y:S01]  /*da90*/  HMMA.16816.F32.BF16 R80, R140.reuse, R150, R80 ;  /* 0x000000968c50723c */ /* 0x040fe20000041850 */
[----:B------:R-:W2:Y:S01]  /*daa0*/  LDSM.16.MT88.4 R148, [R193+0x6800] ;  /* 0x00680000c194783b */ /* 0x000ea20000004200 */
[----:B------:R-:W-:Y:S06]  /*dab0*/  MUFU.EX2 R177, R135 ;  /* 0x0000008700b17308 */ /* 0x000fec0000000800 */
[C---:B-----5:R-:W-:Y:S04]  /*dac0*/  HMMA.16816.F32.BF16 R84, R140.reuse, R152, R84 ;  /* 0x000000988c54723c */ /* 0x060fe80000041854 */
[----:B------:R4:W-:Y:S01]  /*dad0*/  MUFU.EX2 R135, R156 ;  /* 0x0000009c00877308 */ /* 0x0009e20000000800 */
[C---:B-1----:R-:W-:Y:S03]  /*dae0*/  F2FP.BF16.PACK_AB R138, R191.reuse, R221 ;  /* 0x000000ddbf8a723e */ /* 0x042fe600000010ff */
[C---:B------:R-:W-:Y:S01]  /*daf0*/  HMMA.16816.F32.BF16 R88, R140.reuse, R154, R88 ;  /* 0x0000009a8c58723c */ /* 0x040fe20000041858 */
[----:B------:R-:W1:Y:S03]  /*db00*/  LDSM.16.MT88.4 R152, [R194+0x6800] ;  /* 0x00680000c298783b */ /* 0x000e660000004200 */
[----:B------:R-:W-:Y:S02]  /*db10*/  FADD.FTZ R2, R191, R2 ;  /* 0x00000002bf027221 */ /* 0x000fe40000010000 */
[--C-:B------:R-:W-:Y:S02]  /*db20*/  FFMA.FTZ R134, R236, c[0x0][0x2d0], -R3.reuse ;  /* 0x0000b400ec867a23 */ /* 0x100fe40000010803 */
[C---:B---3--:R-:W-:Y:S02]  /*db30*/  HMMA.16816.F32.BF16 R92, R140.reuse, R144, R92 ;  /* 0x000000908c5c723c */ /* 0x048fe4000004185c */
[----:B------:R3:W5:Y:S06]  /*db40*/  MUFU.EX2 R179, R134 ;  /* 0x0000008600b37308 */ /* 0x00076c0000000800 */
[C---:B------:R-:W-:Y:S01]  /*db50*/  HMMA.16816.F32.BF16 R96, R140.reuse, R146, R96 ;  /* 0x000000928c60723c */ /* 0x040fe20000041860 */
[----:B------:R-:W1:Y:S07]  /*db60*/  LDSM.16.MT88.4 R144, [R197+0x6800] ;  /* 0x00680000c590783b */ /* 0x000e6e0000004200 */
[C---:B--2---:R-:W-:Y:S01]  /*db70*/  HMMA.16816.F32.BF16 R100, R140.reuse, R148, R100 ;  /* 0x000000948c64723c */ /* 0x044fe20000041864 */
[----:B----4-:R-:W-:Y:S07]  /*db80*/  LDSM.16.MT88.4 R156, [R194+0x1800] ;  /* 0x00180000c29c783b */ /* 0x010fee0000004200 */
[C---:B------:R-:W-:Y:S01]  /*db90*/  HMMA.16816.F32.BF16 R104, R140.reuse, R150, R104 ;  /* 0x000000968c68723c */ /* 0x040fe20000041868 */
[----:B------:R-:W2:Y:S03]  /*dba0*/  LDSM.16.MT88.4 R148, [R196+0x6800] ;  /* 0x00680000c494783b */ /* 0x000ea60000004200 */
[--C-:B---3--:R-:W-:Y:S02]  /*dbb0*/  FFMA.FTZ R134, R239, c[0x0][0x2d0], -R3.reuse ;  /* 0x0000b400ef867a23 */ /* 0x108fe40000010803 */
[----:B-----5:R-:W-:Y:S02]  /*dbc0*/  FADD.FTZ R0, R179, R0 ;  /* 0x00000000b3007221 */ /* 0x020fe40000010000 */
[C---:B-1----:R-:W-:Y:S01]  /*dbd0*/  HMMA.16816.F32.BF16 R108, R140.reuse, R152, R108 ;  /* 0x000000988c6c723c */ /* 0x042fe2000004186c */
[----:B------:R-:W1:Y:S07]  /*dbe0*/  MUFU.EX2 R178, R134 ;  /* 0x0000008600b27308 */ /* 0x000e6e0000000800 */
[C---:B------:R-:W-:Y:S01]  /*dbf0*/  HMMA.16816.F32.BF16 R112, R140.reuse, R154, R112 ;  /* 0x0000009a8c70723c */ /* 0x040fe20000041870 */
[----:B------:R-:W-:Y:S07]  /*dc00*/  LDSM.16.MT88.4 R152, [R194+0x1000] ;  /* 0x00100000c298783b */ /* 0x000fee0000004200 */
[C---:B------:R-:W-:Y:S08]  /*dc10*/  HMMA.16816.F32.BF16 R116, R140.reuse, R144, R116 ;  /* 0x000000908c74723c */ /* 0x040ff00000041874 */
[C---:B------:R-:W-:Y:S01]  /*dc20*/  HMMA.16816.F32.BF16 R120, R140.reuse, R146, R120 ;  /* 0x000000928c78723c */ /* 0x040fe20000041878 */
[----:B------:R-:W3:Y:S03]  /*dc30*/  LDSM.16.MT88.4 R144, [R193+0x1000] ;  /* 0x00100000c190783b */ /* 0x000ee60000004200 */
[----:B-1----:R-:W-:Y:S01]  /*dc40*/  F2FP.BF16.PACK_AB R139, R178, R179 ;  /* 0x000000b3b28b723e */ /* 0x002fe200000010ff */
[--C-:B------:R-:W-:Y:S02]  /*dc50*/  FFMA.FTZ R134, R241, c[0x0][0x2d0], -R3.reuse ;  /* 0x0000b400f1867a23 */ /* 0x100fe40000010803 */
[----:B------:R-:W-:Y:S01]  /*dc60*/  FFMA.FTZ R3, R136, c[0x0][0x2d0], -R3 ;  /* 0x0000b40088037a23 */ /* 0x000fe20000010803 */
[----:B------:R-:W-:Y:S01]  /*dc70*/  F2FP.BF16.PACK_AB R136, R223, R222 ;  /* 0x000000dedf88723e */ /* 0x000fe200000010ff */
[C---:B--2---:R-:W-:Y:S01]  /*dc80*/  HMMA.16816.F32.BF16 R124, R140.reuse, R148, R124 ;  /* 0x000000948c7c723c */ /* 0x044fe2000004187c */
[----:B------:R-:W1:Y:S07]  /*dc90*/  MUFU.EX2 R176, R134 ;  /* 0x0000008600b07308 */ /* 0x000e6e0000000800 */
[----:B------:R-:W-:Y:S01]  /*dca0*/  HMMA.16816.F32.BF16 R128, R140, R150, R128 ;  /* 0x000000968c80723c */ /* 0x000fe20000041880 */
[----:B------:R-:W2:Y:S02]  /*dcb0*/  LDSM.16.MT88.4 R140, [R197+0x1000] ;  /* 0x00100000c58c783b */ /* 0x000ea40000004200 */
[----:B------:R4:W5:Y:S06]  /*dcc0*/  MUFU.EX2 R134, R3 ;  /* 0x0000000300867308 */ /* 0x00096c0000000800 */
[----:B------:R-:W2:Y:S01]  /*dcd0*/  LDSM.16.MT88.4 R148, [R196+0x1000] ;  /* 0x00100000c494783b */ /* 0x000ea20000004200 */
[C---:B---3--:R-:W-:Y:S05]  /*dce0*/  HMMA.16816.F32.BF16 R4, R136.reuse, R144, R4 ;  /* 0x000000908804723c */ /* 0x048fea0000041804 */
[----:B----4-:R-:W-:Y:S02]  /*dcf0*/  FADD.FTZ R3, R178, R0 ;  /* 0x00000000b2037221 */ /* 0x010fe40000010000 */
[----:B------:R-:W-:Y:S01]  /*dd00*/  FADD.FTZ R0, R183, R2 ;  /* 0x00000002b7007221 */ /* 0x000fe20000010000 */
[C---:B------:R-:W-:Y:S01]  /*dd10*/  HMMA.16816.F32.BF16 R8, R136.reuse, R146, R8 ;  /* 0x000000928808723c */ /* 0x040fe20000041808 */
[----:B------:R-:W3:Y:S03]  /*dd20*/  LDSM.16.MT88.4 R144, [R193+0x3000] ;  /* 0x00300000c190783b */ /* 0x000ee60000004200 */
[----:B------:R-:W-:Y:S02]  /*dd30*/  FADD.FTZ R0, R185, R0 ;  /* 0x00000000b9007221 */ /* 0x000fe40000010000 */
[----:B-1----:R-:W-:Y:S02]  /*dd40*/  FADD.FTZ R3, R176, R3 ;  /* 0x00000003b0037221 */ /* 0x002fe40000010000 */
[C---:B------:R-:W-:Y:S04]  /*dd50*/  HMMA.16816.F32.BF16 R12, R136.reuse, R152, R12 ;  /* 0x00000098880c723c */ /* 0x040fe8000004180c */
[----:B------:R-:W-:Y:S02]  /*dd60*/  FADD.FTZ R2, R184, R0 ;  /* 0x00000000b8027221 */ /* 0x000fe40000010000 */
[----:B------:R-:W-:Y:S02]  /*dd70*/  FADD.FTZ R3, R177, R3 ;  /* 0x00000003b1037221 */ /* 0x000fe40000010000 */
[C---:B------:R-:W-:Y:S01]  /*dd80*/  HMMA.16816.F32.BF16 R16, R136.reuse, R154, R16 ;  /* 0x0000009a8810723c */ /* 0x040fe20000041810 */
[----:B------:R-:W1:Y:S03]  /*dd90*/  LDSM.16.MT88.4 R152, [R194+0x3000] ;  /* 0x00300000c298783b */ /* 0x000e660000004200 */
[----:B------:R-:W-:Y:S02]  /*dda0*/  FADD.FTZ R2, R182, R2 ;  /* 0x00000002b6027221 */ /* 0x000fe40000010000 */
[----:B------:R-:W-:Y:S02]  /*ddb0*/  FADD.FTZ R0, R135, R3 ;  /* 0x0000000387007221 */ /* 0x000fe40000010000 */
[C---:B--2---:R-:W-:Y:S01]  /*ddc0*/  HMMA.16816.F32.BF16 R20, R136.reuse, R140, R20 ;  /* 0x0000008c8814723c */ /* 0x044fe20000041814 */
[----:B------:R-:W-:Y:S03]  /*ddd0*/  STL [R1+0x8], R2 ;  /* 0x0000080201007387 */ /* 0x000fe60000100800 */
[----:B-----5:R-:W-:Y:S04]  /*dde0*/  FADD.FTZ R0, R134, R0 ;  /* 0x0000000086007221 */ /* 0x020fe80000010000 */
[C---:B------:R-:W-:Y:S01]  /*ddf0*/  HMMA.16816.F32.BF16 R24, R136.reuse, R142, R24 ;  /* 0x0000008e8818723c */ /* 0x040fe20000041818 */
[----:B------:R-:W2:Y:S07]  /*de00*/  LDSM.16.MT88.4 R140, [R197+0x3000] ;  /* 0x00300000c58c783b */ /* 0x000eae0000004200 */
[C---:B------:R-:W-:Y:S01]  /*de10*/  HMMA.16816.F32.BF16 R28, R136.reuse, R148, R28 ;  /* 0x00000094881c723c */ /* 0x040fe2000004181c */
[----:B------:R-:W-:Y:S07]  /*de20*/  STL [R1+0xc], R0 ;  /* 0x00000c0001007387 */ /* 0x000fee0000100800 */
[C---:B------:R-:W-:Y:S01]  /*de30*/  HMMA.16816.F32.BF16 R32, R136.reuse, R150, R32 ;  /* 0x000000968820723c */ /* 0x040fe20000041820 */
[----:B------:R-:W-:Y:S07]  /*de40*/  LDSM.16.MT88.4 R148, [R193+0x5000] ;  /* 0x00500000c194783b */ /* 0x000fee0000004200 */
        /* <DEDUP_REMOVED lines=17> */
[----:B------:R-:W-:Y:S07]  /*df60*/  LDSM.16.MT88.4 R152, [R197+0x7000] ;  /* 0x00700000c598783b */ /* 0x000fee0000004200 */
[C---:B--2---:R-:W-:Y:S08]  /*df70*/  HMMA.16816.F32.BF16 R84, R136.reuse, R140, R84 ;  /* 0x0000008c8854723c */ /* 0x044ff00000041854 */
[C---:B------:R-:W-:Y:S01]  /*df80*/  HMMA.16816.F32.BF16 R88, R136.reuse, R142, R88 ;  /* 0x0000008e8858723c */ /* 0x040fe20000041858 */
[----:B------:R-:W1:Y:S07]  /*df90*/  LDSM.16.MT88.4 R140, [R194+0x7000] ;  /* 0x00700000c28c783b */ /* 0x000e6e0000004200 */
[C---:B---3--:R-:W-:Y:S08]  /*dfa0*/  HMMA.16816.F32.BF16 R92, R136.reuse, R144, R92 ;  /* 0x00000090885c723c */ /* 0x048ff0000004185c */
[C---:B------:R-:W-:Y:S01]  /*dfb0*/  HMMA.16816.F32.BF16 R96, R136.reuse, R146, R96 ;  /* 0x000000928860723c */ /* 0x040fe20000041860 */
[----:B------:R-:W2:Y:S07]  /*dfc0*/  LDSM.16.MT88.4 R144, [R196+0x7000] ;  /* 0x00700000c490783b */ /* 0x000eae0000004200 */
[C---:B----4-:R-:W-:Y:S08]  /*dfd0*/  HMMA.16816.F32.BF16 R100, R136.reuse, R148, R100 ;  /* 0x000000948864723c */ /* 0x050ff00000041864 */
[C---:B------:R-:W-:Y:S01]  /*dfe0*/  HMMA.16816.F32.BF16 R104, R136.reuse, R150, R104 ;  /* 0x000000968868723c */ /* 0x040fe20000041868 */
[----:B------:R-:W3:Y:S07]  /*dff0*/  LDSM.16.MT88.4 R148, [R193+0x1800] ;  /* 0x00180000c194783b */ /* 0x000eee0000004200 */
[C---:B-1----:R-:W-:Y:S08]  /*e000*/  HMMA.16816.F32.BF16 R108, R136.reuse, R140, R108 ;  /* 0x0000008c886c723c */ /* 0x042ff0000004186c */
[C---:B------:R-:W-:Y:S08]  /*e010*/  HMMA.16816.F32.BF16 R112, R136.reuse, R142, R112 ;  /* 0x0000008e8870723c */ /* 0x040ff00000041870 */
[C---:B------:R-:W-:Y:S08]  /*e020*/  HMMA.16816.F32.BF16 R116, R136.reuse, R152, R116 ;  /* 0x000000988874723c */ /* 0x040ff00000041874 */
[C---:B------:R-:W-:Y:S08]  /*e030*/  HMMA.16816.F32.BF16 R120, R136.reuse, R154, R120 ;  /* 0x0000009a8878723c */ /* 0x040ff00000041878 */
[C---:B--2---:R-:W-:Y:S08]  /*e040*/  HMMA.16816.F32.BF16 R124, R136.reuse, R144, R124 ;  /* 0x00000090887c723c */ /* 0x044ff0000004187c */
[----:B------:R-:W-:Y:S07]  /*e050*/  HMMA.16816.F32.BF16 R128, R136, R146, R128 ;  /* 0x000000928880723c */ /* 0x000fee0000041880 */
[----:B------:R-:W-:Y:S02]  /*e060*/  F2FP.BF16.PACK_AB R136, R185, R183 ;  /* 0x000000b7b988723e */ /* 0x000fe400000010ff */
[----:B------:R-:W-:Y:S03]  /*e070*/  F2FP.BF16.PACK_AB R137, R177, R176 ;  /* 0x000000b0b189723e */ /* 0x000fe600000010ff */
[----:B------:R-:W-:Y:S02]  /*e080*/  F2FP.BF16.PACK_AB R138, R182, R184 ;  /* 0x000000b8b68a723e */ /* 0x000fe400000010ff */
[----:B------:R-:W-:Y:S02]  /*e090*/  F2FP.BF16.PACK_AB R139, R134, R135 ;  /* 0x00000087868b723e */ /* 0x000fe400000010ff */
[----:B------:R-:W-:Y:S02]  /*e0a0*/  MOV R135, R132 ;  /* 0x0000008400877202 */ /* 0x000fe40000000f00 */
[----:B------:R-:W-:Y:S03]  /*e0b0*/  MOV R134, R133 ;  /* 0x0000008500867202 */ /* 0x000fe60000000f00 */
[C---:B---3--:R-:W-:Y:S01]  /*e0c0*/  HMMA.16816.F32.BF16 R140, R136.reuse, R148, R4 ;  /* 0x00000094888c723c */ /* 0x048fe20000041804 */
        /* <DEDUP_REMOVED lines=31> */
[C---:B------:R-:W-:Y:S08]  /*e2c0*/  HMMA.16816.F32.BF16 R88, R136.reuse, R6, R88 ;  /* 0x000000068858723c */ /* 0x040ff00000041858 */
[C---:B--2---:R-:W-:Y:S08]  /*e2d0*/  HMMA.16816.F32.BF16 R92, R136.reuse, R8, R92 ;  /* 0x00000008885c723c */ /* 0x044ff0000004185c */
[C---:B------:R-:W-:Y:S08]  /*e2e0*/  HMMA.16816.F32.BF16 R96, R136.reuse, R10, R96 ;  /* 0x0000000a8860723c */ /* 0x040ff00000041860 */
[C---:B---3--:R-:W-:Y:S08]  /*e2f0*/  HMMA.16816.F32.BF16 R100, R136.reuse, R12, R100 ;  /* 0x0000000c8864723c */ /* 0x048ff00000041864 */
[C---:B------:R-:W-:Y:S08]  /*e300*/  HMMA.16816.F32.BF16 R104, R136.reuse, R14, R104 ;  /* 0x0000000e8868723c */ /* 0x040ff00000041868 */
[C---:B----4-:R-:W-:Y:S08]  /*e310*/  HMMA.16816.F32.BF16 R108, R136.reuse, R16, R108 ;  /* 0x00000010886c723c */ /* 0x050ff0000004186c */
[C---:B------:R-:W-:Y:S08]  /*e320*/  HMMA.16816.F32.BF16 R112, R136.reuse, R18, R112 ;  /* 0x000000128870723c */ /* 0x040ff00000041870 */
[C---:B------:R-:W-:Y:S08]  /*e330*/  HMMA.16816.F32.BF16 R116, R136.reuse, R24, R116 ;  /* 0x000000188874723c */ /* 0x040ff00000041874 */
[C---:B------:R-:W-:Y:S08]  /*e340*/  HMMA.16816.F32.BF16 R120, R136.reuse, R26, R120 ;  /* 0x0000001a8878723c */ /* 0x040ff00000041878 */
[C---:B-----5:R-:W-:Y:S08]  /*e350*/  HMMA.16816.F32.BF16 R124, R136.reuse, R20, R124 ;  /* 0x00000014887c723c */ /* 0x060ff0000004187c */
[----:B------:R-:W-:Y:S01]  /*e360*/  HMMA.16816.F32.BF16 R128, R136, R22, R128 ;  /* 0x000000168880723c */ /* 0x000fe20000041880 */
[----:B------:R-:W-:-:S07]  /*e370*/  @P6 BRA `(.L_x_2232) ;  /* 0xffffc87000006947 */ /* 0x000fce000383ffff */
.L_x_2231:
[----:B------:R-:W-:Y:S07]  /*e380*/  @!UPT UIADD3 URZ, URZ, URZ, URZ ;  /* 0x0000003f3f3ff290 */ /* 0x000fee000fffe03f */
[----:B------:R-:W-:Y:S02]  /*e390*/  MOV R7, 0x1f ;  /* 0x0000001f00077802 */ /* 0x000fe40000000f00 */
[----:B------:R-:W-:Y:S01]  /*e3a0*/  MOV R6, 0xffffffff ;  /* 0xffffffff00067802 */ /* 0x000fe20000000f00 */
[----:B------:R-:W-:Y:S06]  /*e3b0*/  BRA.DIV ~URZ, `(.L_x_2233) ;  /* 0x000067627f007947 */ /* 0x000fec000b800000 */
[----:B------:R-:W2:Y:S04]  /*e3c0*/  LDL R2, [R1+0x8] ;  /* 0x0000080001027983 */ /* 0x000ea80000100800 */
[----:B--2---:R1:W2:Y:S02]  /*e3d0*/  SHFL.BFLY PT, R0, R2, 0x2, 0x1f ;  /* 0x0c401f0002007f89 */ /* 0x0042a400000e0000 */
.L_x_2306:
        /* <DEDUP_REMOVED lines=9> */
.L_x_2307:
        /* <DEDUP_REMOVED lines=78> */
[C---:B-1----:R-:W-:Y:S02]  /*e950*/  FMUL.FTZ R152, R0.reuse, R38 ;  /* 0x0000002600987220 */ /* 0x042fe40000410000 */
[C---:B------:R-:W-:Y:S02]  /*e960*/  FMUL.FTZ R153, R0.reuse, R39 ;  /* 0x0000002700997220 */ /* 0x040fe40000410000 */
[C---:B------:R-:W-:Y:S02]  /*e970*/  FMUL.FTZ R38, R0.reuse, R42 ;  /* 0x0000002a00267220 */ /* 0x040fe40000410000 */
[C---:B------:R-:W-:Y:S02]  /*e980*/  FMUL.FTZ R39, R0.reuse, R43 ;  /* 0x0000002b00277220 */ /* 0x040fe40000410000 */
[C---:B------:R-:W-:Y:S02]  /*e990*/  FMUL.FTZ R42, R0.reuse, R46 ;  /* 0x0000002e002a7220 */ /* 0x040fe40000410000 */
[----:B------:R-:W-:-:S02]  /*e9a0*/  FMUL.FTZ R43, R0, R47 ;  /* 0x0000002f002b7220 */ /* 0x000fc40000410000 */
[----:B------:R-:W-:Y:S01]  /*e9b0*/  @P1 FFMA.FTZ R21, R4, R133, R5 ;  /* 0x0000008504151223 */ /* 0x000fe20000010005 */
[----:B--2---:R-:W-:Y:S01]  /*e9c0*/  @P0 MOV R3, 0x3f317218 ;  /* 0x3f31721800030802 */ /* 0x004fe20000000f00 */
[C---:B------:R-:W-:Y:S01]  /*e9d0*/  FMUL.FTZ R46, R0.reuse, R54 ;  /* 0x00000036002e7220 */ /* 0x040fe20000410000 */
[----:B------:R-:W-:Y:S01]  /*e9e0*/  MOV R4, 0x1 ;  /* 0x0000000100047802 */ /* 0x000fe20000000f00 */
        /* <DEDUP_REMOVED lines=61> */
.L_x_2214:
        /* <DEDUP_REMOVED lines=19> */
.L_x_2236:
[----:B--2---:R-:W-:Y:S05]  /*eef0*/  BSYNC B0 ;  /* 0x0000000000007941 */ /* 0x004fea0003800000 */
.L_x_2235:
        /* <DEDUP_REMOVED lines=166> */
.L_x_2239:
[----:B---3--:R-:W2:Y:S04]  /*f960*/  LDL R3, [R1+0x50] ;  /* 0x0000500001037983 */ /* 0x008ea80000100800 */
        /* <DEDUP_REMOVED lines=8> */
[----:B------:R1:W3:Y:S08]  /*f9f0*/  LDC.64 R14, c[0x0][R10+0x168] ;  /* 0x00005a000a0e7b82 */ /* 0x0002f00000000a00 */
[----:B------:R1:W2:Y:S08]  /*fa00*/  LDC.64 R18, c[0x0][R10+0x178] ;  /* 0x00005e000a127b82 */ /* 0x0002b00000000a00 */
[----:B------:R1:W2:Y:S01]  /*fa10*/  LDC.64 R16, c[0x0][R10+0x160] ;  /* 0x000058000a107b82 */ /* 0x0002a20000000a00 */
[----:B------:R-:W-:Y:S01]  /*fa20*/  ISETP.NE.U32.AND P0, PT, RZ, c[0x0][0x500], PT ;  /* 0x00014000ff007a0c */ /* 0x000fe20003f05070 */
[----:B------:R-:W-:-:S03]  /*fa30*/  IMAD.MOV.U32 R0, RZ, RZ, c[0x0][0x4e8] ;  /* 0x00013a00ff007624 */ /* 0x000fc600078e00ff */
[----:B------:R-:W-:Y:S02]  /*fa40*/  ISETP.NE.AND.EX P0, PT, RZ, c[0x0][0x504], PT, P0 ;  /* 0x00014100ff007a0c */ /* 0x000fe40003f05300 */
[----:B------:R-:W-:Y:S02]  /*fa50*/  ISETP.NE.AND P2, PT, R0, 0x1, PT ;  /* 0x000000010000780c */ /* 0x000fe40003f45270 */
        /* <DEDUP_REMOVED lines=8> */
[----:B------:R-:W-:Y:S01]  /*fae0*/  IMAD.MOV.U32 R4, RZ, RZ, R3 ;  /* 0x000000ffff047224 */ /* 0x000fe200078e0003 */
[----:B------:R-:W-:Y:S01]  /*faf0*/  @P2 SHF.R.U32.HI R4, RZ, c[0x0][0x4f0], R5 ;  /* 0x00013c00ff042a19 */ /* 0x000fe20000011605 */
[----:B---3--:R-:W-:Y:S01]  /*fb00*/  IMAD.WIDE.U32 R8, R14, R106, RZ ;  /* 0x0000006a0e087225 */ /* 0x008fe200078e00ff */
[----:B----4-:R-:W-:-:S03]  /*fb10*/  SEL R5, R13, RZ, P3 ;  /* 0x000000ff0d057207 */ /* 0x010fc60001800000 */
[----:B------:R-:W-:Y:S01]  /*fb20*/  IMAD R11, R15, R106, RZ ;  /* 0x0000006a0f0b7224 */ /* 0x000fe200078e02ff */
[----:B-----5:R-:W-:Y:S01]  /*fb30*/  IADD3 R14, P1, P0, R6, R8, R2 ;  /* 0x00000008060e7210 */ /* 0x020fe2000783e002 */
[----:B------:R-:W-:Y:S01]  /*fb40*/  IMAD.IADD R13, R7, 0x1, R10 ;  /* 0x00000001070d7824 */ /* 0x000fe200078e020a */
[----:B------:R-:W-:Y:S01]  /*fb50*/  SHF.R.S32.HI R6, RZ, 0x1f, R2 ;  /* 0x0000001fff067819 */ /* 0x000fe20000011402 */
[----:B------:R-:W-:Y:S02]  /*fb60*/  IMAD.IADD R7, R9, 0x1, R11 ;  /* 0x0000000109077824 */ /* 0x000fe400078e020b */
        /* <DEDUP_REMOVED lines=23> */
[----:B------:R-:W-:Y:S01]  /*fce0*/  SHFL.IDX PT, R10, R8, RZ, 0x1c1f ;  /* 0x001c1fff080a7589 */ /* 0x000fe200000e0000 */
[----:B------:R-:W-:-:S03]  /*fcf0*/  IMAD.IADD R5, R107, 0x1, R103 ;  /* 0x000000016b057824 */ /* 0x000fc600078e0267 */
[----:B------:R-:W1:Y:S01]  /*fd00*/  SHFL.IDX PT, R11, R4, RZ, 0x1c1f ;  /* 0x001c1fff040b7589 */ /* 0x000e6200000e0000 */
[----:B------:R-:W-:-:S03]  /*fd10*/  IMAD.IADD R15, R110, 0x1, -R15 ;  /* 0x000000016e0f7824 */ /* 0x000fc600078e0a0f */
[----:B------:R-:W-:Y:S04]  /*fd20*/  SHFL.IDX PT, R8, R8, 0x1, 0x1c1f ;  /* 0x003c1f0008087f89 */ /* 0x000fe800000e0000 */
[----:B------:R2:W3:Y:S01]  /*fd30*/  SHFL.IDX PT, R9, R4, 0x1, 0x1c1f ;  /* 0x003c1f0004097f89 */ /* 0x0004e200000e0000 */
[----:B------:R-:W-:Y:S02]  /*fd40*/  LOP3.LUT P0, RZ, R15, 0x3, RZ, 0xc0, !PT ;  /* 0x000000030fff7812 */ /* 0x000fe4000780c0ff */
[----:B------:R-:W-:Y:S01]  /*fd50*/  IADD3 R7, R5, 0x8, RZ ;  /* 0x0000000805077810 */ /* 0x000fe20007ffe0ff */
[----:B--2---:R-:W-:-:S05]  /*fd60*/  IMAD R4, R12, c[0x0][0x4e8], RZ ;  /* 0x00013a000c047a24 */ /* 0x004fca00078e02ff */
[-C--:B------:R-:W-:Y:S02]  /*fd70*/  ISETP.GE.OR P1, PT, R5, R4.reuse, P0 ;  /* 0x000000040500720c */ /* 0x080fe40000726670 */
[----:B------:R-:W-:-:S11]  /*fd80*/  ISETP.GE.OR P0, PT, R7, R4, P0 ;  /* 0x000000040700720c */ /* 0x000fd60000706670 */
[----:B-1----:R1:W-:Y:S01]  /*fd90*/  @!P1 ST.E [R10.64], R21 ;  /* 0x000000150a009985 */ /* 0x0023e2000c101906 */
[----:B------:R-:W-:-:S03]  /*fda0*/  ISETP.GE.AND P1, PT, R5, R4, PT ;  /* 0x000000040500720c */ /* 0x000fc60003f26270 */
[----:B---3--:R1:W-:Y:S01]  /*fdb0*/  @!P0 ST.E [R8.64], R20 ;  /* 0x0000001408008985 */ /* 0x0083e2000c101906 */
        /* <DEDUP_REMOVED lines=56> */
.L_x_2308:
[----:B------:R-:W-:Y:S05]  /*10140*/  BRA.DIV ~URZ, `(.L_x_2242) ;  /* 0x00004bb27f007947 */ /* 0x000fea000b800000 */
[----:B------:R3:W4:Y:S02]  /*10150*/  SHFL.IDX PT, R0, R15, RZ, 0x181f ;  /* 0x00181fff0f007589 */ /* 0x00072400000e0000 */
.L_x_2309:
        /* <DEDUP_REMOVED lines=26> */
.L_x_2244:
[----:B------:R-:W-:Y:S05]  /*10300*/  BSYNC B0 ;  /* 0x0000000000007941 */ /* 0x000fea0003800000 */
.L_x_2243:
[----:B------:R-:W-:Y:S05]  /*10310*/  BRA.DIV ~URZ, `(.L_x_2245) ;  /* 0x00004a427f007947 */ /* 0x000fea000b800000 */
[----:B--2---:R2:W1:Y:S04]  /*10320*/  SHFL.IDX PT, R6, R14, 0x1, 0x181f ;  /* 0x00381f000e067f89 */ /* 0x00446800000e0000 */
[----:B----4-:R2:W4:Y:S02]  /*10330*/  SHFL.IDX PT, R0, R15, 0x1, 0x181f ;  /* 0x00381f000f007f89 */ /* 0x01052400000e0000 */
.L_x_2310:
        /* <DEDUP_REMOVED lines=27> */
.L_x_2247:
[----:B------:R-:W-:Y:S05]  /*104f0*/  BSYNC B0 ;  /* 0x0000000000007941 */ /* 0x000fea0003800000 */
.L_x_2246:
[----:B------:R-:W-:Y:S05]  /*10500*/  BRA.DIV ~URZ, `(.L_x_2248) ;  /* 0x000049127f007947 */ /* 0x000fea000b800000 */
[----:B-1----:R1:W2:Y:S02]  /*10510*/  SHFL.IDX PT, R6, R14, 0x2, 0x181f ;  /* 0x00581f000e067f89 */ /* 0x0022a400000e0000 */
.L_x_2311:
[----:B------:R-:W-:Y:S05]  /*10520*/  BRA.DIV ~URZ, `(.L_x_2249) ;  /* 0x000049627f007947 */ /* 0x000fea000b800000 */
[----:B----4-:R4:W1:Y:S02]  /*10530*/  SHFL.IDX PT, R0, R15, 0x2, 0x181f ;  /* 0x00581f000f007f89 */ /* 0x01086400000e0000 */
.L_x_2312:
        /* <DEDUP_REMOVED lines=27> */
.L_x_2251:
[----:B------:R-:W-:Y:S05]  /*106f0*/  BSYNC B0 ;  /* 0x0000000000007941 */ /* 0x000fea0003800000 */
.L_x_2250:
[----:B------:R-:W-:Y:S05]  /*10700*/  BRA.DIV ~URZ, `(.L_x_2252) ;  /* 0x000047e27f007947 */ /* 0x000fea000b800000 */
[----:B--2---:R2:W3:Y:S04]  /*10710*/  SHFL.IDX PT, R6, R14, 0x3, 0x181f ;  /* 0x00781f000e067f89 */ /* 0x0044e800000e0000 */
[----:B-1----:R2:W1:Y:S02]  /*10720*/  SHFL.IDX PT, R0, R15, 0x3, 0x181f ;  /* 0x00781f000f007f89 */ /* 0x00246400000e0000 */
.L_x_2313:
        /* <DEDUP_REMOVED lines=28> */
.L_x_2240:
        /* <DEDUP_REMOVED lines=34> */
.L_x_2314:
[----:B------:R-:W-:Y:S05]  /*10b10*/  BRA.DIV ~URZ, `(.L_x_2255) ;  /* 0x000045027f007947 */ /* 0x000fea000b800000 */
[----:B------:R3:W4:Y:S02]  /*10b20*/  SHFL.IDX PT, R0, R19, RZ, 0x1c1f ;  /* 0x001c1fff13007589 */ /* 0x00072400000e0000 */
.L_x_2315:
[----:B------:R-:W-:Y:S01]  /*10b30*/  BSSY B0, `(.L_x_2256) ;  /* 0x00000c2000007945 */ /* 0x000fe20003800000 */
[----:B------:R-:W-:Y:S05]  /*10b40*/  @P1 BRA `(.L_x_2257) ;  /* 0x00000c0000001947 */ /* 0x000fea0003800000 */
[----:B------:R-:W5:Y:S04]  /*10b50*/  LDL R20, [R1+0x10] ;  /* 0x0000100001147983 */ /* 0x000f680000100800 */
[----:B---3--:R-:W3:Y:S04]  /*10b60*/  LDL R9, [R1+0x8c] ;  /* 0x00008c0001097983 */ /* 0x008ee80000100800 */
[----:B----4-:R-:W4:Y:S04]  /*10b70*/  LDL R12, [R1+0x88] ;  /* 0x00008800010c7983 */ /* 0x010f280000100800 */
[----:B--2---:R-:W2:Y:S04]  /*10b80*/  LDL R103, [R1+0x84] ;  /* 0x0000840001677983 */ /* 0x004ea80000100800 */
[----:B------:R-:W2:Y:S01]  /*10b90*/  LDL R21, [R1+0xc0] ;  /* 0x0000c00001157983 */ /* 0x000ea20000100800 */
[----:B-----5:R-:W-:-:S02]  /*10ba0*/  ISETP.GE.AND P2, PT, R20, c[0x0][0x3c8], PT ;  /* 0x0000f20014007a0c */ /* 0x020fc40003f46270 */
[----:B------:R-:W-:Y:S02]  /*10bb0*/  IADD3 R2, R20, 0x18, RZ ;  /* 0x0000001814027810 */ /* 0x000fe40007ffe0ff */
[----:B---3--:R-:W-:Y:S02]  /*10bc0*/  ISETP.GE.AND P3, PT, R9, c[0x0][0x3c8], PT ;  /* 0x0000f20009007a0c */ /* 0x008fe40003f66270 */
[----:B------:R-:W-:-:S07]  /*10bd0*/  ISETP.GE.AND P1, PT, R2, c[0x0][0x3c8], PT ;  /* 0x0000f20002007a0c */ /* 0x000fce0003f26270 */
[----:B------:R-:W-:Y:S02]  /*10be0*/  @!P2 IMAD.MOV.U32 R6, RZ, RZ, R0 ;  /* 0x000000ffff06a224 */ /* 0x000fe400078e0000 */
[----:B------:R-:W-:-:S04]  /*10bf0*/  @!P2 IMAD.MOV.U32 R7, RZ, RZ, R4 ;  /* 0x000000ffff07a224 */ /* 0x000fc800078e0004 */
[----:B------:R-:W-:Y:S01]  /*10c00*/  @!P2 IMAD.WIDE R6, R20, 0x4, R6 ;  /* 0x000000041406a825 */ /* 0x000fe200078e0206 */
[----:B----4-:R-:W-:Y:S02]  /*10c10*/  ISETP.GE.AND P5, PT, R12, c[0x0][0x3c8], PT ;  /* 0x0000f2000c007a0c */ /* 0x010fe40003fa6270 */
[----:B------:R-:W-:Y:S02]  /*10c20*/  SHF.R.S32.HI R3, RZ, 0x1f, R9 ;  /* 0x0000001fff037819 */ /* 0x000fe40000011409 */
[----:B------:R3:W-:Y:S01]  /*10c30*/  @!P2 ST.E.64 [R6.64], R22 ;  /* 0x000000160600a985 */ /* 0x0007e2000c101b06 */
[----:B------:R-:W-:Y:S02]  /*10c40*/  IADD3 R5, R20, 0x20, RZ ;  /* 0x0000002014057810 */ /* 0x000fe40007ffe0ff */
[----:B------:R-:W-:Y:S02]  /*10c50*/  SHF.R.S32.HI R8, RZ, 0x1f, R2 ;  /* 0x0000001fff087819 */ /* 0x000fe40000011402 */
[----:B------:R-:W-:-:S02]  /*10c60*/  ISETP.GE.AND P6, PT, R5, c[0x0][0x3c8], PT ;  /* 0x0000f20005007a0c */ /* 0x000fc40003fc6270 */
[C---:B---3--:R-:W-:Y:S01]  /*10c70*/  @!P3 LEA R6, P2, R9.reuse, R0, 0x2 ;  /* 0x000000000906b211 */ /* 0x048fe200078410ff */
[----:B------:R-:W3:Y:S03]  /*10c80*/  LDL R22, [R1+0x9c] ;  /* 0x00009c0001167983 */ /* 0x000ee60000100800 */
[----:B------:R-:W-:Y:S01]  /*10c90*/  @!P3 LEA.HI.X R7, R9, R4, R3, 0x2, P2 ;  /* 0x000000040907b211 */ /* 0x000fe200010f1403 */
[----:B------:R-:W4:Y:S01]  /*10ca0*/  LDL R23, [R1+0xc4] ;  /* 0x0000c40001177983 */ /* 0x000f220000100800 */
[----:B------:R-:W-:Y:S02]  /*10cb0*/  IADD3 R3, R20, 0x28, RZ ;  /* 0x0000002814037810 */ /* 0x000fe40007ffe0ff */
[----:B------:R-:W-:Y:S01]  /*10cc0*/  @!P1 LEA R10, P2, R2, R0, 0x2 ;  /* 0x00000000020a9211 */ /* 0x000fe200078410ff */
[----:B------:R5:W-:Y:S01]  /*10cd0*/  @!P3 ST.E.64 [R6.64], R24 ;  /* 0x000000180600b985 */ /* 0x000be2000c101b06 */
[----:B------:R-:W-:-:S02]  /*10ce0*/  ISETP.GE.AND P4, PT, R3, c[0x0][0x3c8], PT ;  /* 0x0000f20003007a0c */ /* 0x000fc40003f86270 */
[----:B------:R-:W-:Y:S02]  /*10cf0*/  @!P1 LEA.HI.X R11, R2, R4, R8, 0x2, P2 ;  /* 0x00000004020b9211 */ /* 0x000fe400010f1408 */
[----:B------:R-:W-:Y:S02]  /*10d00*/  @!P5 LEA R8, P2, R12, R0, 0x2 ;  /* 0x000000000c08d211 */ /* 0x000fe400078410ff */
[----:B------:R-:W-:-:S04]  /*10d10*/  IADD3 R2, R20, 0x30, RZ ;  /* 0x0000003014027810 */ /* 0x000fc80007ffe0ff */
[----:B------:R-:W-:Y:S02]  /*10d20*/  ISETP.GE.AND P3, PT, R2, c[0x0][0x3c8], PT ;  /* 0x0000f20002007a0c */ /* 0x000fe40003f66270 */
[----:B-----5:R-:W-:Y:S01]  /*10d30*/  SHF.R.S32.HI R6, RZ, 0x1f, R12 ;  /* 0x0000001fff067819 */ /* 0x020fe2000001140c */
[----:B------:R-:W5:Y:S03]  /*10d40*/  LDL R24, [R1+0xa0] ;  /* 0x0000a00001187983 */ /* 0x000f660000100800 */
[----:B------:R-:W-:Y:S01]  /*10d50*/  @!P5 LEA.HI.X R9, R12, R4, R6, 0x2, P2 ;  /* 0x000000040c09d211 */ /* 0x000fe200010f1406 */
[----:B------:R-:W3:Y:S01]  /*10d60*/  LDL R25, [R1+0xc8] ;  /* 0x0000c80001197983 */ /* 0x000ee20000100800 */
        /* <DEDUP_REMOVED lines=12> */
[----:B-1----:R-:W-:Y:S01]  /*10e30*/  SHF.R.S32.HI R8, RZ, 0x1f, R3 ;  /* 0x0000001fff087819 */ /* 0x002fe20000011403 */
[----:B------:R-:W3:Y:S01]  /*10e40*/  LDL R28, [R1+0xa8] ;  /* 0x0000a800011c7983 */ /* 0x000ee20000100800 */
[----:B--2---:R-:W-:-:S03]  /*10e50*/  @!P4 LEA R10, P1, R3, R0, 0x2 ;  /* 0x00000000030ac211 */ /* 0x004fc600078210ff */
[----:B------:R-:W2:Y:S01]  /*10e60*/  LDL R26, [R1+0xa4] ;  /* 0x0000a400011a7983 */ /* 0x000ea20000100800 */
[----:B------:R-:W-:-:S03]  /*10e70*/  @!P4 LEA.HI.X R11, R3, R4, R8, 0x2, P1 ;  /* 0x00000004030bc211 */ /* 0x000fc600008f1408 */
[----:B------:R-:W2:Y:S01]  /*10e80*/  LDL R29, [R1+0xd0] ;  /* 0x0000d000011d7983 */ /* 0x000ea20000100800 */
[C---:B------:R-:W-:Y:S02]  /*10e90*/  ISETP.GE.AND P1, PT, R5.reuse, c[0x0][0x3c8], PT ;  /* 0x0000f20005007a0c */ /* 0x040fe40003f26270 */
[----:B------:R-:W-:Y:S01]  /*10ea0*/  SHF.R.S32.HI R3, RZ, 0x1f, R6 ;  /* 0x0000001fff037819 */ /* 0x000fe20000011406 */
[----:B------:R-:W2:Y:S01]  /*10eb0*/  LDL R27, [R1+0xcc] ;  /* 0x0000cc00011b7983 */ /* 0x000ea20000100800 */
[----:B------:R-:W-:Y:S02]  /*10ec0*/  IADD3 R2, R20, 0x48, RZ ;  /* 0x0000004814027810 */ /* 0x000fe40007ffe0ff */
[----:B------:R-:W-:Y:S02]  /*10ed0*/  @!P5 LEA.HI.X R13, R6, R4, R3, 0x2, P2 ;  /* 0x00000004060dd211 */ /* 0x000fe400010f1403 */
[----:B------:R-:W-:Y:S01]  /*10ee0*/  SHF.R.S32.HI R3, RZ, 0x1f, R5 ;  /* 0x0000001fff037819 */ /* 0x000fe20000011405 */
[----:B------:R1:W-:Y:S04]  /*10ef0*/  @!P6 ST.E.64 [R16.64], R30 ;  /* 0x0000001e1000e985 */ /* 0x0003e8000c101b06 */
[----:B------:R-:W-:-:S02]  /*10f00*/  @!P1 LEA R8, P2, R5, R0, 0x2 ;  /* 0x0000000005089211 */ /* 0x000fc400078410ff */
[----:B------:R-:W-:Y:S02]  /*10f10*/  ISETP.GE.AND P6, PT, R2, c[0x0][0x3c8], PT ;  /* 0x0000f20002007a0c */ /* 0x000fe40003fc6270 */
[----:B------:R-:W-:Y:S02]  /*10f20*/  @!P1 LEA.HI.X R9, R5, R4, R3, 0x2, P2 ;  /* 0x0000000405099211 */ /* 0x000fe400010f1403 */
[C---:B------:R-:W-:Y:S01]  /*10f30*/  IADD3 R5, R20.reuse, 0x50, RZ ;  /* 0x0000005014057810 */ /* 0x040fe20007ffe0ff */
[----:B------:R1:W-:Y:S01]  /*10f40*/  @!P4 ST.E.64 [R10.64], R34 ;  /* 0x000000220a00c985 */ /* 0x0003e2000c101b06 */
[----:B------:R-:W-:Y:S02]  /*10f50*/  IADD3 R3, R20, 0x58, RZ ;  /* 0x0000005814037810 */ /* 0x000fe40007ffe0ff */
[----:B------:R-:W-:Y:S01]  /*10f60*/  ISETP.GE.AND P4, PT, R5, c[0x0][0x3c8], PT ;  /* 0x0000f20005007a0c */ /* 0x000fe20003f86270 */
[----:B------:R1:W-:Y:S01]  /*10f70*/  @!P3 ST.E.64 [R14.64], R32 ;  /* 0x000000200e00b985 */ /* 0x0003e2000c101b06 */
[----:B------:R-:W-:-:S02]  /*10f80*/  ISETP.GE.AND P3, PT, R3, c[0x0][0x3c8], PT ;  /* 0x0000f20003007a0c */ /* 0x000fc40003f66270 */
[----:B------:R-:W-:Y:S02]  /*10f90*/  SHF.R.S32.HI R6, RZ, 0x1f, R2 ;  /* 0x0000001fff067819 */ /* 0x000fe40000011402 */
[----:B------:R-:W-:Y:S01]  /*10fa0*/  IADD3 R7, R20, 0x60, RZ ;  /* 0x0000006014077810 */ /* 0x000fe20007ffe0ff */
[----:B------:R-:W-:Y:S03]  /*10fb0*/  @!P5 ST.E.64 [R12.64], R134 ;  /* 0x000000860c00d985 */ /* 0x000fe6000c101b06 */
[----:B------:R-:W-:Y:S01]  /*10fc0*/  ISETP.GE.AND P5, PT, R7, c[0x0][0x3c8], PT ;  /* 0x0000f20007007a0c */ /* 0x000fe20003fa6270 */
[----:B------:R1:W-:Y:S02]  /*10fd0*/  @!P1 ST.E.64 [R8.64], R36 ;  /* 0x0000002408009985 */ /* 0x0003e4000c101b06 */
[C---:B-1----:R-:W-:Y:S02]  /*10fe0*/  @!P6 LEA R16, P2, R2.reuse, R0, 0x2 ;  /* 0x000000000210e211 */ /* 0x042fe400078410ff */
[----:B------:R-:W2:Y:S02]  /*10ff0*/  LDL R30, [R1+0xac] ;  /* 0x0000ac00011e7983 */ /* 0x000ea40000100800 */
[----:B------:R-:W-:-:S02]  /*11000*/  @!P6 LEA.HI.X R17, R2, R4, R6, 0x2, P2 ;  /* 0x000000040211e211 */ /* 0x000fc400010f1406 */
[----:B------:R-:W2:Y:S01]  /*11010*/  LDL R31, [R1+0xd4] ;  /* 0x0000d400011f7983 */ /* 0x000ea20000100800 */
[----:B------:R-:W-:Y:S02]  /*11020*/  IADD3 R2, R20, 0x68, RZ ;  /* 0x0000006814027810 */ /* 0x000fe40007ffe0ff */
[-C--:B------:R-:W-:Y:S01]  /*11030*/  @!P4 LEA R10, P1, R5, R0.reuse, 0x2 ;  /* 0x00000000050ac211 */ /* 0x080fe200078210ff */
[----:B------:R-:W2:Y:S01]  /*11040*/  LDL R34, [R1+0xb4] ;  /* 0x0000b40001227983 */ /* 0x000ea20000100800 */
[----:B------:R-:W-:Y:S02]  /*11050*/  SHF.R.S32.HI R6, RZ, 0x1f, R3 ;  /* 0x0000001fff067819 */ /* 0x000fe40000011403 */
[----:B------:R-:W-:Y:S01]  /*11060*/  @!P3 LEA R14, P2, R3, R0, 0x2 ;  /* 0x00000000030eb211 */ /* 0x000fe200078410ff */
[----:B------:R-:W4:Y:S04]  /*11070*/  LDL R32, [R1+0xb0] ;  /* 0x0000b00001207983 */ /* 0x000f280000100800 */
[----:B------:R-:W5:Y:S04]  /*11080*/  LDL R35, [R1+0xdc] ;  /* 0x0000dc0001237983 */ /* 0x000f680000100800 */
[----:B------:R-:W5:Y:S01]  /*11090*/  LDL R33, [R1+0xd8] ;  /* 0x0000d80001217983 */ /* 0x000f620000100800 */
[----:B------:R-:W-:-:S04]  /*110a0*/  SHF.R.S32.HI R8, RZ, 0x1f, R5 ;  /* 0x0000001fff087819 */ /* 0x000fc80000011405 */
[-C--:B------:R-:W-:Y:S02]  /*110b0*/  @!P4 LEA.HI.X R11, R5, R4.reuse, R8, 0x2, P1 ;  /* 0x00000004050bc211 */ /* 0x080fe400008f1408 */
[----:B------:R-:W-:Y:S02]  /*110c0*/  ISETP.GE.AND P1, PT, R2, c[0x0][0x3c8], PT ;  /* 0x0000f20002007a0c */ /* 0x000fe40003f26270 */
[----:B------:R-:W-:Y:S02]  /*110d0*/  @!P3 LEA.HI.X R15, R3, R4, R6, 0x2, P2 ;  /* 0x00000004030fb211 */ /* 0x000fe400010f1406 */
[----:B------:R-:W-:Y:S01]  /*110e0*/  IADD3 R6, R20, 0x70, RZ ;  /* 0x0000007014067810 */ /* 0x000fe20007ffe0ff */
[----:B------:R1:W-:Y:S01]  /*110f0*/  @!P6 ST.E.64 [R16.64], R40 ;  /* 0x000000281000e985 */ /* 0x0003e2000c101b06 */
[----:B------:R-:W-:Y:S02]  /*11100*/  SHF.R.S32.HI R3, RZ, 0x1f, R7 ;  /* 0x0000001fff037819 */ /* 0x000fe40000011407 */
[----:B------:R-:W-:-:S02]  /*11110*/  @!P5 LEA R12, P2, R7, R0, 0x2 ;  /* 0x00000000070cd211 */ /* 0x000fc400078410ff */
[----:B------:R-:W-:Y:S02]  /*11120*/  ISETP.GE.AND P6, PT, R6, c[0x0][0x3c8], PT ;  /* 0x0000f20006007a0c */ /* 0x000fe40003fc6270 */
[----:B------:R-:W-:Y:S01]  /*11130*/  IADD3 R5, R20, 0x78, RZ ;  /* 0x0000007814057810 */ /* 0x000fe20007ffe0ff */
[----:B------:R1:W-:Y:S01]  /*11140*/  @!P4 ST.E.64 [R10.64], R136 ;  /* 0x000000880a00c985 */ /* 0x0003e2000c101b06 */
[----:B------:R-:W-:Y:S02]  /*11150*/  @!P5 LEA.HI.X R13, R7, R4, R3, 0x2, P2 ;  /* 0x00000004070dd211 */ /* 0x000fe400010f1403 */
[----:B------:R-:W-:Y:S02]  /*11160*/  SHF.R.S32.HI R3, RZ, 0x1f, R2 ;  /* 0x0000001fff037819 */ /* 0x000fe40000011402 */
[----:B------:R-:W-:Y:S02]  /*11170*/  @!P1 LEA R8, P2, R2, R0, 0x2 ;  /* 0x0000000002089211 */ /* 0x000fe400078410ff */
[----:B------:R-:W-:-:S02]  /*11180*/  ISETP.GE.AND P4, PT, R5, c[0x0][0x3c8], PT ;  /* 0x0000f20005007a0c */ /* 0x000fc40003f86270 */
[----:B------:R-:W-:Y:S02]  /*11190*/  @!P1 LEA.HI.X R9, R2, R4, R3, 0x2, P2 ;  /* 0x0000000402099211 */ /* 0x000fe400010f1403 */
[C---:B------:R-:W-:Y:S01]  /*111a0*/  IADD3 R3, R20.reuse, 0x80, RZ ;  /* 0x0000008014037810 */ /* 0x040fe20007ffe0ff */
[----:B------:R1:W-:Y:S01]  /*111b0*/  @!P3 ST.E.64 [R14.64], R44 ;  /* 0x0000002c0e00b985 */ /* 0x0003e2000c101b06 */
[----:B------:R-:W-:Y:S02]  /*111c0*/  SHF.R.S32.HI R7, RZ, 0x1f, R6 ;  /* 0x0000001fff077819 */ /* 0x000fe40000011406 */
[----:B------:R-:W-:Y:S02]  /*111d0*/  ISETP.GE.AND P2, PT, R3, c[0x0][0x3c8], PT ;  /* 0x0000f20003007a0c */ /* 0x000fe40003f46270 */
[----:B------:R-:W-:Y:S01]  /*111e0*/  IADD3 R2, R20, 0x88, RZ ;  /* 0x0000008814027810 */ /* 0x000fe20007ffe0ff */
[----:B------:R-:W-:Y:S01]  /*111f0*/  @!P5 ST.E.64 [R12.64], R52 ;  /* 0x000000340c00d985 */ /* 0x000fe2000c101b06 */
[----:B-1----:R-:W-:-:S03]  /*11200*/  @!P6 LEA R16, P3, R6, R0, 0x2 ;  /* 0x000000000610e211 */ /* 0x002fc600078610ff */
[----:B------:R1:W-:Y:S01]  /*11210*/  @!P1 ST.E.64 [R8.64], R48 ;  /* 0x0000003008009985 */ /* 0x0003e2000c101b06 */
[----:B------:R-:W-:Y:S02]  /*11220*/  ISETP.GE.AND P5, PT, R2, c[0x0][0x3c8], PT ;  /* 0x0000f20002007a0c */ /* 0x000fe40003fa6270 */
[----:B------:R-:W-:Y:S02]  /*11230*/  @!P6 LEA.HI.X R17, R6, R4, R7, 0x2, P3 ;  /* 0x000000040611e211 */ /* 0x000fe400018f1407 */
[----:B------:R-:W-:Y:S02]  /*11240*/  IADD3 R6, R20, 0x90, RZ ;  /* 0x0000009014067810 */ /* 0x000fe40007ffe0ff */
[-C--:B------:R-:W-:Y:S02]  /*11250*/  @!P4 LEA R10, P3, R5, R0.reuse, 0x2 ;  /* 0x00000000050ac211 */ /* 0x080fe400078610ff */
[----:B------:R-:W-:Y:S02]  /*11260*/  SHF.R.S32.HI R7, RZ, 0x1f, R3 ;  /* 0x0000001fff077819 */ /* 0x000fe40000011403 */
[----:B------:R-:W-:-:S02]  /*11270*/  @!P2 LEA R14, P1, R3, R0, 0x2 ;  /* 0x00000000030ea211 */ /* 0x000fc400078210ff */
[----:B-1----:R-:W-:-:S04]  /*11280*/  SHF.R.S32.HI R8, RZ, 0x1f, R5 ;  /* 0x0000001fff087819 */ /* 0x002fc80000011405 */
[-C--:B------:R-:W-:Y:S02]  /*11290*/  @!P4 LEA.HI.X R11, R5, R4.reuse, R8, 0x2, P3 ;  /* 0x00000004050bc211 */ /* 0x080fe400018f1408 */
[----:B------:R-:W-:Y:S02]  /*112a0*/  ISETP.GE.AND P3, PT, R6, c[0x0][0x3c8], PT ;  /* 0x0000f20006007a0c */ /* 0x000fe40003f66270 */
[----:B------:R-:W-:Y:S02]  /*112b0*/  @!P2 LEA.HI.X R15, R3, R4, R7, 0x2, P1 ;  /* 0x00000004030fa211 */ /* 0x000fe400008f1407 */
[----:B------:R-:W-:Y:S02]  /*112c0*/  SHF.R.S32.HI R3, RZ, 0x1f, R2 ;  /* 0x0000001fff037819 */ /* 0x000fe40000011402 */
[----:B------:R-:W-:-:S04]  /*112d0*/  @!P5 LEA R12, P1, R2, R0, 0x2 ;  /* 0x00000000020cd211 */ /* 0x000fc800078210ff */
[----:B------:R-:W-:Y:S02]  /*112e0*/  @!P5 LEA.HI.X R13, R2, R4, R3, 0x2, P1 ;  /* 0x00000004020dd211 */ /* 0x000fe400008f1403 */
[----:B------:R-:W-:Y:S02]  /*112f0*/  SHF.R.S32.HI R2, RZ, 0x1f, R6 ;  /* 0x0000001fff027819 */ /* 0x000fe40000011406 */
[----:B------:R-:W-:Y:S01]  /*11300*/  @!P3 LEA R8, P1, R6, R0, 0x2 ;  /* 0x000000000608b211 */ /* 0x000fe200078210ff */
[----:B------:R1:W-:Y:S01]  /*11310*/  @!P6 ST.E.64 [R16.64], R56 ;  /* 0x000000381000e985 */ /* 0x0003e2000c101b06 */
[----:B------:R-:W-:Y:S02]  /*11320*/  IADD3 R5, R20, 0x98, RZ ;  /* 0x0000009814057810 */ /* 0x000fe40007ffe0ff */
[----:B------:R-:W-:Y:S02]  /*11330*/  @!P3 LEA.HI.X R9, R6, R4, R2, 0x2, P1 ;  /* 0x000000040609b211 */ /* 0x000fe400008f1402 */
[----:B------:R-:W-:-:S02]  /*11340*/  IADD3 R3, R20, 0xa0, RZ ;  /* 0x000000a014037810 */ /* 0x000fc40007ffe0ff */
[----:B------:R-:W-:Y:S02]  /*11350*/  IADD3 R2, R20, 0xa8, RZ ;  /* 0x000000a814027810 */ /* 0x000fe40007ffe0ff */
[----:B------:R-:W5:Y:S04]  /*11360*/  LDL R20, [R1+0x98] ;  /* 0x0000980001147983 */ /* 0x000f680000100800 */
[----:B-1----:R-:W5:Y:S04]  /*11370*/  LDL R16, [R1+0x94] ;  /* 0x0000940001107983 */ /* 0x002f680000100800 */
[----:B------:R-:W5:Y:S01]  /*11380*/  LDL R17, [R1+0xbc] ;  /* 0x0000bc0001117983 */ /* 0x000f620000100800 */
[----:B------:R-:W-:-:S03]  /*11390*/  ISETP.GE.AND P6, PT, R5, c[0x0][0x3c8], PT ;  /* 0x0000f20005007a0c */ /* 0x000fc60003fc6270 */
[----:B------:R1:W-:Y:S01]  /*113a0*/  @!P4 ST.E.64 [R10.64], R138 ;  /* 0x0000008a0a00c985 */ /* 0x0003e2000c101b06 */
[----:B------:R-:W-:Y:S02]  /*113b0*/  ISETP.GE.AND P4, PT, R3, c[0x0][0x3c8], PT ;  /* 0x0000f20003007a0c */ /* 0x000fe40003f86270 */
[----:B------:R-:W-:Y:S01]  /*113c0*/  SHF.R.S32.HI R6, RZ, 0x1f, R5 ;  /* 0x0000001fff067819 */ /* 0x000fe20000011405 */
[----:B------:R-:W-:Y:S01]  /*113d0*/  @!P2 ST.E.64 [R14.64], R68 ;  /* 0x000000440e00a985 */ /* 0x000fe2000c101b06 */
[----:B------:R-:W-:Y:S02]  /*113e0*/  ISETP.GE.AND P2, PT, R2, c[0x0][0x3c8], PT ;  /* 0x0000f20002007a0c */ /* 0x000fe40003f46270 */
[----:B------:R-:W-:Y:S01]  /*113f0*/  SHF.R.S32.HI R7, RZ, 0x1f, R3 ;  /* 0x0000001fff077819 */ /* 0x000fe20000011403 */
[----:B------:R-:W-:Y:S01]  /*11400*/  @!P5 ST.E.64 [R12.64], R72 ;  /* 0x000000480c00d985 */ /* 0x000fe2000c101b06 */
[----:B------:R-:W-:-:S03]  /*11410*/  ISETP.GE.AND P5, PT, R103, c[0x0][0x3c8], PT ;  /* 0x0000f20067007a0c */ /* 0x000fc60003fa6270 */
[----:B------:R1:W-:Y:S02]  /*11420*/  @!P3 ST.E.64 [R8.64], R60 ;  /* 0x0000003c0800b985 */ /* 0x0003e4000c101b06 */
[----:B-1----:R-:W-:-:S04]  /*11430*/  @!P6 LEA R10, P1, R5, R0, 0x2 ;  /* 0x00000000050ae211 */ /* 0x002fc800078210ff */
[----:B------:R-:W-:Y:S02]  /*11440*/  @!P6 LEA.HI.X R11, R5, R4, R6, 0x2, P1 ;  /* 0x00000004050be211 */ /* 0x000fe400008f1406 */
[----:B------:R-:W-:-:S04]  /*11450*/  @!P4 LEA R6, P1, R3, R0, 0x2 ;  /* 0x000000000306c211 */ /* 0x000fc800078210ff */
[----:B------:R-:W-:Y:S02]  /*11460*/  @!P4 LEA.HI.X R7, R3, R4, R7, 0x2, P1 ;  /* 0x000000040307c211 */ /* 0x000fe400008f1407 */
[----:B------:R-:W-:Y:S02]  /*11470*/  SHF.R.S32.HI R5, RZ, 0x1f, R2 ;  /* 0x0000001fff057819 */ /* 0x000fe40000011402 */
[C---:B------:R-:W-:Y:S01]  /*11480*/  @!P2 LEA R8, P3, R2.reuse, R0, 0x2 ;  /* 0x000000000208a211 */ /* 0x040fe200078610ff */
[----:B------:R-:W-:Y:S03]  /*11490*/  @!P6 ST.E.64 [R10.64], R140 ;  /* 0x0000008c0a00e985 */ /* 0x000fe6000c101b06 */
[----:B------:R-:W-:Y:S01]  /*114a0*/  @!P2 LEA.HI.X R9, R2, R4, R5, 0x2, P3 ;  /* 0x000000040209a211 */ /* 0x000fe200018f1405 */
[----:B------:R1:W-:Y:S01]  /*114b0*/  @!P4 ST.E.64 [R6.64], R76 ;  /* 0x0000004c0600c985 */ /* 0x0003e2000c101b06 */
[----:B------:R-:W-:-:S03]  /*114c0*/  SHF.R.S32.HI R3, RZ, 0x1f, R103 ;  /* 0x0000001fff037819 */ /* 0x000fc60000011467 */
[----:B------:R2:W-:Y:S01]  /*114d0*/  @!P2 ST.E.64 [R8.64], R80 ;  /* 0x000000500800a985 */ /* 0x0005e2000c101b06 */
[----:B-1----:R-:W-:-:S04]  /*114e0*/  @!P5 LEA R6, P3, R103, R0, 0x2 ;  /* 0x000000006706d211 */ /* 0x002fc800078610ff */
[----:B------:R-:W-:-:S05]  /*114f0*/  @!P5 LEA.HI.X R7, R103, R4, R3, 0x2, P3 ;  /* 0x000000046707d211 */ /* 0x000fca00018f1403 */
[----:B------:R1:W-:Y:S01]  /*11500*/  @!P5 ST.E.64 [R6.64], R84 ;  /* 0x000000540600d985 */ /* 0x0003e2000c101b06 */
[----:B---3--:R-:W-:Y:S02]  /*11510*/  ISETP.GE.AND P3, PT, R28, c[0x0][0x3c8], PT ;  /* 0x0000f2001c007a0c */ /* 0x008fe40003f66270 */
[----:B--2---:R-:W-:Y:S02]  /*11520*/  ISETP.GE.AND P1, PT, R34, c[0x0][0x3c8], PT ;  /* 0x0000f20022007a0c */ /* 0x004fe40003f26270 */
[----:B----4-:R-:W-:Y:S02]  /*11530*/  ISETP.GE.AND P6, PT, R32, c[0x0][0x3c8], PT ;  /* 0x0000f20020007a0c */ /* 0x010fe40003fc6270 */
[----:B------:R-:W-:-:S09]  /*11540*/  ISETP.GE.AND P4, PT, R30, c[0x0][0x3c8], PT ;  /* 0x0000f2001e007a0c */ /* 0x000fd20003f86270 */
[----:B------:R-:W-:-:S04]  /*11550*/  @!P1 LEA R2, P2, R34, R0, 0x2 ;  /* 0x0000000022029211 */ /* 0x000fc800078410ff */
[----:B-----5:R-:W-:Y:S02]  /*11560*/  @!P1 LEA.HI.X R3, R34, R4, R35, 0x2, P2 ;  /* 0x0000000422039211 */ /* 0x020fe400010f1423 */
[----:B------:R-:W-:-:S03]  /*11570*/  @!P6 LEA R8, P2, R32, R0, 0x2 ;  /* 0x000000002008e211 */ /* 0x000fc600078410ff */
[----:B------:R2:W-:Y:S01]  /*11580*/  @!P1 ST.E.64 [R2.64], R88 ;  /* 0x0000005802009985 */ /* 0x0005e2000c101b06 */
[----:B------:R-:W-:Y:S02]  /*11590*/  ISETP.GE.AND P1, PT, R26, c[0x0][0x3c8], PT ;  /* 0x0000f2001a007a0c */ /* 0x000fe40003f26270 */
[----:B------:R-:W-:Y:S02]  /*115a0*/  @!P6 LEA.HI.X R9, R32, R4, R33, 0x2, P2 ;  /* 0x000000042009e211 */ /* 0x000fe400010f1421 */
[----:B-1----:R-:W-:-:S03]  /*115b0*/  @!P3 LEA R6, P2, R28, R0, 0x2 ;  /* 0x000000001c06b211 */ /* 0x002fc600078410ff */
[----:B------:R-:W-:Y:S01]  /*115c0*/  @!P6 ST.E.64 [R8.64], R144 ;  /* 0x000000900800e985 */ /* 0x000fe2000c101b06 */
[----:B------:R-:W-:Y:S02]  /*115d0*/  ISETP.GE.AND P6, PT, R24, c[0x0][0x3c8], PT ;  /* 0x0000f20018007a0c */ /* 0x000fe40003fc6270 */
[----:B------:R-:W-:Y:S02]  /*115e0*/  @!P3 LEA.HI.X R7, R28, R4, R29, 0x2, P2 ;  /* 0x000000041c07b211 */ /* 0x000fe400010f141d */
[----:B--2---:R-:W-:-:S04]  /*115f0*/  @!P4 LEA R2, P5, R30, R0, 0x2 ;  /* 0x000000001e02c211 */ /* 0x004fc800078a10ff */
[----:B------:R-:W-:Y:S02]  /*11600*/  @!P4 LEA.HI.X R3, R30, R4, R31, 0x2, P5 ;  /* 0x000000041e03c211 */ /* 0x000fe400028f141f */
[----:B------:R-:W-:-:S03]  /*11610*/  ISETP.GE.AND P5, PT, R22, c[0x0][0x3c8], PT ;  /* 0x0000f20016007a0c */ /* 0x000fc60003fa6270 */
[----:B------:R1:W-:Y:S04]  /*11620*/  @!P4 ST.E.64 [R2.64], R92 ;  /* 0x0000005c0200c985 */ /* 0x0003e8000c101b06 */
[----:B------:R2:W-:Y:S01]  /*11630*/  @!P3 ST.E.64 [R6.64], R96 ;  /* 0x000000600600b985 */ /* 0x0005e2000c101b06 */
[----:B-1----:R-:W-:-:S04]  /*11640*/  @!P1 LEA R2, P2, R26, R0, 0x2 ;  /* 0x000000001a029211 */ /* 0x002fc800078410ff */
[----:B------:R-:W-:Y:S02]  /*11650*/  @!P1 LEA.HI.X R3, R26, R4, R27, 0x2, P2 ;  /* 0x000000041a039211 */ /* 0x000fe400010f141b */
[----:B------:R-:W-:-:S03]  /*11660*/  @!P6 LEA R10, P2, R24, R0, 0x2 ;  /* 0x00000000180ae211 */ /* 0x000fc600078410ff */
[----:B------:R1:W-:Y:S01]  /*11670*/  @!P1 ST.E.64 [R2.64], R100 ;  /* 0x0000006402009985 */ /* 0x0003e2000c101b06 */
[----:B------:R-:W-:Y:S02]  /*11680*/  @!P5 LEA R8, P1, R22, R0, 0x2 ;  /* 0x000000001608d211 */ /* 0x000fe400078210ff */
[-C--:B------:R-:W-:Y:S02]  /*11690*/  @!P6 LEA.HI.X R11, R24, R4.reuse, R25, 0x2, P2 ;  /* 0x00000004180be211 */ /* 0x080fe400010f1419 */
[----:B------:R-:W-:Y:S02]  /*116a0*/  ISETP.GE.AND P4, PT, R20, c[0x0][0x3c8], PT ;  /* 0x0000f20014007a0c */ /* 0x000fe40003f86270 */
[----:B------:R-:W-:Y:S02]  /*116b0*/  @!P5 LEA.HI.X R9, R22, R4, R23, 0x2, P1 ;  /* 0x000000041609d211 */ /* 0x000fe400008f1417 */
[----:B------:R-:W-:-:S09]  /*116c0*/  ISETP.GE.AND P3, PT, R16, c[0x0][0x3c8], PT ;  /* 0x0000f20010007a0c */ /* 0x000fd20003f66270 */
[C---:B--2---:R-:W-:Y:S01]  /*116d0*/  @!P4 LEA R6, P2, R20.reuse, R0, 0x2 ;  /* 0x000000001406c211 */ /* 0x044fe200078410ff */
[----:B------:R2:W-:Y:S03]  /*116e0*/  @!P6 ST.E.64 [R10.64], R116 ;  /* 0x000000740a00e985 */ /* 0x0005e6000c101b06 */
[----:B------:R-:W-:Y:S02]  /*116f0*/  @!P4 LEA.HI.X R7, R20, R4, R21, 0x2, P2 ;  /* 0x000000041407c211 */ /* 0x000fe400010f1415 */
[C---:B-1----:R-:W-:Y:S01]  /*11700*/  @!P3 LEA R2, P1, R16.reuse, R0, 0x2 ;  /* 0x000000001002b211 */ /* 0x042fe200078210ff */
[----:B------:R2:W-:Y:S03]  /*11710*/  @!P5 ST.E.64 [R8.64], R108 ;  /* 0x0000006c0800d985 */ /* 0x0005e6000c101b06 */
[----:B------:R-:W-:Y:S01]  /*11720*/  @!P3 LEA.HI.X R3, R16, R4, R17, 0x2, P1 ;  /* 0x000000041003b211 */ /* 0x000fe200008f1411 */
[----:B------:R2:W-:Y:S04]  /*11730*/  @!P4 ST.E.64 [R6.64], R104 ;  /* 0x000000680600c985 */ /* 0x0005e8000c101b06 */
[----:B------:R2:W-:Y:S04]  /*11740*/  @!P3 ST.E.64 [R2.64], R64 ;  /* 0x000000400200b985 */ /* 0x0005e8000c101b06 */
.L_x_2257:
[----:B------:R-:W-:Y:S05]  /*11750*/  BSYNC B0 ;  /* 0x0000000000007941 */ /* 0x000fea0003800000 */
.L_x_2256:
[----:B------:R-:W-:Y:S05]  /*11760*/  BRA.DIV ~URZ, `(.L_x_2258) ;  /* 0x000039127f007947 */ /* 0x000fea000b800000 */
[----:B--2---:R2:W1:Y:S04]  /*11770*/  SHFL.IDX PT, R4, R18, 0x1, 0x1c1f ;  /* 0x003c1f0012047f89 */ /* 0x00446800000e0000 */
[----:B----4-:R2:W4:Y:S02]  /*11780*/  SHFL.IDX PT, R0, R19, 0x1, 0x1c1f ;  /* 0x003c1f0013007f89 */ /* 0x01052400000e0000 */
.L_x_2316:
[----:B------:R-:W-:Y:S05]  /*11790*/  @P0 BRA `(.L_x_2253) ;  /* 0x00001b9000000947 */ /* 0x000fea0003800000 */
[----:B------:R-:W5:Y:S04]  /*117a0*/  LDL R20, [R1+0x10] ;  /* 0x0000100001147983 */ /* 0x000f680000100800 */
[----:B--2---:R-:W2:Y:S04]  /*117b0*/  LDL R12, [R1+0x8c] ;  /* 0x00008c00010c7983 */ /* 0x004ea80000100800 */
[----:B---3--:R-:W3:Y:S04]  /*117c0*/  LDL R16, [R1+0x88] ;  /* 0x0000880001107983 */ /* 0x008ee80000100800 */
[----:B----4-:R-:W4:Y:S04]  /*117d0*/  LDL R37, [R1+0x84] ;  /* 0x0000840001257983 */ /* 0x010f280000100800 */
[----:B------:R-:W3:Y:S04]  /*117e0*/  LDL R35, [R1+0xb4] ;  /* 0x0000b40001237983 */ /* 0x000ee80000100800 */
        /* <DEDUP_REMOVED lines=16> */
[----:B------:R-:W-:Y:S02]  /*118f0*/  IADD3 R5, R20, 0x18, RZ ;  /* 0x0000001814057810 */ /* 0x000fe40007ffe0ff */
[----:B--2---:R-:W-:Y:S02]  /*11900*/  ISETP.GE.AND P4, PT, R12, c[0x0][0x3c8], PT ;  /* 0x0000f2000c007a0c */ /* 0x004fe40003f86270 */
[----:B------:R-:W-:Y:S02]  /*11910*/  ISETP.GE.AND P3, PT, R5, c[0x0][0x3c8], PT ;  /* 0x0000f20005007a0c */ /* 0x000fe40003f66270 */
[----:B------:R-:W-:-:S05]  /*11920*/  IADD3 R2, R20, 0x20, RZ ;  /* 0x0000002014027810 */ /* 0x000fca0007ffe0ff */
[----:B------:R-:W-:Y:S02]  /*11930*/  @!P1 IMAD.MOV.U32 R6, RZ, RZ, R0 ;  /* 0x000000ffff069224 */ /* 0x000fe400078e0000 */
[----:B-1----:R-:W-:Y:S01]  /*11940*/  @!P1 IMAD.MOV.U32 R7, RZ, RZ, R4 ;  /* 0x000000ffff079224 */ /* 0x002fe200078e0004 */
[----:B------:R-:W-:Y:S02]  /*11950*/  ISETP.GE.AND P2, PT, R2, c[0x0][0x3c8], PT ;  /* 0x0000f20002007a0c */ /* 0x000fe40003f46270 */
[----:B---3--:R-:W-:Y:S01]  /*11960*/  ISETP.GE.AND P0, PT, R16, c[0x0][0x3c8], PT ;  /* 0x0000f20010007a0c */ /* 0x008fe20003f06270 */
[C---:B------:R-:W-:Y:S01]  /*11970*/  @!P1 IMAD.WIDE R6, R20.reuse, 0x4, R6 ;  /* 0x0000000414069825 */ /* 0x040fe200078e0206 */
[----:B------:R-:W-:-:S04]  /*11980*/  IADD3 R3, R20, 0x28, RZ ;  /* 0x0000002814037810 */ /* 0x000fc80007ffe0ff */
[----:B------:R1:W-:Y:S01]  /*11990*/  @!P1 ST.E.64 [R6.64], R112 ;  /* 0x0000007006009985 */ /* 0x0003e2000c101b06 */
[----:B------:R-:W-:Y:S02]  /*119a0*/  ISETP.GE.AND P1, PT, R3, c[0x0][0x3c8], PT ;  /* 0x0000f20003007a0c */ /* 0x000fe40003f26270 */
[-C--:B------:R-:W-:Y:S02]  /*119b0*/  @!P3 LEA R14, P5, R5, R0.reuse, 0x2 ;  /* 0x00000000050eb211 */ /* 0x080fe400078a10ff */
[----:B------:R-:W-:Y:S02]  /*119c0*/  @!P4 LEA R8, P6, R12, R0, 0x2 ;  /* 0x000000000c08c211 */ /* 0x000fe400078c10ff */
[----:B------:R-:W-:Y:S02]  /*119d0*/  SHF.R.S32.HI R10, RZ, 0x1f, R16 ;  /* 0x0000001fff0a7819 */ /* 0x000fe40000011410 */
[----:B------:R-:W-:Y:S02]  /*119e0*/  SHF.R.S32.HI R11, RZ, 0x1f, R2 ;  /* 0x0000001fff0b7819 */ /* 0x000fe40000011402 */
[----:B-1----:R-:W-:-:S02]  /*119f0*/  SHF.R.S32.HI R6, RZ, 0x1f, R5 ;  /* 0x0000001fff067819 */ /* 0x002fc40000011405 */
[----:B------:R-:W-:Y:S02]  /*11a00*/  SHF.R.S32.HI R7, RZ, 0x1f, R12 ;  /* 0x0000001fff077819 */ /* 0x000fe4000001140c */
[-C--:B------:R-:W-:Y:S02]  /*11a10*/  @!P3 LEA.HI.X R15, R5, R4.reuse, R6, 0x2, P5 ;  /* 0x00000004050fb211 */ /* 0x080fe400028f1406 */
[----:B------:R-:W-:Y:S02]  /*11a20*/  @!P4 LEA.HI.X R9, R12, R4, R7, 0x2, P6 ;  /* 0x000000040c09c211 */ /* 0x000fe400030f1407 */
[-C--:B------:R-:W-:Y:S02]  /*11a30*/  @!P2 LEA R12, P5, R2, R0.reuse, 0x2 ;  /* 0x00000000020ca211 */ /* 0x080fe400078a10ff */
[----:B------:R-:W-:Y:S02]  /*11a40*/  @!P0 LEA R6, P6, R16, R0, 0x2 ;  /* 0x0000000010068211 */ /* 0x000fe400078c10ff */
[----:B------:R-:W-:-:S02]  /*11a50*/  @!P2 LEA.HI.X R13, R2, R4, R11, 0x2, P5 ;  /* 0x00000004020da211 */ /* 0x000fc400028f140b */
[----:B------:R-:W-:Y:S02]  /*11a60*/  @!P0 LEA.HI.X R7, R16, R4, R10, 0x2, P6 ;  /* 0x0000000410078211 */ /* 0x000fe400030f140a */
[----:B------:R-:W-:Y:S02]  /*11a70*/  IADD3 R5, R20, 0x30, RZ ;  /* 0x0000003014057810 */ /* 0x000fe40007ffe0ff */
[----:B------:R-:W-:Y:S02]  /*11a80*/  SHF.R.S32.HI R2, RZ, 0x1f, R3 ;  /* 0x0000001fff027819 */ /* 0x000fe40000011403 */
[----:B------:R-:W-:Y:S02]  /*11a90*/  @!P1 LEA R18, P6, R3, R0, 0x2 ;  /* 0x0000000003129211 */ /* 0x000fe400078c10ff */
[----:B------:R-:W-:Y:S02]  /*11aa0*/  ISETP.GE.AND P5, PT, R5, c[0x0][0x3c8], PT ;  /* 0x0000f20005007a0c */ /* 0x000fe40003fa6270 */
[----:B------:R-:W-:-:S02]  /*11ab0*/  @!P1 LEA.HI.X R19, R3, R4, R2, 0x2, P6 ;  /* 0x0000000403139211 */ /* 0x000fc400030f1402 */
[C---:B------:R-:W-:Y:S01]  /*11ac0*/  IADD3 R3, R20.reuse, 0x38, RZ ;  /* 0x0000003814037810 */ /* 0x040fe20007ffe0ff */
[----:B------:R-:W-:Y:S04]  /*11ad0*/  @!P4 ST.E.64 [R8.64], R124 ;  /* 0x0000007c0800c985 */ /* 0x000fe8000c101b06 */
[----:B------:R1:W-:Y:S01]  /*11ae0*/  @!P0 ST.E.64 [R6.64], R120 ;  /* 0x0000007806008985 */ /* 0x0003e2000c101b06 */
[----:B------:R-:W-:Y:S02]  /*11af0*/  ISETP.GE.AND P0, PT, R3, c[0x0][0x3c8], PT ;  /* 0x0000f20003007a0c */ /* 0x000fe40003f06270 */
[----:B------:R-:W-:Y:S02]  /*11b00*/  IADD3 R2, R20, 0x40, RZ ;  /* 0x0000004014027810 */ /* 0x000fe40007ffe0ff */
[----:B------:R-:W-:-:S02]  /*11b10*/  @!P5 LEA R10, P6, R5, R0, 0x2 ;  /* 0x00000000050ad211 */ /* 0x000fc400078c10ff */
[----:B------:R-:W-:Y:S01]  /*11b20*/  ISETP.GE.AND P4, PT, R2, c[0x0][0x3c8], PT ;  /* 0x0000f20002007a0c */ /* 0x000fe20003f86270 */
[----:B------:R-:W-:Y:S04]  /*11b30*/  @!P3 ST.E.64 [R14.64], R142 ;  /* 0x0000008e0e00b985 */ /* 0x000fe8000c101b06 */
[----:B------:R2:W-:Y:S01]  /*11b40*/  @!P2 ST.E.64 [R12.64], R128 ;  /* 0x000000800c00a985 */ /* 0x0005e2000c101b06 */
[----:B-1----:R-:W-:Y:S02]  /*11b50*/  SHF.R.S32.HI R7, RZ, 0x1f, R5 ;  /* 0x0000001fff077819 */ /* 0x002fe40000011405 */
[----:B------:R-:W-:Y:S02]  /*11b60*/  IADD3 R6, R20, 0x48, RZ ;  /* 0x0000004814067810 */ /* 0x000fe40007ffe0ff */
[----:B------:R-:W-:-:S02]  /*11b70*/  @!P5 LEA.HI.X R11, R5, R4, R7, 0x2, P6 ;  /* 0x00000004050bd211 */ /* 0x000fc400030f1407 */
[----:B------:R-:W-:Y:S02]  /*11b80*/  ISETP.GE.AND P3, PT, R6, c[0x0][0x3c8], PT ;  /* 0x0000f20006007a0c */ /* 0x000fe40003f66270 */
[----:B------:R-:W-:Y:S02]  /*11b90*/  SHF.R.S32.HI R7, RZ, 0x1f, R3 ;  /* 0x0000001fff077819 */ /* 0x000fe40000011403 */
[C---:B------:R-:W-:Y:S02]  /*11ba0*/  @!P0 LEA R8, P2, R3.reuse, R0, 0x2 ;  /* 0x0000000003088211 */ /* 0x040fe400078410ff */
[----:B------:R-:W-:Y:S02]  /*11bb0*/  IADD3 R5, R20, 0x50, RZ ;  /* 0x0000005014057810 */ /* 0x000fe40007ffe0ff */
[----:B------:R-:W-:Y:S02]  /*11bc0*/  @!P0 LEA.HI.X R9, R3, R4, R7, 0x2, P2 ;  /* 0x0000000403098211 */ /* 0x000fe400010f1407 */
[----:B------:R-:W-:-:S02]  /*11bd0*/  ISETP.GE.AND P2, PT, R5, c[0x0][0x3c8], PT ;  /* 0x0000f20005007a0c */ /* 0x000fc40003f46270 */
[----:B--2---:R-:W-:Y:S02]  /*11be0*/  SHF.R.S32.HI R12, RZ, 0x1f, R2 ;  /* 0x0000001fff0c7819 */ /* 0x004fe40000011402 */
[C---:B------:R-:W-:Y:S02]  /*11bf0*/  @!P4 LEA R16, P6, R2.reuse, R0, 0x2 ;  /* 0x000000000210c211 */ /* 0x040fe400078c10ff */
[----:B------:R-:W-:Y:S02]  /*11c00*/  SHF.R.S32.HI R3, RZ, 0x1f, R6 ;  /* 0x0000001fff037819 */ /* 0x000fe40000011406 */
[----:B------:R-:W-:Y:S02]  /*11c10*/  @!P4 LEA.HI.X R17, R2, R4, R12, 0x2, P6 ;  /* 0x000000040211c211 */ /* 0x000fe400030f140c */
[----:B------:R-:W-:Y:S01]  /*11c20*/  @!P3 LEA R14, P6, R6, R0, 0x2 ;  /* 0x00000000060eb211 */ /* 0x000fe200078c10ff */
[----:B------:R1:W-:Y:S01]  /*11c30*/  @!P1 ST.E.64 [R18.64], R146 ;  /* 0x0000009212009985 */ /* 0x0003e2000c101b06 */
[----:B------:R-:W-:-:S02]  /*11c40*/  IADD3 R2, R20, 0x58, RZ ;  /* 0x0000005814027810 */ /* 0x000fc40007ffe0ff */
[----:B------:R-:W-:Y:S02]  /*11c50*/  @!P3 LEA.HI.X R15, R6, R4, R3, 0x2, P6 ;  /* 0x00000004060fb211 */ /* 0x000fe400030f1403 */
[----:B------:R-:W-:Y:S02]  /*11c60*/  SHF.R.S32.HI R3, RZ, 0x1f, R5 ;  /* 0x0000001fff037819 */ /* 0x000fe40000011405 */
[----:B------:R-:W-:Y:S01]  /*11c70*/  ISETP.GE.AND P1, PT, R2, c[0x0][0x3c8], PT ;  /* 0x0000f20002007a0c */ /* 0x000fe20003f26270 */
[----:B------:R2:W-:Y:S04]  /*11c80*/  @!P5 ST.E.64 [R10.64], R150 ;  /* 0x000000960a00d985 */ /* 0x0005e8000c101b06 */
[----:B------:R3:W-:Y:S01]  /*11c90*/  @!P0 ST.E.64 [R8.64], R148 ;  /* 0x0000009408008985 */ /* 0x0007e2000c101b06 */
[----:B-1----:R-:W-:-:S04]  /*11ca0*/  @!P2 LEA R18, P6, R5, R0, 0x2 ;  /* 0x000000000512a211 */ /* 0x002fc800078c10ff */
[----:B------:R-:W-:Y:S02]  /*11cb0*/  @!P2 LEA.HI.X R19, R5, R4, R3, 0x2, P6 ;  /* 0x000000040513a211 */ /* 0x000fe400030f1403 */
[----:B------:R-:W-:-:S04]  /*11cc0*/  IADD3 R5, R20, 0x60, RZ ;  /* 0x0000006014057810 */ /* 0x000fc80007ffe0ff */
[----:B------:R-:W-:Y:S02]  /*11cd0*/  ISETP.GE.AND P0, PT, R5, c[0x0][0x3c8], PT ;  /* 0x0000f20005007a0c */ /* 0x000fe40003f06270 */
[----:B------:R-:W-:Y:S02]  /*11ce0*/  IADD3 R3, R20, 0x68, RZ ;  /* 0x0000006814037810 */ /* 0x000fe40007ffe0ff */
[----:B------:R-:W-:Y:S02]  /*11cf0*/  SHF.R.S32.HI R7, RZ, 0x1f, R2 ;  /* 0x0000001fff077819 */ /* 0x000fe40000011402 */
[----:B------:R-:W-:Y:S02]  /*11d00*/  @!P1 LEA R12, P6, R2, R0, 0x2 ;  /* 0x00000000020c9211 */ /* 0x000fe400078c10ff */
[----:B------:R-:W-:Y:S02]  /*11d10*/  ISETP.GE.AND P5, PT, R3, c[0x0][0x3c8], PT ;  /* 0x0000f20003007a0c */ /* 0x000fe40003fa6270 */
[----:B------:R-:W-:Y:S01]  /*11d20*/  IADD3 R6, R20, 0x70, RZ ;  /* 0x0000007014067810 */ /* 0x000fe20007ffe0ff */
[----:B------:R-:W-:Y:S01]  /*11d30*/  @!P4 ST.E.64 [R16.64], R152 ;  /* 0x000000981000c985 */ /* 0x000fe2000c101b06 */
[----:B------:R-:W-:-:S02]  /*11d40*/  @!P1 LEA.HI.X R13, R2, R4, R7, 0x2, P6 ;  /* 0x00000004020d9211 */ /* 0x000fc400030f1407 */
[----:B------:R-:W-:Y:S01]  /*11d50*/  ISETP.GE.AND P4, PT, R6, c[0x0][0x3c8], PT ;  /* 0x0000f20006007a0c */ /* 0x000fe20003f86270 */
[----:B------:R1:W-:Y:S01]  /*11d60*/  @!P3 ST.E.64 [R14.64], R38 ;  /* 0x000000260e00b985 */ /* 0x0003e2000c101b06 */
[----:B------:R-:W-:Y:S02]  /*11d70*/  SHF.R.S32.HI R7, RZ, 0x1f, R5 ;  /* 0x0000001fff077819 */ /* 0x000fe40000011405 */
[C---:B--2---:R-:W-:Y:S02]  /*11d80*/  @!P0 LEA R10, P3, R5.reuse, R0, 0x2 ;  /* 0x00000000050a8211 */ /* 0x044fe400078610ff */
[----:B------:R-:W-:Y:S02]  /*11d90*/  IADD3 R2, R20, 0x78, RZ ;  /* 0x0000007814027810 */ /* 0x000fe40007ffe0ff */
[----:B------:R-:W-:Y:S02]  /*11da0*/  @!P0 LEA.HI.X R11, R5, R4, R7, 0x2, P3 ;  /* 0x00000004050b8211 */ /* 0x000fe400018f1407 */
[----:B------:R-:W-:-:S02]  /*11db0*/  ISETP.GE.AND P3, PT, R2, c[0x0][0x3c8], PT ;  /* 0x0000f20002007a0c */ /* 0x000fc40003f66270 */
[----:B---3--:R-:W-:Y:S01]  /*11dc0*/  SHF.R.S32.HI R8, RZ, 0x1f, R3 ;  /* 0x0000001fff087819 */ /* 0x008fe20000011403 */
[----:B------:R2:W-:Y:S01]  /*11dd0*/  @!P2 ST.E.64 [R18.64], R42 ;  /* 0x0000002a1200a985 */ /* 0x0005e2000c101b06 */
[----:B------:R-:W-:Y:S02]  /*11de0*/  IADD3 R5, R20, 0x80, RZ ;  /* 0x0000008014057810 */ /* 0x000fe40007ffe0ff */
[----:B-1----:R-:W-:-:S04]  /*11df0*/  @!P5 LEA R14, P6, R3, R0, 0x2 ;  /* 0x00000000030ed211 */ /* 0x002fc800078c10ff */
[----:B------:R-:W-:Y:S02]  /*11e00*/  @!P5 LEA.HI.X R15, R3, R4, R8, 0x2, P6 ;  /* 0x00000004030fd211 */ /* 0x000fe400030f1408 */
[----:B------:R-:W-:Y:S02]  /*11e10*/  SHF.R.S32.HI R3, RZ, 0x1f, R6 ;  /* 0x0000001fff037819 */ /* 0x000fe40000011406 */
[----:B------:R-:W-:-:S04]  /*11e20*/  @!P4 LEA R8, P6, R6, R0, 0x2 ;  /* 0x000000000608c211 */ /* 0x000fc800078c10ff */
[----:B------:R-:W-:Y:S02]  /*11e30*/  @!P4 LEA.HI.X R9, R6, R4, R3, 0x2, P6 ;  /* 0x000000040609c211 */ /* 0x000fe400030f1403 */
[----:B------:R-:W-:Y:S02]  /*11e40*/  SHF.R.S32.HI R3, RZ, 0x1f, R2 ;  /* 0x0000001fff037819 */ /* 0x000fe40000011402 */
[C---:B--2---:R-:W-:Y:S02]  /*11e50*/  @!P3 LEA R18, P6, R2.reuse, R0, 0x2 ;  /* 0x000000000212b211 */ /* 0x044fe400078c10ff */
[----:B------:R-:W-:Y:S02]  /*11e60*/  ISETP.GE.AND P2, PT, R5, c[0x0][0x3c8], PT ;  /* 0x0000f20005007a0c */ /* 0x000fe40003f46270 */
[----:B------:R-:W-:Y:S02]  /*11e70*/  @!P3 LEA.HI.X R19, R2, R4, R3, 0x2, P6 ;  /* 0x000000040213b211 */ /* 0x000fe400030f1403 */
[----:B------:R-:W-:Y:S01]  /*11e80*/  IADD3 R2, R20, 0x90, RZ ;  /* 0x0000009014027810 */ /* 0x000fe20007ffe0ff */
[----:B------:R1:W-:Y:S04]  /*11e90*/  @!P1 ST.E.64 [R12.64], R50 ;  /* 0x000000320c009985 */ /* 0x0003e8000c101b06 */
[----:B------:R2:W-:Y:S01]  /*11ea0*/  @!P0 ST.E.64 [R10.64], R46 ;  /* 0x0000002e0a008985 */ /* 0x0005e2000c101b06 */
[----:B------:R-:W-:-:S02]  /*11eb0*/  ISETP.GE.AND P0, PT, R2, c[0x0][0x3c8], PT ;  /* 0x0000f20002007a0c */ /* 0x000fc40003f06270 */
[----:B------:R-:W-:Y:S02]  /*11ec0*/  SHF.R.S32.HI R7, RZ, 0x1f, R5 ;  /* 0x0000001fff077819 */ /* 0x000fe40000011405 */
[----:B------:R-:W-:-:S04]  /*11ed0*/  @!P2 LEA R16, P6, R5, R0, 0x2 ;  /* 0x000000000510a211 */ /* 0x000fc800078c10ff */
[----:B------:R-:W-:Y:S02]  /*11ee0*/  @!P2 LEA.HI.X R17, R5, R4, R7, 0x2, P6 ;  /* 0x000000040511a211 */ /* 0x000fe400030f1407 */
[----:B------:R-:W-:Y:S02]  /*11ef0*/  SHF.R.S32.HI R7, RZ, 0x1f, R2 ;  /* 0x0000001fff077819 */ /* 0x000fe40000011402 */
[C---:B------:R-:W-:Y:S02]  /*11f00*/  IADD3 R3, R20.reuse, 0x88, RZ ;  /* 0x0000008814037810 */ /* 0x040fe40007ffe0ff */
[C---:B------:R-:W-:Y:S02]  /*11f10*/  IADD3 R6, R20.reuse, 0x98, RZ ;  /* 0x0000009814067810 */ /* 0x040fe40007ffe0ff */
[----:B------:R-:W-:Y:S02]  /*11f20*/  IADD3 R5, R20, 0xa0, RZ ;  /* 0x000000a014057810 */ /* 0x000fe40007ffe0ff */
[----:B-1----:R-:W-:-:S04]  /*11f30*/  @!P0 LEA R12, P6, R2, R0, 0x2 ;  /* 0x00000000020c8211 */ /* 0x002fc800078c10ff */
[----:B------:R-:W-:Y:S02]  /*11f40*/  @!P0 LEA.HI.X R13, R2, R4, R7, 0x2, P6 ;  /* 0x00000004020d8211 */ /* 0x000fe400030f1407 */
[----:B------:R-:W-:Y:S02]  /*11f50*/  IADD3 R2, R20, 0xa8, RZ ;  /* 0x000000a814027810 */ /* 0x000fe40007ffe0ff */
[----:B------:R-:W3:Y:S01]  /*11f60*/  LDL R20, [R1+0x94] ;  /* 0x0000940001147983 */ /* 0x000ee20000100800 */
[----:B------:R-:W-:-:S03]  /*11f70*/  ISETP.GE.AND P1, PT, R3, c[0x0][0x3c8], PT ;  /* 0x0000f20003007a0c */ /* 0x000fc60003f26270 */
[----:B------:R1:W-:Y:S01]  /*11f80*/  @!P5 ST.E.64 [R14.64], R154 ;  /* 0x0000009a0e00d985 */ /* 0x0003e2000c101b06 */
[----:B------:R-:W-:-:S03]  /*11f90*/  ISETP.GE.AND P5, PT, R6, c[0x0][0x3c8], PT ;  /* 0x0000f20006007a0c */ /* 0x000fc60003fa6270 */
[----:B------:R5:W-:Y:S04]  /*11fa0*/  @!P4 ST.E.64 [R8.64], R54 ;  /* 0x000000360800c985 */ /* 0x000be8000c101b06 */
[----:B------:R-:W-:Y:S01]  /*11fb0*/  @!P3 ST.E.64 [R18.64], R164 ;  /* 0x000000a41200b985 */ /* 0x000fe2000c101b06 */
[----:B------:R-:W-:-:S05]  /*11fc0*/  ISETP.GE.AND P3, PT, R2, c[0x0][0x3c8], PT ;  /* 0x0000f20002007a0c */ /* 0x000fca0003f66270 */
[-C--:B--2---:R-:W-:Y:S02]  /*11fd0*/  @!P5 LEA R10, P6, R6, R0.reuse, 0x2 ;  /* 0x00000000060ad211 */ /* 0x084fe400078c10ff */
[----:B-1----:R-:W-:Y:S02]  /*11fe0*/  @!P1 LEA R14, P4, R3, R0, 0x2 ;  /* 0x00000000030e9211 */ /* 0x002fe400078810ff */
[----:B-----5:R-:W-:-:S04]  /*11ff0*/  SHF.R.S32.HI R8, RZ, 0x1f, R3 ;  /* 0x0000001fff087819 */ /* 0x020fc80000011403 */
[-C--:B------:R-:W-:Y:S02]  /*12000*/  @!P1 LEA.HI.X R15, R3, R4.reuse, R8, 0x2, P4 ;  /* 0x00000004030f9211 */ /* 0x080fe400020f1408 */
[----:B------:R-:W-:Y:S02]  /*12010*/  ISETP.GE.AND P4, PT, R5, c[0x0][0x3c8], PT ;  /* 0x0000f20005007a0c */ /* 0x000fe40003f86270 */
[----:B------:R-:W-:Y:S01]  /*12020*/  SHF.R.S32.HI R3, RZ, 0x1f, R6 ;  /* 0x0000001fff037819 */ /* 0x000fe20000011406 */
[----:B------:R-:W-:Y:S01]  /*12030*/  @!P2 ST.E.64 [R16.64], R166 ;  /* 0x000000a61000a985 */ /* 0x000fe2000c101b06 */
[----:B----4-:R-:W-:Y:S02]  /*12040*/  ISETP.GE.AND P2, PT, R37, c[0x0][0x3c8], PT ;  /* 0x0000f20025007a0c */ /* 0x010fe40003f46270 */
[----:B------:R-:W-:Y:S01]  /*12050*/  @!P5 LEA.HI.X R11, R6, R4, R3, 0x2, P6 ;  /* 0x00000004060bd211 */ /* 0x000fe200030f1403 */
[----:B------:R-:W-:Y:S01]  /*12060*/  @!P1 ST.E.64 [R14.64], R160 ;  /* 0x000000a00e009985 */ /* 0x000fe2000c101b06 */
[----:B------:R-:W-:-:S02]  /*12070*/  SHF.R.S32.HI R3, RZ, 0x1f, R5 ;  /* 0x0000001fff037819 */ /* 0x000fc40000011405 */
[----:B------:R-:W-:Y:S01]  /*12080*/  ISETP.GE.AND P1, PT, R35, c[0x0][0x3c8], PT ;  /* 0x0000f20023007a0c */ /* 0x000fe20003f26270 */
[----:B------:R-:W-:Y:S02]  /*12090*/  @!P0 ST.E.64 [R12.64], R156 ;  /* 0x0000009c0c008985 */ /* 0x000fe4000c101b06 */
[----:B------:R-:W-:Y:S02]  /*120a0*/  @!P4 LEA R8, P6, R5, R0, 0x2 ;  /* 0x000000000508c211 */ /* 0x000fe400078c10ff */
[----:B------:R-:W-:Y:S02]  /*120b0*/  ISETP.GE.AND P0, PT, R33, c[0x0][0x3c8], PT ;  /* 0x0000f20021007a0c */ /* 0x000fe40003f06270 */
[----:B------:R-:W-:Y:S02]  /*120c0*/  @!P4 LEA.HI.X R9, R5, R4, R3, 0x2, P6 ;  /* 0x000000040509c211 */ /* 0x000fe400030f1403 */
[----:B------:R-:W-:Y:S02]  /*120d0*/  SHF.R.S32.HI R3, RZ, 0x1f, R2 ;  /* 0x0000001fff037819 */ /* 0x000fe40000011402 */
[C---:B------:R-:W-:Y:S01]  /*120e0*/  @!P3 LEA R6, P6, R2.reuse, R0, 0x2 ;  /* 0x000000000206b211 */ /* 0x040fe200078c10ff */
[----:B------:R-:W-:Y:S03]  /*120f0*/  @!P5 ST.E.64 [R10.64], R158 ;  /* 0x0000009e0a00d985 */ /* 0x000fe6000c101b06 */
[----:B------:R-:W-:Y:S01]  /*12100*/  @!P3 LEA.HI.X R7, R2, R4, R3, 0x2, P6 ;  /* 0x000000040207b211 */ /* 0x000fe200030f1403 */
[----:B------:R1:W-:Y:S01]  /*12110*/  @!P4 ST.E.64 [R8.64], R74 ;  /* 0x0000004a0800c985 */ /* 0x0003e2000c101b06 */
[----:B------:R-:W-:-:S02]  /*12120*/  ISETP.GE.AND P4, PT, R31, c[0x0][0x3c8], PT ;  /* 0x0000f2001f007a0c */ /* 0x000fc40003f86270 */
[----:B------:R-:W-:Y:S01]  /*12130*/  SHF.R.S32.HI R3, RZ, 0x1f, R37 ;  /* 0x0000001fff037819 */ /* 0x000fe20000011425 */
[----:B------:R2:W-:Y:S01]  /*12140*/  @!P3 ST.E.64 [R6.64], R62 ;  /* 0x0000003e0600b985 */ /* 0x0005e2000c101b06 */
[-C--:B------:R-:W-:Y:S02]  /*12150*/  @!P0 LEA R2, P3, R33, R0.reuse, 0x2 ;  /* 0x0000000021028211 */ /* 0x080fe400078610ff */
[-C--:B-1----:R-:W-:Y:S02]  /*12160*/  @!P2 LEA R8, P5, R37, R0.reuse, 0x2 ;  /* 0x000000002508a211 */ /* 0x082fe400078a10ff */
[----:B--2---:R-:W-:Y:S02]  /*12170*/  @!P1 LEA R6, P6, R35, R0, 0x2 ;  /* 0x0000000023069211 */ /* 0x004fe400078c10ff */
[-C--:B------:R-:W-:Y:S02]  /*12180*/  @!P2 LEA.HI.X R9, R37, R4.reuse, R3, 0x2, P5 ;  /* 0x000000042509a211 */ /* 0x080fe400028f1403 */
[----:B------:R-:W-:-:S02]  /*12190*/  @!P1 LEA.HI.X R7, R35, R4, R36, 0x2, P6 ;  /* 0x0000000423079211 */ /* 0x000fc400030f1424 */
[----:B------:R-:W-:Y:S02]  /*121a0*/  ISETP.GE.AND P5, PT, R29, c[0x0][0x3c8], PT ;  /* 0x0000f2001d007a0c */ /* 0x000fe40003fa6270 */
        /* <DEDUP_REMOVED lines=9> */
[----:B------:R-:W-:Y:S02]  /*12240*/  ISETP.GE.AND P0, PT, R21, c[0x0][0x3c8], PT ;  /* 0x0000f20015007a0c */ /* 0x000fe40003f06270 */
[-C--:B--2---:R-:W-:Y:S01]  /*12250*/  @!P5 LEA R2, P6, R29, R0.reuse, 0x2 ;  /* 0x000000001d02d211 */ /* 0x084fe200078c10ff */
[----:B------:R1:W-:Y:S01]  /*12260*/  @!P4 ST.E.64 [R6.64], R78 ;  /* 0x0000004e0600c985 */ /* 0x0003e2000c101b06 */
[----:B------:R-:W-:Y:S02]  /*12270*/  @!P3 LEA R10, P4, R27, R0, 0x2 ;  /* 0x000000001b0ab211 */ /* 0x000fe400078810ff */
[----:B------:R-:W-:Y:S02]  /*12280*/  @!P5 LEA.HI.X R3, R29, R4, R30, 0x2, P6 ;  /* 0x000000041d03d211 */ /* 0x000fe400030f141e */
[----:B------:R-:W-:-:S02]  /*12290*/  @!P2 LEA R8, P6, R25, R0, 0x2 ;  /* 0x000000001908a211 */ /* 0x000fc400078c10ff */
[-C--:B------:R-:W-:Y:S01]  /*122a0*/  @!P3 LEA.HI.X R11, R27, R4.reuse, R28, 0x2, P4 ;  /* 0x000000041b0bb211 */ /* 0x080fe200020f141c */
[----:B------:R2:W-:Y:S01]  /*122b0*/  @!P5 ST.E.64 [R2.64], R82 ;  /* 0x000000520200d985 */ /* 0x0005e2000c101b06 */
[----:B------:R-:W-:-:S03]  /*122c0*/  @!P2 LEA.HI.X R9, R25, R4, R26, 0x2, P6 ;  /* 0x000000041909a211 */ /* 0x000fc600030f141a */
[----:B------:R4:W-:Y:S04]  /*122d0*/  @!P3 ST.E.64 [R10.64], R98 ;  /* 0x000000620a00b985 */ /* 0x0009e8000c101b06 */
[----:B------:R4:W-:Y:S01]  /*122e0*/  @!P2 ST.E.64 [R8.64], R94 ;  /* 0x0000005e0800a985 */ /* 0x0009e2000c101b06 */
[----:B-1----:R-:W-:-:S04]  /*122f0*/  @!P1 LEA R6, P5, R23, R0, 0x2 ;  /* 0x0000000017069211 */ /* 0x002fc800078a10ff */
[----:B------:R-:W-:Y:S02]  /*12300*/  @!P1 LEA.HI.X R7, R23, R4, R24, 0x2, P5 ;  /* 0x0000000417079211 */ /* 0x000fe400028f1418 */
[----:B--2---:R-:W-:-:S04]  /*12310*/  @!P0 LEA R2, P4, R21, R0, 0x2 ;  /* 0x0000000015028211 */ /* 0x004fc800078810ff */
[----:B------:R-:W-:Y:S01]  /*12320*/  @!P0 LEA.HI.X R3, R21, R4, R22, 0x2, P4 ;  /* 0x0000000415038211 */ /* 0x000fe200020f1416 */
[----:B------:R4:W-:Y:S04]  /*12330*/  @!P1 ST.E.64 [R6.64], R86 ;  /* 0x0000005606009985 */ /* 0x0009e8000c101b06 */
[----:B------:R4:W-:Y:S01]  /*12340*/  @!P0 ST.E.64 [R2.64], R70 ;  /* 0x0000004602008985 */ /* 0x0009e2000c101b06 */
[----:B---3--:R-:W-:-:S13]  /*12350*/  ISETP.GE.AND P0, PT, R20, c[0x0][0x3c8], PT ;  /* 0x0000f20014007a0c */ /* 0x008fda0003f06270 */
[----:B------:R-:W-:Y:S05]  /*12360*/  @P0 BRA `(.L_x_2253) ;  /* 0x00000fc000000947 */ /* 0x000fea0003800000 */
[----:B----4-:R-:W2:Y:S01]  /*12370*/  LDL R5, [R1+0xbc] ;  /* 0x0000bc0001057983 */ /* 0x010ea20000100800 */
[----:B------:R-:W-:-:S04]  /*12380*/  LEA R2, P0, R20, R0, 0x2 ;  /* 0x0000000014027211 */ /* 0x000fc800078010ff */
[----:B--2---:R-:W-:-:S05]  /*12390*/  LEA.HI.X R3, R20, R4, R5, 0x2, P0 ;  /* 0x0000000414037211 */ /* 0x004fca00000f1405 */
[----:B------:R1:W-:Y:S01]  /*123a0*/  ST.E.64 [R2.64], R58 ;  /* 0x0000003a02007985 */ /* 0x0003e2000c101b06 */
[----:B------:R-:W-:Y:S05]  /*123b0*/  BRA `(.L_x_2253) ;  /* 0x00000f7000007947 */ /* 0x000fea0003800000 */
.L_x_2238:
        /* <DEDUP_REMOVED lines=22> */
.L_x_2259:
        /* <DEDUP_REMOVED lines=57> */
.L_x_2261:
[----:B------:R-:W-:Y:S05]  /*128b0*/  BSYNC B0 ;  /* 0x0000000000007941 */ /* 0x000fea0003800000 */
.L_x_2260:
        /* <DEDUP_REMOVED lines=45> */
.L_x_2317:
[----:B------:R-:W-:Y:S05]  /*12b90*/  BRA.DIV ~URZ, `(.L_x_2263) ;  /* 0x000026127f007947 */ /* 0x000fea000b800000 */
[----:B------:R3:W4:Y:S02]  /*12ba0*/  SHFL.IDX PT, R0, R15, RZ, 0x181f ;  /* 0x00181fff0f007589 */ /* 0x00072400000e0000 */
.L_x_2318:
        /* <DEDUP_REMOVED lines=27> */
.L_x_2265:
[----:B------:R-:W-:Y:S05]  /*12d60*/  BSYNC B0 ;  /* 0x0000000000007941 */ /* 0x000fea0003800000 */
.L_x_2264:
[----:B------:R-:W-:Y:S05]  /*12d70*/  BRA.DIV ~URZ, `(.L_x_2266) ;  /* 0x000024927f007947 */ /* 0x000fea000b800000 */
[----:B--2---:R2:W1:Y:S04]  /*12d80*/  SHFL.IDX PT, R4, R12, 0x1, 0x181f ;  /* 0x00381f000c047f89 */ /* 0x00446800000e0000 */
[----:B----4-:R2:W4:Y:S02]  /*12d90*/  SHFL.IDX PT, R0, R15, 0x1, 0x181f ;  /* 0x00381f000f007f89 */ /* 0x01052400000e0000 */
.L_x_2319:
        /* <DEDUP_REMOVED lines=27> */
.L_x_2268:
[----:B------:R-:W-:Y:S05]  /*12f50*/  BSYNC B0 ;  /* 0x0000000000007941 */ /* 0x000fea0003800000 */
.L_x_2267:
[----:B------:R-:W-:Y:S05]  /*12f60*/  BRA.DIV ~URZ, `(.L_x_2269) ;  /* 0x000023627f007947 */ /* 0x000fea000b800000 */
[----:B-1----:R1:W2:Y:S02]  /*12f70*/  SHFL.IDX PT, R4, R12, 0x2, 0x181f ;  /* 0x00581f000c047f89 */ /* 0x0022a400000e0000 */
.L_x_2320:
[----:B------:R-:W-:Y:S05]  /*12f80*/  BRA.DIV ~URZ, `(.L_x_2270) ;  /* 0x000023b27f007947 */ /* 0x000fea000b800000 */
[----:B----4-:R4:W1:Y:S02]  /*12f90*/  SHFL.IDX PT, R0, R15, 0x2, 0x181f ;  /* 0x00581f000f007f89 */ /* 0x01086400000e0000 */
.L_x_2321:
        /* <DEDUP_REMOVED lines=27> */
.L_x_2272:
[----:B------:R-:W-:Y:S05]  /*13150*/  BSYNC B0 ;  /* 0x0000000000007941 */ /* 0x000fea0003800000 */
.L_x_2271:
[----:B------:R-:W-:Y:S05]  /*13160*/  BRA.DIV ~URZ, `(.L_x_2273) ;  /* 0x000022327f007947 */ /* 0x000fea000b800000 */
[----:B--2---:R2:W3:Y:S04]  /*13170*/  SHFL.IDX PT, R4, R12, 0x3, 0x181f ;  /* 0x00781f000c047f89 */ /* 0x0044e800000e0000 */
[----:B-1----:R2:W1:Y:S02]  /*13180*/  SHFL.IDX PT, R0, R15, 0x3, 0x181f ;  /* 0x00781f000f007f89 */ /* 0x00246400000e0000 */
.L_x_2322:
        /* <DEDUP_REMOVED lines=26> */
.L_x_2253:
[----:B----4-:R-:W-:Y:S05]  /*13330*/  BSYNC B1 ;  /* 0x0000000000017941 */ /* 0x010fea0003800000 */
.L_x_2237:
[----:B-1----:R-:W4:Y:S02]  /*13340*/  LDL R0, [R1+0xe0] ;  /* 0x0000e00001007983 */ /* 0x002f240000100800 */
        /* <DEDUP_REMOVED lines=14> */
.L_x_2323:
[----:B------:R-:W-:Y:S05]  /*13430*/  BRA.DIV ~URZ, `(.L_x_2276) ;  /* 0x000020927f007947 */ /* 0x000fea000b800000 */
[----:B------:R3:W4:Y:S02]  /*13440*/  SHFL.IDX PT, R8, R102, 0x1, 0x1f ;  /* 0x00201f0066087f89 */ /* 0x00072400000e0000 */
.L_x_2324:
        /* <DEDUP_REMOVED lines=19> */
.L_x_2325:
        /* <DEDUP_REMOVED lines=16> */
.L_x_2326:
[----:B---3--:R-:W-:Y:S01]  /*13680*/  IMAD R0, R0, c[0x0][0x538], RZ ;  /* 0x00014e0000007a24 */ /* 0x008fe200078e02ff */
[----:B------:R-:W-:Y:S04]  /*13690*/  BSSY B1, `(.L_x_2279) ;  /* 0x00000ce000017945 */ /* 0x000fe80003800000 */
[----:B----4-:R-:W-:-:S04]  /*136a0*/  IADD3 R8, R0, R8, RZ ;  /* 0x0000000800087210 */ /* 0x010fc80007ffe0ff */
[----:B--2---:R-:W-:-:S13]  /*136b0*/  ISETP.GT.AND P6, PT, R8, R9, PT ;  /* 0x000000090800720c */ /* 0x004fda0003fc4270 */
[----:B------:R-:W-:Y:S05]  /*136c0*/  @P6 BRA `(.L_x_2280) ;  /* 0x0000025000006947 */ /* 0x000fea0003800000 */
.L_x_2284:
        /* <DEDUP_REMOVED lines=17> */
.L_x_2327:
        /* <DEDUP_REMOVED lines=16> */
.L_x_2328:
[----:B--2---:R-:W-:-:S05]  /*138e0*/  IMAD R0, R0, c[0x0][0x538], RZ ;  /* 0x00014e0000007a24 */ /* 0x004fca00078e02ff */
[----:B------:R-:W-:-:S04]  /*138f0*/  IADD3 R8, R0, R8, RZ ;  /* 0x0000000800087210 */ /* 0x000fc80007ffe0ff */
[----:B------:R-:W-:-:S13]  /*13900*/  ISETP.GT.AND P6, PT, R8, R9, PT ;  /* 0x000000090800720c */ /* 0x000fda0003fc4270 */
[----:B-1----:R-:W-:Y:S05]  /*13910*/  @!P6 BRA `(.L_x_2284) ;  /* 0xfffffdb00000e947 */ /* 0x002fea000383ffff */
.L_x_2280:
[----:B------:R-:W-:-:S05]  /*13920*/  IADD3 R11, -R0, R8, RZ ;  /* 0x00000008000b7210 */ /* 0x000fca0007ffe1ff */
[----:B------:R-:W-:-:S05]  /*13930*/  IMAD R0, R4, c[0x0][0x538], R11 ;  /* 0x00014e0004007a24 */ /* 0x000fca00078e020b */
[----:B------:R-:W-:Y:S01]  /*13940*/  ISETP.GT.AND P0, PT, R0, R9, PT ;  /* 0x000000090000720c */ /* 0x000fe20003f04270 */
[----:B------:R-:W-:-:S12]  /*13950*/  BRA.DIV ~URZ, `(.L_x_2285) ;  /* 0x00001fb27f007947 */ /* 0x000fd8000b800000 */
[----:B------:R-:W-:-:S03]  /*13960*/  VOTE.ANY R12, PT, !P0 ;  /* 0x00000000000c7806 */ /* 0x000fc600040e0100 */
.L_x_2329:
[----:B------:R-:W2:Y:S01]  /*13970*/  LDL.LU R0, [R1+0x2c] ;  /* 0x00002c0001007983 */ /* 0x000ea20000300800 */
[----:B------:R-:W2:Y:S02]  /*13980*/  POPC R8, R12 ;  /* 0x0000000c00087309 */ /* 0x000ea40000000000 */
[----:B--2---:R-:W-:-:S05]  /*13990*/  IADD3 R0, R8, R0, RZ ;  /* 0x0000000008007210 */ /* 0x004fca0007ffe0ff */
[----:B------:R2:W-:Y:S01]  /*139a0*/  STL [R1+0x2c], R0 ;  /* 0x00002c0001007387 */ /* 0x0005e20000100800 */
[----:B------:R-:W-:Y:S05]  /*139b0*/  BRA.DIV ~URZ, `(.L_x_2286) ;  /* 0x00001fa27f007947 */ /* 0x000fea000b800000 */
[----:B------:R3:W4:Y:S04]  /*139c0*/  SHFL.IDX PT, R10, R6, R8, 0x1f ;  /* 0x00001f08060a7589 */ /* 0x00072800000e0000 */
[----:B------:R3:W1:Y:S02]  /*139d0*/  SHFL.IDX PT, R7, R7, R8, 0x1f ;  /* 0x00001f0807077589 */ /* 0x00066400000e0000 */
.L_x_2330:
[----:B------:R-:W-:Y:S01]  /*139e0*/  ISETP.NE.AND P0, PT, R12, RZ, PT ;  /* 0x000000ff0c00720c */ /* 0x000fe20003f05270 */
[----:B------:R-:W-:-:S12]  /*139f0*/  BSSY B0, `(.L_x_2287) ;  /* 0x0000005000007945 */ /* 0x000fd80003800000 */
[----:B------:R-:W-:Y:S05]  /*13a00*/  @!P0 BRA `(.L_x_2288) ;  /* 0x0000003000008947 */ /* 0x000fea0003800000 */
[----:B------:R-:W-:Y:S01]  /*13a10*/  IADD3 R3, R8, -0x1, RZ ;  /* 0xffffffff08037810 */ /* 0x000fe20007ffe0ff */
[----:B------:R-:W-:Y:S05]  /*13a20*/  BRA.DIV ~URZ, `(.L_x_2289) ;  /* 0x000020027f007947 */ /* 0x000fea000b800000 */
[----:B------:R2:W3:Y:S02]  /*13a30*/  SHFL.IDX PT, R13, R4, R3, 0x1f ;  /* 0x00001f03040d7589 */ /* 0x0004e400000e0000 */
.L_x_2288:
[----:B------:R-:W-:Y:S05]  /*13a40*/  BSYNC B0 ;  /* 0x0000000000007941 */ /* 0x000fea0003800000 */
.L_x_2287:
        /* <DEDUP_REMOVED lines=68> */
.L_x_2291:
        /* <DEDUP_REMOVED lines=68> */
.L_x_2292:
[----:B------:R-:W-:Y:S05]  /*142d0*/  BSYNC B0 ;  /* 0x0000000000007941 */ /* 0x000fea0003800000 */
.L_x_2290:
[----:B------:R-:W-:-:S04]  /*142e0*/  LOP3.LUT R2, RZ, R2, RZ, 0x33, !PT ;  /* 0x00000002ff027212 */ /* 0x000fc800078e33ff */
[----:B-1----:R-:W-:-:S05]  /*142f0*/  IADD3 R0, R2, R10, RZ ;  /* 0x0000000a02007210 */ /* 0x002fca0007ffe0ff */
[----:B------:R1:W-:Y:S01]  /*14300*/  STL [R1+0x24], R0 ;  /* 0x0000240001007387 */ /* 0x0003e20000100800 */
[----:B------:R-:W-:Y:S05]  /*14310*/  BRA `(.L_x_2293) ;  /* 0x0000005000007947 */ /* 0x000fea0003800000 */
.L_x_2281:
[----:B------:R-:W-:Y:S01]  /*14320*/  MOV R0, c[0x0][0x53c] ;  /* 0x00014f0000007a02 */ /* 0x000fe20000000f00 */
[----:B------:R2:W-:Y:S04]  /*14330*/  STL [R1+0x20], R9 ;  /* 0x0000200901007387 */ /* 0x0005e80000100800 */
[----:B------:R2:W-:Y:S04]  /*14340*/  STL [R1+0x24], RZ ;  /* 0x000024ff01007387 */ /* 0x0005e80000100800 */
[----:B------:R2:W-:Y:S04]  /*14350*/  STL [R1+0x28], RZ ;  /* 0x000028ff01007387 */ /* 0x0005e80000100800 */
[----:B------:R2:W-:Y:S02]  /*14360*/  STL [R1+0x2c], R0 ;  /* 0x00002c0001007387 */ /* 0x0005e40000100800 */
.L_x_2293:
[----:B------:R-:W-:Y:S05]  /*14370*/  BSYNC B1 ;  /* 0x0000000000017941 */ /* 0x000fea0003800000 */
.L_x_2279:
        /* <DEDUP_REMOVED lines=9> */
.L_x_2274:
[----:B--2---:R-:W2:Y:S02]  /*14410*/  LDL R0, [R1+0x2c] ;  /* 0x00002c0001007983 */ /* 0x004ea40000100800 */
[----:B--2---:R-:W-:-:S13]  /*14420*/  ISETP.GE.AND P0, PT, R0, c[0x0][0x53c], PT ;  /* 0x00014f0000007a0c */ /* 0x004fda0003f06270 */
[----:B-1----:R-:W-:Y:S01]  /*14430*/  @P0 CALL.REL.NOINC `(.L_x_2294) ;  /* 0x0000001000000944 */ /* 0x002fe20003c00000 */
[----:B------:R-:W-:Y:S05]  /*14440*/  BRA `(.L_x_2295) ;  /* 0xfffed8d000007947 */ /* 0x000fea000383ffff */
.L_x_2294:
[----:B------:R-:W-:Y:S05]  /*14450*/  EXIT ;  /* 0x000000000000794d */ /* 0x000fea0003800000 */
.L_x_2197:
[----:B------:R-:W-:Y:S01]  /*14460*/  IMAD.MOV.U32 R0, RZ, RZ, R5 ;  /* 0x000000ffff007224 */ /* 0x000fe200078e0005 */
[----:B------:R-:W-:Y:S02]  /*14470*/  MOV R2, 0x1 ;  /* 0x0000000100027802 */ /* 0x000fe40000000f00 */
[----:B------:R-:W-:Y:S02]  /*14480*/  MOV R3, 0x144a0 ;  /* 0x000144a000037802 */ /* 0x000fe40000000f00 */
[----:B------:R-:W-:Y:S05]  /*14490*/  CALL.REL.NOINC `($__internal_46_$__cuda_sm70_shflsync_up_p) ;  /* 0x0000169000007944 */ /* 0x000fea0003c00000 */
[----:B------:R-:W-:Y:S01]  /*144a0*/  MOV R0, R4 ;  /* 0x0000000400007202 */ /* 0x000fe20000000f00 */
[----:B------:R-:W-:Y:S05]  /*144b0*/  BRA `(.L_x_2296) ;  /* 0xfffebfa000007947 */ /* 0x000fea000383ffff */
.L_x_2198:
[----:B------:R-:W-:Y:S01]  /*144c0*/  IMAD.MOV.U32 R0, RZ, RZ, R5 ;  /* 0x000000ffff007224 */ /* 0x000fe200078e0005 */
[----:B------:R-:W-:Y:S02]  /*144d0*/  MOV R2, 0x2 ;  /* 0x0000000200027802 */ /* 0x000fe40000000f00 */
[----:B------:R-:W-:Y:S02]  /*144e0*/  MOV R3, 0x14500 ;  /* 0x0001450000037802 */ /* 0x000fe40000000f00 */
[----:B------:R-:W-:Y:S05]  /*144f0*/  CALL.REL.NOINC `($__internal_46_$__cuda_sm70_shflsync_up_p) ;  /* 0x0000163000007944 */ /* 0x000fea0003c00000 */
[----:B------:R-:W-:Y:S01]  /*14500*/  SEL R0, R4, RZ, P4 ;  /* 0x000000ff04007207 */ /* 0x000fe20002000000 */
[----:B------:R-:W-:Y:S01]  /*14510*/  IMAD.MOV.U32 R2, RZ, RZ, 0x4 ;  /* 0x00000004ff027424 */ /* 0x000fe200078e00ff */
[----:B------:R-:W-:-:S03]  /*14520*/  MOV R3, 0x14550 ;  /* 0x0001455000037802 */ /* 0x000fc60000000f00 */
[----:B------:R-:W-:Y:S02]  /*14530*/  IMAD.IADD R0, R5, 0x1, R0 ;  /* 0x0000000105007824 */ /* 0x000fe400078e0200 */
        /* <DEDUP_REMOVED lines=14> */
[----:B------:R-:W-:Y:S01]  /*14620*/  IMAD.IADD R4, R0, 0x1, R4 ;  /* 0x0000000100047824 */ /* 0x000fe200078e0204 */
[----:B------:R-:W-:-:S03]  /*14630*/  MOV R0, 0x1f ;  /* 0x0000001f00007802 */ /* 0x000fc60000000f00 */
[----:B------:R-:W-:Y:S02]  /*14640*/  IMAD.MOV.U32 R5, RZ, RZ, R4 ;  /* 0x000000ffff057224 */ /* 0x000fe400078e0004 */
[----:B------:R-:W-:Y:S05]  /*14650*/  CALL.REL.NOINC `($__internal_45_$__cuda_sm70_shflsync_idx_p) ;  /* 0x0000148000007944 */ /* 0x000fea0003c00000 */
[----:B------:R-:W-:Y:S05]  /*14660*/  BRA `(.L_x_2297) ;  /* 0xfffebef000007947 */ /* 0x000fea000383ffff */
.L_x_2200:
[----:B------:R-:W-:Y:S02]  /*14670*/  SEL R0, RZ, 0x1, P0 ;  /* 0x00000001ff007807 */ /* 0x000fe40000000000 */
[----:B------:R-:W-:Y:S02]  /*14680*/  MOV R2, 0x146a0 ;  /* 0x000146a000027802 */ /* 0x000fe40000000f00 */
[----:B------:R-:W-:Y:S05]  /*14690*/  CALL.REL.NOINC `($__internal_47_$__cuda_sm70_votesync_ballot) ;  /* 0x0000150000007944 */ /* 0x000fea0003c00000 */
[----:B------:R-:W-:Y:S01]  /*146a0*/  MOV R10, R0 ;  /* 0x00000000000a7202 */ /* 0x000fe20000000f00 */
[----:B------:R-:W-:Y:S05]  /*146b0*/  BRA `(.L_x_2298) ;  /* 0xfffebf3000007947 */ /* 0x000fea000383ffff */
.L_x_2201:
[----:B------:R-:W-:Y:S01]  /*146c0*/  IMAD.MOV.U32 R5, RZ, RZ, R9 ;  /* 0x000000ffff057224 */ /* 0x000fe200078e0009 */
[----:B------:R-:W-:Y:S01]  /*146d0*/  MOV R3, R7 ;  /* 0x0000000700037202 */ /* 0x000fe20000000f00 */
[----:B-1----:R-:W-:Y:S01]  /*146e0*/  IMAD.MOV.U32 R0, RZ, RZ, 0x1f ;  /* 0x0000001fff007424 */ /* 0x002fe200078e00ff */
[----:B------:R-:W-:Y:S02]  /*146f0*/  MOV R2, 0x14710 ;  /* 0x0001471000027802 */ /* 0x000fe40000000f00 */
[----:B------:R-:W-:Y:S05]  /*14700*/  CALL.REL.NOINC `($__internal_45_$__cuda_sm70_shflsync_idx_p) ;  /* 0x000013d000007944 */ /* 0x000fea0003c00000 */
[----:B------:R-:W-:Y:S01]  /*14710*/  IMAD.MOV.U32 R12, RZ, RZ, R0 ;  /* 0x000000ffff0c7224 */ /* 0x000fe200078e0000 */
[----:B------:R-:W-:Y:S01]  /*14720*/  MOV R5, R8 ;  /* 0x0000000800057202 */ /* 0x000fe20000000f00 */
[----:B------:R-:W-:Y:S01]  /*14730*/  IMAD.MOV.U32 R6, RZ, RZ, RZ ;  /* 0x000000ffff067224 */ /* 0x000fe200078e00ff */
[----:B------:R-:W-:Y:S01]  /*14740*/  MOV R3, R7 ;  /* 0x0000000700037202 */ /* 0x000fe20000000f00 */
[----:B------:R-:W-:Y:S01]  /*14750*/  IMAD.MOV.U32 R0, RZ, RZ, 0x1f ;  /* 0x0000001fff007424 */ /* 0x000fe200078e00ff */
[----:B------:R-:W-:-:S02]  /*14760*/  MOV R2, 0x14780 ;  /* 0x0001478000027802 */ /* 0x000fc40000000f00 */
[----:B------:R-:W-:Y:S05]  /*14770*/  CALL.REL.NOINC `($__internal_45_$__cuda_sm70_shflsync_idx_p) ;  /* 0x0000136000007944 */ /* 0x000fea0003c00000 */
[----:B------:R-:W-:Y:S01]  /*14780*/  MOV R9, R0 ;  /* 0x0000000000097202 */ /* 0x000fe20000000f00 */
[----:B------:R-:W-:Y:S05]  /*14790*/  BRA `(.L_x_2299) ;  /* 0xfffebec000007947 */ /* 0x000fea000383ffff */
.L_x_2204:
[----:B------:R-:W-:Y:S01]  /*147a0*/  IMAD.MOV.U32 R5, RZ, RZ, R4 ;  /* 0x000000ffff057224 */ /* 0x000fe200078e0004 */
[----:B-1----:R-:W-:-:S02]  /*147b0*/  MOV R0, 0x1f ;  /* 0x0000001f00007802 */ /* 0x002fc40000000f00 */
[----:B------:R-:W-:Y:S02]  /*147c0*/  MOV R2, 0x147e0 ;  /* 0x000147e000027802 */ /* 0x000fe40000000f00 */
[----:B--234-:R-:W-:Y:S05]  /*147d0*/  CALL.REL.NOINC `($__internal_45_$__cuda_sm70_shflsync_idx_p) ;  /* 0x0000130000007944 */ /* 0x01cfea0003c00000 */
[----:B------:R-:W-:Y:S01]  /*147e0*/  MOV R6, R0 ;  /* 0x0000000000067202 */ /* 0x000fe20000000f00 */
[----:B------:R-:W-:Y:S05]  /*147f0*/  BRA `(.L_x_2203) ;  /* 0xfffebec000007947 */ /* 0x000fea000383ffff */
.L_x_2215:
[----:B------:R-:W-:Y:S01]  /*14800*/  IMAD.MOV.U32 R5, RZ, RZ, R14 ;  /* 0x000000ffff057224 */ /* 0x000fe200078e000e */
[----:B------:R-:W-:Y:S01]  /*14810*/  MOV R3, RZ ;  /* 0x000000ff00037202 */ /* 0x000fe20000000f00 */
[----:B-1----:R-:W-:Y:S01]  /*14820*/  IMAD.MOV.U32 R0, RZ, RZ, 0x181f ;  /* 0x0000181fff007424 */ /* 0x002fe200078e00ff */
[----:B------:R-:W-:Y:S02]  /*14830*/  MOV R2, 0x14850 ;  /* 0x0001485000027802 */ /* 0x000fe40000000f00 */
[----:B------:R-:W-:Y:S05]  /*14840*/  CALL.REL.NOINC `($__internal_45_$__cuda_sm70_shflsync_idx_p) ;  /* 0x0000129000007944 */ /* 0x000fea0003c00000 */
[----:B------:R-:W-:Y:S01]  /*14850*/  MOV R4, R0 ;  /* 0x0000000000047202 */ /* 0x000fe20000000f00 */
[----:B------:R-:W-:Y:S05]  /*14860*/  BRA `(.L_x_2300) ;  /* 0xfffee75000007947 */ /* 0x000fea000383ffff */
.L_x_2216:
[----:B------:R-:W-:Y:S01]  /*14870*/  IMAD.MOV.U32 R5, RZ, RZ, R15 ;  /* 0x000000ffff057224 */ /* 0x000fe200078e000f */
[----:B------:R-:W-:Y:S01]  /*14880*/  MOV R3, RZ ;  /* 0x000000ff00037202 */ /* 0x000fe20000000f00 */
[----:B-1----:R-:W-:Y:S01]  /*14890*/  IMAD.MOV.U32 R0, RZ, RZ, 0x181f ;  /* 0x0000181fff007424 */ /* 0x002fe200078e00ff */
[----:B------:R-:W-:Y:S02]  /*148a0*/  MOV R2, 0x148c0 ;  /* 0x000148c000027802 */ /* 0x000fe40000000f00 */
[----:B--23--:R-:W-:Y:S05]  /*148b0*/  CALL.REL.NOINC `($__internal_45_$__cuda_sm70_shflsync_idx_p) ;  /* 0x0000122000007944 */ /* 0x00cfea0003c00000 */
[----:B------:R-:W-:Y:S05]  /*148c0*/  BRA `(.L_x_2301) ;  /* 0xfffee71000007947 */ /* 0x000fea000383ffff */
.L_x_2219:
[----:B------:R-:W-:Y:S01]  /*148d0*/  IMAD.MOV.U32 R5, RZ, RZ, R14 ;  /* 0x000000ffff057224 */ /* 0x000fe200078e000e */
[----:B--2---:R-:W-:Y:S01]  /*148e0*/  MOV R3, 0x1 ;  /* 0x0000000100037802 */ /* 0x004fe20000000f00 */
[----:B----4-:R-:W-:Y:S01]  /*148f0*/  IMAD.MOV.U32 R0, RZ, RZ, 0x181f ;  /* 0x0000181fff007424 */ /* 0x010fe200078e00ff */
[----:B------:R-:W-:-:S02]  /*14900*/  MOV R2, 0x14920 ;  /* 0x0001492000027802 */ /* 0x000fc40000000f00 */
[----:B-1-3--:R-:W-:Y:S05]  /*14910*/  CALL.REL.NOINC `($__internal_45_$__cuda_sm70_shflsync_idx_p) ;  /* 0x000011c000007944 */ /* 0x00afea0003c00000 */
[----:B------:R-:W-:Y:S01]  /*14920*/  IMAD.MOV.U32 R4, RZ, RZ, R0 ;  /* 0x000000ffff047224 */ /* 0x000fe200078e0000 */
[----:B------:R-:W-:Y:S01]  /*14930*/  MOV R3, 0x1 ;  /* 0x0000000100037802 */ /* 0x000fe20000000f00 */
[----:B------:R-:W-:Y:S01]  /*14940*/  IMAD.MOV.U32 R5, RZ, RZ, R15 ;  /* 0x000000ffff057224 */ /* 0x000fe200078e000f */
[----:B------:R-:W-:-:S02]  /*14950*/  MOV R0, 0x181f ;  /* 0x0000181f00007802 */ /* 0x000fc40000000f00 */
[----:B------:R-:W-:Y:S02]  /*14960*/  MOV R2, 0x14980 ;  /* 0x0001498000027802 */ /* 0x000fe40000000f00 */
[----:B------:R-:W-:Y:S05]  /*14970*/  CALL.REL.NOINC `($__internal_45_$__cuda_sm70_shflsync_idx_p) ;  /* 0x0000116000007944 */ /* 0x000fea0003c00000 */
[----:B------:R-:W-:Y:S05]  /*14980*/  BRA `(.L_x_2302) ;  /* 0xfffee8d000007947 */ /* 0x000fea000383ffff */
.L_x_2222:
[----:B------:R-:W-:Y:S01]  /*14990*/  IMAD.MOV.U32 R5, RZ, RZ, R14 ;  /* 0x000000ffff057224 */ /* 0x000fe200078e000e */
[----:B-1----:R-:W-:Y:S01]  /*149a0*/  MOV R3, 0x2 ;  /* 0x0000000200037802 */ /* 0x002fe20000000f00 */
[----:B----4-:R-:W-:Y:S01]  /*149b0*/  IMAD.MOV.U32 R0, RZ, RZ, 0x181f ;  /* 0x0000181fff007424 */ /* 0x010fe200078e00ff */
[----:B------:R-:W-:Y:S02]  /*149c0*/  MOV R2, 0x149e0 ;  /* 0x000149e000027802 */ /* 0x000fe40000000f00 */
[----:B---3--:R-:W-:Y:S05]  /*149d0*/  CALL.REL.NOINC `($__internal_45_$__cuda_sm70_shflsync_idx_p) ;  /* 0x0000110000007944 */ /* 0x008fea0003c00000 */
[----:B------:R-:W-:Y:S01]  /*149e0*/  MOV R4, R0 ;  /* 0x0000000000047202 */ /* 0x000fe20000000f00 */
[----:B------:R-:W-:Y:S05]  /*149f0*/  BRA `(.L_x_2303) ;  /* 0xfffeeac000007947 */ /* 0x000fea000383ffff */
.L_x_2223:
[----:B------:R-:W-:Y:S01]  /*14a00*/  IMAD.MOV.U32 R5, RZ, RZ, R15 ;  /* 0x000000ffff057224 */ /* 0x000fe200078e000f */
[----:B------:R-:W-:Y:S01]  /*14a10*/  MOV R3, 0x2 ;  /* 0x0000000200037802 */ /* 0x000fe20000000f00 */
[----:B----4-:R-:W-:Y:S01]  /*14a20*/  IMAD.MOV.U32 R0, RZ, RZ, 0x181f ;  /* 0x0000181fff007424 */ /* 0x010fe200078e00ff */
[----:B------:R-:W-:Y:S02]  /*14a30*/  MOV R2, 0x14a50 ;  /* 0x00014a5000027802 */ /* 0x000fe40000000f00 */
[----:B-123--:R-:W-:Y:S05]  /*14a40*/  CALL.REL.NOINC `($__internal_45_$__cuda_sm70_shflsync_idx_p) ;  /* 0x0000109000007944 */ /* 0x00efea0003c00000 */
[----:B------:R-:W-:Y:S05]  /*14a50*/  BRA `(.L_x_2304) ;  /* 0xfffeea8000007947 */ /* 0x000fea000383ffff */
.L_x_2226:
[----:B------:R-:W-:Y:S01]  /*14a60*/  IMAD.MOV.U32 R5, RZ, RZ, R14 ;  /* 0x000000ffff057224 */ /* 0x000fe200078e000e */
[----:B-1----:R-:W-:Y:S01]  /*14a70*/  MOV R3, 0x3 ;  /* 0x0000000300037802 */ /* 0x002fe20000000f00 */
[----:B------:R-:W-:Y:S01]  /*14a80*/  IMAD.MOV.U32 R0, RZ, RZ, 0x181f ;  /* 0x0000181fff007424 */ /* 0x000fe200078e00ff */
[----:B------:R-:W-:-:S02]  /*14a90*/  MOV R2, 0x14ab0 ;  /* 0x00014ab000027802 */ /* 0x000fc40000000f00 */
[----:B--234-:R-:W-:Y:S05]  /*14aa0*/  CALL.REL.NOINC `($__internal_45_$__cuda_sm70_shflsync_idx_p) ;  /* 0x0000103000007944 */ /* 0x01cfea0003c00000 */
[----:B------:R-:W-:Y:S01]  /*14ab0*/  IMAD.MOV.U32 R4, RZ, RZ, R0 ;  /* 0x000000ffff047224 */ /* 0x000fe200078e0000 */
[----:B------:R-:W-:Y:S01]  /*14ac0*/  MOV R3, 0x3 ;  /* 0x0000000300037802 */ /* 0x000fe20000000f00 */
[----:B------:R-:W-:Y:S01]  /*14ad0*/  IMAD.MOV.U32 R5, RZ, RZ, R15 ;  /* 0x000000ffff057224 */ /* 0x000fe200078e000f */
[----:B------:R-:W-:-:S02]  /*14ae0*/  MOV R0, 0x181f ;  /* 0x0000181f00007802 */ /* 0x000fc40000000f00 */
[----:B------:R-:W-:Y:S02]  /*14af0*/  MOV R2, 0x14b10 ;  /* 0x00014b1000027802 */ /* 0x000fe40000000f00 */
[----:B------:R-:W-:Y:S05]  /*14b00*/  CALL.REL.NOINC `($__internal_45_$__cuda_sm70_shflsync_idx_p) ;  /* 0x00000fd000007944 */ /* 0x000fea0003c00000 */
[----:B------:R-:W-:Y:S05]  /*14b10*/  BRA `(.L_x_2305) ;  /* 0xfffeec3000007947 */ /* 0x000fea000383ffff */
.L_x_2233:
[----:B------:R1:W5:Y:S01]  /*14b20*/  LDL R2, [R1+0x8] ;  /* 0x0000080001027983 */ /* 0x0003620000100800 */
[----:B------:R-:W-:Y:S02]  /*14b30*/  MOV R5, 0x2 ;  /* 0x0000000200057802 */ /* 0x000fe40000000f00 */
[----:B------:R-:W-:Y:S02]  /*14b40*/  MOV R3, 0x14b60 ;  /* 0x00014b6000037802 */ /* 0x000fe40000000f00 */
[----:B-1---5:R-:W-:Y:S05]  /*14b50*/  CALL.REL.NOINC `($__internal_44_$__cuda_sm70_shflsync_bfly_p) ;  /* 0x00000f3000007944 */ /* 0x022fea0003c00000 */
[----:B------:R-:W-:Y:S01]  /*14b60*/  MOV R0, R5 ;  /* 0x0000000500007202 */ /* 0x000fe20000000f00 */
[----:B------:R-:W-:Y:S05]  /*14b70*/  BRA `(.L_x_2306) ;  /* 0xffff986000007947 */ /* 0x000fea000383ffff */
.L_x_2234:
[----:B------:R-:W-:Y:S01]  /*14b80*/  IMAD.MOV.U32 R2, RZ, RZ, R0 ;  /* 0x000000ffff027224 */ /* 0x000fe200078e0000 */
[----:B------:R-:W-:Y:S02]  /*14b90*/  MOV R5, 0x1 ;  /* 0x0000000100057802 */ /* 0x000fe40000000f00 */
[----:B------:R-:W-:Y:S02]  /*14ba0*/  MOV R3, 0x14bc0 ;  /* 0x00014bc000037802 */ /* 0x000fe40000000f00 */
[----:B------:R-:W-:Y:S05]  /*14bb0*/  CALL.REL.NOINC `($__internal_44_$__cuda_sm70_shflsync_bfly_p) ;  /* 0x00000ed000007944 */ /* 0x000fea0003c00000 */
[----:B------:R1:W5:Y:S01]  /*14bc0*/  LDL R2, [R1+0xc] ;  /* 0x00000c0001027983 */ /* 0x0003620000100800 */
[----:B------:R-:W-:Y:S01]  /*14bd0*/  FADD.FTZ R0, R0, R5 ;  /* 0x0000000500007221 */ /* 0x000fe20000010000 */
[----:B------:R-:W-:Y:S02]  /*14be0*/  MOV R5, 0x2 ;  /* 0x0000000200057802 */ /* 0x000fe40000000f00 */
[----:B------:R-:W-:-:S02]  /*14bf0*/  MOV R3, 0x14c10 ;  /* 0x00014c1000037802 */ /* 0x000fc40000000f00 */
[----:B-1---5:R-:W-:Y:S05]  /*14c00*/  CALL.REL.NOINC `($__internal_44_$__cuda_sm70_shflsync_bfly_p) ;  /* 0x00000e8000007944 */ /* 0x022fea0003c00000 */
[----:B------:R-:W2:Y:S01]  /*14c10*/  LDL.LU R2, [R1+0xc] ;  /* 0x00000c0001027983 */ /* 0x000ea20000300800 */
[----:B------:R-:W-:Y:S01]  /*14c20*/  MOV R3, 0x14c70 ;  /* 0x00014c7000037802 */ /* 0x000fe20000000f00 */
[----:B--2---:R-:W-:Y:S01]  /*14c30*/  FADD.FTZ R4, R2, R5 ;  /* 0x0000000502047221 */ /* 0x004fe20000010000 */
[----:B------:R-:W-:-:S04]  /*14c40*/  MOV R5, 0x1 ;  /* 0x0000000100057802 */ /* 0x000fc80000000f00 */
[----:B------:R-:W-:Y:S02]  /*14c50*/  MOV R2, R4 ;  /* 0x0000000400027202 */ /* 0x000fe40000000f00 */
[----:B------:R-:W-:Y:S05]  /*14c60*/  CALL.REL.NOINC `($__internal_44_$__cuda_sm70_shflsync_bfly_p) ;  /* 0x00000e2000007944 */ /* 0x000fea0003c00000 */
[----:B------:R-:W-:Y:S01]  /*14c70*/  MOV R3, R5 ;  /* 0x0000000500037202 */ /* 0x000fe20000000f00 */
[----:B------:R-:W-:Y:S05]  /*14c80*/  BRA `(.L_x_2307) ;  /* 0xffff97e000007947 */ /* 0x000fea000383ffff */
.L_x_2241:
[----:B-1-34-:R-:W-:Y:S01]  /*14c90*/  IMAD.MOV.U32 R5, RZ, RZ, R14 ;  /* 0x000000ffff057224 */ /* 0x01afe200078e000e */
[----:B------:R-:W-:Y:S01]  /*14ca0*/  MOV R3, RZ ;  /* 0x000000ff00037202 */ /* 0x000fe20000000f00 */
[----:B------:R-:W-:Y:S01]  /*14cb0*/  IMAD.MOV.U32 R0, RZ, RZ, 0x181f ;  /* 0x0000181fff007424 */ /* 0x000fe200078e00ff */
[----:B------:R-:W-:Y:S02]  /*14cc0*/  MOV R2, 0x14ce0 ;  /* 0x00014ce000027802 */ /* 0x000fe40000000f00 */
[----:B------:R-:W-:Y:S05]  /*14cd0*/  CALL.REL.NOINC `($__internal_45_$__cuda_sm70_shflsync_idx_p) ;  /* 0x00000e0000007944 */ /* 0x000fea0003c00000 */
[----:B------:R-:W-:Y:S01]  /*14ce0*/  MOV R6, R0 ;  /* 0x0000000000067202 */ /* 0x000fe20000000f00 */
[----:B------:R-:W-:Y:S05]  /*14cf0*/  BRA `(.L_x_2308) ;  /* 0xffffb44000007947 */ /* 0x000fea000383ffff */
.L_x_2242:
[----:B------:R-:W-:Y:S01]  /*14d00*/  IMAD.MOV.U32 R5, RZ, RZ, R15 ;  /* 0x000000ffff057224 */ /* 0x000fe200078e000f */
[----:B------:R-:W-:Y:S01]  /*14d10*/  MOV R3, RZ ;  /* 0x000000ff00037202 */ /* 0x000fe20000000f00 */
[----:B------:R-:W-:Y:S01]  /*14d20*/  IMAD.MOV.U32 R0, RZ, RZ, 0x181f ;  /* 0x0000181fff007424 */ /* 0x000fe200078e00ff */
[----:B------:R-:W-:Y:S02]  /*14d30*/  MOV R2, 0x14d50 ;  /* 0x00014d5000027802 */ /* 0x000fe40000000f00 */
[----:B-12---:R-:W-:Y:S05]  /*14d40*/  CALL.REL.NOINC `($__internal_45_$__cuda_sm70_shflsync_idx_p) ;  /* 0x00000d9000007944 */ /* 0x006fea0003c00000 */
[----:B------:R-:W-:Y:S05]  /*14d50*/  BRA `(.L_x_2309) ;  /* 0xffffb40000007947 */ /* 0x000fea000383ffff */
.L_x_2245:
        /* <DEDUP_REMOVED lines=12> */
.L_x_2248:
[----:B------:R-:W-:Y:S01]  /*14e20*/  IMAD.MOV.U32 R5, RZ, RZ, R14 ;  /* 0x000000ffff057224 */ /* 0x000fe200078e000e */
[----:B-1----:R-:W-:Y:S01]  /*14e30*/  MOV R3, 0x2 ;  /* 0x0000000200037802 */ /* 0x002fe20000000f00 */
[----:B----4-:R-:W-:Y:S01]  /*14e40*/  IMAD.MOV.U32 R0, RZ, RZ, 0x181f ;  /* 0x0000181fff007424 */ /* 0x010fe200078e00ff */
[----:B------:R-:W-:Y:S02]  /*14e50*/  MOV R2, 0x14e70 ;  /* 0x00014e7000027802 */ /* 0x000fe40000000f00 */
[----:B--23--:R-:W-:Y:S05]  /*14e60*/  CALL.REL.NOINC `($__internal_45_$__cuda_sm70_shflsync_idx_p) ;  /* 0x00000c7000007944 */ /* 0x00cfea0003c00000 */
[----:B------:R-:W-:Y:S01]  /*14e70*/  MOV R6, R0 ;  /* 0x0000000000067202 */ /* 0x000fe20000000f00 */
[----:B------:R-:W-:Y:S05]  /*14e80*/  BRA `(.L_x_2311) ;  /* 0xffffb69000007947 */ /* 0x000fea000383ffff */
.L_x_2249:
[----:B------:R-:W-:Y:S01]  /*14e90*/  IMAD.MOV.U32 R5, RZ, RZ, R15 ;  /* 0x000000ffff057224 */ /* 0x000fe200078e000f */
[----:B------:R-:W-:Y:S01]  /*14ea0*/  MOV R3, 0x2 ;  /* 0x0000000200037802 */ /* 0x000fe20000000f00 */
[----:B----4-:R-:W-:Y:S01]  /*14eb0*/  IMAD.MOV.U32 R0, RZ, RZ, 0x181f ;  /* 0x0000181fff007424 */ /* 0x010fe200078e00ff */
[----:B------:R-:W-:Y:S02]  /*14ec0*/  MOV R2, 0x14ee0 ;  /* 0x00014ee000027802 */ /* 0x000fe40000000f00 */
[----:B-123--:R-:W-:Y:S05]  /*14ed0*/  CALL.REL.NOINC `($__internal_45_$__cuda_sm70_shflsync_idx_p) ;  /* 0x00000c0000007944 */ /* 0x00efea0003c00000 */
[----:B------:R-:W-:Y:S05]  /*14ee0*/  BRA `(.L_x_2312) ;  /* 0xffffb65000007947 */ /* 0x000fea000383ffff */
.L_x_2252:
        /* <DEDUP_REMOVED lines=12> */
.L_x_2254:
[----:B------:R-:W-:Y:S01]  /*14fb0*/  IMAD.MOV.U32 R5, RZ, RZ, R18 ;  /* 0x000000ffff057224 */ /* 0x000fe200078e0012 */
[----:B------:R-:W-:Y:S01]  /*14fc0*/  MOV R3, RZ ;  /* 0x000000ff00037202 */ /* 0x000fe20000000f00 */
[----:B------:R-:W-:Y:S01]  /*14fd0*/  IMAD.MOV.U32 R0, RZ, RZ, 0x1c1f ;  /* 0x00001c1fff007424 */ /* 0x000fe200078e00ff */
[----:B------:R-:W-:Y:S02]  /*14fe0*/  MOV R2, 0x15000 ;  /* 0x0001500000027802 */ /* 0x000fe40000000f00 */
[----:B------:R-:W-:Y:S05]  /*14ff0*/  CALL.REL.NOINC `($__internal_45_$__cuda_sm70_shflsync_idx_p) ;  /* 0x00000ae000007944 */ /* 0x000fea0003c00000 */
[----:B------:R-:W-:Y:S01]  /*15000*/  MOV R4, R0 ;  /* 0x0000000000047202 */ /* 0x000fe20000000f00 */
[----:B------:R-:W-:Y:S05]  /*15010*/  BRA `(.L_x_2314) ;  /* 0xffffbaf000007947 */ /* 0x000fea000383ffff */
.L_x_2255:
[----:B------:R-:W-:Y:S01]  /*15020*/  IMAD.MOV.U32 R5, RZ, RZ, R19 ;  /* 0x000000ffff057224 */ /* 0x000fe200078e0013 */
[----:B------:R-:W-:Y:S01]  /*15030*/  MOV R3, RZ ;  /* 0x000000ff00037202 */ /* 0x000fe20000000f00 */
[----:B------:R-:W-:Y:S01]  /*15040*/  IMAD.MOV.U32 R0, RZ, RZ, 0x1c1f ;  /* 0x00001c1fff007424 */ /* 0x000fe200078e00ff */
[----:B------:R-:W-:Y:S02]  /*15050*/  MOV R2, 0x15070 ;  /* 0x0001507000027802 */ /* 0x000fe40000000f00 */
[----:B-12---:R-:W-:Y:S05]  /*15060*/  CALL.REL.NOINC `($__internal_45_$__cuda_sm70_shflsync_idx_p) ;  /* 0x00000a7000007944 */ /* 0x006fea0003c00000 */
[----:B------:R-:W-:Y:S05]  /*15070*/  BRA `(.L_x_2315) ;  /* 0xffffbab000007947 */ /* 0x000fea000383ffff */
.L_x_2258:
        /* <DEDUP_REMOVED lines=12> */
.L_x_2262:
[----:B------:R-:W-:Y:S01]  /*15140*/  IMAD.MOV.U32 R5, RZ, RZ, R12 ;  /* 0x000000ffff057224 */ /* 0x000fe200078e000c */
[----:B------:R-:W-:Y:S01]  /*15150*/  MOV R3, RZ ;  /* 0x000000ff00037202 */ /* 0x000fe20000000f00 */
[----:B------:R-:W-:Y:S01]  /*15160*/  IMAD.MOV.U32 R0, RZ, RZ, 0x181f ;  /* 0x0000181fff007424 */ /* 0x000fe200078e00ff */
[----:B------:R-:W-:Y:S02]  /*15170*/  MOV R2, 0x15190 ;  /* 0x0001519000027802 */ /* 0x000fe40000000f00 */
[----:B------:R-:W-:Y:S05]  /*15180*/  CALL.REL.NOINC `($__internal_45_$__cuda_sm70_shflsync_idx_p) ;  /* 0x0000095000007944 */ /* 0x000fea0003c00000 */
[----:B------:R-:W-:Y:S01]  /*15190*/  MOV R4, R0 ;  /* 0x0000000000047202 */ /* 0x000fe20000000f00 */
[----:B------:R-:W-:Y:S05]  /*151a0*/  BRA `(.L_x_2317) ;  /* 0xffffd9e000007947 */ /* 0x000fea000383ffff */
.L_x_2263:
[----:B------:R-:W-:Y:S01]  /*151b0*/  IMAD.MOV.U32 R5, RZ, RZ, R15 ;  /* 0x000000ffff057224 */ /* 0x000fe200078e000f */
[----:B------:R-:W-:Y:S01]  /*151c0*/  MOV R3, RZ ;  /* 0x000000ff00037202 */ /* 0x000fe20000000f00 */
[----:B------:R-:W-:Y:S01]  /*151d0*/  IMAD.MOV.U32 R0, RZ, RZ, 0x181f ;  /* 0x0000181fff007424 */ /* 0x000fe200078e00ff */
[----:B------:R-:W-:Y:S02]  /*151e0*/  MOV R2, 0x15200 ;  /* 0x0001520000027802 */ /* 0x000fe40000000f00 */
[----:B-12---:R-:W-:Y:S05]  /*151f0*/  CALL.REL.NOINC `($__internal_45_$__cuda_sm70_shflsync_idx_p) ;  /* 0x000008e000007944 */ /* 0x006fea0003c00000 */
[----:B------:R-:W-:Y:S05]  /*15200*/  BRA `(.L_x_2318) ;  /* 0xffffd9a000007947 */ /* 0x000fea000383ffff */
.L_x_2266:
        /* <DEDUP_REMOVED lines=12> */
.L_x_2269:
[----:B------:R-:W-:Y:S01]  /*152d0*/  IMAD.MOV.U32 R5, RZ, RZ, R12 ;  /* 0x000000ffff057224 */ /* 0x000fe200078e000c */
[----:B-1----:R-:W-:Y:S01]  /*152e0*/  MOV R3, 0x2 ;  /* 0x0000000200037802 */ /* 0x002fe20000000f00 */
[----:B----4-:R-:W-:Y:S01]  /*152f0*/  IMAD.MOV.U32 R0, RZ, RZ, 0x181f ;  /* 0x0000181fff007424 */ /* 0x010fe200078e00ff */
[----:B------:R-:W-:Y:S02]  /*15300*/  MOV R2, 0x15320 ;  /* 0x0001532000027802 */ /* 0x000fe40000000f00 */
[----:B--23--:R-:W-:Y:S05]  /*15310*/  CALL.REL.NOINC `($__internal_45_$__cuda_sm70_shflsync_idx_p) ;  /* 0x000007c000007944 */ /* 0x00cfea0003c00000 */
[----:B------:R-:W-:Y:S01]  /*15320*/  MOV R4, R0 ;  /* 0x0000000000047202 */ /* 0x000fe20000000f00 */
[----:B------:R-:W-:Y:S05]  /*15330*/  BRA `(.L_x_2320) ;  /* 0xffffdc4000007947 */ /* 0x000fea000383ffff */
.L_x_2270:
[----:B------:R-:W-:Y:S01]  /*15340*/  IMAD.MOV.U32 R5, RZ, RZ, R15 ;  /* 0x000000ffff057224 */ /* 0x000fe200078e000f */
[----:B------:R-:W-:Y:S01]  /*15350*/  MOV R3, 0x2 ;  /* 0x0000000200037802 */ /* 0x000fe20000000f00 */
[----:B----4-:R-:W-:Y:S01]  /*15360*/  IMAD.MOV.U32 R0, RZ, RZ, 0x181f ;  /* 0x0000181fff007424 */ /* 0x010fe200078e00ff */
[----:B------:R-:W-:Y:S02]  /*15370*/  MOV R2, 0x15390 ;  /* 0x0001539000027802 */ /* 0x000fe40000000f00 */
[----:B-123--:R-:W-:Y:S05]  /*15380*/  CALL.REL.NOINC `($__internal_45_$__cuda_sm70_shflsync_idx_p) ;  /* 0x0000075000007944 */ /* 0x00efea0003c00000 */
[----:B------:R-:W-:Y:S05]  /*15390*/  BRA `(.L_x_2321) ;  /* 0xffffdc0000007947 */ /* 0x000fea000383ffff */
.L_x_2273:
        /* <DEDUP_REMOVED lines=12> */
.L_x_2275:
[----:B------:R-:W-:Y:S01]  /*15460*/  IMAD.MOV.U32 R5, RZ, RZ, R102 ;  /* 0x000000ffff057224 */ /* 0x000fe200078e0066 */
[----:B------:R-:W-:Y:S01]  /*15470*/  MOV R3, RZ ;  /* 0x000000ff00037202 */ /* 0x000fe20000000f00 */
[----:B------:R-:W-:Y:S01]  /*15480*/  IMAD.MOV.U32 R0, RZ, RZ, 0x1f ;  /* 0x0000001fff007424 */ /* 0x000fe200078e00ff */
[----:B------:R-:W-:Y:S02]  /*15490*/  MOV R2, 0x154b0 ;  /* 0x000154b000027802 */ /* 0x000fe40000000f00 */
[----:B------:R-:W-:Y:S05]  /*154a0*/  CALL.REL.NOINC `($__internal_45_$__cuda_sm70_shflsync_idx_p) ;  /* 0x0000063000007944 */ /* 0x000fea0003c00000 */
[----:B------:R-:W-:Y:S01]  /*154b0*/  MOV R9, R0 ;  /* 0x0000000000097202 */ /* 0x000fe20000000f00 */
[----:B------:R-:W-:Y:S05]  /*154c0*/  BRA `(.L_x_2323) ;  /* 0xffffdf6000007947 */ /* 0x000fea000383ffff */
.L_x_2276:
[----:B------:R-:W-:Y:S01]  /*154d0*/  IMAD.MOV.U32 R5, RZ, RZ, R102 ;  /* 0x000000ffff057224 */ /* 0x000fe200078e0066 */
[----:B------:R-:W-:Y:S01]  /*154e0*/  MOV R3, 0x1 ;  /* 0x0000000100037802 */ /* 0x000fe20000000f00 */
[----:B------:R-:W-:Y:S01]  /*154f0*/  IMAD.MOV.U32 R0, RZ, RZ, 0x1f ;  /* 0x0000001fff007424 */ /* 0x000fe200078e00ff */
[----:B------:R-:W-:Y:S02]  /*15500*/  MOV R2, 0x15520 ;  /* 0x0001552000027802 */ /* 0x000fe40000000f00 */
[----:B-12---:R-:W-:Y:S05]  /*15510*/  CALL.REL.NOINC `($__internal_45_$__cuda_sm70_shflsync_idx_p) ;  /* 0x000005c000007944 */ /* 0x006fea0003c00000 */
[----:B------:R-:W-:Y:S01]  /*15520*/  MOV R8, R0 ;  /* 0x0000000000087202 */ /* 0x000fe20000000f00 */
[----:B------:R-:W-:Y:S05]  /*15530*/  BRA `(.L_x_2324) ;  /* 0xffffdf1000007947 */ /* 0x000fea000383ffff */
.L_x_2277:
[----:B------:R-:W-:Y:S02]  /*15540*/  MOV R2, 0x1 ;  /* 0x0000000100027802 */ /* 0x000fe40000000f00 */
[----:B------:R-:W-:-:S02]  /*15550*/  MOV R3, 0x15570 ;  /* 0x0001557000037802 */ /* 0x000fc40000000f00 */
[----:B-1234-:R-:W-:Y:S05]  /*15560*/  CALL.REL.NOINC `($__internal_46_$__cuda_sm70_shflsync_up_p) ;  /* 0x000005c000007944 */ /* 0x01efea0003c00000 */
[----:B------:R-:W-:Y:S05]  /*15570*/  BRA `(.L_x_2325) ;  /* 0xffffe00000007947 */ /* 0x000fea000383ffff */
.L_x_2278:
[----:B------:R-:W-:Y:S02]  /*15580*/  MOV R2, 0x2 ;  /* 0x0000000200027802 */ /* 0x000fe40000000f00 */
[----:B------:R-:W-:-:S02]  /*15590*/  MOV R3, 0x155b0 ;  /* 0x000155b000037802 */ /* 0x000fc40000000f00 */
[----:B--2-4-:R-:W-:Y:S05]  /*155a0*/  CALL.REL.NOINC `($__internal_46_$__cuda_sm70_shflsync_up_p) ;  /* 0x0000058000007944 */ /* 0x014fea0003c00000 */
[----:B------:R-:W-:Y:S01]  /*155b0*/  SEL R3, R4, RZ, P1 ;  /* 0x000000ff04037207 */ /* 0x000fe20000800000 */
[----:B------:R-:W-:-:S04]  /*155c0*/  IMAD.MOV.U32 R2, RZ, RZ, 0x4 ;  /* 0x00000004ff027424 */ /* 0x000fc800078e00ff */
[----:B------:R-:W-:Y:S01]  /*155d0*/  IMAD.IADD R0, R0, 0x1, R3 ;  /* 0x0000000100007824 */ /* 0x000fe200078e0203 */
        /* <DEDUP_REMOVED lines=20> */
.L_x_2282:
[----:B------:R-:W-:Y:S02]  /*15720*/  MOV R2, 0x1 ;  /* 0x0000000100027802 */ /* 0x000fe40000000f00 */
[----:B------:R-:W-:Y:S02]  /*15730*/  MOV R3, 0x15750 ;  /* 0x0001575000037802 */ /* 0x000fe40000000f00 */
[----:B------:R-:W-:Y:S05]  /*15740*/  CALL.REL.NOINC `($__internal_46_$__cuda_sm70_shflsync_up_p) ;  /* 0x000003e000007944 */ /* 0x000fea0003c00000 */
[----:B------:R-:W-:Y:S01]  /*15750*/  MOV R2, R4 ;  /* 0x0000000400027202 */ /* 0x000fe20000000f00 */
[----:B------:R-:W-:Y:S05]  /*15760*/  BRA `(.L_x_2327) ;  /* 0xffffe07000007947 */ /* 0x000fea000383ffff */
.L_x_2283:
        /* <DEDUP_REMOVED lines=26> */
.L_x_2285:
[----:B------:R-:W-:Y:S02]  /*15910*/  SEL R0, RZ, 0x1, P0 ;  /* 0x00000001ff007807 */ /* 0x000fe40000000000 */
[----:B------:R-:W-:Y:S02]  /*15920*/  MOV R2, 0x15940 ;  /* 0x0001594000027802 */ /* 0x000fe40000000f00 */
[----:B-1----:R-:W-:Y:S05]  /*15930*/  CALL.REL.NOINC `($__internal_47_$__cuda_sm70_votesync_ballot) ;  /* 0x0000026000007944 */ /* 0x002fea0003c00000 */
[----:B------:R-:W-:Y:S01]  /*15940*/  MOV R12, R0 ;  /* 0x00000000000c7202 */ /* 0x000fe20000000f00 */
[----:B------:R-:W-:Y:S05]  /*15950*/  BRA `(.L_x_2329) ;  /* 0xffffe01000007947 */ /* 0x000fea000383ffff */
.L_x_2286:
[----:B------:R-:W-:Y:S01]  /*15960*/  IMAD.MOV.U32 R5, RZ, RZ, R6 ;  /* 0x000000ffff057224 */ /* 0x000fe200078e0006 */
[----:B------:R-:W-:Y:S01]  /*15970*/  MOV R3, R8 ;  /* 0x0000000800037202 */ /* 0x000fe20000000f00 */
[----:B--2---:R-:W-:Y:S01]  /*15980*/  IMAD.MOV.U32 R0, RZ, RZ, 0x1f ;  /* 0x0000001fff007424 */ /* 0x004fe200078e00ff */
[----:B------:R-:W-:Y:S02]  /*15990*/  MOV R2, 0x159b0 ;  /* 0x000159b000027802 */ /* 0x000fe40000000f00 */
[----:B-1----:R-:W-:Y:S05]  /*159a0*/  CALL.REL.NOINC `($__internal_45_$__cuda_sm70_shflsync_idx_p) ;  /* 0x0000013000007944 */ /* 0x002fea0003c00000 */
[----:B------:R-:W-:Y:S01]  /*159b0*/  IMAD.MOV.U32 R10, RZ, RZ, R0 ;  /* 0x000000ffff0a7224 */ /* 0x000fe200078e0000 */
[----:B------:R-:W-:Y:S01]  /*159c0*/  MOV R3, R8 ;  /* 0x0000000800037202 */ /* 0x000fe20000000f00 */
[----:B------:R-:W-:Y:S01]  /*159d0*/  IMAD.MOV.U32 R5, RZ, RZ, R7 ;  /* 0x000000ffff057224 */ /* 0x000fe200078e0007 */
[----:B------:R-:W-:Y:S02]  /*159e0*/  MOV R0, 0x1f ;  /* 0x0000001f00007802 */ /* 0x000fe40000000f00 */
[----:B------:R-:W-:-:S02]  /*159f0*/  MOV R2, 0x15a10 ;  /* 0x00015a1000027802 */ /* 0x000fc40000000f00 */
[----:B------:R-:W-:Y:S05]  /*15a00*/  CALL.REL.NOINC `($__internal_45_$__cuda_sm70_shflsync_idx_p) ;  /* 0x000000d000007944 */ /* 0x000fea0003c00000 */
[----:B------:R-:W-:Y:S01]  /*15a10*/  MOV R7, R0 ;  /* 0x0000000000077202 */ /* 0x000fe20000000f00 */
[----:B------:R-:W-:Y:S05]  /*15a20*/  BRA `(.L_x_2330) ;  /* 0xffffdfb000007947 */ /* 0x000fea000383ffff */
.L_x_2289:
[----:B------:R-:W-:Y:S01]  /*15a30*/  IMAD.MOV.U32 R5, RZ, RZ, R4 ;  /* 0x000000ffff057224 */ /* 0x000fe200078e0004 */
[----:B--2---:R-:W-:-:S02]  /*15a40*/  MOV R0, 0x1f ;  /* 0x0000001f00007802 */ /* 0x004fc40000000f00 */
[----:B------:R-:W-:Y:S02]  /*15a50*/  MOV R2, 0x15a70 ;  /* 0x00015a7000027802 */ /* 0x000fe40000000f00 */
[----:B-1-34-:R-:W-:Y:S05]  /*15a60*/  CALL.REL.NOINC `($__internal_45_$__cuda_sm70_shflsync_idx_p) ;  /* 0x0000007000007944 */ /* 0x01afea0003c00000 */
[----:B------:R-:W-:Y:S01]  /*15a70*/  MOV R13, R0 ;  /* 0x00000000000d7202 */ /* 0x000fe20000000f00 */
[----:B------:R-:W-:Y:S05]  /*15a80*/  BRA `(.L_x_2288) ;  /* 0xffffdfb000007947 */ /* 0x000fea000383ffff */
        .weak           $__internal_44_$__cuda_sm70_shflsync_bfly_p
        .type           $__internal_44_$__cuda_sm70_shflsync_bfly_p,@function
        .size           $__internal_44_$__cuda_sm70_shflsync_bfly_p,($__internal_45_$__cuda_sm70_shflsync_idx_p - $__internal_44_$__cuda_sm70_shflsync_bfly_p)
$__internal_44_$__cuda_sm70_shflsync_bfly_p:
[----:B------:R-:W-:Y:S04]  /*15a90*/  WARPSYNC R6 ;  /* 0x0000000600007348 */ /* 0x000fe80003800000 */
[----:B------:R1:W2:Y:S02]  /*15aa0*/  SHFL.BFLY PT, R5, R2, R5, R7 ;  /* 0x0c00000502057389 */ /* 0x0002a400000e0007 */
[----:B-1----:R-:W-:Y:S02]  /*15ab0*/  MOV R2, R3 ;  /* 0x0000000300027202 */ /* 0x002fe40000000f00 */
[----:B------:R-:W-:-:S04]  /*15ac0*/  MOV R3, 0x0 ;  /* 0x0000000000037802 */ /* 0x000fc80000000f00 */
[----:B--2---:R-:W-:Y:S05]  /*15ad0*/  RET.REL.NODEC R2 `(_ZN7cutlass13device_kernelIN5flash19enable_sm80_to_sm89INS1_16FlashAttnFwdSm80INS1_25CollectiveMainloopFwdSm80ILi8ELi1ELb0EN4cute5tupleIJNS5_1CILi128EEENS7_ILi64EEENS7_ILi256EEEEEELi256ENS_10bfloat16_tEfNS_4arch4Sm80ELb1ELb0ELb1ELb1ELb0ELb0ELb1ELb1EEENS1_21CollectiveEpilogueFwdINS6_IJS8_SA_S9_EEENS6_IJNS7_ILi1EEESI_SI_EEESC_SE_Li256ELb1ELb1ELb1ELb0EEENS1_36VarlenDynamicPersistentTileSchedulerILi128ELi64ELi256ELi256ELb1ELb1ELb0ELb1ELb1ELb1EEEEEEEEEvNT_6ParamsE) ;  /* 0xfffea52002007950 */ /* 0x004fea0003c3ffff */
        .weak           $__internal_45_$__cuda_sm70_shflsync_idx_p
        .type           $__internal_45_$__cuda_sm70_shflsync_idx_p,@function
        .size           $__internal_45_$__cuda_sm70_shflsync_idx_p,($__internal_46_$__cuda_sm70_shflsync_up_p - $__internal_45_$__cuda_sm70_shflsync_idx_p)
$__internal_45_$__cuda_sm70_shflsync_idx_p:
[----:B------:R-:W-:-:S04]  /*15ae0*/  MOV R103, 0xffffffff ;  /* 0xffffffff00677802 */ /* 0x000fc80000000f00 */
[----:B------:R-:W-:Y:S04]  /*15af0*/  WARPSYNC R103 ;  /* 0x0000006700007348 */ /* 0x000fe80003800000 */
[----:B------:R1:W2:Y:S02]  /*15b00*/  SHFL.IDX PT, R0, R5, R3, R0 ;  /* 0x0000000305007389 */ /* 0x0002a400000e0000 */
[----:B-1----:R-:W-:-:S04]  /*15b10*/  MOV R3, 0x0 ;  /* 0x0000000000037802 */ /* 0x002fc80000000f00 */
[----:B--2---:R-:W-:Y:S05]  /*15b20*/  RET.REL.NODEC R2 `(_ZN7cutlass13device_kernelIN5flash19enable_sm80_to_sm89INS1_16FlashAttnFwdSm80INS1_25CollectiveMainloopFwdSm80ILi8ELi1ELb0EN4cute5tupleIJNS5_1CILi128EEENS7_ILi64EEENS7_ILi256EEEEEELi256ENS_10bfloat16_tEfNS_4arch4Sm80ELb1ELb0ELb1ELb1ELb0ELb0ELb1ELb1EEENS1_21CollectiveEpilogueFwdINS6_IJS8_SA_S9_EEENS6_IJNS7_ILi1EEESI_SI_EEESC_SE_Li256ELb1ELb1ELb1ELb0EEENS1_36VarlenDynamicPersistentTileSchedulerILi128ELi64ELi256ELi256ELb1ELb1ELb0ELb1ELb1ELb1EEEEEEEEEvNT_6ParamsE) ;  /* 0xfffea4d002007950 */ /* 0x004fea0003c3ffff */
        .weak           $__internal_46_$__cuda_sm70_shflsync_up_p
        .type           $__internal_46_$__cuda_sm70_shflsync_up_p,@function
        .size           $__internal_46_$__cuda_sm70_shflsync_up_p,($__internal_47_$__cuda_sm70_votesync_ballot - $__internal_46_$__cuda_sm70_shflsync_up_p)
$__internal_46_$__cuda_sm70_shflsync_up_p:
[----:B------:R-:W-:Y:S02]  /*15b30*/  IMAD.MOV.U32 R4, RZ, RZ, RZ ;  /* 0x000000ffff047224 */ /* 0x000fe400078e00ff */
[----:B------:R-:W-:-:S04]  /*15b40*/  IMAD.MOV.U32 R10, RZ, RZ, -0x1 ;  /* 0xffffffffff0a7424 */ /* 0x000fc800078e00ff */
[----:B------:R-:W-:Y:S04]  /*15b50*/  WARPSYNC R10 ;  /* 0x0000000a00007348 */ /* 0x000fe80003800000 */
[----:B------:R1:W2:Y:S02]  /*15b60*/  SHFL.UP PT, R4, R0, R2, R4 ;  /* 0x0400000200047389 */ /* 0x0002a400000e0004 */
[----:B-1----:R-:W-:Y:S02]  /*15b70*/  MOV R2, R3 ;  /* 0x0000000300027202 */ /* 0x002fe40000000f00 */
[----:B------:R-:W-:-:S04]  /*15b80*/  MOV R3, 0x0 ;  /* 0x0000000000037802 */ /* 0x000fc80000000f00 */
[----:B--2---:R-:W-:Y:S05]  /*15b90*/  RET.REL.NODEC R2 `(_ZN7cutlass13device_kernelIN5flash19enable_sm80_to_sm89INS1_16FlashAttnFwdSm80INS1_25CollectiveMainloopFwdSm80ILi8ELi1ELb0EN4cute5tupleIJNS5_1CILi128EEENS7_ILi64EEENS7_ILi256EEEEEELi256ENS_10bfloat16_tEfNS_4arch4Sm80ELb1ELb0ELb1ELb1ELb0ELb0ELb1ELb1EEENS1_21CollectiveEpilogueFwdINS6_IJS8_SA_S9_EEENS6_IJNS7_ILi1EEESI_SI_EEESC_SE_Li256ELb1ELb1ELb1ELb0EEENS1_36VarlenDynamicPersistentTileSchedulerILi128ELi64ELi256ELi256ELb1ELb1ELb0ELb1ELb1ELb1EEEEEEEEEvNT_6ParamsE) ;  /* 0xfffea46002007950 */ /* 0x004fea0003c3ffff */
        .weak           $__internal_47_$__cuda_sm70_votesync_ballot
        .type           $__internal_47_$__cuda_sm70_votesync_ballot,@function
        .size           $__internal_47_$__cuda_sm70_votesync_ballot,(.L_x_5229 - $__internal_47_$__cuda_sm70_votesync_ballot)
$__internal_47_$__cuda_sm70_votesync_ballot:
[----:B------:R-:W-:Y:S01]  /*15ba0*/  ISETP.NE.U32.AND P0, PT, R0, 0x1, PT ;  /* 0x000000010000780c */ /* 0x000fe20003f05070 */
[----:B------:R-:W-:-:S04]  /*15bb0*/  IMAD.MOV.U32 R3, RZ, RZ, -0x1 ;  /* 0xffffffffff037424 */ /* 0x000fc800078e00ff */
[----:B------:R-:W-:Y:S08]  /*15bc0*/  WARPSYNC R3 ;  /* 0x0000000300007348 */ /* 0x000ff00003800000 */
[----:B------:R-:W-:-:S04]  /*15bd0*/  VOTE.ANY R0, PT, !P0 ;  /* 0x0000000000007806 */ /* 0x000fc800040e0100 */
[----:B------:R-:W-:Y:S01]  /*15be0*/  LOP3.LUT R0, R0, R3, RZ, 0xc0, !PT ;  /* 0x0000000300007212 */ /* 0x000fe200078ec0ff */
[----:B------:R-:W-:-:S04]  /*15bf0*/  IMAD.MOV.U32 R3, RZ, RZ, 0x0 ;  /* 0x00000000ff037424 */ /* 0x000fc800078e00ff */
[----:B------:R-:W-:Y:S05]  /*15c00*/  RET.REL.NODEC R2 `(_ZN7cutlass13device_kernelIN5flash19enable_sm80_to_sm89INS1_16FlashAttnFwdSm80INS1_25CollectiveMainloopFwdSm80ILi8ELi1ELb0EN4cute5tupleIJNS5_1CILi128EEENS7_ILi64EEENS7_ILi256EEEEEELi256ENS_10bfloat16_tEfNS_4arch4Sm80ELb1ELb0ELb1ELb1ELb0ELb0ELb1ELb1EEENS1_21CollectiveEpilogueFwdINS6_IJS8_SA_S9_EEENS6_IJNS7_ILi1EEESI_SI_EEESC_SE_Li256ELb1ELb1ELb1ELb0EEENS1_36VarlenDynamicPersistentTileSchedulerILi128ELi64ELi256ELi256ELb1ELb1ELb0ELb1ELb1ELb1EEEEEEEEEvNT_6ParamsE) ;  /* 0xfffea3f002007950 */ /* 0x000fea0003c3ffff */
.L_x_2331:
        /* <DEDUP_REMOVED lines=15> */
.L_x_5229:


//--------------------- .text._ZN7cutlass13device_kernelIN5flash19enable_sm80_to_sm89INS1_16FlashAttnFwdSm80INS1_25CollectiveMainloopFwdSm80ILi8ELi1ELb0EN4cute5tupleIJNS5_1CILi128EEENS7_ILi48EEENS7_ILi256EEEEEELi256ENS_10bfloat16_tEfNS_4arch4Sm80ELb1ELb0ELb1ELb1ELb0ELb1ELb1ELb1EEENS1_21CollectiveEpilogueFwdINS6_IJS8_SA_S9_EEENS6_IJNS7_ILi1EEESI_SI_EEESC_SE_Li256ELb1ELb1ELb1ELb0EEENS1_36VarlenDynamicPersistentTileSchedulerILi128ELi48ELi256ELi256ELb1ELb1ELb0ELb1ELb1ELb1EEEEEEEEEvNT_6ParamsE --------------------------
	.section	.text._ZN7cutlass13device_kernelIN5flash19enable_sm80_to_sm89INS1_16FlashAttnFwdSm80INS1_25CollectiveMainloopFwdSm80ILi8ELi1ELb0EN4cute5tupleIJNS5_1CILi128EEENS7_ILi48EEENS7_ILi256EEEEEELi256ENS_10bfloat16_tEfNS_4arch4Sm80ELb1ELb0ELb1ELb1ELb0ELb1ELb1ELb1EEENS1_21CollectiveEpilogueFwdINS6_IJS8_SA_S9_EEENS6_IJNS7_ILi1EEESI_SI_EEESC_SE_Li256ELb1ELb1ELb1ELb0EEENS1_36VarlenDynamicPersistentTileSchedulerILi128ELi48ELi256ELi256ELb1ELb1ELb0ELb1ELb1ELb1EEEEEEEEEvNT_6ParamsE,"ax",@progbits
	.sectioninfo	@"SHI_REGISTERS=255"
	.align	128
.text._ZN7cutlass13device_kernelIN5flash19enable_sm80_to_sm89INS1_16FlashAttnFwdSm80INS1_25CollectiveMainloopFwdSm80ILi8ELi1ELb0EN4cute5tupleIJNS5_1CILi128EEENS7_ILi48EEENS7_ILi256EEEEEELi256ENS_10bfloat16_tEfNS_4arch4Sm80ELb1ELb0ELb1ELb1ELb0ELb1ELb1ELb1EEENS1_21CollectiveEpilogueFwdINS6_IJS8_SA_S9_EEENS6_IJNS7_ILi1EEESI_SI_EEESC_SE_Li256ELb1ELb1ELb1ELb0EEENS1_36VarlenDynamicPersistentTileSchedulerILi128ELi48ELi256ELi256ELb1ELb1ELb0ELb1ELb1ELb1EEEEEEEEEvNT_6ParamsE:
        .type           _ZN7cutlass13device_kernelIN5flash19enable_sm80_to_sm89INS1_16FlashAttnFwdSm80INS1_25CollectiveMainloopFwdSm80ILi8ELi1ELb0EN4cute5tupleIJNS5_1CILi128EEENS7_ILi48EEENS7_ILi256EEEEEELi256ENS_10bfloat16_tEfNS_4arch4Sm80ELb1ELb0ELb1ELb1ELb0ELb1ELb1ELb1EEENS1_21CollectiveEpilogueFwdINS6_IJS8_SA_S9_EEENS6_IJNS7_ILi1EEESI_SI_EEESC_SE_Li256ELb1ELb1ELb1ELb0EEENS1_36VarlenDynamicPersistentTileSchedulerILi128ELi48ELi256ELi256ELb1ELb1ELb0ELb1ELb1ELb1EEEEEEEEEvNT_6ParamsE,@function
        .size           _ZN7cutlass13device_kernelIN5flash19enable_sm80_to_sm89INS1_16FlashAttnFwdSm80INS1_25CollectiveMainloopFwdSm80ILi8ELi1ELb0EN4cute5tupleIJNS5_1CILi128EEENS7_ILi48EEENS7_ILi256EEEEEELi256ENS_10bfloat16_tEfNS_4arch4Sm80ELb1ELb0ELb1ELb1ELb0ELb1ELb1ELb1EEENS1_21CollectiveEpilogueFwdINS6_IJS8_SA_S9_EEENS6_IJNS7_ILi1EEESI_SI_EEESC_SE_Li256ELb1ELb1ELb1ELb0EEENS1_36VarlenDynamicPersistentTileSchedulerILi128ELi48ELi256ELi256ELb1ELb1ELb0ELb1ELb1ELb1EEEEEEEEEvNT_6ParamsE,(.L_x_5234 - _ZN7cutlass13device_kernelIN5flash19enable_sm80_to_sm89INS1_16FlashAttnFwdSm80INS1_25CollectiveMainloopFwdSm80ILi8ELi1ELb0EN4cute5tupleIJNS5_1CILi128EEENS7_ILi48EEENS7_ILi256EEEEEELi256ENS_10bfloat16_tEfNS_4arch4Sm80ELb1ELb0ELb1ELb1ELb0ELb1ELb1ELb1EEENS1_21CollectiveEpilogueFwdINS6_IJS8_SA_S9_EEENS6_IJNS7_ILi1EEESI_SI_EEESC_SE_Li256ELb1ELb1ELb1ELb0EEENS1_36VarlenDynamicPersistentTileSchedulerILi128ELi48ELi256ELi256ELb1ELb1ELb0ELb1ELb1ELb1EEEEEEEEEvNT_6ParamsE)
        .other          _ZN7cutlass13device_kernelIN5flash19enable_sm80_to_sm89INS1_16FlashAttnFwdSm80INS1_25CollectiveMainloopFwdSm80ILi8ELi1ELb0EN4cute5tupleIJNS5_1CILi128EEENS7_ILi48EEENS7_ILi256EEEEEELi256ENS_10bfloat16_tEfNS_4arch4Sm80ELb1ELb0ELb1ELb1ELb0ELb1ELb1ELb1EEENS1_21CollectiveEpilogueFwdINS6_IJS8_SA_S9_EEENS6_IJNS7_ILi1EEESI_SI_EEESC_SE_Li256ELb1ELb1ELb1ELb0EEENS1_36VarlenDynamicPersistentTileSchedulerILi128ELi48ELi256ELi256ELb1ELb1ELb0ELb1ELb1ELb1EEEEEEEEEvNT_6ParamsE,@"STO_CUDA_ENTRY STV_DEFAULT"
_ZN7cutlass13device_kernelIN5flash19enable_sm80_to_sm89INS1_16FlashAttnFwdSm80INS1_25CollectiveMainloopFwdSm80ILi8ELi1ELb0EN4cute5tupleIJNS5_1CILi128EEENS7_ILi48EEENS7_ILi256EEEEEELi256ENS_10bfloat16_tEfNS_4arch4Sm80ELb1ELb0ELb1ELb1ELb0ELb1ELb1ELb1EEENS1_21CollectiveEpilogueFwdINS6_IJS8_SA_S9_EEENS6_IJNS7_ILi1EEESI_SI_EEESC_SE_Li256ELb1ELb1ELb1ELb0EEENS1_36VarlenDynamicPersistentTileSchedulerILi128ELi48ELi256ELi256ELb1ELb1ELb0ELb1ELb1ELb1EEEEEEEEEvNT_6ParamsE:
        /* <DEDUP_REMOVED lines=10> */
[----:B-1----:R1:W-:Y:S04]  /*00a0*/  @P0 STL.64 [R1], R4 ;  /* 0x0000000401000387 */ /* 0x0023e80000100a00 */
[----:B------:R1:W-:Y:S04]  /*00b0*/  @P0 STL.64 [R1+0x8], R6 ;  /* 0x0000080601000387 */ /* 0x0003e80000100a00 */
[----:B------:R-:W-:Y:S06]  /*00c0*/  @P0 BAR.ARV 0x4, 0x100 ;  /* 0x0104000000000b1d */ /* 0x000fec0000002000 */
[----:B------:R-:W-:Y:S05]  /*00d0*/  @P0 BRA `(.L_x_2332) ;  /* 0x00000ff000000947 */ /* 0x000fea0003800000 */
[----:B------:R-:W-:Y:S01]  /*00e0*/  LOP3.LUT R14, R2, 0x1f, RZ, 0xc0, !PT ;  /* 0x0000001f020e7812 */ /* 0x000fe200078ec0ff */
[----:B------:R-:W-:-:S02]  /*00f0*/  IMAD.MOV.U32 R10, RZ, RZ, RZ ;  /* 0x000000ffff0a7224 */ /* 0x000fc400078e00ff */
[----:B------:R-:W-:Y:S01]  /*0100*/  IMAD.MOV.U32 R8, RZ, RZ, RZ ;  /* 0x000000ffff087224 */ /* 0x000fe200078e00ff */
        /* <DEDUP_REMOVED lines=13> */
[----:B------:R-:W-:Y:S02]  /*01e0*/  ISETP.GE.U32.AND P1, PT, R14, 0x10, PT ;  /* 0x000000100e00780c */ /* 0x000fe40003f26070 */
[----:B------:R-:W-:Y:S01]  /*01f0*/  MOV R7, RZ ;  /* 0x000000ff00077202 */ /* 0x000fe20000000f00 */
[----:B--2---:R-:W-:-:S05]  /*0200*/  IMAD R4, R10, R8, RZ ;  /* 0x000000080a047224 */ /* 0x004fca00078e02ff */
[----:B------:R-:W2:Y:S02]  /*0210*/  SHFL.UP PT, R0, R4, 0x1, RZ ;  /* 0x0420000004007989 */ /* 0x000ea400000e00ff */
[----:B--2---:R-:W-:-:S05]  /*0220*/  SEL R0, R0, RZ, P5 ;  /* 0x000000ff00007207 */ /* 0x004fca0002800000 */
[----:B------:R-:W-:-:S05]  /*0230*/  IMAD.IADD R4, R4, 0x1, R0 ;  /* 0x0000000104047824 */ /* 0x000fca00078e0200 */
[----:B------:R-:W2:Y:S02]  /*0240*/  SHFL.UP PT, R0, R4, 0x2, RZ ;  /* 0x0440000004007989 */ /* 0x000ea400000e00ff */
[----:B--2---:R-:W-:-:S04]  /*0250*/  SEL R0, R0, RZ, P4 ;  /* 0x000000ff00007207 */ /* 0x004fc80002000000 */
[----:B------:R-:W-:-:S05]  /*0260*/  IADD3 R4, R4, R0, RZ ;  /* 0x0000000004047210 */ /* 0x000fca0007ffe0ff */
        /* <DEDUP_REMOVED lines=16> */
.L_x_2337:
        /* <DEDUP_REMOVED lines=17> */
.L_x_2548:
        /* <DEDUP_REMOVED lines=16> */
.L_x_2549:
[----:B--2---:R-:W-:-:S05]  /*0580*/  IMAD R0, R0, c[0x0][0x538], RZ ;  /* 0x00014e0000007a24 */ /* 0x004fca00078e02ff */
[----:B------:R-:W-:-:S04]  /*0590*/  IADD3 R6, R0, R6, RZ ;  /* 0x0000000600067210 */ /* 0x000fc80007ffe0ff */
[----:B------:R-:W-:-:S13]  /*05a0*/  ISETP.GT.AND P0, PT, R6, UR4, PT ;  /* 0x0000000406007c0c */ /* 0x000fda000bf04270 */
[----:B-1----:R-:W-:Y:S05]  /*05b0*/  @!P0 BRA `(.L_x_2337) ;  /* 0xfffffdb000008947 */ /* 0x002fea000383ffff */
.L_x_2333:
[----:B------:R-:W-:-:S05]  /*05c0*/  IADD3 R12, -R0, R6, RZ ;  /* 0x00000006000c7210 */ /* 0x000fca0007ffe1ff */
[----:B------:R-:W-:-:S05]  /*05d0*/  IMAD R0, R4, c[0x0][0x538], R12 ;  /* 0x00014e0004007a24 */ /* 0x000fca00078e020c */
[----:B------:R-:W-:Y:S01]  /*05e0*/  ISETP.GT.AND P0, PT, R0, UR4, PT ;  /* 0x0000000400007c0c */ /* 0x000fe2000bf04270 */
[----:B------:R-:W-:-:S12]  /*05f0*/  BRA.DIV ~URZ, `(.L_x_2338) ;  /* 0x00021ce27f007947 */ /* 0x000fd8000b800000 */
[----:B------:R-:W-:-:S04]  /*0600*/  VOTE.ANY R11, PT, !P0 ;  /* 0x00000000000b7806 */ /* 0x000fc800040e0100 */
.L_x_2550:
[----:B------:R-:W1:Y:S02]  /*0610*/  POPC R0, R11 ;  /* 0x0000000b00007309 */ /* 0x000e640000000000 */
[----:B-1----:R-:W-:-:S05]  /*0620*/  IADD3 R2, R0, R7, RZ ;  /* 0x0000000700027210 */ /* 0x002fca0007ffe0ff */
[----:B------:R1:W-:Y:S01]  /*0630*/  STL [R1+0xc], R2 ;  /* 0x00000c0201007387 */ /* 0x0003e20000100800 */
[----:B------:R-:W-:Y:S05]  /*0640*/  BRA.DIV ~URZ, `(.L_x_2339) ;  /* 0x00021ce27f007947 */ /* 0x000fea000b800000 */
[----:B------:R2:W3:Y:S01]  /*0650*/  SHFL.IDX PT, R13, R10, R0, 0x1f ;  /* 0x00001f000a0d7589 */ /* 0x0004e200000e0000 */
[----:B------:R-:W-:-:S03]  /*0660*/  MOV R6, RZ ;  /* 0x000000ff00067202 */ /* 0x000fc60000000f00 */
[----:B------:R2:W4:Y:S04]  /*0670*/  SHFL.IDX PT, R10, R8, R0, 0x1f ;  /* 0x00001f00080a7589 */ /* 0x00052800000e0000 */
.L_x_2551:
[----:B------:R-:W-:Y:S01]  /*0680*/  ISETP.NE.AND P0, PT, R11, RZ, PT ;  /* 0x000000ff0b00720c */ /* 0x000fe20003f05270 */
[----:B------:R-:W-:-:S12]  /*0690*/  BSSY B0, `(.L_x_2340) ;  /* 0x0000005000007945 */ /* 0x000fd80003800000 */
[----:B------:R-:W-:Y:S05]  /*06a0*/  @!P0 BRA `(.L_x_2341) ;  /* 0x0000003000008947 */ /* 0x000fea0003800000 */
[----:B------:R-:W-:Y:S01]  /*06b0*/  IADD3 R5, R0, -0x1, RZ ;  /* 0xffffffff00057810 */ /* 0x000fe20007ffe0ff */
[----:B------:R-:W-:Y:S05]  /*06c0*/  BRA.DIV ~URZ, `(.L_x_2342) ;  /* 0x00021d427f007947 */ /* 0x000fea000b800000 */
[----:B------:R1:W2:Y:S02]  /*06d0*/  SHFL.IDX PT, R6, R4, R5, 0x1f ;  /* 0x00001f0504067589 */ /* 0x0002a400000e0000 */
.L_x_2341:
[----:B------:R-:W-:Y:S05]  /*06e0*/  BSYNC B0 ;  /* 0x0000000000007941 */ /* 0x000fea0003800000 */
.L_x_2340:
[----:B--2---:R-:W-:Y:S01]  /*06f0*/  IMAD R0, R6, c[0x0][0x538], R12 ;  /* 0x00014e0006007a24 */ /* 0x004fe200078e020c */
[----:B----4-:R-:W-:Y:S01]  /*0700*/  ISETP.NE.AND P0, PT, R10, 0x1, PT ;  /* 0x000000010a00780c */ /* 0x010fe20003f05270 */
[----:B------:R-:W-:Y:S03]  /*0710*/  BSSY B0, `(.L_x_2343) ;  /* 0x0000089000007945 */ /* 0x000fe60003800000 */
[----:B------:R2:W-:Y:S01]  /*0720*/  STL [R1], R0 ;  /* 0x0000000001007387 */ /* 0x0005e20000100800 */
[----:B------:R-:W-:-:S08]  /*0730*/  IADD3 R9, -R0, UR4, RZ ;  /* 0x0000000400097c10 */ /* 0x000fd0000fffe1ff */
[----:B------:R-:W-:Y:S05]  /*0740*/  @!P0 BRA `(.L_x_2344) ;  /* 0x000003f000008947 */ /* 0x000fea0003800000 */
[-C--:B--23--:R-:W-:Y:S02]  /*0750*/  IABS R0, R13.reuse ;  /* 0x0000000d00007213 */ /* 0x08cfe40000000000 */
[----:B------:R-:W-:-:S03]  /*0760*/  IABS R6, R13 ;  /* 0x0000000d00067213 */ /* 0x000fc60000000000 */
[----:B-1----:R-:W-:Y:S01]  /*0770*/  IMAD.MOV.U32 R5, RZ, RZ, R0 ;  /* 0x000000ffff057224 */ /* 0x002fe200078e0000 */
        /* <DEDUP_REMOVED lines=60> */
.L_x_2344:
[----:B------:R-:W4:Y:S01]  /*0b40*/  LDL R3, [R1+0xc] ;  /* 0x00000c0001037983 */ /* 0x000f220000100800 */
[----:B-1----:R-:W-:-:S04]  /*0b50*/  IMAD.MOV.U32 R2, RZ, RZ, 0x4 ;  /* 0x00000004ff027424 */ /* 0x002fc800078e00ff */
[----:B----4-:R-:W-:-:S05]  /*0b60*/  IMAD.WIDE R2, R3, R2, c[0x0][0x590] ;  /* 0x0001640003027625 */ /* 0x010fca00078e0202 */
[----:B------:R-:W4:Y:S02]  /*0b70*/  LDG.E R7, [R2.64] ;  /* 0x0000000602077981 */ /* 0x000f24000c1e1900 */
[----:B---34-:R-:W-:-:S05]  /*0b80*/  IMAD R11, R7, R13, RZ ;  /* 0x0000000d070b7224 */ /* 0x018fca00078e02ff */
[-C--:B--2---:R-:W-:Y:S02]  /*0b90*/  IABS R0, R11.reuse ;  /* 0x0000000b00007213 */ /* 0x084fe40000000000 */
        /* <DEDUP_REMOVED lines=64> */
.L_x_2345:
[----:B------:R-:W-:Y:S05]  /*0fa0*/  BSYNC B0 ;  /* 0x0000000000007941 */ /* 0x000fea0003800000 */
.L_x_2343:
[----:B------:R-:W-:-:S04]  /*0fb0*/  LOP3.LUT R0, RZ, R0, RZ, 0x33, !PT ;  /* 0x00000000ff007212 */ /* 0x000fc800078e33ff */
[----:B------:R-:W-:-:S05]  /*0fc0*/  IADD3 R0, R0, R13, RZ ;  /* 0x0000000d00007210 */ /* 0x000fca0007ffe0ff */
[----:B------:R2:W-:Y:S01]  /*0fd0*/  STL [R1+0x4], R0 ;  /* 0x0000040001007387 */ /* 0x0005e20000100800 */
[----:B------:R-:W-:Y:S05]  /*0fe0*/  BRA `(.L_x_2346) ;  /* 0x0000006000007947 */ /* 0x000fea0003800000 */
.L_x_2334:
[----:B------:R-:W-:Y:S01]  /*0ff0*/  MOV R0, UR4 ;  /* 0x0000000400007c02 */ /* 0x000fe20008000f00 */
[----:B------:R-:W-:Y:S04]  /*1000*/  STL [R1+0x4], RZ ;  /* 0x000004ff01007387 */ /* 0x000fe80000100800 */
[----:B------:R-:W-:Y:S04]  /*1010*/  STL [R1+0x8], RZ ;  /* 0x000008ff01007387 */ /* 0x000fe80000100800 */
[----:B------:R1:W-:Y:S02]  /*1020*/  STL [R1], R0 ;  /* 0x0000000001007387 */ /* 0x0003e40000100800 */
[----:B-1----:R-:W-:-:S05]  /*1030*/  MOV R0, c[0x0][0x53c] ;  /* 0x00014f0000007a02 */ /* 0x002fca0000000f00 */
[----:B------:R1:W-:Y:S02]  /*1040*/  STL [R1+0xc], R0 ;  /* 0x00000c0001007387 */ /* 0x0003e40000100800 */
.L_x_2346:
[----:B------:R-:W3:Y:S04]  /*1050*/  LDL R4, [R1] ;  /* 0x0000000001047983 */ /* 0x000ee80000100800 */
[----:B------:R-:W3:Y:S04]  /*1060*/  LDL R5, [R1+0x4] ;  /* 0x0000040001057983 */ /* 0x000ee80000100800 */
[----:B------:R-:W3:Y:S04]  /*1070*/  LDL R6, [R1+0x8] ;  /* 0x0000080001067983 */ /* 0x000ee80000100800 */
[----:B------:R-:W3:Y:S01]  /*1080*/  LDL R7, [R1+0xc] ;  /* 0x00000c0001077983 */ /* 0x000ee20000100800 */
[----:B------:R-:W-:Y:S01]  /*1090*/  ISETP.NE.AND P0, PT, R14, RZ, PT ;  /* 0x000000ff0e00720c */ /* 0x000fe20003f05270 */
[----:B------:R-:W-:-:S12]  /*10a0*/  WARPSYNC 0xffffffff ;  /* 0xffffffff00007948 */ /* 0x000fd80003800000 */
[----:B---3--:R3:W-:Y:S04]  /*10b0*/  @!P0 STS.128 [0x20080], R4 ;  /* 0x02008004ff008388 */ /* 0x0087e80000000c00 */
[----:B------:R-:W-:Y:S06]  /*10c0*/  BAR.ARV 0x5, 0x100 ;  /* 0x0144000000007b1d */ /* 0x000fec0000002000 */
.L_x_2332:
        /* <DEDUP_REMOVED lines=10> */
[----:B---3--:R-:W-:-:S02]  /*1170*/  LOP3.LUT R4, R8, 0xfffffff8, RZ, 0xc0, !PT ;  /* 0xfffffff808047812 */ /* 0x008fc400078ec0ff */
[----:B------:R-:W-:Y:S02]  /*1180*/  LOP3.LUT R0, R0, 0xfffffffe, RZ, 0xc0, !PT ;  /* 0xfffffffe00007812 */ /* 0x000fe400078ec0ff */
[----:B------:R-:W-:Y:S01]  /*1190*/  SHF.R.S32.HI R225, RZ, 0x3, R8 ;  /* 0x00000003ffe17819 */ /* 0x000fe20000011408 */
[----:B------:R-:W-:Y:S01]  /*11a0*/  IMAD.IADD R10, R15, 0x1, -R4 ;  /* 0x000000010f0a7824 */ /* 0x000fe200078e0a04 */
[----:B------:R-:W-:Y:S01]  /*11b0*/  SHF.R.S32.HI R6, RZ, 0x2, R14 ;  /* 0x00000002ff067819 */ /* 0x000fe2000001140e */
        /* <DEDUP_REMOVED lines=34> */
[C---:B------:R-:W-:Y:S01]  /*13e0*/  IMAD.IADD R0, R15.reuse, 0x1, -R5 ;  /* 0x000000010f007824 */ /* 0x040fe200078e0a05 */
        /* <DEDUP_REMOVED lines=29> */
[----:B------:R-:W-:Y:S01]  /*15c0*/  IMAD.MOV.U32 R7, RZ, RZ, 0x20 ;  /* 0x00000020ff077424 */ /* 0x000fe200078e00ff */
[----:B------:R-:W-:Y:S01]  /*15d0*/  LOP3.LUT R2, R3, R0, RZ, 0x3c, !PT ;  /* 0x0000000003027212 */ /* 0x000fe200078e3cff */
[----:B------:R-:W-:Y:S01]  /*15e0*/  IMAD R0, R12, 0x200, R13 ;  /* 0x000002000c007824 */ /* 0x000fe200078e020d */
[----:B------:R-:W-:Y:S01]  /*15f0*/  LOP3.LUT R4, R4, 0xfffffe00, RZ, 0xc0, !PT ;  /* 0xfffffe0004047812 */ /* 0x000fe200078ec0ff */
[----:B------:R-:W-:Y:S01]  /*1600*/  IMAD.MOV.U32 R8, RZ, RZ, 0x40 ;  /* 0x00000040ff087424 */ /* 0x000fe200078e00ff */
[----:B------:R-:W-:Y:S01]  /*1610*/  IADD3 R5, R16, 0x80, RZ ;  /* 0x0000008010057810 */ /* 0x000fe20007ffe0ff */
[----:B------:R1:W-:Y:S01]  /*1620*/  STL [R1+0x5c], R17 ;  /* 0x00005c1101007387 */ /* 0x0003e20000100800 */
[----:B------:R-:W-:-:S02]  /*1630*/  IADD3 R3, R2, R4, R6 ;  /* 0x0000000402037210 */ /* 0x000fc40007ffe006 */
[----:B------:R-:W-:Y:S01]  /*1640*/  LOP3.LUT R4, R2, R4, RZ, 0xfc, !PT ;  /* 0x0000000402047212 */ /* 0x000fe200078efcff */
[----:B------:R-:W-:Y:S01]  /*1650*/  STL [R1+0x2c], R16 ;  /* 0x00002c1001007387 */ /* 0x000fe20000100800 */
[----:B------:R-:W-:Y:S02]  /*1660*/  IADD3 R2, R225, 0x20, RZ ;  /* 0x00000020e1027810 */ /* 0x000fe40007ffe0ff */
[----:B------:R-:W-:Y:S01]  /*1670*/  LOP3.LUT R2, R9, 0x7ffffffc, RZ, 0xc0, !PT ;  /* 0x7ffffffc09027812 */ /* 0x000fe200078ec0ff */
[----:B------:R-:W-:Y:S01]  /*1680*/  IMAD R9, R14, 0x8, R17 ;  /* 0x000000080e097824 */ /* 0x000fe200078e0211 */
[----:B------:R-:W-:Y:S02]  /*1690*/  SEL R6, R7, 0xffffffe0, !P1 ;  /* 0xffffffe007067807 */ /* 0x000fe40004800000 */
[----:B------:R-:W-:Y:S01]  /*16a0*/  IADD3 R15, R16, 0x70, RZ ;  /* 0x00000070100f7810 */ /* 0x000fe20007ffe0ff */
[----:B------:R-:W-:Y:S01]  /*16b0*/  IMAD.IADD R2, R18, 0x1, -R2 ;  /* 0x0000000112027824 */ /* 0x000fe200078e0a02 */
[----:B------:R-:W-:-:S02]  /*16c0*/  @P0 IADD3 R15, R5, 0x10, RZ ;  /* 0x00000010050f0810 */ /* 0x000fc40007ffe0ff */
[----:B------:R-:W-:Y:S01]  /*16d0*/  SEL R5, R8, 0xffffffc0, !P2 ;  /* 0xffffffc008057807 */ /* 0x000fe20005000000 */
[----:B------:R-:W-:Y:S01]  /*16e0*/  IMAD.SHL.U32 R235, R2, 0x2, RZ ;  /* 0x0000000202eb7824 */ /* 0x000fe200078e00ff */
[----:B------:R-:W-:Y:S01]  /*16f0*/  SEL R2, R7, 0xffffffe0, !P4 ;  /* 0xffffffe007027807 */ /* 0x000fe20006000000 */
[----:B------:R-:W-:Y:S01]  /*1700*/  STL [R1+0x30], R15 ;  /* 0x0000300f01007387 */ /* 0x000fe20000100800 */
[----:B------:R-:W-:Y:S02]  /*1710*/  LEA R190, R0, 0xa080, 0x1 ;  /* 0x0000a08000be7811 */ /* 0x000fe400078e08ff */
[C---:B------:R-:W-:Y:S01]  /*1720*/  IADD3 R18, R235.reuse, 0x10, RZ ;  /* 0x00000010eb127810 */ /* 0x040fe20007ffe0ff */
[----:B------:R2:W-:Y:S01]  /*1730*/  STL [R1+0x54], R9 ;  /* 0x0000540901007387 */ /* 0x0005e20000100800 */
[C---:B------:R-:W-:Y:S02]  /*1740*/  IADD3 R13, R235.reuse, 0x20, RZ ;  /* 0x00000020eb0d7810 */ /* 0x040fe40007ffe0ff */
[----:B------:R-:W-:-:S02]  /*1750*/  IADD3 R7, R235, 0x48, RZ ;  /* 0x00000048eb077810 */ /* 0x000fc40007ffe0ff */
[C---:B------:R-:W-:Y:S02]  /*1760*/  IADD3 R19, R235.reuse, 0x8, RZ ;  /* 0x00000008eb137810 */ /* 0x040fe40007ffe0ff */
[----:B------:R-:W-:Y:S02]  /*1770*/  SHF.R.S32.HI R7, RZ, 0x1f, R18 ;  /* 0x0000001fff077819 */ /* 0x000fe40000011412 */
[C---:B-1----:R-:W-:Y:S02]  /*1780*/  IADD3 R17, R235.reuse, 0x18, RZ ;  /* 0x00000018eb117810 */ /* 0x042fe40007ffe0ff */
[----:B------:R-:W-:Y:S01]  /*1790*/  SHF.R.S32.HI R7, RZ, 0x1f, R13 ;  /* 0x0000001fff077819 */ /* 0x000fe2000001140d */
[----:B------:R-:W-:Y:S01]  /*17a0*/  IMAD.IADD R7, R16, 0x1, R6 ;  /* 0x0000000110077824 */ /* 0x000fe200078e0206 */
[----:B------:R-:W-:Y:S01]  /*17b0*/  IADD3 R11, R235, 0x30, RZ ;  /* 0x00000030eb0b7810 */ /* 0x000fe20007ffe0ff */
[----:B------:R-:W-:Y:S01]  /*17c0*/  IMAD.IADD R6, R6, 0x1, R15 ;  /* 0x0000000106067824 */ /* 0x000fe200078e020f */
[----:B------:R-:W-:-:S02]  /*17d0*/  SEL R0, R8, 0xffffffc0, !P3 ;  /* 0xffffffc008007807 */ /* 0x000fc40005800000 */
[----:B------:R-:W-:Y:S01]  /*17e0*/  SHF.R.S32.HI R8, RZ, 0x1f, R19 ;  /* 0x0000001fff087819 */ /* 0x000fe20000011413 */
[----:B------:R1:W-:Y:S01]  /*17f0*/  STL [R1+0x38], R7 ;  /* 0x0000380701007387 */ /* 0x0003e20000100800 */
[----:B------:R-:W-:Y:S02]  /*1800*/  SHF.R.S32.HI R8, RZ, 0x1f, R17 ;  /* 0x0000001fff087819 */ /* 0x000fe40000011411 */
[----:B------:R-:W-:Y:S01]  /*1810*/  LEA R195, R3, 0x10080, 0x1 ;  /* 0x0001008003c37811 */ /* 0x000fe200078e08ff */
[----:B------:R-:W-:Y:S01]  /*1820*/  IMAD.IADD R3, R5, 0x1, R15 ;  /* 0x0000000105037824 */ /* 0x000fe200078e020f */
[----:B------:R-:W-:Y:S02]  /*1830*/  LEA R191, R4, 0x4080, 0x1 ;  /* 0x0000408004bf7811 */ /* 0x000fe400078e08ff */
[----:B------:R-:W-:Y:S01]  /*1840*/  SHF.R.S32.HI R8, RZ, 0x1f, R11 ;  /* 0x0000001fff087819 */ /* 0x000fe2000001140b */
[----:B------:R-:W-:Y:S01]  /*1850*/  IMAD.IADD R8, R16, 0x1, R5 ;  /* 0x0000000110087824 */ /* 0x000fe200078e0205 */
[----:B------:R-:W-:Y:S01]  /*1860*/  IADD3 R139, R140, 0x40, RZ ;  /* 0x000000408c8b7810 */ /* 0x000fe20007ffe0ff */
[----:B------:R-:W-:Y:S01]  /*1870*/  IMAD.IADD R196, R195, 0x1, R2 ;  /* 0x00000001c3c47824 */ /* 0x000fe200078e0202 */
[C---:B------:R-:W-:Y:S01]  /*1880*/  IADD3 R12, R235.reuse, 0x28, RZ ;  /* 0x00000028eb0c7810 */ /* 0x040fe20007ffe0ff */
[----:B------:R-:W-:Y:S01]  /*1890*/  IMAD.IADD R192, R2, 0x1, R191 ;  /* 0x0000000102c07824 */ /* 0x000fe200078e02bf */
[----:B------:R3:W-:Y:S01]  /*18a0*/  STL [R1+0x48], R8 ;  /* 0x0000480801007387 */ /* 0x0007e20000100800 */
[----:B------:R-:W-:Y:S01]  /*18b0*/  IMAD.IADD R2, R6, 0x1, R5 ;  /* 0x0000000106027824 */ /* 0x000fe200078e0205 */
[C---:B------:R-:W-:Y:S01]  /*18c0*/  IADD3 R10, R235.reuse, 0x38, RZ ;  /* 0x00000038eb0a7810 */ /* 0x040fe20007ffe0ff */
[C---:B------:R-:W-:Y:S01]  /*18d0*/  IMAD.IADD R133, R140.reuse, 0x1, R139 ;  /* 0x000000018c857824 */ /* 0x040fe200078e028b */
[----:B--2---:R-:W-:Y:S01]  /*18e0*/  IADD3 R9, R235, 0x40, RZ ;  /* 0x00000040eb097810 */ /* 0x004fe20007ffe0ff */
[--C-:B------:R-:W-:Y:S01]  /*18f0*/  IMAD.IADD R198, R195, 0x1, R0.reuse ;  /* 0x00000001c3c67824 */ /* 0x100fe200078e0200 */
[----:B------:R-:W-:Y:S01]  /*1900*/  IADD3 R143, R140, 0x20, RZ ;  /* 0x000000208c8f7810 */ /* 0x000fe20007ffe0ff */
[----:B------:R-:W-:Y:S01]  /*1910*/  IMAD.IADD R194, R0, 0x1, R191 ;  /* 0x0000000100c27824 */ /* 0x000fe200078e02bf */
[----:B------:R-:W-:Y:S01]  /*1920*/  IADD3 R142, R140, 0x60, RZ ;  /* 0x000000608c8e7810 */ /* 0x000fe20007ffe0ff */
[----:B------:R-:W-:Y:S01]  /*1930*/  IMAD.IADD R197, R196, 0x1, R0 ;  /* 0x00000001c4c57824 */ /* 0x000fe200078e0200 */
[----:B------:R-:W-:Y:S01]  /*1940*/  IADD3 R227, R134, 0xc0, RZ ;  /* 0x000000c086e37810 */ /* 0x000fe20007ffe0ff */
[----:B------:R-:W-:Y:S01]  /*1950*/  IMAD.IADD R193, R0, 0x1, R192 ;  /* 0x0000000100c17824 */ /* 0x000fe200078e02c0 */
[----:B------:R-:W-:Y:S01]  /*1960*/  SHF.R.S32.HI R12, RZ, 0x1f, R12 ;  /* 0x0000001fff0c7819 */ /* 0x000fe2000001140c */
[----:B-1----:R-:W-:Y:S01]  /*1970*/  IMAD.IADD R7, R5, 0x1, R7 ;  /* 0x0000000105077824 */ /* 0x002fe200078e0207 */
[----:B------:R-:W-:-:S02]  /*1980*/  SHF.R.S32.HI R10, RZ, 0x1f, R10 ;  /* 0x0000001fff0a7819 */ /* 0x000fc4000001140a */
[----:B------:R-:W-:Y:S02]  /*1990*/  SHF.R.S32.HI R9, RZ, 0x1f, R9 ;  /* 0x0000001fff097819 */ /* 0x000fe40000011409 */
[----:B------:R3:W-:Y:S04]  /*19a0*/  STL [R1+0x44], R7 ;  /* 0x0000440701007387 */ /* 0x0007e80000100800 */
[----:B------:R3:W-:Y:S04]  /*19b0*/  STL [R1+0x40], R3 ;  /* 0x0000400301007387 */ /* 0x0007e80000100800 */
[----:B------:R3:W-:Y:S04]  /*19c0*/  STL [R1+0x34], R6 ;  /* 0x0000340601007387 */ /* 0x0007e80000100800 */
[----:B------:R3:W-:Y:S02]  /*19d0*/  STL [R1+0x3c], R2 ;  /* 0x00003c0201007387 */ /* 0x0007e40000100800 */
.L_x_2547:
[----:B------:R-:W2:Y:S01]  /*19e0*/  LDL R0, [R1+0xc] ;  /* 0x00000c0001007983 */ /* 0x000ea20000100800 */
[----:B------:R-:W-:Y:S01]  /*19f0*/  IMAD.MOV.U32 R14, RZ, RZ, 0x4 ;  /* 0x00000004ff0e7424 */ /* 0x000fe200078e00ff */
[----:B------:R-:W-:-:S02]  /*1a00*/  ISETP.NE.U32.AND P4, PT, RZ, c[0x0][0x360], PT ;  /* 0x0000d800ff007a0c */ /* 0x000fc40003f85070 */
[----:B------:R-:W4:Y:S02]  /*1a10*/  LDL R9, [R1+0x8] ;  /* 0x0000080001097983 */ /* 0x000f240000100800 */
[----:B------:R-:W-:Y:S01]  /*1a20*/  ISETP.NE.AND.EX P4, PT, RZ, c[0x0][0x364], PT, P4 ;  /* 0x0000d900ff007a0c */ /* 0x000fe20003f85340 */
[----:B--23--:R-:W-:-:S05]  /*1a30*/  IMAD.WIDE R2, R0, R14, c[0x0][0x588] ;  /* 0x0001620000027625 */ /* 0x00cfca00078e020e */
[----:B------:R-:W2:Y:S01]  /*1a40*/  LDG.E R16, [R2.64] ;  /* 0x0000000602107981 */ /* 0x000ea2000c1e1900 */
[----:B------:R-:W-:Y:S01]  /*1a50*/  ISETP.NE.U32.AND P0, PT, RZ, c[0x0][0x370], PT ;  /* 0x0000dc00ff007a0c */ /* 0x000fe20003f05070 */
[----:B------:R-:W-:Y:S01]  /*1a60*/  IMAD.MOV.U32 R164, RZ, RZ, RZ ;  /* 0x000000ffffa47224 */ /* 0x000fe200078e00ff */
[----:B------:R-:W-:Y:S02]  /*1a70*/  ISETP.NE.U32.AND P3, PT, RZ, c[0x0][0x348], PT ;  /* 0x0000d200ff007a0c */ /* 0x000fe40003f65070 */
[----:B------:R-:W-:Y:S02]  /*1a80*/  ISETP.NE.AND.EX P2, PT, RZ, c[0x0][0x374], PT, P0 ;  /* 0x0000dd00ff007a0c */ /* 0x000fe40003f45300 */
[----:B------:R-:W-:Y:S02]  /*1a90*/  ISETP.NE.U32.AND P5, PT, RZ, c[0x0][0x358], PT ;  /* 0x0000d600ff007a0c */ /* 0x000fe40003fa5070 */
[----:B------:R-:W-:Y:S02]  /*1aa0*/  ISETP.NE.AND.EX P3, PT, RZ, c[0x0][0x34c], PT, P3 ;  /* 0x0000d300ff007a0c */ /* 0x000fe40003f65330 */
[----:B------:R-:W-:Y:S01]  /*1ab0*/  ISETP.NE.AND.EX P5, PT, RZ, c[0x0][0x35c], PT, P5 ;  /* 0x0000d700ff007a0c */ /* 0x000fe20003fa5350 */
[----:B------:R-:W-:-:S02]  /*1ac0*/  IMAD.MOV.U32 R174, RZ, RZ, RZ ;  /* 0x000000ffffae7224 */ /* 0x000fc400078e00ff */
[----:B------:R-:W-:Y:S02]  /*1ad0*/  IMAD.MOV.U32 R163, RZ, RZ, RZ ;  /* 0x000000ffffa37224 */ /* 0x000fe400078e00ff */
[----:B------:R-:W-:Y:S01]  /*1ae0*/  IMAD.MOV.U32 R12, RZ, RZ, RZ ;  /* 0x000000ffff0c7224 */ /* 0x000fe200078e00ff */
[----:B--2---:R-:W-:Y:S01]  /*1af0*/  SHF.R.S32.HI R15, RZ, 0x1f, R16 ;  /* 0x0000001fff0f7819 */ /* 0x004fe20000011410 */
[----:B------:R1:W-:Y:S01]  /*1b00*/  STL [R1+0x10], R16 ;  /* 0x0000101001007387 */ /* 0x0003e20000100800 */
[C---:B------:R-:W-:Y:S02]  /*1b10*/  @P4 LEA R2, P0, R16.reuse, c[0x0][0x360], 0x2 ;  /* 0x0000d80010024a11 */ /* 0x040fe400078010ff */
[C---:B------:R-:W-:Y:S01]  /*1b20*/  @P2 LEA R4, P1, R16.reuse, c[0x0][0x370], 0x2 ;  /* 0x0000dc0010042a11 */ /* 0x040fe200078210ff */
[----:B------:R1:W-:Y:S01]  /*1b30*/  STL [R1+0x24], R15 ;  /* 0x0000240f01007387 */ /* 0x0003e20000100800 */
[C-C-:B------:R-:W-:Y:S02]  /*1b40*/  @P4 LEA.HI.X R3, R16.reuse, c[0x0][0x364], R15.reuse, 0x2, P0 ;  /* 0x0000d90010034a11 */ /* 0x140fe400000f140f */
[----:B------:R-:W-:-:S03]  /*1b50*/  @P2 LEA.HI.X R5, R16, c[0x0][0x374], R15, 0x2, P1 ;  /* 0x0000dd0010052a11 */ /* 0x000fc600008f140f */
[----:B------:R2:W3:Y:S01]  /*1b60*/  @P4 LDG.E R0, [R2.64] ;  /* 0x0000000602004981 */ /* 0x0004e2000c1e1900 */
[----:B------:R-:W-:-:S03]  /*1b70*/  ISETP.NE.U32.AND P0, PT, RZ, c[0x0][0x350], PT ;  /* 0x0000d400ff007a0c */ /* 0x000fc60003f05070 */
[----:B------:R1:W5:Y:S01]  /*1b80*/  @P2 LDG.E R164, [R4.64] ;  /* 0x0000000604a42981 */ /* 0x000362000c1e1900 */
[----:B------:R-:W-:Y:S02]  /*1b90*/  ISETP.NE.AND.EX P6, PT, RZ, c[0x0][0x354], PT, P0 ;  /* 0x0000d500ff007a0c */ /* 0x000fe40003fc5300 */
[----:B------:R-:W-:-:S04]  /*1ba0*/  LEA R6, P2, R16, c[0x0][0x348], 0x2 ;  /* 0x0000d20010067a11 */ /* 0x000fc800078410ff */
[----:B------:R-:W-:-:S05]  /*1bb0*/  LEA.HI.X R7, R16, c[0x0][0x34c], R15, 0x2, P2 ;  /* 0x0000d30010077a11 */ /* 0x000fca00010f140f */
[----:B------:R3:W5:Y:S01]  /*1bc0*/  @P3 LDG.E R174, [R6.64] ;  /* 0x0000000606ae3981 */ /* 0x000762000c1e1900 */
[C---:B--2---:R-:W-:Y:S02]  /*1bd0*/  LEA R2, P0, R16.reuse, c[0x0][0x358], 0x2 ;  /* 0x0000d60010027a11 */ /* 0x044fe400078010ff */
[C---:B-1----:R-:W-:Y:S02]  /*1be0*/  LEA R4, P1, R16.reuse, c[0x0][0x350], 0x2 ;  /* 0x0000d40010047a11 */ /* 0x042fe400078210ff */
[C-C-:B------:R-:W-:Y:S02]  /*1bf0*/  LEA.HI.X R3, R16.reuse, c[0x0][0x35c], R15.reuse, 0x2, P0 ;  /* 0x0000d70010037a11 */ /* 0x140fe400000f140f */
[----:B------:R-:W-:-:S03]  /*1c00*/  LEA.HI.X R5, R16, c[0x0][0x354], R15, 0x2, P1 ;  /* 0x0000d50010057a11 */ /* 0x000fc600008f140f */
[----:B------:R1:W5:Y:S04]  /*1c10*/  @P5 LDG.E R12, [R2.64] ;  /* 0x00000006020c5981 */ /* 0x000368000c1e1900 */
[----:B------:R1:W5:Y:S01]  /*1c20*/  @P6 LDG.E R163, [R4.64] ;  /* 0x0000000604a36981 */ /* 0x000362000c1e1900 */
[----:B----4-:R-:W-:-:S05]  /*1c30*/  LOP3.LUT R25, R9, 0xffff, RZ, 0xc0, !PT ;  /* 0x0000ffff09197812 */ /* 0x010fca00078ec0ff */
[----:B------:R1:W-:Y:S01]  /*1c40*/  STL [R1+0x1c], R25 ;  /* 0x00001c1901007387 */ /* 0x0003e20000100800 */
[----:B------:R-:W-:Y:S01]  /*1c50*/  YIELD ;  /* 0x0000000000007946 */ /* 0x000fe20003800000 */
[----:B------:R-:W-:Y:S02]  /*1c60*/  P2R R13, PR, RZ, 0x40 ;  /* 0x00000040ff0d7803 */ /* 0x000fe40000000000 */
        /* <DEDUP_REMOVED lines=9> */
.L_x_2347:
[----:B------:R-:W-:-:S04]  /*1d00*/  ISETP.NE.U32.AND P0, PT, RZ, c[0x0][0x368], PT ;  /* 0x0000da00ff007a0c */ /* 0x000fc80003f05070 */
[----:B------:R-:W-:-:S13]  /*1d10*/  ISETP.NE.AND.EX P0, PT, RZ, c[0x0][0x36c], PT, P0 ;  /* 0x0000db00ff007a0c */ /* 0x000fda0003f05300 */
[----:B------:R-:W-:Y:S05]  /*1d20*/  @!P0 BRA `(.L_x_2348) ;  /* 0x0000004000008947 */ /* 0x000fea0003800000 */
[----:B-1----:R-:W-:-:S04]  /*1d30*/  LEA R4, P0, R16, c[0x0][0x368], 0x2 ;  /* 0x0000da0010047a11 */ /* 0x002fc800078010ff */
[----:B------:R-:W-:-:S05]  /*1d40*/  LEA.HI.X R5, R16, c[0x0][0x36c], R15, 0x2, P0 ;  /* 0x0000db0010057a11 */ /* 0x000fca00000f140f */
[----:B------:R1:W5:Y:S01]  /*1d50*/  LDG.E R11, [R4.64] ;  /* 0x00000006040b7981 */ /* 0x000362000c1e1900 */
[----:B------:R-:W-:Y:S05]  /*1d60*/  BRA `(.L_x_2349) ;  /* 0x0000005000007947 */ /* 0x000fea0003800000 */
.L_x_2348:
[----:B------:R-:W-:Y:S01]  /*1d70*/  MOV R11, c[0x0][0x1d0] ;  /* 0x00007400000b7a02 */ /* 0x000fe20000000f00 */
[----:B------:R-:W-:Y:S05]  /*1d80*/  @!P6 BRA `(.L_x_2349) ;  /* 0x000000300000e947 */ /* 0x000fea0003800000 */
[----:B------:R-:W2:Y:S04]  /*1d90*/  LDG.E R6, [R4.64] ;  /* 0x0000000604067981 */ /* 0x000ea8000c1e1900 */
[----:B-1----:R-:W2:Y:S02]  /*1da0*/  LDG.E R0, [R4.64+0x4] ;  /* 0x0000040604007981 */ /* 0x002ea4000c1e1900 */
[----:B--2---:R-:W-:Y:S02]  /*1db0*/  IADD3 R11, -R6, R0, RZ ;  /* 0x00000000060b7210 */ /* 0x004fe40007ffe1ff */
.L_x_2349:
[----:B-1----:R-:W2:Y:S04]  /*1dc0*/  LDL R4, [R1+0x14] ;  /* 0x0000140001047983 */ /* 0x002ea80000100800 */
[----:B------:R-:W3:Y:S04]  /*1dd0*/  LDL.LU R0, [R1+0x4] ;  /* 0x0000040001007983 */ /* 0x000ee80000300800 */
[----:B------:R1:W4:Y:S01]  /*1de0*/  @P5 LDG.E R5, [R2.64] ;  /* 0x0000000602055981 */ /* 0x000322000c1e1900 */
[----:B------:R-:W-:-:S04]  /*1df0*/  ISETP.NE.U32.AND P0, PT, RZ, c[0x0][0x378], PT ;  /* 0x0000de00ff007a0c */ /* 0x000fc80003f05070 */
[----:B------:R-:W-:Y:S01]  /*1e00*/  ISETP.NE.AND.EX P1, PT, RZ, c[0x0][0x37c], PT, P0 ;  /* 0x0000df00ff007a0c */ /* 0x000fe20003f25300 */
[----:B--2---:R-:W-:Y:S02]  /*1e10*/  IMAD.MOV.U32 R8, RZ, RZ, R4 ;  /* 0x000000ffff087224 */ /* 0x004fe400078e0004 */
[----:B------:R1:W4:Y:S01]  /*1e20*/  @P5 LDG.E R4, [R2.64+0x4] ;  /* 0x0000040602045981 */ /* 0x000322000c1e1900 */
[----:B-----5:R-:W-:Y:S02]  /*1e30*/  IMAD.MOV.U32 R158, RZ, RZ, R11 ;  /* 0x000000ffff9e7224 */ /* 0x020fe400078e000b */
[----:B------:R-:W-:-:S05]  /*1e40*/  IMAD.MOV.U32 R6, RZ, RZ, c[0x0][0x2c4] ;  /* 0x0000b100ff067624 */ /* 0x000fca00078e00ff */
[----:B------:R-:W-:Y:S02]  /*1e50*/  ISETP.NE.AND P2, PT, R6, 0x1, PT ;  /* 0x000000010600780c */ /* 0x000fe40003f45270 */
[----:B-1----:R-:W-:-:S04]  /*1e60*/  @P1 LEA R2, P0, R16, c[0x0][0x378], 0x2 ;  /* 0x0000de0010021a11 */ /* 0x002fc800078010ff */
[----:B------:R-:W-:-:S05]  /*1e70*/  @P1 LEA.HI.X R3, R16, c[0x0][0x37c], R15, 0x2, P0 ;  /* 0x0000df0010031a11 */ /* 0x000fca00000f140f */
[----:B------:R3:W5:Y:S01]  /*1e80*/  @P1 LDG.E R158, [R2.64] ;  /* 0x00000006029e1981 */ /* 0x000762000c1e1900 */
[----:B------:R-:W-:Y:S02]  /*1e90*/  IMAD.IADD R7, R11, 0x1, -R164 ;  /* 0x000000010b077824 */ /* 0x000fe400078e0aa4 */
[----:B---3--:R-:W-:Y:S02]  /*1ea0*/  IMAD.SHL.U32 R2, R0, 0x80, RZ ;  /* 0x0000008000027824 */ /* 0x008fe400078e00ff */
[----:B------:R-:W-:-:S03]  /*1eb0*/  IMAD.MOV.U32 R0, RZ, RZ, c[0x0][0x228] ;  /* 0x00008a00ff007624 */ /* 0x000fc600078e00ff */
[----:B------:R1:W-:Y:S02]  /*1ec0*/  STL [R1+0x20], R2 ;  /* 0x0000200201007387 */ /* 0x0003e40000100800 */
[----:B-1----:R-:W-:-:S05]  /*1ed0*/  IADD3 R2, R2, 0x7f, RZ ;  /* 0x0000007f02027810 */ /* 0x002fca0007ffe0ff */
[----:B------:R-:W-:-:S05]  /*1ee0*/  @P2 IMAD.HI.U32 R3, R2, c[0x0][0x2c8], RZ ;  /* 0x0000b20002032a27 */ /* 0x000fca00078e00ff */
[----:B------:R-:W-:Y:S01]  /*1ef0*/  @P2 SHF.R.U32.HI R2, RZ, c[0x0][0x2cc], R3 ;  /* 0x0000b300ff022a19 */ /* 0x000fe20000011603 */
[----:B------:R-:W-:Y:S01]  /*1f00*/  BSSY B0, `(.L_x_2350) ;  /* 0x000003a000007945 */ /* 0x000fe20003800000 */
[----:B------:R-:W-:-:S04]  /*1f10*/  LOP3.LUT R224, R224, 0xffffffbf, RZ, 0xc0, !PT ;  /* 0xffffffbfe0e07812 */ /* 0x000fc800078ec0ff */
[----:B------:R-:W-:Y:S01]  /*1f20*/  @P2 LOP3.LUT R224, R224, 0x40, RZ, 0xfc, !PT ;  /* 0x00000040e0e02812 */ /* 0x000fe200078efcff */
[----:B----4-:R-:W-:-:S04]  /*1f30*/  @P5 IMAD.IADD R0, R4, 0x1, -R5 ;  /* 0x0000000104005824 */ /* 0x010fc800078e0a05 */
[----:B------:R-:W-:-:S05]  /*1f40*/  IMAD.IADD R6, R7, 0x1, R0 ;  /* 0x0000000107067824 */ /* 0x000fca00078e0200 */
[C---:B------:R-:W-:Y:S02]  /*1f50*/  IADD3 R167, R6.reuse, 0x30, -R8 ;  /* 0x0000003006a77810 */ /* 0x040fe40007ffe808 */
[----:B------:R-:W-:Y:S02]  /*1f60*/  IADD3 R4, R6, 0x2f, RZ ;  /* 0x0000002f06047810 */ /* 0x000fe40007ffe0ff */
[----:B------:R-:W-:Y:S01]  /*1f70*/  LOP3.LUT R5, R9, 0xff000000, RZ, 0xc0, !PT ;  /* 0xff00000009057812 */ /* 0x000fe200078ec0ff */
[----:B------:R-:W-:Y:S01]  /*1f80*/  IMAD.IADD R3, R167, 0x1, R2 ;  /* 0x00000001a7037824 */ /* 0x000fe200078e0202 */
[----:B------:R1:W-:Y:S01]  /*1f90*/  STL [R1+0x18], R6 ;  /* 0x0000180601007387 */ /* 0x0003e20000100800 */
[----:B------:R-:W-:Y:S01]  /*1fa0*/  IMAD.HI R2, R4, 0x2aaaaaab, RZ ;  /* 0x2aaaaaab04027827 */ /* 0x000fe200078e02ff */
[----:B------:R-:W-:-:S04]  /*1fb0*/  SHF.R.U32.HI R8, RZ, 0x8, R5 ;  /* 0x00000008ff087819 */ /* 0x000fc80000011605 */
[----:B------:R-:W-:-:S04]  /*1fc0*/  SHF.R.U32.HI R4, RZ, 0x1f, R2 ;  /* 0x0000001fff047819 */ /* 0x000fc80000011602 */
[----:B------:R-:W-:Y:S01]  /*1fd0*/  LEA.HI.SX32 R166, R2, R4, 0x1d ;  /* 0x0000000402a67211 */ /* 0x000fe200078feaff */
[----:B-1----:R-:W-:Y:S01]  /*1fe0*/  IMAD.HI R6, R3, 0x2aaaaaab, RZ ;  /* 0x2aaaaaab03067827 */ /* 0x002fe200078e02ff */
[----:B------:R-:W-:-:S04]  /*1ff0*/  LOP3.LUT R3, R9, 0xff0000, RZ, 0xc0, !PT ;  /* 0x00ff000009037812 */ /* 0x000fc800078ec0ff */
[----:B------:R-:W-:Y:S02]  /*2000*/  LEA.HI R3, R3, R8, RZ, 0x10 ;  /* 0x0000000803037211 */ /* 0x000fe400078f80ff */
[----:B------:R-:W-:Y:S02]  /*2010*/  SHF.R.U32.HI R5, RZ, 0x1f, R6 ;  /* 0x0000001fff057819 */ /* 0x000fe40000011606 */
[----:B------:R-:W-:Y:S02]  /*2020*/  SHF.R.U32.HI R9, RZ, 0x10, R3 ;  /* 0x00000010ff097819 */ /* 0x000fe40000011603 */
[----:B------:R-:W-:Y:S02]  /*2030*/  LOP3.LUT R17, R3, 0xff, RZ, 0xc0, !PT ;  /* 0x000000ff03117812 */ /* 0x000fe400078ec0ff */
[----:B------:R-:W-:Y:S01]  /*2040*/  LEA.HI.SX32 R2, R6, R5, 0x1d ;  /* 0x0000000506027211 */ /* 0x000fe200078feaff */
[----:B------:R1:W-:Y:S03]  /*2050*/  STL [R1+0x4c], R9 ;  /* 0x00004c0901007387 */ /* 0x0003e60000100800 */
[----:B------:R-:W-:Y:S01]  /*2060*/  IMNMX R5, R166, R2, PT ;  /* 0x00000002a6057217 */ /* 0x000fe20003800200 */
[----:B------:R1:W-:Y:S03]  /*2070*/  STL [R1+0x50], R17 ;  /* 0x0000501101007387 */ /* 0x0003e60000100800 */
[----:B------:R-:W-:-:S02]  /*2080*/  ISETP.GE.AND P0, PT, R5, 0x1, PT ;  /* 0x000000010500780c */ /* 0x000fc40003f06270 */
[----:B------:R-:W-:Y:S01]  /*2090*/  ISETP.NE.AND P1, PT, R9, RZ, PT ;  /* 0x000000ff0900720c */ /* 0x000fe20003f25270 */
[----:B------:R-:W-:-:S03]  /*20a0*/  IMAD.MOV.U32 R2, RZ, RZ, RZ ;  /* 0x000000ffff027224 */ /* 0x000fc600078e00ff */
[----:B------:R-:W-:-:S07]  /*20b0*/  SEL R150, R9, c[0x0][0x338], P1 ;  /* 0x0000ce0009967a07 */ /* 0x000fce0000800000 */
[----:B------:R-:W-:Y:S05]  /*20c0*/  @!P0 BRA `(.L_x_2351) ;  /* 0x000001d000008947 */ /* 0x000fea0003800000 */
[----:B------:R-:W-:Y:S02]  /*20d0*/  IABS R2, R150 ;  /* 0x0000009600027213 */ /* 0x000fe40000000000 */
[----:B------:R-:W-:-:S03]  /*20e0*/  IADD3 R6, R150, -0x1, R5 ;  /* 0xffffffff96067810 */ /* 0x000fc60007ffe005 */
[----:B------:R-:W-:Y:S01]  /*20f0*/  IMAD.MOV.U32 R4, RZ, RZ, R2 ;  /* 0x000000ffff047224 */ /* 0x000fe200078e0002 */
[----:B------:R-:W-:-:S03]  /*2100*/  IABS R10, R6 ;  /* 0x00000006000a7213 */ /* 0x000fc60000000000 */
[----:B------:R-:W2:Y:S08]  /*2110*/  I2F.RP R2, R4 ;  /* 0x0000000400027306 */ /* 0x000eb00000209400 */
[----:B--2---:R-:W2:Y:S02]  /*2120*/  MUFU.RCP R2, R2 ;  /* 0x0000000200027308 */ /* 0x004ea40000001000 */
[----:B--2---:R-:W-:-:S06]  /*2130*/  IADD3 R2, R2, 0xffffffe, RZ ;  /* 0x0ffffffe02027810 */ /* 0x004fcc0007ffe0ff */
[----:B------:R-:W2:Y:S02]  /*2140*/  F2I.FTZ.U32.TRUNC.NTZ R3, R2 ;  /* 0x0000000200037305 */ /* 0x000ea4000021f000 */
[----:B--2---:R-:W-:-:S04]  /*2150*/  IMAD.MOV R2, RZ, RZ, -R3 ;  /* 0x000000ffff027224 */ /* 0x004fc800078e0a03 */
[----:B------:R-:W-:Y:S01]  /*2160*/  IMAD.MOV.U32 R8, RZ, RZ, R2 ;  /* 0x000000ffff087224 */ /* 0x000fe200078e0002 */
[----:B------:R-:W-:-:S03]  /*2170*/  IABS R2, R150 ;  /* 0x0000009600027213 */ /* 0x000fc60000000000 */
[----:B------:R-:W-:Y:S02]  /*2180*/  IMAD R8, R8, R4, RZ ;  /* 0x0000000408087224 */ /* 0x000fe400078e02ff */
[----:B-1----:R-:W-:Y:S02]  /*2190*/  IMAD.MOV R9, RZ, RZ, -R2 ;  /* 0x000000ffff097224 */ /* 0x002fe400078e0a02 */
        /* <DEDUP_REMOVED lines=16> */
.L_x_2351:
[----:B------:R-:W-:Y:S05]  /*22a0*/  BSYNC B0 ;  /* 0x0000000000007941 */ /* 0x000fea0003800000 */
.L_x_2350:
[----:B------:R-:W-:Y:S01]  /*22b0*/  IMAD R3, R17, R2, RZ ;  /* 0x0000000211037224 */ /* 0x000fe200078e02ff */
[----:B------:R-:W2:Y:S01]  /*22c0*/  S2R R6, SR_TID.X ;  /* 0x0000000000067919 */ /* 0x000ea20000002100 */
[----:B------:R-:W-:Y:S02]  /*22d0*/  IADD3 R24, R225, 0x20, RZ ;  /* 0x00000020e1187810 */ /* 0x000fe40007ffe0ff */
[C---:B------:R-:W-:Y:S01]  /*22e0*/  IMAD.IADD R2, R3.reuse, 0x1, R2 ;  /* 0x0000000103027824 */ /* 0x040fe200078e0202 */
[----:B------:R-:W-:Y:S01]  /*22f0*/  SHF.R.S32.HI R135, RZ, 0x1f, R134 ;  /* 0x0000001fff877819 */ /* 0x000fe20000011486 */
        /* <DEDUP_REMOVED lines=9> */
[----:B--2---:R-:W-:Y:S02]  /*2390*/  SHF.R.S32.HI R186, RZ, 0x1f, R6 ;  /* 0x0000001fffba7819 */ /* 0x004fe40000011406 */
        /* <DEDUP_REMOVED lines=30> */
[----:B------:R-:W-:Y:S01]  /*2580*/  IMAD R4, R21, c[0x0][0x248], RZ ;  /* 0x0000920015047a24 */ /* 0x000fe200078e02ff */
[----:B------:R-:W-:Y:S01]  /*2590*/  MOV R175, c[0x0][0x238] ;  /* 0x00008e0000af7a02 */ /* 0x000fe20000000f00 */
[----:B------:R-:W-:Y:S01]  /*25a0*/  IMAD R3, R130, c[0x0][0x23c], R3 ;  /* 0x00008f0082037a24 */ /* 0x000fe200078e0203 */
[----:B------:R-:W-:Y:S01]  /*25b0*/  ISETP.GE.AND P4, PT, R134, c[0x0][0x1d4], PT ;  /* 0x0000750086007a0c */ /* 0x000fe20003f86270 */
[----:B------:R-:W-:Y:S01]  /*25c0*/  IMAD.WIDE.U32 R152, R154, c[0x0][0x238], RZ ;  /* 0x00008e009a987a25 */ /* 0x000fe200078e00ff */
[----:B------:R-:W-:Y:S02]  /*25d0*/  ISETP.GE.AND P6, PT, R133, c[0x0][0x1d4], PT ;  /* 0x0000750085007a0c */ /* 0x000fe40003fc6270 */
[----:B------:R-:W-:Y:S01]  /*25e0*/  IADD3 R3, R5, R3, RZ ;  /* 0x0000000305037210 */ /* 0x000fe20007ffe0ff */
[----:B------:R-:W-:Y:S01]  /*25f0*/  IMAD R5, R34, -0x30, R0 ;  /* 0xffffffd022057824 */ /* 0x000fe200078e0200 */
[----:B------:R-:W-:Y:S01]  /*2600*/  P2R R119, PR, RZ, 0x10 ;  /* 0x00000010ff777803 */ /* 0x000fe20000000000 */
[----:B------:R-:W-:Y:S01]  /*2610*/  IMAD.IADD R171, R153, 0x1, R171 ;  /* 0x0000000199ab7824 */ /* 0x000fe200078e02ab */
[----:B------:R-:W-:Y:S01]  /*2620*/  ISETP.GE.AND P5, PT, R226, c[0x0][0x1d4], PT ;  /* 0x00007500e2007a0c */ /* 0x000fe20003fa6270 */
[----:B------:R-:W-:Y:S01]  /*2630*/  IMAD.WIDE.U32 R2, R25, c[0x0][0x240], R2 ;  /* 0x0000900019027a25 */ /* 0x000fe200078e0002 */
[----:B------:R-:W-:-:S02]  /*2640*/  IMNMX R6, R5, 0x30, PT ;  /* 0x0000003005067817 */ /* 0x000fc40003800200 */
[----:B------:R-:W-:Y:S01]  /*2650*/  ISETP.GE.AND P4, PT, R227, c[0x0][0x1d4], PT ;  /* 0x00007500e3007a0c */ /* 0x000fe20003f86270 */
[----:B------:R-:W-:Y:S02]  /*2660*/  IMAD R3, R25, c[0x0][0x244], R3 ;  /* 0x0000910019037a24 */ /* 0x000fe400078e0203 */
[C---:B------:R-:W-:Y:S01]  /*2670*/  IMAD R5, R20.reuse, c[0x0][0x24c], R4 ;  /* 0x0000930014057a24 */ /* 0x040fe200078e0204 */
[----:B------:R-:W-:Y:S01]  /*2680*/  IADD3 R4, -R225, R6, RZ ;  /* 0x00000006e1047210 */ /* 0x000fe20007ffe1ff */
[----:B------:R-:W-:Y:S01]  /*2690*/  IMAD.WIDE.U32 R124, R20, c[0x0][0x248], R2 ;  /* 0x00009200147c7a25 */ /* 0x000fe200078e0002 */
[----:B------:R-:W-:Y:S02]  /*26a0*/  SHF.R.S32.HI R3, RZ, 0x1f, R34 ;  /* 0x0000001fff037819 */ /* 0x000fe40000011422 */
[C---:B------:R-:W-:Y:S01]  /*26b0*/  ISETP.GT.AND P0, PT, R4.reuse, 0x20, PT ;  /* 0x000000200400780c */ /* 0x040fe20003f04270 */
[----:B------:R-:W-:Y:S01]  /*26c0*/  IMAD R2, R171, R34, RZ ;  /* 0x00000022ab027224 */ /* 0x000fe200078e02ff */
[----:B------:R-:W-:Y:S01]  /*26d0*/  MOV R122, R124 ;  /* 0x0000007c007a7202 */ /* 0x000fe20000000f00 */
[----:B------:R-:W-:Y:S01]  /*26e0*/  IMAD.IADD R123, R125, 0x1, R5 ;  /* 0x000000017d7b7824 */ /* 0x000fe200078e0205 */
[----:B------:R-:W-:Y:S01]  /*26f0*/  ISETP.GE.AND P1, PT, R4, 0x1, PT ;  /* 0x000000010400780c */ /* 0x000fe20003f26270 */
[----:B------:R-:W-:-:S02]  /*2700*/  IMAD R3, R3, R152, R2 ;  /* 0x0000009803037224 */ /* 0x000fc400078e0202 */
[----:B------:R-:W-:-:S04]  /*2710*/  IMAD.WIDE.U32 R6, R34, R152, R122 ;  /* 0x0000009822067225 */ /* 0x000fc800078e007a */
[----:B------:R-:W-:Y:S01]  /*2720*/  IMAD.SHL.U32 R184, R175, 0x20, RZ ;  /* 0x00000020afb87824 */ /* 0x000fe200078e00ff */
[----:B------:R-:W-:Y:S02]  /*2730*/  IADD3 R3, R7, R3, RZ ;  /* 0x0000000307037210 */ /* 0x000fe40007ffe0ff */
[----:B------:R-:W-:Y:S02]  /*2740*/  SHF.L.U64.HI R175, R175, R165, c[0x0][0x23c] ;  /* 0x00008f00afaf7619 */ /* 0x000fe400000102a5 */
[----:B------:R-:W-:Y:S02]  /*2750*/  @P0 IADD3 R7, P2, R184, R6, RZ ;  /* 0x00000006b8070210 */ /* 0x000fe40007f5e0ff */
[----:B------:R-:W-:-:S03]  /*2760*/  @P1 LEA R4, P3, R6, c[0x0][0x220], 0x1 ;  /* 0x0000880006041a11 */ /* 0x000fc600078608ff */
[----:B------:R-:W-:Y:S01]  /*2770*/  @P0 IMAD.X R8, R3, 0x1, R175, P2 ;  /* 0x0000000103080824 */ /* 0x000fe200010e06af */
[C---:B------:R-:W-:Y:S02]  /*2780*/  @P0 LEA R2, P2, R7.reuse, c[0x0][0x220], 0x1 ;  /* 0x0000880007020a11 */ /* 0x040fe400078408ff */
[----:B------:R-:W-:Y:S02]  /*2790*/  @P1 LEA.HI.X R5, R6, c[0x0][0x224], R3, 0x1, P3 ;  /* 0x0000890006051a11 */ /* 0x000fe400018f0c03 */
[----:B------:R-:W-:Y:S02]  /*27a0*/  @P0 LEA.HI.X R3, R7, c[0x0][0x224], R8, 0x1, P2 ;  /* 0x0000890007030a11 */ /* 0x000fe400010f0c08 */
[----:B------:R-:W-:Y:S02]  /*27b0*/  ISETP.NE.AND P2, PT, R119, RZ, PT ;  /* 0x000000ff7700720c */ /* 0x000fe40003f45270 */
[----:B------:R-:W-:-:S11]  /*27c0*/  ISETP.NE.AND P3, PT, R13, RZ, PT ;  /* 0x000000ff0d00720c */ /* 0x000fd60003f65270 */
        /* <DEDUP_REMOVED lines=11> */
[----:B------:R-:W-:-:S02]  /*2880*/  ISETP.NE.U32.AND P0, PT, RZ, c[0x0][0x340], PT ;  /* 0x0000d000ff007a0c */ /* 0x000fc40003f05070 */
[----:B------:R-:W-:Y:S02]  /*2890*/  IADD3 R13, R11, R163, RZ ;  /* 0x000000a30b0d7210 */ /* 0x000fe40007ffe0ff */
[----:B------:R-:W-:Y:S01]  /*28a0*/  SHF.R.S32.HI R141, RZ, 0x1f, R140 ;  /* 0x0000001fff8d7819 */ /* 0x000fe2000001148c */
[C---:B------:R-:W-:Y:S01]  /*28b0*/  IMAD R12, R22.reuse, c[0x0][0x290], RZ ;  /* 0x0000a400160c7a24 */ /* 0x040fe200078e02ff */
[----:B------:R-:W-:Y:S01]  /*28c0*/  ISETP.NE.AND.EX P0, PT, RZ, c[0x0][0x344], PT, P0 ;  /* 0x0000d100ff007a0c */ /* 0x000fe20003f05300 */
[----:B-1----:R-:W-:Y:S02]  /*28d0*/  IMAD R17, R22, c[0x0][0x1e0], RZ ;  /* 0x0000780016117a24 */ /* 0x002fe400078e02ff */
[----:B------:R-:W-:Y:S01]  /*28e0*/  IMAD.WIDE.U32 R180, R225, c[0x0][0x1e0], RZ ;  /* 0x00007800e1b47a25 */ /* 0x000fe200078e00ff */
[----:B------:R-:W-:Y:S01]  /*28f0*/  MOV R177, c[0x0][0x280] ;  /* 0x0000a00000b17a02 */ /* 0x000fe20000000f00 */
[----:B------:R-:W0:Y:S08]  /*2900*/  LDGDEPBAR ;  /* 0x00000000000079af */ /* 0x000e300000000000 */
[----:B---3--:R-:W-:-:S05]  /*2910*/  @P0 IMAD.WIDE R2, R16, R14, c[0x0][0x340] ;  /* 0x0000d00010020625 */ /* 0x008fca00078e020e */
[----:B------:R1:W3:Y:S01]  /*2920*/  @P0 LDG.E R6, [R2.64] ;  /* 0x0000000602060981 */ /* 0x0002e2000c1e1900 */
[----:B------:R-:W-:Y:S01]  /*2930*/  SHF.R.S32.HI R19, RZ, 0x1f, R13 ;  /* 0x0000001fff137819 */ /* 0x000fe2000001140d */
[----:B--2---:R-:W-:Y:S01]  /*2940*/  IMAD R5, R22, c[0x0][0x280], RZ ;  /* 0x0000a00016057a24 */ /* 0x004fe200078e02ff */
[----:B------:R-:W-:Y:S01]  /*2950*/  MOV R176, c[0x0][0x290] ;  /* 0x0000a40000b07a02 */ /* 0x000fe20000000f00 */
[----:B------:R-:W-:Y:S01]  /*2960*/  IMAD.WIDE.U32 R10, R225, c[0x0][0x290], R134 ;  /* 0x0000a400e10a7a25 */ /* 0x000fe200078e0086 */
[----:B------:R-:W-:Y:S01]  /*2970*/  WARPSYNC 0xffffffff ;  /* 0xffffffff00007948 */ /* 0x000fe20003800000 */
[-C--:B------:R-:W-:Y:S02]  /*2980*/  SHF.L.U64.HI R162, R177, R165.reuse, c[0x0][0x284] ;  /* 0x0000a100b1a27619 */ /* 0x080fe400000102a5 */
[----:B------:R-:W-:Y:S01]  /*2990*/  IMAD R4, R19, c[0x0][0x1e0], RZ ;  /* 0x0000780013047a24 */ /* 0x000fe200078e02ff */
[C---:B------:R-:W-:Y:S01]  /*29a0*/  SHF.L.U64.HI R151, R176.reuse, R165, c[0x0][0x294] ;  /* 0x0000a500b0977619 */ /* 0x040fe200000102a5 */
[----:B------:R-:W-:Y:S01]  /*29b0*/  IMAD R14, R225, c[0x0][0x284], R5 ;  /* 0x0000a100e10e7a24 */ /* 0x000fe200078e0205 */
[----:B------:R-:W-:Y:S01]  /*29c0*/  SHF.R.U32.HI R23, RZ, 0x3, R159 ;  /* 0x00000003ff177819 */ /* 0x000fe2000001169f */
[----:B------:R-:W-:Y:S01]  /*29d0*/  IMAD R4, R13, c[0x0][0x1e4], R4 ;  /* 0x000079000d047a24 */ /* 0x000fe200078e0204 */
[----:B------:R-:W-:Y:S01]  /*29e0*/  SHF.L.U32 R177, R177, 0x5, RZ ;  /* 0x00000005b1b17819 */ /* 0x000fe200000006ff */
[C---:B------:R-:W-:Y:S01]  /*29f0*/  IMAD R12, R225.reuse, c[0x0][0x294], R12 ;  /* 0x0000a500e10c7a24 */ /* 0x040fe200078e020c */
[----:B------:R-:W-:Y:S01]  /*2a00*/  SHF.L.U32 R176, R176, 0x5, RZ ;  /* 0x00000005b0b07819 */ /* 0x000fe200000006ff */
[----:B------:R-:W-:-:S02]  /*2a10*/  IMAD R17, R225, c[0x0][0x1e4], R17 ;  /* 0x00007900e1117a24 */ /* 0x000fc400078e0211 */
[C---:B------:R-:W-:Y:S02]  /*2a20*/  IMAD R168, R154.reuse, c[0x0][0x1e4], RZ ;  /* 0x000079009aa87a24 */ /* 0x040fe400078e02ff */
[C---:B------:R-:W-:Y:S01]  /*2a30*/  IMAD R169, R154.reuse, c[0x0][0x284], RZ ;  /* 0x0000a1009aa97a24 */ /* 0x040fe200078e02ff */
[----:B------:R-:W-:Y:S01]  /*2a40*/  IADD3 R146, R181, R17, RZ ;  /* 0x00000011b5927210 */ /* 0x000fe20007ffe0ff */
[C---:B------:R-:W-:Y:S02]  /*2a50*/  IMAD R170, R154.reuse, c[0x0][0x294], RZ ;  /* 0x0000a5009aaa7a24 */ /* 0x040fe400078e02ff */
[----:B------:R-:W-:-:S04]  /*2a60*/  IMAD.WIDE.U32 R160, R154, c[0x0][0x1e0], RZ ;  /* 0x000078009aa07a25 */ /* 0x000fc800078e00ff */
[----:B-1----:R-:W-:Y:S01]  /*2a70*/  IMAD.WIDE.U32 R2, R13, c[0x0][0x1e0], RZ ;  /* 0x000078000d027a25 */ /* 0x002fe200078e00ff */
[----:B------:R-:W-:-:S03]  /*2a80*/  IADD3 R168, R161, R168, RZ ;  /* 0x000000a8a1a87210 */ /* 0x000fc60007ffe0ff */
[----:B------:R-:W-:Y:S02]  /*2a90*/  IMAD.IADD R3, R3, 0x1, R4 ;  /* 0x0000000103037824 */ /* 0x000fe400078e0204 */
[----:B------:R-:W-:-:S04]  /*2aa0*/  IMAD.WIDE.U32 R4, R225, c[0x0][0x280], R140 ;  /* 0x0000a000e1047a25 */ /* 0x000fc800078e008c */
[----:B------:R-:W-:Y:S01]  /*2ab0*/  IMAD.WIDE.U32 R2, R25, c[0x0][0x1e8], R2 ;  /* 0x00007a0019027a25 */ /* 0x000fe200078e0002 */
[----:B------:R-:W-:-:S03]  /*2ac0*/  IADD3 R9, R5, R14, RZ ;  /* 0x0000000e05097210 */ /* 0x000fc60007ffe0ff */
[----:B------:R-:W-:Y:S02]  /*2ad0*/  IMAD R3, R25, c[0x0][0x1ec], R3 ;  /* 0x00007b0019037a24 */ /* 0x000fe400078e0203 */
[----:B------:R-:W-:Y:S02]  /*2ae0*/  IMAD.MOV.U32 R8, RZ, RZ, R4 ;  /* 0x000000ffff087224 */ /* 0x000fe400078e0004 */
[----:B------:R-:W-:-:S04]  /*2af0*/  IMAD.WIDE.U32 R156, R154, c[0x0][0x280], RZ ;  /* 0x0000a0009a9c7a25 */ /* 0x000fc800078e00ff */
[----:B------:R-:W-:-:S04]  /*2b00*/  IMAD.WIDE.U32 R154, R154, c[0x0][0x290], RZ ;  /* 0x0000a4009a9a7a25 */ /* 0x000fc800078e00ff */
[----:B-----5:R-:W-:Y:S01]  /*2b10*/  IMAD.WIDE.U32 R106, R158, c[0x0][0x280], R8 ;  /* 0x0000a0009e6a7a25 */ /* 0x020fe200078e0008 */
[----:B------:R-:W-:-:S03]  /*2b20*/  IADD3 R170, R155, R170, RZ ;  /* 0x000000aa9baa7210 */ /* 0x000fc60007ffe0ff */
[----:B------:R-:W-:Y:S02]  /*2b30*/  IMAD.MOV.U32 R185, RZ, RZ, c[0x0][0x27c] ;  /* 0x00009f00ffb97624 */ /* 0x000fe400078e00ff */
[----:B------:R-:W-:Y:S01]  /*2b40*/  IMAD.IADD R169, R157, 0x1, R169 ;  /* 0x000000019da97824 */ /* 0x000fe200078e02a9 */
[----:B---3--:R-:W-:Y:S01]  /*2b50*/  @P0 SHF.R.S32.HI R5, RZ, 0x1f, R6 ;  /* 0x0000001fff050819 */ /* 0x008fe20000011406 */
[----:B------:R-:W-:Y:S01]  /*2b60*/  @!P0 IMAD.MOV.U32 R5, RZ, RZ, R15 ;  /* 0x000000ffff058224 */ /* 0x000fe200078e000f */
[----:B------:R-:W-:-:S04]  /*2b70*/  @!P0 MOV R6, R16 ;  /* 0x0000001000068202 */ /* 0x000fc80000000f00 */
[----:B------:R-:W-:Y:S01]  /*2b80*/  SEL R15, R6, RZ, !P3 ;  /* 0x000000ff060f7207 */ /* 0x000fe20005800000 */
[----:B------:R-:W-:Y:S01]  /*2b90*/  IMAD.WIDE.U32 R6, R225, c[0x0][0x290], R140 ;  /* 0x0000a400e1067a25 */ /* 0x000fe200078e008c */
[----:B------:R-:W-:-:S03]  /*2ba0*/  SEL R18, R5, RZ, !P3 ;  /* 0x000000ff05127207 */ /* 0x000fc60005800000 */
[----:B------:R-:W-:Y:S01]  /*2bb0*/  IMAD.WIDE.U32 R90, R15, c[0x0][0x1f0], R2 ;  /* 0x00007c000f5a7a25 */ /* 0x000fe200078e0002 */
[----:B------:R-:W-:-:S03]  /*2bc0*/  IADD3 R7, R7, R12, RZ ;  /* 0x0000000c07077210 */ /* 0x000fc60007ffe0ff */
[----:B------:R-:W-:Y:S01]  /*2bd0*/  IMAD.WIDE.U32 R4, R225, c[0x0][0x280], R134 ;  /* 0x0000a000e1047a25 */ /* 0x000fe200078e0086 */
[----:B------:R-:W-:-:S03]  /*2be0*/  IADD3 R121, P1, P0, R90, R180, R134 ;  /* 0x000000b45a797210 */ /* 0x000fc6000783e086 */
[----:B------:R-:W-:Y:S01]  /*2bf0*/  IMAD.MOV.U32 R2, RZ, RZ, R10 ;  /* 0x000000ffff027224 */ /* 0x000fe200078e000a */
[----:B------:R-:W-:Y:S01]  /*2c00*/  SHF.R.S32.HI R10, RZ, 0x1f, R158 ;  /* 0x0000001fff0a7819 */ /* 0x000fe2000001149e */
[----:B------:R-:W-:Y:S01]  /*2c10*/  IMAD.IADD R3, R12, 0x1, R11 ;  /* 0x000000010c037824 */ /* 0x000fe200078e020b */
[----:B------:R-:W-:Y:S01]  /*2c20*/  SHF.R.S32.HI R11, RZ, 0x1f, R24 ;  /* 0x0000001fff0b7819 */ /* 0x000fe20000011418 */
[----:B------:R-:W-:Y:S01]  /*2c30*/  IMAD R16, R18, c[0x0][0x1f0], RZ ;  /* 0x00007c0012107a24 */ /* 0x000fe200078e02ff */
[----:B------:R-:W-:Y:S01]  /*2c40*/  IADD3 R5, R14, R5, RZ ;  /* 0x000000050e057210 */ /* 0x000fe20007ffe0ff */
[C---:B------:R-:W-:Y:S01]  /*2c50*/  IMAD R14, R10.reuse, c[0x0][0x280], RZ ;  /* 0x0000a0000a0e7a24 */ /* 0x040fe200078e02ff */
[----:B------:R-:W-:Y:S01]  /*2c60*/  LEA.HI R11, R11, R24, RZ, 0x3 ;  /* 0x000000180b0b7211 */ /* 0x000fe200078f18ff */
[----:B------:R-:W-:Y:S02]  /*2c70*/  IMAD R16, R15, c[0x0][0x1f4], R16 ;  /* 0x00007d000f107a24 */ /* 0x000fe400078e0210 */
[----:B------:R-:W-:Y:S01]  /*2c80*/  IMAD R10, R10, c[0x0][0x290], RZ ;  /* 0x0000a4000a0a7a24 */ /* 0x000fe200078e02ff */
[----:B------:R-:W-:Y:S01]  /*2c90*/  SHF.L.U32 R12, R11, 0x6, RZ ;  /* 0x000000060b0c7819 */ /* 0x000fe200000006ff */
[C---:B------:R-:W-:Y:S01]  /*2ca0*/  IMAD R11, R158.reuse, c[0x0][0x284], R14 ;  /* 0x0000a1009e0b7a24 */ /* 0x040fe200078e020e */
[----:B------:R-:W-:Y:S01]  /*2cb0*/  IADD3 R89, R91, R16, RZ ;  /* 0x000000105b597210 */ /* 0x000fe20007ffe0ff */
[----:B------:R-:W-:-:S02]  /*2cc0*/  IMAD R10, R158, c[0x0][0x294], R10 ;  /* 0x0000a5009e0a7a24 */ /* 0x000fc400078e020a */
[----:B------:R-:W-:Y:S01]  /*2cd0*/  IMAD.WIDE.U32 R102, R158, c[0x0][0x290], R6 ;  /* 0x0000a4009e667a25 */ /* 0x000fe200078e0006 */
[----:B------:R-:W-:Y:S02]  /*2ce0*/  IADD3.X R120, R89, R146, R135, P1, P0 ;  /* 0x0000009259787210 */ /* 0x000fe40000fe0487 */
[----:B------:R-:W-:Y:S01]  /*2cf0*/  ISETP.GE.AND P1, PT, R134, c[0x0][0x27c], PT ;  /* 0x00009f0086007a0c */ /* 0x000fe20003f26270 */
[----:B------:R-:W-:Y:S01]  /*2d00*/  IMAD.WIDE.U32 R100, R158, c[0x0][0x290], R2 ;  /* 0x0000a4009e647a25 */ /* 0x000fe200078e0002 */
[----:B------:R-:W-:Y:S02]  /*2d10*/  LOP3.LUT R2, R12, 0xfffffe00, RZ, 0xc0, !PT ;  /* 0xfffffe000c027812 */ /* 0x000fe400078ec0ff */
[----:B------:R-:W-:Y:S01]  /*2d20*/  IADD3 R118, R107, R11, RZ ;  /* 0x0000000b6b767210 */ /* 0x000fe20007ffe0ff */
[----:B------:R-:W-:Y:S01]  /*2d30*/  IMAD.WIDE.U32 R104, R158, c[0x0][0x280], R4 ;  /* 0x0000a0009e687a25 */ /* 0x000fe200078e0004 */
[----:B------:R-:W-:Y:S02]  /*2d40*/  IADD3 R117, R103, R10, RZ ;  /* 0x0000000a67757210 */ /* 0x000fe40007ffe0ff */
[----:B------:R-:W-:Y:S01]  /*2d50*/  IADD3 R115, R10, R101, RZ ;  /* 0x000000650a737210 */ /* 0x000fe20007ffe0ff */
[----:B------:R-:W-:-:S02]  /*2d60*/  IMAD.SHL.U32 R16, R185, 0x2, RZ ;  /* 0x00000002b9107824 */ /* 0x000fc400078e00ff */
[----:B------:R-:W-:Y:S02]  /*2d70*/  IMAD.IADD R116, R11, 0x1, R105 ;  /* 0x000000010b747824 */ /* 0x000fe400078e0269 */
[----:B------:R-:W-:Y:S01]  /*2d80*/  SEL R3, RZ, c[0x0][0x27c], !P1 ;  /* 0x00009f00ff037a07 */ /* 0x000fe20004800000 */
[----:B------:R-:W-:Y:S01]  /*2d90*/  IMAD.WIDE.U32 R4, R25, c[0x0][0x260], R134 ;  /* 0x0000980019047a25 */ /* 0x000fe200078e0086 */
[----:B------:R-:W-:Y:S01]  /*2da0*/  IADD3 R149, P0, R225, R13, RZ ;  /* 0x0000000de1957210 */ /* 0x000fe20007f1e0ff */
[----:B------:R-:W-:Y:S01]  /*2db0*/  BAR.SYNC.DEFER_BLOCKING 0x0 ;  /* 0x0000000000007b1d */ /* 0x000fe20000010000 */
[----:B------:R-:W-:Y:S01]  /*2dc0*/  IADD3 R10, -R16, c[0x0][0x1d4], RZ ;  /* 0x00007500100a7a10 */ /* 0x000fe20007ffe1ff */
[----:B------:R-:W-:Y:S02]  /*2dd0*/  IMAD.IADD R3, R134, 0x1, R3 ;  /* 0x0000000186037824 */ /* 0x000fe400078e0203 */
[----:B------:R-:W-:Y:S01]  /*2de0*/  IMAD R9, R25, c[0x0][0x264], R5 ;  /* 0x0000990019097a24 */ /* 0x000fe200078e0205 */
[-C--:B------:R-:W-:Y:S01]  /*2df0*/  SEL R11, R16, R10.reuse, !P1 ;  /* 0x0000000a100b7207 */ /* 0x080fe20004800000 */
[----:B------:R-:W-:Y:S01]  /*2e00*/  IMAD.X R148, R22, 0x1, R19, P0 ;  /* 0x0000000116947824 */ /* 0x000fe200000e0613 */
[----:B------:R-:W-:Y:S01]  /*2e10*/  SHF.R.S32.HI R5, RZ, 0x1f, R3 ;  /* 0x0000001fff057819 */ /* 0x000fe20000011403 */
[----:B------:R-:W-:Y:S01]  /*2e20*/  IMAD.MOV.U32 R8, RZ, RZ, R4 ;  /* 0x000000ffff087224 */ /* 0x000fe200078e0004 */
[----:B------:R-:W-:Y:S01]  /*2e30*/  ISETP.GE.AND P0, PT, R133, c[0x0][0x27c], PT ;  /* 0x00009f0085007a0c */ /* 0x000fe20003f06270 */
[----:B------:R-:W-:Y:S01]  /*2e40*/  IMAD.WIDE.U32 R6, R25, c[0x0][0x210], R134 ;  /* 0x0000840019067a25 */ /* 0x000fe200078e0086 */
[CC--:B------:R-:W-:Y:S01]  /*2e50*/  LEA.HI R4, R5.reuse, R3.reuse, RZ, 0x3 ;  /* 0x0000000305047211 */ /* 0x0c0fe200078f18ff */
[----:B------:R-:W-:Y:S01]  /*2e60*/  ULDC.U8 UR4, c[0x0][0x298] ;  /* 0x0000a60000047ab9 */ /* 0x000fe20000000000 */
[----:B------:R-:W-:Y:S01]  /*2e70*/  LEA.HI R14, R5, R3, RZ, 0x6 ;  /* 0x00000003050e7211 */ /* 0x000fe200078f30ff */
[----:B------:R-:W-:Y:S01]  /*2e80*/  IMAD R7, R25, c[0x0][0x214], R7 ;  /* 0x0000850019077a24 */ /* 0x000fe200078e0207 */
[----:B------:R-:W-:Y:S01]  /*2e90*/  SEL R3, RZ, c[0x0][0x27c], !P0 ;  /* 0x00009f00ff037a07 */ /* 0x000fe20004000000 */
[----:B------:R-:W-:Y:S01]  /*2ea0*/  IMAD R5, R18, c[0x0][0x218], RZ ;  /* 0x0000860012057a24 */ /* 0x000fe200078e02ff */
[----:B------:R-:W-:Y:S01]  /*2eb0*/  SEL R10, R16, R10, !P0 ;  /* 0x0000000a100a7207 */ /* 0x000fe20004000000 */
[----:B------:R-:W-:Y:S01]  /*2ec0*/  IMAD.WIDE.U32 R98, R20, c[0x0][0x268], R8 ;  /* 0x00009a0014627a25 */ /* 0x000fe200078e0008 */
[----:B------:R-:W-:-:S02]  /*2ed0*/  SHF.R.S32.HI R8, RZ, 0x6, R14 ;  /* 0x00000006ff087819 */ /* 0x000fc4000001140e */
[----:B------:R-:W-:Y:S01]  /*2ee0*/  SHF.R.S32.HI R13, RZ, 0x1f, R10 ;  /* 0x0000001fff0d7819 */ /* 0x000fe2000001140a */
[----:B------:R-:W-:Y:S01]  /*2ef0*/  IMAD.IADD R3, R133, 0x1, R3 ;  /* 0x0000000185037824 */ /* 0x000fe200078e0203 */
[----:B------:R-:W-:Y:S01]  /*2f00*/  SHF.R.S32.HI R12, RZ, 0x1f, R11 ;  /* 0x0000001fff0c7819 */ /* 0x000fe2000001140b */
[----:B------:R-:W-:Y:S01]  /*2f10*/  IMAD.WIDE.U32 R96, R15, c[0x0][0x218], R6 ;  /* 0x000086000f607a25 */ /* 0x000fe200078e0006 */
[--C-:B------:R-:W-:Y:S02]  /*2f20*/  LOP3.LUT R7, R172, 0x38, R4.reuse, 0xf8, !PT ;  /* 0x00000038ac077812 */ /* 0x100fe400078ef804 */
[----:B------:R-:W-:Y:S01]  /*2f30*/  LOP3.LUT R6, R159, 0x38, R4, 0xf8, !PT ;  /* 0x000000389f067812 */ /* 0x000fe200078ef804 */
[----:B------:R-:W-:Y:S01]  /*2f40*/  IMAD R17, R15, c[0x0][0x21c], R5 ;  /* 0x000087000f117a24 */ /* 0x000fe200078e0205 */
[----:B------:R-:W-:Y:S01]  /*2f50*/  SHF.R.S32.HI R5, RZ, 0x1f, R3 ;  /* 0x0000001fff057819 */ /* 0x000fe20000011403 */
[C---:B------:R-:W-:Y:S01]  /*2f60*/  IMAD R9, R8.reuse, 0xc00, R2 ;  /* 0x00000c0008097824 */ /* 0x040fe200078e0202 */
[----:B------:R-:W-:Y:S01]  /*2f70*/  LEA.HI R13, R13, R10, RZ, 0x4 ;  /* 0x0000000a0d0d7211 */ /* 0x000fe200078f20ff */
[----:B------:R-:W-:Y:S01]  /*2f80*/  IMAD R10, R8, 0xc00, R173 ;  /* 0x00000c00080a7824 */ /* 0x000fe200078e02ad */
[----:B------:R-:W-:Y:S01]  /*2f90*/  LOP3.LUT R8, R7, R182, RZ, 0x3c, !PT ;  /* 0x000000b607087212 */ /* 0x000fe200078e3cff */
[----:B------:R-:W-:Y:S01]  /*2fa0*/  IMAD.MOV.U32 R183, RZ, RZ, c[0x0][0x1e0] ;  /* 0x00007800ffb77624 */ /* 0x000fe200078e00ff */
[----:B------:R-:W-:Y:S01]  /*2fb0*/  LOP3.LUT R6, R6, R23, RZ, 0x3c, !PT ;  /* 0x0000001706067212 */ /* 0x000fe200078e3cff */
[----:B------:R-:W-:Y:S01]  /*2fc0*/  IMAD.WIDE.U32 R178, R24, c[0x0][0x1e0], RZ ;  /* 0x0000780018b27a25 */ /* 0x000fe200078e00ff */
[----:B------:R-:W-:-:S02]  /*2fd0*/  LEA.HI R7, R5, R3, RZ, 0x6 ;  /* 0x0000000305077211 */ /* 0x000fc400078f30ff */
[----:B------:R-:W-:Y:S01]  /*2fe0*/  LEA.HI R3, R5, R3, RZ, 0x3 ;  /* 0x0000000305037211 */ /* 0x000fe200078f18ff */
[----:B------:R-:W-:Y:S01]  /*2ff0*/  IMAD.IADD R15, R9, 0x1, R6 ;  /* 0x00000001090f7824 */ /* 0x000fe200078e0206 */
[----:B------:R-:W-:Y:S01]  /*3000*/  LEA.HI R12, R12, R11, RZ, 0x4 ;  /* 0x0000000b0c0c7211 */ /* 0x000fe200078f20ff */
[----:B------:R-:W-:Y:S01]  /*3010*/  IMAD R11, R21, c[0x0][0x268], RZ ;  /* 0x00009a00150b7a24 */ /* 0x000fe200078e02ff */
[----:B------:R-:W-:Y:S01]  /*3020*/  SHF.R.S32.HI R5, RZ, 0x6, R7 ;  /* 0x00000006ff057819 */ /* 0x000fe20000011407 */
[----:B------:R-:W-:Y:S01]  /*3030*/  IMAD.IADD R16, R10, 0x1, R8 ;  /* 0x000000010a107824 */ /* 0x000fe200078e0208 */
[----:B------:R-:W-:Y:S01]  /*3040*/  LOP3.LUT R7, R172, 0x38, R3, 0xf8, !PT ;  /* 0x00000038ac077812 */ /* 0x000fe200078ef803 */
[----:B------:R-:W-:Y:S01]  /*3050*/  IMAD R18, R20, c[0x0][0x26c], R11 ;  /* 0x00009b0014127a24 */ /* 0x000fe200078e020b */
[----:B------:R-:W-:Y:S01]  /*3060*/  LOP3.LUT R6, R159, 0x38, R3, 0xf8, !PT ;  /* 0x000000389f067812 */ /* 0x000fe200078ef803 */
[----:B------:R-:W-:Y:S01]  /*3070*/  IMAD R11, R5, 0xc00, R2 ;  /* 0x00000c00050b7824 */ /* 0x000fe200078e0202 */
[----:B------:R-:W-:Y:S01]  /*3080*/  SHF.R.S32.HI R10, RZ, 0x4, R13 ;  /* 0x00000004ff0a7819 */ /* 0x000fe2000001140d */
[----:B------:R-:W-:Y:S01]  /*3090*/  IMAD.IADD R108, R99, 0x1, R18 ;  /* 0x00000001636c7824 */ /* 0x000fe200078e0212 */
[----:B------:R-:W-:Y:S01]  /*30a0*/  SHF.R.S32.HI R8, RZ, 0x4, R12 ;  /* 0x00000004ff087819 */ /* 0x000fe2000001140c */
[----:B------:R-:W-:Y:S01]  /*30b0*/  IMAD R12, R5, 0xc00, R173 ;  /* 0x00000c00050c7824 */ /* 0x000fe200078e02ad */
[----:B------:R-:W-:Y:S01]  /*30c0*/  LOP3.LUT R9, R7, R182, RZ, 0x3c, !PT ;  /* 0x000000b607097212 */ /* 0x000fe200078e3cff */
[----:B------:R-:W-:Y:S01]  /*30d0*/  IMAD.IADD R95, R97, 0x1, R17 ;  /* 0x00000001615f7824 */ /* 0x000fe200078e0211 */
[----:B------:R-:W-:Y:S01]  /*30e0*/  LOP3.LUT R7, R6, R23, RZ, 0x3c, !PT ;  /* 0x0000001706077212 */ /* 0x000fe200078e3cff */
[----:B------:R-:W-:Y:S01]  /*30f0*/  IMAD.SHL.U32 R137, R16, 0x2, RZ ;  /* 0x0000000210897824 */ /* 0x000fe200078e00ff */
        /* <DEDUP_REMOVED lines=15> */
[----:B------:R-:W-:Y:S02]  /*31f0*/  LOP3.LUT R7, R172, 0x38, R93, 0xf8, !PT ;  /* 0x00000038ac077812 */ /* 0x000fe400078ef85d */
[----:B------:R-:W-:Y:S02]  /*3200*/  SHF.R.S32.HI R6, RZ, 0x3, R6 ;  /* 0x00000003ff067819 */ /* 0x000fe40000011406 */
[----:B------:R-:W-:Y:S02]  /*3210*/  SHF.R.S32.HI R5, RZ, 0x3, R5 ;  /* 0x00000003ff057819 */ /* 0x000fe40000011405 */
[-C--:B------:R-:W-:Y:S01]  /*3220*/  LOP3.LUT R11, R9, R23.reuse, RZ, 0x3c, !PT ;  /* 0x00000017090b7212 */ /* 0x080fe200078e3cff */
[----:B------:R-:W-:Y:S01]  /*3230*/  IMAD R8, R6, 0xc00, R2 ;  /* 0x00000c0006087824 */ /* 0x000fe200078e0202 */
[----:B------:R-:W-:Y:S01]  /*3240*/  LOP3.LUT R9, R172, 0x38, R94, 0xf8, !PT ;  /* 0x00000038ac097812 */ /* 0x000fe200078ef85e */
[----:B------:R-:W-:Y:S01]  /*3250*/  IMAD R6, R6, 0xc00, R173 ;  /* 0x00000c0006067824 */ /* 0x000fe200078e02ad */
[----:B------:R-:W-:-:S02]  /*3260*/  LOP3.LUT R12, R10, R23, RZ, 0x3c, !PT ;  /* 0x000000170a0c7212 */ /* 0x000fc400078e3cff */
[-C--:B------:R-:W-:Y:S01]  /*3270*/  LOP3.LUT R10, R7, R182.reuse, RZ, 0x3c, !PT ;  /* 0x000000b6070a7212 */ /* 0x080fe200078e3cff */
[----:B------:R-:W-:Y:S01]  /*3280*/  IMAD R7, R5, 0xc00, R2 ;  /* 0x00000c0005077824 */ /* 0x000fe200078e0202 */
[----:B------:R-:W-:Y:S01]  /*3290*/  LOP3.LUT R2, R9, R182, RZ, 0x3c, !PT ;  /* 0x000000b609027212 */ /* 0x000fe200078e3cff */
[----:B------:R-:W-:Y:S01]  /*32a0*/  IMAD R5, R5, 0xc00, R173 ;  /* 0x00000c0005057824 */ /* 0x000fe200078e02ad */
[----:B------:R-:W-:Y:S01]  /*32b0*/  SHF.R.S32.HI R19, RZ, 0x1f, R24 ;  /* 0x0000001fff137819 */ /* 0x000fe20000011418 */
[----:B------:R-:W-:Y:S01]  /*32c0*/  IMAD.IADD R8, R8, 0x1, R12 ;  /* 0x0000000108087824 */ /* 0x000fe200078e020c */
[----:B------:R-:W-:Y:S01]  /*32d0*/  ISETP.NE.AND P0, PT, RZ, UR4, PT ;  /* 0x00000004ff007c0c */ /* 0x000fe2000bf05270 */
[----:B------:R-:W-:Y:S01]  /*32e0*/  IMAD.IADD R5, R5, 0x1, R2 ;  /* 0x0000000105057824 */ /* 0x000fe200078e0202 */
[----:B------:R-:W-:Y:S01]  /*32f0*/  LOP3.LUT R110, R4, 0xfffffff8, RZ, 0xc0, !PT ;  /* 0xfffffff8046e7812 */ /* 0x000fe200078ec0ff */
[----:B------:R-:W-:Y:S01]  /*3300*/  IMAD R2, R19, c[0x0][0x1e0], RZ ;  /* 0x0000780013027a24 */ /* 0x000fe200078e02ff */
[----:B------:R-:W-:Y:S01]  /*3310*/  LOP3.LUT R109, R3, 0xfffffff8, RZ, 0xc0, !PT ;  /* 0xfffffff8036d7812 */ /* 0x000fe200078ec0ff */
[----:B------:R-:W-:Y:S01]  /*3320*/  IMAD.IADD R7, R7, 0x1, R11 ;  /* 0x0000000107077824 */ /* 0x000fe200078e020b */
[C---:B------:R-:W-:Y:S01]  /*3330*/  SHF.L.U64.HI R165, R183.reuse, R165, c[0x0][0x1e4] ;  /* 0x00007900b7a57619 */ /* 0x040fe200000102a5 */
[----:B------:R-:W-:Y:S01]  /*3340*/  IMAD.IADD R6, R6, 0x1, R10 ;  /* 0x0000000106067824 */ /* 0x000fe200078e020a */
[----:B------:R-:W-:Y:S01]  /*3350*/  P2R R144, PR, RZ, 0x1 ;  /* 0x00000001ff907803 */ /* 0x000fe20000000000 */
[----:B------:R-:W-:Y:S01]  /*3360*/  IMAD R2, R24, c[0x0][0x1e4], R2 ;  /* 0x0000790018027a24 */ /* 0x000fe200078e0202 */
[----:B------:R-:W-:Y:S01]  /*3370*/  SHF.R.S32.HI R114, RZ, 0x1f, R110 ;  /* 0x0000001fff727819 */ /* 0x000fe2000001146e */
[----:B------:R-:W-:Y:S01]  /*3380*/  IMAD.SHL.U32 R183, R183, 0x20, RZ ;  /* 0x00000020b7b77824 */ /* 0x000fe200078e00ff */
[----:B------:R-:W-:Y:S01]  /*3390*/  SHF.R.S32.HI R113, RZ, 0x1f, R109 ;  /* 0x0000001fff717819 */ /* 0x000fe2000001146d */
[----:B------:R-:W-:Y:S01]  /*33a0*/  IMAD.IADD R138, R179, 0x1, R2 ;  /* 0x00000001b38a7824 */ /* 0x000fe200078e0202 */
[----:B------:R-:W-:Y:S01]  /*33b0*/  SHF.R.S32.HI R112, RZ, 0x1f, R93 ;  /* 0x0000001fff707819 */ /* 0x000fe2000001145d */
[----:B------:R-:W-:Y:S01]  /*33c0*/  IMAD.SHL.U32 R129, R8, 0x2, RZ ;  /* 0x0000000208817824 */ /* 0x000fe200078e00ff */
[----:B------:R-:W-:Y:S01]  /*33d0*/  SHF.R.S32.HI R111, RZ, 0x1f, R94 ;  /* 0x0000001fff6f7819 */ /* 0x000fe2000001145e */
[----:B------:R-:W-:Y:S01]  /*33e0*/  IMAD.SHL.U32 R128, R7, 0x2, RZ ;  /* 0x0000000207807824 */ /* 0x000fe200078e00ff */
[----:B------:R-:W-:Y:S01]  /*33f0*/  ISETP.GE.AND P0, PT, R185, 0x1, PT ;  /* 0x00000001b900780c */ /* 0x000fe20003f06270 */
[----:B------:R-:W-:-:S02]  /*3400*/  IMAD.SHL.U32 R127, R6, 0x2, RZ ;  /* 0x00000002067f7824 */ /* 0x000fc400078e00ff */
[----:B------:R-:W-:Y:S02]  /*3410*/  IMAD.SHL.U32 R126, R5, 0x2, RZ ;  /* 0x00000002057e7824 */ /* 0x000fe400078e00ff */
.L_x_2393:
        /* <DEDUP_REMOVED lines=76> */
.L_x_2357:
[----:B------:R-:W-:Y:S05]  /*38e0*/  BSYNC B0 ;  /* 0x0000000000007941 */ /* 0x000fea0003800000 */
.L_x_2356:
        /* <DEDUP_REMOVED lines=66> */
.L_x_2359:
[----:B------:R-:W-:Y:S05]  /*3d10*/  BSYNC B0 ;  /* 0x0000000000007941 */ /* 0x000fea0003800000 */
.L_x_2358:
        /* <DEDUP_REMOVED lines=82> */
.L_x_2363:
[----:B------:R-:W-:Y:S05]  /*4240*/  BSYNC B0 ;  /* 0x0000000000007941 */ /* 0x000fea0003800000 */
.L_x_2362:
        /* <DEDUP_REMOVED lines=56> */
.L_x_2365:
[----:B------:R-:W-:Y:S05]  /*45d0*/  BSYNC B0 ;  /* 0x0000000000007941 */ /* 0x000fea0003800000 */
.L_x_2364:
        /* <DEDUP_REMOVED lines=56> */
.L_x_2367:
[----:B------:R-:W-:Y:S05]  /*4960*/  BSYNC B0 ;  /* 0x0000000000007941 */ /* 0x000fea0003800000 */
.L_x_2366:
        /* <DEDUP_REMOVED lines=55> */
.L_x_2361:
[----:B------:R-:W-:Y:S05]  /*4ce0*/  BSYNC B1 ;  /* 0x0000000000017941 */ /* 0x000fea0003800000 */
.L_x_2360:
        /* <DEDUP_REMOVED lines=57> */
.L_x_2370:
[----:B------:R-:W-:Y:S05]  /*5080*/  BSYNC B0 ;  /* 0x0000000000007941 */ /* 0x000fea0003800000 */
.L_x_2369:
        /* <DEDUP_REMOVED lines=56> */
.L_x_2372:
[----:B------:R-:W-:Y:S05]  /*5410*/  BSYNC B0 ;  /* 0x0000000000007941 */ /* 0x000fea0003800000 */
.L_x_2371:
        /* <DEDUP_REMOVED lines=56> */
.L_x_2374:
[----:B------:R-:W-:Y:S05]  /*57a0*/  BSYNC B0 ;  /* 0x0000000000007941 */ /* 0x000fea0003800000 */
.L_x_2373:
        /* <DEDUP_REMOVED lines=56> */
.L_x_2355:
        /* <DEDUP_REMOVED lines=36> */
.L_x_2376:
[----:B------:R-:W-:Y:S05]  /*5d70*/  BSYNC B0 ;  /* 0x0000000000007941 */ /* 0x000fea0003800000 */
.L_x_2375:
        /* <DEDUP_REMOVED lines=30> */
[----:B------:R-:W-:Y:S01]  /*5f60*/  PRMT R43, R9, 0x7610, R43 ;  /* 0x00007610092b7816 */ /* 0x000fe2000000002b */
[----:B------:R-:W-:Y:S01]  /*5f70*/  CS2R R60, SRZ ;  /* 0x00000000003c7805 */ /* 0x000fe2000001ff00 */
        /* <DEDUP_REMOVED lines=27> */
.L_x_2378:
[----:B------:R-:W-:Y:S05]  /*6130*/  BSYNC B0 ;  /* 0x0000000000007941 */ /* 0x000fea0003800000 */
.L_x_2377:
        /* <DEDUP_REMOVED lines=34> */
[CC--:B------:R-:W-:Y:S04]  /*6360*/  IADD3 R2, P1, P0, R90.reuse, R71.reuse, R110 ;  /* 0x000000475a027210 */ /* 0x0c0fe8000783e06e */
[CC--:B------:R-:W-:Y:S03]  /*6370*/  IADD3.X R8, R89.reuse, R72.reuse, R114, P1, P0 ;  /* 0x0000004859087210 */ /* 0x0c0fe60000fe0472 */
        /* <DEDUP_REMOVED lines=9> */
[----:B------:R-:W-:Y:S02]  /*6410*/  @!P0 SHF.R.U32.HI R3, RZ, 0x10, R7 ;  /* 0x00000010ff038819 */ /* 0x000fe40000011607 */
[----:B------:R-:W-:Y:S02]  /*6420*/  @!P0 SHF.R.U64 R8, R36, 0x10, R37 ;  /* 0x0000001024088819 */ /* 0x000fe40000001225 */
[----:B------:R-:W-:Y:S01]  /*6430*/  @!P0 SHF.R.U64 R36, R38, 0x10, R39 ;  /* 0x0000001026248819 */ /* 0x000fe20000001227 */
[C---:B-1----:R-:W-:Y:S01]  /*6440*/  @!P0 IMAD.U32 R42, R54.reuse, 0x10000, RZ ;  /* 0x00010000362a8824 */ /* 0x042fe200078e00ff */
[----:B------:R-:W-:Y:S01]  /*6450*/  @!P0 LOP3.LUT R44, R54, 0xffff0000, RZ, 0xc0, !PT ;  /* 0xffff0000362c8812 */ /* 0x000fe200078ec0ff */
[C---:B------:R-:W-:Y:S01]  /*6460*/  @!P0 IMAD.U32 R46, R55.reuse, 0x10000, RZ ;  /* 0x00010000372e8824 */ /* 0x040fe200078e00ff */
[----:B------:R-:W-:Y:S02]  /*6470*/  @!P0 LOP3.LUT R48, R55, 0xffff0000, RZ, 0xc0, !PT ;  /* 0xffff000037308812 */ /* 0x000fe400078ec0ff */
[----:B------:R-:W-:Y:S02]  /*6480*/  @!P0 PRMT R43, R43, 0x5410, R36 ;  /* 0x000054102b2b8816 */ /* 0x000fe40000000024 */
[----:B------:R-:W-:Y:S02]  /*6490*/  @!P0 LOP3.LUT R36, R52, 0xffff0000, RZ, 0xc0, !PT ;  /* 0xffff000034248812 */ /* 0x000fe400078ec0ff */
[--C-:B------:R-:W-:Y:S01]  /*64a0*/  @!P0 SHF.R.U64 R2, R4, 0x10, R5.reuse ;  /* 0x0000001004028819 */ /* 0x100fe20000001205 */
[----:B------:R-:W-:Y:S01]  /*64b0*/  @!P0 IMAD.U32 R41, R43, 0x10000, RZ ;  /* 0x000100002b298824 */ /* 0x000fe200078e00ff */
[----:B------:R-:W-:Y:S02]  /*64c0*/  @!P0 SHF.R.U32.HI R4, RZ, 0x10, R5 ;  /* 0x00000010ff048819 */ /* 0x000fe40000011605 */
[----:B------:R-:W-:Y:S02]  /*64d0*/  @!P0 PRMT R35, R35, 0x5410, R8 ;  /* 0x0000541023238816 */ /* 0x000fe40000000008 */
[----:B------:R-:W-:Y:S02]  /*64e0*/  @!P0 SHF.R.U32.HI R9, RZ, 0x10, R37 ;  /* 0x00000010ff098819 */ /* 0x000fe40000011625 */
[----:B------:R-:W-:Y:S02]  /*64f0*/  @!P0 PRMT R2, R10, 0x5432, R2 ;  /* 0x000054320a028816 */ /* 0x000fe40000000002 */
[----:B------:R-:W-:Y:S02]  /*6500*/  @!P0 SHF.R.U32.HI R38, RZ, 0x10, R39 ;  /* 0x00000010ff268819 */ /* 0x000fe40000011627 */
[C---:B------:R-:W-:Y:S01]  /*6510*/  @!P0 PRMT R39, R40.reuse, 0x5410, R9 ;  /* 0x0000541028278816 */ /* 0x040fe20000000009 */
[C---:B------:R-:W-:Y:S01]  /*6520*/  @!P0 IMAD.U32 R9, R35.reuse, 0x10000, RZ ;  /* 0x0001000023098824 */ /* 0x040fe200078e00ff */
[----:B------:R-:W-:Y:S02]  /*6530*/  @!P0 LOP3.LUT R35, R35, 0xffff0000, RZ, 0xc0, !PT ;  /* 0xffff000023238812 */ /* 0x000fe400078ec0ff */
[----:B------:R-:W-:Y:S02]  /*6540*/  @!P0 PRMT R47, R40, 0x5432, R38 ;  /* 0x00005432282f8816 */ /* 0x000fe40000000026 */
[----:B------:R-:W-:Y:S02]  /*6550*/  @!P0 LOP3.LUT R40, R53, 0xffff0000, RZ, 0xc0, !PT ;  /* 0xffff000035288812 */ /* 0x000fe400078ec0ff */
[----:B------:R-:W-:Y:S01]  /*6560*/  @!P0 SHF.R.U64 R5, R6, 0x10, R7 ;  /* 0x0000001006058819 */ /* 0x000fe20000001207 */
[----:B------:R-:W-:Y:S01]  /*6570*/  @!P0 IMAD.U32 R7, R2, 0x10000, RZ ;  /* 0x0001000002078824 */ /* 0x000fe200078e00ff */
[----:B------:R-:W-:Y:S02]  /*6580*/  @!P0 PRMT R6, R10, 0x5410, R4 ;  /* 0x000054100a068816 */ /* 0x000fe40000000004 */
[C---:B------:R-:W-:Y:S02]  /*6590*/  @!P0 LOP3.LUT R4, R12.reuse, 0xffff0000, RZ, 0xc0, !PT ;  /* 0xffff00000c048812 */ /* 0x040fe400078ec0ff */
[C---:B------:R-:W-:Y:S01]  /*65a0*/  @!P0 PRMT R10, R11.reuse, 0x5410, R3 ;  /* 0x000054100b0a8816 */ /* 0x040fe20000000003 */
[----:B------:R-:W-:Y:S01]  /*65b0*/  @!P0 IMAD.U32 R3, R12, 0x10000, RZ ;  /* 0x000100000c038824 */ /* 0x000fe200078e00ff */
[----:B------:R-:W-:Y:S01]  /*65c0*/  @!P0 PRMT R8, R11, 0x5432, R5 ;  /* 0x000054320b088816 */ /* 0x000fe20000000005 */
[----:B------:R-:W-:Y:S01]  /*65d0*/  @!P0 IMAD.U32 R11, R52, 0x10000, RZ ;  /* 0x00010000340b8824 */ /* 0x000fe200078e00ff */
[----:B------:R-:W-:Y:S01]  /*65e0*/  @!P0 LOP3.LUT R5, R2, 0xffff0000, RZ, 0xc0, !PT ;  /* 0xffff000002058812 */ /* 0x000fe200078ec0ff */
[----:B------:R-:W-:Y:S01]  /*65f0*/  @!P0 FMUL.FTZ R37, R3, R9 ;  /* 0x0000000903258220 */ /* 0x000fe20000410000 */
[----:B------:R-:W-:Y:S01]  /*6600*/  @!P0 LOP3.LUT R43, R43, 0xffff0000, RZ, 0xc0, !PT ;  /* 0xffff00002b2b8812 */ /* 0x000fe200078ec0ff */
[C---:B------:R-:W-:Y:S02]  /*6610*/  @!P0 FMUL.FTZ R38, R4.reuse, R35 ;  /* 0x0000002304268220 */ /* 0x040fe40000410000 */
[-C--:B------:R-:W-:Y:S01]  /*6620*/  @!P0 FFMA.FTZ R86, R11, R7.reuse, -R37 ;  /* 0x000000070b568223 */ /* 0x080fe20000010825 */
[----:B------:R-:W-:Y:S01]  /*6630*/  @!P0 SHF.L.U32 R37, R39, 0x10, RZ ;  /* 0x0000001027258819 */ /* 0x000fe200000006ff */
[----:B------:R-:W-:Y:S01]  /*6640*/  @!P0 FMUL.FTZ R2, R3, R7 ;  /* 0x0000000703028220 */ /* 0x000fe20000410000 */
[----:B------:R-:W-:Y:S01]  /*6650*/  @!P0 LOP3.LUT R39, R39, 0xffff0000, RZ, 0xc0, !PT ;  /* 0xffff000027278812 */ /* 0x000fe200078ec0ff */
[-C--:B------:R-:W-:Y:S02]  /*6660*/  @!P0 FMUL.FTZ R3, R4, R5.reuse ;  /* 0x0000000504038220 */ /* 0x080fe40000410000 */
[----:B------:R-:W-:Y:S01]  /*6670*/  @!P0 FFMA.FTZ R85, R36, R5, -R38 ;  /* 0x0000000524558223 */ /* 0x000fe20000010826 */
[C---:B------:R-:W-:Y:S01]  /*6680*/  @!P0 LOP3.LUT R5, R13.reuse, 0xffff0000, RZ, 0xc0, !PT ;  /* 0xffff00000d058812 */ /* 0x040fe200078ec0ff */
[----:B------:R-:W-:Y:S02]  /*6690*/  @!P0 IMAD.U32 R4, R13, 0x10000, RZ ;  /* 0x000100000d048824 */ /* 0x000fe400078e00ff */
[----:B------:R-:W-:Y:S02]  /*66a0*/  @!P0 FFMA.FTZ R2, R9, R11, R2 ;  /* 0x0000000b09028223 */ /* 0x000fe40000010002 */
[----:B------:R-:W-:Y:S02]  /*66b0*/  @!P0 IMAD.U32 R38, R53, 0x10000, RZ ;  /* 0x0001000035268824 */ /* 0x000fe400078e00ff */
[C---:B------:R-:W-:Y:S01]  /*66c0*/  @!P0 IMAD.U32 R7, R6.reuse, 0x10000, RZ ;  /* 0x0001000006078824 */ /* 0x040fe200078e00ff */
[----:B------:R-:W-:Y:S01]  /*66d0*/  @!P0 LOP3.LUT R6, R6, 0xffff0000, RZ, 0xc0, !PT ;  /* 0xffff000006068812 */ /* 0x000fe200078ec0ff */
[C---:B------:R-:W-:Y:S02]  /*66e0*/  @!P0 FMUL.FTZ R9, R4.reuse, R37 ;  /* 0x0000002504098220 */ /* 0x040fe40000410000 */
[C---:B------:R-:W-:Y:S02]  /*66f0*/  @!P0 FMUL.FTZ R11, R5.reuse, R39 ;  /* 0x00000027050b8220 */ /* 0x040fe40000410000 */
[-C--:B------:R-:W-:Y:S02]  /*6700*/  @!P0 FMUL.FTZ R4, R4, R7.reuse ;  /* 0x0000000704048220 */ /* 0x080fe40000410000 */
[----:B------:R-:W-:Y:S01]  /*6710*/  @!P0 FFMA.FTZ R84, R38, R7, -R9 ;  /* 0x0000000726548223 */ /* 0x000fe20000010809 */
[----:B------:R-:W-:Y:S01]  /*6720*/  @!P0 LOP3.LUT R7, R14, 0xffff0000, RZ, 0xc0, !PT ;  /* 0xffff00000e078812 */ /* 0x000fe200078ec0ff */
[-C--:B------:R-:W-:Y:S01]  /*6730*/  @!P0 FMUL.FTZ R5, R5, R6.reuse ;  /* 0x0000000605058220 */ /* 0x080fe20000410000 */
[----:B------:R-:W-:Y:S01]  /*6740*/  @!P0 SHF.L.U32 R9, R8, 0x10, RZ ;  /* 0x0000001008098819 */ /* 0x000fe200000006ff */
[----:B------:R-:W-:Y:S01]  /*6750*/  @!P0 FFMA.FTZ R83, R40, R6, -R11 ;  /* 0x0000000628538223 */ /* 0x000fe2000001080b */
[----:B------:R-:W-:Y:S01]  /*6760*/  @!P0 LOP3.LUT R8, R8, 0xffff0000, RZ, 0xc0, !PT ;  /* 0xffff000008088812 */ /* 0x000fe200078ec0ff */
[----:B------:R-:W-:Y:S02]  /*6770*/  @!P0 IMAD.U32 R6, R14, 0x10000, RZ ;  /* 0x000100000e068824 */ /* 0x000fe400078e00ff */
[----:B------:R-:W-:Y:S02]  /*6780*/  @!P0 FMUL.FTZ R45, R7, R43 ;  /* 0x0000002b072d8220 */ /* 0x000fe40000410000 */
[C---:B------:R-:W-:Y:S02]  /*6790*/  @!P0 FMUL.FTZ R11, R6.reuse, R41 ;  /* 0x00000029060b8220 */ /* 0x040fe40000410000 */
[-C--:B------:R-:W-:Y:S02]  /*67a0*/  @!P0 FMUL.FTZ R6, R6, R9.reuse ;  /* 0x0000000906068220 */ /* 0x080fe40000410000 */
        /* <DEDUP_REMOVED lines=11> */
[----:B------:R-:W-:Y:S01]  /*6860*/  @!P0 FFMA.FTZ R3, R35, R36, R3 ;  /* 0x0000002423038223 */ /* 0x000fe20000010003 */
[----:B------:R-:W-:Y:S01]  /*6870*/  @!P0 F2FP.BF16.PACK_AB R35, R81, R82 ;  /* 0x000000525123823e */ /* 0x000fe200000010ff */
[----:B------:R-:W-:Y:S01]  /*6880*/  @!P0 FFMA.FTZ R4, R37, R38, R4 ;  /* 0x0000002625048223 */ /* 0x000fe20000010004 */
[----:B------:R-:W-:Y:S01]  /*6890*/  @!P0 F2FP.BF16.PACK_AB R36, R85, R86 ;  /* 0x000000565524823e */ /* 0x000fe200000010ff */
[-C--:B------:R-:W-:Y:S02]  /*68a0*/  @!P0 FMUL.FTZ R8, R8, R11.reuse ;  /* 0x0000000b08088220 */ /* 0x080fe40000410000 */
[----:B------:R-:W-:Y:S01]  /*68b0*/  @!P0 FFMA.FTZ R11, R46, R11, -R73 ;  /* 0x0000000b2e0b8223 */ /* 0x000fe20000010849 */
[----:B------:R-:W-:Y:S01]  /*68c0*/  @!P0 MOV R52, R36 ;  /* 0x0000002400348202 */ /* 0x000fe20000000f00 */
[----:B------:R-:W-:Y:S01]  /*68d0*/  @!P0 FFMA.FTZ R80, R48, R10, -R80 ;  /* 0x0000000a30508223 */ /* 0x000fe20000010850 */
[----:B------:R-:W-:Y:S01]  /*68e0*/  @!P0 F2FP.BF16.PACK_AB R73, R83, R84 ;  /* 0x000000545349823e */ /* 0x000fe200000010ff */
[----:B------:R-:W-:Y:S02]  /*68f0*/  @!P0 FFMA.FTZ R5, R39, R40, R5 ;  /* 0x0000002827058223 */ /* 0x000fe40000010005 */
[----:B------:R-:W-:Y:S01]  /*6900*/  @!P0 FFMA.FTZ R6, R41, R42, R6 ;  /* 0x0000002a29068223 */ /* 0x000fe20000010006 */
[----:B------:R-:W-:Y:S01]  /*6910*/  @!P0 F2FP.BF16.PACK_AB R11, R80, R11 ;  /* 0x0000000b500b823e */ /* 0x000fe200000010ff */
[----:B------:R-:W-:Y:S01]  /*6920*/  @!P0 FMUL.FTZ R9, R9, R10 ;  /* 0x0000000a09098220 */ /* 0x000fe20000410000 */
        /* <DEDUP_REMOVED lines=16> */
.L_x_2382:
[----:B------:R-:W-:Y:S05]  /*6a30*/  BSYNC B0 ;  /* 0x0000000000007941 */ /* 0x000fea0003800000 */
.L_x_2381:
[----:B------:R-:W-:Y:S11]  /*6a40*/  ISETP.GE.AND P0, PT, R133, c[0x0][0x1d4], PT ;  /* 0x0000750085007a0c */ /* 0x000ff60003f06270 */
[----:B------:R-:W-:Y:S02]  /*6a50*/  @!UPT UIADD3 URZ, URZ, URZ, URZ ;  /* 0x0000003f3f3ff290 */ /* 0x000fe4000fffe03f */
[----:B------:R-:W-:-:S05]  /*6a60*/  @P0 BRA `(.L_x_2380) ;  /* 0x000006f000000947 */ /* 0x000fca0003800000 */
[----:B------:R-:W-:Y:S01]  /*6a70*/  ISETP.GE.AND P2, PT, R94, c[0x0][0x1d4], PT ;  /* 0x000075005e007a0c */ /* 0x000fe20003f46270 */
[----:B-1----:R-:W-:Y:S01]  /*6a80*/  LDS.128 R12, [R126+0xa080] ;  /* 0x00a080007e0c7984 */ /* 0x002fe20000000c00 */
        /* <DEDUP_REMOVED lines=12> */
[--C-:B------:R-:W-:Y:S02]  /*6b50*/  @!P0 SHF.R.U64 R4, R18, 0x10, R19.reuse ;  /* 0x0000001012048819 */ /* 0x100fe40000001213 */
[----:B------:R-:W-:Y:S01]  /*6b60*/  @!P0 SHF.R.U32.HI R3, RZ, 0x10, R19 ;  /* 0x00000010ff038819 */ /* 0x000fe20000011613 */
[----:B-1----:R-:W-:Y:S01]  /*6b70*/  @!P0 IMAD.U32 R11, R44, 0x10000, RZ ;  /* 0x000100002c0b8824 */ /* 0x002fe200078e00ff */
[C---:B------:R-:W-:Y:S01]  /*6b80*/  @!P0 LOP3.LUT R38, R46.reuse, 0xffff0000, RZ, 0xc0, !PT ;  /* 0xffff00002e268812 */ /* 0x040fe200078ec0ff */
[----:B------:R-:W-:Y:S01]  /*6b90*/  @!P0 IMAD.U32 R36, R46, 0x10000, RZ ;  /* 0x000100002e248824 */ /* 0x000fe200078e00ff */
[C---:B------:R-:W-:Y:S01]  /*6ba0*/  @!P0 LOP3.LUT R42, R47.reuse, 0xffff0000, RZ, 0xc0, !PT ;  /* 0xffff00002f2a8812 */ /* 0x040fe200078ec0ff */
[----:B------:R-:W-:Y:S01]  /*6bb0*/  @!P0 IMAD.U32 R40, R47, 0x10000, RZ ;  /* 0x000100002f288824 */ /* 0x000fe200078e00ff */
[----:B------:R-:W-:Y:S01]  /*6bc0*/  @!P0 PRMT R10, R29, 0x5410, R3 ;  /* 0x000054101d0a8816 */ /* 0x000fe20000000003 */
[----:B------:R-:W-:Y:S01]  /*6bd0*/  @!P0 IMAD.U32 R3, R12, 0x10000, RZ ;  /* 0x000100000c038824 */ /* 0x000fe200078e00ff */
[----:B------:R-:W-:Y:S02]  /*6be0*/  @!P0 SHF.R.U32.HI R6, RZ, 0x10, R17 ;  /* 0x00000010ff068819 */ /* 0x000fe40000011611 */
[----:B------:R-:W-:Y:S02]  /*6bf0*/  @!P0 LOP3.LUT R17, R44, 0xffff0000, RZ, 0xc0, !PT ;  /* 0xffff00002c118812 */ /* 0x000fe400078ec0ff */
[----:B------:R-:W-:Y:S02]  /*6c00*/  @!P0 SHF.R.U64 R5, R56, 0x10, R57 ;  /* 0x0000001038058819 */ /* 0x000fe40000001239 */
[----:B------:R-:W-:Y:S02]  /*6c10*/  @!P0 SHF.R.U64 R8, R58, 0x10, R59 ;  /* 0x000000103a088819 */ /* 0x000fe4000000123b */
[----:B------:R-:W-:Y:S02]  /*6c20*/  @!P0 PRMT R5, R49, 0x5410, R5 ;  /* 0x0000541031058816 */ /* 0x000fe40000000005 */
[----:B------:R-:W-:Y:S02]  /*6c30*/  @!P0 SHF.R.U32.HI R9, RZ, 0x10, R59 ;  /* 0x00000010ff098819 */ /* 0x000fe4000001163b */
[----:B------:R-:W-:Y:S02]  /*6c40*/  @!P0 LOP3.LUT R16, R5, 0xffff0000, RZ, 0xc0, !PT ;  /* 0xffff000005108812 */ /* 0x000fe400078ec0ff */
[----:B------:R-:W-:Y:S02]  /*6c50*/  @!P0 PRMT R2, R28, 0x5432, R2 ;  /* 0x000054321c028816 */ /* 0x000fe40000000002 */
[----:B------:R-:W-:Y:S02]  /*6c60*/  @!P0 SHF.R.U32.HI R7, RZ, 0x10, R57 ;  /* 0x00000010ff078819 */ /* 0x000fe40000011639 */
[----:B------:R-:W-:Y:S02]  /*6c70*/  @!P0 PRMT R37, R50, 0x5410, R8 ;  /* 0x0000541032258816 */ /* 0x000fe40000000008 */
[----:B------:R-:W-:Y:S02]  /*6c80*/  @!P0 PRMT R8, R29, 0x5432, R4 ;  /* 0x000054321d088816 */ /* 0x000fe40000000004 */
[----:B------:R-:W-:Y:S02]  /*6c90*/  @!P0 LOP3.LUT R4, R12, 0xffff0000, RZ, 0xc0, !PT ;  /* 0xffff00000c048812 */ /* 0x000fe400078ec0ff */
[----:B------:R-:W-:Y:S02]  /*6ca0*/  @!P0 LOP3.LUT R29, R45, 0xffff0000, RZ, 0xc0, !PT ;  /* 0xffff00002d1d8812 */ /* 0x000fe400078ec0ff */
[----:B------:R-:W-:Y:S01]  /*6cb0*/  @!P0 PRMT R41, R50, 0x5432, R9 ;  /* 0x0000543232298816 */ /* 0x000fe20000000009 */
[----:B------:R-:W-:Y:S01]  /*6cc0*/  @!P0 IMAD.U32 R9, R5, 0x10000, RZ ;  /* 0x0001000005098824 */ /* 0x000fe200078e00ff */
[----:B------:R-:W-:Y:S01]  /*6cd0*/  @!P0 LOP3.LUT R5, R2, 0xffff0000, RZ, 0xc0, !PT ;  /* 0xffff000002058812 */ /* 0x000fe200078ec0ff */
[----:B------:R-:W-:Y:S01]  /*6ce0*/  @!P0 FMUL.FTZ R19, R4, R16 ;  /* 0x0000001004138220 */ /* 0x000fe20000410000 */
[----:B------:R-:W-:Y:S01]  /*6cf0*/  @!P0 PRMT R35, R49, 0x5432, R7 ;  /* 0x0000543231238816 */ /* 0x000fe20000000007 */
[----:B------:R-:W-:Y:S01]  /*6d00*/  @!P0 IMAD.U32 R7, R2, 0x10000, RZ ;  /* 0x0001000002078824 */ /* 0x000fe200078e00ff */
[----:B------:R-:W-:Y:S01]  /*6d10*/  @!P0 PRMT R6, R28, 0x5410, R6 ;  /* 0x000054101c068816 */ /* 0x000fe20000000006 */
[----:B------:R-:W-:Y:S01]  /*6d20*/  @!P0 FMUL.FTZ R18, R3, R9 ;  /* 0x0000000903128220 */ /* 0x000fe20000410000 */
[----:B------:R-:W-:Y:S01]  /*6d30*/  @!P0 LOP3.LUT R28, R35, 0xffff0000, RZ, 0xc0, !PT ;  /* 0xffff0000231c8812 */ /* 0x000fe200078ec0ff */
[-C--:B------:R-:W-:Y:S02]  /*6d40*/  @!P0 FMUL.FTZ R2, R3, R7.reuse ;  /* 0x0000000703028220 */ /* 0x080fe40000410000 */
[----:B------:R-:W-:Y:S01]  /*6d50*/  @!P0 FFMA.FTZ R59, R11, R7, -R18 ;  /* 0x000000070b3b8223 */ /* 0x000fe20000010812 */
[----:B------:R-:W-:Y:S01]  /*6d60*/  @!P0 SHF.L.U32 R18, R35, 0x10, RZ ;  /* 0x0000001023128819 */ /* 0x000fe200000006ff */
        /* <DEDUP_REMOVED lines=15> */
[-C--:B------:R-:W-:Y:S01]  /*6e60*/  @!P0 FMUL.FTZ R5, R5, R6.reuse ;  /* 0x0000000605058220 */ /* 0x080fe20000410000 */
[C---:B------:R-:W-:Y:S01]  /*6e70*/  @!P0 SHF.L.U32 R9, R8.reuse, 0x10, RZ ;  /* 0x0000001008098819 */ /* 0x040fe200000006ff */
        /* <DEDUP_REMOVED lines=15> */
[----:B------:R-:W-:Y:S02]  /*6f70*/  @!P0 FMUL.FTZ R43, R8, R39 ;  /* 0x00000027082b8220 */ /* 0x000fe40000410000 */
        /* <DEDUP_REMOVED lines=30> */
.L_x_2380:
[----:B------:R-:W-:Y:S05]  /*7160*/  BSYNC B1 ;  /* 0x0000000000017941 */ /* 0x000fea0003800000 */
.L_x_2379:
        /* <DEDUP_REMOVED lines=118> */
.L_x_2384:
[----:B------:R-:W-:Y:S05]  /*78d0*/  BSYNC B0 ;  /* 0x0000000000007941 */ /* 0x000fea0003800000 */
.L_x_2383:
        /* <DEDUP_REMOVED lines=11> */
[--C-:B------:R-:W-:Y:S02]  /*7990*/  @!P0 SHF.R.U64 R2, R24, 0x10, R25.reuse ;  /* 0x0000001018028819 */ /* 0x100fe40000001219 */
[----:B------:R-:W-:Y:S02]  /*79a0*/  @!P0 SHF.R.U32.HI R3, RZ, 0x10, R25 ;  /* 0x00000010ff038819 */ /* 0x000fe40000011619 */
[--C-:B------:R-:W-:Y:S02]  /*79b0*/  @!P0 SHF.R.U64 R4, R26, 0x10, R27.reuse ;  /* 0x000000101a048819 */ /* 0x100fe4000000121b */
[----:B------:R-:W-:Y:S02]  /*79c0*/  @!P0 SHF.R.U32.HI R6, RZ, 0x10, R27 ;  /* 0x00000010ff068819 */ /* 0x000fe4000001161b */
[----:B------:R-:W-:Y:S02]  /*79d0*/  @!P0 SHF.R.U64 R5, R64, 0x10, R65 ;  /* 0x0000001040058819 */ /* 0x000fe40000001241 */
[----:B------:R-:W-:Y:S02]  /*79e0*/  @!P0 SHF.R.U32.HI R9, RZ, 0x10, R67 ;  /* 0x00000010ff098819 */ /* 0x000fe40000011643 */
[----:B------:R-:W-:Y:S02]  /*79f0*/  @!P0 PRMT R17, R69, 0x5410, R5 ;  /* 0x0000541045118816 */ /* 0x000fe40000000005 */
[----:B------:R-:W-:Y:S01]  /*7a00*/  @!P0 PRMT R7, R32, 0x5432, R2 ;  /* 0x0000543220078816 */ /* 0x000fe20000000002 */
[----:B-1----:R-:W-:Y:S01]  /*7a10*/  @!P0 IMAD.U32 R2, R12, 0x10000, RZ ;  /* 0x000100000c028824 */ /* 0x002fe200078e00ff */
[----:B------:R-:W-:Y:S02]  /*7a20*/  @!P0 PRMT R5, R32, 0x5410, R3 ;  /* 0x0000541020058816 */ /* 0x000fe40000000003 */
[----:B------:R-:W-:Y:S02]  /*7a30*/  @!P0 SHF.L.U32 R3, R13, 0x10, RZ ;  /* 0x000000100d038819 */ /* 0x000fe400000006ff */
[----:B------:R-:W-:Y:S01]  /*7a40*/  @!P0 PRMT R22, R70, 0x5410, R9 ;  /* 0x0000541046168816 */ /* 0x000fe20000000009 */
[----:B------:R-:W-:Y:S01]  /*7a50*/  @!P0 IMAD.U32 R9, R17, 0x10000, RZ ;  /* 0x0001000011098824 */ /* 0x000fe200078e00ff */
[----:B------:R-:W-:Y:S01]  /*7a60*/  @!P0 SHF.R.U32.HI R8, RZ, 0x10, R65 ;  /* 0x00000010ff088819 */ /* 0x000fe20000011641 */
[----:B--2---:R-:W-:Y:S01]  /*7a70*/  @!P0 IMAD.U32 R11, R36, 0x10000, RZ ;  /* 0x00010000240b8824 */ /* 0x004fe200078e00ff */
[C---:B------:R-:W-:Y:S01]  /*7a80*/  @!P0 SHF.L.U32 R27, R39.reuse, 0x10, RZ ;  /* 0x00000010271b8819 */ /* 0x040fe200000006ff */
[----:B------:R-:W-:Y:S01]  /*7a90*/  @!P0 FMUL.FTZ R20, R2, R9 ;  /* 0x0000000902148220 */ /* 0x000fe20000410000 */
[----:B------:R-:W-:Y:S01]  /*7aa0*/  @!P0 LOP3.LUT R29, R39, 0xffff0000, RZ, 0xc0, !PT ;  /* 0xffff0000271d8812 */ /* 0x000fe200078ec0ff */
[----:B------:R-:W-:Y:S01]  /*7ab0*/  @!P0 IMAD.U32 R19, R37, 0x10000, RZ ;  /* 0x0001000025138824 */ /* 0x000fe200078e00ff */
[----:B------:R-:W-:Y:S01]  /*7ac0*/  @!P0 LOP3.LUT R25, R38, 0xffff0000, RZ, 0xc0, !PT ;  /* 0xffff000026198812 */ /* 0x000fe200078ec0ff */
[C---:B------:R-:W-:Y:S01]  /*7ad0*/  @!P0 IMAD.U32 R26, R22.reuse, 0x10000, RZ ;  /* 0x00010000161a8824 */ /* 0x040fe200078e00ff */
[----:B------:R-:W-:Y:S02]  /*7ae0*/  @!P0 PRMT R16, R69, 0x5432, R8 ;  /* 0x0000543245108816 */ /* 0x000fe40000000008 */
[----:B------:R-:W-:Y:S01]  /*7af0*/  @!P0 PRMT R8, R33, 0x5410, R6 ;  /* 0x0000541021088816 */ /* 0x000fe20000000006 */
[----:B------:R-:W-:Y:S01]  /*7b00*/  @!P0 IMAD.U32 R6, R5, 0x10000, RZ ;  /* 0x0001000005068824 */ /* 0x000fe200078e00ff */
[----:B------:R-:W-:Y:S01]  /*7b10*/  @!P0 LOP3.LUT R28, R22, 0xffff0000, RZ, 0xc0, !PT ;  /* 0xffff0000161c8812 */ /* 0x000fe200078ec0ff */
[----:B------:R-:W-:Y:S01]  /*7b20*/  @!P0 IMAD.U32 R18, R16, 0x10000, RZ ;  /* 0x0001000010128824 */ /* 0x000fe200078e00ff */
[----:B------:R-:W-:Y:S03]  /*7b30*/  @!P0 SHF.R.U64 R10, R66, 0x10, R67 ;  /* 0x00000010420a8819 */ /* 0x000fe60000001243 */
[----:B------:R-:W-:Y:S01]  /*7b40*/  @!P0 FMUL.FTZ R21, R3, R18 ;  /* 0x0000001203158220 */ /* 0x000fe20000410000 */
[----:B------:R-:W-:Y:S02]  /*7b50*/  @!P0 PRMT R24, R70, 0x5432, R10 ;  /* 0x0000543246188816 */ /* 0x000fe4000000000a */
[----:B------:R-:W-:Y:S01]  /*7b60*/  @!P0 PRMT R10, R33, 0x5432, R4 ;  /* 0x00005432210a8816 */ /* 0x000fe20000000004 */
[C---:B------:R-:W-:Y:S01]  /*7b70*/  @!P0 IMAD.U32 R4, R7.reuse, 0x10000, RZ ;  /* 0x0001000007048824 */ /* 0x040fe200078e00ff */
[----:B------:R-:W-:Y:S01]  /*7b80*/  @!P0 LOP3.LUT R7, R7, 0xffff0000, RZ, 0xc0, !PT ;  /* 0xffff000007078812 */ /* 0x000fe200078ec0ff */
[----:B------:R-:W-:Y:S01]  /*7b90*/  @!P0 FFMA.FTZ R41, R19, R6, -R21 ;  /* 0x0000000613298223 */ /* 0x000fe20000010815 */
[----:B------:R-:W-:Y:S01]  /*7ba0*/  @!P0 LOP3.LUT R21, R37, 0xffff0000, RZ, 0xc0, !PT ;  /* 0xffff000025158812 */ /* 0x000fe200078ec0ff */
[-C--:B------:R-:W-:Y:S02]  /*7bb0*/  @!P0 FMUL.FTZ R2, R2, R4.reuse ;  /* 0x0000000402028220 */ /* 0x080fe40000410000 */
[----:B------:R-:W-:Y:S01]  /*7bc0*/  @!P0 FFMA.FTZ R44, R11, R4, -R20 ;  /* 0x000000040b2c8223 */ /* 0x000fe20000010814 */
[----:B------:R-:W-:Y:S01]  /*7bd0*/  @!P0 LOP3.LUT R20, R16, 0xffff0000, RZ, 0xc0, !PT ;  /* 0xffff000010148812 */ /* 0x000fe200078ec0ff */
[----:B------:R-:W-:Y:S01]  /*7be0*/  @!P0 FMUL.FTZ R4, R3, R6 ;  /* 0x0000000603048220 */ /* 0x000fe20000410000 */
[----:B------:R-:W-:Y:S01]  /*7bf0*/  @!P0 LOP3.LUT R16, R17, 0xffff0000, RZ, 0xc0, !PT ;  /* 0xffff000011108812 */ /* 0x000fe200078ec0ff */
[----:B------:R-:W-:Y:S01]  /*7c00*/  @!P0 FFMA.FTZ R2, R9, R11, R2 ;  /* 0x0000000b09028223 */ /* 0x000fe20000010002 */
[----:B------:R-:W-:Y:S02]  /*7c10*/  @!P0 LOP3.LUT R17, R36, 0xffff0000, RZ, 0xc0, !PT ;  /* 0xffff000024118812 */ /* 0x000fe400078ec0ff */
[----:B------:R-:W-:Y:S02]  /*7c20*/  @!P0 LOP3.LUT R6, R12, 0xffff0000, RZ, 0xc0, !PT ;  /* 0xffff00000c068812 */ /* 0x000fe400078ec0ff */
[----:B------:R-:W-:Y:S02]  /*7c30*/  @!P0 LOP3.LUT R9, R5, 0xffff0000, RZ, 0xc0, !PT ;  /* 0xffff000005098812 */ /* 0x000fe400078ec0ff */
[----:B------:R-:W-:Y:S01]  /*7c40*/  @!P0 LOP3.LUT R3, R13, 0xffff0000, RZ, 0xc0, !PT ;  /* 0xffff00000d038812 */ /* 0x000fe200078ec0ff */
[C---:B------:R-:W-:Y:S04]  /*7c50*/  @!P0 FMUL.FTZ R23, R6.reuse, R16 ;  /* 0x0000001006178220 */ /* 0x040fe80000410000 */
[C---:B------:R-:W-:Y:S02]  /*7c60*/  @!P0 FMUL.FTZ R11, R3.reuse, R20 ;  /* 0x00000014030b8220 */ /* 0x040fe40000410000 */
[----:B------:R-:W-:Y:S02]  /*7c70*/  @!P0 FMUL.FTZ R5, R3, R9 ;  /* 0x0000000903058220 */ /* 0x000fe40000410000 */
[----:B------:R-:W-:Y:S02]  /*7c80*/  @!P0 FMUL.FTZ R3, R6, R7 ;  /* 0x0000000706038220 */ /* 0x000fe40000410000 */
[----:B------:R-:W-:Y:S02]  /*7c90*/  @!P0 IMAD.U32 R6, R15, 0x10000, RZ ;  /* 0x000100000f068824 */ /* 0x000fe400078e00ff */
[----:B------:R-:W-:Y:S01]  /*7ca0*/  @!P0 FFMA.FTZ R40, R21, R9, -R11 ;  /* 0x0000000915288223 */ /* 0x000fe2000001080b */
[C---:B------:R-:W-:Y:S01]  /*7cb0*/  @!P0 LOP3.LUT R11, R8.reuse, 0xffff0000, RZ, 0xc0, !PT ;  /* 0xffff0000080b8812 */ /* 0x040fe200078ec0ff */
[----:B------:R-:W-:Y:S01]  /*7cc0*/  @!P0 FFMA.FTZ R35, R17, R7, -R23 ;  /* 0x0000000711238223 */ /* 0x000fe20000010817 */
[----:B------:R-:W-:Y:S01]  /*7cd0*/  @!P0 LOP3.LUT R7, R15, 0xffff0000, RZ, 0xc0, !PT ;  /* 0xffff00000f078812 */ /* 0x000fe200078ec0ff */
[----:B------:R-:W-:Y:S02]  /*7ce0*/  @!P0 IMAD.U32 R9, R8, 0x10000, RZ ;  /* 0x0001000008098824 */ /* 0x000fe400078e00ff */
[C---:B------:R-:W-:Y:S02]  /*7cf0*/  @!P0 FMUL.FTZ R22, R6.reuse, R26 ;  /* 0x0000001a06168220 */ /* 0x040fe40000410000 */
[----:B------:R-:W-:Y:S02]  /*7d00*/  @!P0 FMUL.FTZ R23, R7, R28 ;  /* 0x0000001c07178220 */ /* 0x000fe40000410000 */
[-C--:B------:R-:W-:Y:S02]  /*7d10*/  @!P0 FMUL.FTZ R8, R6, R9.reuse ;  /* 0x0000000906088220 */ /* 0x080fe40000410000 */
[----:B------:R-:W-:Y:S02]  /*7d20*/  @!P0 FFMA.FTZ R33, R27, R9, -R22 ;  /* 0x000000091b218223 */ /* 0x000fe40000010816 */
[-C--:B------:R-:W-:Y:S01]  /*7d30*/  @!P0 FMUL.FTZ R9, R7, R11.reuse ;  /* 0x0000000b07098220 */ /* 0x080fe20000410000 */
[----:B------:R-:W-:Y:S01]  /*7d40*/  @!P0 LOP3.LUT R7, R14, 0xffff0000, RZ, 0xc0, !PT ;  /* 0xffff00000e078812 */ /* 0x000fe200078ec0ff */
[C---:B------:R-:W-:Y:S01]  /*7d50*/  @!P0 IMAD.U32 R22, R24.reuse, 0x10000, RZ ;  /* 0x0001000018168824 */ /* 0x040fe200078e00ff */
[----:B------:R-:W-:Y:S01]  /*7d60*/  @!P0 LOP3.LUT R24, R24, 0xffff0000, RZ, 0xc0, !PT ;  /* 0xffff000018188812 */ /* 0x000fe200078ec0ff */
[----:B------:R-:W-:Y:S02]  /*7d70*/  @!P0 IMAD.U32 R6, R14, 0x10000, RZ ;  /* 0x000100000e068824 */ /* 0x000fe400078e00ff */
[----:B------:R-:W-:Y:S01]  /*7d80*/  @!P0 FFMA.FTZ R32, R29, R11, -R23 ;  /* 0x0000000b1d208223 */ /* 0x000fe20000010817 */
[----:B------:R-:W-:Y:S01]  /*7d90*/  @!P0 SHF.L.U32 R23, R38, 0x10, RZ ;  /* 0x0000001026178819 */ /* 0x000fe200000006ff */
[C---:B------:R-:W-:Y:S01]  /*7da0*/  @!P0 IMAD.U32 R11, R10.reuse, 0x10000, RZ ;  /* 0x000100000a0b8824 */ /* 0x040fe200078e00ff */
[----:B------:R-:W-:Y:S01]  /*7db0*/  @!P0 LOP3.LUT R10, R10, 0xffff0000, RZ, 0xc0, !PT ;  /* 0xffff00000a0a8812 */ /* 0x000fe200078ec0ff */
[----:B------:R-:W-:Y:S02]  /*7dc0*/  @!P0 FMUL.FTZ R30, R6, R22 ;  /* 0x00000016061e8220 */ /* 0x000fe40000410000 */
[----:B------:R-:W-:Y:S02]  /*7dd0*/  @!P0 FMUL.FTZ R31, R7, R24 ;  /* 0x00000018071f8220 */ /* 0x000fe40000410000 */
[----:B------:R-:W-:Y:S01]  /*7de0*/  @!P0 FFMA.FTZ R3, R16, R17, R3 ;  /* 0x0000001110038223 */ /* 0x000fe20000010003 */
[----:B------:R-:W-:Y:S01]  /*7df0*/  @!P0 F2FP.BF16.PACK_AB R17, R35, R44 ;  /* 0x0000002c2311823e */ /* 0x000fe200000010ff */
[----:B------:R-:W-:Y:S01]  /*7e00*/  @!P0 FMUL.FTZ R6, R6, R11 ;  /* 0x0000000b06068220 */ /* 0x000fe20000410000 */
[----:B------:R-:W-:Y:S01]  /*7e10*/  @!P0 F2FP.BF16.PACK_AB R16, R32, R33 ;  /* 0x000000212010823e */ /* 0x000fe200000010ff */
[----:B------:R-:W-:Y:S01]  /*7e20*/  @!P0 FFMA.FTZ R11, R23, R11, -R30 ;  /* 0x0000000b170b8223 */ /* 0x000fe2000001081e */
[----:B------:R-:W-:Y:S01]  /*7e30*/  @!P0 MOV R36, R17 ;  /* 0x0000001100248202 */ /* 0x000fe20000000f00 */
[----:B------:R-:W-:Y:S01]  /*7e40*/  @!P0 FFMA.FTZ R31, R25, R10, -R31 ;  /* 0x0000000a191f8223 */ /* 0x000fe2000001081f */
[----:B------:R-:W-:Y:S01]  /*7e50*/  @!P0 MOV R39, R16 ;  /* 0x0000001000278202 */ /* 0x000fe20000000f00 */
        /* <DEDUP_REMOVED lines=29> */
.L_x_2354:
        /* <DEDUP_REMOVED lines=22> */
.L_x_2386:
[----:B------:R-:W-:Y:S05]  /*8190*/  BSYNC B0 ;  /* 0x0000000000007941 */ /* 0x000fea0003800000 */
.L_x_2385:
        /* <DEDUP_REMOVED lines=19> */
.L_x_2368:
[----:B------:R-:W-:Y:S05]  /*82d0*/  BSYNC B2 ;  /* 0x0000000000027941 */ /* 0x000fea0003800000 */
.L_x_2353:
[----:B--2---:R-:W-:Y:S01]  /*82e0*/  IMAD.WIDE.U32 R2, R34, 0x30, RZ ;  /* 0x0000003022027825 */ /* 0x004fe200078e00ff */
[----:B------:R-:W-:Y:S01]  /*82f0*/  ISETP.NE.AND P3, PT, R119, RZ, PT ;  /* 0x000000ff7700720c */ /* 0x000fe20003f65270 */
[----:B------:R-:W-:Y:S02]  /*8300*/  BSSY B0, `(.L_x_2387) ;  /* 0x0000046000007945 */ /* 0x000fe40003800000 */
[----:B-1----:R-:W-:Y:S01]  /*8310*/  IMAD R5, R92, 0x30, RZ ;  /* 0x000000305c057824 */ /* 0x002fe200078e02ff */
[-C--:B------:R-:W-:Y:S03]  /*8320*/  IADD3 R4, P0, R130, R2.reuse, RZ ;  /* 0x0000000282047210 */ /* 0x080fe60007f1e0ff */
[----:B------:R-:W-:Y:S04]  /*8330*/  IMAD.IADD R5, R3, 0x1, R5 ;  /* 0x0000000103057824 */ /* 0x000fe800078e0205 */
[----:B------:R-:W-:Y:S01]  /*8340*/  IMAD.X R3, R5, 0x1, R147, P0 ;  /* 0x0000000105037824 */ /* 0x000fe200000e0693 */
[----:B------:R-:W-:Y:S01]  /*8350*/  IADD3 R16, P0, R149, R2, RZ ;  /* 0x0000000295107210 */ /* 0x000fe20007f1e0ff */
[----:B------:R-:W-:Y:S03]  /*8360*/  IMAD.IADD R2, R88, 0x1, -R225 ;  /* 0x0000000158027824 */ /* 0x000fe600078e0ae1 */
[----:B------:R-:W-:Y:S02]  /*8370*/  IADD3.X R17, R5, R148, RZ, P0, !PT ;  /* 0x0000009405117210 */ /* 0x000fe400007fe4ff */
[----:B------:R-:W-:Y:S11]  /*8380*/  ISETP.GE.AND P0, PT, R2, 0x21, PT ;  /* 0x000000210200780c */ /* 0x000ff60003f06270 */
[----:B------:R-:W-:Y:S02]  /*8390*/  @!UPT UIADD3 URZ, URZ, URZ, URZ ;  /* 0x0000003f3f3ff290 */ /* 0x000fe4000fffe03f */
[----:B------:R-:W-:Y:S04]  /*83a0*/  @P0 IADD3 R5, P1, R4, 0x20, RZ ;  /* 0x0000002004050810 */ /* 0x000fe80007f3e0ff */
[----:B------:R-:W-:Y:S02]  /*83b0*/  @P0 IADD3.X R8, RZ, R3, RZ, P1, !PT ;  /* 0x00000003ff080210 */ /* 0x000fe40000ffe4ff */
[----:B------:R-:W-:Y:S11]  /*83c0*/  ISETP.GE.AND P1, PT, R2, 0x1, PT ;  /* 0x000000010200780c */ /* 0x000ff60003f26270 */
[----:B------:R-:W-:Y:S02]  /*83d0*/  @!UPT UIADD3 URZ, URZ, URZ, URZ ;  /* 0x0000003f3f3ff290 */ /* 0x000fe4000fffe03f */
[----:B------:R-:W-:Y:S01]  /*83e0*/  @P1 IMAD R6, R3, c[0x0][0x258], RZ ;  /* 0x0000960003061a24 */ /* 0x000fe200078e02ff */
[----:B------:R-:W-:Y:S01]  /*83f0*/  @P1 MOV R3, R108 ;  /* 0x0000006c00031202 */ /* 0x000fe20000000f00 */
[----:B------:R-:W-:Y:S04]  /*8400*/  @P1 IMAD.MOV.U32 R2, RZ, RZ, R98 ;  /* 0x000000ffff021224 */ /* 0x000fe800078e0062 */
[C---:B------:R-:W-:Y:S04]  /*8410*/  @P1 IMAD.WIDE.U32 R2, R4.reuse, c[0x0][0x258], R2 ;  /* 0x0000960004021a25 */ /* 0x040fe800078e0002 */
[----:B------:R-:W-:Y:S01]  /*8420*/  @P1 IMAD R4, R4, c[0x0][0x25c], R6 ;  /* 0x0000970004041a24 */ /* 0x000fe200078e0206 */
[----:B------:R-:W-:Y:S03]  /*8430*/  @P1 LEA R6, P2, R2, c[0x0][0x250], 0x1 ;  /* 0x0000940002061a11 */ /* 0x000fe600078408ff */
[----:B------:R-:W-:Y:S02]  /*8440*/  @P1 IMAD.IADD R3, R3, 0x1, R4 ;  /* 0x0000000103031824 */ /* 0x000fe400078e0204 */
[----:B------:R-:W-:Y:S03]  /*8450*/  @P0 IMAD R4, R8, c[0x0][0x258], RZ ;  /* 0x0000960008040a24 */ /* 0x000fe600078e02ff */
[----:B------:R-:W-:Y:S01]  /*8460*/  @P1 LEA.HI.X R7, R2, c[0x0][0x254], R3, 0x1, P2 ;  /* 0x0000950002071a11 */ /* 0x000fe200010f0c03 */
[----:B------:R-:W-:Y:S01]  /*8470*/  @P0 IMAD.MOV.U32 R3, RZ, RZ, R108 ;  /* 0x000000ffff030224 */ /* 0x000fe200078e006c */
[----:B------:R-:W-:Y:S03]  /*8480*/  @P0 MOV R2, R98 ;  /* 0x0000006200020202 */ /* 0x000fe60000000f00 */
[----:B------:R-:W-:Y:S01]  /*8490*/  @!PT LDS RZ, [RZ] ;  /* 0x00000000fffff984 */ /* 0x000fe20000000800 */
[----:B------:R-:W-:Y:S01]  /*84a0*/  @!PT LDS RZ, [RZ] ;  /* 0x00000000fffff984 */ /* 0x000fe20000000800 */
[----:B------:R-:W-:Y:S01]  /*84b0*/  @!PT LDS RZ, [RZ] ;  /* 0x00000000fffff984 */ /* 0x000fe20000000800 */
[----:B------:R1:W-:Y:S02]  /*84c0*/  @P1 LDGSTS.E.BYPASS.LTC128B.128 [R211+0x4080], [R6.64], !P3 ;  /* 0x0408000006d31fae */ /* 0x0003e4000d901d46 */
[C---:B------:R-:W-:Y:S02]  /*84d0*/  @P0 IMAD.WIDE.U32 R2, R5.reuse, c[0x0][0x258], R2 ;  /* 0x0000960005020a25 */ /* 0x040fe400078e0002 */
[----:B------:R1:W-:Y:S02]  /*84e0*/  @P1 LDGSTS.E.BYPASS.LTC128B.128 [R211+0x5880], [R6.64+0x80], !P6 ;  /* 0x0588008006d31fae */ /* 0x0003e4000f101d46 */
[----:B------:R-:W-:Y:S01]  /*84f0*/  @P0 IMAD R5, R5, c[0x0][0x25c], R4 ;  /* 0x0000970005050a24 */ /* 0x000fe200078e0204 */
[C---:B------:R-:W-:Y:S01]  /*8500*/  @P0 LEA R4, P2, R2.reuse, c[0x0][0x250], 0x1 ;  /* 0x0000940002040a11 */ /* 0x040fe200078408ff */
[----:B------:R1:W-:Y:S03]  /*8510*/  @P1 LDGSTS.E.BYPASS.LTC128B.128 [R211+0x7080], [R6.64+0x100], !P5 ;  /* 0x0708010006d31fae */ /* 0x0003e6000e901d46 */
[----:B------:R-:W-:Y:S01]  /*8520*/  @P0 IADD3 R3, R3, R5, RZ ;  /* 0x0000000503030210 */ /* 0x000fe20007ffe0ff */
[----:B------:R1:W-:Y:S03]  /*8530*/  @P1 LDGSTS.E.BYPASS.LTC128B.128 [R211+0x8880], [R6.64+0x180], !P4 ;  /* 0x0888018006d31fae */ /* 0x0003e6000e101d46 */
[----:B------:R-:W-:Y:S05]  /*8540*/  @P0 LEA.HI.X R5, R2, c[0x0][0x254], R3, 0x1, P2 ;  /* 0x0000950002050a11 */ /* 0x000fea00010f0c03 */
        /* <DEDUP_REMOVED lines=13> */
[----:B------:R-:W-:Y:S04]  /*8620*/  IMAD R2, R16, c[0x0][0x20c], R2 ;  /* 0x0000830010027a24 */ /* 0x000fe800078e0202 */
        /* <DEDUP_REMOVED lines=19> */
.L_x_2388:
[----:B-1----:R-:W-:Y:S05]  /*8760*/  BSYNC B0 ;  /* 0x0000000000007941 */ /* 0x002fea0003800000 */
.L_x_2387:
        /* <DEDUP_REMOVED lines=30> */
.L_x_2390:
[----:B------:R-:W-:Y:S05]  /*8950*/  BSYNC B0 ;  /* 0x0000000000007941 */ /* 0x000fea0003800000 */
.L_x_2389:
        /* <DEDUP_REMOVED lines=13> */
[C---:B------:R-:W-:Y:S11]  /*8a30*/  ISETP.GE.AND P1, PT, R5.reuse, 0x1, PT ;  /* 0x000000010500780c */ /* 0x040ff60003f26270 */
        /* <DEDUP_REMOVED lines=9> */
[----:B------:R-:W-:Y:S11]  /*8ad0*/  ISETP.NE.AND P2, PT, R119, RZ, PT ;  /* 0x000000ff7700720c */ /* 0x000ff60003f45270 */
        /* <DEDUP_REMOVED lines=12> */
.L_x_2392:
[----:B------:R-:W-:Y:S05]  /*8ba0*/  BSYNC B0 ;  /* 0x0000000000007941 */ /* 0x000fea0003800000 */
.L_x_2391:
[----:B------:R-:W0:Y:S01]  /*8bb0*/  LDGDEPBAR ;  /* 0x00000000000079af */ /* 0x000e220000000000 */
[----:B------:R-:W-:Y:S01]  /*8bc0*/  IADD3 R34, R34, -0x1, RZ ;  /* 0xffffffff22227810 */ /* 0x000fe20007ffe0ff */
[----:B------:R-:W-:-:S05]  /*8bd0*/  @P3 BRA `(.L_x_2393) ;  /* 0xffffa84000003947 */ /* 0x000fca000383ffff */
[----:B------:R-:W-:Y:S01]  /*8be0*/  WARPSYNC 0xffffffff ;  /* 0xffffffff00007948 */ /* 0x000fe20003800000 */
[----:B------:R-:W-:Y:S06]  /*8bf0*/  BAR.SYNC.DEFER_BLOCKING 0x0 ;  /* 0x0000000000007b1d */ /* 0x000fec0000010000 */
.L_x_2352:
[----:B-1----:R-:W2:Y:S01]  /*8c00*/  LDL R17, [R1+0x20] ;  /* 0x0000200001117983 */ /* 0x002ea20000100800 */
[----:B------:R-:W-:-:S05]  /*8c10*/  IMAD.MOV.U32 R0, RZ, RZ, c[0x0][0x2c4] ;  /* 0x0000b100ff007624 */ /* 0x000fca00078e00ff */
[----:B------:R-:W-:Y:S01]  /*8c20*/  ISETP.NE.AND P3, PT, R0, 0x1, PT ;  /* 0x000000010000780c */ /* 0x000fe20003f65270 */
[----:B------:R-:W-:Y:S01]  /*8c30*/  BSSY B0, `(.L_x_2394) ;  /* 0x000002a000007945 */ /* 0x000fe20003800000 */
[----:B------:R-:W-:Y:S01]  /*8c40*/  IMAD.IADD R10, R163, 0x1, R164 ;  /* 0x00000001a30a7824 */ /* 0x000fe200078e02a4 */
[----:B--2---:R-:W-:-:S10]  /*8c50*/  IADD3 R0, R17, 0x7f, RZ ;  /* 0x0000007f11007810 */ /* 0x004fd40007ffe0ff */
[----:B------:R-:W-:-:S05]  /*8c60*/  @P3 IMAD.HI.U32 R2, R0, c[0x0][0x2c8], RZ ;  /* 0x0000b20000023a27 */ /* 0x000fca00078e00ff */
[----:B------:R-:W-:-:S05]  /*8c70*/  @P3 SHF.R.U32.HI R0, RZ, c[0x0][0x2cc], R2 ;  /* 0x0000b300ff003a19 */ /* 0x000fca0000011602 */
[----:B------:R-:W-:-:S04]  /*8c80*/  IMAD.IADD R0, R167, 0x1, R0 ;  /* 0x00000001a7007824 */ /* 0x000fc800078e0200 */
[----:B------:R-:W-:-:S05]  /*8c90*/  IMAD.HI R0, R0, 0x2aaaaaab, RZ ;  /* 0x2aaaaaab00007827 */ /* 0x000fca00078e02ff */
[----:B------:R-:W-:-:S04]  /*8ca0*/  SHF.R.U32.HI R2, RZ, 0x1f, R0 ;  /* 0x0000001fff027819 */ /* 0x000fc80000011600 */
[----:B------:R-:W-:-:S04]  /*8cb0*/  LEA.HI.SX32 R0, R0, R2, 0x1d ;  /* 0x0000000200007211 */ /* 0x000fc800078feaff */
[----:B------:R-:W-:-:S04]  /*8cc0*/  IMNMX R5, R166, R0, PT ;  /* 0x00000000a6057217 */ /* 0x000fc80003800200 */
[----:B------:R-:W-:Y:S01]  /*8cd0*/  ISETP.GE.AND P0, PT, R5, 0x1, PT ;  /* 0x000000010500780c */ /* 0x000fe20003f06270 */
[----:B------:R-:W-:-:S12]  /*8ce0*/  IMAD.MOV.U32 R0, RZ, RZ, RZ ;  /* 0x000000ffff007224 */ /* 0x000fd800078e00ff */
        /* <DEDUP_REMOVED lines=30> */
.L_x_2395:
[----:B------:R-:W-:Y:S05]  /*8ed0*/  BSYNC B0 ;  /* 0x0000000000007941 */ /* 0x000fea0003800000 */
.L_x_2394:
[----:B------:R-:W2:Y:S01]  /*8ee0*/  LDL R2, [R1+0x50] ;  /* 0x0000500001027983 */ /* 0x000ea20000100800 */
        /* <DEDUP_REMOVED lines=68> */
[----:B------:R-:W-:-:S04]  /*9330*/  IMNMX R18, R5, R2, PT ;  /* 0x0000000205127217 */ /* 0x000fc80003800200 */
[----:B------:R-:W-:Y:S01]  /*9340*/  ISETP.GT.AND P0, PT, R18, R234, PT ;  /* 0x000000ea1200720c */ /* 0x000fe20003f04270 */
[----:B------:R1:W-:-:S12]  /*9350*/  STL [R1+0x28], R18 ;  /* 0x0000281201007387 */ /* 0x0003d80000100800 */
[----:B------:R-:W-:Y:S05]  /*9360*/  @!P0 BRA `(.L_x_2396) ;  /* 0x000137f000008947 */ /* 0x000fea0003800000 */
[----:B------:R-:W2:Y:S04]  /*9370*/  LDL R115, [R1+0x10] ;  /* 0x0000100001737983 */ /* 0x000ea80000100800 */
[----:B------:R-:W3:Y:S04]  /*9380*/  LDL R114, [R1+0x24] ;  /* 0x0000240001727983 */ /* 0x000ee80000100800 */
[----:B------:R-:W4:Y:S01]  /*9390*/  LDL R19, [R1+0x1c] ;  /* 0x00001c0001137983 */ /* 0x000f220000100800 */
[----:B------:R-:W-:-:S03]  /*93a0*/  ISETP.NE.U32.AND P0, PT, RZ, c[0x0][0x340], PT ;  /* 0x0000d000ff007a0c */ /* 0x000fc60003f05070 */
[----:B------:R-:W1:Y:S01]  /*93b0*/  S2R R6, SR_TID.X ;  /* 0x0000000000067919 */ /* 0x000e620000002100 */
[----:B------:R-:W-:-:S13]  /*93c0*/  ISETP.NE.AND.EX P2, PT, RZ, c[0x0][0x344], PT, P0 ;  /* 0x0000d100ff007a0c */ /* 0x000fda0003f45300 */
[----:B------:R-:W-:Y:S01]  /*93d0*/  @P2 IMAD.MOV.U32 R2, RZ, RZ, 0x4 ;  /* 0x00000004ff022424 */ /* 0x000fe200078e00ff */
[----:B------:R-:W-:-:S05]  /*93e0*/  SHF.R.S32.HI R0, RZ, 0x1f, R174 ;  /* 0x0000001fff007819 */ /* 0x000fca00000114ae */
[----:B------:R-:W-:Y:S01]  /*93f0*/  IMAD R0, R0, c[0x0][0x178], RZ ;  /* 0x00005e0000007a24 */ /* 0x000fe200078e02ff */
[----:B-1----:R-:W-:-:S03]  /*9400*/  LEA.HI R5, R186, R6, RZ, 0x3 ;  /* 0x00000006ba057211 */ /* 0x002fc600078f18ff */
[----:B------:R-:W-:Y:S01]  /*9410*/  IMAD R4, R174, c[0x0][0x17c], R0 ;  /* 0x00005f00ae047a24 */ /* 0x000fe200078e0200 */
[----:B------:R-:W-:Y:S01]  /*9420*/  LOP3.LUT R0, R5, 0xfffffff8, RZ, 0xc0, !PT ;  /* 0xfffffff805007812 */ /* 0x000fe200078ec0ff */
[----:B--2---:R-:W-:-:S05]  /*9430*/  @P2 IMAD.WIDE R2, R115, R2, c[0x0][0x340] ;  /* 0x0000d00073022625 */ /* 0x004fca00078e0202 */
[----:B------:R1:W2:Y:S01]  /*9440*/  @P2 LDG.E R15, [R2.64] ;  /* 0x00000006020f2981 */ /* 0x0002a2000c1e1900 */
[----:B------:R-:W-:Y:S01]  /*9450*/  ISETP.NE.U32.AND P1, PT, RZ, c[0x0][0x348], PT ;  /* 0x0000d200ff007a0c */ /* 0x000fe20003f25070 */
[----:B------:R-:W-:Y:S01]  /*9460*/  IMAD.IADD R96, R6, 0x1, -R0 ;  /* 0x0000000106607824 */ /* 0x000fe200078e0a00 */
[----:B------:R-:W-:Y:S02]  /*9470*/  SHF.R.S32.HI R9, RZ, 0x1f, R225 ;  /* 0x0000001fff097819 */ /* 0x000fe400000114e1 */
[----:B------:R-:W-:Y:S02]  /*9480*/  ISETP.NE.AND.EX P1, PT, RZ, c[0x0][0x34c], PT, P1 ;  /* 0x0000d300ff007a0c */ /* 0x000fe40003f25310 */
[----:B------:R-:W-:Y:S02]  /*9490*/  LEA R0, R96, R225, 0x5 ;  /* 0x000000e160007211 */ /* 0x000fe400078e28ff */
[----:B---3--:R-:W-:Y:S02]  /*94a0*/  SEL R7, R114, RZ, !P1 ;  /* 0x000000ff72077207 */ /* 0x008fe40004800000 */
[----:B------:R-:W-:Y:S01]  /*94b0*/  SEL R6, R115, RZ, !P1 ;  /* 0x000000ff73067207 */ /* 0x000fe20004800000 */
[----:B------:R-:W-:Y:S01]  /*94c0*/  IMAD.IADD R5, R17, 0x1, R0 ;  /* 0x0000000111057824 */ /* 0x000fe200078e0200 */
[----:B------:R-:W-:Y:S01]  /*94d0*/  ISETP.GE.AND P1, PT, R133, c[0x0][0x1d4], PT ;  /* 0x0000750085007a0c */ /* 0x000fe20003f26270 */
[----:B------:R-:W-:Y:S01]  /*94e0*/  IMAD R7, R7, c[0x0][0x1c0], RZ ;  /* 0x0000700007077a24 */ /* 0x000fe200078e02ff */
[----:B------:R-:W-:Y:S01]  /*94f0*/  LOP3.LUT R224, R224, 0xfffffffb, RZ, 0xc0, !PT ;  /* 0xfffffffbe0e07812 */ /* 0x000fe200078ec0ff */
[----:B------:R-:W-:Y:S01]  /*9500*/  @P3 IMAD.HI.U32 R8, R5, c[0x0][0x2c8], RZ ;  /* 0x0000b20005083a27 */ /* 0x000fe200078e00ff */
[----:B------:R-:W-:-:S02]  /*9510*/  IADD3 R116, R18, -0x1, RZ ;  /* 0xffffffff12747810 */ /* 0x000fc40007ffe0ff */
[----:B------:R-:W-:Y:S01]  /*9520*/  ISETP.GE.AND P4, PT, R226, c[0x0][0x198], PT ;  /* 0x00006600e2007a0c */ /* 0x000fe20003f86270 */
[----:B------:R-:W-:Y:S02]  /*9530*/  IMAD R14, R6, c[0x0][0x1c4], R7 ;  /* 0x00007100060e7a24 */ /* 0x000fe400078e0207 */
[----:B------:R-:W-:Y:S01]  /*9540*/  IMAD.MOV.U32 R0, RZ, RZ, R5 ;  /* 0x000000ffff007224 */ /* 0x000fe200078e0005 */
[----:B------:R-:W-:Y:S01]  /*9550*/  @P3 SHF.R.U32.HI R0, RZ, c[0x0][0x2cc], R8 ;  /* 0x0000b300ff003a19 */ /* 0x000fe20000011608 */
[----:B-1----:R-:W-:Y:S02]  /*9560*/  IMAD.WIDE.U32 R2, R174, c[0x0][0x178], RZ ;  /* 0x00005e00ae027a25 */ /* 0x002fe400078e00ff */
[----:B------:R-:W-:Y:S02]  /*9570*/  @P1 LOP3.LUT R224, R224, 0x4, RZ, 0xfc, !PT ;  /* 0x00000004e0e01812 */ /* 0x000fe400078efcff */
[----:B------:R-:W-:Y:S01]  /*9580*/  ISETP.GE.AND P3, PT, R226, c[0x0][0x1d4], PT ;  /* 0x00007500e2007a0c */ /* 0x000fe20003f66270 */
[----:B------:R-:W-:Y:S01]  /*9590*/  IMAD.IADD R3, R3, 0x1, R4 ;  /* 0x0000000103037824 */ /* 0x000fe200078e0204 */
[----:B------:R-:W-:-:S02]  /*95a0*/  IADD3 R4, P0, R225, R10, RZ ;  /* 0x0000000ae1047210 */ /* 0x000fc40007f1e0ff */
[----:B------:R-:W-:Y:S01]  /*95b0*/  LOP3.LUT R224, R224, 0xfffffff7, RZ, 0xc0, !PT ;  /* 0xfffffff7e0e07812 */ /* 0x000fe200078ec0ff */
[C---:B----4-:R-:W-:Y:S01]  /*95c0*/  IMAD.WIDE.U32 R2, R19.reuse, c[0x0][0x1b8], R2 ;  /* 0x00006e0013027a25 */ /* 0x050fe200078e0002 */
[----:B------:R-:W-:Y:S02]  /*95d0*/  LEA.HI.X.SX32 R12, R10, R9, 0x1, P0 ;  /* 0x000000090a0c7211 */ /* 0x000fe400000f0eff */
[----:B------:R-:W-:Y:S01]  /*95e0*/  ISETP.GE.AND P0, PT, R134, c[0x0][0x1d4], PT ;  /* 0x0000750086007a0c */ /* 0x000fe20003f06270 */
[----:B------:R-:W-:Y:S02]  /*95f0*/  IMAD R3, R19, c[0x0][0x1bc], R3 ;  /* 0x00006f0013037a24 */ /* 0x000fe400078e0203 */
[----:B------:R-:W-:Y:S02]  /*9600*/  IMAD R13, R12, c[0x0][0x1e0], RZ ;  /* 0x000078000c0d7a24 */ /* 0x000fe400078e02ff */
[----:B------:R-:W-:Y:S01]  /*9610*/  IMAD.WIDE.U32 R6, R6, c[0x0][0x1c0], R2 ;  /* 0x0000700006067a25 */ /* 0x000fe200078e0002 */
[----:B------:R-:W-:-:S03]  /*9620*/  MOV R3, R135 ;  /* 0x0000008700037202 */ /* 0x000fc60000000f00 */
[----:B------:R-:W-:Y:S02]  /*9630*/  IMAD.MOV.U32 R2, RZ, RZ, R134 ;  /* 0x000000ffff027224 */ /* 0x000fe400078e0086 */
[----:B------:R-:W-:Y:S02]  /*9640*/  IMAD R12, R12, c[0x0][0x208], RZ ;  /* 0x000082000c0c7a24 */ /* 0x000fe400078e02ff */
[----:B------:R-:W-:Y:S01]  /*9650*/  IMAD.WIDE.U32 R10, R4, c[0x0][0x1e0], R2 ;  /* 0x00007800040a7a25 */ /* 0x000fe200078e0002 */
[----:B------:R-:W-:-:S03]  /*9660*/  @P0 LOP3.LUT R224, R224, 0x8, RZ, 0xfc, !PT ;  /* 0x00000008e0e00812 */ /* 0x000fc600078efcff */
[----:B------:R-:W-:Y:S01]  /*9670*/  IMAD.WIDE.U32 R8, R4, c[0x0][0x208], R2 ;  /* 0x0000820004087a25 */ /* 0x000fe200078e0002 */
[----:B------:R-:W-:-:S03]  /*9680*/  LOP3.LUT R224, R224, 0xfffffffd, RZ, 0xc0, !PT ;  /* 0xfffffffde0e07812 */ /* 0x000fc600078ec0ff */
[----:B------:R-:W-:Y:S01]  /*9690*/  IMAD.MOV R2, RZ, RZ, -R0 ;  /* 0x000000ffff027224 */ /* 0x000fe200078e0a00 */
[----:B------:R-:W-:Y:S01]  /*96a0*/  @P3 LOP3.LUT R224, R224, 0x2, RZ, 0xfc, !PT ;  /* 0x00000002e0e03812 */ /* 0x000fe200078efcff */
[----:B------:R-:W-:Y:S02]  /*96b0*/  IMAD.IADD R3, R7, 0x1, R14 ;  /* 0x0000000107037824 */ /* 0x000fe400078e020e */
[C---:B------:R-:W-:Y:S01]  /*96c0*/  IMAD R16, R4.reuse, c[0x0][0x1e4], R13 ;  /* 0x0000790004107a24 */ /* 0x040fe200078e020d */
[----:B------:R-:W-:Y:S01]  /*96d0*/  SHF.R.S32.HI R13, RZ, 0x1f, R0 ;  /* 0x0000001fff0d7819 */ /* 0x000fe20000011400 */
[----:B------:R-:W-:Y:S01]  /*96e0*/  IMAD R14, R4, c[0x0][0x20c], R12 ;  /* 0x00008300040e7a24 */ /* 0x000fe200078e020c */
[----:B------:R-:W-:Y:S01]  /*96f0*/  LOP3.LUT R224, R224, 0xfffffffe, RZ, 0xc0, !PT ;  /* 0xfffffffee0e07812 */ /* 0x000fe200078ec0ff */
[----:B------:R-:W-:Y:S01]  /*9700*/  IMAD R12, R2, c[0x0][0x2c4], R5 ;  /* 0x0000b100020c7a24 */ /* 0x000fe200078e0205 */
[----:B------:R-:W-:Y:S01]  /*9710*/  SEL R5, RZ, 0xffffffff, P1 ;  /* 0xffffffffff057807 */ /* 0x000fe20000800000 */
[----:B------:R-:W-:Y:S01]  /*9720*/  IMAD R4, R13, c[0x0][0x1b0], RZ ;  /* 0x00006c000d047a24 */ /* 0x000fe200078e02ff */
[----:B------:R-:W-:Y:S01]  /*9730*/  MOV R2, R6 ;  /* 0x0000000600027202 */ /* 0x000fe20000000f00 */
[----:B------:R-:W-:Y:S01]  /*9740*/  IMAD.IADD R7, R11, 0x1, R16 ;  /* 0x000000010b077824 */ /* 0x000fe200078e0210 */
[----:B------:R-:W-:Y:S01]  /*9750*/  SEL R6, RZ, 0x1, P0 ;  /* 0x00000001ff067807 */ /* 0x000fe20000000000 */
[----:B------:R-:W-:Y:S01]  /*9760*/  IMAD.SHL.U32 R13, R5, 0x2, RZ ;  /* 0x00000002050d7824 */ /* 0x000fe200078e00ff */
[----:B------:R-:W-:Y:S01]  /*9770*/  IADD3 R5, R9, R14, RZ ;  /* 0x0000000e09057210 */ /* 0x000fe20007ffe0ff */
[C---:B------:R-:W-:Y:S01]  /*9780*/  IMAD R4, R0.reuse, c[0x0][0x1b4], R4 ;  /* 0x00006d0000047a24 */ /* 0x040fe200078e0204 */
[----:B------:R-:W-:Y:S01]  /*9790*/  ISETP.NE.U32.AND P0, PT, RZ, c[0x0][0x350], PT ;  /* 0x0000d400ff007a0c */ /* 0x000fe20003f05070 */
[----:B------:R-:W-:Y:S01]  /*97a0*/  IMAD.WIDE.U32 R2, R0, c[0x0][0x1b0], R2 ;  /* 0x00006c0000027a25 */ /* 0x000fe200078e0002 */
[----:B------:R-:W-:-:S02]  /*97b0*/  LOP3.LUT R14, R13, 0x2, R6, 0xe2, !PT ;  /* 0x000000020d0e7812 */ /* 0x000fc400078ee206 */
[----:B------:R-:W-:Y:S01]  /*97c0*/  SHF.R.S32.HI R0, RZ, 0x1f, R12 ;  /* 0x0000001fff007819 */ /* 0x000fe2000001140c */
[----:B------:R-:W-:Y:S01]  /*97d0*/  IMAD.MOV.U32 R6, RZ, RZ, R10 ;  /* 0x000000ffff067224 */ /* 0x000fe200078e000a */
[----:B------:R-:W-:Y:S01]  /*97e0*/  ISETP.NE.AND.EX P0, PT, RZ, c[0x0][0x354], PT, P0 ;  /* 0x0000d500ff007a0c */ /* 0x000fe20003f05300 */
[----:B------:R-:W-:Y:S01]  /*97f0*/  IMAD.IADD R3, R3, 0x1, R4 ;  /* 0x0000000103037824 */ /* 0x000fe200078e0204 */
[----:B------:R-:W-:Y:S01]  /*9800*/  MOV R4, R8 ;  /* 0x0000000800047202 */ /* 0x000fe20000000f00 */
[----:B------:R-:W-:Y:S01]  /*9810*/  IMAD.WIDE.U32 R6, R19, c[0x0][0x1e8], R6 ;  /* 0x00007a0013067a25 */ /* 0x000fe200078e0006 */
[----:B------:R-:W-:-:S03]  /*9820*/  ISETP.GE.AND P1, PT, R227, c[0x0][0x1d4], PT ;  /* 0x00007500e3007a0c */ /* 0x000fc60003f26270 */
[----:B------:R-:W-:Y:S01]  /*9830*/  IMAD.WIDE.U32 R8, R12, c[0x0][0x1a8], R2 ;  /* 0x00006a000c087a25 */ /* 0x000fe200078e0002 */
[----:B------:R-:W-:-:S03]  /*9840*/  SEL R11, RZ, 0x8, P1 ;  /* 0x00000008ff0b7807 */ /* 0x000fc60000800000 */
[----:B------:R-:W-:Y:S02]  /*9850*/  IMAD R0, R0, c[0x0][0x1a8], RZ ;  /* 0x00006a0000007a24 */ /* 0x000fe400078e02ff */
[----:B------:R-:W-:-:S04]  /*9860*/  IMAD.WIDE.U32 R2, R19, c[0x0][0x210], R4 ;  /* 0x0000840013027a25 */ /* 0x000fc800078e0004 */
[C---:B------:R-:W-:Y:S01]  /*9870*/  IMAD R5, R19.reuse, c[0x0][0x1ec], R7 ;  /* 0x00007b0013057a24 */ /* 0x040fe200078e0207 */
[----:B------:R-:W-:Y:S01]  /*9880*/  @P1 LOP3.LUT R224, R224, 0x1, RZ, 0xfc, !PT ;  /* 0x00000001e0e01812 */ /* 0x000fe200078efcff */
[----:B------:R-:W-:Y:S01]  /*9890*/  IMAD R13, R12, c[0x0][0x1ac], R0 ;  /* 0x00006b000c0d7a24 */ /* 0x000fe200078e0200 */
[----:B------:R-:W-:Y:S01]  /*98a0*/  SEL R12, RZ, 0x4, P3 ;  /* 0x00000004ff0c7807 */ /* 0x000fe20001800000 */
[----:B------:R-:W-:Y:S01]  /*98b0*/  IMAD R3, R19, c[0x0][0x214], R3 ;  /* 0x0000850013037a24 */ /* 0x000fe200078e0203 */
[----:B------:R-:W-:Y:S01]  /*98c0*/  ISETP.GE.AND P1, PT, R133, c[0x0][0x198], PT ;  /* 0x0000660085007a0c */ /* 0x000fe20003f26270 */
[----:B------:R-:W-:Y:S01]  /*98d0*/  IMAD.MOV.U32 R4, RZ, RZ, R6 ;  /* 0x000000ffff047224 */ /* 0x000fe200078e0006 */
[----:B------:R-:W-:Y:S01]  /*98e0*/  IADD3 R9, R9, R13, RZ ;  /* 0x0000000d09097210 */ /* 0x000fe20007ffe0ff */
[----:B------:R-:W-:Y:S01]  /*98f0*/  IMAD.IADD R16, R225, 0x1, R17 ;  /* 0x00000001e1107824 */ /* 0x000fe200078e0211 */
[----:B------:R-:W-:Y:S02]  /*9900*/  LOP3.LUT R120, R11, R14, R12, 0xfe, !PT ;  /* 0x0000000e0b787212 */ /* 0x000fe400078efe0c */
[----:B------:R-:W-:-:S02]  /*9910*/  ISETP.GE.AND P3, PT, R227, c[0x0][0x198], PT ;  /* 0x00006600e3007a0c */ /* 0x000fc40003f66270 */
[----:B--2---:R-:W-:Y:S01]  /*9920*/  @P2 SHF.R.S32.HI R10, RZ, 0x1f, R15 ;  /* 0x0000001fff0a2819 */ /* 0x004fe2000001140f */
[----:B------:R-:W-:Y:S02]  /*9930*/  @!P2 IMAD.MOV.U32 R10, RZ, RZ, R114 ;  /* 0x000000ffff0aa224 */ /* 0x000fe400078e0072 */
[----:B------:R-:W-:Y:S01]  /*9940*/  @!P2 IMAD.MOV.U32 R15, RZ, RZ, R115 ;  /* 0x000000ffff0fa224 */ /* 0x000fe200078e0073 */
[----:B------:R-:W-:Y:S02]  /*9950*/  ISETP.GE.AND P2, PT, R134, c[0x0][0x198], PT ;  /* 0x0000660086007a0c */ /* 0x000fe40003f46270 */
[----:B------:R-:W-:Y:S02]  /*9960*/  SEL R7, R10, RZ, !P0 ;  /* 0x000000ff0a077207 */ /* 0x000fe40004000000 */
[----:B------:R-:W-:Y:S02]  /*9970*/  SEL R0, R15, RZ, !P0 ;  /* 0x000000ff0f007207 */ /* 0x000fe40004000000 */
[----:B------:R-:W-:Y:S01]  /*9980*/  LEA R15, P0, R8, c[0x0][0x160], 0x1 ;  /* 0x00005800080f7a11 */ /* 0x000fe200078008ff */
[----:B------:R-:W-:-:S02]  /*9990*/  IMAD R6, R7, c[0x0][0x1f0], RZ ;  /* 0x00007c0007067a24 */ /* 0x000fc400078e02ff */
[----:B------:R-:W-:Y:S01]  /*99a0*/  IMAD R7, R7, c[0x0][0x218], RZ ;  /* 0x0000860007077a24 */ /* 0x000fe200078e02ff */
[----:B------:R-:W-:Y:S01]  /*99b0*/  LEA.HI.X R12, R8, c[0x0][0x164], R9, 0x1, P0 ;  /* 0x00005900080c7a11 */ /* 0x000fe200000f0c09 */
        /* <DEDUP_REMOVED lines=8> */
.L_x_2552:
[----:B------:R-:W-:Y:S05]  /*9a40*/  BRA.DIV ~URZ, `(.L_x_2398) ;  /* 0x00018a927f007947 */ /* 0x000fea000b800000 */
[----:B------:R3:W4:Y:S02]  /*9a50*/  SHFL.IDX PT, R2, R15, RZ, 0x181f ;  /* 0x00181fff0f027589 */ /* 0x00072400000e0000 */
.L_x_2553:
[----:B---3--:R-:W3:Y:S01]  /*9a60*/  LDL R0, [R1+0x14] ;  /* 0x0000140001007983 */ /* 0x008ee20000100800 */
[----:B------:R-:W-:Y:S01]  /*9a70*/  SHF.R.S32.HI R97, RZ, 0x1f, R133 ;  /* 0x0000001fff617819 */ /* 0x000fe20000011485 */
[----:B------:R-:W-:Y:S01]  /*9a80*/  BSSY B0, `(.L_x_2399) ;  /* 0x0000018000007945 */ /* 0x000fe20003800000 */
[----:B------:R-:W-:Y:S02]  /*9a90*/  SHF.R.S32.HI R13, RZ, 0x1f, R226 ;  /* 0x0000001fff0d7819 */ /* 0x000fe400000114e2 */
[----:B------:R-:W-:Y:S02]  /*9aa0*/  LEA.HI R59, R97, R133, RZ, 0x3 ;  /* 0x00000085613b7211 */ /* 0x000fe400078f18ff */
[----:B------:R-:W-:Y:S01]  /*9ab0*/  SHF.R.S32.HI R14, RZ, 0x1f, R227 ;  /* 0x0000001fff0e7819 */ /* 0x000fe200000114e3 */
[----:B---3--:R-:W-:Y:S01]  /*9ac0*/  IMAD R66, R0, c[0x0][0x2c4], RZ ;  /* 0x0000b10000427a24 */ /* 0x008fe200078e02ff */
[----:B------:R-:W-:-:S04]  /*9ad0*/  LOP3.LUT R0, R59, 0xfffffff8, RZ, 0xc0, !PT ;  /* 0xfffffff83b007812 */ /* 0x000fc800078ec0ff */
[----:B------:R-:W-:Y:S02]  /*9ae0*/  ISETP.GE.AND P6, PT, R16, R66, PT ;  /* 0x000000421000720c */ /* 0x000fe40003fc6270 */
[----:B------:R-:W-:-:S11]  /*9af0*/  SHF.R.S32.HI R24, RZ, 0x1f, R0 ;  /* 0x0000001fff187819 */ /* 0x000fd60000011400 */
        /* <DEDUP_REMOVED lines=16> */
.L_x_2400:
[----:B------:R-:W-:Y:S05]  /*9c00*/  BSYNC B0 ;  /* 0x0000000000007941 */ /* 0x000fea0003800000 */
.L_x_2399:
[----:B------:R-:W-:Y:S05]  /*9c10*/  BRA.DIV ~URZ, `(.L_x_2401) ;  /* 0x000189327f007947 */ /* 0x000fea000b800000 */
[----:B--2---:R2:W3:Y:S04]  /*9c20*/  SHFL.IDX PT, R4, R12, 0x1, 0x181f ;  /* 0x00381f000c047f89 */ /* 0x0044e800000e0000 */
[----:B----4-:R2:W4:Y:S02]  /*9c30*/  SHFL.IDX PT, R2, R15, 0x1, 0x181f ;  /* 0x00381f000f027f89 */ /* 0x01052400000e0000 */
.L_x_2554:
[----:B------:R-:W-:Y:S01]  /*9c40*/  IADD3 R3, R16, 0x20, RZ ;  /* 0x0000002010037810 */ /* 0x000fe20007ffe0ff */
[----:B------:R-:W-:Y:S01]  /*9c50*/  BSSY B0, `(.L_x_2402) ;  /* 0x0000014000007945 */ /* 0x000fe20003800000 */
[----:B------:R-:W-:Y:S02]  /*9c60*/  LOP3.LUT R224, R224, 0xffffffef, RZ, 0xc0, !PT ;  /* 0xffffffefe0e07812 */ /* 0x000fe400078ec0ff */
[----:B------:R-:W-:-:S13]  /*9c70*/  ISETP.GE.AND P0, PT, R3, R66, PT ;  /* 0x000000420300720c */ /* 0x000fda0003f06270 */
[----:B------:R-:W-:Y:S01]  /*9c80*/  @P0 LOP3.LUT R224, R224, 0x10, RZ, 0xfc, !PT ;  /* 0x00000010e0e00812 */ /* 0x000fe200078efcff */
[----:B------:R-:W-:Y:S05]  /*9c90*/  @P0 BRA `(.L_x_2403) ;  /* 0x000000f000000947 */ /* 0x000fea0003800000 */
[----:B----4-:R-:W-:-:S04]  /*9ca0*/  LEA R10, P0, R134, R2, 0x1 ;  /* 0x00000002860a7211 */ /* 0x010fc800078008ff */
[----:B---3--:R-:W-:Y:S02]  /*9cb0*/  LEA.HI.X R11, R134, R4, R135, 0x1, P0 ;  /* 0x00000004860b7211 */ /* 0x008fe400000f0c87 */
        /* <DEDUP_REMOVED lines=13> */
.L_x_2403:
[----:B------:R-:W-:Y:S05]  /*9d90*/  BSYNC B0 ;  /* 0x0000000000007941 */ /* 0x000fea0003800000 */
.L_x_2402:
[----:B------:R-:W-:Y:S05]  /*9da0*/  BRA.DIV ~URZ, `(.L_x_2404) ;  /* 0x000188727f007947 */ /* 0x000fea000b800000 */
[----:B---3--:R3:W1:Y:S02]  /*9db0*/  SHFL.IDX PT, R4, R12, 0x2, 0x181f ;  /* 0x00581f000c047f89 */ /* 0x00866400000e0000 */
.L_x_2555:
[----:B------:R-:W-:Y:S05]  /*9dc0*/  BRA.DIV ~URZ, `(.L_x_2405) ;  /* 0x000188c27f007947 */ /* 0x000fea000b800000 */
[----:B----4-:R4:W2:Y:S02]  /*9dd0*/  SHFL.IDX PT, R2, R15, 0x2, 0x181f ;  /* 0x00581f000f027f89 */ /* 0x0108a400000e0000 */
.L_x_2556:
[----:B------:R-:W-:Y:S01]  /*9de0*/  IADD3 R3, R16, 0x40, RZ ;  /* 0x0000004010037810 */ /* 0x000fe20007ffe0ff */
[----:B------:R-:W-:Y:S01]  /*9df0*/  BSSY B0, `(.L_x_2406) ;  /* 0x0000014000007945 */ /* 0x000fe20003800000 */
[----:B------:R-:W-:Y:S02]  /*9e00*/  LOP3.LUT R224, R224, 0xffffffdf, RZ, 0xc0, !PT ;  /* 0xffffffdfe0e07812 */ /* 0x000fe400078ec0ff */
[----:B------:R-:W-:-:S13]  /*9e10*/  ISETP.GE.AND P0, PT, R3, R66, PT ;  /* 0x000000420300720c */ /* 0x000fda0003f06270 */
[----:B------:R-:W-:Y:S01]  /*9e20*/  @P0 LOP3.LUT R224, R224, 0x20, RZ, 0xfc, !PT ;  /* 0x00000020e0e00812 */ /* 0x000fe200078efcff */
[----:B------:R-:W-:Y:S05]  /*9e30*/  @P0 BRA `(.L_x_2407) ;  /* 0x000000f000000947 */ /* 0x000fea0003800000 */
[----:B--2---:R-:W-:-:S04]  /*9e40*/  LEA R10, P0, R134, R2, 0x1 ;  /* 0x00000002860a7211 */ /* 0x004fc800078008ff */
        /* <DEDUP_REMOVED lines=14> */
.L_x_2407:
[----:B------:R-:W-:Y:S05]  /*9f30*/  BSYNC B0 ;  /* 0x0000000000007941 */ /* 0x000fea0003800000 */
.L_x_2406:
[----:B------:R-:W-:Y:S05]  /*9f40*/  BRA.DIV ~URZ, `(.L_x_2408) ;  /* 0x000187b27f007947 */ /* 0x000fea000b800000 */
[----:B-1----:R1:W3:Y:S04]  /*9f50*/  SHFL.IDX PT, R4, R12, 0x3, 0x181f ;  /* 0x00781f000c047f89 */ /* 0x0022e800000e0000 */
[----:B--2---:R1:W2:Y:S02]  /*9f60*/  SHFL.IDX PT, R2, R15, 0x3, 0x181f ;  /* 0x00781f000f027f89 */ /* 0x0042a400000e0000 */
.L_x_2557:
[----:B----4-:R-:W4:Y:S04]  /*9f70*/  LDL R130, [R1+0x28] ;  /* 0x0000280001827983 */ /* 0x010f280000100800 */
[----:B---3--:R-:W3:Y:S04]  /*9f80*/  LDL R131, [R1+0x18] ;  /* 0x0000180001837983 */ /* 0x008ee80000100800 */
[----:B------:R1:W5:Y:S01]  /*9f90*/  LDL R132, [R1+0x20] ;  /* 0x0000200001847983 */ /* 0x0003620000100800 */
[----:B------:R-:W-:-:S04]  /*9fa0*/  IADD3 R3, R16, 0x60, RZ ;  /* 0x0000006010037810 */ /* 0x000fc80007ffe0ff */
[----:B------:R-:W-:-:S13]  /*9fb0*/  ISETP.GE.AND P5, PT, R3, R66, PT ;  /* 0x000000420300720c */ /* 0x000fda0003fa6270 */
[----:B-12---:R-:W-:-:S04]  /*9fc0*/  @!P5 LEA R12, P0, R226, R2, 0x1 ;  /* 0x00000002e20cd211 */ /* 0x006fc800078008ff */
[----:B------:R-:W-:Y:S02]  /*9fd0*/  @!P5 LEA.HI.X R13, R226, R4, R13, 0x1, P0 ;  /* 0x00000004e20dd211 */ /* 0x000fe400000f0c0d */
[----:B------:R-:W-:-:S04]  /*9fe0*/  @!P5 LEA R8, P0, R134, R2, 0x1 ;  /* 0x000000028608d211 */ /* 0x000fc800078008ff */
[----:B------:R-:W-:Y:S02]  /*9ff0*/  @!P5 LEA.HI.X R9, R134, R4, R135, 0x1, P0 ;  /* 0x000000048609d211 */ /* 0x000fe400000f0c87 */
[C---:B------:R-:W-:Y:S01]  /*a000*/  @!P5 LEA R6, P0, R0.reuse, R2, 0x1 ;  /* 0x000000020006d211 */ /* 0x040fe200078008ff */
[----:B------:R-:W-:Y:S01]  /*a010*/  IMAD.MOV.U32 R127, RZ, RZ, 0x30 ;  /* 0x00000030ff7f7424 */ /* 0x000fe200078e00ff */
[----:B------:R-:W-:Y:S01]  /*a020*/  SHF.R.S32.HI R126, RZ, 0x1f, R116 ;  /* 0x0000001fff7e7819 */ /* 0x000fe20000011474 */
[----:B------:R-:W-:Y:S01]  /*a030*/  @!PT LDS RZ, [RZ] ;  /* 0x00000000fffff984 */ /* 0x000fe20000000800 */
[----:B------:R-:W-:Y:S01]  /*a040*/  @!PT LDS RZ, [RZ] ;  /* 0x00000000fffff984 */ /* 0x000fe20000000800 */
[----:B------:R-:W-:Y:S01]  /*a050*/  @!PT LDS RZ, [RZ] ;  /* 0x00000000fffff984 */ /* 0x000fe20000000800 */
[----:B------:R1:W-:Y:S01]  /*a060*/  @!P5 LDGSTS.E.BYPASS.LTC128B.128 [R213+0x13080], [R8.64], !P2 ;  /* 0x1308000008d5dfae */ /* 0x0003e2000d101d46 */
[----:B------:R-:W-:Y:S02]  /*a070*/  @!P5 LEA.HI.X R7, R0, R4, R24, 0x1, P0 ;  /* 0x000000040007d211 */ /* 0x000fe400000f0c18 */
[----:B------:R-:W-:-:S03]  /*a080*/  @!P5 LEA R10, P0, R227, R2, 0x1 ;  /* 0x00000002e30ad211 */ /* 0x000fc600078008ff */
[----:B------:R2:W-:Y:S01]  /*a090*/  @!P5 LDGSTS.E.BYPASS.LTC128B.128 [R213+0x17080], [R6.64], !P1 ;  /* 0x1708000006d5dfae */ /* 0x0005e2000c901d46 */
[----:B------:R-:W-:Y:S01]  /*a0a0*/  @!P5 LEA.HI.X R11, R227, R4, R14, 0x1, P0 ;  /* 0x00000004e30bd211 */ /* 0x000fe200000f0c0e */
[----:B------:R-:W-:Y:S02]  /*a0b0*/  IMAD R4, R126, c[0x0][0x1e0], RZ ;  /* 0x000078007e047a24 */ /* 0x000fe400078e02ff */
[C---:B------:R-:W-:Y:S01]  /*a0c0*/  IMAD.WIDE.U32 R2, R116.reuse, c[0x0][0x1e0], RZ ;  /* 0x0000780074027a25 */ /* 0x040fe200078e00ff */
[----:B------:R1:W-:Y:S03]  /*a0d0*/  @!P5 LDGSTS.E.BYPASS.LTC128B.128 [R213+0x1b080], [R12.64], !P4 ;  /* 0x1b0800000cd5dfae */ /* 0x0003e6000e101d46 */
[----:B------:R-:W-:Y:S01]  /*a0e0*/  IMAD R4, R116, c[0x0][0x1e4], R4 ;  /* 0x0000790074047a24 */ /* 0x000fe200078e0204 */
[----:B------:R3:W-:Y:S03]  /*a0f0*/  @!P5 LDGSTS.E.BYPASS.LTC128B.128 [R213+0x1f080], [R10.64], !P3 ;  /* 0x1f0800000ad5dfae */ /* 0x0007e6000d901d46 */
[----:B------:R-:W-:Y:S01]  /*a100*/  IMAD.IADD R4, R3, 0x1, R4 ;  /* 0x0000000103047824 */ /* 0x000fe200078e0204 */
[----:B------:R-:W0:Y:S03]  /*a110*/  LDGDEPBAR ;  /* 0x00000000000079af */ /* 0x000e260000000000 */
[----:B------:R-:W-:-:S02]  /*a120*/  IMAD R5, R4, 0x30, RZ ;  /* 0x0000003004057824 */ /* 0x000fc400078e02ff */
[----:B------:R-:W-:Y:S02]  /*a130*/  IMAD.MOV.U32 R128, RZ, RZ, R228 ;  /* 0x000000ffff807224 */ /* 0x000fe400078e00e4 */
[----:B------:R-:W-:Y:S02]  /*a140*/  IMAD.MOV.U32 R129, RZ, RZ, R232 ;  /* 0x000000ffff817224 */ /* 0x000fe400078e00e8 */
[----:B--2---:R-:W-:Y:S02]  /*a150*/  IMAD.MOV.U32 R7, RZ, RZ, 0x20 ;  /* 0x00000020ff077424 */ /* 0x004fe400078e00ff */
[----:B------:R-:W-:-:S04]  /*a160*/  IMAD.WIDE.U32 R2, R2, 0x30, R128 ;  /* 0x0000003002027825 */ /* 0x000fc800078e0080 */
[----:B-1----:R-:W-:Y:S02]  /*a170*/  IMAD R8, R7, c[0x0][0x1e4], RZ ;  /* 0x0000790007087a24 */ /* 0x002fe400078e02ff */
[----:B------:R-:W-:Y:S01]  /*a180*/  IMAD.IADD R3, R3, 0x1, R5 ;  /* 0x0000000103037824 */ /* 0x000fe200078e0205 */
[----:B------:R-:W-:Y:S01]  /*a190*/  WARPSYNC 0xffffffff ;  /* 0xffffffff00007948 */ /* 0x000fe20003800000 */
[----:B------:R-:W-:Y:S01]  /*a1a0*/  P2R R15, PR, RZ, 0x40 ;  /* 0x00000040ff0f7803 */ /* 0x000fe20000000000 */
[----:B------:R-:W-:Y:S01]  /*a1b0*/  BAR.SYNC.DEFER_BLOCKING 0x0 ;  /* 0x0000000000007b1d */ /* 0x000fe20000010000 */
[C---:B------:R-:W-:Y:S02]  /*a1c0*/  LOP3.LUT P6, RZ, R224.reuse, 0x8, RZ, 0xc0, !PT ;  /* 0x00000008e0ff7812 */ /* 0x040fe400078cc0ff */
[C---:B------:R-:W-:Y:S02]  /*a1d0*/  LOP3.LUT P3, RZ, R224.reuse, 0x2, RZ, 0xc0, !PT ;  /* 0x00000002e0ff7812 */ /* 0x040fe4000786c0ff */
[----:B------:R-:W-:Y:S01]  /*a1e0*/  LOP3.LUT P4, RZ, R224, 0x1, RZ, 0xc0, !PT ;  /* 0x00000001e0ff7812 */ /* 0x000fe2000788c0ff */
[----:B------:R-:W-:-:S02]  /*a1f0*/  IMAD.MOV.U32 R136, RZ, RZ, c[0x0][0x2c4] ;  /* 0x0000b100ff887624 */ /* 0x000fc400078e00ff */
[----:B----4-:R-:W-:-:S04]  /*a200*/  IMAD R127, R130, -0x30, R127 ;  /* 0xffffffd0827f7824 */ /* 0x010fc800078e027f */
[----:B---3--:R-:W-:-:S05]  /*a210*/  IMAD.IADD R125, R131, 0x1, R127 ;  /* 0x00000001837d7824 */ /* 0x008fca00078e027f */
[----:B------:R-:W-:-:S05]  /*a220*/  IMNMX R6, R125, 0x30, PT ;  /* 0x000000307d067817 */ /* 0x000fca0003800200 */
[----:B------:R-:W-:-:S05]  /*a230*/  IMAD.IADD R4, R6, 0x1, -R225 ;  /* 0x0000000106047824 */ /* 0x000fca00078e0ae1 */
[----:B------:R-:W-:Y:S01]  /*a240*/  ISETP.GE.AND P0, PT, R4, 0x21, PT ;  /* 0x000000210400780c */ /* 0x000fe20003f06270 */
[----:B------:R-:W-:-:S12]  /*a250*/  IMAD.WIDE.U32 R6, R7, c[0x0][0x1e0], RZ ;  /* 0x0000780007067a25 */ /* 0x000fd800078e00ff */
        /* <DEDUP_REMOVED lines=14> */
[----:B------:R1:W-:Y:S01]  /*a340*/  @P1 LDGSTS.E.BYPASS.LTC128B.128 [R211+0xe880], [R4.64+0x180], !P4 ;  /* 0x0e88018004d31fae */ /* 0x0003e2000e101d46 */
[----:B------:R-:W-:-:S13]  /*a350*/  LOP3.LUT P1, RZ, R224, 0x8, RZ, 0xc0, !PT ;  /* 0x00000008e0ff7812 */ /* 0x000fda000782c0ff */
[----:B------:R1:W-:Y:S04]  /*a360*/  @P0 LDGSTS.E.BYPASS.LTC128B.128 [R213+0xb080], [R2.64], !P1 ;  /* 0x0b08000002d50fae */ /* 0x0003e8000c901d46 */
[----:B------:R1:W-:Y:S04]  /*a370*/  @P0 LDGSTS.E.BYPASS.LTC128B.128 [R213+0xc880], [R2.64+0x80], !P2 ;  /* 0x0c88008002d50fae */ /* 0x0003e8000d101d46 */
[----:B------:R1:W-:Y:S04]  /*a380*/  @P0 LDGSTS.E.BYPASS.LTC128B.128 [R213+0xe080], [R2.64+0x100], !P3 ;  /* 0x0e08010002d50fae */ /* 0x0003e8000d901d46 */
[----:B------:R1:W-:Y:S01]  /*a390*/  @P0 LDGSTS.E.BYPASS.LTC128B.128 [R213+0xf880], [R2.64+0x180], !P4 ;  /* 0x0f88018002d50fae */ /* 0x0003e2000e101d46 */
[----:B------:R-:W-:-:S03]  /*a3a0*/  ISETP.LT.AND P0, PT, RZ, c[0x0][0x27c], PT ;  /* 0x00009f00ff007a0c */ /* 0x000fc60003f01270 */
[----:B------:R-:W0:Y:S01]  /*a3b0*/  LDGDEPBAR ;  /* 0x00000000000079af */ /* 0x000e220000000000 */
[----:B------:R-:W-:-:S09]  /*a3c0*/  ISETP.NE.AND P6, PT, R15, RZ, PT ;  /* 0x000000ff0f00720c */ /* 0x000fd20003fc5270 */
[----:B------:R-:W-:Y:S05]  /*a3d0*/  @P0 BRA `(.L_x_2409) ;  /* 0x0000002000000947 */ /* 0x000fea0003800000 */
[----:B------:R-:W-:-:S04]  /*a3e0*/  DEPBAR.LE SB0, 0x1 ;  /* 0x000080400000791a */ /* 0x000fc80000000000 */
[----:B------:R-:W-:Y:S05]  /*a3f0*/  BRA `(.L_x_2410) ;  /* 0x000095c000007947 */ /* 0x000fea0003800000 */
.L_x_2409:
[----:B------:R-:W-:Y:S01]  /*a400*/  ULDC.U8 UR4, c[0x0][0x298] ;  /* 0x0000a60000047ab9 */ /* 0x000fe20000000000 */
[----:B-1---5:R-:W-:Y:S01]  /*a410*/  SHF.R.S32.HI R2, RZ, 0x1f, R158 ;  /* 0x0000001fff027819 */ /* 0x022fe2000001149e */
[----:B------:R-:W-:Y:S01]  /*a420*/  IMAD.WIDE.U32 R6, R158, c[0x0][0x280], RZ ;  /* 0x0000a0009e067a25 */ /* 0x000fe200078e00ff */
[----:B------:R-:W-:Y:S01]  /*a430*/  ISETP.NE.AND P0, PT, RZ, UR4, PT ;  /* 0x00000004ff007c0c */ /* 0x000fe2000bf05270 */
[----:B------:R-:W-:Y:S02]  /*a440*/  BSSY B2, `(.L_x_2410) ;  /* 0x0000957000027945 */ /* 0x000fe40003800000 */
[C---:B------:R-:W-:Y:S02]  /*a450*/  IMAD R3, R2.reuse, c[0x0][0x280], RZ ;  /* 0x0000a00002037a24 */ /* 0x040fe400078e02ff */
[----:B------:R-:W-:Y:S02]  /*a460*/  IMAD R2, R2, c[0x0][0x290], RZ ;  /* 0x0000a40002027a24 */ /* 0x000fe400078e02ff */
[----:B------:R-:W-:-:S02]  /*a470*/  IMAD R3, R158, c[0x0][0x284], R3 ;  /* 0x0000a1009e037a24 */ /* 0x000fc400078e0203 */
[----:B------:R-:W-:Y:S01]  /*a480*/  IMAD R8, R158, c[0x0][0x294], R2 ;  /* 0x0000a5009e087a24 */ /* 0x000fe200078e0202 */
[----:B------:R-:W-:Y:S01]  /*a490*/  LEA R2, R96, R16, 0x5 ;  /* 0x0000001060027211 */ /* 0x000fe200078e28ff */
[----:B------:R-:W-:Y:S01]  /*a4a0*/  IMAD.WIDE.U32 R4, R158, c[0x0][0x290], RZ ;  /* 0x0000a4009e047a25 */ /* 0x000fe200078e00ff */
[----:B------:R-:W-:-:S04]  /*a4b0*/  IADD3 R3, R3, R7, RZ ;  /* 0x0000000703037210 */ /* 0x000fc80007ffe0ff */
[----:B------:R-:W-:Y:S01]  /*a4c0*/  IADD3 R8, R8, R5, RZ ;  /* 0x0000000508087210 */ /* 0x000fe20007ffe0ff */
[----:B------:R-:W-:Y:S05]  /*a4d0*/  @!P0 BRA `(.L_x_2411) ;  /* 0x0000494000008947 */ /* 0x000fea0003800000 */
[----:B------:R-:W-:Y:S01]  /*a4e0*/  ISETP.NE.AND P1, PT, R136, 0x1, PT ;  /* 0x000000018800780c */ /* 0x000fe20003f25270 */
[----:B------:R-:W-:Y:S01]  /*a4f0*/  IMAD.MOV.U32 R7, RZ, RZ, R3 ;  /* 0x000000ffff077224 */ /* 0x000fe200078e0003 */
[----:B------:R-:W-:Y:S01]  /*a500*/  BSSY B0, `(.L_x_2412) ;  /* 0x000004f000007945 */ /* 0x000fe20003800000 */
[----:B------:R-:W-:Y:S01]  /*a510*/  SHF.R.S32.HI R40, RZ, 0x1f, R142 ;  /* 0x0000001fff287819 */ /* 0x000fe2000001148e */
[----:B------:R-:W-:Y:S01]  /*a520*/  CS2R R64, SRZ ;  /* 0x0000000000407805 */ /* 0x000fe2000001ff00 */
        /* <DEDUP_REMOVED lines=8> */
[----:B------:R-:W-:Y:S01]  /*a5b0*/  @P1 IMAD.HI.U32 R0, R2, c[0x0][0x2c8], RZ ;  /* 0x0000b20002001a27 */ /* 0x000fe200078e00ff */
[----:B------:R-:W-:Y:S01]  /*a5c0*/  CS2R R36, SRZ ;  /* 0x0000000000247805 */ /* 0x000fe2000001ff00 */
[----:B------:R-:W-:Y:S01]  /*a5d0*/  CS2R R28, SRZ ;  /* 0x00000000001c7805 */ /* 0x000fe2000001ff00 */
[----:B------:R-:W-:-:S02]  /*a5e0*/  CS2R R24, SRZ ;  /* 0x0000000000187805 */ /* 0x000fc4000001ff00 */
[----:B------:R-:W-:-:S04]  /*a5f0*/  @P1 SHF.R.U32.HI R2, RZ, c[0x0][0x2cc], R0 ;  /* 0x0000b300ff021a19 */ /* 0x000fc80000011600 */
        /* <DEDUP_REMOVED lines=23> */
[----:B------:R-:W-:-:S09]  /*a770*/  ISETP.GE.AND P1, PT, R139, c[0x0][0x27c], PT ;  /* 0x00009f008b007a0c */ /* 0x000fd20003f26270 */
[C---:B------:R-:W-:Y:S01]  /*a780*/  @!P3 IMAD.SHL.U32 R6, R140.reuse, 0x2, RZ ;  /* 0x000000028c06b824 */ /* 0x040fe200078e00ff */
[----:B------:R-:W-:-:S04]  /*a790*/  @!P3 SHF.L.U64.HI R5, R140, 0x1, R38 ;  /* 0x000000018c05b819 */ /* 0x000fc80000010226 */
[----:B--2---:R-:W-:-:S05]  /*a7a0*/  @!P3 IADD3 R18, P0, R3, R6, RZ ;  /* 0x000000060312b210 */ /* 0x004fca0007f1e0ff */
[----:B----4-:R-:W-:Y:S01]  /*a7b0*/  @!P3 IMAD.X R19, R4, 0x1, R5, P0 ;  /* 0x000000010413b824 */ /* 0x010fe200000e0605 */
        /* <DEDUP_REMOVED lines=33> */
[----:B------:R-:W-:-:S05]  /*a9d0*/  @!P0 IMAD.X R5, R2, 0x1, R20, P4 ;  /* 0x0000000102058824 */ /* 0x000fca00020e0614 */
[----:B------:R1:W5:Y:S03]  /*a9e0*/  @!P0 LD.E.64 R44, [R4.64] ;  /* 0x00000006042c8980 */ /* 0x000366000c101b00 */
.L_x_2413:
[----:B------:R-:W-:Y:S05]  /*a9f0*/  BSYNC B0 ;  /* 0x0000000000007941 */ /* 0x000fea0003800000 */
.L_x_2412:
        /* <DEDUP_REMOVED lines=82> */
.L_x_2415:
[----:B------:R-:W-:Y:S05]  /*af20*/  BSYNC B0 ;  /* 0x0000000000007941 */ /* 0x000fea0003800000 */
.L_x_2414:
        /* <DEDUP_REMOVED lines=53> */
[----:B------:R1:W5:Y:S01]  /*b280*/  @!P3 LD.E.64 R60, [R18.64] ;  /* 0x00000006123cb980 */ /* 0x000362000c101b00 */
[----:B----4-:R-:W-:Y:S01]  /*b290*/  @!P3 IMAD.X R17, R2, 0x1, R6, P0 ;  /* 0x000000010211b824 */ /* 0x010fe200000e0606 */
[----:B------:R-:W-:Y:S02]  /*b2a0*/  @!P2 SHF.L.U64.HI R6, R143, 0x1, R21 ;  /* 0x000000018f06a819 */ /* 0x000fe40000010215 */
[-C--:B------:R-:W-:Y:S01]  /*b2b0*/  @!P2 IADD3 R14, P0, R3, R5.reuse, RZ ;  /* 0x00000005030ea210 */ /* 0x080fe20007f1e0ff */
[----:B------:R-:W-:Y:S01]  /*b2c0*/  CS2R R72, SRZ ;  /* 0x0000000000487805 */ /* 0x000fe2000001ff00 */
[----:B------:R-:W-:Y:S01]  /*b2d0*/  CS2R R74, SRZ ;  /* 0x00000000004a7805 */ /* 0x000fe2000001ff00 */
[----:B------:R-:W-:Y:S01]  /*b2e0*/  CS2R R76, SRZ ;  /* 0x00000000004c7805 */ /* 0x000fe2000001ff00 */
[----:B------:R2:W5:Y:S01]  /*b2f0*/  @!P3 LD.E.64 R62, [R16.64] ;  /* 0x00000006103eb980 */ /* 0x000562000c101b00 */
[----:B------:R-:W-:Y:S01]  /*b300*/  @!P2 IMAD.X R15, R4, 0x1, R6, P0 ;  /* 0x00000001040fa824 */ /* 0x000fe200000e0606 */
[----:B------:R-:W-:Y:S01]  /*b310*/  @!P2 IADD3 R12, P0, R0, R5, RZ ;  /* 0x00000005000ca210 */ /* 0x000fe20007f1e0ff */
[----:B------:R-:W-:-:S04]  /*b320*/  @!P1 IMAD.SHL.U32 R5, R139, 0x2, RZ ;  /* 0x000000028b059824 */ /* 0x000fc800078e00ff */
[----:B------:R-:W-:Y:S01]  /*b330*/  @!P2 IMAD.X R13, R2, 0x1, R6, P0 ;  /* 0x00000001020da824 */ /* 0x000fe200000e0606 */
[----:B------:R-:W-:Y:S02]  /*b340*/  @!P1 SHF.L.U64.HI R6, R139, 0x1, R31 ;  /* 0x000000018b069819 */ /* 0x000fe4000001021f */
[-C--:B------:R-:W-:Y:S02]  /*b350*/  @!P1 IADD3 R10, P0, R3, R5.reuse, RZ ;  /* 0x00000005030a9210 */ /* 0x080fe40007f1e0ff */
[----:B------:R2:W5:Y:S03]  /*b360*/  @!P2 LD.E.64 R68, [R12.64] ;  /* 0x000000060c44a980 */ /* 0x000566000c101b00 */
[----:B------:R-:W-:Y:S01]  /*b370*/  @!P1 IMAD.X R11, R4, 0x1, R6, P0 ;  /* 0x00000001040b9824 */ /* 0x000fe200000e0606 */
[----:B------:R-:W-:Y:S01]  /*b380*/  @!P1 IADD3 R8, P0, R0, R5, RZ ;  /* 0x0000000500089210 */ /* 0x000fe20007f1e0ff */
[----:B-1----:R-:W-:-:S03]  /*b390*/  CS2R R18, SRZ ;  /* 0x0000000000127805 */ /* 0x002fc6000001ff00 */
[----:B------:R2:W5:Y:S01]  /*b3a0*/  @!P1 LD.E.64 R70, [R10.64] ;  /* 0x000000060a469980 */ /* 0x000562000c101b00 */
[----:B------:R-:W-:Y:S01]  /*b3b0*/  @!P1 IMAD.X R9, R2, 0x1, R6, P0 ;  /* 0x0000000102099824 */ /* 0x000fe200000e0606 */
[C---:B------:R-:W-:Y:S02]  /*b3c0*/  ISETP.GE.AND P0, PT, R142.reuse, c[0x0][0x27c], PT ;  /* 0x00009f008e007a0c */ /* 0x040fe40003f06270 */
[----:B------:R2:W5:Y:S04]  /*b3d0*/  @!P2 LD.E.64 R18, [R14.64] ;  /* 0x000000060e12a980 */ /* 0x000568000c101b00 */
[----:B------:R2:W5:Y:S07]  /*b3e0*/  @!P1 LD.E.64 R72, [R8.64] ;  /* 0x0000000608489980 */ /* 0x00056e000c101b00 */
        /* <DEDUP_REMOVED lines=8> */
.L_x_2417:
[----:B------:R-:W-:Y:S05]  /*b470*/  BSYNC B0 ;  /* 0x0000000000007941 */ /* 0x000fea0003800000 */
.L_x_2416:
[----:B--2--5:R-:W-:Y:S01]  /*b480*/  IMAD.MOV.U32 R4, RZ, RZ, R70 ;  /* 0x000000ffff047224 */ /* 0x024fe200078e0046 */
[----:B---3--:R-:W-:Y:S01]  /*b490*/  MOV R3, R71 ;  /* 0x0000004700037202 */ /* 0x008fe20000000f00 */
[----:B----4-:R-:W-:Y:S01]  /*b4a0*/  IMAD.MOV.U32 R2, RZ, RZ, R74 ;  /* 0x000000ffff027224 */ /* 0x010fe200078e004a */
[----:B------:R-:W-:Y:S01]  /*b4b0*/  MOV R7, R68 ;  /* 0x0000004400077202 */ /* 0x000fe20000000f00 */
[----:B-1----:R-:W-:Y:S01]  /*b4c0*/  IMAD.MOV.U32 R0, RZ, RZ, R75 ;  /* 0x000000ffff007224 */ /* 0x002fe200078e004b */
        /* <DEDUP_REMOVED lines=8> */
[----:B------:R-:W1:Y:S01]  /*b550*/  SHFL.IDX PT, R3, R33, 0x3, 0x181f ;  /* 0x00781f0021037f89 */ /* 0x000e6200000e0000 */
[----:B------:R-:W-:Y:S01]  /*b560*/  IMAD.MOV.U32 R4, RZ, RZ, R73 ;  /* 0x000000ffff047224 */ /* 0x000fe200078e0049 */
[----:B------:R-:W-:Y:S01]  /*b570*/  BSSY B0, `(.L_x_2418) ;  /* 0x0000042000007945 */ /* 0x000fe20003800000 */
[----:B------:R-:W-:Y:S01]  /*b580*/  IMAD.MOV.U32 R6, RZ, RZ, R69 ;  /* 0x000000ffff067224 */ /* 0x000fe200078e0045 */
[----:B------:R-:W-:Y:S01]  /*b590*/  PRMT R108, R0, 0x5410, R2 ;  /* 0x00005410006c7816 */ /* 0x000fe20000000002 */
[----:B------:R-:W-:Y:S01]  /*b5a0*/  IMAD.MOV.U32 R2, RZ, RZ, R76 ;  /* 0x000000ffff027224 */ /* 0x000fe200078e004c */
[----:B------:R-:W-:Y:S01]  /*b5b0*/  MOV R0, R77 ;  /* 0x0000004d00007202 */ /* 0x000fe20000000f00 */
[----:B------:R2:W3:Y:S01]  /*b5c0*/  SHFL.IDX PT, R8, R30, 0x3, 0x181f ;  /* 0x00781f001e087f89 */ /* 0x0004e200000e0000 */
[----:B------:R-:W-:Y:S01]  /*b5d0*/  PRMT R109, R4, 0x5410, R5 ;  /* 0x00005410046d7816 */ /* 0x000fe20000000005 */
[----:B------:R-:W-:Y:S01]  /*b5e0*/  IMAD.MOV.U32 R5, RZ, RZ, R62 ;  /* 0x000000ffff057224 */ /* 0x000fe200078e003e */
[----:B------:R-:W-:Y:S01]  /*b5f0*/  PRMT R111, R0, 0x5410, R2 ;  /* 0x00005410006f7816 */ /* 0x000fe20000000002 */
[----:B------:R-:W-:Y:S01]  /*b600*/  CS2R R84, SRZ ;  /* 0x0000000000547805 */ /* 0x000fe2000001ff00 */
[----:B------:R-:W-:Y:S01]  /*b610*/  MOV R4, R63 ;  /* 0x0000003f00047202 */ /* 0x000fe20000000f00 */
[----:B------:R4:W1:Y:S01]  /*b620*/  SHFL.IDX PT, R2, R39, 0x3, 0x181f ;  /* 0x00781f0027027f89 */ /* 0x00086200000e0000 */
[----:B------:R-:W-:Y:S01]  /*b630*/  CS2R R80, SRZ ;  /* 0x0000000000507805 */ /* 0x000fe2000001ff00 */
[----:B------:R-:W-:Y:S01]  /*b640*/  CS2R R88, SRZ ;  /* 0x0000000000587805 */ /* 0x000fe2000001ff00 */
[----:B------:R-:W-:Y:S01]  /*b650*/  CS2R R86, SRZ ;  /* 0x0000000000567805 */ /* 0x000fe2000001ff00 */
[----:B------:R1:W3:Y:S01]  /*b660*/  SHFL.IDX PT, R0, R32, 0x3, 0x181f ;  /* 0x00781f0020007f89 */ /* 0x0002e200000e0000 */
[----:B------:R-:W-:Y:S01]  /*b670*/  CS2R R82, SRZ ;  /* 0x0000000000527805 */ /* 0x000fe2000001ff00 */
[----:B------:R-:W-:Y:S01]  /*b680*/  CS2R R78, SRZ ;  /* 0x00000000004e7805 */ /* 0x000fe2000001ff00 */
[----:B--2---:R-:W-:-:S02]  /*b690*/  PRMT R30, R4, 0x5410, R5 ;  /* 0x00005410041e7816 */ /* 0x004fc40000000005 */
[----:B----4-:R-:W-:Y:S01]  /*b6a0*/  PRMT R39, R6, 0x5410, R7 ;  /* 0x0000541006277816 */ /* 0x010fe20000000007 */
[----:B-1----:R-:W-:Y:S01]  /*b6b0*/  CS2R R32, SRZ ;  /* 0x0000000000207805 */ /* 0x002fe2000001ff00 */
[----:B------:R-:W-:Y:S05]  /*b6c0*/  @P5 BRA `(.L_x_2419) ;  /* 0x000002c000005947 */ /* 0x000fea0003800000 */
[----:B---3--:R-:W-:Y:S01]  /*b6d0*/  ISETP.GE.AND P1, PT, R143, c[0x0][0x27c], PT ;  /* 0x00009f008f007a0c */ /* 0x008fe20003f26270 */
[----:B------:R-:W-:Y:S01]  /*b6e0*/  CS2R R80, SRZ ;  /* 0x0000000000507805 */ /* 0x000fe2000001ff00 */
[----:B------:R-:W-:-:S11]  /*b6f0*/  CS2R R82, SRZ ;  /* 0x0000000000527805 */ /* 0x000fd6000001ff00 */
[C---:B------:R-:W-:Y:S01]  /*b700*/  @!P1 IMAD.SHL.U32 R4, R143.reuse, 0x2, RZ ;  /* 0x000000028f049824 */ /* 0x040fe200078e00ff */
[----:B------:R-:W-:-:S04]  /*b710*/  @!P1 SHF.L.U64.HI R5, R143, 0x1, R21 ;  /* 0x000000018f059819 */ /* 0x000fc80000010215 */
[----:B------:R-:W-:-:S05]  /*b720*/  @!P1 IADD3 R6, P0, R2, R4, RZ ;  /* 0x0000000402069210 */ /* 0x000fca0007f1e0ff */
        /* <DEDUP_REMOVED lines=18> */
[----:B------:R-:W-:-:S04]  /*b850*/  CS2R R32, SRZ ;  /* 0x0000000000207805 */ /* 0x000fc8000001ff00 */
[----:B-1----:R-:W-:Y:S02]  /*b860*/  @!P1 IADD3 R6, P0, R2, R9, RZ ;  /* 0x0000000902069210 */ /* 0x002fe40007f1e0ff */
[----:B--2---:R-:W-:-:S05]  /*b870*/  @!P1 SHF.L.U64.HI R5, R140, 0x1, R38 ;  /* 0x000000018c059819 */ /* 0x004fca0000010226 */
[----:B------:R-:W-:Y:S01]  /*b880*/  @!P1 IMAD.X R7, R3, 0x1, R5, P0 ;  /* 0x0000000103079824 */ /* 0x000fe200000e0605 */
[----:B------:R-:W-:Y:S01]  /*b890*/  @!P1 IADD3 R4, P0, R0, R9, RZ ;  /* 0x0000000900049210 */ /* 0x000fe20007f1e0ff */
[----:B------:R-:W-:-:S03]  /*b8a0*/  CS2R R78, SRZ ;  /* 0x00000000004e7805 */ /* 0x000fc6000001ff00 */
[----:B------:R1:W5:Y:S01]  /*b8b0*/  @!P1 LD.E.64 R32, [R6.64] ;  /* 0x0000000606209980 */ /* 0x000362000c101b00 */
[----:B------:R-:W-:Y:S01]  /*b8c0*/  @!P1 IMAD.X R5, R8, 0x1, R5, P0 ;  /* 0x0000000108059824 */ /* 0x000fe200000e0605 */
[----:B------:R-:W-:-:S04]  /*b8d0*/  ISETP.GE.AND P0, PT, R142, c[0x0][0x27c], PT ;  /* 0x00009f008e007a0c */ /* 0x000fc80003f06270 */
[----:B------:R2:W5:Y:S01]  /*b8e0*/  @!P1 LD.E.64 R78, [R4.64] ;  /* 0x00000006044e9980 */ /* 0x000562000c101b00 */
[----:B------:R-:W-:Y:S01]  /*b8f0*/  CS2R R90, SRZ ;  /* 0x00000000005a7805 */ /* 0x000fe2000001ff00 */
[----:B------:R-:W-:-:S07]  /*b900*/  CS2R R88, SRZ ;  /* 0x0000000000587805 */ /* 0x000fce000001ff00 */
[C---:B-1----:R-:W-:Y:S01]  /*b910*/  @!P0 IMAD.SHL.U32 R6, R142.reuse, 0x2, RZ ;  /* 0x000000028e068824 */ /* 0x042fe200078e00ff */
[----:B------:R-:W-:-:S04]  /*b920*/  @!P0 SHF.L.U64.HI R7, R142, 0x1, R40 ;  /* 0x000000018e078819 */ /* 0x000fc80000010228 */
[----:B--2---:R-:W-:-:S05]  /*b930*/  @!P0 IADD3 R4, P1, R2, R6, RZ ;  /* 0x0000000602048210 */ /* 0x004fca0007f3e0ff */
[----:B------:R-:W-:Y:S01]  /*b940*/  @!P0 IMAD.X R5, R3, 0x1, R7, P1 ;  /* 0x0000000103058824 */ /* 0x000fe200008e0607 */
[----:B------:R-:W-:-:S04]  /*b950*/  @!P0 IADD3 R2, P1, R0, R6, RZ ;  /* 0x0000000600028210 */ /* 0x000fc80007f3e0ff */
[----:B------:R1:W5:Y:S01]  /*b960*/  @!P0 LD.E.64 R90, [R4.64] ;  /* 0x00000006045a8980 */ /* 0x000362000c101b00 */
[----:B------:R-:W-:-:S05]  /*b970*/  @!P0 IMAD.X R3, R8, 0x1, R7, P1 ;  /* 0x0000000108038824 */ /* 0x000fca00008e0607 */
[----:B------:R1:W5:Y:S03]  /*b980*/  @!P0 LD.E.64 R88, [R2.64] ;  /* 0x0000000602588980 */ /* 0x000366000c101b00 */
.L_x_2419:
[----:B---3--:R-:W-:Y:S05]  /*b990*/  BSYNC B0 ;  /* 0x0000000000007941 */ /* 0x008fea0003800000 */
.L_x_2418:
        /* <DEDUP_REMOVED lines=82> */
.L_x_2423:
[----:B------:R-:W-:Y:S05]  /*bec0*/  BSYNC B0 ;  /* 0x0000000000007941 */ /* 0x000fea0003800000 */
.L_x_2422:
        /* <DEDUP_REMOVED lines=49> */
.L_x_2425:
[----:B------:R-:W-:Y:S05]  /*c1e0*/  BSYNC B0 ;  /* 0x0000000000007941 */ /* 0x000fea0003800000 */
.L_x_2424:
        /* <DEDUP_REMOVED lines=49> */
.L_x_2427:
[----:B------:R-:W-:Y:S05]  /*c500*/  BSYNC B0 ;  /* 0x0000000000007941 */ /* 0x000fea0003800000 */
.L_x_2426:
        /* <DEDUP_REMOVED lines=48> */
.L_x_2421:
[----:B------:R-:W-:Y:S05]  /*c810*/  BSYNC B1 ;  /* 0x0000000000017941 */ /* 0x000fea0003800000 */
.L_x_2420:
        /* <DEDUP_REMOVED lines=53> */
.L_x_2431:
[----:B------:R-:W-:Y:S05]  /*cb70*/  BSYNC B0 ;  /* 0x0000000000007941 */ /* 0x000fea0003800000 */
.L_x_2430:
        /* <DEDUP_REMOVED lines=49> */
.L_x_2433:
[----:B------:R-:W-:Y:S05]  /*ce90*/  BSYNC B0 ;  /* 0x0000000000007941 */ /* 0x000fea0003800000 */
.L_x_2432:
        /* <DEDUP_REMOVED lines=49> */
.L_x_2435:
[----:B------:R-:W-:Y:S05]  /*d1b0*/  BSYNC B0 ;  /* 0x0000000000007941 */ /* 0x000fea0003800000 */
.L_x_2434:
        /* <DEDUP_REMOVED lines=48> */
.L_x_2429:
[----:B------:R-:W-:Y:S05]  /*d4c0*/  BSYNC B1 ;  /* 0x0000000000017941 */ /* 0x000fea0003800000 */
.L_x_2428:
        /* <DEDUP_REMOVED lines=53> */
.L_x_2439:
[----:B------:R-:W-:Y:S05]  /*d820*/  BSYNC B0 ;  /* 0x0000000000007941 */ /* 0x000fea0003800000 */
.L_x_2438:
        /* <DEDUP_REMOVED lines=49> */
.L_x_2441:
[----:B------:R-:W-:Y:S05]  /*db40*/  BSYNC B0 ;  /* 0x0000000000007941 */ /* 0x000fea0003800000 */
.L_x_2440:
        /* <DEDUP_REMOVED lines=49> */
.L_x_2443:
[----:B------:R-:W-:Y:S05]  /*de60*/  BSYNC B0 ;  /* 0x0000000000007941 */ /* 0x000fea0003800000 */
.L_x_2442:
        /* <DEDUP_REMOVED lines=48> */
.L_x_2437:
[----:B------:R-:W-:Y:S05]  /*e170*/  BSYNC B1 ;  /* 0x0000000000017941 */ /* 0x000fea0003800000 */
.L_x_2436:
        /* <DEDUP_REMOVED lines=52> */
.L_x_2446:
[----:B------:R-:W-:Y:S05]  /*e4c0*/  BSYNC B0 ;  /* 0x0000000000007941 */ /* 0x000fea0003800000 */
.L_x_2445:
        /* <DEDUP_REMOVED lines=49> */
.L_x_2448:
[----:B------:R-:W-:Y:S05]  /*e7e0*/  BSYNC B0 ;  /* 0x0000000000007941 */ /* 0x000fea0003800000 */
.L_x_2447:
        /* <DEDUP_REMOVED lines=49> */
.L_x_2450:
[----:B------:R-:W-:Y:S05]  /*eb00*/  BSYNC B0 ;  /* 0x0000000000007941 */ /* 0x000fea0003800000 */
.L_x_2449:
        /* <DEDUP_REMOVED lines=49> */
.L_x_2411:
[----:B------:R-:W-:Y:S01]  /*ee20*/  ISETP.NE.AND P0, PT, R136, 0x1, PT ;  /* 0x000000018800780c */ /* 0x000fe20003f05270 */
[----:B------:R-:W-:Y:S01]  /*ee30*/  IMAD.MOV.U32 R7, RZ, RZ, R3 ;  /* 0x000000ffff077224 */ /* 0x000fe200078e0003 */
        /* <DEDUP_REMOVED lines=9> */
[----:B------:R-:W-:-:S02]  /*eed0*/  CS2R R20, SRZ ;  /* 0x0000000000147805 */ /* 0x000fc4000001ff00 */
        /* <DEDUP_REMOVED lines=47> */
.L_x_2452:
[----:B------:R-:W-:Y:S05]  /*f1d0*/  BSYNC B0 ;  /* 0x0000000000007941 */ /* 0x000fea0003800000 */
.L_x_2451:
[----:B-12--5:R-:W-:Y:S01]  /*f1e0*/  IMAD.MOV.U32 R3, RZ, RZ, R30 ;  /* 0x000000ffff037224 */ /* 0x026fe200078e001e */
[----:B------:R-:W-:Y:S01]  /*f1f0*/  LOP3.LUT P0, RZ, R224, 0x10, RZ, 0xc0, !PT ;  /* 0x00000010e0ff7812 */ /* 0x000fe2000780c0ff */
[----:B------:R-:W-:Y:S01]  /*f200*/  IMAD.MOV.U32 R2, RZ, RZ, R31 ;  /* 0x000000ffff027224 */ /* 0x000fe200078e001f */
[----:B------:R-:W-:Y:S01]  /*f210*/  MOV R4, R29 ;  /* 0x0000001d00047202 */ /* 0x000fe20000000f00 */
        /* <DEDUP_REMOVED lines=10> */
[----:B------:R-:W-:Y:S01]  /*f2c0*/  BSSY B0, `(.L_x_2453) ;  /* 0x0000032000007945 */ /* 0x000fe20003800000 */
[----:B------:R-:W-:Y:S01]  /*f2d0*/  PRMT R38, R2, 0x5410, R3 ;  /* 0x0000541002267816 */ /* 0x000fe20000000003 */
[----:B------:R-:W-:Y:S01]  /*f2e0*/  IMAD.MOV.U32 R3, RZ, RZ, R34 ;  /* 0x000000ffff037224 */ /* 0x000fe200078e0022 */
[----:B------:R-:W-:Y:S01]  /*f2f0*/  MOV R2, R35 ;  /* 0x0000002300027202 */ /* 0x000fe20000000f00 */
[----:B---3--:R1:W3:Y:S01]  /*f300*/  SHFL.IDX PT, R10, R14, 0x1, 0x181f ;  /* 0x00381f000e0a7f89 */ /* 0x0082e200000e0000 */
[----:B------:R-:W-:Y:S01]  /*f310*/  PRMT R27, R4, 0x5410, R5 ;  /* 0x00005410041b7816 */ /* 0x000fe20000000005 */
[----:B------:R-:W-:Y:S01]  /*f320*/  CS2R R52, SRZ ;  /* 0x0000000000347805 */ /* 0x000fe2000001ff00 */
[----:B------:R-:W-:Y:S01]  /*f330*/  PRMT R67, R2, 0x5410, R3 ;  /* 0x0000541002437816 */ /* 0x000fe20000000003 */
[----:B------:R-:W-:Y:S01]  /*f340*/  IMAD.MOV.U32 R3, RZ, RZ, R32 ;  /* 0x000000ffff037224 */ /* 0x000fe200078e0020 */
[----:B------:R1:W4:Y:S01]  /*f350*/  SHFL.IDX PT, R5, R15, 0x1, 0x181f ;  /* 0x00381f000f057f89 */ /* 0x00032200000e0000 */
[----:B------:R-:W-:Y:S01]  /*f360*/  IMAD.MOV.U32 R2, RZ, RZ, R33 ;  /* 0x000000ffff027224 */ /* 0x000fe200078e0021 */
[----:B------:R-:W-:Y:S01]  /*f370*/  PRMT R37, R6, 0x5410, R7 ;  /* 0x0000541006257816 */ /* 0x000fe20000000007 */
[----:B------:R-:W-:Y:S01]  /*f380*/  CS2R R42, SRZ ;  /* 0x00000000002a7805 */ /* 0x000fe2000001ff00 */
[----:B------:R1:W1:Y:S01]  /*f390*/  SHFL.IDX PT, R4, R25, 0x1, 0x181f ;  /* 0x00381f0019047f89 */ /* 0x00026200000e0000 */
        /* <DEDUP_REMOVED lines=36> */
.L_x_2454:
[----:B--2---:R-:W-:Y:S05]  /*f5e0*/  BSYNC B0 ;  /* 0x0000000000007941 */ /* 0x004fea0003800000 */
.L_x_2453:
[----:B-1---5:R-:W-:Y:S01]  /*f5f0*/  IMAD.MOV.U32 R3, RZ, RZ, R52 ;  /* 0x000000ffff037224 */ /* 0x022fe200078e0034 */
[----:B------:R-:W-:Y:S01]  /*f600*/  MOV R2, R53 ;  /* 0x0000003500027202 */ /* 0x000fe20000000f00 */
[----:B----4-:R-:W-:Y:S01]  /*f610*/  IMAD.MOV.U32 R5, RZ, RZ, R54 ;  /* 0x000000ffff057224 */ /* 0x010fe200078e0036 */
        /* <DEDUP_REMOVED lines=63> */
.L_x_2456:
[----:B--2---:R-:W-:Y:S05]  /*fa10*/  BSYNC B0 ;  /* 0x0000000000007941 */ /* 0x004fea0003800000 */
.L_x_2455:
[----:B-1---5:R-:W-:Y:S01]  /*fa20*/  IMAD.MOV.U32 R3, RZ, RZ, R74 ;  /* 0x000000ffff037224 */ /* 0x022fe200078e004a */
[----:B------:R-:W-:Y:S01]  /*fa30*/  MOV R4, R73 ;  /* 0x0000004900047202 */ /* 0x000fe20000000f00 */
[----:B------:R-:W-:Y:S01]  /*fa40*/  IMAD.MOV.U32 R2, RZ, RZ, R75 ;  /* 0x000000ffff027224 */ /* 0x000fe200078e004b */
[----:B------:R-:W-:Y:S01]  /*fa50*/  MOV R7, R70 ;  /* 0x0000004600077202 */ /* 0x000fe20000000f00 */
[----:B----4-:R-:W-:Y:S01]  /*fa60*/  IMAD.MOV.U32 R5, RZ, RZ, R72 ;  /* 0x000000ffff057224 */ /* 0x010fe200078e0048 */
[----:B------:R1:W2:Y:S01]  /*fa70*/  SHFL.IDX PT, R11, R13, 0x3, 0x181f ;  /* 0x00781f000d0b7f89 */ /* 0x0002a200000e0000 */
[----:B------:R-:W-:Y:S01]  /*fa80*/  IMAD.MOV.U32 R6, RZ, RZ, R71 ;  /* 0x000000ffff067224 */ /* 0x000fe200078e0047 */
        /* <DEDUP_REMOVED lines=11> */
[----:B------:R-:W-:Y:S01]  /*fb40*/  CS2R R92, SRZ ;  /* 0x00000000005c7805 */ /* 0x000fe2000001ff00 */
        /* <DEDUP_REMOVED lines=17> */
[----:B------:R-:W-:Y:S05]  /*fc60*/  @P5 BRA `(.L_x_2458) ;  /* 0x000001a000005947 */ /* 0x000fea0003800000 */
[----:B--2---:R-:W-:Y:S01]  /*fc70*/  ISETP.GE.AND P1, PT, R134, c[0x0][0x27c], PT ;  /* 0x00009f0086007a0c */ /* 0x004fe20003f26270 */
[----:B------:R-:W-:Y:S01]  /*fc80*/  CS2R R82, SRZ ;  /* 0x0000000000527805 */ /* 0x000fe2000001ff00 */
[----:B------:R-:W-:-:S11]  /*fc90*/  CS2R R80, SRZ ;  /* 0x0000000000507805 */ /* 0x000fd6000001ff00 */
        /* <DEDUP_REMOVED lines=23> */
.L_x_2458:
[----:B--2---:R-:W-:Y:S05]  /*fe10*/  BSYNC B0 ;  /* 0x0000000000007941 */ /* 0x004fea0003800000 */
.L_x_2457:
        /* <DEDUP_REMOVED lines=39> */
[----:B------:R-:W-:Y:S02]  /*10090*/  SHF.R.U64 R13, R18, 0x10, R19 ;  /* 0x00000010120d7819 */ /* 0x000fe40000001213 */
[----:B------:R-:W-:Y:S02]  /*100a0*/  LEA.HI R0, R0, R96, RZ, 0x1d ;  /* 0x0000006000007211 */ /* 0x000fe400078fe8ff */
[----:B------:R-:W-:Y:S02]  /*100b0*/  PRMT R14, R27, 0x5432, R14 ;  /* 0x000054321b0e7816 */ /* 0x000fe4000000000e */
[----:B------:R-:W-:Y:S01]  /*100c0*/  SHF.R.S32.HI R3, RZ, 0x1f, R0 ;  /* 0x0000001fff037819 */ /* 0x000fe20000011400 */
[----:B------:R-:W-:Y:S01]  /*100d0*/  IMAD.SHL.U32 R2, R0, 0x8, RZ ;  /* 0x0000000800027824 */ /* 0x000fe200078e00ff */
[----:B------:R-:W-:Y:S01]  /*100e0*/  SHF.R.U64 R15, R22, 0x10, R23 ;  /* 0x00000010160f7819 */ /* 0x000fe20000001217 */
[----:B------:R-:W-:Y:S01]  /*100f0*/  IMAD.U32 R39, R14, 0x10000, RZ ;  /* 0x000100000e277824 */ /* 0x000fe200078e00ff */
[----:B------:R-:W-:-:S02]  /*10100*/  LEA.HI R0, R3, R0, RZ, 0x3 ;  /* 0x0000000003007211 */ /* 0x000fc400078f18ff */
[----:B------:R-:W-:Y:S02]  /*10110*/  LOP3.LUT R2, R172, 0x38, R2, 0xf8, !PT ;  /* 0x00000038ac027812 */ /* 0x000fe400078ef802 */
[----:B------:R-:W-:Y:S01]  /*10120*/  SHF.R.U64 R3, R20, 0x10, R21 ;  /* 0x0000001014037819 */ /* 0x000fe20000001215 */
[----:B------:R-:W-:Y:S01]  /*10130*/  IMAD.SHL.U32 R0, R0, 0x400, RZ ;  /* 0x0000040000007824 */ /* 0x000fe200078e00ff */
[----:B------:R-:W-:Y:S02]  /*10140*/  LOP3.LUT R2, R2, R182, RZ, 0x3c, !PT ;  /* 0x000000b602027212 */ /* 0x000fe400078e3cff */
[----:B------:R-:W-:Y:S02]  /*10150*/  SHF.R.U32.HI R16, RZ, 0x10, R23 ;  /* 0x00000010ff107819 */ /* 0x000fe40000011617 */
[----:B------:R-:W-:Y:S02]  /*10160*/  LOP3.LUT R0, R0, 0x7fffe000, RZ, 0xc0, !PT ;  /* 0x7fffe00000007812 */ /* 0x000fe400078ec0ff */
[----:B------:R-:W-:-:S02]  /*10170*/  SHF.R.U32.HI R12, RZ, 0x10, R21 ;  /* 0x00000010ff0c7819 */ /* 0x000fc40000011615 */
[----:B------:R-:W-:Y:S02]  /*10180*/  IADD3 R0, R2, R0, R173 ;  /* 0x0000000002007210 */ /* 0x000fe40007ffe0ad */
[----:B------:R-:W-:Y:S02]  /*10190*/  SHF.R.U32.HI R2, RZ, 0x10, R19 ;  /* 0x00000010ff027819 */ /* 0x000fe40000011613 */
[----:B------:R-:W-:Y:S01]  /*101a0*/  PRMT R23, R37, 0x5432, R15 ;  /* 0x0000543225177816 */ /* 0x000fe2000000000f */
[----:B------:R-:W-:Y:S01]  /*101b0*/  IMAD.SHL.U32 R36, R0, 0x2, RZ ;  /* 0x0000000200247824 */ /* 0x000fe200078e00ff */
[----:B------:R-:W-:Y:S02]  /*101c0*/  SHF.R.U32.HI R0, RZ, 0x10, R17 ;  /* 0x00000010ff007819 */ /* 0x000fe40000011611 */
[----:B------:R-:W-:Y:S02]  /*101d0*/  PRMT R24, R38, 0x5410, R2 ;  /* 0x0000541026187816 */ /* 0x000fe40000000002 */
[----:B----4-:R-:W2:Y:S01]  /*101e0*/  LDS.128 R4, [R36+0x10080] ;  /* 0x0100800024047984 */ /* 0x010ea20000000c00 */
[----:B------:R-:W-:-:S02]  /*101f0*/  PRMT R18, R27, 0x5410, R0 ;  /* 0x000054101b127816 */ /* 0x000fc40000000000 */
[----:B------:R-:W-:Y:S01]  /*10200*/  PRMT R27, R38, 0x5432, R13 ;  /* 0x00005432261b7816 */ /* 0x000fe2000000000d */
[----:B-1----:R-:W-:Y:S01]  /*10210*/  IMAD.U32 R20, R10, 0x10000, RZ ;  /* 0x000100000a147824 */ /* 0x002fe200078e00ff */
[C---:B------:R-:W-:Y:S02]  /*10220*/  PRMT R13, R26.reuse, 0x5432, R3 ;  /* 0x000054321a0d7816 */ /* 0x040fe40000000003 */
[C---:B------:R-:W-:Y:S02]  /*10230*/  SHF.L.U32 R15, R9.reuse, 0x10, RZ ;  /* 0x00000010090f7819 */ /* 0x040fe400000006ff */
[----:B------:R-:W-:Y:S01]  /*10240*/  LOP3.LUT R19, R9, 0xffff0000, RZ, 0xc0, !PT ;  /* 0xffff000009137812 */ /* 0x000fe200078ec0ff */
[----:B------:R-:W-:Y:S01]  /*10250*/  IMAD.U32 R38, R13, 0x10000, RZ ;  /* 0x000100000d267824 */ /* 0x000fe200078e00ff */
[----:B------:R-:W-:Y:S01]  /*10260*/  PRMT R17, R26, 0x5410, R12 ;  /* 0x000054101a117816 */ /* 0x000fe2000000000c */
[----:B------:R-:W-:Y:S01]  /*10270*/  IMAD.U32 R12, R11, 0x10000, RZ ;  /* 0x000100000b0c7824 */ /* 0x000fe200078e00ff */
[----:B------:R-:W-:Y:S01]  /*10280*/  PRMT R22, R37, 0x5410, R16 ;  /* 0x0000541025167816 */ /* 0x000fe20000000010 */
[C---:B------:R-:W-:Y:S01]  /*10290*/  IMAD.U32 R16, R8.reuse, 0x10000, RZ ;  /* 0x0001000008107824 */ /* 0x040fe200078e00ff */
[----:B------:R-:W-:Y:S01]  /*102a0*/  LOP3.LUT R25, R11, 0xffff0000, RZ, 0xc0, !PT ;  /* 0xffff00000b197812 */ /* 0x000fe200078ec0ff */
[----:B------:R-:W-:Y:S01]  /*102b0*/  IMAD.U32 R57, R17, 0x10000, RZ ;  /* 0x0001000011397824 */ /* 0x000fe200078e00ff */
[----:B------:R-:W-:Y:S01]  /*102c0*/  LOP3.LUT R21, R8, 0xffff0000, RZ, 0xc0, !PT ;  /* 0xffff000008157812 */ /* 0x000fe200078ec0ff */
[----:B------:R-:W-:Y:S01]  /*102d0*/  IMAD.U32 R56, R22, 0x10000, RZ ;  /* 0x0001000016387824 */ /* 0x000fe200078e00ff */
[----:B------:R-:W-:-:S02]  /*102e0*/  LOP3.LUT R26, R10, 0xffff0000, RZ, 0xc0, !PT ;  /* 0xffff00000a1a7812 */ /* 0x000fc400078ec0ff */
        /* <DEDUP_REMOVED lines=17> */
[----:B------:R-:W-:Y:S01]  /*10400*/  FFMA.FTZ R37, R15, R11, -R9 ;  /* 0x0000000b0f257223 */ /* 0x000fe20000010809 */
[----:B------:R-:W-:Y:S01]  /*10410*/  LOP3.LUT R11, R17, 0xffff0000, RZ, 0xc0, !PT ;  /* 0xffff0000110b7812 */ /* 0x000fe200078ec0ff */
[----:B------:R-:W-:Y:S01]  /*10420*/  FMUL.FTZ R5, R0, R56 ;  /* 0x0000003800057220 */ /* 0x000fe20000410000 */
[----:B------:R-:W-:Y:S01]  /*10430*/  LOP3.LUT R9, R18, 0xffff0000, RZ, 0xc0, !PT ;  /* 0xffff000012097812 */ /* 0x000fe200078ec0ff */
[----:B------:R-:W-:Y:S01]  /*10440*/  FMUL.FTZ R0, R0, R16 ;  /* 0x0000001000007220 */ /* 0x000fe20000410000 */
[----:B------:R-:W-:Y:S01]  /*10450*/  LOP3.LUT R17, R27, 0xffff0000, RZ, 0xc0, !PT ;  /* 0xffff00001b117812 */ /* 0x000fe200078ec0ff */
[----:B------:R-:W-:Y:S01]  /*10460*/  FFMA.FTZ R15, R15, R57, R7 ;  /* 0x000000390f0f7223 */ /* 0x000fe20000010007 */
[----:B------:R-:W-:Y:S01]  /*10470*/  LOP3.LUT R7, R14, 0xffff0000, RZ, 0xc0, !PT ;  /* 0xffff00000e077812 */ /* 0x000fe200078ec0ff */
[----:B------:R-:W-:Y:S01]  /*10480*/  FFMA.FTZ R13, R12, R56, R0 ;  /* 0x000000380c0d7223 */ /* 0x000fe20000010000 */
[----:B------:R-:W-:Y:S01]  /*10490*/  LOP3.LUT R18, R22, 0xffff0000, RZ, 0xc0, !PT ;  /* 0xffff000016127812 */ /* 0x000fe200078ec0ff */
[----:B------:R-:W-:Y:S01]  /*104a0*/  FFMA.FTZ R16, R12, R16, -R5 ;  /* 0x000000100c107223 */ /* 0x000fe20000010805 */
[----:B------:R-:W-:Y:S01]  /*104b0*/  LOP3.LUT R14, R24, 0xffff0000, RZ, 0xc0, !PT ;  /* 0xffff0000180e7812 */ /* 0x000fe200078ec0ff */
[----:B------:R-:W-:-:S02]  /*104c0*/  FMUL.FTZ R0, R4, R58 ;  /* 0x0000003a04007220 */ /* 0x000fc40000410000 */
[----:B------:R-:W-:Y:S02]  /*104d0*/  FMUL.FTZ R5, R4, R7 ;  /* 0x0000000704057220 */ /* 0x000fe40000410000 */
[C---:B------:R-:W-:Y:S02]  /*104e0*/  FMUL.FTZ R4, R3.reuse, R11 ;  /* 0x0000000b03047220 */ /* 0x040fe40000410000 */
[----:B------:R-:W-:Y:S02]  /*104f0*/  FMUL.FTZ R3, R3, R9 ;  /* 0x0000000903037220 */ /* 0x000fe40000410000 */
[----:B------:R-:W-:Y:S02]  /*10500*/  FFMA.FTZ R8, R21, R7, -R0 ;  /* 0x0000000715087223 */ /* 0x000fe40000010800 */
[----:B------:R-:W-:Y:S02]  /*10510*/  IMAD.U32 R56, R23, 0x10000, RZ ;  /* 0x0001000017387824 */ /* 0x000fe400078e00ff */
[----:B------:R-:W-:Y:S01]  /*10520*/  IMAD.U32 R7, R27, 0x10000, RZ ;  /* 0x000100001b077824 */ /* 0x000fe200078e00ff */
[----:B------:R-:W-:Y:S01]  /*10530*/  F2FP.BF16.PACK_AB R8, R8, R39 ;  /* 0x000000270808723e */ /* 0x000fe200000010ff */
[----:B------:R-:W-:-:S02]  /*10540*/  FFMA.FTZ R12, R21, R58, R5 ;  /* 0x0000003a150c7223 */ /* 0x000fc40000010005 */
[C---:B------:R-:W-:Y:S02]  /*10550*/  FFMA.FTZ R9, R19.reuse, R9, -R4 ;  /* 0x0000000913097223 */ /* 0x040fe40000010804 */
[----:B------:R-:W-:Y:S01]  /*10560*/  FFMA.FTZ R5, R19, R11, R3 ;  /* 0x0000000b13057223 */ /* 0x000fe20000010003 */
[----:B------:R-:W-:Y:S01]  /*10570*/  LOP3.LUT R19, R23, 0xffff0000, RZ, 0xc0, !PT ;  /* 0xffff000017137812 */ /* 0x000fe200078ec0ff */
[CC--:B------:R-:W-:Y:S01]  /*10580*/  FMUL.FTZ R0, R2.reuse, R56.reuse ;  /* 0x0000003802007220 */ /* 0x0c0fe20000410000 */
[----:B------:R-:W-:Y:S01]  /*10590*/  F2FP.BF16.PACK_AB R9, R9, R37 ;  /* 0x000000250909723e */ /* 0x000fe200000010ff */
[----:B------:R-:W-:Y:S01]  /*105a0*/  FMUL.FTZ R2, R2, R7 ;  /* 0x0000000702027220 */ /* 0x000fe20000410000 */
[----:B------:R-:W-:Y:S01]  /*105b0*/  F2FP.BF16.PACK_AB R5, R5, R15 ;  /* 0x0000000f0505723e */ /* 0x000fe200000010ff */
[C---:B------:R-:W-:Y:S02]  /*105c0*/  FFMA.FTZ R11, R20.reuse, R7, -R0 ;  /* 0x00000007140b7223 */ /* 0x040fe40000010800 */
[----:B------:R-:W-:-:S02]  /*105d0*/  FFMA.FTZ R7, R20, R56, R2 ;  /* 0x0000003814077223 */ /* 0x000fc40000010002 */
[C---:B------:R-:W-:Y:S02]  /*105e0*/  FMUL.FTZ R4, R10.reuse, R19 ;  /* 0x000000130a047220 */ /* 0x040fe40000410000 */
[-C--:B------:R-:W-:Y:S02]  /*105f0*/  FMUL.FTZ R3, R10, R17.reuse ;  /* 0x000000110a037220 */ /* 0x080fe40000410000 */
        /* <DEDUP_REMOVED lines=13> */
.L_x_2462:
[----:B------:R-:W-:Y:S05]  /*106d0*/  BSYNC B0 ;  /* 0x0000000000007941 */ /* 0x000fea0003800000 */
.L_x_2461:
        /* <DEDUP_REMOVED lines=9> */
[----:B----4-:R-:W-:Y:S01]  /*10770*/  IMAD.SHL.U32 R5, R0, 0x8, RZ ;  /* 0x0000000800057824 */ /* 0x010fe200078e00ff */
        /* <DEDUP_REMOVED lines=12> */
[--C-:B------:R-:W-:Y:S02]  /*10840*/  SHF.R.U64 R14, R32, 0x10, R33.reuse ;  /* 0x00000010200e7819 */ /* 0x100fe40000001221 */
[----:B------:R-:W-:Y:S01]  /*10850*/  SHF.R.U32.HI R15, RZ, 0x10, R33 ;  /* 0x00000010ff0f7819 */ /* 0x000fe20000011621 */
[----:B------:R-:W-:Y:S01]  /*10860*/  IMAD.SHL.U32 R36, R0, 0x2, RZ ;  /* 0x0000000200247824 */ /* 0x000fe200078e00ff */
[----:B------:R-:W-:-:S02]  /*10870*/  SHF.R.U64 R0, R28, 0x10, R29 ;  /* 0x000000101c007819 */ /* 0x000fc4000000121d */
[----:B------:R-:W-:Y:S02]  /*10880*/  PRMT R24, R99, 0x5410, R12 ;  /* 0x0000541063187816 */ /* 0x000fe4000000000c */
[----:B------:R-:W2:Y:S01]  /*10890*/  LDS.128 R4, [R36+0x10080] ;  /* 0x0100800024047984 */ /* 0x000ea20000000c00 */
[C---:B------:R-:W-:Y:S02]  /*108a0*/  PRMT R12, R65.reuse, 0x5432, R14 ;  /* 0x00005432410c7816 */ /* 0x040fe4000000000e */
[----:B------:R-:W-:Y:S02]  /*108b0*/  SHF.R.U32.HI R18, RZ, 0x10, R35 ;  /* 0x00000010ff127819 */ /* 0x000fe40000011623 */
[----:B------:R-:W-:Y:S02]  /*108c0*/  PRMT R13, R98, 0x5432, R0 ;  /* 0x00005432620d7816 */ /* 0x000fe40000000000 */
[----:B------:R-:W-:Y:S02]  /*108d0*/  PRMT R17, R65, 0x5410, R15 ;  /* 0x0000541041117816 */ /* 0x000fe4000000000f */
[----:B------:R-:W-:Y:S01]  /*108e0*/  SHF.R.U32.HI R2, RZ, 0x10, R29 ;  /* 0x00000010ff027819 */ /* 0x000fe2000001161d */
[----:B------:R-:W-:Y:S01]  /*108f0*/  IMAD.U32 R29, R12, 0x10000, RZ ;  /* 0x000100000c1d7824 */ /* 0x000fe200078e00ff */
[----:B------:R-:W-:-:S02]  /*10900*/  SHF.R.U64 R16, R34, 0x10, R35 ;  /* 0x0000001022107819 */ /* 0x000fc40000001223 */
[C---:B------:R-:W-:Y:S02]  /*10910*/  PRMT R22, R67.reuse, 0x5410, R18 ;  /* 0x0000541043167816 */ /* 0x040fe40000000012 */
[----:B------:R-:W-:Y:S02]  /*10920*/  SHF.R.U64 R3, R30, 0x10, R31 ;  /* 0x000000101e037819 */ /* 0x000fe4000000121f */
[----:B------:R-:W-:Y:S02]  /*10930*/  PRMT R23, R67, 0x5432, R16 ;  /* 0x0000543243177816 */ /* 0x000fe40000000010 */
[----:B------:R-:W-:Y:S02]  /*10940*/  LOP3.LUT R12, R12, 0xffff0000, RZ, 0xc0, !PT ;  /* 0xffff00000c0c7812 */ /* 0x000fe400078ec0ff */
[----:B------:R-:W-:Y:S02]  /*10950*/  PRMT R27, R99, 0x5432, R3 ;  /* 0x00005432631b7816 */ /* 0x000fe40000000003 */
[----:B------:R-:W-:Y:S01]  /*10960*/  PRMT R21, R98, 0x5410, R2 ;  /* 0x0000541062157816 */ /* 0x000fe20000000002 */
[C---:B-1----:R-:W-:Y:S01]  /*10970*/  IMAD.U32 R15, R9.reuse, 0x10000, RZ ;  /* 0x00010000090f7824 */ /* 0x042fe200078e00ff */
[----:B------:R-:W-:Y:S01]  /*10980*/  LOP3.LUT R19, R9, 0xffff0000, RZ, 0xc0, !PT ;  /* 0xffff000009137812 */ /* 0x000fe200078ec0ff */
[C---:B------:R-:W-:Y:S01]  /*10990*/  IMAD.U32 R18, R11.reuse, 0x10000, RZ ;  /* 0x000100000b127824 */ /* 0x040fe200078e00ff */
[----:B------:R-:W-:Y:S01]  /*109a0*/  LOP3.LUT R25, R11, 0xffff0000, RZ, 0xc0, !PT ;  /* 0xffff00000b197812 */ /* 0x000fe200078ec0ff */
[C---:B------:R-:W-:Y:S01]  /*109b0*/  IMAD.U32 R20, R10.reuse, 0x10000, RZ ;  /* 0x000100000a147824 */ /* 0x040fe200078e00ff */
[----:B------:R-:W-:Y:S01]  /*109c0*/  LOP3.LUT R26, R10, 0xffff0000, RZ, 0xc0, !PT ;  /* 0xffff00000a1a7812 */ /* 0x000fe200078ec0ff */
[----:B------:R-:W-:Y:S01]  /*109d0*/  IMAD.U32 R11, R13, 0x10000, RZ ;  /* 0x000100000d0b7824 */ /* 0x000fe200078e00ff */
[C---:B------:R-:W-:Y:S01]  /*109e0*/  LOP3.LUT R16, R8.reuse, 0xffff0000, RZ, 0xc0, !PT ;  /* 0xffff000008107812 */ /* 0x040fe200078ec0ff */
[----:B------:R-:W-:-:S02]  /*109f0*/  IMAD.U32 R14, R8, 0x10000, RZ ;  /* 0x00010000080e7824 */ /* 0x000fc400078e00ff */
[C---:B--2---:R-:W-:Y:S01]  /*10a00*/  IMAD.U32 R9, R4.reuse, 0x10000, RZ ;  /* 0x0001000004097824 */ /* 0x044fe200078e00ff */
[----:B------:R-:W-:Y:S01]  /*10a10*/  LOP3.LUT R8, R4, 0xffff0000, RZ, 0xc0, !PT ;  /* 0xffff000004087812 */ /* 0x000fe200078ec0ff */
[C---:B------:R-:W-:Y:S01]  /*10a20*/  IMAD.U32 R4, R5.reuse, 0x10000, RZ ;  /* 0x0001000005047824 */ /* 0x040fe200078e00ff */
[----:B------:R-:W-:Y:S01]  /*10a30*/  LOP3.LUT R3, R5, 0xffff0000, RZ, 0xc0, !PT ;  /* 0xffff000005037812 */ /* 0x000fe200078ec0ff */
[C---:B------:R-:W-:Y:S01]  /*10a40*/  FMUL.FTZ R10, R9.reuse, R29 ;  /* 0x0000001d090a7220 */ /* 0x040fe20000410000 */
[C---:B------:R-:W-:Y:S01]  /*10a50*/  LOP3.LUT R5, R6.reuse, 0xffff0000, RZ, 0xc0, !PT ;  /* 0xffff000006057812 */ /* 0x040fe200078ec0ff */
[-C--:B------:R-:W-:Y:S02]  /*10a60*/  FMUL.FTZ R9, R9, R11.reuse ;  /* 0x0000000b09097220 */ /* 0x080fe40000410000 */
[----:B------:R-:W-:Y:S01]  /*10a70*/  IMAD.U32 R2, R6, 0x10000, RZ ;  /* 0x0001000006027824 */ /* 0x000fe200078e00ff */
[----:B------:R-:W-:Y:S01]  /*10a80*/  LOP3.LUT R6, R7, 0xffff0000, RZ, 0xc0, !PT ;  /* 0xffff000007067812 */ /* 0x000fe200078ec0ff */
[----:B------:R-:W-:Y:S01]  /*10a90*/  FFMA.FTZ R30, R14, R11, -R10 ;  /* 0x0000000b0e1e7223 */ /* 0x000fe2000001080a */
[----:B------:R-:W-:Y:S01]  /*10aa0*/  LOP3.LUT R10, R13, 0xffff0000, RZ, 0xc0, !PT ;  /* 0xffff00000d0a7812 */ /* 0x000fe200078ec0ff */
[----:B------:R-:W-:-:S02]  /*10ab0*/  IMAD.U32 R0, R7, 0x10000, RZ ;  /* 0x0001000007007824 */ /* 0x000fc400078e00ff */
[----:B------:R-:W-:Y:S02]  /*10ac0*/  FMUL.FTZ R7, R8, R12 ;  /* 0x0000000c08077220 */ /* 0x000fe40000410000 */
[----:B------:R-:W-:Y:S02]  /*10ad0*/  IMAD.U32 R11, R17, 0x10000, RZ ;  /* 0x00010000110b7824 */ /* 0x000fe400078e00ff */
[----:B------:R-:W-:Y:S02]  /*10ae0*/  FFMA.FTZ R29, R14, R29, R9 ;  /* 0x0000001d0e1d7223 */ /* 0x000fe40000010009 */
[----:B------:R-:W-:Y:S02]  /*10af0*/  IMAD.U32 R9, R21, 0x10000, RZ ;  /* 0x0001000015097824 */ /* 0x000fe400078e00ff */
[----:B------:R-:W-:Y:S02]  /*10b00*/  FFMA.FTZ R28, R16, R10, -R7 ;  /* 0x0000000a101c7223 */ /* 0x000fe40000010807 */
[----:B------:R-:W-:-:S02]  /*10b10*/  FMUL.FTZ R7, R4, R11 ;  /* 0x0000000b04077220 */ /* 0x000fc40000410000 */
[----:B------:R-:W-:Y:S02]  /*10b20*/  FMUL.FTZ R8, R8, R10 ;  /* 0x0000000a08087220 */ /* 0x000fe40000410000 */
[-C--:B------:R-:W-:Y:S02]  /*10b30*/  FMUL.FTZ R4, R4, R9.reuse ;  /* 0x0000000904047220 */ /* 0x080fe40000410000 */
[----:B------:R-:W-:Y:S02]  /*10b40*/  IMAD.U32 R10, R22, 0x10000, RZ ;  /* 0x00010000160a7824 */ /* 0x000fe400078e00ff */
[----:B------:R-:W-:Y:S01]  /*10b50*/  FFMA.FTZ R14, R15, R9, -R7 ;  /* 0x000000090f0e7223 */ /* 0x000fe20000010807 */
[----:B------:R-:W-:Y:S01]  /*10b60*/  LOP3.LUT R9, R21, 0xffff0000, RZ, 0xc0, !PT ;  /* 0xffff000015097812 */ /* 0x000fe200078ec0ff */
[----:B------:R-:W-:Y:S01]  /*10b70*/  FFMA.FTZ R15, R15, R11, R4 ;  /* 0x0000000b0f0f7223 */ /* 0x000fe20000010004 */
[----:B------:R-:W-:Y:S01]  /*10b80*/  LOP3.LUT R11, R17, 0xffff0000, RZ, 0xc0, !PT ;  /* 0xffff0000110b7812 */ /* 0x000fe200078ec0ff */
[----:B------:R-:W-:Y:S01]  /*10b90*/  IMAD.U32 R7, R24, 0x10000, RZ ;  /* 0x0001000018077824 */ /* 0x000fe200078e00ff */
[----:B------:R-:W-:Y:S01]  /*10ba0*/  LOP3.LUT R17, R27, 0xffff0000, RZ, 0xc0, !PT ;  /* 0xffff00001b117812 */ /* 0x000fe200078ec0ff */
[----:B------:R-:W-:-:S02]  /*10bb0*/  FMUL.FTZ R4, R0, R10 ;  /* 0x0000000a00047220 */ /* 0x000fc40000410000 */
[-C--:B------:R-:W-:Y:S02]  /*10bc0*/  FMUL.FTZ R0, R0, R7.reuse ;  /* 0x0000000700007220 */ /* 0x080fe40000410000 */
[----:B------:R-:W-:Y:S02]  /*10bd0*/  FFMA.FTZ R13, R18, R7, -R4 ;  /* 0x00000007120d7223 */ /* 0x000fe40000010804 */
[C---:B------:R-:W-:Y:S02]  /*10be0*/  FMUL.FTZ R4, R3.reuse, R11 ;  /* 0x0000000b03047220 */ /* 0x040fe40000410000 */
[----:B------:R-:W-:Y:S02]  /*10bf0*/  FMUL.FTZ R3, R3, R9 ;  /* 0x0000000903037220 */ /* 0x000fe40000410000 */
[----:B------:R-:W-:Y:S02]  /*10c00*/  IMAD.U32 R21, R23, 0x10000, RZ ;  /* 0x0001000017157824 */ /* 0x000fe400078e00ff */
[----:B------:R-:W-:-:S02]  /*10c10*/  IMAD.U32 R7, R27, 0x10000, RZ ;  /* 0x000100001b077824 */ /* 0x000fc400078e00ff */
[----:B------:R-:W-:Y:S01]  /*10c20*/  FFMA.FTZ R16, R16, R12, R8 ;  /* 0x0000000c10107223 */ /* 0x000fe20000010008 */
[----:B------:R-:W-:Y:S01]  /*10c30*/  LOP3.LUT R8, R24, 0xffff0000, RZ, 0xc0, !PT ;  /* 0xffff000018087812 */ /* 0x000fe200078ec0ff */
[----:B------:R-:W-:Y:S01]  /*10c40*/  FFMA.FTZ R12, R18, R10, R0 ;  /* 0x0000000a120c7223 */ /* 0x000fe20000010000 */
[----:B------:R-:W-:Y:S01]  /*10c50*/  LOP3.LUT R18, R22, 0xffff0000, RZ, 0xc0, !PT ;  /* 0xffff000016127812 */ /* 0x000fe200078ec0ff */
[C---:B------:R-:W-:Y:S02]  /*10c60*/  FFMA.FTZ R9, R19.reuse, R9, -R4 ;  /* 0x0000000913097223 */ /* 0x040fe40000010804 */
[----:B------:R-:W-:Y:S01]  /*10c70*/  FFMA.FTZ R11, R19, R11, R3 ;  /* 0x0000000b130b7223 */ /* 0x000fe20000010003 */
[----:B------:R-:W-:Y:S01]  /*10c80*/  LOP3.LUT R19, R23, 0xffff0000, RZ, 0xc0, !PT ;  /* 0xffff000017137812 */ /* 0x000fe200078ec0ff */
[C---:B------:R-:W-:Y:S01]  /*10c90*/  FMUL.FTZ R0, R2.reuse, R21 ;  /* 0x0000001502007220 */ /* 0x040fe20000410000 */
[----:B------:R-:W-:Y:S01]  /*10ca0*/  F2FP.BF16.PACK_AB R9, R9, R14 ;  /* 0x0000000e0909723e */ /* 0x000fe200000010ff */
[----:B------:R-:W-:-:S02]  /*10cb0*/  FMUL.FTZ R2, R2, R7 ;  /* 0x0000000702027220 */ /* 0x000fc40000410000 */
[C---:B------:R-:W-:Y:S02]  /*10cc0*/  FFMA.FTZ R10, R20.reuse, R7, -R0 ;  /* 0x00000007140a7223 */ /* 0x040fe40000010800 */
[----:B------:R-:W-:Y:S02]  /*10cd0*/  FFMA.FTZ R7, R20, R21, R2 ;  /* 0x0000001514077223 */ /* 0x000fe40000010002 */
[C---:B------:R-:W-:Y:S02]  /*10ce0*/  FMUL.FTZ R4, R5.reuse, R19 ;  /* 0x0000001305047220 */ /* 0x040fe40000410000 */
[----:B------:R-:W-:Y:S01]  /*10cf0*/  FMUL.FTZ R3, R5, R17 ;  /* 0x0000001105037220 */ /* 0x000fe20000410000 */
[----:B------:R-:W-:Y:S01]  /*10d00*/  F2FP.BF16.PACK_AB R5, R11, R15 ;  /* 0x0000000f0b05723e */ /* 0x000fe200000010ff */
[C---:B------:R-:W-:Y:S02]  /*10d10*/  FMUL.FTZ R2, R6.reuse, R18 ;  /* 0x0000001206027220 */ /* 0x040fe40000410000 */
[----:B------:R-:W-:-:S02]  /*10d20*/  FMUL.FTZ R0, R6, R8 ;  /* 0x0000000806007220 */ /* 0x000fc40000410000 */
[----:B------:R-:W-:Y:S01]  /*10d30*/  FFMA.FTZ R6, R26, R17, -R4 ;  /* 0x000000111a067223 */ /* 0x000fe20000010804 */
[----:B------:R-:W-:Y:S01]  /*10d40*/  F2FP.BF16.PACK_AB R4, R16, R29 ;  /* 0x0000001d1004723e */ /* 0x000fe200000010ff */
[----:B------:R-:W-:Y:S02]  /*10d50*/  FFMA.FTZ R3, R26, R19, R3 ;  /* 0x000000131a037223 */ /* 0x000fe40000010003 */
        /* <DEDUP_REMOVED lines=9> */
.L_x_2460:
[----:B------:R-:W-:Y:S05]  /*10df0*/  BSYNC B1 ;  /* 0x0000000000017941 */ /* 0x000fea0003800000 */
.L_x_2459:
[----:B------:R-:W-:Y:S01]  /*10e00*/  IADD3 R2, R225, 0x20, RZ ;  /* 0x00000020e1027810 */ /* 0x000fe20007ffe0ff */
[----:B------:R-:W-:Y:S01]  /*10e10*/  BSSY B1, `(.L_x_2463) ;  /* 0x00000e7000017945 */ /* 0x000fe20003800000 */
[----:B------:R-:W-:Y:S02]  /*10e20*/  SHF.R.S32.HI R39, RZ, 0x3, R59 ;  /* 0x00000003ff277819 */ /* 0x000fe4000001143b */
[----:B------:R-:W-:-:S13]  /*10e30*/  ISETP.GE.AND P0, PT, R2, R64, PT ;  /* 0x000000400200720c */ /* 0x000fda0003f06270 */
[----:B------:R-:W-:Y:S05]  /*10e40*/  @P0 BRA `(.L_x_2464) ;  /* 0x00000e3000000947 */ /* 0x000fea0003800000 */
[----:B------:R-:W-:Y:S01]  /*10e50*/  ISETP.GE.AND P0, PT, R134, c[0x0][0x27c], PT ;  /* 0x00009f0086007a0c */ /* 0x000fe20003f06270 */
[----:B------:R-:W-:Y:S01]  /*10e60*/  BSSY B0, `(.L_x_2465) ;  /* 0x0000071000007945 */ /* 0x000fe20003800000 */
[----:B------:R-:W-:Y:S02]  /*10e70*/  SHF.R.S32.HI R0, RZ, 0x1f, R2 ;  /* 0x0000001fff007819 */ /* 0x000fe40000011402 */
[----:B-1----:R-:W-:Y:S02]  /*10e80*/  SHF.R.U32.HI R37, RZ, 0x3, R159 ;  /* 0x00000003ff257819 */ /* 0x002fe4000001169f */
[----:B------:R-:W-:-:S05]  /*10e90*/  LEA.HI R0, R0, R2, RZ, 0x3 ;  /* 0x0000000200007211 */ /* 0x000fca00078f18ff */
[----:B------:R-:W-:-:S05]  /*10ea0*/  IMAD.SHL.U32 R0, R0, 0x40, RZ ;  /* 0x0000004000007824 */ /* 0x000fca00078e00ff */
[----:B------:R-:W-:Y:S01]  /*10eb0*/  LOP3.LUT R26, R0, 0xfffffe00, RZ, 0xc0, !PT ;  /* 0xfffffe00001a7812 */ /* 0x000fe200078ec0ff */
[----:B------:R-:W-:Y:S05]  /*10ec0*/  @P0 BRA `(.L_x_2466) ;  /* 0x000006a000000947 */ /* 0x000fea0003800000 */
[----:B------:R-:W-:Y:S01]  /*10ed0*/  IMAD.MOV.U32 R3, RZ, RZ, c[0x0][0x27c] ;  /* 0x00009f00ff037624 */ /* 0x000fe200078e00ff */
[----:B------:R-:W-:Y:S02]  /*10ee0*/  LOP3.LUT R0, R159, 0x38, R134, 0xf8, !PT ;  /* 0x000000389f007812 */ /* 0x000fe400078ef886 */
[----:B------:R-:W-:Y:S02]  /*10ef0*/  SHF.R.U64 R13, R44, 0x10, R45 ;  /* 0x000000102c0d7819 */ /* 0x000fe4000000122d */
        /* <DEDUP_REMOVED lines=8> */
[----:B------:R-:W-:Y:S01]  /*10f80*/  SHF.R.U32.HI R15, RZ, 0x10, R45 ;  /* 0x00000010ff0f7819 */ /* 0x000fe2000001162d */
        /* <DEDUP_REMOVED lines=10> */
[----:B------:R-:W-:Y:S01]  /*11030*/  PRMT R22, R101, 0x5410, R19 ;  /* 0x0000541065167816 */ /* 0x000fe20000000013 */
[----:B------:R-:W-:Y:S01]  /*11040*/  IMAD.U32 R36, R17, 0x10000, RZ ;  /* 0x0001000011247824 */ /* 0x000fe200078e00ff */
[----:B----4-:R-:W2:Y:S01]  /*11050*/  LDS.128 R4, [R29+0x10080] ;  /* 0x010080001d047984 */ /* 0x010ea20000000c00 */
[----:B------:R-:W-:-:S02]  /*11060*/  SHF.R.U64 R16, R46, 0x10, R47 ;  /* 0x000000102e107819 */ /* 0x000fc4000000122f */
[----:B------:R-:W-:Y:S02]  /*11070*/  PRMT R14, R102, 0x5432, R0 ;  /* 0x00005432660e7816 */ /* 0x000fe40000000000 */
[----:B------:R-:W-:Y:S02]  /*11080*/  SHF.L.U32 R33, R13, 0x10, RZ ;  /* 0x000000100d217819 */ /* 0x000fe400000006ff */
[----:B------:R-:W-:Y:S01]  /*11090*/  SHF.R.U32.HI R2, RZ, 0x10, R41 ;  /* 0x00000010ff027819 */ /* 0x000fe20000011629 */
[----:B------:R-:W-:Y:S01]  /*110a0*/  IMAD.U32 R31, R14, 0x10000, RZ ;  /* 0x000100000e1f7824 */ /* 0x000fe200078e00ff */
[----:B------:R-:W-:Y:S02]  /*110b0*/  SHF.R.U64 R3, R42, 0x10, R43 ;  /* 0x000000102a037819 */ /* 0x000fe4000000122b */
[----:B------:R-:W-:Y:S02]  /*110c0*/  PRMT R24, R103, 0x5410, R12 ;  /* 0x0000541067187816 */ /* 0x000fe4000000000c */
[----:B------:R-:W-:-:S02]  /*110d0*/  PRMT R23, R101, 0x5432, R16 ;  /* 0x0000543265177816 */ /* 0x000fc40000000010 */
        /* <DEDUP_REMOVED lines=9> */
[----:B------:R-:W-:-:S02]  /*11170*/  SHF.L.U32 R35, R22, 0x10, RZ ;  /* 0x0000001016237819 */ /* 0x000fc400000006ff */
[----:B------:R-:W-:Y:S02]  /*11180*/  LOP3.LUT R27, R10, 0xffff0000, RZ, 0xc0, !PT ;  /* 0xffff00000a1b7812 */ /* 0x000fe400078ec0ff */
[----:B------:R-:W-:Y:S01]  /*11190*/  LOP3.LUT R13, R13, 0xffff0000, RZ, 0xc0, !PT ;  /* 0xffff00000d0d7812 */ /* 0x000fe200078ec0ff */
[----:B--2---:R-:W-:Y:S01]  /*111a0*/  IMAD.U32 R9, R4, 0x10000, RZ ;  /* 0x0001000004097824 */ /* 0x004fe200078e00ff */
[C---:B------:R-:W-:Y:S01]  /*111b0*/  LOP3.LUT R3, R5.reuse, 0xffff0000, RZ, 0xc0, !PT ;  /* 0xffff000005037812 */ /* 0x040fe200078ec0ff */
[----:B------:R-:W-:Y:S01]  /*111c0*/  IMAD.U32 R8, R5, 0x10000, RZ ;  /* 0x0001000005087824 */ /* 0x000fe200078e00ff */
[----:B------:R-:W-:Y:S01]  /*111d0*/  LOP3.LUT R10, R6, 0xffff0000, RZ, 0xc0, !PT ;  /* 0xffff0000060a7812 */ /* 0x000fe200078ec0ff */
[C---:B------:R-:W-:Y:S01]  /*111e0*/  FMUL.FTZ R11, R9.reuse, R33 ;  /* 0x00000021090b7220 */ /* 0x040fe20000410000 */
[----:B------:R-:W-:Y:S01]  /*111f0*/  LOP3.LUT R4, R4, 0xffff0000, RZ, 0xc0, !PT ;  /* 0xffff000004047812 */ /* 0x000fe200078ec0ff */
[-C--:B------:R-:W-:Y:S02]  /*11200*/  FMUL.FTZ R5, R9, R31.reuse ;  /* 0x0000001f09057220 */ /* 0x080fe40000410000 */
[----:B------:R-:W-:-:S02]  /*11210*/  FFMA.FTZ R34, R16, R31, -R11 ;  /* 0x0000001f10227223 */ /* 0x000fc4000001080b */
[C---:B------:R-:W-:Y:S02]  /*11220*/  IMAD.U32 R0, R7.reuse, 0x10000, RZ ;  /* 0x0001000007007824 */ /* 0x040fe400078e00ff */
[----:B------:R-:W-:Y:S02]  /*11230*/  IMAD.U32 R11, R18, 0x10000, RZ ;  /* 0x00010000120b7824 */ /* 0x000fe400078e00ff */
[----:B------:R-:W-:Y:S02]  /*11240*/  IMAD.U32 R31, R24, 0x10000, RZ ;  /* 0x00010000181f7824 */ /* 0x000fe400078e00ff */
[----:B------:R-:W-:Y:S01]  /*11250*/  IMAD.U32 R2, R6, 0x10000, RZ ;  /* 0x0001000006027824 */ /* 0x000fe200078e00ff */
[----:B------:R-:W-:Y:S01]  /*11260*/  LOP3.LUT R6, R7, 0xffff0000, RZ, 0xc0, !PT ;  /* 0xffff000007067812 */ /* 0x000fe200078ec0ff */
[----:B------:R-:W-:Y:S02]  /*11270*/  FFMA.FTZ R33, R16, R33, R5 ;  /* 0x0000002110217223 */ /* 0x000fe40000010005 */
[----:B------:R-:W-:-:S02]  /*11280*/  FMUL.FTZ R9, R8, R36 ;  /* 0x0000002408097220 */ /* 0x000fc40000410000 */
[----:B------:R-:W-:Y:S02]  /*11290*/  FMUL.FTZ R7, R8, R11 ;  /* 0x0000000b08077220 */ /* 0x000fe40000410000 */
[C---:B------:R-:W-:Y:S02]  /*112a0*/  FMUL.FTZ R5, R0.reuse, R35 ;  /* 0x0000002300057220 */ /* 0x040fe40000410000 */
[----:B------:R-:W-:Y:S02]  /*112b0*/  FMUL.FTZ R0, R0, R31 ;  /* 0x0000001f00007220 */ /* 0x000fe40000410000 */
[----:B------:R-:W-:Y:S01]  /*112c0*/  FFMA.FTZ R32, R15, R11, -R9 ;  /* 0x0000000b0f207223 */ /* 0x000fe20000010809 */
        /* <DEDUP_REMOVED lines=31> */
[C---:B------:R-:W-:Y:S01]  /*114c0*/  FFMA.FTZ R6, R27.reuse, R14, -R4 ;  /* 0x0000000e1b067223 */ /* 0x040fe20000010804 */
        /* <DEDUP_REMOVED lines=10> */
.L_x_2466:
[----:B------:R-:W-:Y:S05]  /*11570*/  BSYNC B0 ;  /* 0x0000000000007941 */ /* 0x000fea0003800000 */
.L_x_2465:
        /* <DEDUP_REMOVED lines=8> */
[----:B----4-:R-:W-:Y:S01]  /*11600*/  SHF.R.S32.HI R5, RZ, 0x1f, R0 ;  /* 0x0000001fff057819 */ /* 0x010fe20000011400 */
        /* <DEDUP_REMOVED lines=9> */
[----:B---3--:R-:W1:Y:S01]  /*116a0*/  LDS.128 R8, [R30] ;  /* 0x000000001e087984 */ /* 0x008e620000000c00 */
[----:B------:R-:W-:-:S02]  /*116b0*/  SHF.R.U32.HI R12, RZ, 0x10, R55 ;  /* 0x00000010ff0c7819 */ /* 0x000fc40000011637 */
[----:B------:R-:W-:Y:S02]  /*116c0*/  IADD3 R0, R3, R0, R26 ;  /* 0x0000000003007210 */ /* 0x000fe40007ffe01a */
[--C-:B------:R-:W-:Y:S02]  /*116d0*/  SHF.R.U64 R14, R48, 0x10, R49.reuse ;  /* 0x00000010300e7819 */ /* 0x100fe40000001231 */
[----:B------:R-:W-:Y:S01]  /*116e0*/  SHF.R.U32.HI R15, RZ, 0x10, R49 ;  /* 0x00000010ff0f7819 */ /* 0x000fe20000011631 */
[----:B------:R-:W-:Y:S01]  /*116f0*/  IMAD.SHL.U32 R28, R0, 0x2, RZ ;  /* 0x00000002001c7824 */ /* 0x000fe200078e00ff */
[----:B------:R-:W-:Y:S02]  /*11700*/  SHF.R.U64 R0, R52, 0x10, R53 ;  /* 0x0000001034007819 */ /* 0x000fe40000001235 */
[----:B------:R-:W-:Y:S02]  /*11710*/  PRMT R24, R107, 0x5410, R12 ;  /* 0x000054106b187816 */ /* 0x000fe4000000000c */
[----:B------:R-:W2:Y:S01]  /*11720*/  LDS.128 R4, [R28+0x10080] ;  /* 0x010080001c047984 */ /* 0x000ea20000000c00 */
[----:B------:R-:W-:-:S02]  /*11730*/  PRMT R12, R104, 0x5432, R14 ;  /* 0x00005432680c7816 */ /* 0x000fc4000000000e */
[----:B------:R-:W-:Y:S02]  /*11740*/  SHF.R.U32.HI R18, RZ, 0x10, R51 ;  /* 0x00000010ff127819 */ /* 0x000fe40000011633 */
[----:B------:R-:W-:Y:S01]  /*11750*/  PRMT R13, R106, 0x5432, R0 ;  /* 0x000054326a0d7816 */ /* 0x000fe20000000000 */
[----:B------:R-:W-:Y:S01]  /*11760*/  IMAD.U32 R31, R12, 0x10000, RZ ;  /* 0x000100000c1f7824 */ /* 0x000fe200078e00ff */
[----:B------:R-:W-:Y:S02]  /*11770*/  PRMT R17, R104, 0x5410, R15 ;  /* 0x0000541068117816 */ /* 0x000fe4000000000f */
[----:B------:R-:W-:Y:S02]  /*11780*/  SHF.R.U64 R16, R50, 0x10, R51 ;  /* 0x0000001032107819 */ /* 0x000fe40000001233 */
[----:B------:R-:W-:Y:S02]  /*11790*/  PRMT R22, R105, 0x5410, R18 ;  /* 0x0000541069167816 */ /* 0x000fe40000000012 */
[----:B------:R-:W-:-:S02]  /*117a0*/  SHF.R.U64 R3, R54, 0x10, R55 ;  /* 0x0000001036037819 */ /* 0x000fc40000001237 */
[----:B------:R-:W-:Y:S02]  /*117b0*/  SHF.R.U32.HI R2, RZ, 0x10, R53 ;  /* 0x00000010ff027819 */ /* 0x000fe40000011635 */
        /* <DEDUP_REMOVED lines=76> */
.L_x_2464:
[----:B------:R-:W-:Y:S05]  /*11c80*/  BSYNC B1 ;  /* 0x0000000000017941 */ /* 0x000fea0003800000 */
.L_x_2463:
        /* <DEDUP_REMOVED lines=19> */
[----:B----4-:R-:W-:Y:S01]  /*11dc0*/  SHF.R.S32.HI R5, RZ, 0x1f, R4 ;  /* 0x0000001fff057819 */ /* 0x010fe20000011404 */
        /* <DEDUP_REMOVED lines=100> */
.L_x_2470:
[----:B------:R-:W-:Y:S05]  /*12410*/  BSYNC B0 ;  /* 0x0000000000007941 */ /* 0x000fea0003800000 */
.L_x_2469:
[----:B------:R-:W-:-:S13]  /*12420*/  ISETP.GE.AND P0, PT, R133, c[0x0][0x27c], PT ;  /* 0x00009f0085007a0c */ /* 0x000fda0003f06270 */
[----:B------:R-:W-:Y:S05]  /*12430*/  @P0 BRA `(.L_x_2468) ;  /* 0x000006e000000947 */ /* 0x000fea0003800000 */
[----:B------:R-:W-:Y:S01]  /*12440*/  IMAD.MOV.U32 R2, RZ, RZ, c[0x0][0x27c] ;  /* 0x00009f00ff027624 */ /* 0x000fe200078e00ff */
[----:B------:R-:W-:Y:S02]  /*12450*/  LEA.HI R3, R97, R133, RZ, 0x6 ;  /* 0x0000008561037211 */ /* 0x000fe400078f30ff */
[----:B-1----:R-:W-:Y:S02]  /*12460*/  LOP3.LUT R4, R0, 0x38, R59, 0xf8, !PT ;  /* 0x0000003800047812 */ /* 0x002fe400078ef83b */
[----:B------:R-:W-:Y:S01]  /*12470*/  LEA.HI R2, R2, R39, RZ, 0x1d ;  /* 0x0000002702027211 */ /* 0x000fe200078fe8ff */
[----:B------:R-:W-:Y:S01]  /*12480*/  IMAD.SHL.U32 R3, R3, 0x80, RZ ;  /* 0x0000008003037824 */ /* 0x000fe200078e00ff */
[----:B----4-:R-:W-:Y:S02]  /*12490*/  LOP3.LUT R5, R4, R38, RZ, 0x3c, !PT ;  /* 0x0000002604057212 */ /* 0x010fe400078e3cff */
        /* <DEDUP_REMOVED lines=20> */
[----:B------:R-:W-:Y:S02]  /*125e0*/  SHF.R.U32.HI R18, RZ, 0x10, R79 ;  /* 0x00000010ff127819 */ /* 0x000fe4000001164f */
[----:B------:R-:W-:Y:S01]  /*125f0*/  PRMT R13, R114, 0x5432, R0 ;  /* 0x00005432720d7816 */ /* 0x000fe20000000000 */
[----:B------:R-:W-:Y:S01]  /*12600*/  IMAD.U32 R31, R12, 0x10000, RZ ;  /* 0x000100000c1f7824 */ /* 0x000fe200078e00ff */
[----:B------:R-:W-:Y:S02]  /*12610*/  PRMT R17, R112, 0x5410, R15 ;  /* 0x0000541070117816 */ /* 0x000fe4000000000f */
[----:B------:R-:W-:Y:S02]  /*12620*/  SHF.R.U64 R16, R78, 0x10, R79 ;  /* 0x000000104e107819 */ /* 0x000fe4000000124f */
[----:B------:R-:W-:-:S02]  /*12630*/  PRMT R22, R113, 0x5410, R18 ;  /* 0x0000541071167816 */ /* 0x000fc40000000012 */
[----:B------:R-:W-:Y:S02]  /*12640*/  SHF.R.U64 R3, R74, 0x10, R75 ;  /* 0x000000104a037819 */ /* 0x000fe4000000124b */
        /* <DEDUP_REMOVED lines=77> */
.L_x_2468:
[----:B------:R-:W-:Y:S05]  /*12b20*/  BSYNC B1 ;  /* 0x0000000000017941 */ /* 0x000fea0003800000 */
.L_x_2467:
        /* <DEDUP_REMOVED lines=119> */
.L_x_2472:
[----:B------:R-:W-:Y:S05]  /*132a0*/  BSYNC B0 ;  /* 0x0000000000007941 */ /* 0x000fea0003800000 */
.L_x_2471:
        /* <DEDUP_REMOVED lines=9> */
[----:B----4-:R-:W-:Y:S01]  /*13340*/  IMAD.SHL.U32 R5, R2, 0x8, RZ ;  /* 0x0000000802057824 */ /* 0x010fe200078e00ff */
        /* <DEDUP_REMOVED lines=8> */
[--C-:B------:R-:W-:Y:S01]  /*133d0*/  SHF.R.U64 R13, R88, 0x10, R89.reuse ;  /* 0x00000010580d7819 */ /* 0x100fe20000001259 */
[----:B---3--:R-:W1:Y:S01]  /*133e0*/  LDS.128 R8, [R29] ;  /* 0x000000001d087984 */ /* 0x008e620000000c00 */
[----:B------:R-:W-:Y:S02]  /*133f0*/  IADD3 R0, R3, R0, R24 ;  /* 0x0000000003007210 */ /* 0x000fe40007ffe018 */
[----:B------:R-:W-:Y:S02]  /*13400*/  SHF.R.U32.HI R15, RZ, 0x10, R89 ;  /* 0x00000010ff0f7819 */ /* 0x000fe40000011659 */
[----:B------:R-:W-:Y:S01]  /*13410*/  SHF.R.U32.HI R19, RZ, 0x10, R91 ;  /* 0x00000010ff137819 */ /* 0x000fe2000001165b */
[----:B------:R-:W-:Y:S01]  /*13420*/  IMAD.SHL.U32 R28, R0, 0x2, RZ ;  /* 0x00000002001c7824 */ /* 0x000fe200078e00ff */
[----:B------:R-:W-:Y:S02]  /*13430*/  SHF.R.U64 R0, R92, 0x10, R93 ;  /* 0x000000105c007819 */ /* 0x000fe4000000125d */
[----:B------:R-:W-:-:S02]  /*13440*/  PRMT R13, R121, 0x5432, R13 ;  /* 0x00005432790d7816 */ /* 0x000fc4000000000d */
[----:B------:R-:W2:Y:S01]  /*13450*/  LDS.128 R4, [R28+0x10080] ;  /* 0x010080001c047984 */ /* 0x000ea20000000c00 */
[----:B------:R-:W-:Y:S02]  /*13460*/  SHF.R.U32.HI R12, RZ, 0x10, R95 ;  /* 0x00000010ff0c7819 */ /* 0x000fe4000001165f */
[----:B------:R-:W-:Y:S01]  /*13470*/  PRMT R17, R121, 0x5410, R15 ;  /* 0x0000541079117816 */ /* 0x000fe2000000000f */
[----:B------:R-:W-:Y:S01]  /*13480*/  IMAD.U32 R31, R13, 0x10000, RZ ;  /* 0x000100000d1f7824 */ /* 0x000fe200078e00ff */
[----:B------:R-:W-:Y:S02]  /*13490*/  PRMT R22, R122, 0x5410, R19 ;  /* 0x000054107a167816 */ /* 0x000fe40000000013 */
[----:B------:R-:W-:Y:S01]  /*134a0*/  SHF.R.U64 R16, R90, 0x10, R91 ;  /* 0x000000105a107819 */ /* 0x000fe2000000125b */
[----:B------:R-:W-:Y:S01]  /*134b0*/  IMAD.U32 R35, R17, 0x10000, RZ ;  /* 0x0001000011237824 */ /* 0x000fe200078e00ff */
[----:B------:R-:W-:Y:S01]  /*134c0*/  PRMT R14, R123, 0x5432, R0 ;  /* 0x000054327b0e7816 */ /* 0x000fe20000000000 */
[----:B------:R-:W-:Y:S01]  /*134d0*/  IMAD.U32 R34, R22, 0x10000, RZ ;  /* 0x0001000016227824 */ /* 0x000fe200078e00ff */
[----:B------:R-:W-:-:S02]  /*134e0*/  SHF.R.U32.HI R2, RZ, 0x10, R93 ;  /* 0x00000010ff027819 */ /* 0x000fc4000001165d */
[----:B------:R-:W-:Y:S01]  /*134f0*/  SHF.R.U64 R3, R94, 0x10, R95 ;  /* 0x000000105e037819 */ /* 0x000fe2000000125f */
[----:B------:R-:W-:Y:S01]  /*13500*/  IMAD.U32 R30, R14, 0x10000, RZ ;  /* 0x000100000e1e7824 */ /* 0x000fe200078e00ff */
[----:B------:R-:W-:Y:S02]  /*13510*/  PRMT R24, R124, 0x5410, R12 ;  /* 0x000054107c187816 */ /* 0x000fe4000000000c */
[----:B------:R-:W-:Y:S02]  /*13520*/  PRMT R23, R122, 0x5432, R16 ;  /* 0x000054327a177816 */ /* 0x000fe40000000010 */
[----:B------:R-:W-:Y:S02]  /*13530*/  PRMT R18, R123, 0x5410, R2 ;  /* 0x000054107b127816 */ /* 0x000fe40000000002 */
[----:B------:R-:W-:Y:S02]  /*13540*/  PRMT R27, R124, 0x5432, R3 ;  /* 0x000054327c1b7816 */ /* 0x000fe40000000003 */
        /* <DEDUP_REMOVED lines=19> */
[----:B------:R-:W-:Y:S02]  /*13680*/  IMAD.U32 R30, R24, 0x10000, RZ ;  /* 0x00010000181e7824 */ /* 0x000fe400078e00ff */
[----:B------:R-:W-:Y:S01]  /*13690*/  IMAD.U32 R2, R6, 0x10000, RZ ;  /* 0x0001000006027824 */ /* 0x000fe200078e00ff */
[----:B------:R-:W-:Y:S01]  /*136a0*/  LOP3.LUT R6, R7, 0xffff0000, RZ, 0xc0, !PT ;  /* 0xffff000007067812 */ /* 0x000fe200078ec0ff */
[----:B------:R-:W-:-:S02]  /*136b0*/  FFMA.FTZ R32, R16, R31, R5 ;  /* 0x0000001f10207223 */ /* 0x000fc40000010005 */
[C---:B------:R-:W-:Y:S02]  /*136c0*/  FMUL.FTZ R9, R8.reuse, R35 ;  /* 0x0000002308097220 */ /* 0x040fe40000410000 */
[-C--:B------:R-:W-:Y:S02]  /*136d0*/  FMUL.FTZ R7, R8, R11.reuse ;  /* 0x0000000b08077220 */ /* 0x080fe40000410000 */
        /* <DEDUP_REMOVED lines=33> */
[-C--:B------:R-:W-:Y:S02]  /*138f0*/  FMUL.FTZ R0, R6, R13.reuse ;  /* 0x0000000d06007220 */ /* 0x080fe40000410000 */
        /* <DEDUP_REMOVED lines=11> */
.L_x_2444:
[----:B------:R-:W-:Y:S05]  /*139b0*/  BSYNC B2 ;  /* 0x0000000000027941 */ /* 0x000fea0003800000 */
.L_x_2410:
[----:B-1----:R-:W1:Y:S01]  /*139c0*/  S2R R4, SR_TID.X ;  /* 0x0000000000047919 */ /* 0x002e620000002100 */
[----:B------:R-:W-:Y:S01]  /*139d0*/  IMAD R0, R126, c[0x0][0x208], RZ ;  /* 0x000082007e007a24 */ /* 0x000fe200078e02ff */
[----:B------:R-:W-:-:S04]  /*139e0*/  DEPBAR.LE SB0, 0x0 ;  /* 0x000080000000791a */ /* 0x000fc80000000000 */
[----:B------:R-:W-:Y:S01]  /*139f0*/  IMAD.WIDE.U32 R2, R116, c[0x0][0x208], RZ ;  /* 0x0000820074027a25 */ /* 0x000fe200078e00ff */
[----:B------:R-:W-:Y:S01]  /*13a00*/  BAR.SYNC.DEFER_BLOCKING 0x0 ;  /* 0x0000000000007b1d */ /* 0x000fe20000010000 */
[----:B------:R-:W-:Y:S02]  /*13a10*/  IADD3 R199, R190, 0x20, RZ ;  /* 0x00000020bec77810 */ /* 0x000fe40007ffe0ff */
[----:B------:R-:W-:Y:S01]  /*13a20*/  IMAD R0, R116, c[0x0][0x20c], R0 ;  /* 0x0000830074007a24 */ /* 0x000fe200078e0200 */
[C---:B------:R-:W-:Y:S01]  /*13a30*/  LOP3.LUT P3, RZ, R120.reuse, 0x1, RZ, 0xc0, !PT ;  /* 0x0000000178ff7812 */ /* 0x040fe2000786c0ff */
[----:B----4-:R-:W-:Y:S01]  /*13a40*/  IMAD.MOV.U32 R5, RZ, RZ, R233 ;  /* 0x000000ffff057224 */ /* 0x010fe200078e00e9 */
[C---:B------:R-:W-:Y:S01]  /*13a50*/  LOP3.LUT P2, RZ, R120.reuse, 0x2, RZ, 0xc0, !PT ;  /* 0x0000000278ff7812 */ /* 0x040fe2000784c0ff */
[----:B------:R-:W-:Y:S01]  /*13a60*/  IMAD.IADD R0, R3, 0x1, R0 ;  /* 0x0000000103007824 */ /* 0x000fe200078e0200 */
[----:B------:R-:W-:Y:S01]  /*13a70*/  LOP3.LUT P1, RZ, R120, 0x4, RZ, 0xc0, !PT ;  /* 0x0000000478ff7812 */ /* 0x000fe2000782c0ff */
[----:B------:R-:W-:Y:S02]  /*13a80*/  BSSY B0, `(.L_x_2473) ;  /* 0x0000130000007945 */ /* 0x000fe40003800000 */
[----:B------:R-:W-:Y:S01]  /*13a90*/  IMAD R0, R0, 0x30, RZ ;  /* 0x0000003000007824 */ /* 0x000fe200078e02ff */
[----:B-1----:R-:W-:Y:S01]  /*13aa0*/  ISETP.GT.AND P5, PT, R4, 0x7f, PT ;  /* 0x0000007f0400780c */ /* 0x002fe20003fa4270 */
[----:B------:R-:W-:-:S04]  /*13ab0*/  IMAD.MOV.U32 R4, RZ, RZ, R230 ;  /* 0x000000ffff047224 */ /* 0x000fc800078e00e6 */
[----:B------:R-:W-:Y:S01]  /*13ac0*/  IMAD.WIDE.U32 R4, R2, 0x30, R4 ;  /* 0x0000003002047825 */ /* 0x000fe200078e0004 */
[----:B------:R-:W-:Y:S04]  /*13ad0*/  LDSM.16.M88.4 R12, [R195] ;  /* 0x00000000c30c783b */ /* 0x000fe80000000200 */
[----:B------:R-:W-:Y:S01]  /*13ae0*/  IADD3 R0, R5, R0, RZ ;  /* 0x0000000005007210 */ /* 0x000fe20007ffe0ff */
[----:B------:R-:W1:Y:S01]  /*13af0*/  LDSM.16.M88.4 R20, [R190] ;  /* 0x00000000be14783b */ /* 0x000e620000000200 */
[C---:B------:R-:W-:Y:S01]  /*13b00*/  LEA R2, P0, R4.reuse, c[0x0][0x1f8], 0x1 ;  /* 0x00007e0004027a11 */ /* 0x040fe200078008ff */
[----:B------:R-:W-:Y:S02]  /*13b10*/  @!P5 IMAD.MOV.U32 R5, RZ, RZ, c[0x0][0x208] ;  /* 0x00008200ff05d624 */ /* 0x000fe400078e00ff */
[----:B------:R-:W-:Y:S01]  /*13b20*/  @!P5 IMAD.MOV.U32 R6, RZ, RZ, c[0x0][0x20c] ;  /* 0x00008300ff06d624 */ /* 0x000fe200078e00ff */
[----:B------:R-:W-:Y:S01]  /*13b30*/  LEA.HI.X R3, R4, c[0x0][0x1fc], R0, 0x1, P0 ;  /* 0x00007f0004037a11 */ /* 0x000fe200000f0c00 */
[----:B------:R-:W2:Y:S01]  /*13b40*/  LDSM.16.M88.4 R24, [R190+0x800] ;  /* 0x00080000be18783b */ /* 0x000ea20000000200 */
[----:B------:R-:W-:-:S02]  /*13b50*/  @!P5 LEA R4, P0, R5, R2, 0x6 ;  /* 0x000000020504d211 */ /* 0x000fc400078030ff */
[----:B------:R-:W-:Y:S01]  /*13b60*/  MOV R0, 0x40 ;  /* 0x0000004000007802 */ /* 0x000fe20000000f00 */
[----:B------:R-:W-:Y:S01]  /*13b70*/  LDSM.16.M88.4 R44, [R190+0x1000] ;  /* 0x00100000be2c783b */ /* 0x000fe20000000200 */
[----:B------:R-:W-:Y:S02]  /*13b80*/  @!P5 LEA.HI.X R5, R5, R3, R6, 0x6, P0 ;  /* 0x000000030505d211 */ /* 0x000fe400000f3406 */
[----:B------:R-:W-:Y:S01]  /*13b90*/  LOP3.LUT P0, RZ, R96, 0x2, RZ, 0xc0, !PT ;  /* 0x0000000260ff7812 */ /* 0x000fe2000780c0ff */
[----:B---3--:R-:W-:Y:S01]  /*13ba0*/  LDSM.16.M88.4 R8, [R196] ;  /* 0x00000000c408783b */ /* 0x008fe20000000200 */
[----:B------:R-:W-:-:S11]  /*13bb0*/  IADD3 R6, R127, R131, -R225 ;  /* 0x000000837f067210 */ /* 0x000fd60007ffe8e1 */
[----:B------:R-:W-:Y:S02]  /*13bc0*/  @P0 IADD3 R199, R190, -0x20, RZ ;  /* 0xffffffe0bec70810 */ /* 0x000fe40007ffe0ff */
[----:B------:R-:W-:Y:S02]  /*13bd0*/  LOP3.LUT P0, RZ, R96, 0x4, RZ, 0xc0, !PT ;  /* 0x0000000460ff7812 */ /* 0x000fe4000780c0ff */
[C---:B------:R-:W-:Y:S01]  /*13be0*/  IADD3 R210, R199.reuse, 0x1000, RZ ;  /* 0x00001000c7d27810 */ /* 0x040fe20007ffe0ff */
[----:B------:R-:W3:Y:S01]  /*13bf0*/  LDSM.16.M88.4 R36, [R199] ;  /* 0x00000000c724783b */ /* 0x000ee20000000200 */
[----:B------:R-:W-:Y:S02]  /*13c00*/  SEL R0, R0, 0xffffffc0, !P0 ;  /* 0xffffffc000007807 */ /* 0x000fe40004000000 */
[C---:B------:R-:W-:Y:S01]  /*13c10*/  ISETP.LT.OR P0, PT, R6.reuse, 0x1, !P3 ;  /* 0x000000010600780c */ /* 0x040fe20005f01670 */
[----:B------:R-:W4:Y:S01]  /*13c20*/  LDSM.16.M88.4 R52, [R199+0x800] ;  /* 0x00080000c734783b */ /* 0x000f220000000200 */
[----:B------:R-:W-:Y:S01]  /*13c30*/  @!P5 ISETP.LT.OR P3, PT, R6, 0x21, !P3 ;  /* 0x000000210600d80c */ /* 0x000fe20005f61670 */
[----:B------:R-:W-:Y:S01]  /*13c40*/  IMAD.IADD R189, R190, 0x1, R0 ;  /* 0x00000001bebd7824 */ /* 0x000fe200078e0200 */
[C---:B------:R-:W-:Y:S01]  /*13c50*/  IADD3 R188, R199.reuse, R0, RZ ;  /* 0x00000000c7bc7210 */ /* 0x040fe20007ffe0ff */
[----:B------:R-:W4:Y:S01]  /*13c60*/  LDSM.16.M88.4 R68, [R199+0x1000] ;  /* 0x00100000c744783b */ /* 0x000f220000000200 */
[----:B-1----:R-:W-:Y:S01]  /*13c70*/  HMMA.16816.F32.BF16 R16, R12, R20, RZ ;  /* 0x000000140c10723c */ /* 0x002fe200000418ff */
[----:B------:R-:W-:-:S02]  /*13c80*/  IADD3 R209, R199, 0x800, RZ ;  /* 0x00000800c7d17810 */ /* 0x000fc40007ffe0ff */
[C---:B------:R-:W-:Y:S02]  /*13c90*/  IADD3 R208, R199.reuse, 0x4800, RZ ;  /* 0x00004800c7d07810 */ /* 0x040fe40007ffe0ff */
[C---:B------:R-:W-:Y:S02]  /*13ca0*/  IADD3 R207, R199.reuse, 0x5800, RZ ;  /* 0x00005800c7cf7810 */ /* 0x040fe40007ffe0ff */
[----:B------:R-:W-:Y:S01]  /*13cb0*/  @!PT LDS RZ, [RZ] ;  /* 0x00000000fffff984 */ /* 0x000fe20000000800 */
[----:B------:R-:W-:Y:S01]  /*13cc0*/  @!PT LDS RZ, [RZ] ;  /* 0x00000000fffff984 */ /* 0x000fe20000000800 */
[----:B------:R-:W-:Y:S01]  /*13cd0*/  @!PT LDS RZ, [RZ] ;  /* 0x00000000fffff984 */ /* 0x000fe20000000800 */
[----:B------:R1:W-:Y:S01]  /*13ce0*/  LDGSTS.E.BYPASS.LTC128B.128 [R211+0x4080], [R2.64], !P0 ;  /* 0x0408000002d37fae */ /* 0x0003e2000c101d46 */
[C---:B------:R-:W-:Y:S01]  /*13cf0*/  ISETP.LT.OR P0, PT, R6.reuse, 0x1, !P2 ;  /* 0x000000010600780c */ /* 0x040fe20005701670 */
[----:B------:R-:W-:Y:S01]  /*13d00*/  HMMA.16816.F32.BF16 R28, R12, R22, RZ ;  /* 0x000000160c1c723c */ /* 0x000fe200000418ff */
[----:B------:R-:W-:Y:S02]  /*13d10*/  @!P5 ISETP.LT.OR P2, PT, R6, 0x21, !P2 ;  /* 0x000000210600d80c */ /* 0x000fe40005741670 */
[C---:B------:R-:W-:Y:S02]  /*13d20*/  IADD3 R206, R199.reuse, 0x5000, RZ ;  /* 0x00005000c7ce7810 */ /* 0x040fe40007ffe0ff */
[----:B------:R-:W-:-:S02]  /*13d30*/  IADD3 R205, R199, 0x3000, RZ ;  /* 0x00003000c7cd7810 */ /* 0x000fc40007ffe0ff */
[C---:B------:R-:W-:Y:S01]  /*13d40*/  IADD3 R204, R199.reuse, 0x4000, RZ ;  /* 0x00004000c7cc7810 */ /* 0x040fe20007ffe0ff */
[C---:B--2---:R-:W-:Y:S01]  /*13d50*/  HMMA.16816.F32.BF16 R32, R12.reuse, R24, RZ ;  /* 0x000000180c20723c */ /* 0x044fe200000418ff */
[C---:B------:R-:W-:Y:S02]  /*13d60*/  IADD3 R203, R199.reuse, 0x3800, RZ ;  /* 0x00003800c7cb7810 */ /* 0x040fe40007ffe0ff */
[C---:B------:R-:W-:Y:S01]  /*13d70*/  IADD3 R202, R199.reuse, 0x1800, RZ ;  /* 0x00001800c7ca7810 */ /* 0x040fe20007ffe0ff */
[----:B------:R1:W-:Y:S01]  /*13d80*/  LDGSTS.E.BYPASS.LTC128B.128 [R211+0x5880], [R2.64+0x80], !P0 ;  /* 0x0588008002d37fae */ /* 0x0003e2000c101d46 */
[C---:B------:R-:W-:Y:S02]  /*13d90*/  ISETP.LT.OR P0, PT, R6.reuse, 0x1, !P1 ;  /* 0x000000010600780c */ /* 0x040fe40004f01670 */
[----:B------:R-:W-:Y:S01]  /*13da0*/  @!P5 ISETP.LT.OR P1, PT, R6, 0x21, !P1 ;  /* 0x000000210600d80c */ /* 0x000fe20004f21670 */
[----:B------:R-:W-:Y:S01]  /*13db0*/  HMMA.16816.F32.BF16 R40, R12, R26, RZ ;  /* 0x0000001a0c28723c */ /* 0x000fe200000418ff */
[----:B------:R-:W-:-:S02]  /*13dc0*/  IADD3 R201, R199, 0x2800, RZ ;  /* 0x00002800c7c97810 */ /* 0x000fc40007ffe0ff */
[----:B------:R-:W-:-:S05]  /*13dd0*/  IADD3 R200, R199, 0x2000, RZ ;  /* 0x00002000c7c87810 */ /* 0x000fca0007ffe0ff */
[----:B---3--:R-:W-:Y:S02]  /*13de0*/  HMMA.16816.F32.BF16 R16, R8, R36, R16 ;  /* 0x000000240810723c */ /* 0x008fe40000041810 */
[----:B------:R1:W-:Y:S01]  /*13df0*/  LDGSTS.E.BYPASS.LTC128B.128 [R211+0x7080], [R2.64+0x100], !P0 ;  /* 0x0708010002d37fae */ /* 0x0003e2000c101d46 */
[----:B------:R-:W-:-:S04]  /*13e00*/  LOP3.LUT P0, RZ, R120, 0x8, RZ, 0xc0, !PT ;  /* 0x0000000878ff7812 */ /* 0x000fc8000780c0ff */
[C---:B------:R-:W-:Y:S01]  /*13e10*/  ISETP.LT.OR P4, PT, R6.reuse, 0x1, !P0 ;  /* 0x000000010600780c */ /* 0x040fe20004781670 */
[----:B------:R-:W-:Y:S01]  /*13e20*/  HMMA.16816.F32.BF16 R48, R12, R44, RZ ;  /* 0x0000002c0c30723c */ /* 0x000fe200000418ff */
[----:B------:R-:W-:-:S07]  /*13e30*/  @!P5 ISETP.LT.OR P0, PT, R6, 0x21, !P0 ;  /* 0x000000210600d80c */ /* 0x000fce0004701670 */
[----:B------:R-:W-:Y:S04]  /*13e40*/  HMMA.16816.F32.BF16 R44, R12, R46, RZ ;  /* 0x0000002e0c2c723c */ /* 0x000fe800000418ff */
[----:B------:R1:W-:Y:S04]  /*13e50*/  LDGSTS.E.BYPASS.LTC128B.128 [R211+0x8880], [R2.64+0x180], !P4 ;  /* 0x0888018002d37fae */ /* 0x0003e8000e101d46 */
[----:B------:R2:W-:Y:S01]  /*13e60*/  @!P5 LDGSTS.E.BYPASS.LTC128B.128 [R213+0x5080], [R4.64], !P3 ;  /* 0x0508000004d5dfae */ /* 0x0005e2000d901d46 */
[C---:B------:R-:W-:Y:S03]  /*13e70*/  HMMA.16816.F32.BF16 R28, R8.reuse, R38, R28 ;  /* 0x00000026081c723c */ /* 0x040fe6000004181c */
[----:B------:R2:W-:Y:S04]  /*13e80*/  @!P5 LDGSTS.E.BYPASS.LTC128B.128 [R213+0x6880], [R4.64+0x80], !P2 ;  /* 0x0688008004d5dfae */ /* 0x0005e8000d101d46 */
[----:B------:R2:W-:Y:S01]  /*13e90*/  @!P5 LDGSTS.E.BYPASS.LTC128B.128 [R213+0x8080], [R4.64+0x100], !P1 ;  /* 0x0808010004d5dfae */ /* 0x0005e2000c901d46 */
[----:B----4-:R-:W-:Y:S03]  /*13ea0*/  HMMA.16816.F32.BF16 R32, R8, R52, R32 ;  /* 0x000000340820723c */ /* 0x010fe60000041820 */
[----:B------:R2:W-:Y:S01]  /*13eb0*/  @!P5 LDGSTS.E.BYPASS.LTC128B.128 [R213+0x9880], [R4.64+0x180], !P0 ;  /* 0x0988018004d5dfae */ /* 0x0005e2000c101d46 */
[----:B------:R-:W-:-:S03]  /*13ec0*/  ISETP.GT.AND P0, PT, R116, R234, PT ;  /* 0x000000ea7400720c */ /* 0x000fc60003f04270 */
[----:B------:R-:W-:Y:S01]  /*13ed0*/  LDSM.16.M88.4 R56, [R189] ;  /* 0x00000000bd38783b */ /* 0x000fe20000000200 */
[C---:B------:R-:W-:Y:S03]  /*13ee0*/  HMMA.16816.F32.BF16 R40, R8.reuse, R54, R40 ;  /* 0x000000360828723c */ /* 0x040fe60000041828 */
[----:B------:R-:W-:Y:S04]  /*13ef0*/  LDSM.16.M88.4 R24, [R197] ;  /* 0x00000000c518783b */ /* 0x000fe80000000200 */
[----:B------:R-:W-:Y:S01]  /*13f00*/  LDSM.16.M88.4 R76, [R188] ;  /* 0x00000000bc4c783b */ /* 0x000fe20000000200 */
[C---:B------:R-:W-:Y:S03]  /*13f10*/  HMMA.16816.F32.BF16 R48, R8.reuse, R68, R48 ;  /* 0x000000440830723c */ /* 0x040fe60000041830 */
[----:B------:R-:W-:Y:S04]  /*13f20*/  LDSM.16.M88.4 R64, [R189+0x800] ;  /* 0x00080000bd40783b */ /* 0x000fe80000000200 */
[----:B------:R-:W-:Y:S01]  /*13f30*/  LDSM.16.M88.4 R60, [R189+0x1000] ;  /* 0x00100000bd3c783b */ /* 0x000fe20000000200 */
[----:B------:R-:W-:Y:S03]  /*13f40*/  HMMA.16816.F32.BF16 R44, R8, R70, R44 ;  /* 0x00000046082c723c */ /* 0x000fe6000004182c */
[----:B------:R-:W-:Y:S04]  /*13f50*/  LDSM.16.M88.4 R20, [R195+0x4000] ;  /* 0x00400000c314783b */ /* 0x000fe80000000200 */
[----:B--2---:R-:W2:Y:S04]  /*13f60*/  LDSM.16.M88.4 R4, [R198] ;  /* 0x00000000c604783b */ /* 0x004ea80000000200 */
[----:B------:R-:W3:Y:S04]  /*13f70*/  LDSM.16.M88.4 R80, [R190+0x1800] ;  /* 0x00180000be50783b */ /* 0x000ee80000000200 */
[----:B------:R-:W4:Y:S04]  /*13f80*/  LDSM.16.M88.4 R72, [R188+0x800] ;  /* 0x00080000bc48783b */ /* 0x000f280000000200 */
[----:B------:R-:W1:Y:S04]  /*13f90*/  LDSM.16.M88.4 R36, [R188+0x1000] ;  /* 0x00100000bc24783b */ /* 0x000e680000000200 */
[----:B------:R-:W-:Y:S04]  /*13fa0*/  LDSM.16.M88.4 R68, [R190+0x2000] ;  /* 0x00200000be44783b */ /* 0x000fe80000000200 */
[----:B------:R-:W-:Y:S04]  /*13fb0*/  LDSM.16.M88.4 R52, [R190+0x2800] ;  /* 0x00280000be34783b */ /* 0x000fe80000000200 */
[----:B------:R-:W-:Y:S04]  /*13fc0*/  LDSM.16.M88.4 R84, [R188+0x4800] ;  /* 0x00480000bc54783b */ /* 0x000fe80000000200 */
[----:B------:R-:W0:Y:S01]  /*13fd0*/  LDGDEPBAR ;  /* 0x00000000000079af */ /* 0x000e220000000000 */
[C---:B--2---:R-:W-:Y:S03]  /*13fe0*/  HMMA.16816.F32.BF16 R12, R4.reuse, R56, R16 ;  /* 0x00000038040c723c */ /* 0x044fe60000041810 */
[----:B------:R-:W-:Y:S05]  /*13ff0*/  LDSM.16.M88.4 R16, [R196+0x4000] ;  /* 0x00400000c410783b */ /* 0x000fea0000000200 */
[C---:B------:R-:W-:Y:S01]  /*14000*/  HMMA.16816.F32.BF16 R28, R4.reuse, R58, R28 ;  /* 0x0000003a041c723c */ /* 0x040fe2000004181c */
[----:B------:R-:W-:Y:S07]  /*14010*/  LDSM.16.M88.4 R56, [R199+0x2000] ;  /* 0x00200000c738783b */ /* 0x000fee0000000200 */
[----:B------:R-:W-:Y:S08]  /*14020*/  HMMA.16816.F32.BF16 R32, R4, R64, R32 ;  /* 0x000000400420723c */ /* 0x000ff00000041820 */
[----:B------:R-:W-:Y:S01]  /*14030*/  HMMA.16816.F32.BF16 R8, R24, R76, R12 ;  /* 0x0000004c1808723c */ /* 0x000fe2000004180c */
[----:B------:R-:W-:Y:S07]  /*14040*/  LDSM.16.M88.4 R12, [R198+0x4000] ;  /* 0x00400000c60c783b */ /* 0x000fee0000000200 */
[C---:B------:R-:W-:Y:S01]  /*14050*/  HMMA.16816.F32.BF16 R40, R4.reuse, R66, R40 ;  /* 0x000000420428723c */ /* 0x040fe20000041828 */
[----:B------:R-:W2:Y:S07]  /*14060*/  LDSM.16.M88.4 R64, [R199+0x1800] ;  /* 0x00180000c740783b */ /* 0x000eae0000000200 */
[C---:B------:R-:W-:Y:S08]  /*14070*/  HMMA.16816.F32.BF16 R48, R4.reuse, R60, R48 ;  /* 0x0000003c0430723c */ /* 0x040ff00000041830 */
[----:B------:R-:W-:Y:S01]  /*14080*/  HMMA.16816.F32.BF16 R44, R4, R62, R44 ;  /* 0x0000003e042c723c */ /* 0x000fe2000004182c */
[----:B------:R-:W-:Y:S07]  /*14090*/  LDSM.16.M88.4 R60, [R189+0x2000] ;  /* 0x00200000bd3c783b */ /* 0x000fee0000000200 */
[----:B------:R-:W-:Y:S01]  /*140a0*/  HMMA.16816.F32.BF16 R28, R24, R78, R28 ;  /* 0x0000004e181c723c */ /* 0x000fe2000004181c */
[----:B------:R-:W-:Y:S07]  /*140b0*/  LDSM.16.M88.4 R76, [R190+0x3000] ;  /* 0x00300000be4c783b */ /* 0x000fee0000000200 */
[----:B---3--:R-:W-:Y:S01]  /*140c0*/  HMMA.16816.F32.BF16 R4, R20, R80, R8 ;  /* 0x000000501404723c */ /* 0x008fe20000041808 */
[----:B------:R-:W-:Y:S07]  /*140d0*/  LDSM.16.M88.4 R8, [R197+0x4000] ;  /* 0x00400000c508783b */ /* 0x000fee0000000200 */
[C---:B----4-:R-:W-:Y:S08]  /*140e0*/  HMMA.16816.F32.BF16 R32, R24.reuse, R72, R32 ;  /* 0x000000481820723c */ /* 0x050ff00000041820 */
[C---:B------:R-:W-:Y:S01]  /*140f0*/  HMMA.16816.F32.BF16 R40, R24.reuse, R74, R40 ;  /* 0x0000004a1828723c */ /* 0x040fe20000041828 */
[----:B------:R-:W3:Y:S07]  /*14100*/  LDSM.16.M88.4 R72, [R189+0x1800] ;  /* 0x00180000bd48783b */ /* 0x000eee0000000200 */
[C---:B-1----:R-:W-:Y:S08]  /*14110*/  HMMA.16816.F32.BF16 R48, R24.reuse, R36, R48 ;  /* 0x000000241830723c */ /* 0x042ff00000041830 */
[----:B------:R-:W-:Y:S01]  /*14120*/  HMMA.16816.F32.BF16 R44, R24, R38, R44 ;  /* 0x00000026182c723c */ /* 0x000fe2000004182c */
[----:B------:R-:W-:Y:S07]  /*14130*/  LDSM.16.M88.4 R36, [R189+0x2800] ;  /* 0x00280000bd24783b */ /* 0x000fee0000000200 */
[----:B------:R-:W-:Y:S01]  /*14140*/  HMMA.16816.F32.BF16 R24, R20, R82, R28 ;  /* 0x000000521418723c */ /* 0x000fe2000004181c */
[----:B------:R-:W1:Y:S04]  /*14150*/  LDSM.16.M88.4 R28, [R199+0x2800] ;  /* 0x00280000c71c783b */ /* 0x000e680000000200 */
[----:B------:R-:W-:Y:S03]  /*14160*/  LDSM.16.M88.4 R80, [R189+0x4000] ;  /* 0x00400000bd50783b */ /* 0x000fe60000000200 */
[----:B--2---:R-:W-:Y:S08]  /*14170*/  HMMA.16816.F32.BF16 R4, R16, R64, R4 ;  /* 0x000000401004723c */ /* 0x004ff00000041804 */
[C---:B------:R-:W-:Y:S08]  /*14180*/  HMMA.16816.F32.BF16 R32, R20.reuse, R68, R32 ;  /* 0x000000441420723c */ /* 0x040ff00000041820 */
        /* <DEDUP_REMOVED lines=8> */
[----:B------:R-:W3:Y:S07]  /*14210*/  LDSM.16.M88.4 R4, [R195+0x8000] ;  /* 0x00800000c304783b */ /* 0x000eee0000000200 */
[C---:B------:R-:W-:Y:S08]  /*14220*/  HMMA.16816.F32.BF16 R32, R16.reuse, R56, R32 ;  /* 0x000000381020723c */ /* 0x040ff00000041820 */
[C---:B------:R-:W-:Y:S01]  /*14230*/  HMMA.16816.F32.BF16 R40, R16.reuse, R58, R40 ;  /* 0x0000003a1028723c */ /* 0x040fe20000041828 */
[----:B------:R-:W-:Y:S07]  /*14240*/  LDSM.16.M88.4 R56, [R190+0x3800] ;  /* 0x00380000be38783b */ /* 0x000fee0000000200 */
[C---:B-1----:R-:W-:Y:S08]  /*14250*/  HMMA.16816.F32.BF16 R48, R16.reuse, R28, R48 ;  /* 0x0000001c1030723c */ /* 0x042ff00000041830 */
[----:B------:R-:W-:Y:S08]  /*14260*/  HMMA.16816.F32.BF16 R44, R16, R30, R44 ;  /* 0x0000001e102c723c */ /* 0x000ff0000004182c */
[----:B------:R-:W-:Y:S01]  /*14270*/  HMMA.16816.F32.BF16 R28, R12, R74, R20 ;  /* 0x0000004a0c1c723c */ /* 0x000fe20000041814 */
[----:B------:R-:W-:Y:S07]  /*14280*/  LDSM.16.M88.4 R72, [R199+0x3000] ;  /* 0x00300000c748783b */ /* 0x000fee0000000200 */
[----:B--2---:R-:W-:Y:S01]  /*14290*/  HMMA.16816.F32.BF16 R16, R8, R68, R24 ;  /* 0x000000440810723c */ /* 0x004fe20000041818 */
        /* <DEDUP_REMOVED lines=8> */
[----:B------:R-:W2:Y:S03]  /*14320*/  LDSM.16.M88.4 R68, [R189+0x3000] ;  /* 0x00300000bd44783b */ /* 0x000ea60000000200 */
[----:B---3--:R-:W-:Y:S08]  /*14330*/  HMMA.16816.F32.BF16 R12, R4, R76, R16 ;  /* 0x0000004c040c723c */ /* 0x008ff00000041810 */
[C---:B------:R-:W-:Y:S08]  /*14340*/  HMMA.16816.F32.BF16 R32, R8.reuse, R64, R20 ;  /* 0x000000400820723c */ /* 0x040ff00000041814 */
[----:B------:R-:W-:Y:S01]  /*14350*/  HMMA.16816.F32.BF16 R20, R8, R66, R40 ;  /* 0x000000420814723c */ /* 0x000fe20000041828 */
[----:B------:R-:W3:Y:S04]  /*14360*/  LDSM.16.M88.4 R40, [R199+0x3800] ;  /* 0x00380000c728783b */ /* 0x000ee80000000200 */
        /* <DEDUP_REMOVED lines=13> */
[----:B--2---:R-:W-:Y:S08]  /*14440*/  HMMA.16816.F32.BF16 R8, R28, R68, R8 ;  /* 0x000000441c08723c */ /* 0x004ff00000041808 */
[C---:B------:R-:W-:Y:S08]  /*14450*/  HMMA.16816.F32.BF16 R48, R4.reuse, R60, R48 ;  /* 0x0000003c0430723c */ /* 0x040ff00000041830 */
[----:B------:R-:W-:Y:S01]  /*14460*/  HMMA.16816.F32.BF16 R52, R4, R62, R44 ;  /* 0x0000003e0434723c */ /* 0x000fe2000004182c */
[----:B------:R-:W2:Y:S04]  /*14470*/  LDSM.16.M88.4 R60, [R190+0x4800] ;  /* 0x00480000be3c783b */ /* 0x000ea80000000200 */
[----:B------:R-:W2:Y:S03]  /*14480*/  LDSM.16.M88.4 R44, [R188+0x3800] ;  /* 0x00380000bc2c783b */ /* 0x000ea60000000200 */
[----:B---3--:R-:W-:Y:S08]  /*14490*/  HMMA.16816.F32.BF16 R36, R24, R40, R36 ;  /* 0x000000281824723c */ /* 0x008ff00000041824 */
[----:B------:R-:W-:Y:S01]  /*144a0*/  HMMA.16816.F32.BF16 R32, R28, R70, R32 ;  /* 0x000000461c20723c */ /* 0x000fe20000041820 */
[----:B------:R-:W-:Y:S07]  /*144b0*/  LDSM.16.M88.4 R68, [R199+0x4800] ;  /* 0x00480000c744783b */ /* 0x000fee0000000200 */
[----:B-1----:R-:W-:Y:S01]  /*144c0*/  HMMA.16816.F32.BF16 R4, R20, R56, R8 ;  /* 0x000000381404723c */ /* 0x002fe20000041808 */
[----:B------:R-:W-:Y:S07]  /*144d0*/  LDSM.16.M88.4 R8, [R198+0xc000] ;  /* 0x00c00000c608783b */ /* 0x000fee0000000200 */
[----:B------:R-:W-:Y:S01]  /*144e0*/  HMMA.16816.F32.BF16 R40, R24, R42, R12 ;  /* 0x0000002a1828723c */ /* 0x000fe2000004180c */
[----:B------:R-:W1:Y:S07]  /*144f0*/  LDSM.16.M88.4 R12, [R196+0xc000] ;  /* 0x00c00000c40c783b */ /* 0x000e6e0000000200 */
[----:B----4-:R-:W-:Y:S08]  /*14500*/  HMMA.16816.F32.BF16 R36, R28, R72, R36 ;  /* 0x000000481c24723c */ /* 0x010ff00000041824 */
[----:B------:R-:W-:Y:S01]  /*14510*/  HMMA.16816.F32.BF16 R32, R20, R58, R32 ;  /* 0x0000003a1420723c */ /* 0x000fe20000041820 */
[----:B------:R-:W3:Y:S07]  /*14520*/  LDSM.16.M88.4 R56, [R189+0x4800] ;  /* 0x00480000bd38783b */ /* 0x000eee0000000200 */
[----:B--2---:R-:W-:Y:S08]  /*14530*/  HMMA.16816.F32.BF16 R4, R16, R60, R4 ;  /* 0x0000003c1004723c */ /* 0x004ff00000041804 */
[----:B------:R-:W-:Y:S08]  /*14540*/  HMMA.16816.F32.BF16 R48, R24, R64, R48 ;  /* 0x000000401830723c */ /* 0x000ff00000041830 */
[----:B------:R-:W-:Y:S01]  /*14550*/  HMMA.16816.F32.BF16 R40, R28, R74, R40 ;  /* 0x0000004a1c28723c */ /* 0x000fe20000041828 */
[----:B------:R-:W-:Y:S07]  /*14560*/  LDSM.16.M88.4 R72, [R199+0x5000] ;  /* 0x00500000c748783b */ /* 0x000fee0000000200 */
[----:B------:R-:W-:Y:S08]  /*14570*/  HMMA.16816.F32.BF16 R36, R20, R44, R36 ;  /* 0x0000002c1424723c */ /* 0x000ff00000041824 */
[----:B------:R-:W-:Y:S01]  /*14580*/  HMMA.16816.F32.BF16 R32, R16, R62, R32 ;  /* 0x0000003e1020723c */ /* 0x000fe20000041820 */
[----:B------:R-:W2:Y:S07]  /*14590*/  LDSM.16.M88.4 R60, [R188+0x4000] ;  /* 0x00400000bc3c783b */ /* 0x000eae0000000200 */
        /* <DEDUP_REMOVED lines=8> */
[----:B------:R-:W4:Y:S07]  /*14620*/  LDSM.16.M88.4 R68, [R190+0x5800] ;  /* 0x00580000be44783b */ /* 0x000f2e0000000200 */
[----:B---3--:R-:W-:Y:S08]  /*14630*/  HMMA.16816.F32.BF16 R24, R8, R56, R24 ;  /* 0x000000380818723c */ /* 0x008ff00000041818 */
[----:B------:R-:W-:Y:S01]  /*14640*/  HMMA.16816.F32.BF16 R28, R28, R82, R52 ;  /* 0x000000521c1c723c */ /* 0x000fe20000041834 */
[----:B------:R-:W-:Y:S07]  /*14650*/  LDSM.16.M88.4 R52, [R188+0x5000] ;  /* 0x00500000bc34783b */ /* 0x000fee0000000200 */
[----:B--2---:R-:W-:Y:S08]  /*14660*/  HMMA.16816.F32.BF16 R32, R20, R60, R48 ;  /* 0x0000003c1420723c */ /* 0x004ff00000041830 */
[----:B------:R-:W-:Y:S08]  /*14670*/  HMMA.16816.F32.BF16 R44, R16, R78, R44 ;  /* 0x0000004e102c723c */ /* 0x000ff0000004182c */
[----:B------:R-:W-:Y:S08]  /*14680*/  HMMA.16816.F32.BF16 R40, R12, R72, R40 ;  /* 0x000000480c28723c */ /* 0x000ff00000041828 */
[----:B------:R-:W-:Y:S01]  /*14690*/  HMMA.16816.F32.BF16 R36, R8, R58, R36 ;  /* 0x0000003a0824723c */ /* 0x000fe20000041824 */
[----:B------:R-:W2:Y:S07]  /*146a0*/  LDSM.16.M88.4 R56, [R199+0x5800] ;  /* 0x00580000c738783b */ /* 0x000eae0000000200 */
[----:B-1----:R-:W-:Y:S08]  /*146b0*/  HMMA.16816.F32.BF16 R48, R4, R84, R24 ;  /* 0x000000540430723c */ /* 0x002ff00000041818 */
[----:B------:R-:W-:Y:S08]  /*146c0*/  HMMA.16816.F32.BF16 R20, R20, R62, R28 ;  /* 0x0000003e1414723c */ /* 0x000ff0000004181c */
[----:B----4-:R-:W-:Y:S08]  /*146d0*/  HMMA.16816.F32.BF16 R24, R16, R68, R32 ;  /* 0x000000441018723c */ /* 0x010ff00000041820 */
[----:B------:R-:W-:Y:S01]  /*146e0*/  HMMA.16816.F32.BF16 R28, R12, R74, R44 ;  /* 0x0000004a0c1c723c */ /* 0x000fe2000004182c */
[----:B------:R-:W-:-:S04]  /*146f0*/  FMUL.FTZ R0, R48, c[0x0][0x320] ;  /* 0x0000c80030007a20 */ /* 0x000fc80000410000 */
[----:B------:R1:W3:Y:S03]  /*14700*/  MUFU.TANH R60, R0 ;  /* 0x00000000003c7308 */ /* 0x0002e60000002400 */
[----:B------:R-:W-:Y:S01]  /*14710*/  HMMA.16816.F32.BF16 R32, R8, R64, R40 ;  /* 0x000000400820723c */ /* 0x000fe20000041828 */
[----:B------:R-:W4:Y:S07]  /*14720*/  LDSM.16.M88.4 R40, [R189+0x5800] ;  /* 0x00580000bd28783b */ /* 0x000f2e0000000200 */
[----:B------:R-:W-:Y:S01]  /*14730*/  HMMA.16816.F32.BF16 R36, R4, R86, R36 ;  /* 0x000000560424723c */ /* 0x000fe20000041824 */
[----:B-1----:R-:W-:-:S07]  /*14740*/  FMUL.FTZ R0, R49, c[0x0][0x320] ;  /* 0x0000c80031007a20 */ /* 0x002fce0000410000 */
[----:B------:R-:W-:Y:S01]  /*14750*/  HMMA.16816.F32.BF16 R16, R16, R70, R20 ;  /* 0x000000461010723c */ /* 0x000fe20000041814 */
[----:B------:R1:W1:Y:S07]  /*14760*/  MUFU.TANH R46, R0 ;  /* 0x00000000002e7308 */ /* 0x00026e0000002400 */
[----:B--2---:R-:W-:Y:S08]  /*14770*/  HMMA.16816.F32.BF16 R20, R12, R56, R24 ;  /* 0x000000380c14723c */ /* 0x004ff00000041818 */
[----:B------:R-:W-:Y:S01]  /*14780*/  HMMA.16816.F32.BF16 R24, R8, R66, R28 ;  /* 0x000000420818723c */ /* 0x000fe2000004181c */
[----:B-1----:R-:W-:-:S04]  /*14790*/  FMUL.FTZ R0, R50, c[0x0][0x320] ;  /* 0x0000c80032007a20 */ /* 0x002fc80000410000 */
[----:B------:R1:W2:Y:S03]  /*147a0*/  MUFU.TANH R48, R0 ;  /* 0x0000000000307308 */ /* 0x0002a60000002400 */
[----:B------:R-:W-:Y:S01]  /*147b0*/  HMMA.16816.F32.BF16 R28, R4, R52, R32 ;  /* 0x00000034041c723c */ /* 0x000fe20000041820 */
[----:B------:R-:W2:Y:S01]  /*147c0*/  LDSM.16.M88.4 R32, [R188+0x5800] ;  /* 0x00580000bc20783b */ /* 0x000ea20000000200 */
[----:B------:R-:W-:-:S06]  /*147d0*/  DEPBAR.LE SB0, 0x0 ;  /* 0x000080000000791a */ /* 0x000fcc0000000000 */
[----:B------:R-:W-:Y:S01]  /*147e0*/  HMMA.16816.F32.BF16 R12, R12, R58, R16 ;  /* 0x0000003a0c0c723c */ /* 0x000fe20000041810 */
[----:B-1----:R-:W-:-:S07]  /*147f0*/  FMUL.FTZ R0, R51, c[0x0][0x320] ;  /* 0x0000c80033007a20 */ /* 0x002fce0000410000 */
[----:B----4-:R-:W-:Y:S01]  /*14800*/  HMMA.16816.F32.BF16 R16, R8, R40, R20 ;  /* 0x000000280810723c */ /* 0x010fe20000041814 */
[----:B------:R1:W4:Y:S07]  /*14810*/  MUFU.TANH R47, R0 ;  /* 0x00000000002f7308 */ /* 0x00032e0000002400 */
[----:B------:R-:W-:Y:S08]  /*14820*/  HMMA.16816.F32.BF16 R20, R4, R54, R24 ;  /* 0x000000360414723c */ /* 0x000ff00000041818 */
[----:B------:R-:W-:Y:S01]  /*14830*/  HMMA.16816.F32.BF16 R8, R8, R42, R12 ;  /* 0x0000002a0808723c */ /* 0x000fe2000004180c */
[----:B-1----:R-:W-:-:S04]  /*14840*/  FMUL.FTZ R0, R36, c[0x0][0x320] ;  /* 0x0000c80024007a20 */ /* 0x002fc80000410000 */
[----:B------:R1:W1:Y:S03]  /*14850*/  MUFU.TANH R44, R0 ;  /* 0x00000000002c7308 */ /* 0x0002660000002400 */
[C---:B--2---:R-:W-:Y:S01]  /*14860*/  HMMA.16816.F32.BF16 R12, R4.reuse, R32, R16 ;  /* 0x00000020040c723c */ /* 0x044fe20000041810 */
[----:B-1----:R-:W-:Y:S11]  /*14870*/  FMUL.FTZ R0, R37, c[0x0][0x320] ;  /* 0x0000c80025007a20 */ /* 0x002ff60000410000 */
[----:B------:R-:W-:Y:S04]  /*14880*/  @!UPT UIADD3 URZ, URZ, URZ, URZ ;  /* 0x0000003f3f3ff290 */ /* 0x000fe8000fffe03f */
[----:B------:R-:W-:Y:S01]  /*14890*/  HMMA.16816.F32.BF16 R4, R4, R34, R8 ;  /* 0x000000220404723c */ /* 0x000fe20000041808 */
[----:B------:R1:W2:Y:S02]  /*148a0*/  MUFU.TANH R37, R0 ;  /* 0x0000000000257308 */ /* 0x0002a40000002400 */
        /* <DEDUP_REMOVED lines=38> */
[----:B-1234-:R-:W-:Y:S02]  /*14b10*/  IADD3 R0, -R225, 0x30, RZ ;  /* 0x00000030e1007810 */ /* 0x01efe40007ffe1ff */
[----:B------:R-:W-:Y:S02]  /*14b20*/  IADD3 R4, R130, -0x2, RZ ;  /* 0xfffffffe82047810 */ /* 0x000fe40007ffe0ff */
[----:B------:R-:W-:-:S02]  /*14b30*/  ISETP.GE.AND P0, PT, R0, 0x21, PT ;  /* 0x000000210000780c */ /* 0x000fc40003f06270 */
[----:B------:R-:W-:Y:S02]  /*14b40*/  SHF.R.S32.HI R2, RZ, 0x1f, R4 ;  /* 0x0000001fff027819 */ /* 0x000fe40000011404 */
[C---:B------:R-:W-:Y:S02]  /*14b50*/  LOP3.LUT P5, RZ, R224.reuse, 0x8, RZ, 0xc0, !PT ;  /* 0x00000008e0ff7812 */ /* 0x040fe400078ac0ff */
[----:B------:R-:W-:Y:S01]  /*14b60*/  LOP3.LUT P3, RZ, R224, 0x4, RZ, 0xc0, !PT ;  /* 0x00000004e0ff7812 */ /* 0x000fe2000786c0ff */
[----:B------:R-:W-:Y:S01]  /*14b70*/  IMAD R2, R2, c[0x0][0x1e0], RZ ;  /* 0x0000780002027a24 */ /* 0x000fe200078e02ff */
[C---:B------:R-:W-:Y:S02]  /*14b80*/  LOP3.LUT P4, RZ, R224.reuse, 0x2, RZ, 0xc0, !PT ;  /* 0x00000002e0ff7812 */ /* 0x040fe4000788c0ff */
[----:B------:R-:W-:Y:S01]  /*14b90*/  LOP3.LUT P6, RZ, R224, 0x1, RZ, 0xc0, !PT ;  /* 0x00000001e0ff7812 */ /* 0x000fe200078cc0ff */
        /* <DEDUP_REMOVED lines=30> */
.L_x_2474:
[----:B--234-:R-:W-:Y:S05]  /*14d80*/  BSYNC B0 ;  /* 0x0000000000007941 */ /* 0x01cfea0003800000 */
.L_x_2473:
[----:B-1----:R-:W2:Y:S04]  /*14d90*/  LDL R0, [R1+0x54] ;  /* 0x0000540001007983 */ /* 0x002ea80000100800 */
[----:B------:R-:W3:Y:S01]  /*14da0*/  LDL R113, [R1+0x14] ;  /* 0x0000140001717983 */ /* 0x000ee20000100800 */
[----:B------:R-:W-:Y:S01]  /*14db0*/  ISETP.NE.AND P3, PT, R136, 0x1, PT ;  /* 0x000000018800780c */ /* 0x000fe20003f65270 */
[----:B------:R-:W-:Y:S01]  /*14dc0*/  IMAD.IADD R4, R125, 0x1, -R235 ;  /* 0x000000017d047824 */ /* 0x000fe200078e0aeb */
[----:B------:R-:W-:Y:S01]  /*14dd0*/  IADD3 R3, -R235, 0x1, R125 ;  /* 0x00000001eb037810 */ /* 0x000fe20007ffe17d */
[----:B------:R-:W-:Y:S04]  /*14de0*/  LDSM.16.MT88.4 R32, [R192] ;  /* 0x00000000c020783b */ /* 0x000fe80000004200 */
[----:B------:R-:W-:Y:S04]  /*14df0*/  LDSM.16.MT88.4 R40, [R192+0x800] ;  /* 0x00080000c028783b */ /* 0x000fe80000004200 */
[----:B------:R-:W-:Y:S04]  /*14e00*/  LDSM.16.MT88.4 R64, [R194+0x3000] ;  /* 0x00300000c240783b */ /* 0x000fe80000004200 */
[----:B------:R-:W-:Y:S04]  /*14e10*/  LDSM.16.MT88.4 R68, [R192+0x3000] ;  /* 0x00300000c044783b */ /* 0x000fe80000004200 */
[----:B------:R-:W-:Y:S04]  /*14e20*/  LDSM.16.MT88.4 R72, [R192+0x3800] ;  /* 0x00380000c048783b */ /* 0x000fe80000004200 */
[----:B------:R-:W-:Y:S04]  /*14e30*/  LDSM.16.MT88.4 R76, [R193+0x3000] ;  /* 0x00300000c14c783b */ /* 0x000fe80000004200 */
[----:B------:R-:W-:Y:S04]  /*14e40*/  LDSM.16.MT88.4 R152, [R192+0x1000] ;  /* 0x00100000c098783b */ /* 0x000fe80000004200 */
[----:B------:R-:W-:Y:S04]  /*14e50*/  LDSM.16.MT88.4 R160, [R191+0x1000] ;  /* 0x00100000bfa0783b */ /* 0x000fe80000004200 */
[----:B------:R-:W0:Y:S01]  /*14e60*/  LDGDEPBAR ;  /* 0x00000000000079af */ /* 0x000e220000000000 */
[----:B--2--5:R-:W-:-:S04]  /*14e70*/  IMAD.IADD R0, R0, 0x1, R132 ;  /* 0x0000000100007824 */ /* 0x024fc800078e0284 */
[----:B------:R-:W-:-:S04]  /*14e80*/  @P3 IMAD.HI.U32 R2, R0, c[0x0][0x2c8], RZ ;  /* 0x0000b20000023a27 */ /* 0x000fc800078e00ff */
[----:B---3--:R-:W-:Y:S01]  /*14e90*/  IMAD.IADD R3, R3, 0x1, -R113 ;  /* 0x0000000103037824 */ /* 0x008fe200078e0a71 */
[----:B------:R-:W-:-:S05]  /*14ea0*/  @P3 SHF.R.U32.HI R0, RZ, c[0x0][0x2cc], R2 ;  /* 0x0000b300ff003a19 */ /* 0x000fca0000011602 */
[----:B------:R-:W1:Y:S04]  /*14eb0*/  SHFL.IDX PT, R2, R0, RZ, 0x1c1f ;  /* 0x001c1fff00027589 */ /* 0x000e6800000e0000 */
[----:B------:R-:W2:Y:S01]  /*14ec0*/  SHFL.IDX PT, R5, R0, 0x1, 0x1c1f ;  /* 0x003c1f0000057f89 */ /* 0x000ea200000e0000 */
[C---:B-1----:R-:W-:Y:S02]  /*14ed0*/  IMAD.IADD R2, R3.reuse, 0x1, R2 ;  /* 0x0000000103027824 */ /* 0x042fe400078e0202 */
[----:B--2---:R-:W-:-:S03]  /*14ee0*/  IMAD.IADD R5, R3, 0x1, R5 ;  /* 0x0000000103057824 */ /* 0x004fc600078e0205 */
[----:B------:R-:W-:-:S04]  /*14ef0*/  IMNMX R2, R4, R2, PT ;  /* 0x0000000204027217 */ /* 0x000fc80003800200 */
[C---:B------:R-:W-:Y:S02]  /*14f00*/  ISETP.GT.AND P0, PT, R2.reuse, RZ, PT ;  /* 0x000000ff0200720c */ /* 0x040fe40003f04270 */
[----:B------:R-:W-:Y:S02]  /*14f10*/  ISETP.GT.AND P1, PT, R2, 0x1, PT ;  /* 0x000000010200780c */ /* 0x000fe40003f24270 */
[----:B------:R-:W-:Y:S02]  /*14f20*/  FSEL R11, R60, -INF , P0 ;  /* 0xff8000003c0b7808 */ /* 0x000fe40000000000 */
[----:B------:R-:W-:Y:S01]  /*14f30*/  ISETP.GT.AND P0, PT, R2, 0x8, PT ;  /* 0x000000080200780c */ /* 0x000fe20003f04270 */
[----:B------:R-:W-:Y:S01]  /*14f40*/  LDSM.16.MT88.4 R60, [R191+0x3000] ;  /* 0x00300000bf3c783b */ /* 0x000fe20000004200 */
        /* <DEDUP_REMOVED lines=12> */
[----:B------:R-:W-:Y:S02]  /*15010*/  ISETP.GT.AND P1, PT, R2, 0x19, PT ;  /* 0x000000190200780c */ /* 0x000fe40003f24270 */
        /* <DEDUP_REMOVED lines=10> */
[----:B------:R-:W-:Y:S02]  /*150c0*/  IMNMX R0, R4, R5, PT ;  /* 0x0000000504007217 */ /* 0x000fe40003800200 */
[----:B------:R-:W-:Y:S02]  /*150d0*/  ISETP.GT.AND P1, PT, R2, 0x29, PT ;  /* 0x000000290200780c */ /* 0x000fe40003f24270 */
[----:B------:R-:W-:-:S02]  /*150e0*/  FMNMX.FTZ R3, R13, R3, !PT ;  /* 0x000000030d037209 */ /* 0x000fc40007810000 */
[----:B------:R-:W-:Y:S02]  /*150f0*/  FSEL R92, R9, -INF , P0 ;  /* 0xff800000095c7808 */ /* 0x000fe40000000000 */
[----:B------:R-:W-:Y:S02]  /*15100*/  ISETP.GT.AND P0, PT, R0, RZ, PT ;  /* 0x000000ff0000720c */ /* 0x000fe40003f04270 */
[----:B------:R-:W-:Y:S02]  /*15110*/  FSEL R91, R8, -INF , P1 ;  /* 0xff800000085b7808 */ /* 0x000fe40000800000 */
[----:B------:R-:W-:Y:S02]  /*15120*/  ISETP.GT.AND P1, PT, R0, 0x1, PT ;  /* 0x000000010000780c */ /* 0x000fe40003f24270 */
[----:B------:R-:W-:Y:S02]  /*15130*/  FMNMX.FTZ R2, R94, R3, !PT ;  /* 0x000000035e027209 */ /* 0x000fe40007810000 */
[----:B------:R-:W-:-:S02]  /*15140*/  FSEL R5, R48, -INF , P0 ;  /* 0xff80000030057808 */ /* 0x000fc40000000000 */
[C---:B------:R-:W-:Y:S01]  /*15150*/  ISETP.GT.AND P0, PT, R0.reuse, 0x8, PT ;  /* 0x000000080000780c */ /* 0x040fe20003f04270 */
[----:B------:R-:W-:Y:S01]  /*15160*/  LDSM.16.MT88.4 R48, [R192+0x1800] ;  /* 0x00180000c030783b */ /* 0x000fe20000004200 */
[----:B------:R-:W-:Y:S02]  /*15170*/  FSEL R10, R47, -INF , P1 ;  /* 0xff8000002f0a7808 */ /* 0x000fe40000800000 */
[----:B------:R-:W-:Y:S02]  /*15180*/  FMNMX.FTZ R2, R93, R2, !PT ;  /* 0x000000025d027209 */ /* 0x000fe40007810000 */
[----:B------:R-:W-:Y:S02]  /*15190*/  ISETP.GT.AND P1, PT, R0, 0x9, PT ;  /* 0x000000090000780c */ /* 0x000fe40003f24270 */
[----:B------:R-:W-:Y:S02]  /*151a0*/  FSEL R9, R45, -INF , P0 ;  /* 0xff8000002d097808 */ /* 0x000fe40000000000 */
[----:B------:R-:W-:Y:S01]  /*151b0*/  FMNMX.FTZ R3, R5, R10, !PT ;  /* 0x0000000a05037209 */ /* 0x000fe20007810000 */
[----:B------:R-:W-:Y:S01]  /*151c0*/  LDSM.16.MT88.4 R44, [R193] ;  /* 0x00000000c12c783b */ /* 0x000fe20000004200 */
[----:B------:R-:W-:-:S02]  /*151d0*/  FMNMX.FTZ R2, R92, R2, !PT ;  /* 0x000000025c027209 */ /* 0x000fc40007810000 */
[----:B------:R-:W-:Y:S02]  /*151e0*/  ISETP.GT.AND P0, PT, R0, 0x10, PT ;  /* 0x000000100000780c */ /* 0x000fe40003f04270 */
[----:B------:R-:W-:Y:S02]  /*151f0*/  FSEL R8, R38, -INF , P1 ;  /* 0xff80000026087808 */ /* 0x000fe40000800000 */
[----:B------:R-:W-:Y:S01]  /*15200*/  FMNMX.FTZ R3, R9, R3, !PT ;  /* 0x0000000309037209 */ /* 0x000fe20007810000 */
[----:B------:R-:W-:Y:S01]  /*15210*/  LDSM.16.MT88.4 R36, [R191+0x1800] ;  /* 0x00180000bf24783b */ /* 0x000fe20000004200 */
[----:B------:R-:W-:Y:S02]  /*15220*/  FMNMX.FTZ R2, R91, R2, !PT ;  /* 0x000000025b027209 */ /* 0x000fe40007810000 */
[----:B------:R-:W-:Y:S02]  /*15230*/  ISETP.GT.AND P1, PT, R0, 0x11, PT ;  /* 0x000000110000780c */ /* 0x000fe40003f24270 */
[----:B------:R-:W-:Y:S01]  /*15240*/  FSEL R7, R30, -INF , P0 ;  /* 0xff8000001e077808 */ /* 0x000fe20000000000 */
[----:B------:R-:W1:Y:S01]  /*15250*/  SHFL.BFLY PT, R4, R2, 0x2, 0x1f ;  /* 0x0c401f0002047f89 */ /* 0x000e6200000e0000 */
[----:B------:R-:W-:-:S02]  /*15260*/  FMNMX.FTZ R3, R8, R3, !PT ;  /* 0x0000000308037209 */ /* 0x000fc40007810000 */
[C---:B------:R-:W-:Y:S02]  /*15270*/  ISETP.GT.AND P0, PT, R0.reuse, 0x18, PT ;  /* 0x000000180000780c */ /* 0x040fe40003f04270 */
[----:B------:R-:W-:Y:S02]  /*15280*/  FSEL R6, R29, -INF , P1 ;  /* 0xff8000001d067808 */ /* 0x000fe40000800000 */
[----:B------:R-:W-:Y:S01]  /*15290*/  FMNMX.FTZ R3, R7, R3, !PT ;  /* 0x0000000307037209 */ /* 0x000fe20007810000 */
[----:B------:R-:W-:Y:S01]  /*152a0*/  LDSM.16.MT88.4 R28, [R194] ;  /* 0x00000000c21c783b */ /* 0x000fe20000004200 */
        /* <DEDUP_REMOVED lines=33> */
[----:B------:R1:W-:Y:S01]  /*154c0*/  MUFU.EX2 R83, R3 ;  /* 0x0000000300537308 */ /* 0x0003e20000000800 */
[----:B------:R-:W-:-:S07]  /*154d0*/  FSETP.NEU.FTZ.AND P0, PT, R132, -INF , PT ;  /* 0xff8000008400780b */ /* 0x000fce0003f1d000 */
[----:B------:R2:W-:Y:S01]  /*154e0*/  MUFU.EX2 R252, R0 ;  /* 0x0000000000fc7308 */ /* 0x0005e20000000800 */
[----:B-1----:R-:W-:-:S07]  /*154f0*/  FFMA.FTZ R3, R14, c[0x0][0x2d0], -R2 ;  /* 0x0000b4000e037a23 */ /* 0x002fce0000010802 */
[----:B------:R1:W-:Y:S01]  /*15500*/  MUFU.EX2 R86, R3 ;  /* 0x0000000300567308 */ /* 0x0003e20000000800 */
[----:B--2---:R-:W-:-:S05]  /*15510*/  FMUL.FTZ R0, R132, c[0x0][0x2d0] ;  /* 0x0000b40084007a20 */ /* 0x004fca0000410000 */
[----:B------:R-:W-:Y:S01]  /*15520*/  FSEL R0, R0, RZ, P0 ;  /* 0x000000ff00007208 */ /* 0x000fe20000000000 */
[----:B-1----:R-:W-:-:S04]  /*15530*/  FFMA.FTZ R3, R17, c[0x0][0x2d0], -R2 ;  /* 0x0000b40011037a23 */ /* 0x002fc80000010802 */
[----:B------:R1:W-:Y:S02]  /*15540*/  MUFU.EX2 R85, R3 ;  /* 0x0000000300557308 */ /* 0x0003e40000000800 */
[--C-:B-1----:R-:W-:Y:S02]  /*15550*/  FFMA.FTZ R3, R16, c[0x0][0x2d0], -R2.reuse ;  /* 0x0000b40010037a23 */ /* 0x102fe40000010802 */
[----:B------:R-:W1:Y:S04]  /*15560*/  LDSM.16.MT88.4 R16, [R191] ;  /* 0x00000000bf10783b */ /* 0x000e680000004200 */
        /* <DEDUP_REMOVED lines=8> */
[----:B--2---:R-:W-:Y:S01]  /*155f0*/  FFMA.FTZ R3, R10, c[0x0][0x2d0], -R0 ;  /* 0x0000b4000a037a23 */ /* 0x004fe20000010800 */
[----:B------:R-:W-:-:S05]  /*15600*/  F2FP.BF16.PACK_AB R10, R85, R86 ;  /* 0x00000056550a723e */ /* 0x000fca00000010ff */
[----:B------:R2:W3:Y:S02]  /*15610*/  MUFU.EX2 R81, R3 ;  /* 0x0000000300517308 */ /* 0x0004e40000000800 */
[----:B--2---:R-:W-:Y:S01]  /*15620*/  FFMA.FTZ R3, R9, c[0x0][0x2d0], -R0 ;  /* 0x0000b40009037a23 */ /* 0x004fe20000010800 */
[----:B---3--:R-:W-:-:S05]  /*15630*/  F2FP.BF16.PACK_AB R9, R81, R82 ;  /* 0x000000525109723e */ /* 0x008fca00000010ff */
[----:B------:R2:W-:Y:S02]  /*15640*/  MUFU.EX2 R80, R3 ;  /* 0x0000000300507308 */ /* 0x0005e40000000800 */
[----:B--2---:R-:W-:Y:S01]  /*15650*/  FFMA.FTZ R3, R8, c[0x0][0x2d0], -R0 ;  /* 0x0000b40008037a23 */ /* 0x004fe20000010800 */
[----:B------:R-:W-:-:S05]  /*15660*/  F2FP.BF16.PACK_AB R8, R83, R84 ;  /* 0x000000545308723e */ /* 0x000fca00000010ff */
[----:B------:R2:W3:Y:S02]  /*15670*/  MUFU.EX2 R136, R3 ;  /* 0x0000000300887308 */ /* 0x0004e40000000800 */
[----:B--2---:R-:W-:Y:S01]  /*15680*/  FFMA.FTZ R3, R7, c[0x0][0x2d0], -R0 ;  /* 0x0000b40007037a23 */ /* 0x004fe20000010800 */
[----:B---3--:R-:W-:-:S05]  /*15690*/  F2FP.BF16.PACK_AB R11, R136, R80 ;  /* 0x00000050880b723e */ /* 0x008fca00000010ff */
[----:B------:R2:W-:Y:S02]  /*156a0*/  MUFU.EX2 R137, R3 ;  /* 0x0000000300897308 */ /* 0x0005e40000000800 */
[----:B------:R-:W-:Y:S01]  /*156b0*/  HMMA.16816.F32.BF16 R12, R8, R32, RZ ;  /* 0x00000020080c723c */ /* 0x000fe200000418ff */
[----:B--2---:R-:W-:Y:S01]  /*156c0*/  FFMA.FTZ R3, R6, c[0x0][0x2d0], -R0 ;  /* 0x0000b40006037a23 */ /* 0x004fe20000010800 */
[----:B------:R-:W-:-:S04]  /*156d0*/  F2FP.BF16.PACK_AB R6, R111, R112 ;  /* 0x000000706f06723e */ /* 0x000fc800000010ff */
[----:B------:R2:W3:Y:S02]  /*156e0*/  MUFU.EX2 R214, R3 ;  /* 0x0000000300d67308 */ /* 0x0004e40000000800 */
[----:B--2---:R-:W-:Y:S01]  /*156f0*/  FFMA.FTZ R3, R21, c[0x0][0x2d0], -R0 ;  /* 0x0000b40015037a23 */ /* 0x004fe20000010800 */
[----:B---3--:R-:W-:-:S05]  /*15700*/  F2FP.BF16.PACK_AB R5, R214, R137 ;  /* 0x00000089d605723e */ /* 0x008fca00000010ff */
[----:B------:R2:W-:Y:S02]  /*15710*/  MUFU.EX2 R215, R3 ;  /* 0x0000000300d77308 */ /* 0x0005e40000000800 */
[----:B--2---:R-:W-:Y:S02]  /*15720*/  FFMA.FTZ R3, R20, c[0x0][0x2d0], -R0 ;  /* 0x0000b40014037a23 */ /* 0x004fe40000010800 */
[C---:B-1----:R-:W-:Y:S04]  /*15730*/  HMMA.16816.F32.BF16 R20, R8.reuse, R16, RZ ;  /* 0x000000100814723c */ /* 0x042fe800000418ff */
[----:B------:R-:W1:Y:S04]  /*15740*/  MUFU.EX2 R212, R3 ;  /* 0x0000000300d47308 */ /* 0x000e680000000800 */
[----:B------:R-:W-:Y:S01]  /*15750*/  HMMA.16816.F32.BF16 R16, R8, R18, RZ ;  /* 0x000000120810723c */ /* 0x000fe200000418ff */
[----:B-1----:R-:W-:Y:S11]  /*15760*/  F2FP.BF16.PACK_AB R7, R212, R215 ;  /* 0x000000d7d407723e */ /* 0x002ff600000010ff */
[----:B------:R-:W-:Y:S04]  /*15770*/  @!UPT UIADD3 URZ, URZ, URZ, URZ ;  /* 0x0000003f3f3ff290 */ /* 0x000fe8000fffe03f */
        /* <DEDUP_REMOVED lines=19> */
[----:B------:R-:W-:Y:S01]  /*158b0*/  HMMA.16816.F32.BF16 R56, R4, R26, R16 ;  /* 0x0000001a0438723c */ /* 0x000fe20000041810 */
[----:B------:R-:W1:Y:S07]  /*158c0*/  LDSM.16.MT88.4 R24, [R194+0x1800] ;  /* 0x00180000c218783b */ /* 0x000e6e0000004200 */
[----:B------:R-:W-:Y:S08]  /*158d0*/  HMMA.16816.F32.BF16 R28, R8, R36, RZ ;  /* 0x00000024081c723c */ /* 0x000ff000000418ff */
[C---:B--2---:R-:W-:Y:S01]  /*158e0*/  HMMA.16816.F32.BF16 R244, R4.reuse, R54, R20 ;  /* 0x0000003604f4723c */ /* 0x044fe20000041814 */
[----:B------:R-:W2:Y:S07]  /*158f0*/  LDSM.16.MT88.4 R20, [R193+0x1800] ;  /* 0x00180000c114783b */ /* 0x000eae0000004200 */
[----:B------:R-:W-:Y:S01]  /*15900*/  HMMA.16816.F32.BF16 R12, R4, R52, R12 ;  /* 0x00000034040c723c */ /* 0x000fe2000004180c */
[----:B------:R-:W3:Y:S01]  /*15910*/  LDSM.16.MT88.4 R52, [R194+0x2000] ;  /* 0x00200000c234783b */ /* 0x000ee20000004200 */
[----:B------:R-:W-:-:S02]  /*15920*/  IMAD.MOV.U32 R99, RZ, RZ, R56 ;  /* 0x000000ffff637224 */ /* 0x000fc400078e0038 */
[----:B------:R-:W-:Y:S02]  /*15930*/  IMAD.MOV.U32 R98, RZ, RZ, R57 ;  /* 0x000000ffff627224 */ /* 0x000fe400078e0039 */
[----:B------:R-:W-:Y:S02]  /*15940*/  IMAD.MOV.U32 R97, RZ, RZ, R58 ;  /* 0x000000ffff617224 */ /* 0x000fe400078e003a */
[----:B------:R-:W-:Y:S01]  /*15950*/  HMMA.16816.F32.BF16 R16, R8, R38, RZ ;  /* 0x000000260810723c */ /* 0x000fe200000418ff */
[----:B------:R-:W-:Y:S02]  /*15960*/  IMAD.MOV.U32 R96, RZ, RZ, R59 ;  /* 0x000000ffff607224 */ /* 0x000fe400078e003b */
[----:B------:R-:W4:Y:S05]  /*15970*/  LDSM.16.MT88.4 R56, [R192+0x2000] ;  /* 0x00200000c038783b */ /* 0x000f2a0000004200 */
[----:B------:R-:W-:Y:S08]  /*15980*/  HMMA.16816.F32.BF16 R28, R4, R32, R28 ;  /* 0x00000020041c723c */ /* 0x000ff0000004181c */
[----:B-1----:R-:W-:Y:S01]  /*15990*/  HMMA.16816.F32.BF16 R36, R8, R24, RZ ;  /* 0x000000180824723c */ /* 0x002fe200000418ff */
[----:B------:R-:W-:-:S02]  /*159a0*/  IMAD.MOV.U32 R106, RZ, RZ, R12 ;  /* 0x000000ffff6a7224 */ /* 0x000fc400078e000c */
[----:B------:R-:W-:Y:S02]  /*159b0*/  IMAD.MOV.U32 R105, RZ, RZ, R13 ;  /* 0x000000ffff697224 */ /* 0x000fe400078e000d */
[----:B------:R-:W-:Y:S02]  /*159c0*/  IMAD.MOV.U32 R104, RZ, RZ, R14 ;  /* 0x000000ffff687224 */ /* 0x000fe400078e000e */
[----:B------:R-:W-:Y:S01]  /*159d0*/  IMAD.MOV.U32 R103, RZ, RZ, R15 ;  /* 0x000000ffff677224 */ /* 0x000fe200078e000f */
[----:B------:R-:W-:Y:S08]  /*159e0*/  HMMA.16816.F32.BF16 R248, R4, R34, R16 ;  /* 0x0000002204f8723c */ /* 0x000ff00000041810 */
[----:B------:R-:W-:Y:S01]  /*159f0*/  IMAD.MOV.U32 R110, RZ, RZ, R28 ;  /* 0x000000ffff6e7224 */ /* 0x000fe200078e001c */
[----:B------:R-:W-:Y:S01]  /*15a00*/  HMMA.16816.F32.BF16 R32, R8, R26, RZ ;  /* 0x0000001a0820723c */ /* 0x000fe200000418ff */
[----:B------:R-:W-:-:S02]  /*15a10*/  IMAD.MOV.U32 R109, RZ, RZ, R29 ;  /* 0x000000ffff6d7224 */ /* 0x000fc400078e001d */
[----:B------:R-:W-:Y:S02]  /*15a20*/  IMAD.MOV.U32 R108, RZ, RZ, R30 ;  /* 0x000000ffff6c7224 */ /* 0x000fe400078e001e */
[----:B------:R-:W-:-:S03]  /*15a30*/  IMAD.MOV.U32 R107, RZ, RZ, R31 ;  /* 0x000000ffff6b7224 */ /* 0x000fc600078e001f */
[C---:B--2---:R-:W-:Y:S08]  /*15a40*/  HMMA.16816.F32.BF16 R28, R8.reuse, R20, RZ ;  /* 0x00000014081c723c */ /* 0x044ff000000418ff */
[C---:B------:R-:W-:Y:S08]  /*15a50*/  HMMA.16816.F32.BF16 R24, R8.reuse, R22, RZ ;  /* 0x000000160818723c */ /* 0x040ff000000418ff */
        /* <DEDUP_REMOVED lines=11> */
[----:B------:R-:W-:-:S07]  /*15b10*/  IMAD.MOV.U32 R46, RZ, RZ, R108 ;  /* 0x000000ffff2e7224 */ /* 0x000fce00078e006c */
[----:B------:R-:W-:Y:S01]  /*15b20*/  HMMA.16816.F32.BF16 R216, R4, R54, R32 ;  /* 0x0000003604d8723c */ /* 0x000fe20000041820 */
[----:B------:R-:W2:Y:S06]  /*15b30*/  LDSM.16.MT88.4 R32, [R191+0x4800] ;  /* 0x00480000bf20783b */ /* 0x000eac0000004200 */
[----:B------:R-:W-:Y:S01]  /*15b40*/  IMAD.MOV.U32 R55, RZ, RZ, R130 ;  /* 0x000000ffff377224 */ /* 0x000fe200078e0082 */
[C---:B------:R-:W-:Y:S07]  /*15b50*/  HMMA.16816.F32.BF16 R24, R8.reuse, R64, RZ ;  /* 0x000000400818723c */ /* 0x040fee00000418ff */
[----:B------:R-:W-:Y:S01]  /*15b60*/  IMAD.MOV.U32 R64, RZ, RZ, R106 ;  /* 0x000000ffff407224 */ /* 0x000fe200078e006a */
[----:B------:R-:W-:Y:S01]  /*15b70*/  HMMA.16816.F32.BF16 R20, R8, R66, RZ ;  /* 0x000000420814723c */ /* 0x000fe200000418ff */
[----:B------:R-:W-:-:S06]  /*15b80*/  IMAD.MOV.U32 R65, RZ, RZ, R105 ;  /* 0x000000ffff417224 */ /* 0x000fcc00078e0069 */
[----:B------:R-:W-:Y:S01]  /*15b90*/  IMAD.MOV.U32 R66, RZ, RZ, R104 ;  /* 0x000000ffff427224 */ /* 0x000fe200078e0068 */
[----:B----4-:R-:W-:Y:S01]  /*15ba0*/  HMMA.16816.F32.BF16 R240, R4, R56, R12 ;  /* 0x0000003804f0723c */ /* 0x010fe2000004180c */
[----:B------:R-:W-:-:S07]  /*15bb0*/  IMAD.MOV.U32 R67, RZ, RZ, R103 ;  /* 0x000000ffff437224 */ /* 0x000fce00078e0067 */
[----:B------:R-:W-:Y:S07]  /*15bc0*/  HMMA.16816.F32.BF16 R12, R8, R68, RZ ;  /* 0x00000044080c723c */ /* 0x000fee00000418ff */
[----:B------:R-:W-:Y:S01]  /*15bd0*/  IMAD.MOV.U32 R69, RZ, RZ, R113 ;  /* 0x000000ffff457224 */ /* 0x000fe200078e0071 */
[----:B------:R-:W-:Y:S01]  /*15be0*/  HMMA.16816.F32.BF16 R56, R4, R58, R48 ;  /* 0x0000003a0438723c */ /* 0x000fe20000041830 */
[----:B------:R-:W3:Y:S01]  /*15bf0*/  LDSM.16.MT88.4 R48, [R193+0x3800] ;  /* 0x00380000c130783b */ /* 0x000ee20000004200 */
[----:B------:R-:W-:-:S06]  /*15c00*/  IMAD.MOV.U32 R68, RZ, RZ, R131 ;  /* 0x000000ffff447224 */ /* 0x000fcc00078e0083 */
        /* <DEDUP_REMOVED lines=9> */
[----:B------:R-:W-:Y:S07]  /*15ca0*/  HMMA.16816.F32.BF16 R180, R4, R72, R12 ;  /* 0x0000004804b4723c */ /* 0x000fee000004180c */
[----:B------:R-:W-:Y:S01]  /*15cb0*/  IMAD.MOV.U32 R72, RZ, RZ, R102 ;  /* 0x000000ffff487224 */ /* 0x000fe200078e0066 */
[----:B------:R-:W-:Y:S01]  /*15cc0*/  HMMA.16816.F32.BF16 R16, R8, R76, RZ ;  /* 0x0000004c0810723c */ /* 0x000fe200000418ff */
[----:B------:R-:W-:-:S06]  /*15cd0*/  IMAD.MOV.U32 R73, RZ, RZ, R101 ;  /* 0x000000ffff497224 */ /* 0x000fcc00078e0065 */
[----:B------:R-:W-:Y:S01]  /*15ce0*/  IMAD.MOV.U32 R76, RZ, RZ, R99 ;  /* 0x000000ffff4c7224 */ /* 0x000fe200078e0063 */
[----:B------:R-:W-:Y:S01]  /*15cf0*/  HMMA.16816.F32.BF16 R12, R8, R78, RZ ;  /* 0x0000004e080c723c */ /* 0x000fe200000418ff */
[----:B------:R-:W-:-:S06]  /*15d00*/  IMAD.MOV.U32 R77, RZ, RZ, R98 ;  /* 0x000000ffff4d7224 */ /* 0x000fcc00078e0062 */
[----:B------:R-:W-:Y:S01]  /*15d10*/  IMAD.MOV.U32 R78, RZ, RZ, R97 ;  /* 0x000000ffff4e7224 */ /* 0x000fe200078e0061 */
[----:B--2---:R-:W-:Y:S01]  /*15d20*/  HMMA.16816.F32.BF16 R24, R8, R32, RZ ;  /* 0x000000200818723c */ /* 0x004fe200000418ff */
[----:B------:R-:W-:-:S07]  /*15d30*/  IMAD.MOV.U32 R79, RZ, RZ, R96 ;  /* 0x000000ffff4f7224 */ /* 0x000fce00078e0060 */
[----:B------:R-:W-:Y:S01]  /*15d40*/  HMMA.16816.F32.BF16 R96, R4, R74, R28 ;  /* 0x0000004a0460723c */ /* 0x000fe2000004181c */
[----:B------:R-:W2:Y:S06]  /*15d50*/  LDSM.16.MT88.4 R28, [R192+0x5000] ;  /* 0x00500000c01c783b */ /* 0x000eac0000004200 */
[----:B------:R-:W-:Y:S01]  /*15d60*/  IMAD.MOV.U32 R74, RZ, RZ, R100 ;  /* 0x000000ffff4a7224 */ /* 0x000fe200078e0064 */
[----:B------:R-:W-:Y:S01]  /*15d70*/  HMMA.16816.F32.BF16 R20, R8, R34, RZ ;  /* 0x000000220814723c */ /* 0x000fe200000418ff */
[----:B------:R-:W2:Y:S01]  /*15d80*/  LDSM.16.MT88.4 R32, [R194+0x4800] ;  /* 0x00480000c220783b */ /* 0x000ea20000004200 */
[----:B------:R-:W-:-:S02]  /*15d90*/  IMAD.MOV.U32 R75, RZ, RZ, R3 ;  /* 0x000000ffff4b7224 */ /* 0x000fc400078e0003 */
[----:B------:R-:W-:-:S04]  /*15da0*/  FFMA.FTZ R3, R94, c[0x0][0x2d0], -R2 ;  /* 0x0000b4005e037a23 */ /* 0x000fc80000010802 */
        /* <DEDUP_REMOVED lines=9> */
[C---:B--2---:R-:W-:Y:S08]  /*15e40*/  HMMA.16816.F32.BF16 R108, R4.reuse, R28, R16 ;  /* 0x0000001c046c723c */ /* 0x044ff00000041810 */
[----:B------:R-:W-:Y:S08]  /*15e50*/  HMMA.16816.F32.BF16 R24, R4, R30, R12 ;  /* 0x0000001e0418723c */ /* 0x000ff0000004180c */
[C---:B------:R-:W-:Y:S08]  /*15e60*/  HMMA.16816.F32.BF16 R16, R8.reuse, R32, RZ ;  /* 0x000000200810723c */ /* 0x040ff000000418ff */
        /* <DEDUP_REMOVED lines=10> */
[C---:B-1----:R-:W-:Y:S08]  /*15f10*/  HMMA.16816.F32.BF16 R124, R4.reuse, R12, R16 ;  /* 0x0000000c047c723c */ /* 0x042ff00000041810 */
[----:B------:R-:W-:Y:S01]  /*15f20*/  HMMA.16816.F32.BF16 R16, R4, R14, R8 ;  /* 0x0000000e0410723c */ /* 0x000fe20000041808 */
[----:B------:R1:W-:Y:S01]  /*15f30*/  MUFU.EX2 R11, R3 ;  /* 0x00000003000b7308 */ /* 0x0003e20000000800 */
[----:B------:R-:W-:Y:S01]  /*15f40*/  LDSM.16.MT88.4 R12, [R193+0x5800] ;  /* 0x00580000c10c783b */ /* 0x000fe20000004200 */
[----:B-1----:R-:W-:-:S06]  /*15f50*/  FFMA.FTZ R3, R93, c[0x0][0x2d0], -R2 ;  /* 0x0000b4005d037a23 */ /* 0x002fcc0000010802 */
        /* <DEDUP_REMOVED lines=17> */
[----:B------:R-:W2:Y:S01]  /*16070*/  MUFU.EX2 R4, R0 ;  /* 0x0000000000047308 */ /* 0x000ea20000000800 */
[----:B-1----:R-:W-:-:S04]  /*16080*/  FADD.FTZ R2, R82, R81 ;  /* 0x0000005152027221 */ /* 0x002fc80000010000 */
[----:B------:R-:W-:Y:S02]  /*16090*/  FADD.FTZ R2, R80, R2 ;  /* 0x0000000250027221 */ /* 0x000fe40000010000 */
[----:B------:R-:W-:Y:S01]  /*160a0*/  LDSM.16.MT88.4 R80, [R192+0x4000] ;  /* 0x00400000c050783b */ /* 0x000fe20000004200 */
[----:B--2---:R-:W-:Y:S01]  /*160b0*/  F2FP.BF16.PACK_AB R131, R4, R5 ;  /* 0x000000050483723e */ /* 0x004fe200000010ff */
[----:B------:R-:W-:-:S06]  /*160c0*/  FADD.FTZ R0, R86, R3 ;  /* 0x0000000356007221 */ /* 0x000fcc0000010000 */
[C---:B------:R-:W-:Y:S01]  /*160d0*/  HMMA.16816.F32.BF16 R28, R128.reuse, R32, R64 ;  /* 0x00000020801c723c */ /* 0x040fe20000041840 */
[----:B------:R-:W-:Y:S01]  /*160e0*/  FADD.FTZ R0, R85, R0 ;  /* 0x0000000055007221 */ /* 0x000fe20000010000 */
[----:B------:R-:W-:Y:S06]  /*160f0*/  LDSM.16.MT88.4 R64, [R193+0x2800] ;  /* 0x00280000c140783b */ /* 0x000fec0000004200 */
[C---:B------:R-:W-:Y:S01]  /*16100*/  HMMA.16816.F32.BF16 R32, R128.reuse, R34, R244 ;  /* 0x000000228020723c */ /* 0x040fe200000418f4 */
[----:B------:R-:W2:Y:S07]  /*16110*/  LDL R246, [R1+0x20] ;  /* 0x0000200001f67983 */ /* 0x000eae0000100800 */
[C---:B------:R-:W-:Y:S08]  /*16120*/  HMMA.16816.F32.BF16 R156, R128.reuse, R152, R156 ;  /* 0x00000098809c723c */ /* 0x040ff0000004189c */
[----:B------:R-:W-:Y:S01]  /*16130*/  HMMA.16816.F32.BF16 R36, R128, R40, R44 ;  /* 0x000000288024723c */ /* 0x000fe2000004182c */
[----:B------:R-:W-:-:S02]  /*16140*/  FADD.FTZ R3, R136, R2 ;  /* 0x0000000288037221 */ /* 0x000fc40000010000 */
[----:B------:R-:W-:Y:S02]  /*16150*/  IMAD.MOV.U32 R244, RZ, RZ, R53 ;  /* 0x000000fffff47224 */ /* 0x000fe400078e0035 */
[----:B------:R-:W-:Y:S02]  /*16160*/  IMAD.MOV.U32 R245, RZ, RZ, R52 ;  /* 0x000000fffff57224 */ /* 0x000fe400078e0034 */
[----:B------:R-:W-:Y:S01]  /*16170*/  IMAD.MOV.U32 R247, RZ, RZ, R55 ;  /* 0x000000fffff77224 */ /* 0x000fe200078e0037 */
[C---:B------:R-:W-:Y:S01]  /*16180*/  HMMA.16816.F32.BF16 R152, R128.reuse, R154, R144 ;  /* 0x0000009a8098723c */ /* 0x040fe20000041890 */
[----:B------:R-:W1:Y:S07]  /*16190*/  LDSM.16.MT88.4 R144, [R194+0x1000] ;  /* 0x00100000c290783b */ /* 0x000e6e0000004200 */
[C---:B------:R-:W-:Y:S08]  /*161a0*/  HMMA.16816.F32.BF16 R164, R128.reuse, R160, R164 ;  /* 0x000000a080a4723c */ /* 0x040ff000000418a4 */
[C---:B------:R-:W-:Y:S08]  /*161b0*/  HMMA.16816.F32.BF16 R40, R128.reuse, R42, R248 ;  /* 0x0000002a8028723c */ /* 0x040ff000000418f8 */
[C---:B-1----:R-:W-:Y:S08]  /*161c0*/  HMMA.16816.F32.BF16 R148, R128.reuse, R144, R148 ;  /* 0x000000908094723c */ /* 0x042ff00000041894 */
[C---:B------:R-:W-:Y:S08]  /*161d0*/  HMMA.16816.F32.BF16 R144, R128.reuse, R146, R76 ;  /* 0x000000928090723c */ /* 0x040ff0000004184c */
[C---:B------:R-:W-:Y:S08]  /*161e0*/  HMMA.16816.F32.BF16 R76, R128.reuse, R80, R180 ;  /* 0x00000050804c723c */ /* 0x040ff000000418b4 */
[----:B------:R-:W-:Y:S01]  /*161f0*/  HMMA.16816.F32.BF16 R80, R128, R82, R96 ;  /* 0x000000528050723c */ /* 0x000fe20000041860 */
[----:B------:R-:W1:Y:S01]  /*16200*/  LDSM.16.MT88.4 R96, [R193+0x4000] ;  /* 0x00400000c160783b */ /* 0x000e620000004200 */
[----:B------:R-:W-:-:S06]  /*16210*/  IMAD.MOV.U32 R249, RZ, RZ, R95 ;  /* 0x000000fffff97224 */ /* 0x000fcc00078e005f */
[C---:B------:R-:W-:Y:S08]  /*16220*/  HMMA.16816.F32.BF16 R44, R128.reuse, R48, R240 ;  /* 0x00000030802c723c */ /* 0x040ff000000418f0 */
[C---:B------:R-:W-:Y:S01]  /*16230*/  HMMA.16816.F32.BF16 R160, R128.reuse, R162, R72 ;  /* 0x000000a280a0723c */ /* 0x040fe20000041848 */
[----:B------:R-:W-:Y:S07]  /*16240*/  LDSM.16.MT88.4 R72, [R191+0x4000] ;  /* 0x00400000bf48783b */ /* 0x000fee0000004200 */
[C---:B-1----:R-:W-:Y:S01]  /*16250*/  HMMA.16816.F32.BF16 R92, R128.reuse, R96, R112 ;  /* 0x00000060805c723c */ /* 0x042fe20000041870 */
[----:B------:R-:W-:Y:S07]  /*16260*/  LDSM.16.MT88.4 R112, [R192+0x5800] ;  /* 0x00580000c070783b */ /* 0x000fee0000004200 */
[C---:B------:R-:W-:Y:S01]  /*16270*/  HMMA.16816.F32.BF16 R96, R128.reuse, R98, R104 ;  /* 0x000000628060723c */ /* 0x040fe20000041868 */
[----:B------:R-:W1:Y:S07]  /*16280*/  LDSM.16.MT88.4 R104, [R191+0x5800] ;  /* 0x00580000bf68783b */ /* 0x000e6e0000004200 */
[----:B------:R-:W-:Y:S01]  /*16290*/  HMMA.16816.F32.BF16 R48, R128, R50, R56 ;  /* 0x000000328030723c */ /* 0x000fe20000041838 */
[----:B------:R-:W3:Y:S01]  /*162a0*/  LDSM.16.MT88.4 R56, [R194+0x2800] ;  /* 0x00280000c238783b */ /* 0x000ee20000004200 */
[----:B------:R-:W-:-:S02]  /*162b0*/  IMAD.MOV.U32 R251, RZ, RZ, R68 ;  /* 0x000000fffffb7224 */ /* 0x000fc400078e0044 */
[----:B------:R-:W-:-:S04]  /*162c0*/  IMAD.MOV.U32 R250, RZ, RZ, R69 ;  /* 0x000000fffffa7224 */ /* 0x000fc800078e0045 */
[C---:B------:R-:W-:Y:S07]  /*162d0*/  HMMA.16816.F32.BF16 R124, R128.reuse, R12, R124 ;  /* 0x0000000c807c723c */ /* 0x040fee000004187c */
[----:B------:R-:W-:Y:S01]  /*162e0*/  FADD.FTZ R12, R249, R0 ;  /* 0x00000000f90c7221 */ /* 0x000fe20000010000 */
[C---:B-1----:R-:W-:Y:S08]  /*162f0*/  HMMA.16816.F32.BF16 R100, R128.reuse, R104, R100 ;  /* 0x000000688064723c */ /* 0x042ff00000041864 */
[----:B------:R-:W-:Y:S01]  /*16300*/  HMMA.16816.F32.BF16 R104, R128, R106, R120 ;  /* 0x0000006a8068723c */ /* 0x000fe20000041878 */
[----:B------:R-:W1:Y:S01]  /*16310*/  LDSM.16.MT88.4 R120, [R194+0x5800] ;  /* 0x00580000c278783b */ /* 0x000e620000004200 */
[----:B------:R-:W-:-:S06]  /*16320*/  IADD3 R182, R247, -0x2, RZ ;  /* 0xfffffffef7b67810 */ /* 0x000fcc0007ffe0ff */
[C---:B---3--:R-:W-:Y:S08]  /*16330*/  HMMA.16816.F32.BF16 R52, R128.reuse, R56, R236 ;  /* 0x000000388034723c */ /* 0x048ff000000418ec */
[C---:B------:R-:W-:Y:S08]  /*16340*/  HMMA.16816.F32.BF16 R56, R128.reuse, R58, R216 ;  /* 0x0000003a8038723c */ /* 0x040ff000000418d8 */
[C---:B------:R-:W-:Y:S08]  /*16350*/  HMMA.16816.F32.BF16 R60, R128.reuse, R64, R60 ;  /* 0x00000040803c723c */ /* 0x040ff0000004183c */
[C---:B------:R-:W-:Y:S08]  /*16360*/  HMMA.16816.F32.BF16 R68, R128.reuse, R72, R220 ;  /* 0x000000488044723c */ /* 0x040ff000000418dc */
[C---:B------:R-:W-:Y:S08]  /*16370*/  HMMA.16816.F32.BF16 R84, R128.reuse, R88, R172 ;  /* 0x000000588054723c */ /* 0x040ff000000418ac */
[C---:B------:R-:W-:Y:S08]  /*16380*/  HMMA.16816.F32.BF16 R108, R128.reuse, R112, R108 ;  /* 0x00000070806c723c */ /* 0x040ff0000004186c */
[C---:B-1----:R-:W-:Y:S08]  /*16390*/  HMMA.16816.F32.BF16 R116, R128.reuse, R120, R116 ;  /* 0x000000788074723c */ /* 0x042ff00000041874 */
[C---:B------:R-:W-:Y:S08]  /*163a0*/  HMMA.16816.F32.BF16 R64, R128.reuse, R66, R176 ;  /* 0x000000428040723c */ /* 0x040ff000000418b0 */
[----:B------:R-:W-:Y:S01]  /*163b0*/  HMMA.16816.F32.BF16 R72, R128, R74, R184 ;  /* 0x0000004a8048723c */ /* 0x000fe200000418b8 */
[----:B--2---:R-:W-:-:S04]  /*163c0*/  @P3 IMAD.HI.U32 R2, R246, c[0x0][0x2c8], RZ ;  /* 0x0000b200f6023a27 */ /* 0x004fc800078e00ff */
[----:B------:R-:W-:Y:S01]  /*163d0*/  IMAD.MOV.U32 R0, RZ, RZ, R246 ;  /* 0x000000ffff007224 */ /* 0x000fe200078e00f6 */
[----:B------:R-:W-:Y:S01]  /*163e0*/  @P3 SHF.R.U32.HI R0, RZ, c[0x0][0x2cc], R2 ;  /* 0x0000b300ff003a19 */ /* 0x000fe20000011602 */
[----:B------:R-:W-:Y:S02]  /*163f0*/  FADD.FTZ R2, R137, R3 ;  /* 0x0000000389027221 */ /* 0x000fe40000010000 */
[----:B------:R-:W-:Y:S01]  /*16400*/  FADD.FTZ R3, R252, R12 ;  /* 0x0000000cfc037221 */ /* 0x000fe20000010000 */
[----:B------:R-:W-:Y:S01]  /*16410*/  IADD3 R0, R0, R251, -R250 ;  /* 0x000000fb00007210 */ /* 0x000fe20007ffe8fa */
[----:B------:R-:W-:Y:S02]  /*16420*/  FADD.FTZ R2, R214, R2 ;  /* 0x00000002d6027221 */ /* 0x000fe40000010000 */
[----:B------:R-:W-:Y:S02]  /*16430*/  FADD.FTZ R3, R244, R3 ;  /* 0x00000003f4037221 */ /* 0x000fe40000010000 */
[----:B------:R-:W-:-:S04]  /*16440*/  IMAD.HI R12, R0, 0x2aaaaaab, RZ ;  /* 0x2aaaaaab000c7827 */ /* 0x000fc800078e02ff */
[----:B------:R-:W-:Y:S02]  /*16450*/  FADD.FTZ R0, R215, R2 ;  /* 0x00000002d7007221 */ /* 0x000fe40000010000 */
[----:B------:R-:W-:Y:S01]  /*16460*/  FADD.FTZ R2, R245, R3 ;  /* 0x00000003f5027221 */ /* 0x000fe20000010000 */
[----:B------:R-:W-:-:S04]  /*16470*/  SHF.R.U32.HI R3, RZ, 0x1f, R12 ;  /* 0x0000001fff037819 */ /* 0x000fc8000001160c */
[----:B------:R-:W-:Y:S01]  /*16480*/  LEA.HI.SX32 R3, R12, R3, 0x1d ;  /* 0x000000030c037211 */ /* 0x000fe200078feaff */
[----:B------:R-:W-:-:S03]  /*16490*/  FADD.FTZ R0, R212, R0 ;  /* 0x00000000d4007221 */ /* 0x000fc60000010000 */
[----:B------:R-:W-:Y:S01]  /*164a0*/  IMNMX R217, R234, R3, !PT ;  /* 0x00000003ead97217 */ /* 0x000fe20007800200 */
[----:B------:R-:W-:-:S03]  /*164b0*/  FADD.FTZ R2, R11, R2 ;  /* 0x000000020b027221 */ /* 0x000fc60000010000 */
[----:B------:R-:W-:Y:S01]  /*164c0*/  ISETP.GE.AND P0, PT, R182, R217, PT ;  /* 0x000000d9b600720c */ /* 0x000fe20003f06270 */
[----:B------:R-:W-:Y:S02]  /*164d0*/  FADD.FTZ R0, R7, R0 ;  /* 0x0000000007007221 */ /* 0x000fe40000010000 */
[----:B------:R-:W-:Y:S02]  /*164e0*/  FADD.FTZ R2, R10, R2 ;  /* 0x000000020a027221 */ /* 0x000fe40000010000 */
[----:B------:R-:W-:Y:S01]  /*164f0*/  FADD.FTZ R0, R6, R0 ;  /* 0x0000000006007221 */ /* 0x000fe20000010000 */
[----:B------:R-:W-:Y:S01]  /*16500*/  HMMA.16816.F32.BF16 R88, R128, R90, R168 ;  /* 0x0000005a8058723c */ /* 0x000fe200000418a8 */
[----:B------:R-:W-:Y:S02]  /*16510*/  FADD.FTZ R2, R9, R2 ;  /* 0x0000000209027221 */ /* 0x000fe40000010000 */
[----:B------:R-:W-:-:S05]  /*16520*/  FADD.FTZ R0, R5, R0 ;  /* 0x0000000005007221 */ /* 0x000fca0000010000 */
[----:B------:R-:W-:Y:S01]  /*16530*/  HMMA.16816.F32.BF16 R112, R128, R114, R24 ;  /* 0x000000728070723c */ /* 0x000fe20000041818 */
[----:B------:R-:W-:Y:S02]  /*16540*/  FADD.FTZ R215, R8, R2 ;  /* 0x0000000208d77221 */ /* 0x000fe40000010000 */
[----:B------:R-:W-:-:S05]  /*16550*/  FADD.FTZ R218, R4, R0 ;  /* 0x0000000004da7221 */ /* 0x000fca0000010000 */
[C---:B------:R-:W-:Y:S08]  /*16560*/  HMMA.16816.F32.BF16 R120, R128.reuse, R122, R20 ;  /* 0x0000007a8078723c */ /* 0x040ff00000041814 */
[----:B------:R-:W-:Y:S01]  /*16570*/  HMMA.16816.F32.BF16 R128, R128, R14, R16 ;  /* 0x0000000e8080723c */ /* 0x000fe20000041810 */
[----:B------:R-:W-:Y:S07]  /*16580*/  @!P0 BRA `(.L_x_2475) ;  /* 0x0000304000008947 */ /* 0x000fee0003800000 */
[----:B------:R-:W2:Y:S01]  /*16590*/  LDL R247, [R1+0x54] ;  /* 0x0000540001f77983 */ /* 0x000ea20000100800 */
[----:B------:R-:W-:Y:S01]  /*165a0*/  IMAD.MOV.U32 R136, RZ, RZ, R132 ;  /* 0x000000ffff887224 */ /* 0x000fe200078e0084 */
[----:B------:R-:W-:-:S02]  /*165b0*/  MOV R137, R138 ;  /* 0x0000008a00897202 */ /* 0x000fc40000000f00 */
[----:B------:R-:W-:Y:S01]  /*165c0*/  MOV R212, R182 ;  /* 0x000000b600d47202 */ /* 0x000fe20000000f00 */
[----:B--2---:R-:W-:-:S04]  /*165d0*/  IMAD.IADD R216, R247, 0x1, R246 ;  /* 0x00000001f7d87824 */ /* 0x004fc800078e02f6 */
[----:B------:R-:W-:-:S05]  /*165e0*/  @P3 IMAD.HI.U32 R0, R216, c[0x0][0x2c8], RZ ;  /* 0x0000b200d8003a27 */ /* 0x000fca00078e00ff */
[----:B------:R-:W-:Y:S02]  /*165f0*/  @P3 SHF.R.U32.HI R219, RZ, c[0x0][0x2cc], R0 ;  /* 0x0000b300ffdb3a19 */ /* 0x000fe40000011600 */
.L_x_2480:
[----:B------:R-:W-:Y:S04]  /*16600*/  DEPBAR.LE SB0, 0x0 ;  /* 0x000080000000791a */ /* 0x000fe80000000000 */
[----:B------:R-:W-:Y:S01]  /*16610*/  WARPSYNC 0xffffffff ;  /* 0xffffffff00007948 */ /* 0x000fe20003800000 */
[----:B------:R-:W-:Y:S01]  /*16620*/  BAR.SYNC.DEFER_BLOCKING 0x0 ;  /* 0x0000000000007b1d */ /* 0x000fe20000010000 */
[----:B------:R-:W-:Y:S02]  /*16630*/  ISETP.GT.AND P0, PT, R234, R212, PT ;  /* 0x000000d4ea00720c */ /* 0x000fe40003f04270 */
        /* <DEDUP_REMOVED lines=13> */
[----:B------:R-:W5:Y:S01]  /*16710*/  S2R R2, SR_TID.X ;  /* 0x0000000000027919 */ /* 0x000f620000002100 */
[----:B------:R-:W-:Y:S02]  /*16720*/  SHF.R.S32.HI R0, RZ, 0x1f, R212 ;  /* 0x0000001fff007819 */ /* 0x000fe400000114d4 */
[----:B------:R-:W-:Y:S03]  /*16730*/  LOP3.LUT P3, RZ, R224, 0x8, RZ, 0xc0, !PT ;  /* 0x00000008e0ff7812 */ /* 0x000fe6000786c0ff */
[----:B------:R-:W-:Y:S04]  /*16740*/  IMAD R0, R0, c[0x0][0x208], RZ ;  /* 0x0000820000007a24 */ /* 0x000fe800078e02ff */
[----:B------:R-:W-:Y:S01]  /*16750*/  IMAD R0, R212, c[0x0][0x20c], R0 ;  /* 0x00008300d4007a24 */ /* 0x000fe200078e0200 */
[----:B-----5:R-:W-:Y:S01]  /*16760*/  ISETP.GT.AND P2, PT, R2, 0x7f, PT ;  /* 0x0000007f0200780c */ /* 0x020fe20003f44270 */
[----:B------:R-:W-:Y:S04]  /*16770*/  IMAD.WIDE.U32 R2, R212, c[0x0][0x208], RZ ;  /* 0x00008200d4027a25 */ /* 0x000fe800078e00ff */
[----:B------:R-:W-:Y:S02]  /*16780*/  IMAD.IADD R0, R3, 0x1, R0 ;  /* 0x0000000103007824 */ /* 0x000fe400078e0200 */
[----:B------:R-:W-:Y:S04]  /*16790*/  IMAD.WIDE.U32 R2, R2, 0x30, RZ ;  /* 0x0000003002027825 */ /* 0x000fe800078e00ff */
[----:B------:R-:W-:Y:S01]  /*167a0*/  IMAD R0, R0, 0x30, RZ ;  /* 0x0000003000007824 */ /* 0x000fe200078e02ff */
[-C--:B------:R-:W-:Y:S01]  /*167b0*/  IADD3 R5, P1, R230, R2.reuse, RZ ;  /* 0x00000002e6057210 */ /* 0x080fe20007f3e0ff */
[----:B------:R-:W-:Y:S02]  /*167c0*/  @!P2 IMAD.MOV.U32 R4, RZ, RZ, c[0x0][0x208] ;  /* 0x00008200ff04a624 */ /* 0x000fe400078e00ff */
[----:B------:R-:W-:Y:S02]  /*167d0*/  IMAD.IADD R0, R3, 0x1, R0 ;  /* 0x0000000103007824 */ /* 0x000fe400078e0200 */
[----:B------:R-:W-:Y:S01]  /*167e0*/  @!P2 IMAD.MOV.U32 R3, RZ, RZ, c[0x0][0x20c] ;  /* 0x00008300ff03a624 */ /* 0x000fe200078e00ff */
[C---:B------:R-:W-:Y:S04]  /*167f0*/  @!P2 LEA R2, P0, R4.reuse, R2, 0x5 ;  /* 0x000000020402a211 */ /* 0x040fe800078028ff */
[----:B------:R-:W-:Y:S01]  /*16800*/  @!P2 LEA.HI.X R3, R4, R0, R3, 0x5, P0 ;  /* 0x000000000403a211 */ /* 0x000fe200000f2c03 */
[--C-:B------:R-:W-:Y:S01]  /*16810*/  IMAD.X R0, R0, 0x1, R233.reuse, P1 ;  /* 0x0000000100007824 */ /* 0x100fe200008e06e9 */
[C---:B------:R-:W-:Y:S04]  /*16820*/  LEA R4, P0, R5.reuse, c[0x0][0x1f8], 0x1 ;  /* 0x00007e0005047a11 */ /* 0x040fe800078008ff */
[----:B------:R-:W-:Y:S02]  /*16830*/  LEA.HI.X R5, R5, c[0x0][0x1fc], R0, 0x1, P0 ;  /* 0x00007f0005057a11 */ /* 0x000fe400000f0c00 */
[----:B------:R-:W-:Y:S03]  /*16840*/  @!P2 IADD3 R0, P0, R2, R230, RZ ;  /* 0x000000e60200a210 */ /* 0x000fe60007f1e0ff */
[----:B------:R-:W-:Y:S01]  /*16850*/  @!PT LDS RZ, [RZ] ;  /* 0x00000000fffff984 */ /* 0x000fe20000000800 */
[----:B------:R-:W-:Y:S01]  /*16860*/  @!PT LDS RZ, [RZ] ;  /* 0x00000000fffff984 */ /* 0x000fe20000000800 */
[----:B------:R-:W-:Y:S01]  /*16870*/  @!PT LDS RZ, [RZ] ;  /* 0x00000000fffff984 */ /* 0x000fe20000000800 */
[----:B------:R4:W-:Y:S02]  /*16880*/  LDGSTS.E.BYPASS.LTC128B.128 [R211+0x4080], [R4.64], !P3 ;  /* 0x0408000004d37fae */ /* 0x0009e4000d901d46 */
        /* <DEDUP_REMOVED lines=10> */
.L_x_2477:
[----:B------:R-:W-:Y:S05]  /*16930*/  BSYNC B0 ;  /* 0x0000000000007941 */ /* 0x000fea0003800000 */
.L_x_2476:
        /* <DEDUP_REMOVED lines=148> */
[C---:B-1----:R-:W-:Y:S08]  /*17280*/  HMMA.16816.F32.BF16 R4, R172.reuse, R176, R4 ;  /* 0x000000b0ac04723c */ /* 0x042ff00000041804 */
[C---:B------:R-:W-:Y:S08]  /*17290*/  HMMA.16816.F32.BF16 R8, R172.reuse, R178, R8 ;  /* 0x000000b2ac08723c */ /* 0x040ff00000041808 */
[C---:B--2---:R-:W-:Y:S08]  /*172a0*/  HMMA.16816.F32.BF16 R12, R172.reuse, R168, R12 ;  /* 0x000000a8ac0c723c */ /* 0x044ff0000004180c */
[----:B------:R-:W-:Y:S01]  /*172b0*/  FMUL.FTZ R0, R4, c[0x0][0x320] ;  /* 0x0000c80004007a20 */ /* 0x000fe20000410000 */
[C---:B------:R-:W-:Y:S03]  /*172c0*/  HMMA.16816.F32.BF16 R16, R172.reuse, R170, R16 ;  /* 0x000000aaac10723c */ /* 0x040fe60000041810 */
[----:B------:R1:W2:Y:S04]  /*172d0*/  MUFU.TANH R185, R0 ;  /* 0x0000000000b97308 */ /* 0x0002a80000002400 */
[----:B------:R-:W-:Y:S02]  /*172e0*/  FMUL.FTZ R3, R11, c[0x0][0x320] ;  /* 0x0000c8000b037a20 */ /* 0x000fe40000410000 */
[----:B------:R-:W-:Y:S04]  /*172f0*/  FMUL.FTZ R10, R10, c[0x0][0x320] ;  /* 0x0000c8000a0a7a20 */ /* 0x000fe80000410000 */
[----:B------:R-:W3:Y:S02]  /*17300*/  MUFU.TANH R138, R10 ;  /* 0x0000000a008a7308 */ /* 0x000ee40000002400 */
[----:B------:R-:W-:Y:S08]  /*17310*/  FMUL.FTZ R2, R13, c[0x0][0x320] ;  /* 0x0000c8000d027a20 */ /* 0x000ff00000410000 */
[----:B------:R-:W4:Y:S01]  /*17320*/  MUFU.TANH R132, R3 ;  /* 0x0000000300847308 */ /* 0x000f220000002400 */
[----:B-1----:R-:W-:Y:S09]  /*17330*/  FMUL.FTZ R0, R5, c[0x0][0x320] ;  /* 0x0000c80005007a20 */ /* 0x002ff20000410000 */
[----:B------:R1:W1:Y:S10]  /*17340*/  MUFU.TANH R184, R0 ;  /* 0x0000000000b87308 */ /* 0x0002740000002400 */
[----:B------:R-:W2:Y:S01]  /*17350*/  MUFU.TANH R180, R2 ;  /* 0x0000000200b47308 */ /* 0x000ea20000002400 */
[----:B-1----:R-:W-:Y:S09]  /*17360*/  FMUL.FTZ R0, R6, c[0x0][0x320] ;  /* 0x0000c80006007a20 */ /* 0x002ff20000410000 */
[----:B------:R1:W1:Y:S02]  /*17370*/  MUFU.TANH R177, R0 ;  /* 0x0000000000b17308 */ /* 0x0002640000002400 */
[----:B-1----:R-:W-:Y:S02]  /*17380*/  FMUL.FTZ R0, R7, c[0x0][0x320] ;  /* 0x0000c80007007a20 */ /* 0x002fe40000410000 */
[----:B------:R-:W1:Y:S01]  /*17390*/  LDSM.16.M88.4 R4, [R188+0x5800] ;  /* 0x00580000bc04783b */ /* 0x000e620000000200 */
[----:B------:R-:W-:Y:S05]  /*173a0*/  DEPBAR.LE SB0, 0x0 ;  /* 0x000080000000791a */ /* 0x000fea0000000000 */
[----:B------:R5:W1:Y:S01]  /*173b0*/  MUFU.TANH R176, R0 ;  /* 0x0000000000b07308 */ /* 0x000a620000002400 */
[----:B------:R-:W-:Y:S01]  /*173c0*/  BAR.SYNC.DEFER_BLOCKING 0x0 ;  /* 0x0000000000007b1d */ /* 0x000fe20000010000 */
[----:B-----5:R-:W-:Y:S08]  /*173d0*/  FMUL.FTZ R0, R8, c[0x0][0x320] ;  /* 0x0000c80008007a20 */ /* 0x020ff00000410000 */
[----:B------:R5:W2:Y:S01]  /*173e0*/  MUFU.TANH R183, R0 ;  /* 0x0000000000b77308 */ /* 0x000aa20000002400 */
[C---:B-1----:R-:W-:Y:S08]  /*173f0*/  HMMA.16816.F32.BF16 R20, R172.reuse, R4, R20 ;  /* 0x00000004ac14723c */ /* 0x042ff00000041814 */
[----:B------:R-:W-:Y:S04]  /*17400*/  HMMA.16816.F32.BF16 R24, R172, R6, R24 ;  /* 0x00000006ac18723c */ /* 0x000fe80000041818 */
[----:B-----5:R-:W-:Y:S04]  /*17410*/  FMUL.FTZ R0, R9, c[0x0][0x320] ;  /* 0x0000c80009007a20 */ /* 0x020fe80000410000 */
[----:B------:R1:W1:Y:S04]  /*17420*/  MUFU.TANH R182, R0 ;  /* 0x0000000000b67308 */ /* 0x0002680000002400 */
        /* <DEDUP_REMOVED lines=29> */
[----:B------:R1:W1:Y:S01]  /*17600*/  MUFU.TANH R10, R0 ;  /* 0x00000000000a7308 */ /* 0x0002620000002400 */
[----:B------:R-:W-:-:S05]  /*17610*/  @!P0 BRA `(.L_x_2479) ;  /* 0x0000024000008947 */ /* 0x000fca0003800000 */
[----:B-1234-:R-:W-:Y:S02]  /*17620*/  IADD3 R0, R212, -0x1, RZ ;  /* 0xffffffffd4007810 */ /* 0x01efe40007ffe0ff */
[----:B------:R-:W-:Y:S02]  /*17630*/  IADD3 R3, -R225, 0x30, RZ ;  /* 0x00000030e1037810 */ /* 0x000fe40007ffe1ff */
[----:B------:R-:W-:Y:S02]  /*17640*/  SHF.R.S32.HI R2, RZ, 0x1f, R0 ;  /* 0x0000001fff027819 */ /* 0x000fe40000011400 */
[C---:B------:R-:W-:Y:S02]  /*17650*/  ISETP.GE.AND P0, PT, R3.reuse, 0x21, PT ;  /* 0x000000210300780c */ /* 0x040fe40003f06270 */
[----:B------:R-:W-:Y:S01]  /*17660*/  ISETP.GE.AND P1, PT, R3, 0x1, PT ;  /* 0x000000010300780c */ /* 0x000fe20003f26270 */
[----:B------:R-:W-:Y:S02]  /*17670*/  IMAD R4, R2, c[0x0][0x1e0], RZ ;  /* 0x0000780002047a24 */ /* 0x000fe400078e02ff */
[C---:B------:R-:W-:Y:S04]  /*17680*/  IMAD.WIDE.U32 R2, R0.reuse, c[0x0][0x1e0], RZ ;  /* 0x0000780000027a25 */ /* 0x040fe800078e00ff */
[----:B------:R-:W-:Y:S04]  /*17690*/  IMAD R4, R0, c[0x0][0x1e4], R4 ;  /* 0x0000790000047a24 */ /* 0x000fe800078e0204 */
[----:B------:R-:W-:Y:S02]  /*176a0*/  IMAD.IADD R0, R3, 0x1, R4 ;  /* 0x0000000103007824 */ /* 0x000fe400078e0204 */
[----:B------:R-:W-:Y:S04]  /*176b0*/  IMAD.WIDE.U32 R2, R2, 0x30, RZ ;  /* 0x0000003002027825 */ /* 0x000fe800078e00ff */
[----:B------:R-:W-:Y:S01]  /*176c0*/  @P0 IMAD.MOV.U32 R4, RZ, RZ, c[0x0][0x1e0] ;  /* 0x00007800ff040624 */ /* 0x000fe200078e00ff */
[-C--:B------:R-:W-:Y:S01]  /*176d0*/  @P1 IADD3 R5, P3, R228, R2.reuse, RZ ;  /* 0x00000002e4051210 */ /* 0x080fe20007f7e0ff */
[----:B------:R-:W-:Y:S03]  /*176e0*/  IMAD R0, R0, 0x30, RZ ;  /* 0x0000003000007824 */ /* 0x000fe600078e02ff */
[----:B------:R-:W-:Y:S01]  /*176f0*/  @P0 LEA R2, P2, R4, R2, 0x5 ;  /* 0x0000000204020211 */ /* 0x000fe200078428ff */
[----:B------:R-:W-:Y:S02]  /*17700*/  IMAD.IADD R0, R3, 0x1, R0 ;  /* 0x0000000103007824 */ /* 0x000fe400078e0200 */
[----:B------:R-:W-:Y:S02]  /*17710*/  @P0 IMAD.MOV.U32 R3, RZ, RZ, c[0x0][0x1e4] ;  /* 0x00007900ff030624 */ /* 0x000fe400078e00ff */
[--C-:B------:R-:W-:Y:S01]  /*17720*/  @P1 IMAD.X R6, R0, 0x1, R232.reuse, P3 ;  /* 0x0000000100061824 */ /* 0x100fe200018e06e8 */
[----:B------:R-:W-:Y:S02]  /*17730*/  LOP3.LUT P3, RZ, R224, 0x8, RZ, 0xc0, !PT ;  /* 0x00000008e0ff7812 */ /* 0x000fe4000786c0ff */
[----:B------:R-:W-:Y:S02]  /*17740*/  @P0 LEA.HI.X R3, R4, R0, R3, 0x5, P2 ;  /* 0x0000000004030211 */ /* 0x000fe400010f2c03 */
[----:B------:R-:W-:Y:S05]  /*17750*/  @P0 IADD3 R0, P2, R2, R228, RZ ;  /* 0x000000e402000210 */ /* 0x000fea0007f5e0ff */
        /* <DEDUP_REMOVED lines=16> */
.L_x_2479:
[----:B--234-:R-:W-:Y:S05]  /*17860*/  BSYNC B0 ;  /* 0x0000000000007941 */ /* 0x01cfea0003800000 */
.L_x_2478:
[----:B-1----:R-:W2:Y:S01]  /*17870*/  LDL R5, [R1+0x18] ;  /* 0x0000180001057983 */ /* 0x002ea20000100800 */
[----:B------:R-:W-:Y:S03]  /*17880*/  MOV R0, c[0x0][0x2c4] ;  /* 0x0000b10000007a02 */ /* 0x000fe60000000f00 */
[----:B------:R-:W2:Y:S01]  /*17890*/  LDL R4, [R1+0x14] ;  /* 0x0000140001047983 */ /* 0x000ea20000100800 */
[----:B------:R-:W-:Y:S02]  /*178a0*/  ISETP.NE.AND P0, PT, R0, 0x1, PT ;  /* 0x000000010000780c */ /* 0x000fe40003f05270 */
[----:B------:R-:W-:Y:S01]  /*178b0*/  MOV R0, R216 ;  /* 0x000000d800007202 */ /* 0x000fe20000000f00 */
[----:B------:R-:W0:Y:S10]  /*178c0*/  LDGDEPBAR ;  /* 0x00000000000079af */ /* 0x000e340000000000 */
[----:B------:R-:W-:Y:S05]  /*178d0*/  @P0 MOV R0, R219 ;  /* 0x000000db00000202 */ /* 0x000fea0000000f00 */
[----:B------:R-:W1:Y:S08]  /*178e0*/  SHFL.IDX PT, R3, R0, RZ, 0x1c1f ;  /* 0x001c1fff00037589 */ /* 0x000e7000000e0000 */
[----:B------:R3:W4:Y:S02]  /*178f0*/  SHFL.IDX PT, R2, R0, 0x1, 0x1c1f ;  /* 0x003c1f0000027f89 */ /* 0x00072400000e0000 */
[----:B---3--:R-:W-:Y:S05]  /*17900*/  IMAD R0, R212, -0x30, RZ ;  /* 0xffffffd0d4007824 */ /* 0x008fea00078e02ff */
[----:B------:R-:W-:Y:S04]  /*17910*/  IADD3 R0, -R235, 0x1, R0 ;  /* 0x00000001eb007810 */ /* 0x000fe80007ffe100 */
[----:B--2---:R-:W-:Y:S04]  /*17920*/  IADD3 R0, -R4, R0, R5 ;  /* 0x0000000004007210 */ /* 0x004fe80007ffe105 */
[C---:B-1----:R-:W-:Y:S02]  /*17930*/  IADD3 R4, R0.reuse, R3, RZ ;  /* 0x0000000300047210 */ /* 0x042fe40007ffe0ff */
[----:B----4-:R-:W-:Y:S02]  /*17940*/  IADD3 R0, R0, R2, RZ ;  /* 0x0000000200007210 */ /* 0x010fe40007ffe0ff */
[----:B------:R-:W-:Y:S02]  /*17950*/  ISETP.GT.AND P5, PT, R4, 0x19, PT ;  /* 0x000000190400780c */ /* 0x000fe40003fa4270 */
[C---:B------:R-:W-:Y:S02]  /*17960*/  ISETP.GT.AND P0, PT, R0.reuse, RZ, PT ;  /* 0x000000ff0000720c */ /* 0x040fe40003f04270 */
[C---:B------:R-:W-:Y:S02]  /*17970*/  ISETP.GT.AND P1, PT, R0.reuse, 0x1, PT ;  /* 0x000000010000780c */ /* 0x040fe40003f24270 */
[----:B------:R-:W-:Y:S02]  /*17980*/  FSEL R5, R177, -INF , P0 ;  /* 0xff800000b1057808 */ /* 0x000fe40000000000 */
[----:B------:R-:W-:Y:S02]  /*17990*/  ISETP.GT.AND P0, PT, R0, 0x8, PT ;  /* 0x000000080000780c */ /* 0x000fe40003f04270 */
[----:B------:R-:W-:Y:S02]  /*179a0*/  FSEL R20, R176, -INF , P1 ;  /* 0xff800000b0147808 */ /* 0x000fe40000800000 */
[----:B------:R-:W-:Y:S02]  /*179b0*/  FSEL R19, R138, -INF , P0 ;  /* 0xff8000008a137808 */ /* 0x000fe40000000000 */
[C---:B------:R-:W-:Y:S02]  /*179c0*/  ISETP.GT.AND P1, PT, R0.reuse, 0x9, PT ;  /* 0x000000090000780c */ /* 0x040fe40003f24270 */
        /* <DEDUP_REMOVED lines=12> */
[C---:B------:R-:W-:Y:S02]  /*17a90*/  ISETP.GT.AND P0, PT, R0.reuse, 0x29, PT ;  /* 0x000000290000780c */ /* 0x040fe40003f04270 */
[----:B------:R-:W-:Y:S02]  /*17aa0*/  ISETP.GT.AND P1, PT, R0, 0x28, PT ;  /* 0x000000280000780c */ /* 0x000fe40003f24270 */
[----:B------:R-:W-:Y:S02]  /*17ab0*/  FMNMX.FTZ R0, R5, R136, !PT ;  /* 0x0000008805007209 */ /* 0x000fe40007810000 */
[----:B------:R-:W-:Y:S02]  /*17ac0*/  FSEL R12, R7, -INF , P2 ;  /* 0xff800000070c7808 */ /* 0x000fe40001000000 */
[----:B------:R-:W-:Y:S02]  /*17ad0*/  FMNMX.FTZ R0, R20, R0, !PT ;  /* 0x0000000014007209 */ /* 0x000fe40007810000 */
[----:B------:R-:W-:Y:S02]  /*17ae0*/  FSEL R6, R9, -INF , P1 ;  /* 0xff80000009067808 */ /* 0x000fe40000800000 */
[----:B------:R-:W-:Y:S02]  /*17af0*/  FMNMX.FTZ R0, R19, R0, !PT ;  /* 0x0000000013007209 */ /* 0x000fe40007810000 */
[----:B------:R-:W-:Y:S02]  /*17b00*/  FSEL R3, R10, -INF , P0 ;  /* 0xff8000000a037808 */ /* 0x000fe40000000000 */
[----:B------:R-:W-:Y:S02]  /*17b10*/  FMNMX.FTZ R0, R18, R0, !PT ;  /* 0x0000000012007209 */ /* 0x000fe40007810000 */
[----:B------:R-:W-:Y:S02]  /*17b20*/  ISETP.GT.AND P0, PT, R4, RZ, PT ;  /* 0x000000ff0400720c */ /* 0x000fe40003f04270 */
        /* <DEDUP_REMOVED lines=16> */
[----:B------:R-:W-:Y:S01]  /*17c30*/  ISETP.GT.AND P2, PT, R4, 0x1, PT ;  /* 0x000000010400780c */ /* 0x000fe20003f44270 */
[----:B------:R-:W1:Y:S01]  /*17c40*/  SHFL.BFLY PT, R2, R0, 0x2, 0x1f ;  /* 0x0c401f0000027f89 */ /* 0x000e6200000e0000 */
[----:B------:R-:W-:Y:S02]  /*17c50*/  FSEL R21, R180, -INF , P1 ;  /* 0xff800000b4157808 */ /* 0x000fe40000800000 */
[----:B------:R-:W-:Y:S02]  /*17c60*/  FSEL R25, R184, -INF , P2 ;  /* 0xff800000b8197808 */ /* 0x000fe40001000000 */
[----:B------:R-:W-:Y:S02]  /*17c70*/  FSEL R9, R178, -INF , P5 ;  /* 0xff800000b2097808 */ /* 0x000fe40002800000 */
[C---:B------:R-:W-:Y:S02]  /*17c80*/  ISETP.GT.AND P6, PT, R4.reuse, 0x18, PT ;  /* 0x000000180400780c */ /* 0x040fe40003fc4270 */
[C---:B------:R-:W-:Y:S02]  /*17c90*/  ISETP.GT.AND P4, PT, R4.reuse, 0x20, PT ;  /* 0x000000200400780c */ /* 0x040fe40003f84270 */
[----:B------:R-:W-:Y:S02]  /*17ca0*/  FSEL R10, R179, -INF , P6 ;  /* 0xff800000b30a7808 */ /* 0x000fe40003000000 */
[----:B------:R-:W-:Y:S02]  /*17cb0*/  FSEL R8, R169, -INF , P4 ;  /* 0xff800000a9087808 */ /* 0x000fe40002000000 */
[C---:B------:R-:W-:Y:S02]  /*17cc0*/  ISETP.GT.AND P3, PT, R4.reuse, 0x21, PT ;  /* 0x000000210400780c */ /* 0x040fe40003f64270 */
[----:B------:R-:W-:Y:S02]  /*17cd0*/  ISETP.GT.AND P2, PT, R4, 0x28, PT ;  /* 0x000000280400780c */ /* 0x000fe40003f44270 */
[----:B------:R-:W-:Y:S02]  /*17ce0*/  FSEL R7, R168, -INF , P3 ;  /* 0xff800000a8077808 */ /* 0x000fe40001800000 */
[----:B------:R-:W-:Y:S02]  /*17cf0*/  ISETP.GT.AND P1, PT, R4, 0x29, PT ;  /* 0x000000290400780c */ /* 0x000fe40003f24270 */
[----:B-1----:R-:W-:Y:S02]  /*17d00*/  FMNMX.FTZ R0, R0, R2, !PT ;  /* 0x0000000200007209 */ /* 0x002fe40007810000 */
[----:B------:R-:W-:Y:S03]  /*17d10*/  FSEL R4, R171, -INF , P1 ;  /* 0xff800000ab047808 */ /* 0x000fe60000800000 */
[----:B------:R-:W1:Y:S02]  /*17d20*/  SHFL.BFLY PT, R2, R0, 0x1, 0x1f ;  /* 0x0c201f0000027f89 */ /* 0x000e6400000e0000 */
[----:B-1----:R-:W-:Y:S04]  /*17d30*/  FMNMX.FTZ R132, R0, R2, !PT ;  /* 0x0000000200847209 */ /* 0x002fe80007810000 */
[C---:B------:R-:W-:Y:S04]  /*17d40*/  FSETP.NEU.FTZ.AND P0, PT, R132.reuse, -INF , PT ;  /* 0xff8000008400780b */ /* 0x040fe80003f1d000 */
[----:B------:R-:W-:Y:S05]  /*17d50*/  FSEL R0, R132, RZ, P0 ;  /* 0x000000ff84007208 */ /* 0x000fea0000000000 */
[----:B------:R-:W-:Y:S02]  /*17d60*/  FADD.FTZ R2, -R0, R136 ;  /* 0x0000008800027221 */ /* 0x000fe40000010100 */
[----:B------:R-:W-:Y:S02]  /*17d70*/  FMUL.FTZ R0, R132, c[0x0][0x2d0] ;  /* 0x0000b40084007a20 */ /* 0x000fe40000410000 */
[----:B------:R-:W-:Y:S03]  /*17d80*/  FMUL.FTZ R2, R2, c[0x0][0x2d0] ;  /* 0x0000b40002027a20 */ /* 0x000fe60000410000 */
[----:B------:R-:W-:Y:S03]  /*17d90*/  FSEL R0, R0, RZ, P0 ;  /* 0x000000ff00007208 */ /* 0x000fe60000000000 */
[----:B------:R-:W1:Y:S02]  /*17da0*/  MUFU.EX2 R2, R2 ;  /* 0x0000000200027308 */ /* 0x000e640000000800 */
[--C-:B------:R-:W-:Y:S02]  /*17db0*/  FFMA.FTZ R20, R20, c[0x0][0x2d0], -R0.reuse ;  /* 0x0000b40014147a23 */ /* 0x100fe40000010800 */
[--C-:B------:R-:W-:Y:S02]  /*17dc0*/  FFMA.FTZ R19, R19, c[0x0][0x2d0], -R0.reuse ;  /* 0x0000b40013137a23 */ /* 0x100fe40000010800 */
[--C-:B------:R-:W-:Y:S02]  /*17dd0*/  FFMA.FTZ R18, R18, c[0x0][0x2d0], -R0.reuse ;  /* 0x0000b40012127a23 */ /* 0x100fe40000010800 */
[--C-:B------:R-:W-:Y:S01]  /*17de0*/  FFMA.FTZ R26, R5, c[0x0][0x2d0], -R0.reuse ;  /* 0x0000b400051a7a23 */ /* 0x100fe20000010800 */
[----:B------:R-:W-:Y:S01]  /*17df0*/  FSEL R5, R170, -INF , P2 ;  /* 0xff800000aa057808 */ /* 0x000fe20001000000 */
[--C-:B------:R-:W-:Y:S01]  /*17e00*/  FFMA.FTZ R178, R17, c[0x0][0x2d0], -R0.reuse ;  /* 0x0000b40011b27a23 */ /* 0x100fe20000010800 */
[----:B------:R2:W-:Y:S01]  /*17e10*/  MUFU.EX2 R168, R19 ;  /* 0x0000001300a87308 */ /* 0x0005e20000000800 */
[--C-:B------:R-:W-:Y:S02]  /*17e20*/  FFMA.FTZ R177, R16, c[0x0][0x2d0], -R0.reuse ;  /* 0x0000b40010b17a23 */ /* 0x100fe40000010800 */
[--C-:B------:R-:W-:Y:S02]  /*17e30*/  FFMA.FTZ R180, R15, c[0x0][0x2d0], -R0.reuse ;  /* 0x0000b4000fb47a23 */ /* 0x100fe40000010800 */
[--C-:B------:R-:W-:Y:S02]  /*17e40*/  FFMA.FTZ R181, R14, c[0x0][0x2d0], -R0.reuse ;  /* 0x0000b4000eb57a23 */ /* 0x100fe40000010800 */
[--C-:B------:R-:W-:Y:S02]  /*17e50*/  FFMA.FTZ R186, R13, c[0x0][0x2d0], -R0.reuse ;  /* 0x0000b4000dba7a23 */ /* 0x100fe40000010800 */
[--C-:B------:R-:W-:Y:S01]  /*17e60*/  FFMA.FTZ R185, R12, c[0x0][0x2d0], -R0.reuse ;  /* 0x0000b4000cb97a23 */ /* 0x100fe20000010800 */
[----:B------:R3:W4:Y:S01]  /*17e70*/  MUFU.EX2 R172, R18 ;  /* 0x0000001200ac7308 */ /* 0x0007220000000800 */
[--C-:B------:R-:W-:Y:S02]  /*17e80*/  FFMA.FTZ R187, R6, c[0x0][0x2d0], -R0.reuse ;  /* 0x0000b40006bb7a23 */ /* 0x100fe40000010800 */
[----:B------:R-:W-:Y:S01]  /*17e90*/  FFMA.FTZ R214, R3, c[0x0][0x2d0], -R0 ;  /* 0x0000b40003d67a23 */ /* 0x000fe20000010800 */
[----:B------:R-:W-:Y:S01]  /*17ea0*/  FMNMX.FTZ R0, R11, R137, !PT ;  /* 0x000000890b007209 */ /* 0x000fe20007810000 */
[C---:B-1----:R-:W-:Y:S02]  /*17eb0*/  FMUL.FTZ R27, R2.reuse, R147 ;  /* 0x00000093021b7220 */ /* 0x042fe40000410000 */
[C---:B------:R-:W-:Y:S01]  /*17ec0*/  FMUL.FTZ R14, R2.reuse, R158 ;  /* 0x0000009e020e7220 */ /* 0x040fe20000410000 */
[----:B------:R-:W-:Y:S01]  /*17ed0*/  FMNMX.FTZ R0, R25, R0, !PT ;  /* 0x0000000019007209 */ /* 0x000fe20007810000 */
[C---:B------:R-:W-:Y:S01]  /*17ee0*/  FMUL.FTZ R15, R2.reuse, R159 ;  /* 0x0000009f020f7220 */ /* 0x040fe20000410000 */
[----:B------:R1:W-:Y:S01]  /*17ef0*/  MUFU.EX2 R136, R26 ;  /* 0x0000001a00887308 */ /* 0x0003e20000000800 */
[----:B------:R-:W-:Y:S01]  /*17f00*/  FMUL.FTZ R30, R2, R30 ;  /* 0x0000001e021e7220 */ /* 0x000fe20000410000 */
[----:B------:R-:W-:Y:S01]  /*17f10*/  FMNMX.FTZ R0, R24, R0, !PT ;  /* 0x0000000018007209 */ /* 0x000fe20007810000 */
[C---:B------:R-:W-:Y:S02]  /*17f20*/  FMUL.FTZ R31, R2.reuse, R31 ;  /* 0x0000001f021f7220 */ /* 0x040fe40000410000 */
[C---:B--2---:R-:W-:Y:S01]  /*17f30*/  FMUL.FTZ R19, R2.reuse, R155 ;  /* 0x0000009b02137220 */ /* 0x044fe20000410000 */
[----:B------:R-:W-:Y:S01]  /*17f40*/  FMNMX.FTZ R0, R23, R0, !PT ;  /* 0x0000000017007209 */ /* 0x000fe20007810000 */
[C---:B------:R-:W-:Y:S02]  /*17f50*/  FMUL.FTZ R34, R2.reuse, R34 ;  /* 0x0000002202227220 */ /* 0x040fe40000410000 */
[----:B------:R-:W-:Y:S01]  /*17f60*/  FMUL.FTZ R35, R2, R35 ;  /* 0x0000002302237220 */ /* 0x000fe20000410000 */
[----:B------:R-:W-:Y:S01]  /*17f70*/  FMNMX.FTZ R0, R22, R0, !PT ;  /* 0x0000000016007209 */ /* 0x000fe20007810000 */
[C---:B------:R-:W-:Y:S02]  /*17f80*/  FMUL.FTZ R38, R2.reuse, R38 ;  /* 0x0000002602267220 */ /* 0x040fe40000410000 */
[C---:B------:R-:W-:Y:S01]  /*17f90*/  FMUL.FTZ R39, R2.reuse, R39 ;  /* 0x0000002702277220 */ /* 0x040fe20000410000 */
[----:B------:R-:W-:Y:S01]  /*17fa0*/  FMNMX.FTZ R0, R21, R0, !PT ;  /* 0x0000000015007209 */ /* 0x000fe20007810000 */
[----:B---3--:R-:W-:Y:S01]  /*17fb0*/  FMUL.FTZ R18, R2, R154 ;  /* 0x0000009a02127220 */ /* 0x008fe20000410000 */
[----:B----4-:R-:W-:Y:S01]  /*17fc0*/  F2FP.BF16.PACK_AB R147, R172, R168 ;  /* 0x000000a8ac93723e */ /* 0x010fe200000010ff */
[----:B------:R-:W-:Y:S01]  /*17fd0*/  FMUL.FTZ R42, R2, R42 ;  /* 0x0000002a022a7220 */ /* 0x000fe20000410000 */
[----:B------:R-:W-:Y:S01]  /*17fe0*/  FMNMX.FTZ R0, R10, R0, !PT ;  /* 0x000000000a007209 */ /* 0x000fe20007810000 */
[C---:B------:R-:W-:Y:S02]  /*17ff0*/  FMUL.FTZ R43, R2.reuse, R43 ;  /* 0x0000002b022b7220 */ /* 0x040fe40000410000 */
[C---:B------:R-:W-:Y:S01]  /*18000*/  FMUL.FTZ R46, R2.reuse, R46 ;  /* 0x0000002e022e7220 */ /* 0x040fe20000410000 */
[----:B------:R-:W-:Y:S01]  /*18010*/  FMNMX.FTZ R0, R9, R0, !PT ;  /* 0x0000000009007209 */ /* 0x000fe20007810000 */
[C---:B------:R-:W-:Y:S02]  /*18020*/  FMUL.FTZ R47, R2.reuse, R47 ;  /* 0x0000002f022f7220 */ /* 0x040fe40000410000 */
[----:B-1----:R-:W-:Y:S01]  /*18030*/  FMUL.FTZ R26, R2, R146 ;  /* 0x00000092021a7220 */ /* 0x002fe20000410000 */
        /* <DEDUP_REMOVED lines=43> */
[----:B------:R-:W-:Y:S01]  /*182f0*/  FMUL.FTZ R119, R2, R119 ;  /* 0x0000007702777220 */ /* 0x000fe20000410000 */
[C---:B------:R-:W-:Y:S01]  /*18300*/  FSETP.NEU.FTZ.AND P0, PT, R138.reuse, -INF , PT ;  /* 0xff8000008a00780b */ /* 0x040fe20003f1d000 */
[----:B------:R-:W-:Y:S02]  /*18310*/  FMUL.FTZ R3, R138, c[0x0][0x2d0] ;  /* 0x0000b4008a037a20 */ /* 0x000fe40000410000 */
[----:B------:R-:W-:Y:S01]  /*18320*/  FMUL.FTZ R122, R2, R122 ;  /* 0x0000007a027a7220 */ /* 0x000fe20000410000 */
[----:B------:R-:W-:Y:S01]  /*18330*/  FSEL R0, R138, RZ, P0 ;  /* 0x000000ff8a007208 */ /* 0x000fe20000000000 */
[C---:B------:R-:W-:Y:S01]  /*18340*/  FMUL.FTZ R123, R2.reuse, R123 ;  /* 0x0000007b027b7220 */ /* 0x040fe20000410000 */
[----:B------:R-:W-:Y:S01]  /*18350*/  FSEL R3, R3, RZ, P0 ;  /* 0x000000ff03037208 */ /* 0x000fe20000000000 */
[----:B------:R-:W-:Y:S01]  /*18360*/  FMUL.FTZ R126, R2, R126 ;  /* 0x0000007e027e7220 */ /* 0x000fe20000410000 */
[----:B------:R-:W-:Y:S01]  /*18370*/  ISETP.GT.AND P0, PT, R212, R217, PT ;  /* 0x000000d9d400720c */ /* 0x000fe20003f04270 */
[----:B------:R-:W-:Y:S02]  /*18380*/  FADD.FTZ R0, -R0, R137 ;  /* 0x0000008900007221 */ /* 0x000fe40000010100 */
[----:B------:R-:W-:Y:S01]  /*18390*/  MUFU.EX2 R137, R20 ;  /* 0x0000001400897308 */ /* 0x000fe20000000800 */
[--C-:B------:R-:W-:Y:S02]  /*183a0*/  FFMA.FTZ R171, R23, c[0x0][0x2d0], -R3.reuse ;  /* 0x0000b40017ab7a23 */ /* 0x100fe40000010803 */
[----:B------:R-:W-:Y:S02]  /*183b0*/  FMUL.FTZ R0, R0, c[0x0][0x2d0] ;  /* 0x0000b40000007a20 */ /* 0x000fe40000410000 */
[----:B------:R-:W-:Y:S02]  /*183c0*/  FMUL.FTZ R23, R2, R151 ;  /* 0x0000009702177220 */ /* 0x000fe40000410000 */
[--C-:B------:R-:W-:Y:S02]  /*183d0*/  FFMA.FTZ R174, R22, c[0x0][0x2d0], -R3.reuse ;  /* 0x0000b40016ae7a23 */ /* 0x100fe40000010803 */
[----:B------:R-:W-:Y:S01]  /*183e0*/  FMUL.FTZ R22, R2, R150 ;  /* 0x0000009602167220 */ /* 0x000fe20000410000 */
        /* <DEDUP_REMOVED lines=10> */
[----:B------:R-:W-:Y:S02]  /*18490*/  FMUL.FTZ R7, R2, R167 ;  /* 0x000000a702077220 */ /* 0x000fe40000410000 */
[--C-:B------:R-:W-:Y:S01]  /*184a0*/  FFMA.FTZ R184, R5, c[0x0][0x2d0], -R3.reuse ;  /* 0x0000b40005b87a23 */ /* 0x100fe20000010803 */
[----:B------:R-:W-:Y:S01]  /*184b0*/  MUFU.EX2 R158, R173 ;  /* 0x000000ad009e7308 */ /* 0x000fe20000000800 */
[----:B------:R-:W-:Y:S02]  /*184c0*/  FFMA.FTZ R3, R4, c[0x0][0x2d0], -R3 ;  /* 0x0000b40004037a23 */ /* 0x000fe40000010803 */
[----:B------:R-:W-:Y:S02]  /*184d0*/  FMUL.FTZ R10, R2, R162 ;  /* 0x000000a2020a7220 */ /* 0x000fe40000410000 */
[C---:B-1----:R-:W-:Y:S02]  /*184e0*/  FMUL.FTZ R20, R0.reuse, R148 ;  /* 0x0000009400147220 */ /* 0x042fe40000410000 */
[C---:B------:R-:W-:Y:S02]  /*184f0*/  FMUL.FTZ R21, R0.reuse, R149 ;  /* 0x0000009500157220 */ /* 0x040fe40000410000 */
[----:B------:R-:W1:Y:S01]  /*18500*/  LDSM.16.MT88.4 R148, [R191] ;  /* 0x00000000bf94783b */ /* 0x000e620000004200 */
[C---:B------:R-:W-:Y:S01]  /*18510*/  FMUL.FTZ R12, R0.reuse, R156 ;  /* 0x0000009c000c7220 */ /* 0x040fe20000410000 */
[----:B------:R-:W-:Y:S01]  /*18520*/  MUFU.EX2 R159, R176 ;  /* 0x000000b0009f7308 */ /* 0x000fe20000000800 */
[C---:B------:R-:W-:Y:S02]  /*18530*/  FMUL.FTZ R16, R0.reuse, R152 ;  /* 0x0000009800107220 */ /* 0x040fe40000410000 */
[C---:B------:R-:W-:Y:S02]  /*18540*/  FMUL.FTZ R17, R0.reuse, R153 ;  /* 0x0000009900117220 */ /* 0x040fe40000410000 */
[C---:B------:R-:W-:Y:S02]  /*18550*/  FMUL.FTZ R4, R0.reuse, R164 ;  /* 0x000000a400047220 */ /* 0x040fe40000410000 */
[C---:B------:R-:W-:Y:S02]  /*18560*/  FMUL.FTZ R5, R0.reuse, R165 ;  /* 0x000000a500057220 */ /* 0x040fe40000410000 */
[C---:B------:R-:W-:Y:S01]  /*18570*/  FMUL.FTZ R24, R0.reuse, R144 ;  /* 0x0000009000187220 */ /* 0x040fe20000410000 */
[----:B------:R-:W3:Y:S01]  /*18580*/  MUFU.EX2 R153, R11 ;  /* 0x0000000b00997308 */ /* 0x000ee20000000800 */
[----:B------:R-:W-:Y:S01]  /*18590*/  FMUL.FTZ R25, R0, R145 ;  /* 0x0000009100197220 */ /* 0x000fe20000410000 */
[----:B------:R-:W-:Y:S01]  /*185a0*/  F2FP.BF16.PACK_AB R145, R137, R136 ;  /* 0x000000888991723e */ /* 0x000fe200000010ff */
[----:B--2---:R-:W-:Y:S02]  /*185b0*/  FMUL.FTZ R6, R2, R166 ;  /* 0x000000a602067220 */ /* 0x004fe40000410000 */
        /* <DEDUP_REMOVED lines=9> */
[----:B------:R-:W2:Y:S01]  /*18650*/  MUFU.EX2 R156, R171 ;  /* 0x000000ab009c7308 */ /* 0x000ea20000000800 */
[C---:B------:R-:W-:Y:S02]  /*18660*/  FMUL.FTZ R37, R0.reuse, R37 ;  /* 0x0000002500257220 */ /* 0x040fe40000410000 */
[----:B------:R-:W-:Y:S01]  /*18670*/  FMUL.FTZ R40, R0, R40 ;  /* 0x0000002800287220 */ /* 0x000fe20000410000 */
[----:B---3--:R-:W-:Y:S01]  /*18680*/  F2FP.BF16.PACK_AB R144, R153, R169 ;  /* 0x000000a99990723e */ /* 0x008fe200000010ff */
[----:B------:R-:W-:Y:S02]  /*18690*/  FMUL.FTZ R11, R2, R163 ;  /* 0x000000a3020b7220 */ /* 0x000fe40000410000 */
        /* <DEDUP_REMOVED lines=12> */
[C---:B------:R-:W-:Y:S02]  /*18760*/  FFMA.FTZ R161, R0.reuse, R215, R169 ;  /* 0x000000d700a17223 */ /* 0x040fe400000100a9 */
[C---:B------:R-:W-:Y:S02]  /*18770*/  FMUL.FTZ R60, R0.reuse, R60 ;  /* 0x0000003c003c7220 */ /* 0x040fe40000410000 */
[C---:B------:R-:W-:Y:S01]  /*18780*/  FMUL.FTZ R61, R0.reuse, R61 ;  /* 0x0000003d003d7220 */ /* 0x040fe20000410000 */
[----:B------:R2:W-:Y:S01]  /*18790*/  MUFU.EX2 R173, R182 ;  /* 0x000000b600ad7308 */ /* 0x0005e20000000800 */
[C---:B-1----:R-:W-:Y:S05]  /*187a0*/  HMMA.16816.F32.BF16 R4, R144.reuse, R148, R4 ;  /* 0x000000949004723c */ /* 0x042fea0000041804 */
[C---:B------:R-:W-:Y:S02]  /*187b0*/  FMUL.FTZ R64, R0.reuse, R64 ;  /* 0x0000004000407220 */ /* 0x040fe40000410000 */
[C---:B------:R-:W-:Y:S01]  /*187c0*/  FMUL.FTZ R65, R0.reuse, R65 ;  /* 0x0000004100417220 */ /* 0x040fe20000410000 */
[C---:B------:R-:W-:Y:S01]  /*187d0*/  HMMA.16816.F32.BF16 R8, R144.reuse, R150, R8 ;  /* 0x000000969008723c */ /* 0x040fe20000041808 */
[----:B------:R-:W1:Y:S01]  /*187e0*/  LDSM.16.MT88.4 R148, [R192] ;  /* 0x00000000c094783b */ /* 0x000e620000004200 */
[----:B------:R-:W-:Y:S02]  /*187f0*/  MUFU.EX2 R175, R183 ;  /* 0x000000b700af7308 */ /* 0x000fe40000000800 */
[C---:B------:R-:W-:Y:S02]  /*18800*/  FMUL.FTZ R68, R0.reuse, R68 ;  /* 0x0000004400447220 */ /* 0x040fe40000410000 */
[C---:B------:R-:W-:Y:S02]  /*18810*/  FMUL.FTZ R69, R0.reuse, R69 ;  /* 0x0000004500457220 */ /* 0x040fe40000410000 */
[C---:B------:R-:W-:Y:S04]  /*18820*/  FMUL.FTZ R72, R0.reuse, R72 ;  /* 0x0000004800487220 */ /* 0x040fe80000410000 */
[C---:B------:R-:W-:Y:S01]  /*18830*/  FMUL.FTZ R73, R0.reuse, R73 ;  /* 0x0000004900497220 */ /* 0x040fe20000410000 */
[----:B------:R-:W-:Y:S01]  /*18840*/  MUFU.EX2 R176, R184 ;  /* 0x000000b800b07308 */ /* 0x000fe20000000800 */
[----:B------:R-:W-:Y:S01]  /*18850*/  FMUL.FTZ R76, R0, R76 ;  /* 0x0000004c004c7220 */ /* 0x000fe20000410000 */
[----:B--2---:R-:W-:Y:S01]  /*18860*/  IADD3 R182, R212, -0x1, RZ ;  /* 0xffffffffd4b67810 */ /* 0x004fe20007ffe0ff */
[C---:B------:R-:W-:Y:S02]  /*18870*/  FMUL.FTZ R77, R0.reuse, R77 ;  /* 0x0000004d004d7220 */ /* 0x040fe40000410000 */
[C---:B------:R-:W-:Y:S01]  /*18880*/  FMUL.FTZ R80, R0.reuse, R80 ;  /* 0x0000005000507220 */ /* 0x040fe20000410000 */
[----:B------:R-:W-:Y:S01]  /*18890*/  MOV R212, R182 ;  /* 0x000000b600d47202 */ /* 0x000fe20000000f00 */
        /* <DEDUP_REMOVED lines=13> */
[C---:B-1----:R-:W-:Y:S03]  /*18970*/  HMMA.16816.F32.BF16 R12, R144.reuse, R148, R12 ;  /* 0x00000094900c723c */ /* 0x042fe6000004180c */
[C---:B------:R-:W-:Y:S02]  /*18980*/  FMUL.FTZ R104, R0.reuse, R104 ;  /* 0x0000006800687220 */ /* 0x040fe40000410000 */
[C---:B------:R-:W-:Y:S01]  /*18990*/  FMUL.FTZ R105, R0.reuse, R105 ;  /* 0x0000006900697220 */ /* 0x040fe20000410000 */
[----:B--2---:R-:W-:Y:S01]  /*189a0*/  F2FP.BF16.PACK_AB R170, R177, R176 ;  /* 0x000000b0b1aa723e */ /* 0x004fe200000010ff */
        /* <DEDUP_REMOVED lines=16> */
[C---:B------:R-:W-:Y:S02]  /*18ab0*/  FMUL.FTZ R131, R2.reuse, R131 ;  /* 0x0000008302837220 */ /* 0x040fe40000410000 */
[----:B------:R-:W-:Y:S02]  /*18ac0*/  FFMA.FTZ R0, R2, R218, R136 ;  /* 0x000000da02007223 */ /* 0x000fe40000010088 */
[----:B------:R-:W2:Y:S02]  /*18ad0*/  MUFU.EX2 R2, R178 ;  /* 0x000000b200027308 */ /* 0x000ea40000000800 */
[----:B------:R-:W-:Y:S01]  /*18ae0*/  FADD.FTZ R0, R137, R0 ;  /* 0x0000000089007221 */ /* 0x000fe20000010000 */
[C---:B-1----:R-:W-:Y:S03]  /*18af0*/  HMMA.16816.F32.BF16 R20, R144.reuse, R148, R20 ;  /* 0x000000949014723c */ /* 0x042fe60000041814 */
[----:B------:R-:W-:Y:S01]  /*18b00*/  FADD.FTZ R160, R168, R0 ;  /* 0x00000000a8a07221 */ /* 0x000fe20000010000 */
[----:B------:R-:W-:Y:S01]  /*18b10*/  F2FP.BF16.PACK_AB R168, R175, R173 ;  /* 0x000000adafa8723e */ /* 0x000fe200000010ff */
[----:B------:R-:W-:Y:S02]  /*18b20*/  FADD.FTZ R0, R153, R161 ;  /* 0x000000a199007221 */ /* 0x000fe40000010000 */
[----:B------:R-:W-:Y:S01]  /*18b30*/  MUFU.EX2 R137, R174 ;  /* 0x000000ae00897308 */ /* 0x000fe20000000800 */
[----:B------:R-:W-:Y:S01]  /*18b40*/  FADD.FTZ R160, R172, R160 ;  /* 0x000000a0aca07221 */ /* 0x000fe20000010000 */
[C---:B------:R-:W-:Y:S01]  /*18b50*/  HMMA.16816.F32.BF16 R24, R144.reuse, R150, R24 ;  /* 0x000000969018723c */ /* 0x040fe20000041818 */
[----:B------:R-:W1:Y:S02]  /*18b60*/  LDSM.16.MT88.4 R148, [R193] ;  /* 0x00000000c194783b */ /* 0x000e640000004200 */
[----:B------:R-:W-:Y:S05]  /*18b70*/  FADD.FTZ R0, R152, R0 ;  /* 0x0000000098007221 */ /* 0x000fea0000010000 */
[----:B------:R-:W3:Y:S01]  /*18b80*/  MUFU.EX2 R136, R180 ;  /* 0x000000b400887308 */ /* 0x000ee20000000800 */
[----:B------:R-:W-:Y:S03]  /*18b90*/  LDSM.16.MT88.4 R152, [R192+0x800] ;  /* 0x00080000c098783b */ /* 0x000fe60000004200 */
[----:B------:R-:W-:Y:S02]  /*18ba0*/  FADD.FTZ R156, R156, R0 ;  /* 0x000000009c9c7221 */ /* 0x000fe40000010000 */
[----:B--2---:R-:W-:Y:S03]  /*18bb0*/  FADD.FTZ R0, R2, R160 ;  /* 0x000000a002007221 */ /* 0x004fe60000010000 */
[----:B------:R-:W-:Y:S01]  /*18bc0*/  LDSM.16.MT88.4 R160, [R191+0x1000] ;  /* 0x00100000bfa0783b */ /* 0x000fe20000004200 */
[----:B------:R-:W2:Y:S01]  /*18bd0*/  MUFU.EX2 R178, R181 ;  /* 0x000000b500b27308 */ /* 0x000ea20000000800 */
[----:B------:R-:W-:Y:S09]  /*18be0*/  FADD.FTZ R0, R157, R0 ;  /* 0x000000009d007221 */ /* 0x000ff20000010000 */
[----:B------:R-:W4:Y:S01]  /*18bf0*/  MUFU.EX2 R172, R186 ;  /* 0x000000ba00ac7308 */ /* 0x000f220000000800 */
[----:B---3--:R-:W-:Y:S09]  /*18c00*/  FADD.FTZ R0, R136, R0 ;  /* 0x0000000088007221 */ /* 0x008ff20000010000 */
[----:B------:R-:W3:Y:S01]  /*18c10*/  MUFU.EX2 R174, R185 ;  /* 0x000000b900ae7308 */ /* 0x000ee20000000800 */
[C---:B-1----:R-:W-:Y:S03]  /*18c20*/  HMMA.16816.F32.BF16 R28, R144.reuse, R148, R28 ;  /* 0x00000094901c723c */ /* 0x042fe6000004181c */
[----:B--2---:R-:W-:Y:S05]  /*18c30*/  FADD.FTZ R0, R178, R0 ;  /* 0x00000000b2007221 */ /* 0x004fea0000010000 */
[C---:B------:R-:W-:Y:S01]  /*18c40*/  HMMA.16816.F32.BF16 R32, R144.reuse, R150, R32 ;  /* 0x000000969020723c */ /* 0x040fe20000041820 */
[----:B------:R-:W1:Y:S03]  /*18c50*/  LDSM.16.MT88.4 R148, [R191+0x1800] ;  /* 0x00180000bf94783b */ /* 0x000e660000004200 */
[----:B----4-:R-:W-:Y:S01]  /*18c60*/  FADD.FTZ R0, R172, R0 ;  /* 0x00000000ac007221 */ /* 0x010fe20000010000 */
[C---:B---3--:R-:W-:Y:S03]  /*18c70*/  F2FP.BF16.PACK_AB R169, R174.reuse, R172 ;  /* 0x000000acaea9723e */ /* 0x048fe600000010ff */
        /* <DEDUP_REMOVED lines=40> */
[----:B------:R-:W-:Y:S01]  /*18f00*/  F2FP.BF16.PACK_AB R146, R179, R159 ;  /* 0x0000009fb392723e */ /* 0x000fe200000010ff */
[----:B------:R-:W-:Y:S01]  /*18f10*/  FADD.FTZ R2, R137, R156 ;  /* 0x0000009c89027221 */ /* 0x000fe20000010000 */
[----:B------:R-:W-:Y:S01]  /*18f20*/  F2FP.BF16.PACK_AB R147, R178, R136 ;  /* 0x00000088b293723e */ /* 0x000fe200000010ff */
[----:B------:R-:W2:Y:S01]  /*18f30*/  MUFU.EX2 R137, R214 ;  /* 0x000000d600897308 */ /* 0x000ea20000000800 */
[----:B------:R-:W-:Y:S01]  /*18f40*/  MOV R136, R132 ;  /* 0x0000008400887202 */ /* 0x000fe20000000f00 */
[----:B------:R-:W-:Y:S04]  /*18f50*/  FADD.FTZ R2, R158, R2 ;  /* 0x000000029e027221 */ /* 0x000fe80000010000 */
[----:B------:R-:W-:Y:S04]  /*18f60*/  FADD.FTZ R2, R159, R2 ;  /* 0x000000029f027221 */ /* 0x000fe80000010000 */
[----:B------:R-:W-:Y:S04]  /*18f70*/  FADD.FTZ R2, R179, R2 ;  /* 0x00000002b3027221 */ /* 0x000fe80000010000 */
[----:B------:R-:W-:Y:S04]  /*18f80*/  FADD.FTZ R2, R173, R2 ;  /* 0x00000002ad027221 */ /* 0x000fe80000010000 */
[----:B------:R-:W-:Y:S04]  /*18f90*/  FADD.FTZ R2, R175, R2 ;  /* 0x00000002af027221 */ /* 0x000fe80000010000 */
[----:B------:R-:W-:Y:S01]  /*18fa0*/  FADD.FTZ R2, R176, R2 ;  /* 0x00000002b0027221 */ /* 0x000fe20000010000 */
[C---:B--2---:R-:W-:Y:S01]  /*18fb0*/  F2FP.BF16.PACK_AB R171, R137.reuse, R3 ;  /* 0x0000000389ab723e */ /* 0x044fe200000010ff */
[----:B------:R-:W-:Y:S01]  /*18fc0*/  FADD.FTZ R218, R137, R0 ;  /* 0x0000000089da7221 */ /* 0x000fe20000010000 */
[C---:B-1----:R-:W-:Y:S03]  /*18fd0*/  HMMA.16816.F32.BF16 R4, R144.reuse, R148, R4 ;  /* 0x000000949004723c */ /* 0x042fe60000041804 */
[----:B------:R-:W-:Y:S01]  /*18fe0*/  MOV R137, R138 ;  /* 0x0000008a00897202 */ /* 0x000fe20000000f00 */
[----:B------:R-:W-:Y:S04]  /*18ff0*/  FADD.FTZ R215, R177, R2 ;  /* 0x00000002b1d77221 */ /* 0x000fe80000010000 */
        /* <DEDUP_REMOVED lines=93> */
.L_x_2475:
[----:B------:R-:W-:-:S13]  /*195d0*/  ISETP.GE.AND P0, PT, R182, R234, PT ;  /* 0x000000eab600720c */ /* 0x000fda0003f06270 */
[----:B------:R-:W-:Y:S05]  /*195e0*/  @!P0 BRA `(.L_x_2481) ;  /* 0x00002b7000008947 */ /* 0x000fea0003800000 */
.L_x_2484:
[----:B------:R-:W-:Y:S04]  /*195f0*/  DEPBAR.LE SB0, 0x0 ;  /* 0x000080000000791a */ /* 0x000fe80000000000 */
[----:B------:R-:W-:Y:S01]  /*19600*/  WARPSYNC 0xffffffff ;  /* 0xffffffff00007948 */ /* 0x000fe20003800000 */
[----:B------:R-:W-:Y:S01]  /*19610*/  BAR.SYNC.DEFER_BLOCKING 0x0 ;  /* 0x0000000000007b1d */ /* 0x000fe20000010000 */
[----:B------:R-:W-:Y:S02]  /*19620*/  SHF.R.S32.HI R0, RZ, 0x1f, R182 ;  /* 0x0000001fff007819 */ /* 0x000fe400000114b6 */
[C---:B------:R-:W-:Y:S02]  /*19630*/  LOP3.LUT P3, RZ, R224.reuse, 0x8, RZ, 0xc0, !PT ;  /* 0x00000008e0ff7812 */ /* 0x040fe4000786c0ff */
[----:B------:R-:W-:Y:S01]  /*19640*/  LOP3.LUT P6, RZ, R224, 0x4, RZ, 0xc0, !PT ;  /* 0x00000004e0ff7812 */ /* 0x000fe200078cc0ff */
[----:B------:R-:W-:Y:S01]  /*19650*/  IMAD R0, R0, c[0x0][0x208], RZ ;  /* 0x0000820000007a24 */ /* 0x000fe200078e02ff */
[C---:B------:R-:W-:Y:S02]  /*19660*/  LOP3.LUT P5, RZ, R224.reuse, 0x2, RZ, 0xc0, !PT ;  /* 0x00000002e0ff7812 */ /* 0x040fe400078ac0ff */
[----:B------:R-:W-:Y:S01]  /*19670*/  LOP3.LUT P4, RZ, R224, 0x1, RZ, 0xc0, !PT ;  /* 0x00000001e0ff7812 */ /* 0x000fe2000788c0ff */
[----:B------:R-:W-:Y:S01]  /*19680*/  IMAD R0, R182, c[0x0][0x20c], R0 ;  /* 0x00008300b6007a24 */ /* 0x000fe200078e0200 */
[----:B------:R-:W-:Y:S01]  /*19690*/  LDSM.16.M88.4 R24, [R195] ;  /* 0x00000000c318783b */ /* 0x000fe20000000200 */
[----:B------:R-:W-:Y:S05]  /*196a0*/  BSSY B0, `(.L_x_2482) ;  /* 0x000011b000007945 */ /* 0x000fea0003800000 */
[----:B------:R-:W1:Y:S06]  /*196b0*/  LDSM.16.M88.4 R8, [R190] ;  /* 0x00000000be08783b */ /* 0x000e6c0000000200 */
[----:B------:R-:W2:Y:S06]  /*196c0*/  LDSM.16.M88.4 R16, [R190+0x800] ;  /* 0x00080000be10783b */ /* 0x000eac0000000200 */
[----:B------:R-:W3:Y:S06]  /*196d0*/  LDSM.16.M88.4 R168, [R190+0x1000] ;  /* 0x00100000bea8783b */ /* 0x000eec0000000200 */
[----:B------:R-:W-:Y:S06]  /*196e0*/  LDSM.16.M88.4 R172, [R196] ;  /* 0x00000000c4ac783b */ /* 0x000fec0000000200 */
[----:B------:R-:W4:Y:S01]  /*196f0*/  S2R R2, SR_TID.X ;  /* 0x0000000000027919 */ /* 0x000f220000002100 */
[C---:B-1----:R-:W-:Y:S08]  /*19700*/  HMMA.16816.F32.BF16 R4, R24.reuse, R8, RZ ;  /* 0x000000081804723c */ /* 0x042ff000000418ff */
[C---:B------:R-:W-:Y:S01]  /*19710*/  HMMA.16816.F32.BF16 R8, R24.reuse, R10, RZ ;  /* 0x0000000a1808723c */ /* 0x040fe200000418ff */
[----:B----4-:R-:W-:Y:S03]  /*19720*/  ISETP.GT.AND P2, PT, R2, 0x7f, PT ;  /* 0x0000007f0200780c */ /* 0x010fe60003f44270 */
[----:B------:R-:W-:Y:S04]  /*19730*/  IMAD.WIDE.U32 R2, R182, c[0x0][0x208], RZ ;  /* 0x00008200b6027a25 */ /* 0x000fe800078e00ff */
[C---:B--2---:R-:W-:Y:S01]  /*19740*/  HMMA.16816.F32.BF16 R12, R24.reuse, R16, RZ ;  /* 0x00000010180c723c */ /* 0x044fe200000418ff */
[----:B------:R-:W-:Y:S03]  /*19750*/  IADD3 R0, R3, R0, RZ ;  /* 0x0000000003007210 */ /* 0x000fe60007ffe0ff */
[----:B------:R-:W-:Y:S02]  /*19760*/  IMAD.WIDE.U32 R2, R2, 0x30, RZ ;  /* 0x0000003002027825 */ /* 0x000fe400078e00ff */
[----:B------:R-:W-:Y:S02]  /*19770*/  @!P2 MOV R137, c[0x0][0x208] ;  /* 0x000082000089aa02 */ /* 0x000fe40000000f00 */
[C---:B------:R-:W-:Y:S01]  /*19780*/  HMMA.16816.F32.BF16 R16, R24.reuse, R18, RZ ;  /* 0x000000121810723c */ /* 0x040fe200000418ff */
[----:B------:R-:W-:Y:S05]  /*19790*/  IMAD R0, R0, 0x30, RZ ;  /* 0x0000003000007824 */ /* 0x000fea00078e02ff */
[----:B------:R-:W-:Y:S02]  /*197a0*/  IADD3 R0, R3, R0, RZ ;  /* 0x0000000003007210 */ /* 0x000fe40007ffe0ff */
[C---:B---3--:R-:W-:Y:S01]  /*197b0*/  HMMA.16816.F32.BF16 R20, R24.reuse, R168, RZ ;  /* 0x000000a81814723c */ /* 0x048fe200000418ff */
[-C--:B------:R-:W-:Y:S04]  /*197c0*/  IADD3 R3, P1, R230, R2.reuse, RZ ;  /* 0x00000002e6037210 */ /* 0x080fe80007f3e0ff */
[-C--:B------:R-:W-:Y:S03]  /*197d0*/  IADD3.X R136, R0, R233.reuse, RZ, P1, !PT ;  /* 0x000000e900887210 */ /* 0x080fe60000ffe4ff */
[----:B------:R-:W-:Y:S01]  /*197e0*/  HMMA.16816.F32.BF16 R24, R24, R170, RZ ;  /* 0x000000aa1818723c */ /* 0x000fe200000418ff */
[----:B------:R-:W1:Y:S07]  /*197f0*/  LDSM.16.M88.4 R168, [R199] ;  /* 0x00000000c7a8783b */ /* 0x000e6e0000000200 */
[C---:B-1----:R-:W-:Y:S08]  /*19800*/  HMMA.16816.F32.BF16 R4, R172.reuse, R168, R4 ;  /* 0x000000a8ac04723c */ /* 0x042ff00000041804 */
[C---:B------:R-:W-:Y:S01]  /*19810*/  HMMA.16816.F32.BF16 R8, R172.reuse, R170, R8 ;  /* 0x000000aaac08723c */ /* 0x040fe20000041808 */
[----:B------:R-:W1:Y:S07]  /*19820*/  LDSM.16.M88.4 R168, [R209] ;  /* 0x00000000d1a8783b */ /* 0x000e6e0000000200 */
[C---:B-1----:R-:W-:Y:S07]  /*19830*/  HMMA.16816.F32.BF16 R12, R172.reuse, R168, R12 ;  /* 0x000000a8ac0c723c */ /* 0x042fee000004180c */
[C---:B------:R-:W-:Y:S01]  /*19840*/  @!P2 LEA R168, P0, R137.reuse, R2, 0x5 ;  /* 0x0000000289a8a211 */ /* 0x040fe200078028ff */
[C---:B------:R-:W-:Y:S01]  /*19850*/  HMMA.16816.F32.BF16 R16, R172.reuse, R170, R16 ;  /* 0x000000aaac10723c */ /* 0x040fe20000041810 */
[----:B------:R-:W-:Y:S04]  /*19860*/  @!P2 MOV R2, c[0x0][0x20c] ;  /* 0x000083000002aa02 */ /* 0x000fe80000000f00 */
[----:B------:R-:W-:Y:S02]  /*19870*/  @!P2 LEA.HI.X R137, R137, R0, R2, 0x5, P0 ;  /* 0x000000008989a211 */ /* 0x000fe400000f2c02 */
[C---:B------:R-:W-:Y:S02]  /*19880*/  LEA R2, P0, R3.reuse, c[0x0][0x1f8], 0x1 ;  /* 0x00007e0003027a11 */ /* 0x040fe400078008ff */
[----:B------:R-:W-:Y:S02]  /*19890*/  @!P2 IADD3 R0, P1, R168, R230, RZ ;  /* 0x000000e6a800a210 */ /* 0x000fe40007f3e0ff */
[----:B------:R-:W1:Y:S01]  /*198a0*/  LDSM.16.M88.4 R168, [R210] ;  /* 0x00000000d2a8783b */ /* 0x000e620000000200 */
[----:B------:R-:W-:Y:S02]  /*198b0*/  LEA.HI.X R3, R3, c[0x0][0x1fc], R136, 0x1, P0 ;  /* 0x00007f0003037a11 */ /* 0x000fe400000f0c88 */
[C---:B------:R-:W-:Y:S02]  /*198c0*/  @!P2 LEA R136, P0, R0.reuse, c[0x0][0x1f8], 0x1 ;  /* 0x00007e000088aa11 */ /* 0x040fe400078008ff */
[----:B------:R-:W-:Y:S01]  /*198d0*/  @!P2 IADD3.X R137, R137, R233, RZ, P1, !PT ;  /* 0x000000e98989a210 */ /* 0x000fe20000ffe4ff */
[----:B------:R-:W-:Y:S01]  /*198e0*/  @!PT LDS RZ, [RZ] ;  /* 0x00000000fffff984 */ /* 0x000fe20000000800 */
[----:B------:R-:W-:Y:S01]  /*198f0*/  @!PT LDS RZ, [RZ] ;  /* 0x00000000fffff984 */ /* 0x000fe20000000800 */
[----:B------:R-:W-:Y:S01]  /*19900*/  @!PT LDS RZ, [RZ] ;  /* 0x00000000fffff984 */ /* 0x000fe20000000800 */
[----:B------:R2:W-:Y:S03]  /*19910*/  LDGSTS.E.BYPASS.LTC128B.128 [R213+0x4080], [R2.64], !P3 ;  /* 0x0408000002d57fae */ /* 0x0005e6000d901d46 */
[----:B------:R-:W-:Y:S03]  /*19920*/  @!P2 LEA.HI.X R137, R0, c[0x0][0x1fc], R137, 0x1, P0 ;  /* 0x00007f000089aa11 */ /* 0x000fe600000f0c89 */
[----:B------:R2:W-:Y:S06]  /*19930*/  LDGSTS.E.BYPASS.LTC128B.128 [R213+0x5880], [R2.64+0x80], !P6 ;  /* 0x0588008002d57fae */ /* 0x0005ec000f101d46 */
[----:B------:R2:W-:Y:S06]  /*19940*/  LDGSTS.E.BYPASS.LTC128B.128 [R213+0x7080], [R2.64+0x100], !P5 ;  /* 0x0708010002d57fae */ /* 0x0005ec000e901d46 */
[----:B------:R2:W-:Y:S06]  /*19950*/  LDGSTS.E.BYPASS.LTC128B.128 [R213+0x8880], [R2.64+0x180], !P4 ;  /* 0x0888018002d57fae */ /* 0x0005ec000e101d46 */
[----:B------:R3:W-:Y:S01]  /*19960*/  @!P2 LDGSTS.E.BYPASS.LTC128B.128 [R213+0x5080], [R136.64], !P3 ;  /* 0x0508000088d5afae */ /* 0x0007e2000d901d46 */
[----:B------:R-:W-:Y:S05]  /*19970*/  ISETP.GT.AND P3, PT, R182, R234, PT ;  /* 0x000000eab600720c */ /* 0x000fea0003f64270 */
[----:B------:R3:W-:Y:S01]  /*19980*/  @!P2 LDGSTS.E.BYPASS.LTC128B.128 [R213+0x6880], [R136.64+0x80], !P6 ;  /* 0x0688008088d5afae */ /* 0x0007e2000f101d46 */
[C---:B-1----:R-:W-:Y:S05]  /*19990*/  HMMA.16816.F32.BF16 R20, R172.reuse, R168, R20 ;  /* 0x000000a8ac14723c */ /* 0x042fea0000041814 */
[----:B------:R3:W-:Y:S03]  /*199a0*/  @!P2 LDGSTS.E.BYPASS.LTC128B.128 [R213+0x8080], [R136.64+0x100], !P5 ;  /* 0x0808010088d5afae */ /* 0x0007e6000e901d46 */
[----:B------:R-:W-:Y:S03]  /*199b0*/  HMMA.16816.F32.BF16 R24, R172, R170, R24 ;  /* 0x000000aaac18723c */ /* 0x000fe60000041818 */
[----:B------:R3:W-:Y:S06]  /*199c0*/  @!P2 LDGSTS.E.BYPASS.LTC128B.128 [R213+0x9880], [R136.64+0x180], !P4 ;  /* 0x0988018088d5afae */ /* 0x0007ec000e101d46 */
[----:B------:R-:W-:Y:S06]  /*199d0*/  LDSM.16.M88.4 R168, [R198] ;  /* 0x00000000c6a8783b */ /* 0x000fec0000000200 */
[----:B------:R-:W1:Y:S06]  /*199e0*/  LDSM.16.M88.4 R172, [R189] ;  /* 0x00000000bdac783b */ /* 0x000e6c0000000200 */
[----:B------:R-:W0:Y:S01]  /*199f0*/  LDGDEPBAR ;  /* 0x00000000000079af */ /* 0x000e220000000000 */
        /* <DEDUP_REMOVED lines=132> */
[----:B------:R-:W1:Y:S11]  /*1a240*/  LDSM.16.M88.4 R172, [R188+0x5000] ;  /* 0x00500000bcac783b */ /* 0x000e760000000200 */
[----:B------:R-:W-:Y:S04]  /*1a250*/  @!UPT UIADD3 URZ, URZ, URZ, URZ ;  /* 0x0000003f3f3ff290 */ /* 0x000fe8000fffe03f */
[----:B------:R-:W-:Y:S04]  /*1a260*/  FMUL.FTZ R0, R4, c[0x0][0x320] ;  /* 0x0000c80004007a20 */ /* 0x000fe80000410000 */
[----:B------:R4:W3:Y:S04]  /*1a270*/  MUFU.TANH R179, R0 ;  /* 0x0000000000b37308 */ /* 0x0008e80000002400 */
[----:B--2---:R-:W-:Y:S06]  /*1a280*/  FMUL.FTZ R2, R8, c[0x0][0x320] ;  /* 0x0000c80008027a20 */ /* 0x004fec0000410000 */
[----:B------:R-:W2:Y:S01]  /*1a290*/  MUFU.TANH R177, R2 ;  /* 0x0000000200b17308 */ /* 0x000ea20000002400 */
[C---:B-1----:R-:W-:Y:S03]  /*1a2a0*/  HMMA.16816.F32.BF16 R12, R168.reuse, R172, R12 ;  /* 0x000000aca80c723c */ /* 0x042fe6000004180c */
[----:B----4-:R-:W-:Y:S06]  /*1a2b0*/  FMUL.FTZ R0, R5, c[0x0][0x320] ;  /* 0x0000c80005007a20 */ /* 0x010fec0000410000 */
[----:B------:R1:W4:Y:S01]  /*1a2c0*/  MUFU.TANH R180, R0 ;  /* 0x0000000000b47308 */ /* 0x0003220000002400 */
[C---:B------:R-:W-:Y:S03]  /*1a2d0*/  HMMA.16816.F32.BF16 R16, R168.reuse, R174, R16 ;  /* 0x000000aea810723c */ /* 0x040fe60000041810 */
[----:B-1----:R-:W-:Y:S06]  /*1a2e0*/  FMUL.FTZ R0, R6, c[0x0][0x320] ;  /* 0x0000c80006007a20 */ /* 0x002fec0000410000 */
[----:B------:R1:W1:Y:S03]  /*1a2f0*/  MUFU.TANH R178, R0 ;  /* 0x0000000000b27308 */ /* 0x0002660000002400 */
[----:B-1----:R-:W-:Y:S02]  /*1a300*/  FMUL.FTZ R0, R7, c[0x0][0x320] ;  /* 0x0000c80007007a20 */ /* 0x002fe40000410000 */
[----:B------:R-:W1:Y:S01]  /*1a310*/  LDSM.16.M88.4 R4, [R188+0x5800] ;  /* 0x00580000bc04783b */ /* 0x000e620000000200 */
[----:B------:R-:W-:Y:S04]  /*1a320*/  DEPBAR.LE SB0, 0x0 ;  /* 0x000080000000791a */ /* 0x000fe80000000000 */
[----:B------:R5:W1:Y:S01]  /*1a330*/  MUFU.TANH R181, R0 ;  /* 0x0000000000b57308 */ /* 0x000a620000002400 */
[----:B------:R-:W-:Y:S01]  /*1a340*/  BAR.SYNC.DEFER_BLOCKING 0x0 ;  /* 0x0000000000007b1d */ /* 0x000fe20000010000 */
[----:B-----5:R-:W-:Y:S08]  /*1a350*/  FMUL.FTZ R0, R9, c[0x0][0x320] ;  /* 0x0000c80009007a20 */ /* 0x020ff00000410000 */
[----:B------:R5:W2:Y:S01]  /*1a360*/  MUFU.TANH R176, R0 ;  /* 0x0000000000b07308 */ /* 0x000aa20000002400 */
[C---:B-1----:R-:W-:Y:S07]  /*1a370*/  HMMA.16816.F32.BF16 R20, R168.reuse, R4, R20 ;  /* 0x00000004a814723c */ /* 0x042fee0000041814 */
[----:B------:R-:W-:Y:S01]  /*1a380*/  MOV R4, R138 ;  /* 0x0000008a00047202 */ /* 0x000fe20000000f00 */
        /* <DEDUP_REMOVED lines=34> */
[----:B---3--:R1:W3:Y:S02]  /*1a5b0*/  MUFU.TANH R137, R0 ;  /* 0x0000000000897308 */ /* 0x0082e40000002400 */
[----:B-1----:R-:W-:Y:S08]  /*1a5c0*/  FMUL.FTZ R0, R27, c[0x0][0x320] ;  /* 0x0000c8001b007a20 */ /* 0x002ff00000410000 */
[----:B------:R1:W1:Y:S01]  /*1a5d0*/  MUFU.TANH R136, R0 ;  /* 0x0000000000887308 */ /* 0x0002620000002400 */
[----:B------:R-:W-:-:S05]  /*1a5e0*/  @!P3 BRA `(.L_x_2483) ;  /* 0x000002600000b947 */ /* 0x000fca0003800000 */
[----:B-1234-:R-:W-:Y:S02]  /*1a5f0*/  IADD3 R0, R182, -0x1, RZ ;  /* 0xffffffffb6007810 */ /* 0x01efe40007ffe0ff */
[----:B------:R-:W-:Y:S02]  /*1a600*/  IADD3 R6, -R225, 0x30, RZ ;  /* 0x00000030e1067810 */ /* 0x000fe40007ffe1ff */
[----:B------:R-:W-:Y:S02]  /*1a610*/  SHF.R.S32.HI R2, RZ, 0x1f, R0 ;  /* 0x0000001fff027819 */ /* 0x000fe40000011400 */
[----:B------:R-:W-:Y:S03]  /*1a620*/  ISETP.GE.AND P0, PT, R6, 0x21, PT ;  /* 0x000000210600780c */ /* 0x000fe60003f06270 */
[----:B------:R-:W-:Y:S02]  /*1a630*/  IMAD R5, R2, c[0x0][0x1e0], RZ ;  /* 0x0000780002057a24 */ /* 0x000fe400078e02ff */
[C---:B------:R-:W-:Y:S04]  /*1a640*/  IMAD.WIDE.U32 R2, R0.reuse, c[0x0][0x1e0], RZ ;  /* 0x0000780000027a25 */ /* 0x040fe800078e00ff */
[----:B------:R-:W-:Y:S04]  /*1a650*/  IMAD R0, R0, c[0x0][0x1e4], R5 ;  /* 0x0000790000007a24 */ /* 0x000fe800078e0205 */
[----:B------:R-:W-:Y:S02]  /*1a660*/  IMAD.IADD R0, R3, 0x1, R0 ;  /* 0x0000000103007824 */ /* 0x000fe400078e0200 */
[----:B------:R-:W-:Y:S02]  /*1a670*/  @P0 IMAD.MOV.U32 R7, RZ, RZ, c[0x0][0x1e0] ;  /* 0x00007800ff070624 */ /* 0x000fe400078e00ff */
[----:B------:R-:W-:Y:S04]  /*1a680*/  IMAD.WIDE.U32 R2, R2, 0x30, RZ ;  /* 0x0000003002027825 */ /* 0x000fe800078e00ff */
[----:B------:R-:W-:Y:S01]  /*1a690*/  IMAD R0, R0, 0x30, RZ ;  /* 0x0000003000007824 */ /* 0x000fe200078e02ff */
[----:B------:R-:W-:Y:S01]  /*1a6a0*/  @P0 LEA R5, P1, R7, R2, 0x5 ;  /* 0x0000000207050211 */ /* 0x000fe200078228ff */
[----:B------:R-:W-:Y:S02]  /*1a6b0*/  @P0 IMAD.MOV.U32 R14, RZ, RZ, c[0x0][0x1e4] ;  /* 0x00007900ff0e0624 */ /* 0x000fe400078e00ff */
[----:B------:R-:W-:Y:S05]  /*1a6c0*/  IMAD.IADD R0, R3, 0x1, R0 ;  /* 0x0000000103007824 */ /* 0x000fea00078e0200 */
[----:B------:R-:W-:Y:S02]  /*1a6d0*/  @P0 LEA.HI.X R3, R7, R0, R14, 0x5, P1 ;  /* 0x0000000007030211 */ /* 0x000fe400008f2c0e */
[----:B------:R-:W-:Y:S11]  /*1a6e0*/  ISETP.GE.AND P1, PT, R6, 0x1, PT ;  /* 0x000000010600780c */ /* 0x000ff60003f26270 */
[----:B------:R-:W-:Y:S02]  /*1a6f0*/  @!UPT UIADD3 URZ, URZ, URZ, URZ ;  /* 0x0000003f3f3ff290 */ /* 0x000fe4000fffe03f */
[----:B------:R-:W-:Y:S05]  /*1a700*/  @P1 IADD3 R2, P2, R228, R2, RZ ;  /* 0x00000002e4021210 */ /* 0x000fea0007f5e0ff */
[----:B------:R-:W-:Y:S01]  /*1a710*/  @P1 IMAD.X R0, R0, 0x1, R232, P2 ;  /* 0x0000000100001824 */ /* 0x000fe200010e06e8 */
[C---:B------:R-:W-:Y:S04]  /*1a720*/  @P1 LEA R6, P2, R2.reuse, c[0x0][0x1c8], 0x1 ;  /* 0x0000720002061a11 */ /* 0x040fe800078408ff */
[----:B------:R-:W-:Y:S02]  /*1a730*/  @P1 LEA.HI.X R7, R2, c[0x0][0x1cc], R0, 0x1, P2 ;  /* 0x0000730002071a11 */ /* 0x000fe400010f0c00 */
        /* <DEDUP_REMOVED lines=17> */
.L_x_2483:
[----:B--234-:R-:W-:Y:S05]  /*1a850*/  BSYNC B0 ;  /* 0x0000000000007941 */ /* 0x01cfea0003800000 */
.L_x_2482:
[----:B-1----:R-:W-:Y:S01]  /*1a860*/  FMNMX.FTZ R3, R179, R138, !PT ;  /* 0x0000008ab3037209 */ /* 0x002fe20007810000 */
[----:B------:R-:W-:Y:S01]  /*1a870*/  LDSM.16.MT88.4 R168, [R191] ;  /* 0x00000000bfa8783b */ /* 0x000fe20000004200 */
[----:B------:R-:W-:Y:S02]  /*1a880*/  FMNMX.FTZ R0, R178, R132, !PT ;  /* 0x00000084b2007209 */ /* 0x000fe40007810000 */
[----:B------:R-:W-:Y:S02]  /*1a890*/  FMNMX.FTZ R3, R180, R3, !PT ;  /* 0x00000003b4037209 */ /* 0x000fe40007810000 */
[----:B------:R-:W-:Y:S02]  /*1a8a0*/  FMNMX.FTZ R0, R181, R0, !PT ;  /* 0x00000000b5007209 */ /* 0x000fe40007810000 */
[----:B------:R-:W-:Y:S01]  /*1a8b0*/  FMNMX.FTZ R3, R177, R3, !PT ;  /* 0x00000003b1037209 */ /* 0x000fe20007810000 */
[----:B------:R-:W0:Y:S01]  /*1a8c0*/  LDGDEPBAR ;  /* 0x00000000000079af */ /* 0x000e220000000000 */
        /* <DEDUP_REMOVED lines=20> */
[----:B------:R-:W-:Y:S08]  /*1aa10*/  SHFL.BFLY PT, R5, R3, 0x2, 0x1f ;  /* 0x0c401f0003057f89 */ /* 0x000ff000000e0000 */
[----:B------:R-:W1:Y:S02]  /*1aa20*/  SHFL.BFLY PT, R2, R0, 0x2, 0x1f ;  /* 0x0c401f0000027f89 */ /* 0x000e6400000e0000 */
[----:B-1----:R-:W-:Y:S02]  /*1aa30*/  FMNMX.FTZ R0, R0, R2, !PT ;  /* 0x0000000200007209 */ /* 0x002fe40007810000 */
[----:B------:R-:W-:Y:S04]  /*1aa40*/  FMNMX.FTZ R5, R3, R5, !PT ;  /* 0x0000000503057209 */ /* 0x000fe80007810000 */
[----:B------:R-:W1:Y:S08]  /*1aa50*/  SHFL.BFLY PT, R3, R0, 0x1, 0x1f ;  /* 0x0c201f0000037f89 */ /* 0x000e7000000e0000 */
[----:B------:R-:W2:Y:S01]  /*1aa60*/  SHFL.BFLY PT, R6, R5, 0x1, 0x1f ;  /* 0x0c201f0005067f89 */ /* 0x000ea200000e0000 */
[----:B-1----:R-:W-:Y:S02]  /*1aa70*/  FMNMX.FTZ R3, R0, R3, !PT ;  /* 0x0000000300037209 */ /* 0x002fe40007810000 */
[----:B--2---:R-:W-:Y:S05]  /*1aa80*/  FMNMX.FTZ R138, R5, R6, !PT ;  /* 0x00000006058a7209 */ /* 0x004fea0007810000 */
[C---:B------:R-:W-:Y:S02]  /*1aa90*/  FADD.FTZ R2, -R138.reuse, R4 ;  /* 0x000000048a027221 */ /* 0x040fe40000010100 */
[----:B------:R-:W-:Y:S02]  /*1aaa0*/  FMUL.FTZ R4, R138, c[0x0][0x2d0] ;  /* 0x0000b4008a047a20 */ /* 0x000fe40000410000 */
[----:B------:R-:W-:Y:S02]  /*1aab0*/  FMUL.FTZ R2, R2, c[0x0][0x2d0] ;  /* 0x0000b40002027a20 */ /* 0x000fe40000410000 */
[--C-:B------:R-:W-:Y:S02]  /*1aac0*/  FFMA.FTZ R5, R180, c[0x0][0x2d0], -R4.reuse ;  /* 0x0000b400b4057a23 */ /* 0x100fe40000010804 */
[--C-:B------:R-:W-:Y:S02]  /*1aad0*/  FFMA.FTZ R0, R179, c[0x0][0x2d0], -R4.reuse ;  /* 0x0000b400b3007a23 */ /* 0x100fe40000010804 */
[----:B------:R1:W-:Y:S01]  /*1aae0*/  MUFU.EX2 R214, R5 ;  /* 0x0000000500d67308 */ /* 0x0003e20000000800 */
[--C-:B------:R-:W-:Y:S02]  /*1aaf0*/  FFMA.FTZ R179, R9, c[0x0][0x2d0], -R4.reuse ;  /* 0x0000b40009b37a23 */ /* 0x100fe40000010804 */
[--C-:B------:R-:W-:Y:S07]  /*1ab00*/  FFMA.FTZ R172, R172, c[0x0][0x2d0], -R4.reuse ;  /* 0x0000b400acac7a23 */ /* 0x100fee0000010804 */
[----:B------:R2:W-:Y:S10]  /*1ab10*/  MUFU.EX2 R14, R0 ;  /* 0x00000000000e7308 */ /* 0x0005f40000000800 */
[----:B------:R-:W3:Y:S01]  /*1ab20*/  MUFU.EX2 R2, R2 ;  /* 0x0000000200027308 */ /* 0x000ee20000000800 */
[--C-:B-1----:R-:W-:Y:S02]  /*1ab30*/  FFMA.FTZ R5, R177, c[0x0][0x2d0], -R4.reuse ;  /* 0x0000b400b1057a23 */ /* 0x102fe40000010804 */
[----:B------:R-:W-:Y:S07]  /*1ab40*/  FFMA.FTZ R177, R10, c[0x0][0x2d0], -R4 ;  /* 0x0000b4000ab17a23 */ /* 0x000fee0000010804 */
[----:B------:R1:W-:Y:S01]  /*1ab50*/  MUFU.EX2 R221, R5 ;  /* 0x0000000500dd7308 */ /* 0x0003e20000000800 */
[C---:B--2---:R-:W-:Y:S02]  /*1ab60*/  FADD.FTZ R0, -R3.reuse, R132 ;  /* 0x0000008403007221 */ /* 0x044fe40000010100 */
[----:B------:R-:W-:Y:S02]  /*1ab70*/  FMUL.FTZ R132, R3, c[0x0][0x2d0] ;  /* 0x0000b40003847a20 */ /* 0x000fe40000410000 */
[----:B------:R-:W-:Y:S02]  /*1ab80*/  FMUL.FTZ R0, R0, c[0x0][0x2d0] ;  /* 0x0000b40000007a20 */ /* 0x000fe40000410000 */
[----:B------:R-:W-:Y:S03]  /*1ab90*/  FFMA.FTZ R6, R174, c[0x0][0x2d0], -R132 ;  /* 0x0000b400ae067a23 */ /* 0x000fe60000010884 */
[----:B------:R-:W-:Y:S01]  /*1aba0*/  MUFU.EX2 R217, R172 ;  /* 0x000000ac00d97308 */ /* 0x000fe20000000800 */
[--C-:B------:R-:W-:Y:S02]  /*1abb0*/  FFMA.FTZ R174, R173, c[0x0][0x2d0], -R4.reuse ;  /* 0x0000b400adae7a23 */ /* 0x100fe40000010804 */
[C---:B---3--:R-:W-:Y:S02]  /*1abc0*/  FMUL.FTZ R9, R2.reuse, R161 ;  /* 0x000000a102097220 */ /* 0x048fe40000410000 */
[C---:B------:R-:W-:Y:S02]  /*1abd0*/  FMUL.FTZ R16, R2.reuse, R152 ;  /* 0x0000009802107220 */ /* 0x040fe40000410000 */
[C---:B------:R-:W-:Y:S02]  /*1abe0*/  FMUL.FTZ R17, R2.reuse, R153 ;  /* 0x0000009902117220 */ /* 0x040fe40000410000 */
[--C-:B------:R-:W-:Y:S01]  /*1abf0*/  FFMA.FTZ R173, R13, c[0x0][0x2d0], -R4.reuse ;  /* 0x0000b4000dad7a23 */ /* 0x100fe20000010804 */
[----:B------:R-:W2:Y:S01]  /*1ac00*/  MUFU.EX2 R0, R0 ;  /* 0x0000000000007308 */ /* 0x000ea20000000800 */
[----:B------:R-:W-:Y:S02]  /*1ac10*/  FMUL.FTZ R24, R2, R144 ;  /* 0x0000009002187220 */ /* 0x000fe40000410000 */
[--C-:B-1----:R-:W-:Y:S02]  /*1ac20*/  FFMA.FTZ R5, R176, c[0x0][0x2d0], -R4.reuse ;  /* 0x0000b400b0057a23 */ /* 0x102fe40000010804 */
[----:B------:R-:W-:Y:S02]  /*1ac30*/  FFMA.FTZ R176, R11, c[0x0][0x2d0], -R4 ;  /* 0x0000b4000bb07a23 */ /* 0x000fe40000010804 */
[C---:B------:R-:W-:Y:S02]  /*1ac40*/  FMUL.FTZ R25, R2.reuse, R145 ;  /* 0x0000009102197220 */ /* 0x040fe40000410000 */
[C---:B------:R-:W-:Y:S01]  /*1ac50*/  FMUL.FTZ R13, R2.reuse, R157 ;  /* 0x0000009d020d7220 */ /* 0x040fe20000410000 */
[----:B------:R1:W3:Y:S01]  /*1ac60*/  MUFU.EX2 R223, R5 ;  /* 0x0000000500df7308 */ /* 0x0002e20000000800 */
[C---:B------:R-:W-:Y:S02]  /*1ac70*/  FFMA.FTZ R157, R2.reuse, R215, R14 ;  /* 0x000000d7029d7223 */ /* 0x040fe4000001000e */
[C---:B------:R-:W-:Y:S02]  /*1ac80*/  FMUL.FTZ R20, R2.reuse, R148 ;  /* 0x0000009402147220 */ /* 0x040fe40000410000 */
[C---:B------:R-:W-:Y:S02]  /*1ac90*/  FMUL.FTZ R21, R2.reuse, R149 ;  /* 0x0000009502157220 */ /* 0x040fe40000410000 */
[C---:B------:R-:W-:Y:S02]  /*1aca0*/  FMUL.FTZ R28, R2.reuse, R28 ;  /* 0x0000001c021c7220 */ /* 0x040fe40000410000 */
[C---:B------:R-:W-:Y:S01]  /*1acb0*/  FMUL.FTZ R29, R2.reuse, R29 ;  /* 0x0000001d021d7220 */ /* 0x040fe20000410000 */
[----:B------:R4:W-:Y:S01]  /*1acc0*/  MUFU.EX2 R220, R6 ;  /* 0x0000000600dc7308 */ /* 0x0009e20000000800 */
[C---:B------:R-:W-:Y:S02]  /*1acd0*/  FMUL.FTZ R32, R2.reuse, R32 ;  /* 0x0000002002207220 */ /* 0x040fe40000410000 */
[----:B------:R-:W-:Y:S02]  /*1ace0*/  FMUL.FTZ R33, R2, R33 ;  /* 0x0000002102217220 */ /* 0x000fe40000410000 */
[C---:B--2---:R-:W-:Y:S02]  /*1acf0*/  FMUL.FTZ R10, R0.reuse, R162 ;  /* 0x000000a2000a7220 */ /* 0x044fe40000410000 */
[C---:B------:R-:W-:Y:S02]  /*1ad00*/  FMUL.FTZ R11, R0.reuse, R163 ;  /* 0x000000a3000b7220 */ /* 0x040fe40000410000 */
[C---:B------:R-:W-:Y:S01]  /*1ad10*/  FMUL.FTZ R18, R0.reuse, R154 ;  /* 0x0000009a00127220 */ /* 0x040fe20000410000 */
[----:B------:R-:W-:Y:S01]  /*1ad20*/  MUFU.EX2 R216, R173 ;  /* 0x000000ad00d87308 */ /* 0x000fe20000000800 */
[----:B------:R-:W-:Y:S02]  /*1ad30*/  FMUL.FTZ R19, R0, R155 ;  /* 0x0000009b00137220 */ /* 0x000fe40000410000 */
[----:B------:R-:W-:Y:S01]  /*1ad40*/  LDSM.16.MT88.4 R152, [R194] ;  /* 0x00000000c298783b */ /* 0x000fe20000004200 */
[----:B-1----:R-:W-:Y:S02]  /*1ad50*/  FFMA.FTZ R5, R178, c[0x0][0x2d0], -R132 ;  /* 0x0000b400b2057a23 */ /* 0x002fe40000010884 */
[----:B------:R-:W-:Y:S02]  /*1ad60*/  FFMA.FTZ R178, R8, c[0x0][0x2d0], -R4 ;  /* 0x0000b40008b27a23 */ /* 0x000fe40000010804 */
[----:B------:R-:W-:Y:S02]  /*1ad70*/  FMUL.FTZ R8, R2, R160 ;  /* 0x000000a002087220 */ /* 0x000fe40000410000 */
[----:B------:R1:W-:Y:S01]  /*1ad80*/  MUFU.EX2 R180, R5 ;  /* 0x0000000500b47308 */ /* 0x0003e20000000800 */
[----:B------:R-:W2:Y:S01]  /*1ad90*/  LDSM.16.MT88.4 R160, [R192] ;  /* 0x00000000c0a0783b */ /* 0x000ea20000004200 */
[C---:B------:R-:W-:Y:S02]  /*1ada0*/  FMUL.FTZ R7, R0.reuse, R167 ;  /* 0x000000a700077220 */ /* 0x040fe40000410000 */
[C---:B----4-:R-:W-:Y:S01]  /*1adb0*/  FMUL.FTZ R6, R0.reuse, R166 ;  /* 0x000000a600067220 */ /* 0x050fe20000410000 */
[----:B---3--:R-:W-:Y:S01]  /*1adc0*/  F2FP.BF16.PACK_AB R166, R223, R221 ;  /* 0x000000dddfa6723e */ /* 0x008fe200000010ff */
[C---:B------:R-:W-:Y:S02]  /*1add0*/  FMUL.FTZ R26, R0.reuse, R146 ;  /* 0x00000092001a7220 */ /* 0x040fe40000410000 */
[C---:B------:R-:W-:Y:S02]  /*1ade0*/  FMUL.FTZ R27, R0.reuse, R147 ;  /* 0x00000093001b7220 */ /* 0x040fe40000410000 */
[----:B------:R-:W3:Y:S01]  /*1adf0*/  LDSM.16.MT88.4 R144, [R193] ;  /* 0x00000000c190783b */ /* 0x000ee20000004200 */
[C---:B------:R-:W-:Y:S01]  /*1ae00*/  FMUL.FTZ R15, R0.reuse, R159 ;  /* 0x0000009f000f7220 */ /* 0x040fe20000410000 */
[----:B------:R-:W-:Y:S01]  /*1ae10*/  MUFU.EX2 R173, R176 ;  /* 0x000000b000ad7308 */ /* 0x000fe20000000800 */
[C---:B------:R-:W-:Y:S02]  /*1ae20*/  FMUL.FTZ R22, R0.reuse, R150 ;  /* 0x0000009600167220 */ /* 0x040fe40000410000 */
[C---:B------:R-:W-:Y:S02]  /*1ae30*/  FMUL.FTZ R23, R0.reuse, R151 ;  /* 0x0000009700177220 */ /* 0x040fe40000410000 */
[C---:B------:R-:W-:Y:S01]  /*1ae40*/  FMUL.FTZ R30, R0.reuse, R30 ;  /* 0x0000001e001e7220 */ /* 0x040fe20000410000 */
[----:B------:R-:W-:Y:S01]  /*1ae50*/  LDSM.16.MT88.4 R148, [R191+0x800] ;  /* 0x00080000bf94783b */ /* 0x000fe20000004200 */
[C---:B------:R-:W-:Y:S02]  /*1ae60*/  FMUL.FTZ R31, R0.reuse, R31 ;  /* 0x0000001f001f7220 */ /* 0x040fe40000410000 */
[C---:B------:R-:W-:Y:S01]  /*1ae70*/  FMUL.FTZ R34, R0.reuse, R34 ;  /* 0x0000002200227220 */ /* 0x040fe20000410000 */
[----:B------:R-:W-:Y:S01]  /*1ae80*/  MUFU.EX2 R176, R177 ;  /* 0x000000b100b07308 */ /* 0x000fe20000000800 */
[----:B------:R-:W-:Y:S02]  /*1ae90*/  FMUL.FTZ R35, R0, R35 ;  /* 0x0000002300237220 */ /* 0x000fe40000410000 */
[--C-:B-1----:R-:W-:Y:S02]  /*1aea0*/  FFMA.FTZ R5, R181, c[0x0][0x2d0], -R132.reuse ;  /* 0x0000b400b5057a23 */ /* 0x102fe40000010884 */
[C---:B------:R-:W-:Y:S02]  /*1aeb0*/  FMUL.FTZ R36, R2.reuse, R36 ;  /* 0x0000002402247220 */ /* 0x040fe40000410000 */
[----:B------:R-:W-:Y:S02]  /*1aec0*/  FMUL.FTZ R37, R2, R37 ;  /* 0x0000002502257220 */ /* 0x000fe40000410000 */
[C---:B------:R-:W-:Y:S01]  /*1aed0*/  FMUL.FTZ R38, R0.reuse, R38 ;  /* 0x0000002600267220 */ /* 0x040fe20000410000 */
[----:B------:R1:W-:Y:S01]  /*1aee0*/  MUFU.EX2 R219, R5 ;  /* 0x0000000500db7308 */ /* 0x0003e20000000800 */
        /* <DEDUP_REMOVED lines=14> */
[----:B------:R-:W-:Y:S02]  /*1afd0*/  FFMA.FTZ R175, R12, c[0x0][0x2d0], -R4 ;  /* 0x0000b4000caf7a23 */ /* 0x000fe40000010804 */
[----:B------:R-:W1:Y:S01]  /*1afe0*/  MUFU.EX2 R222, R5 ;  /* 0x0000000500de7308 */ /* 0x000e620000000800 */
[----:B------:R-:W-:Y:S01]  /*1aff0*/  FMUL.FTZ R4, R2, R164 ;  /* 0x000000a402047220 */ /* 0x000fe20000410000 */
[----:B------:R-:W-:Y:S01]  /*1b000*/  F2FP.BF16.PACK_AB R164, R214, R14 ;  /* 0x0000000ed6a4723e */ /* 0x000fe200000010ff */
        /* <DEDUP_REMOVED lines=13> */
[C---:B------:R-:W-:Y:S01]  /*1b0e0*/  FMUL.FTZ R5, R2.reuse, R165 ;  /* 0x000000a502057220 */ /* 0x040fe20000410000 */
[----:B------:R-:W-:Y:S01]  /*1b0f0*/  F2FP.BF16.PACK_AB R165, R219, R180 ;  /* 0x000000b4dba5723e */ /* 0x000fe200000010ff */
[C---:B------:R-:W-:Y:S02]  /*1b100*/  FMUL.FTZ R60, R2.reuse, R60 ;  /* 0x0000003c023c7220 */ /* 0x040fe40000410000 */
[----:B------:R-:W-:Y:S02]  /*1b110*/  FMUL.FTZ R61, R2, R61 ;  /* 0x0000003d023d7220 */ /* 0x000fe40000410000 */
[C---:B------:R-:W-:Y:S02]  /*1b120*/  FMUL.FTZ R62, R0.reuse, R62 ;  /* 0x0000003e003e7220 */ /* 0x040fe40000410000 */
[C---:B------:R-:W-:Y:S05]  /*1b130*/  HMMA.16816.F32.BF16 R4, R164.reuse, R168, R4 ;  /* 0x000000a8a404723c */ /* 0x040fea0000041804 */
[----:B------:R-:W-:Y:S02]  /*1b140*/  FMUL.FTZ R63, R0, R63 ;  /* 0x0000003f003f7220 */ /* 0x000fe40000410000 */
[C---:B------:R-:W-:Y:S01]  /*1b150*/  FMUL.FTZ R64, R2.reuse, R64 ;  /* 0x0000004002407220 */ /* 0x040fe20000410000 */
[C---:B------:R-:W-:Y:S04]  /*1b160*/  HMMA.16816.F32.BF16 R8, R164.reuse, R170, R8 ;  /* 0x000000aaa408723c */ /* 0x040fe80000041808 */
[----:B------:R-:W-:Y:S01]  /*1b170*/  FMUL.FTZ R65, R2, R65 ;  /* 0x0000004102417220 */ /* 0x000fe20000410000 */
[----:B------:R-:W-:Y:S01]  /*1b180*/  F2FP.BF16.PACK_AB R168, R176, R173 ;  /* 0x000000adb0a8723e */ /* 0x000fe200000010ff */
[C---:B------:R-:W-:Y:S02]  /*1b190*/  FMUL.FTZ R66, R0.reuse, R66 ;  /* 0x0000004200427220 */ /* 0x040fe40000410000 */
[C---:B--2---:R-:W-:Y:S04]  /*1b1a0*/  HMMA.16816.F32.BF16 R12, R164.reuse, R160, R12 ;  /* 0x000000a0a40c723c */ /* 0x044fe8000004180c */
[----:B------:R-:W-:Y:S02]  /*1b1b0*/  FMUL.FTZ R67, R0, R67 ;  /* 0x0000004300437220 */ /* 0x000fe40000410000 */
[C---:B------:R-:W-:Y:S02]  /*1b1c0*/  FMUL.FTZ R68, R2.reuse, R68 ;  /* 0x0000004402447220 */ /* 0x040fe40000410000 */
[C---:B------:R-:W-:Y:S01]  /*1b1d0*/  HMMA.16816.F32.BF16 R16, R164.reuse, R162, R16 ;  /* 0x000000a2a410723c */ /* 0x040fe20000041810 */
[----:B------:R-:W-:Y:S03]  /*1b1e0*/  LDSM.16.MT88.4 R160, [R191+0x1000] ;  /* 0x00100000bfa0783b */ /* 0x000fe60000004200 */
[----:B------:R-:W-:Y:S02]  /*1b1f0*/  FMUL.FTZ R69, R2, R69 ;  /* 0x0000004502457220 */ /* 0x000fe40000410000 */
[C---:B------:R-:W-:Y:S02]  /*1b200*/  FMUL.FTZ R70, R0.reuse, R70 ;  /* 0x0000004600467220 */ /* 0x040fe40000410000 */
        /* <DEDUP_REMOVED lines=56> */
[C---:B------:R-:W-:Y:S02]  /*1b590*/  FMUL.FTZ R117, R2.reuse, R117 ;  /* 0x0000007502757220 */ /* 0x040fe40000410000 */
[C---:B------:R-:W-:Y:S01]  /*1b5a0*/  FMUL.FTZ R120, R2.reuse, R120 ;  /* 0x0000007802787220 */ /* 0x040fe20000410000 */
[C---:B------:R-:W-:Y:S01]  /*1b5b0*/  HMMA.16816.F32.BF16 R48, R164.reuse, R146, R48 ;  /* 0x00000092a430723c */ /* 0x040fe20000041830 */
[----:B------:R-:W1:Y:S03]  /*1b5c0*/  LDSM.16.MT88.4 R144, [R194+0x1800] ;  /* 0x00180000c290783b */ /* 0x000e660000004200 */
[----:B------:R-:W-:Y:S02]  /*1b5d0*/  FMUL.FTZ R121, R2, R121 ;  /* 0x0000007902797220 */ /* 0x000fe40000410000 */
[C---:B------:R-:W-:Y:S02]  /*1b5e0*/  FMUL.FTZ R118, R0.reuse, R118 ;  /* 0x0000007600767220 */ /* 0x040fe40000410000 */
[C---:B------:R-:W-:Y:S04]  /*1b5f0*/  FMUL.FTZ R119, R0.reuse, R119 ;  /* 0x0000007700777220 */ /* 0x040fe80000410000 */
[C---:B------:R-:W-:Y:S02]  /*1b600*/  FMUL.FTZ R122, R0.reuse, R122 ;  /* 0x0000007a007a7220 */ /* 0x040fe40000410000 */
[C---:B------:R-:W-:Y:S02]  /*1b610*/  FMUL.FTZ R123, R0.reuse, R123 ;  /* 0x0000007b007b7220 */ /* 0x040fe40000410000 */
[----:B------:R-:W-:Y:S02]  /*1b620*/  FFMA.FTZ R156, R0, R218, R180 ;  /* 0x000000da009c7223 */ /* 0x000fe400000100b4 */
[C---:B------:R-:W-:Y:S02]  /*1b630*/  FMUL.FTZ R124, R2.reuse, R124 ;  /* 0x0000007c027c7220 */ /* 0x040fe40000410000 */
[C---:B------:R-:W-:Y:S02]  /*1b640*/  FMUL.FTZ R125, R2.reuse, R125 ;  /* 0x0000007d027d7220 */ /* 0x040fe40000410000 */
[C---:B------:R-:W-:Y:S02]  /*1b650*/  FMUL.FTZ R128, R2.reuse, R128 ;  /* 0x0000008002807220 */ /* 0x040fe40000410000 */
[----:B------:R-:W-:Y:S02]  /*1b660*/  FMUL.FTZ R129, R2, R129 ;  /* 0x0000008102817220 */ /* 0x000fe40000410000 */
[--C-:B------:R-:W-:Y:S02]  /*1b670*/  FFMA.FTZ R2, R187, c[0x0][0x2d0], -R132.reuse ;  /* 0x0000b400bb027a23 */ /* 0x100fe40000010884 */
[C---:B------:R-:W-:Y:S02]  /*1b680*/  FMUL.FTZ R126, R0.reuse, R126 ;  /* 0x0000007e007e7220 */ /* 0x040fe40000410000 */
[----:B------:R2:W3:Y:S01]  /*1b690*/  MUFU.EX2 R215, R2 ;  /* 0x0000000200d77308 */ /* 0x0004e20000000800 */
[C---:B------:R-:W-:Y:S02]  /*1b6a0*/  FMUL.FTZ R127, R0.reuse, R127 ;  /* 0x0000007f007f7220 */ /* 0x040fe40000410000 */
[C---:B------:R-:W-:Y:S02]  /*1b6b0*/  FMUL.FTZ R130, R0.reuse, R130 ;  /* 0x0000008200827220 */ /* 0x040fe40000410000 */
[----:B------:R-:W-:Y:S02]  /*1b6c0*/  FMUL.FTZ R131, R0, R131 ;  /* 0x0000008300837220 */ /* 0x000fe40000410000 */
[--C-:B------:R-:W-:Y:S02]  /*1b6d0*/  FFMA.FTZ R0, R212, c[0x0][0x2d0], -R132.reuse ;  /* 0x0000b400d4007a23 */ /* 0x100fe40000010884 */
[--C-:B------:R-:W-:Y:S01]  /*1b6e0*/  FFMA.FTZ R137, R137, c[0x0][0x2d0], -R132.reuse ;  /* 0x0000b40089897a23 */ /* 0x100fe20000010884 */
[C---:B-1----:R-:W-:Y:S01]  /*1b6f0*/  HMMA.16816.F32.BF16 R52, R164.reuse, R144, R52 ;  /* 0x00000090a434723c */ /* 0x042fe20000041834 */
[----:B------:R1:W-:Y:S07]  /*1b700*/  MUFU.EX2 R180, R0 ;  /* 0x0000000000b47308 */ /* 0x0003ee0000000800 */
[C---:B------:R-:W-:Y:S01]  /*1b710*/  HMMA.16816.F32.BF16 R56, R164.reuse, R146, R56 ;  /* 0x00000092a438723c */ /* 0x040fe20000041838 */
[----:B------:R-:W4:Y:S02]  /*1b720*/  LDSM.16.MT88.4 R144, [R193+0x1800] ;  /* 0x00180000c190783b */ /* 0x000f240000004200 */
[----:B------:R-:W-:Y:S01]  /*1b730*/  MUFU.EX2 R137, R137 ;  /* 0x0000008900897308 */ /* 0x000fe20000000800 */
[--C-:B--2---:R-:W-:Y:S09]  /*1b740*/  FFMA.FTZ R2, R186, c[0x0][0x2d0], -R132.reuse ;  /* 0x0000b400ba027a23 */ /* 0x104ff20000010884 */
[----:B------:R2:W-:Y:S01]  /*1b750*/  MUFU.EX2 R187, R2 ;  /* 0x0000000200bb7308 */ /* 0x0005e20000000800 */
[--C-:B-1----:R-:W-:Y:S09]  /*1b760*/  FFMA.FTZ R0, R183, c[0x0][0x2d0], -R132.reuse ;  /* 0x0000b400b7007a23 */ /* 0x102ff20000010884 */
[----:B------:R-:W-:Y:S10]  /*1b770*/  MUFU.EX2 R186, R175 ;  /* 0x000000af00ba7308 */ /* 0x000ff40000000800 */
[----:B------:R1:W-:Y:S01]  /*1b780*/  MUFU.EX2 R174, R0 ;  /* 0x0000000000ae7308 */ /* 0x0003e20000000800 */
[----:B--2---:R-:W-:Y:S01]  /*1b790*/  FFMA.FTZ R2, R185, c[0x0][0x2d0], -R132 ;  /* 0x0000b400b9027a23 */ /* 0x004fe20000010884 */
[C---:B----4-:R-:W-:Y:S08]  /*1b7a0*/  HMMA.16816.F32.BF16 R60, R164.reuse, R144, R60 ;  /* 0x00000090a43c723c */ /* 0x050ff0000004183c */
[----:B------:R2:W-:Y:S01]  /*1b7b0*/  MUFU.EX2 R181, R2 ;  /* 0x0000000200b57308 */ /* 0x0005e20000000800 */
[C---:B------:R-:W-:Y:S01]  /*1b7c0*/  HMMA.16816.F32.BF16 R64, R164.reuse, R146, R64 ;  /* 0x00000092a440723c */ /* 0x040fe20000041840 */
[----:B------:R-:W4:Y:S08]  /*1b7d0*/  LDSM.16.MT88.4 R144, [R191+0x3000] ;  /* 0x00300000bf90783b */ /* 0x000f300000004200 */
[----:B------:R-:W5:Y:S03]  /*1b7e0*/  MUFU.EX2 R175, R179 ;  /* 0x000000b300af7308 */ /* 0x000f660000000800 */
[----:B-1----:R-:W-:Y:S04]  /*1b7f0*/  FADD.FTZ R0, R219, R156 ;  /* 0x0000009cdb007221 */ /* 0x002fe80000010000 */
[----:B------:R-:W-:Y:S04]  /*1b800*/  FADD.FTZ R0, R222, R0 ;  /* 0x00000000de007221 */ /* 0x000fe80000010000 */
[----:B------:R-:W-:Y:S02]  /*1b810*/  FADD.FTZ R0, R220, R0 ;  /* 0x00000000dc007221 */ /* 0x000fe40000010000 */
[--C-:B--2---:R-:W-:Y:S02]  /*1b820*/  FFMA.FTZ R2, R184, c[0x0][0x2d0], -R132.reuse ;  /* 0x0000b400b8027a23 */ /* 0x104fe40000010884 */
[----:B------:R-:W-:Y:S02]  /*1b830*/  FFMA.FTZ R132, R136, c[0x0][0x2d0], -R132 ;  /* 0x0000b40088847a23 */ /* 0x000fe40000010884 */
[----:B------:R-:W-:Y:S01]  /*1b840*/  FADD.FTZ R136, R214, R157 ;  /* 0x0000009dd6887221 */ /* 0x000fe20000010000 */
[----:B------:R-:W1:Y:S01]  /*1b850*/  MUFU.EX2 R172, R2 ;  /* 0x0000000200ac7308 */ /* 0x000e620000000800 */
[----:B---3--:R-:W-:Y:S01]  /*1b860*/  FADD.FTZ R0, R215, R0 ;  /* 0x00000000d7007221 */ /* 0x008fe20000010000 */
[----:B-----5:R-:W-:Y:S03]  /*1b870*/  F2FP.BF16.PACK_AB R170, R177, R175 ;  /* 0x000000afb1aa723e */ /* 0x020fe600000010ff */
[----:B------:R-:W-:Y:S05]  /*1b880*/  FADD.FTZ R0, R187, R0 ;  /* 0x00000000bb007221 */ /* 0x000fea0000010000 */
[----:B------:R-:W2:Y:S01]  /*1b890*/  MUFU.EX2 R132, R132 ;  /* 0x0000008400847308 */ /* 0x000ea20000000800 */
[----:B------:R-:W-:Y:S01]  /*1b8a0*/  FADD.FTZ R0, R181, R0 ;  /* 0x00000000b5007221 */ /* 0x000fe20000010000 */
[C---:B----4-:R-:W-:Y:S03]  /*1b8b0*/  HMMA.16816.F32.BF16 R68, R164.reuse, R144, R68 ;  /* 0x00000090a444723c */ /* 0x050fe60000041844 */
[----:B-1----:R-:W-:Y:S01]  /*1b8c0*/  F2FP.BF16.PACK_AB R169, R174, R172 ;  /* 0x000000acaea9723e */ /* 0x002fe200000010ff */
[----:B------:R-:W-:Y:S04]  /*1b8d0*/  FADD.FTZ R2, R221, R136 ;  /* 0x00000088dd027221 */ /* 0x000fe80000010000 */
[C---:B------:R-:W-:Y:S01]  /*1b8e0*/  HMMA.16816.F32.BF16 R72, R164.reuse, R146, R72 ;  /* 0x00000092a448723c */ /* 0x040fe20000041848 */
[----:B------:R-:W1:Y:S03]  /*1b8f0*/  LDSM.16.MT88.4 R144, [R192+0x3000] ;  /* 0x00300000c090783b */ /* 0x000e660000004200 */
[----:B------:R-:W-:Y:S01]  /*1b900*/  FADD.FTZ R2, R223, R2 ;  /* 0x00000002df027221 */ /* 0x000fe20000010000 */
[----:B--2---:R-:W-:Y:S03]  /*1b910*/  F2FP.BF16.PACK_AB R171, R132, R137 ;  /* 0x0000008984ab723e */ /* 0x004fe600000010ff */
[----:B------:R-:W-:Y:S04]  /*1b920*/  FADD.FTZ R2, R158, R2 ;  /* 0x000000029e027221 */ /* 0x000fe80000010000 */
[C---:B------:R-:W-:Y:S04]  /*1b930*/  FADD.FTZ R2, R217.reuse, R2 ;  /* 0x00000002d9027221 */ /* 0x040fe80000010000 */
        /* <DEDUP_REMOVED lines=21> */
[----:B------:R-:W-:Y:S04]  /*1ba90*/  HMMA.16816.F32.BF16 R128, R164, R146, R128 ;  /* 0x00000092a480723c */ /* 0x000fe80000041880 */
[----:B------:R-:W-:Y:S03]  /*1baa0*/  F2FP.BF16.PACK_AB R145, R187, R215 ;  /* 0x000000d7bb91723e */ /* 0x000fe600000010ff */
[----:B------:R-:W-:Y:S02]  /*1bab0*/  F2FP.BF16.PACK_AB R146, R186, R216 ;  /* 0x000000d8ba92723e */ /* 0x000fe400000010ff */
[----:B------:R-:W-:Y:S07]  /*1bac0*/  F2FP.BF16.PACK_AB R147, R180, R181 ;  /* 0x000000b5b493723e */ /* 0x000fee00000010ff */
[C---:B------:R-:W-:Y:S08]  /*1bad0*/  HMMA.16816.F32.BF16 R4, R144.reuse, R148, R4 ;  /* 0x000000949004723c */ /* 0x040ff00000041804 */
        /* <DEDUP_REMOVED lines=102> */
[----:B------:R-:W-:Y:S01]  /*1c140*/  MOV R132, R3 ;  /* 0x0000000300847202 */ /* 0x000fe20000000f00 */
[----:B------:R-:W-:-:S05]  /*1c150*/  @P3 BRA `(.L_x_2484) ;  /* 0xffffd49000003947 */ /* 0x000fca000383ffff */
.L_x_2481:
[----:B------:R-:W-:Y:S02]  /*1c160*/  MOV R7, 0x1f ;  /* 0x0000001f00077802 */ /* 0x000fe40000000f00 */
[----:B------:R-:W-:Y:S01]  /*1c170*/  MOV R6, 0xffffffff ;  /* 0xffffffff00067802 */ /* 0x000fe20000000f00 */
[----:B------:R-:W-:Y:S05]  /*1c180*/  BRA.DIV ~URZ, `(.L_x_2485) ;  /* 0x000066427f007947 */ /* 0x000fea000b800000 */
[----:B------:R1:W2:Y:S02]  /*1c190*/  SHFL.BFLY PT, R0, R215, 0x2, 0x1f ;  /* 0x0c401f00d7007f89 */ /* 0x0002a400000e0000 */
.L_x_2558:
[----:B--2---:R-:W-:Y:S01]  /*1c1a0*/  FADD.FTZ R0, R0, R215 ;  /* 0x000000d700007221 */ /* 0x004fe20000010000 */
[----:B------:R-:W-:Y:S05]  /*1c1b0*/  BRA.DIV ~URZ, `(.L_x_2486) ;  /* 0x000066727f007947 */ /* 0x000fea000b800000 */
[----:B------:R-:W2:Y:S04]  /*1c1c0*/  SHFL.BFLY PT, R2, R218, 0x2, 0x1f ;  /* 0x0c401f00da027f89 */ /* 0x000ea800000e0000 */
[----:B------:R-:W3:Y:S01]  /*1c1d0*/  SHFL.BFLY PT, R5, R0, 0x1, 0x1f ;  /* 0x0c201f0000057f89 */ /* 0x000ee200000e0000 */
[----:B--2---:R-:W-:-:S02]  /*1c1e0*/  FADD.FTZ R4, R2, R218 ;  /* 0x000000da02047221 */ /* 0x004fc40000010000 */
[----:B---3--:R-:W-:-:S03]  /*1c1f0*/  FADD.FTZ R0, R0, R5 ;  /* 0x0000000500007221 */ /* 0x008fc60000010000 */
[----:B------:R2:W3:Y:S04]  /*1c200*/  SHFL.BFLY PT, R3, R4, 0x1, 0x1f ;  /* 0x0c201f0004037f89 */ /* 0x0004e800000e0000 */
.L_x_2559:
[----:B------:R-:W-:Y:S01]  /*1c210*/  FSETP.NE.FTZ.AND P1, PT, R0, RZ, PT ;  /* 0x000000ff0000720b */ /* 0x000fe20003f35000 */
[----:B---3--:R-:W-:Y:S01]  /*1c220*/  FADD.FTZ R3, R3, R4 ;  /* 0x0000000403037221 */ /* 0x008fe20000010000 */
[----:B------:R-:W-:Y:S02]  /*1c230*/  MOV R2, RZ ;  /* 0x000000ff00027202 */ /* 0x000fe40000000f00 */
[----:B------:R-:W-:Y:S02]  /*1c240*/  MOV R21, 0xff800000 ;  /* 0xff80000000157802 */ /* 0x000fe40000000f00 */
[----:B------:R-:W-:Y:S02]  /*1c250*/  FSETP.NE.FTZ.AND P0, PT, R3, RZ, PT ;  /* 0x000000ff0300720b */ /* 0x000fe40003f15000 */
[----:B------:R-:W-:-:S05]  /*1c260*/  MOV R20, 0xff800000 ;  /* 0xff80000000147802 */ /* 0x000fca0000000f00 */
        /* <DEDUP_REMOVED lines=143> */
.L_x_2396:
[----:B------:R2:W5:Y:S01]  /*1cb60*/  LDL R6, [R1] ;  /* 0x0000000001067983 */ /* 0x0005620000100800 */
        /* <DEDUP_REMOVED lines=17> */
[----:B------:R2:W-:Y:S02]  /*1cc80*/  STL [R1], R6 ;  /* 0x0000000601007387 */ /* 0x0005e40000100800 */
.L_x_2488:
[----:B--2---:R-:W-:Y:S05]  /*1cc90*/  BSYNC B0 ;  /* 0x0000000000007941 */ /* 0x004fea0003800000 */
.L_x_2487:
        /* <DEDUP_REMOVED lines=20> */
[----:B--2---:R2:W-:Y:S04]  /*1cde0*/  STS [R9+0x80], R0 ;  /* 0x0000800009007388 */ /* 0x0045e80000000800 */
[----:B------:R1:W-:Y:S04]  /*1cdf0*/  STS [R9+0x480], R2 ;  /* 0x0004800209007388 */ /* 0x0003e80000000800 */
[----:B---3--:R3:W-:Y:S01]  /*1ce00*/  STS [R13], R3 ;  /* 0x000000030d007388 */ /* 0x0087e20000000800 */
[----:B--2---:R-:W-:Y:S02]  /*1ce10*/  F2FP.BF16.PACK_AB R0, R125, R124 ;  /* 0x0000007c7d00723e */ /* 0x004fe400000010ff */
[----:B-1----:R-:W-:-:S03]  /*1ce20*/  F2FP.BF16.PACK_AB R2, R27, R26 ;  /* 0x0000001a1b02723e */ /* 0x002fc600000010ff */
        /* <DEDUP_REMOVED lines=141> */
.L_x_2491:
[----:B-1----:R-:W2:Y:S04]  /*1d700*/  LDL R4, [R1+0x54] ;  /* 0x0000540001047983 */ /* 0x002ea80000100800 */
[----:B------:R-:W2:Y:S04]  /*1d710*/  LDL R115, [R1+0x20] ;  /* 0x0000200001737983 */ /* 0x000ea80000100800 */
[----:B------:R-:W3:Y:S04]  /*1d720*/  LDL R118, [R1+0x1c] ;  /* 0x00001c0001767983 */ /* 0x000ee80000100800 */
        /* <DEDUP_REMOVED lines=15> */
[----:B-1----:R-:W-:Y:S01]  /*1d820*/  IMAD R3, R7, R0, RZ ;  /* 0x0000000007037224 */ /* 0x002fe200078e02ff */
[----:B------:R-:W-:Y:S01]  /*1d830*/  LOP3.LUT R224, R224, 0xfffffffd, RZ, 0xc0, !PT ;  /* 0xfffffffde0e07812 */ /* 0x000fe200078ec0ff */
[----:B--2---:R-:W-:Y:S01]  /*1d840*/  IMAD.IADD R8, R4, 0x1, R115 ;  /* 0x0000000104087824 */ /* 0x004fe200078e0273 */
        /* <DEDUP_REMOVED lines=39> */
[----:B------:R-:W-:Y:S01]  /*1dac0*/  IMAD R11, R12, c[0x0][0x4e8], RZ ;  /* 0x00013a000c0b7a24 */ /* 0x000fe200078e02ff */
[----:B------:R2:W-:Y:S02]  /*1dad0*/  SHFL.IDX PT, R4, R3, 0x1, 0x1c1f ;  /* 0x003c1f0003047f89 */ /* 0x0005e400000e0000 */
[----:B------:R-:W-:Y:S02]  /*1dae0*/  LOP3.LUT P0, RZ, R15, 0x3, RZ, 0xc0, !PT ;  /* 0x000000030fff7812 */ /* 0x000fe4000780c0ff */
        /* <DEDUP_REMOVED lines=28> */
[C---:B------:R-:W-:Y:S01]  /*1dcb0*/  IMAD.WIDE.U32 R4, R118.reuse, c[0x0][0x3e8], R2 ;  /* 0x0000fa0076047a25 */ /* 0x040fe200078e0002 */
        /* <DEDUP_REMOVED lines=37> */
.L_x_2560:
[----:B------:R-:W-:Y:S05]  /*1df10*/  BRA.DIV ~URZ, `(.L_x_2494) ;  /* 0x00004a827f007947 */ /* 0x000fea000b800000 */
[----:B------:R4:W2:Y:S02]  /*1df20*/  SHFL.IDX PT, R2, R14, RZ, 0x181f ;  /* 0x00181fff0e027589 */ /* 0x0008a400000e0000 */
.L_x_2561:
        /* <DEDUP_REMOVED lines=26> */
.L_x_2496:
[----:B------:R-:W-:Y:S05]  /*1e0d0*/  BSYNC B0 ;  /* 0x0000000000007941 */ /* 0x000fea0003800000 */
.L_x_2495:
[----:B------:R-:W-:Y:S05]  /*1e0e0*/  BRA.DIV ~URZ, `(.L_x_2497) ;  /* 0x000049227f007947 */ /* 0x000fea000b800000 */
[----:B---3--:R3:W4:Y:S04]  /*1e0f0*/  SHFL.IDX PT, R10, R13, 0x1, 0x181f ;  /* 0x00381f000d0a7f89 */ /* 0x00872800000e0000 */
[----:B--2---:R3:W2:Y:S02]  /*1e100*/  SHFL.IDX PT, R2, R14, 0x1, 0x181f ;  /* 0x00381f000e027f89 */ /* 0x0046a400000e0000 */
.L_x_2562:
        /* <DEDUP_REMOVED lines=20> */
.L_x_2499:
[----:B------:R-:W-:Y:S05]  /*1e250*/  BSYNC B0 ;  /* 0x0000000000007941 */ /* 0x000fea0003800000 */
.L_x_2498:
[----:B------:R-:W-:Y:S05]  /*1e260*/  BRA.DIV ~URZ, `(.L_x_2500) ;  /* 0x000048727f007947 */ /* 0x000fea000b800000 */
[----:B----4-:R4:W3:Y:S02]  /*1e270*/  SHFL.IDX PT, R10, R13, 0x2, 0x181f ;  /* 0x00581f000d0a7f89 */ /* 0x0108e400000e0000 */
.L_x_2563:
[----:B------:R-:W-:Y:S05]  /*1e280*/  BRA.DIV ~URZ, `(.L_x_2501) ;  /* 0x000048c27f007947 */ /* 0x000fea000b800000 */
[----:B--2---:R2:W4:Y:S02]  /*1e290*/  SHFL.IDX PT, R2, R14, 0x2, 0x181f ;  /* 0x00581f000e027f89 */ /* 0x00452400000e0000 */
.L_x_2564:
        /* <DEDUP_REMOVED lines=20> */
.L_x_2503:
[----:B------:R-:W-:Y:S05]  /*1e3e0*/  BSYNC B0 ;  /* 0x0000000000007941 */ /* 0x000fea0003800000 */
.L_x_2502:
[----:B------:R-:W-:Y:S05]  /*1e3f0*/  BRA.DIV ~URZ, `(.L_x_2504) ;  /* 0x000047c27f007947 */ /* 0x000fea000b800000 */
[----:B---3--:R3:W2:Y:S04]  /*1e400*/  SHFL.IDX PT, R10, R13, 0x3, 0x181f ;  /* 0x00781f000d0a7f89 */ /* 0x0086a800000e0000 */
[----:B----4-:R3:W4:Y:S02]  /*1e410*/  SHFL.IDX PT, R2, R14, 0x3, 0x181f ;  /* 0x00781f000e027f89 */ /* 0x01072400000e0000 */
.L_x_2565:
        /* <DEDUP_REMOVED lines=21> */
.L_x_2492:
        /* <DEDUP_REMOVED lines=35> */
.L_x_2566:
[----:B------:R-:W-:Y:S05]  /*1e7a0*/  BRA.DIV ~URZ, `(.L_x_2507) ;  /* 0x000045527f007947 */ /* 0x000fea000b800000 */
[----:B------:R3:W4:Y:S02]  /*1e7b0*/  SHFL.IDX PT, R0, R17, RZ, 0x1c1f ;  /* 0x001c1fff11007589 */ /* 0x00072400000e0000 */
.L_x_2567:
        /* <DEDUP_REMOVED lines=34> */
[C---:B--2---:R-:W-:Y:S02]  /*1e9e0*/  @!P5 LEA R6, P1, R14.reuse, R0, 0x2 ;  /* 0x000000000e06d211 */ /* 0x044fe400078210ff */
        /* <DEDUP_REMOVED lines=8> */
[----:B------:R-:W-:Y:S02]  /*1ea70*/  SHF.R.S32.HI R13, RZ, 0x1f, R13 ;  /* 0x0000001fff0d7819 */ /* 0x000fe4000001140d */
[----:B------:R-:W-:Y:S02]  /*1ea80*/  IADD3 R12, R235, 0x48, RZ ;  /* 0x00000048eb0c7810 */ /* 0x000fe40007ffe0ff */
[----:B------:R-:W-:-:S02]  /*1ea90*/  @!P6 LEA.HI.X R9, R11, R4, R13, 0x2, P1 ;  /* 0x000000040b09e211 */ /* 0x000fc400008f140d */
[C---:B------:R-:W-:Y:S02]  /*1eaa0*/  IADD3 R11, R235.reuse, 0x38, RZ ;  /* 0x00000038eb0b7810 */ /* 0x040fe40007ffe0ff */
[----:B------:R-:W-:Y:S01]  /*1eab0*/  IADD3 R13, R235, 0x30, RZ ;  /* 0x00000030eb0d7810 */ /* 0x000fe20007ffe0ff */
[----:B------:R5:W-:Y:S01]  /*1eac0*/  @!P6 ST.E.64 [R8.64], R144 ;  /* 0x000000900800e985 */ /* 0x000be2000c101b06 */
[----:B------:R-:W-:Y:S02]  /*1ead0*/  SHF.R.S32.HI R11, RZ, 0x1f, R11 ;  /* 0x0000001fff0b7819 */ /* 0x000fe4000001140b */
[----:B------:R-:W-:Y:S02]  /*1eae0*/  SHF.R.S32.HI R13, RZ, 0x1f, R13 ;  /* 0x0000001fff0d7819 */ /* 0x000fe4000001140d */
[----:B--2---:R-:W-:Y:S02]  /*1eaf0*/  @!P3 LEA R6, P0, R5, R0, 0x2 ;  /* 0x000000000506b211 */ /* 0x004fe400078010ff */
[----:B------:R-:W-:-:S02]  /*1eb00*/  ISETP.GE.AND P1, PT, R12, c[0x0][0x3c8], PT ;  /* 0x0000f2000c007a0c */ /* 0x000fc40003f26270 */
[----:B------:R-:W-:Y:S02]  /*1eb10*/  @!P3 LEA.HI.X R7, R5, R4, R13, 0x2, P0 ;  /* 0x000000040507b211 */ /* 0x000fe400000f140d */
[C---:B------:R-:W-:Y:S02]  /*1eb20*/  IADD3 R5, R235.reuse, 0x50, RZ ;  /* 0x00000050eb057810 */ /* 0x040fe40007ffe0ff */
[----:B------:R-:W-:Y:S01]  /*1eb30*/  IADD3 R13, R235, 0x40, RZ ;  /* 0x00000040eb0d7810 */ /* 0x000fe20007ffe0ff */
[----:B------:R2:W-:Y:S01]  /*1eb40*/  @!P3 ST.E.64 [R6.64], R28 ;  /* 0x0000001c0600b985 */ /* 0x0005e2000c101b06 */
[----:B------:R-:W-:Y:S02]  /*1eb50*/  ISETP.GE.AND P5, PT, R5, c[0x0][0x3c8], PT ;  /* 0x0000f20005007a0c */ /* 0x000fe40003fa6270 */
[----:B------:R-:W-:Y:S02]  /*1eb60*/  SHF.R.S32.HI R13, RZ, 0x1f, R13 ;  /* 0x0000001fff0d7819 */ /* 0x000fe4000001140d */
[----:B----4-:R-:W-:-:S04]  /*1eb70*/  @!P2 LEA R2, P4, R10, R0, 0x2 ;  /* 0x000000000a02a211 */ /* 0x010fc800078810ff */
[----:B------:R-:W-:Y:S02]  /*1eb80*/  @!P2 LEA.HI.X R3, R10, R4, R11, 0x2, P4 ;  /* 0x000000040a03a211 */ /* 0x000fe400020f140b */
[----:B------:R-:W-:Y:S02]  /*1eb90*/  IADD3 R10, R235, 0x40, RZ ;  /* 0x00000040eb0a7810 */ /* 0x000fe40007ffe0ff */
[----:B------:R-:W-:Y:S01]  /*1eba0*/  SHF.R.S32.HI R11, RZ, 0x1f, R5 ;  /* 0x0000001fff0b7819 */ /* 0x000fe20000011405 */
[----:B------:R4:W-:Y:S01]  /*1ebb0*/  @!P2 ST.E.64 [R2.64], R22 ;  /* 0x000000160200a985 */ /* 0x0009e2000c101b06 */
[----:B------:R-:W-:-:S13]  /*1ebc0*/  ISETP.GE.AND P6, PT, R10, c[0x0][0x3c8], PT ;  /* 0x0000f2000a007a0c */ /* 0x000fda0003fc6270 */
[-C--:B-----5:R-:W-:Y:S02]  /*1ebd0*/  @!P6 LEA R8, P0, R10, R0.reuse, 0x2 ;  /* 0x000000000a08e211 */ /* 0x0a0fe400078010ff */
[----:B--2---:R-:W-:Y:S02]  /*1ebe0*/  SHF.R.S32.HI R7, RZ, 0x1f, R12 ;  /* 0x0000001fff077819 */ /* 0x004fe4000001140c */
[----:B------:R-:W-:Y:S02]  /*1ebf0*/  @!P1 LEA R6, P2, R12, R0, 0x2 ;  /* 0x000000000c069211 */ /* 0x000fe400078410ff */
[-C--:B------:R-:W-:Y:S02]  /*1ec00*/  @!P6 LEA.HI.X R9, R10, R4.reuse, R13, 0x2, P0 ;  /* 0x000000040a09e211 */ /* 0x080fe400000f140d */
[----:B------:R-:W-:Y:S02]  /*1ec10*/  @!P1 LEA.HI.X R7, R12, R4, R7, 0x2, P2 ;  /* 0x000000040c079211 */ /* 0x000fe400010f1407 */
[C---:B------:R-:W-:Y:S01]  /*1ec20*/  @!P5 LEA R10, P0, R5.reuse, R0, 0x2 ;  /* 0x00000000050ad211 */ /* 0x040fe200078010ff */
[----:B------:R2:W-:Y:S03]  /*1ec30*/  @!P6 ST.E.64 [R8.64], R36 ;  /* 0x000000240800e985 */ /* 0x0005e6000c101b06 */
[----:B------:R-:W-:Y:S01]  /*1ec40*/  @!P5 LEA.HI.X R11, R5, R4, R11, 0x2, P0 ;  /* 0x00000004050bd211 */ /* 0x000fe200000f140b */
[----:B------:R5:W-:Y:S01]  /*1ec50*/  @!P1 ST.E.64 [R6.64], R32 ;  /* 0x0000002006009985 */ /* 0x000be2000c101b06 */
[----:B----4-:R-:W-:-:S02]  /*1ec60*/  IADD3 R3, R235, 0x58, RZ ;  /* 0x00000058eb037810 */ /* 0x010fc40007ffe0ff */
[----:B------:R-:W-:Y:S01]  /*1ec70*/  IADD3 R2, R235, 0x60, RZ ;  /* 0x00000060eb027810 */ /* 0x000fe20007ffe0ff */
[----:B------:R4:W-:Y:S01]  /*1ec80*/  @!P5 ST.E.64 [R10.64], R44 ;  /* 0x0000002c0a00d985 */ /* 0x0009e2000c101b06 */
[----:B------:R-:W-:Y:S02]  /*1ec90*/  ISETP.GE.AND P3, PT, R3, c[0x0][0x3c8], PT ;  /* 0x0000f20003007a0c */ /* 0x000fe40003f66270 */
[----:B------:R-:W-:Y:S02]  /*1eca0*/  ISETP.GE.AND P4, PT, R2, c[0x0][0x3c8], PT ;  /* 0x0000f20002007a0c */ /* 0x000fe40003f86270 */
[----:B------:R-:W-:-:S04]  /*1ecb0*/  IADD3 R5, R235, 0x70, RZ ;  /* 0x00000070eb057810 */ /* 0x000fc80007ffe0ff */
[----:B------:R-:W-:-:S07]  /*1ecc0*/  ISETP.GE.AND P6, PT, R5, c[0x0][0x3c8], PT ;  /* 0x0000f20005007a0c */ /* 0x000fce0003fc6270 */
[-C--:B------:R-:W-:Y:S02]  /*1ecd0*/  @!P4 LEA R12, P0, R2, R0.reuse, 0x2 ;  /* 0x00000000020cc211 */ /* 0x080fe400078010ff */
[----:B--2---:R-:W-:Y:S02]  /*1ece0*/  SHF.R.S32.HI R9, RZ, 0x1f, R3 ;  /* 0x0000001fff097819 */ /* 0x004fe40000011403 */
[----:B------:R-:W-:Y:S02]  /*1ecf0*/  @!P3 LEA R8, P1, R3, R0, 0x2 ;  /* 0x000000000308b211 */ /* 0x000fe400078210ff */
[----:B-----5:R-:W-:Y:S02]  /*1ed00*/  IADD3 R6, R235, 0x68, RZ ;  /* 0x00000068eb067810 */ /* 0x020fe40007ffe0ff */
[----:B------:R-:W-:Y:S02]  /*1ed10*/  SHF.R.S32.HI R7, RZ, 0x1f, R2 ;  /* 0x0000001fff077819 */ /* 0x000fe40000011402 */
[----:B------:R-:W-:-:S02]  /*1ed20*/  ISETP.GE.AND P2, PT, R6, c[0x0][0x3c8], PT ;  /* 0x0000f20006007a0c */ /* 0x000fc40003f46270 */
[-C--:B------:R-:W-:Y:S02]  /*1ed30*/  @!P3 LEA.HI.X R9, R3, R4.reuse, R9, 0x2, P1 ;  /* 0x000000040309b211 */ /* 0x080fe400008f1409 */
[C---:B------:R-:W-:Y:S02]  /*1ed40*/  IADD3 R3, R235.reuse, 0x78, RZ ;  /* 0x00000078eb037810 */ /* 0x040fe40007ffe0ff */
[----:B------:R-:W-:Y:S01]  /*1ed50*/  @!P4 LEA.HI.X R13, R2, R4, R7, 0x2, P0 ;  /* 0x00000004020dc211 */ /* 0x000fe200000f1407 */
[----:B------:R2:W-:Y:S01]  /*1ed60*/  @!P3 ST.E.64 [R8.64], R40 ;  /* 0x000000280800b985 */ /* 0x0005e2000c101b06 */
[----:B------:R-:W-:Y:S02]  /*1ed70*/  IADD3 R2, R235, 0x80, RZ ;  /* 0x00000080eb027810 */ /* 0x000fe40007ffe0ff */
[----:B------:R-:W-:Y:S01]  /*1ed80*/  ISETP.GE.AND P3, PT, R3, c[0x0][0x3c8], PT ;  /* 0x0000f20003007a0c */ /* 0x000fe20003f66270 */
[----:B------:R5:W-:Y:S01]  /*1ed90*/  @!P4 ST.E.64 [R12.64], R52 ;  /* 0x000000340c00c985 */ /* 0x000be2000c101b06 */
[----:B------:R-:W-:-:S02]  /*1eda0*/  ISETP.GE.AND P5, PT, R2, c[0x0][0x3c8], PT ;  /* 0x0000f20002007a0c */ /* 0x000fc40003fa6270 */
[----:B------:R-:W-:Y:S02]  /*1edb0*/  SHF.R.S32.HI R7, RZ, 0x1f, R6 ;  /* 0x0000001fff077819 */ /* 0x000fe40000011406 */
[----:B----4-:R-:W-:Y:S02]  /*1edc0*/  SHF.R.S32.HI R11, RZ, 0x1f, R5 ;  /* 0x0000001fff0b7819 */ /* 0x010fe40000011405 */
[----:B------:R-:W-:-:S04]  /*1edd0*/  @!P6 LEA R10, P0, R5, R0, 0x2 ;  /* 0x00000000050ae211 */ /* 0x000fc800078010ff */
[----:B------:R-:W-:Y:S02]  /*1ede0*/  @!P6 LEA.HI.X R11, R5, R4, R11, 0x2, P0 ;  /* 0x00000004050be211 */ /* 0x000fe400000f140b */
[----:B------:R-:W-:-:S04]  /*1edf0*/  IADD3 R5, R235, 0x90, RZ ;  /* 0x00000090eb057810 */ /* 0x000fc80007ffe0ff */
[----:B------:R-:W-:Y:S02]  /*1ee00*/  ISETP.GE.AND P4, PT, R5, c[0x0][0x3c8], PT ;  /* 0x0000f20005007a0c */ /* 0x000fe40003f86270 */
[----:B--2---:R-:W-:-:S04]  /*1ee10*/  @!P2 LEA R8, P1, R6, R0, 0x2 ;  /* 0x000000000608a211 */ /* 0x004fc800078210ff */
[----:B------:R-:W-:Y:S02]  /*1ee20*/  @!P2 LEA.HI.X R9, R6, R4, R7, 0x2, P1 ;  /* 0x000000040609a211 */ /* 0x000fe400008f1407 */
[----:B------:R-:W-:Y:S02]  /*1ee30*/  IADD3 R6, R235, 0x88, RZ ;  /* 0x00000088eb067810 */ /* 0x000fe40007ffe0ff */
[----:B------:R-:W-:Y:S01]  /*1ee40*/  SHF.R.S32.HI R7, RZ, 0x1f, R2 ;  /* 0x0000001fff077819 */ /* 0x000fe20000011402 */
[----:B------:R2:W-:Y:S01]  /*1ee50*/  @!P2 ST.E.64 [R8.64], R48 ;  /* 0x000000300800a985 */ /* 0x0005e2000c101b06 */
[----:B------:R-:W-:Y:S02]  /*1ee60*/  ISETP.GE.AND P2, PT, R6, c[0x0][0x3c8], PT ;  /* 0x0000f20006007a0c */ /* 0x000fe40003f46270 */
[C---:B-----5:R-:W-:Y:S01]  /*1ee70*/  @!P5 LEA R12, P0, R2.reuse, R0, 0x2 ;  /* 0x00000000020cd211 */ /* 0x060fe200078010ff */
[----:B------:R4:W-:Y:S03]  /*1ee80*/  @!P6 ST.E.64 [R10.64], R60 ;  /* 0x0000003c0a00e985 */ /* 0x0009e6000c101b06 */
[----:B------:R-:W-:-:S02]  /*1ee90*/  @!P5 LEA.HI.X R13, R2, R4, R7, 0x2, P0 ;  /* 0x00000004020dd211 */ /* 0x000fc400000f1407 */
[----:B------:R-:W-:Y:S02]  /*1eea0*/  IADD3 R2, R235, 0xa0, RZ ;  /* 0x000000a0eb027810 */ /* 0x000fe40007ffe0ff */
[----:B------:R-:W-:Y:S02]  /*1eeb0*/  SHF.R.S32.HI R7, RZ, 0x1f, R5 ;  /* 0x0000001fff077819 */ /* 0x000fe40000011405 */
[----:B--2---:R-:W-:Y:S02]  /*1eec0*/  SHF.R.S32.HI R9, RZ, 0x1f, R3 ;  /* 0x0000001fff097819 */ /* 0x004fe40000011403 */
[-C--:B------:R-:W-:Y:S02]  /*1eed0*/  @!P3 LEA R8, P1, R3, R0.reuse, 0x2 ;  /* 0x000000000308b211 */ /* 0x080fe400078210ff */
[----:B----4-:R-:W-:Y:S02]  /*1eee0*/  @!P4 LEA R10, P0, R5, R0, 0x2 ;  /* 0x00000000050ac211 */ /* 0x010fe400078010ff */
[----:B------:R-:W-:-:S02]  /*1eef0*/  @!P3 LEA.HI.X R9, R3, R4, R9, 0x2, P1 ;  /* 0x000000040309b211 */ /* 0x000fc400008f1409 */
[----:B------:R-:W-:Y:S02]  /*1ef00*/  IADD3 R3, R235, 0x98, RZ ;  /* 0x00000098eb037810 */ /* 0x000fe40007ffe0ff */
[----:B------:R-:W-:Y:S01]  /*1ef10*/  @!P4 LEA.HI.X R11, R5, R4, R7, 0x2, P0 ;  /* 0x00000004050bc211 */ /* 0x000fe200000f1407 */
[----:B------:R2:W-:Y:S01]  /*1ef20*/  @!P3 ST.E.64 [R8.64], R56 ;  /* 0x000000380800b985 */ /* 0x0005e2000c101b06 */
[----:B------:R-:W-:Y:S02]  /*1ef30*/  ISETP.GE.AND P3, PT, R3, c[0x0][0x3c8], PT ;  /* 0x0000f20003007a0c */ /* 0x000fe40003f66270 */
[----:B------:R-:W-:Y:S01]  /*1ef40*/  IADD3 R5, R235, 0xb0, RZ ;  /* 0x000000b0eb057810 */ /* 0x000fe20007ffe0ff */
[----:B------:R4:W-:Y:S01]  /*1ef50*/  @!P5 ST.E.64 [R12.64], R68 ;  /* 0x000000440c00d985 */ /* 0x0009e2000c101b06 */
[----:B------:R-:W-:Y:S02]  /*1ef60*/  ISETP.GE.AND P5, PT, R2, c[0x0][0x3c8], PT ;  /* 0x0000f20002007a0c */ /* 0x000fe40003fa6270 */
[----:B------:R-:W-:-:S02]  /*1ef70*/  SHF.R.S32.HI R7, RZ, 0x1f, R2 ;  /* 0x0000001fff077819 */ /* 0x000fc40000011402 */
[----:B------:R-:W-:Y:S02]  /*1ef80*/  ISETP.GE.AND P6, PT, R5, c[0x0][0x3c8], PT ;  /* 0x0000f20005007a0c */ /* 0x000fe40003fc6270 */
[----:B--2---:R-:W-:Y:S02]  /*1ef90*/  SHF.R.S32.HI R9, RZ, 0x1f, R6 ;  /* 0x0000001fff097819 */ /* 0x004fe40000011406 */
[----:B------:R-:W-:-:S05]  /*1efa0*/  @!P2 LEA R8, P1, R6, R0, 0x2 ;  /* 0x000000000608a211 */ /* 0x000fca00078210ff */
        /* <DEDUP_REMOVED lines=10> */
[----:B--2---:R-:W-:Y:S02]  /*1f050*/  SHF.R.S32.HI R9, RZ, 0x1f, R3 ;  /* 0x0000001fff097819 */ /* 0x004fe40000011403 */
[-C--:B------:R-:W-:Y:S02]  /*1f060*/  @!P3 LEA R8, P1, R3, R0.reuse, 0x2 ;  /* 0x000000000308b211 */ /* 0x080fe400078210ff */
[----:B----4-:R-:W-:Y:S02]  /*1f070*/  @!P6 LEA R10, P0, R5, R0, 0x2 ;  /* 0x00000000050ae211 */ /* 0x010fe400078010ff */
[----:B------:R-:W-:Y:S02]  /*1f080*/  @!P3 LEA.HI.X R9, R3, R4, R9, 0x2, P1 ;  /* 0x000000040309b211 */ /* 0x000fe400008f1409 */
[----:B------:R-:W-:-:S02]  /*1f090*/  IADD3 R3, R235, 0xb8, RZ ;  /* 0x000000b8eb037810 */ /* 0x000fc40007ffe0ff */
[----:B------:R-:W-:Y:S01]  /*1f0a0*/  @!P6 LEA.HI.X R11, R5, R4, R7, 0x2, P0 ;  /* 0x00000004050be211 */ /* 0x000fe200000f1407 */
[----:B------:R2:W-:Y:S01]  /*1f0b0*/  @!P3 ST.E.64 [R8.64], R72 ;  /* 0x000000480800b985 */ /* 0x0005e2000c101b06 */
[----:B------:R-:W-:Y:S02]  /*1f0c0*/  ISETP.GE.AND P3, PT, R3, c[0x0][0x3c8], PT ;  /* 0x0000f20003007a0c */ /* 0x000fe40003f66270 */
[----:B------:R-:W-:Y:S01]  /*1f0d0*/  IADD3 R5, R235, 0xd0, RZ ;  /* 0x000000d0eb057810 */ /* 0x000fe20007ffe0ff */
[----:B------:R4:W-:Y:S01]  /*1f0e0*/  @!P5 ST.E.64 [R12.64], R84 ;  /* 0x000000540c00d985 */ /* 0x0009e2000c101b06 */
[----:B------:R-:W-:Y:S02]  /*1f0f0*/  SHF.R.S32.HI R7, RZ, 0x1f, R2 ;  /* 0x0000001fff077819 */ /* 0x000fe40000011402 */
[----:B------:R-:W-:Y:S02]  /*1f100*/  ISETP.GE.AND P5, PT, R5, c[0x0][0x3c8], PT ;  /* 0x0000f20005007a0c */ /* 0x000fe40003fa6270 */
[----:B--2---:R-:W-:-:S02]  /*1f110*/  SHF.R.S32.HI R9, RZ, 0x1f, R6 ;  /* 0x0000001fff097819 */ /* 0x004fc40000011406 */
[-C--:B------:R-:W-:Y:S02]  /*1f120*/  @!P2 LEA R8, P1, R6, R0.reuse, 0x2 ;  /* 0x000000000608a211 */ /* 0x080fe400078210ff */
[----:B----4-:R-:W-:Y:S02]  /*1f130*/  @!P4 LEA R12, P0, R2, R0, 0x2 ;  /* 0x00000000020cc211 */ /* 0x010fe400078010ff */
[-C--:B------:R-:W-:Y:S02]  /*1f140*/  @!P2 LEA.HI.X R9, R6, R4.reuse, R9, 0x2, P1 ;  /* 0x000000040609a211 */ /* 0x080fe400008f1409 */
[----:B------:R-:W-:Y:S02]  /*1f150*/  IADD3 R6, R235, 0xc8, RZ ;  /* 0x000000c8eb067810 */ /* 0x000fe40007ffe0ff */
[----:B------:R-:W-:Y:S01]  /*1f160*/  @!P4 LEA.HI.X R13, R2, R4, R7, 0x2, P0 ;  /* 0x00000004020dc211 */ /* 0x000fe200000f1407 */
[----:B------:R2:W-:Y:S01]  /*1f170*/  @!P2 ST.E.64 [R8.64], R80 ;  /* 0x000000500800a985 */ /* 0x0005e2000c101b06 */
[----:B------:R-:W-:-:S02]  /*1f180*/  ISETP.GE.AND P2, PT, R6, c[0x0][0x3c8], PT ;  /* 0x0000f20006007a0c */ /* 0x000fc40003f46270 */
[C---:B------:R-:W-:Y:S01]  /*1f190*/  IADD3 R2, R235.reuse, 0xd8, RZ ;  /* 0x000000d8eb027810 */ /* 0x040fe20007ffe0ff */
[----:B------:R4:W-:Y:S01]  /*1f1a0*/  @!P6 ST.E.64 [R10.64], R92 ;  /* 0x0000005c0a00e985 */ /* 0x0009e2000c101b06 */
[----:B------:R-:W-:-:S04]  /*1f1b0*/  IADD3 R7, R235, 0xe0, RZ ;  /* 0x000000e0eb077810 */ /* 0x000fc80007ffe0ff */
[----:B------:R-:W-:Y:S02]  /*1f1c0*/  ISETP.GE.AND P6, PT, R7, c[0x0][0x3c8], PT ;  /* 0x0000f20007007a0c */ /* 0x000fe40003fc6270 */
[----:B--2---:R-:W-:Y:S02]  /*1f1d0*/  SHF.R.S32.HI R9, RZ, 0x1f, R3 ;  /* 0x0000001fff097819 */ /* 0x004fe40000011403 */
[-C--:B------:R-:W-:Y:S02]  /*1f1e0*/  @!P3 LEA R8, P1, R3, R0.reuse, 0x2 ;  /* 0x000000000308b211 */ /* 0x080fe400078210ff */
[----:B----4-:R-:W-:Y:S02]  /*1f1f0*/  @!P5 LEA R10, P0, R5, R0, 0x2 ;  /* 0x00000000050ad211 */ /* 0x010fe400078010ff */
[----:B------:R-:W-:Y:S02]  /*1f200*/  @!P3 LEA.HI.X R9, R3, R4, R9, 0x2, P1 ;  /* 0x000000040309b211 */ /* 0x000fe400008f1409 */
[----:B------:R-:W-:-:S03]  /*1f210*/  SHF.R.S32.HI R3, RZ, 0x1f, R5 ;  /* 0x0000001fff037819 */ /* 0x000fc60000011405 */
[----:B------:R2:W-:Y:S01]  /*1f220*/  @!P3 ST.E.64 [R8.64], R88 ;  /* 0x000000580800b985 */ /* 0x0005e2000c101b06 */
[----:B------:R-:W-:Y:S02]  /*1f230*/  @!P5 LEA.HI.X R11, R5, R4, R3, 0x2, P0 ;  /* 0x00000004050bd211 */ /* 0x000fe400000f1403 */
[----:B------:R-:W-:Y:S01]  /*1f240*/  IADD3 R5, R235, 0xe8, RZ ;  /* 0x000000e8eb057810 */ /* 0x000fe20007ffe0ff */
[----:B------:R4:W-:Y:S01]  /*1f250*/  @!P4 ST.E.64 [R12.64], R100 ;  /* 0x000000640c00c985 */ /* 0x0009e2000c101b06 */
[----:B------:R-:W-:Y:S02]  /*1f260*/  ISETP.GE.AND P4, PT, R2, c[0x0][0x3c8], PT ;  /* 0x0000f20002007a0c */ /* 0x000fe40003f86270 */
[----:B------:R-:W-:Y:S02]  /*1f270*/  ISETP.GE.AND P3, PT, R5, c[0x0][0x3c8], PT ;  /* 0x0000f20005007a0c */ /* 0x000fe40003f66270 */
[----:B------:R-:W-:Y:S02]  /*1f280*/  IADD3 R3, R235, 0xf0, RZ ;  /* 0x000000f0eb037810 */ /* 0x000fe40007ffe0ff */
[----:B--2---:R-:W-:-:S02]  /*1f290*/  SHF.R.S32.HI R9, RZ, 0x1f, R6 ;  /* 0x0000001fff097819 */ /* 0x004fc40000011406 */
[CC--:B------:R-:W-:Y:S02]  /*1f2a0*/  @!P2 LEA R8, P1, R6.reuse, R0.reuse, 0x2 ;  /* 0x000000000608a211 */ /* 0x0c0fe400078210ff */
[----:B----4-:R-:W-:Y:S02]  /*1f2b0*/  @!P6 LEA R12, P0, R7, R0, 0x2 ;  /* 0x00000000070ce211 */ /* 0x010fe400078010ff */
[----:B------:R-:W-:Y:S02]  /*1f2c0*/  @!P2 LEA.HI.X R9, R6, R4, R9, 0x2, P1 ;  /* 0x000000040609a211 */ /* 0x000fe400008f1409 */
[----:B------:R-:W-:Y:S02]  /*1f2d0*/  SHF.R.S32.HI R6, RZ, 0x1f, R2 ;  /* 0x0000001fff067819 */ /* 0x000fe40000011402 */
[----:B------:R-:W-:Y:S01]  /*1f2e0*/  @!P4 LEA R14, P1, R2, R0, 0x2 ;  /* 0x00000000020ec211 */ /* 0x000fe200078210ff */
[----:B------:R2:W-:Y:S01]  /*1f2f0*/  @!P2 ST.E.64 [R8.64], R96 ;  /* 0x000000600800a985 */ /* 0x0005e2000c101b06 */
[----:B------:R-:W-:-:S02]  /*1f300*/  ISETP.GE.AND P2, PT, R3, c[0x0][0x3c8], PT ;  /* 0x0000f20003007a0c */ /* 0x000fc40003f46270 */
[----:B------:R-:W-:Y:S01]  /*1f310*/  @!P4 LEA.HI.X R15, R2, R4, R6, 0x2, P1 ;  /* 0x00000004020fc211 */ /* 0x000fe200008f1406 */
[----:B------:R4:W-:Y:S01]  /*1f320*/  @!P5 ST.E.64 [R10.64], R108 ;  /* 0x0000006c0a00d985 */ /* 0x0009e2000c101b06 */
[----:B------:R-:W-:Y:S02]  /*1f330*/  IADD3 R2, R235, 0xf8, RZ ;  /* 0x000000f8eb027810 */ /* 0x000fe40007ffe0ff */
[----:B------:R-:W-:Y:S01]  /*1f340*/  SHF.R.S32.HI R6, RZ, 0x1f, R5 ;  /* 0x0000001fff067819 */ /* 0x000fe20000011405 */
[----:B------:R1:W-:Y:S01]  /*1f350*/  @!P4 ST.E.64 [R14.64], R160 ;  /* 0x000000a00e00c985 */ /* 0x0003e2000c101b06 */
[----:B------:R-:W-:Y:S02]  /*1f360*/  ISETP.GE.AND P1, PT, R2, c[0x0][0x3c8], PT ;  /* 0x0000f20002007a0c */ /* 0x000fe40003f26270 */
        /* <DEDUP_REMOVED lines=14> */
.L_x_2509:
[----:B------:R-:W-:Y:S05]  /*1f450*/  BSYNC B0 ;  /* 0x0000000000007941 */ /* 0x000fea0003800000 */
.L_x_2508:
[----:B------:R-:W-:Y:S05]  /*1f460*/  BRA.DIV ~URZ, `(.L_x_2510) ;  /* 0x000039027f007947 */ /* 0x000fea000b800000 */
[----:B--2---:R2:W1:Y:S04]  /*1f470*/  SHFL.IDX PT, R4, R16, 0x1, 0x1c1f ;  /* 0x003c1f0010047f89 */ /* 0x00446800000e0000 */
[----:B----4-:R2:W4:Y:S02]  /*1f480*/  SHFL.IDX PT, R0, R17, 0x1, 0x1c1f ;  /* 0x003c1f0011007f89 */ /* 0x01052400000e0000 */
.L_x_2568:
        /* <DEDUP_REMOVED lines=34> */
[----:B------:R-:W-:Y:S02]  /*1f6b0*/  @!P4 LEA R8, P0, R15, R0, 0x2 ;  /* 0x000000000f08c211 */ /* 0x000fe400078010ff */
[----:B------:R-:W-:Y:S01]  /*1f6c0*/  ISETP.GE.AND P1, PT, R13, c[0x0][0x3c8], PT ;  /* 0x0000f2000d007a0c */ /* 0x000fe20003f26270 */
[----:B------:R1:W-:Y:S01]  /*1f6d0*/  @!P5 ST.E.64 [R2.64], R128 ;  /* 0x000000800200d985 */ /* 0x0003e2000c101b06 */
[----:B------:R-:W-:Y:S02]  /*1f6e0*/  @!P4 LEA.HI.X R9, R15, R4, R16, 0x2, P0 ;  /* 0x000000040f09c211 */ /* 0x000fe400000f1410 */
[----:B----4-:R-:W-:Y:S02]  /*1f6f0*/  @!P3 LEA R6, P6, R12, R0, 0x2 ;  /* 0x000000000c06b211 */ /* 0x010fe400078c10ff */
[----:B------:R-:W-:Y:S01]  /*1f700*/  ISETP.GE.AND P0, PT, R10, c[0x0][0x3c8], PT ;  /* 0x0000f2000a007a0c */ /* 0x000fe20003f06270 */
[----:B------:R2:W-:Y:S01]  /*1f710*/  @!P4 ST.E.64 [R8.64], R154 ;  /* 0x0000009a0800c985 */ /* 0x0005e2000c101b06 */
[----:B------:R-:W-:-:S02]  /*1f720*/  @!P3 LEA.HI.X R7, R12, R4, R14, 0x2, P6 ;  /* 0x000000040c07b211 */ /* 0x000fc400030f140e */
[C---:B------:R-:W-:Y:S02]  /*1f730*/  IADD3 R12, R235.reuse, 0x40, RZ ;  /* 0x00000040eb0c7810 */ /* 0x040fe40007ffe0ff */
[C---:B------:R-:W-:Y:S01]  /*1f740*/  IADD3 R15, R235.reuse, 0x30, RZ ;  /* 0x00000030eb0f7810 */ /* 0x040fe20007ffe0ff */
[----:B------:R4:W-:Y:S01]  /*1f750*/  @!P3 ST.E.64 [R6.64], R150 ;  /* 0x000000960600b985 */ /* 0x0009e2000c101b06 */
[----:B------:R-:W-:Y:S02]  /*1f760*/  ISETP.GE.AND P4, PT, R12, c[0x0][0x3c8], PT ;  /* 0x0000f2000c007a0c */ /* 0x000fe40003f86270 */
[----:B------:R-:W-:Y:S02]  /*1f770*/  SHF.R.S32.HI R15, RZ, 0x1f, R15 ;  /* 0x0000001fff0f7819 */ /* 0x000fe4000001140f */
[----:B------:R-:W-:Y:S02]  /*1f780*/  IADD3 R14, R235, 0x48, RZ ;  /* 0x00000048eb0e7810 */ /* 0x000fe40007ffe0ff */
[----:B-1----:R-:W-:-:S04]  /*1f790*/  @!P2 LEA R2, P5, R5, R0, 0x2 ;  /* 0x000000000502a211 */ /* 0x002fc800078a10ff */
[----:B------:R-:W-:Y:S02]  /*1f7a0*/  @!P2 LEA.HI.X R3, R5, R4, R11, 0x2, P5 ;  /* 0x000000040503a211 */ /* 0x000fe400028f140b */
[----:B------:R-:W-:Y:S02]  /*1f7b0*/  IADD3 R11, R235, 0x38, RZ ;  /* 0x00000038eb0b7810 */ /* 0x000fe40007ffe0ff */
        /* <DEDUP_REMOVED lines=10> */
[----:B------:R-:W-:Y:S02]  /*1f860*/  IADD3 R15, R235, 0x40, RZ ;  /* 0x00000040eb0f7810 */ /* 0x000fe40007ffe0ff */
[----:B------:R-:W-:Y:S01]  /*1f870*/  SHF.R.S32.HI R13, RZ, 0x1f, R5 ;  /* 0x0000001fff0d7819 */ /* 0x000fe20000011405 */
[----:B------:R4:W-:Y:S01]  /*1f880*/  @!P0 ST.E.64 [R6.64], R30 ;  /* 0x0000001e06008985 */ /* 0x0009e2000c101b06 */
[----:B------:R-:W-:-:S02]  /*1f890*/  SHF.R.S32.HI R15, RZ, 0x1f, R15 ;  /* 0x0000001fff0f7819 */ /* 0x000fc4000001140f */
[----:B------:R-:W-:-:S04]  /*1f8a0*/  @!P4 LEA R10, P0, R12, R0, 0x2 ;  /* 0x000000000c0ac211 */ /* 0x000fc800078010ff */
[----:B------:R-:W-:Y:S02]  /*1f8b0*/  @!P4 LEA.HI.X R11, R12, R4, R15, 0x2, P0 ;  /* 0x000000040c0bc211 */ /* 0x000fe400000f140f */
[----:B------:R-:W-:Y:S02]  /*1f8c0*/  @!P6 LEA R16, P0, R5, R0, 0x2 ;  /* 0x000000000510e211 */ /* 0x000fe400078010ff */
[C---:B-1----:R-:W-:Y:S01]  /*1f8d0*/  IADD3 R3, R235.reuse, 0x58, RZ ;  /* 0x00000058eb037810 */ /* 0x042fe20007ffe0ff */
[----:B------:R1:W-:Y:S01]  /*1f8e0*/  @!P4 ST.E.64 [R10.64], R38 ;  /* 0x000000260a00c985 */ /* 0x0003e2000c101b06 */
[----:B------:R-:W-:Y:S02]  /*1f8f0*/  IADD3 R2, R235, 0x60, RZ ;  /* 0x00000060eb027810 */ /* 0x000fe40007ffe0ff */
[----:B------:R-:W-:Y:S02]  /*1f900*/  ISETP.GE.AND P5, PT, R3, c[0x0][0x3c8], PT ;  /* 0x0000f20003007a0c */ /* 0x000fe40003fa6270 */
[----:B------:R-:W-:-:S02]  /*1f910*/  SHF.R.S32.HI R12, RZ, 0x1f, R3 ;  /* 0x0000001fff0c7819 */ /* 0x000fc40000011403 */
[----:B---3--:R-:W-:Y:S02]  /*1f920*/  @!P6 LEA.HI.X R17, R5, R4, R13, 0x2, P0 ;  /* 0x000000040511e211 */ /* 0x008fe400000f140d */
[----:B------:R-:W-:Y:S02]  /*1f930*/  ISETP.GE.AND P4, PT, R2, c[0x0][0x3c8], PT ;  /* 0x0000f20002007a0c */ /* 0x000fe40003f86270 */
[----:B--2---:R-:W-:Y:S02]  /*1f940*/  @!P3 LEA R8, P1, R14, R0, 0x2 ;  /* 0x000000000e08b211 */ /* 0x004fe400078210ff */
[C---:B------:R-:W-:Y:S02]  /*1f950*/  IADD3 R5, R235.reuse, 0x70, RZ ;  /* 0x00000070eb057810 */ /* 0x040fe40007ffe0ff */
[----:B----4-:R-:W-:Y:S02]  /*1f960*/  SHF.R.S32.HI R7, RZ, 0x1f, R14 ;  /* 0x0000001fff077819 */ /* 0x010fe4000001140e */
[----:B------:R-:W-:-:S02]  /*1f970*/  IADD3 R6, R235, 0x68, RZ ;  /* 0x00000068eb067810 */ /* 0x000fc40007ffe0ff */
[----:B------:R-:W-:Y:S02]  /*1f980*/  @!P3 LEA.HI.X R9, R14, R4, R7, 0x2, P1 ;  /* 0x000000040e09b211 */ /* 0x000fe400008f1407 */
[C---:B------:R-:W-:Y:S02]  /*1f990*/  @!P5 LEA R14, P1, R3.reuse, R0, 0x2 ;  /* 0x00000000030ed211 */ /* 0x040fe400078210ff */
[----:B------:R-:W-:Y:S01]  /*1f9a0*/  ISETP.GE.AND P2, PT, R6, c[0x0][0x3c8], PT ;  /* 0x0000f20006007a0c */ /* 0x000fe20003f46270 */
[----:B------:R2:W-:Y:S01]  /*1f9b0*/  @!P3 ST.E.64 [R8.64], R34 ;  /* 0x000000220800b985 */ /* 0x0005e2000c101b06 */
[----:B------:R-:W-:Y:S02]  /*1f9c0*/  @!P5 LEA.HI.X R15, R3, R4, R12, 0x2, P1 ;  /* 0x00000004030fd211 */ /* 0x000fe400008f140c */
[----:B------:R-:W-:Y:S01]  /*1f9d0*/  ISETP.GE.AND P1, PT, R5, c[0x0][0x3c8], PT ;  /* 0x0000f20005007a0c */ /* 0x000fe20003f26270 */
[----:B------:R3:W-:Y:S01]  /*1f9e0*/  @!P6 ST.E.64 [R16.64], R46 ;  /* 0x0000002e1000e985 */ /* 0x0007e2000c101b06 */
[----:B------:R-:W-:-:S02]  /*1f9f0*/  @!P4 LEA R12, P0, R2, R0, 0x2 ;  /* 0x00000000020cc211 */ /* 0x000fc400078010ff */
[----:B------:R-:W-:Y:S01]  /*1fa00*/  SHF.R.S32.HI R7, RZ, 0x1f, R6 ;  /* 0x0000001fff077819 */ /* 0x000fe20000011406 */
[----:B------:R4:W-:Y:S01]  /*1fa10*/  @!P5 ST.E.64 [R14.64], R42 ;  /* 0x0000002a0e00d985 */ /* 0x0009e2000c101b06 */
[----:B------:R-:W-:-:S03]  /*1fa20*/  IADD3 R3, R235, 0x78, RZ ;  /* 0x00000078eb037810 */ /* 0x000fc60007ffe0ff */
[----:B-1----:R-:W-:-:S04]  /*1fa30*/  @!P2 LEA R10, P3, R6, R0, 0x2 ;  /* 0x00000000060aa211 */ /* 0x002fc800078610ff */
[----:B------:R-:W-:Y:S02]  /*1fa40*/  @!P2 LEA.HI.X R11, R6, R4, R7, 0x2, P3 ;  /* 0x00000004060ba211 */ /* 0x000fe400018f1407 */
[----:B------:R-:W-:Y:S02]  /*1fa50*/  IADD3 R7, R235, 0x88, RZ ;  /* 0x00000088eb077810 */ /* 0x000fe40007ffe0ff */
[----:B------:R-:W-:Y:S02]  /*1fa60*/  SHF.R.S32.HI R6, RZ, 0x1f, R3 ;  /* 0x0000001fff067819 */ /* 0x000fe40000011403 */
[----:B------:R-:W-:Y:S02]  /*1fa70*/  ISETP.GE.AND P5, PT, R7, c[0x0][0x3c8], PT ;  /* 0x0000f20007007a0c */ /* 0x000fe40003fa6270 */
[----:B--2---:R-:W-:Y:S02]  /*1fa80*/  SHF.R.S32.HI R8, RZ, 0x1f, R2 ;  /* 0x0000001fff087819 */ /* 0x004fe40000011402 */
[----:B------:R-:W-:-:S02]  /*1fa90*/  SHF.R.S32.HI R9, RZ, 0x1f, R5 ;  /* 0x0000001fff097819 */ /* 0x000fc40000011405 */
[C---:B------:R-:W-:Y:S02]  /*1faa0*/  @!P4 LEA.HI.X R13, R2.reuse, R4, R8, 0x2, P0 ;  /* 0x00000004020dc211 */ /* 0x040fe400000f1408 */
[----:B------:R-:W-:Y:S02]  /*1fab0*/  @!P1 LEA R18, P4, R5, R0, 0x2 ;  /* 0x0000000005129211 */ /* 0x000fe400078810ff */
[----:B------:R-:W-:Y:S02]  /*1fac0*/  ISETP.GE.AND P0, PT, R3, c[0x0][0x3c8], PT ;  /* 0x0000f20003007a0c */ /* 0x000fe40003f06270 */
[----:B------:R-:W-:Y:S02]  /*1fad0*/  @!P1 LEA.HI.X R19, R5, R4, R9, 0x2, P4 ;  /* 0x0000000405139211 */ /* 0x000fe400020f1409 */
[----:B------:R-:W-:Y:S02]  /*1fae0*/  ISETP.GE.AND P4, PT, R2, c[0x0][0x3c8], PT ;  /* 0x0000f20002007a0c */ /* 0x000fe40003f86270 */
[----:B------:R-:W-:-:S02]  /*1faf0*/  IADD3 R8, R235, 0x80, RZ ;  /* 0x00000080eb087810 */ /* 0x000fc40007ffe0ff */
[----:B------:R-:W-:Y:S02]  /*1fb00*/  SHF.R.S32.HI R5, RZ, 0x1f, R7 ;  /* 0x0000001fff057819 */ /* 0x000fe40000011407 */
[----:B------:R-:W-:Y:S02]  /*1fb10*/  ISETP.GE.AND P6, PT, R8, c[0x0][0x3c8], PT ;  /* 0x0000f20008007a0c */ /* 0x000fe40003fc6270 */
[----:B------:R-:W-:Y:S02]  /*1fb20*/  IADD3 R2, R235, 0x90, RZ ;  /* 0x00000090eb027810 */ /* 0x000fe40007ffe0ff */
[C---:B---3--:R-:W-:Y:S02]  /*1fb30*/  @!P0 LEA R16, P3, R3.reuse, R0, 0x2 ;  /* 0x0000000003108211 */ /* 0x048fe400078610ff */
[----:B------:R-:W-:Y:S01]  /*1fb40*/  SHF.R.S32.HI R9, RZ, 0x1f, R2 ;  /* 0x0000001fff097819 */ /* 0x000fe20000011402 */
[----:B------:R1:W-:Y:S01]  /*1fb50*/  @!P4 ST.E.64 [R12.64], R54 ;  /* 0x000000360c00c985 */ /* 0x0003e2000c101b06 */
[----:B------:R-:W-:-:S02]  /*1fb60*/  @!P0 LEA.HI.X R17, R3, R4, R6, 0x2, P3 ;  /* 0x0000000403118211 */ /* 0x000fc400018f1406 */
[C---:B------:R-:W-:Y:S01]  /*1fb70*/  IADD3 R6, R235.reuse, 0x98, RZ ;  /* 0x00000098eb067810 */ /* 0x040fe20007ffe0ff */
[----:B------:R2:W-:Y:S01]  /*1fb80*/  @!P2 ST.E.64 [R10.64], R50 ;  /* 0x000000320a00a985 */ /* 0x0005e2000c101b06 */
[----:B------:R-:W-:Y:S02]  /*1fb90*/  SHF.R.S32.HI R3, RZ, 0x1f, R8 ;  /* 0x0000001fff037819 */ /* 0x000fe40000011408 */
[----:B----4-:R-:W-:Y:S01]  /*1fba0*/  @!P6 LEA R14, P3, R8, R0, 0x2 ;  /* 0x00000000080ee211 */ /* 0x010fe200078610ff */
[----:B------:R-:W-:Y:S01]  /*1fbb0*/  @!P1 ST.E.64 [R18.64], R62 ;  /* 0x0000003e12009985 */ /* 0x000fe2000c101b06 */
[----:B------:R-:W-:Y:S02]  /*1fbc0*/  ISETP.GE.AND P4, PT, R6, c[0x0][0x3c8], PT ;  /* 0x0000f20006007a0c */ /* 0x000fe40003f86270 */
[----:B------:R-:W-:Y:S01]  /*1fbd0*/  @!P6 LEA.HI.X R15, R8, R4, R3, 0x2, P3 ;  /* 0x00000004080fe211 */ /* 0x000fe200018f1403 */
[----:B------:R3:W-:Y:S01]  /*1fbe0*/  @!P0 ST.E.64 [R16.64], R58 ;  /* 0x0000003a10008985 */ /* 0x0007e2000c101b06 */
[----:B------:R-:W-:-:S03]  /*1fbf0*/  IADD3 R3, R235, 0xa8, RZ ;  /* 0x000000a8eb037810 */ /* 0x000fc60007ffe0ff */
[----:B------:R-:W-:Y:S01]  /*1fc00*/  @!P6 ST.E.64 [R14.64], R70 ;  /* 0x000000460e00e985 */ /* 0x000fe2000c101b06 */
[----:B------:R-:W-:-:S05]  /*1fc10*/  ISETP.GE.AND P6, PT, R2, c[0x0][0x3c8], PT ;  /* 0x0000f20002007a0c */ /* 0x000fca0003fc6270 */
[-C--:B------:R-:W-:Y:S02]  /*1fc20*/  @!P4 LEA R8, P1, R6, R0.reuse, 0x2 ;  /* 0x000000000608c211 */ /* 0x080fe400078210ff */
        /* <DEDUP_REMOVED lines=8> */
[-C--:B------:R-:W-:Y:S02]  /*1fcb0*/  @!P2 LEA.HI.X R11, R2, R4.reuse, R9, 0x2, P0 ;  /* 0x00000004020ba211 */ /* 0x080fe400000f1409 */
[----:B------:R-:W-:Y:S02]  /*1fcc0*/  ISETP.GE.AND P2, PT, R3, c[0x0][0x3c8], PT ;  /* 0x0000f20003007a0c */ /* 0x000fe40003f46270 */
[----:B------:R-:W-:Y:S01]  /*1fcd0*/  @!P4 LEA.HI.X R9, R6, R4, R7, 0x2, P1 ;  /* 0x000000040609c211 */ /* 0x000fe200008f1407 */
[----:B------:R2:W-:Y:S01]  /*1fce0*/  @!P6 ST.E.64 [R10.64], R78 ;  /* 0x0000004e0a00e985 */ /* 0x0005e2000c101b06 */
[----:B---3--:R-:W-:Y:S02]  /*1fcf0*/  @!P3 LEA R16, P0, R5, R0, 0x2 ;  /* 0x000000000510b211 */ /* 0x008fe400078010ff */
[C---:B------:R-:W-:Y:S01]  /*1fd00*/  IADD3 R6, R235.reuse, 0xb8, RZ ;  /* 0x000000b8eb067810 */ /* 0x040fe20007ffe0ff */
[----:B------:R3:W-:Y:S01]  /*1fd10*/  @!P4 ST.E.64 [R8.64], R74 ;  /* 0x0000004a0800c985 */ /* 0x0007e2000c101b06 */
[----:B------:R-:W-:-:S02]  /*1fd20*/  IADD3 R7, R235, 0xb0, RZ ;  /* 0x000000b0eb077810 */ /* 0x000fc40007ffe0ff */
[----:B------:R-:W-:Y:S02]  /*1fd30*/  IADD3 R2, R235, 0xc8, RZ ;  /* 0x000000c8eb027810 */ /* 0x000fe40007ffe0ff */
[----:B------:R-:W-:Y:S02]  /*1fd40*/  ISETP.GE.AND P1, PT, R7, c[0x0][0x3c8], PT ;  /* 0x0000f20007007a0c */ /* 0x000fe40003f26270 */
[----:B-1----:R-:W-:Y:S02]  /*1fd50*/  SHF.R.S32.HI R13, RZ, 0x1f, R5 ;  /* 0x0000001fff0d7819 */ /* 0x002fe40000011405 */
[----:B------:R-:W-:Y:S02]  /*1fd60*/  SHF.R.S32.HI R12, RZ, 0x1f, R3 ;  /* 0x0000001fff0c7819 */ /* 0x000fe40000011403 */
[----:B------:R-:W-:Y:S02]  /*1fd70*/  @!P3 LEA.HI.X R17, R5, R4, R13, 0x2, P0 ;  /* 0x000000040511b211 */ /* 0x000fe400000f140d */
[----:B------:R-:W-:-:S02]  /*1fd80*/  ISETP.GE.AND P0, PT, R6, c[0x0][0x3c8], PT ;  /* 0x0000f20006007a0c */ /* 0x000fc40003f06270 */
[C---:B------:R-:W-:Y:S01]  /*1fd90*/  @!P2 LEA R14, P5, R3.reuse, R0, 0x2 ;  /* 0x00000000030ea211 */ /* 0x040fe200078a10ff */
[----:B------:R1:W-:Y:S01]  /*1fda0*/  @!P3 ST.E.64 [R16.64], R86 ;  /* 0x000000561000b985 */ /* 0x0003e2000c101b06 */
[----:B------:R-:W-:Y:S02]  /*1fdb0*/  SHF.R.S32.HI R5, RZ, 0x1f, R6 ;  /* 0x0000001fff057819 */ /* 0x000fe40000011406 */
[----:B------:R-:W-:Y:S02]  /*1fdc0*/  @!P2 LEA.HI.X R15, R3, R4, R12, 0x2, P5 ;  /* 0x00000004030fa211 */ /* 0x000fe400028f140c */
[----:B------:R-:W-:Y:S02]  /*1fdd0*/  IADD3 R3, R235, 0xc0, RZ ;  /* 0x000000c0eb037810 */ /* 0x000fe40007ffe0ff */
[----:B------:R-:W-:Y:S01]  /*1fde0*/  @!P1 LEA R12, P5, R7, R0, 0x2 ;  /* 0x00000000070c9211 */ /* 0x000fe200078a10ff */
[----:B------:R4:W-:Y:S01]  /*1fdf0*/  @!P2 ST.E.64 [R14.64], R82 ;  /* 0x000000520e00a985 */ /* 0x0009e2000c101b06 */
[----:B------:R-:W-:-:S02]  /*1fe00*/  ISETP.GE.AND P6, PT, R3, c[0x0][0x3c8], PT ;  /* 0x0000f20003007a0c */ /* 0x000fc40003fc6270 */
[C---:B--2---:R-:W-:Y:S02]  /*1fe10*/  @!P0 LEA R10, P4, R6.reuse, R0, 0x2 ;  /* 0x00000000060a8211 */ /* 0x044fe400078810ff */
[----:B---3--:R-:W-:Y:S02]  /*1fe20*/  SHF.R.S32.HI R8, RZ, 0x1f, R7 ;  /* 0x0000001fff087819 */ /* 0x008fe40000011407 */
[-C--:B------:R-:W-:Y:S02]  /*1fe30*/  @!P0 LEA.HI.X R11, R6, R4.reuse, R5, 0x2, P4 ;  /* 0x00000004060b8211 */ /* 0x080fe400020f1405 */
[----:B------:R-:W-:Y:S02]  /*1fe40*/  ISETP.GE.AND P4, PT, R2, c[0x0][0x3c8], PT ;  /* 0x0000f20002007a0c */ /* 0x000fe40003f86270 */
[----:B------:R-:W-:Y:S02]  /*1fe50*/  SHF.R.S32.HI R5, RZ, 0x1f, R3 ;  /* 0x0000001fff057819 */ /* 0x000fe40000011403 */
[----:B------:R-:W-:-:S02]  /*1fe60*/  @!P1 LEA.HI.X R13, R7, R4, R8, 0x2, P5 ;  /* 0x00000004070d9211 */ /* 0x000fc400028f1408 */
[C---:B------:R-:W-:Y:S02]  /*1fe70*/  IADD3 R7, R235.reuse, 0xd0, RZ ;  /* 0x000000d0eb077810 */ /* 0x040fe40007ffe0ff */
[----:B------:R-:W-:Y:S01]  /*1fe80*/  IADD3 R8, R235, 0xd8, RZ ;  /* 0x000000d8eb087810 */ /* 0x000fe20007ffe0ff */
[----:B------:R2:W-:Y:S01]  /*1fe90*/  @!P1 ST.E.64 [R12.64], R162 ;  /* 0x000000a20c009985 */ /* 0x0005e2000c101b06 */
[----:B------:R-:W-:Y:S02]  /*1fea0*/  ISETP.GE.AND P5, PT, R7, c[0x0][0x3c8], PT ;  /* 0x0000f20007007a0c */ /* 0x000fe40003fa6270 */
[----:B------:R-:W-:Y:S01]  /*1feb0*/  SHF.R.S32.HI R6, RZ, 0x1f, R2 ;  /* 0x0000001fff067819 */ /* 0x000fe20000011402 */
[----:B------:R3:W-:Y:S01]  /*1fec0*/  @!P0 ST.E.64 [R10.64], R90 ;  /* 0x0000005a0a008985 */ /* 0x0007e2000c101b06 */
[----:B-1----:R-:W-:Y:S02]  /*1fed0*/  @!P4 LEA R16, P2, R2, R0, 0x2 ;  /* 0x000000000210c211 */ /* 0x002fe400078410ff */
[----:B------:R-:W-:-:S02]  /*1fee0*/  ISETP.GE.AND P4, PT, R8, c[0x0][0x3c8], PT ;  /* 0x0000f20008007a0c */ /* 0x000fc40003f86270 */
[----:B------:R-:W-:Y:S02]  /*1fef0*/  SHF.R.S32.HI R9, RZ, 0x1f, R8 ;  /* 0x0000001fff097819 */ /* 0x000fe40000011408 */
[----:B----4-:R-:W-:-:S04]  /*1ff00*/  @!P6 LEA R14, P3, R3, R0, 0x2 ;  /* 0x00000000030ee211 */ /* 0x010fc800078610ff */
[----:B------:R-:W-:Y:S02]  /*1ff10*/  @!P6 LEA.HI.X R15, R3, R4, R5, 0x2, P3 ;  /* 0x00000004030fe211 */ /* 0x000fe400018f1405 */
[C---:B------:R-:W-:Y:S02]  /*1ff20*/  ISETP.GE.AND P3, PT, R2.reuse, c[0x0][0x3c8], PT ;  /* 0x0000f20002007a0c */ /* 0x040fe40003f66270 */
[----:B------:R-:W-:Y:S01]  /*1ff30*/  SHF.R.S32.HI R3, RZ, 0x1f, R7 ;  /* 0x0000001fff037819 */ /* 0x000fe20000011407 */
[----:B------:R-:W-:Y:S01]  /*1ff40*/  @!P6 ST.E.64 [R14.64], R166 ;  /* 0x000000a60e00e985 */ /* 0x000fe2000c101b06 */
[----:B------:R-:W-:Y:S02]  /*1ff50*/  IADD3 R5, R235, 0xe8, RZ ;  /* 0x000000e8eb057810 */ /* 0x000fe40007ffe0ff */
[----:B------:R-:W-:Y:S02]  /*1ff60*/  ISETP.GE.AND P6, PT, R2, c[0x0][0x3c8], PT ;  /* 0x0000f20002007a0c */ /* 0x000fe40003fc6270 */
[----:B--2---:R-:W-:-:S05]  /*1ff70*/  @!P5 LEA R12, P1, R7, R0, 0x2 ;  /* 0x00000000070cd211 */ /* 0x004fca00078210ff */
[-C--:B------:R-:W-:Y:S02]  /*1ff80*/  @!P3 LEA.HI.X R17, R2, R4.reuse, R6, 0x2, P2 ;  /* 0x000000040211b211 */ /* 0x080fe400010f1406 */
[----:B------:R-:W-:Y:S02]  /*1ff90*/  IADD3 R6, R235, 0xe0, RZ ;  /* 0x000000e0eb067810 */ /* 0x000fe40007ffe0ff */
[----:B------:R-:W-:Y:S02]  /*1ffa0*/  @!P5 LEA.HI.X R13, R7, R4, R3, 0x2, P1 ;  /* 0x00000004070dd211 */ /* 0x000fe400008f1403 */
[----:B------:R-:W-:Y:S01]  /*1ffb0*/  @!P6 ST.E.64 [R16.64], R170 ;  /* 0x000000aa1000e985 */ /* 0x000fe2000c101b06 */
[----:B------:R-:W-:Y:S02]  /*1ffc0*/  ISETP.GE.AND P3, PT, R6, c[0x0][0x3c8], PT ;  /* 0x0000f20006007a0c */ /* 0x000fe40003f66270 */
[----:B------:R-:W-:Y:S01]  /*1ffd0*/  ISETP.GE.AND P2, PT, R5, c[0x0][0x3c8], PT ;  /* 0x0000f20005007a0c */ /* 0x000fe20003f46270 */
[----:B------:R-:W-:Y:S01]  /*1ffe0*/  @!P5 ST.E.64 [R12.64], R168 ;  /* 0x000000a80c00d985 */ /* 0x000fe2000c101b06 */
[----:B------:R-:W-:-:S02]  /*1fff0*/  IADD3 R3, R235, 0xf0, RZ ;  /* 0x000000f0eb037810 */ /* 0x000fc40007ffe0ff */
[C---:B---3--:R-:W-:Y:S02]  /*20000*/  @!P4 LEA R10, P0, R8.reuse, R0, 0x2 ;  /* 0x00000000080ac211 */ /* 0x048fe400078010ff */
[----:B------:R-:W-:Y:S02]  /*20010*/  ISETP.GE.AND P1, PT, R3, c[0x0][0x3c8], PT ;  /* 0x0000f20003007a0c */ /* 0x000fe40003f26270 */
[----:B------:R-:W-:Y:S02]  /*20020*/  @!P4 LEA.HI.X R11, R8, R4, R9, 0x2, P0 ;  /* 0x00000004080bc211 */ /* 0x000fe400000f1409 */
[----:B------:R-:W-:Y:S02]  /*20030*/  SHF.R.S32.HI R7, RZ, 0x1f, R6 ;  /* 0x0000001fff077819 */ /* 0x000fe40000011406 */
[C---:B------:R-:W-:Y:S01]  /*20040*/  @!P3 LEA R8, P0, R6.reuse, R0, 0x2 ;  /* 0x000000000608b211 */ /* 0x040fe200078010ff */
[----:B------:R-:W-:Y:S03]  /*20050*/  @!P4 ST.E.64 [R10.64], R110 ;  /* 0x0000006e0a00c985 */ /* 0x000fe6000c101b06 */
[----:B------:R-:W-:-:S02]  /*20060*/  @!P3 LEA.HI.X R9, R6, R4, R7, 0x2, P0 ;  /* 0x000000040609b211 */ /* 0x000fc400000f1407 */
        /* <DEDUP_REMOVED lines=17> */
.L_x_2490:
[----:B------:R-:W2:Y:S04]  /*20180*/  LDL.LU R0, [R1+0x4c] ;  /* 0x00004c0001007983 */ /* 0x000ea80000300800 */
[----:B------:R-:W3:Y:S04]  /*20190*/  LDL R8, [R1+0x10] ;  /* 0x0000100001087983 */ /* 0x000ee80000100800 */
[----:B------:R-:W4:Y:S01]  /*201a0*/  LDL R7, [R1+0x24] ;  /* 0x0000240001077983 */ /* 0x000f220000100800 */
        /* <DEDUP_REMOVED lines=13> */
[----:B-1----:R-:W-:Y:S01]  /*20280*/  SEL R18, R0, c[0x0][0x3d4], P0 ;  /* 0x0000f50000127a07 */ /* 0x002fe20000000000 */
[----:B------:R-:W-:Y:S05]  /*20290*/  @P1 BRA `(.L_x_2511) ;  /* 0x0000004000001947 */ /* 0x000fea0003800000 */
[----:B------:R-:W-:Y:S05]  /*202a0*/  @!P2 BRA `(.L_x_2511) ;  /* 0x000000300000a947 */ /* 0x000fea0003800000 */
[----:B------:R1:W2:Y:S04]  /*202b0*/  LDG.E R0, [R4.64] ;  /* 0x0000000604007981 */ /* 0x0002a8000c1e1900 */
[----:B-1-3--:R-:W2:Y:S02]  /*202c0*/  LDG.E R4, [R4.64+0x4] ;  /* 0x0000040604047981 */ /* 0x00aea4000c1e1900 */
[----:B--2--5:R-:W-:Y:S02]  /*202d0*/  IADD3 R19, -R0, R4, RZ ;  /* 0x0000000400137210 */ /* 0x024fe40007ffe1ff */
.L_x_2511:
[----:B------:R-:W1:Y:S01]  /*202e0*/  S2R R21, SR_TID.X ;  /* 0x0000000000157919 */ /* 0x000e620000002100 */
[----:B------:R-:W-:Y:S01]  /*202f0*/  BSSY B0, `(.L_x_2512) ;  /* 0x0000038000007945 */ /* 0x000fe20003800000 */
[----:B------:R-:W-:Y:S02]  /*20300*/  SEL R12, R8, RZ, !P2 ;  /* 0x000000ff080c7207 */ /* 0x000fe40005000000 */
[----:B------:R-:W-:-:S02]  /*20310*/  SEL R20, R7, RZ, !P2 ;  /* 0x000000ff07147207 */ /* 0x000fc40005000000 */
[----:B-----5:R-:W-:Y:S02]  /*20320*/  SHF.R.S32.HI R17, RZ, 0x1f, R6 ;  /* 0x0000001fff117819 */ /* 0x020fe40000011406 */
[----:B-1----:R-:W-:-:S13]  /*20330*/  ISETP.GT.AND P0, PT, R21, 0x7f, PT ;  /* 0x0000007f1500780c */ /* 0x002fda0003f04270 */
[----:B------:R-:W-:Y:S05]  /*20340*/  @P0 BRA `(.L_x_2513) ;  /* 0x0000032000000947 */ /* 0x000fea0003800000 */
[----:B---3--:R-:W2:Y:S01]  /*20350*/  LDL R2, [R1+0x20] ;  /* 0x0000200001027983 */ /* 0x008ea20000100800 */
        /* <DEDUP_REMOVED lines=49> */
.L_x_2513:
[----:B------:R-:W-:Y:S05]  /*20670*/  BSYNC B0 ;  /* 0x0000000000007941 */ /* 0x000fea0003800000 */
.L_x_2512:
[----:B------:R-:W-:-:S13]  /*20680*/  ISETP.GT.AND P0, PT, R18, 0x1, PT ;  /* 0x000000011200780c */ /* 0x000fda0003f04270 */
[----:B------:R-:W-:Y:S05]  /*20690*/  @P0 BRA `(.L_x_2505) ;  /* 0x000008d000000947 */ /* 0x000fea0003800000 */
[----:B------:R-:W2:Y:S04]  /*206a0*/  LDL.LU R8, [R1+0x1c] ;  /* 0x00001c0001087983 */ /* 0x000ea80000300800 */
[----:B------:R-:W4:Y:S01]  /*206b0*/  LDL.LU R7, [R1+0x20] ;  /* 0x0000200001077983 */ /* 0x000f220000300800 */
[----:B-1-3--:R-:W-:Y:S01]  /*206c0*/  SHF.R.S32.HI R4, RZ, 0x1f, R21 ;  /* 0x0000001fff047819 */ /* 0x00afe20000011415 */
        /* <DEDUP_REMOVED lines=12> */
[----:B--2---:R-:W-:-:S04]  /*20790*/  IMAD.WIDE.U32 R2, R8, c[0x0][0x3e8], R2 ;  /* 0x0000fa0008027a25 */ /* 0x004fc800078e0002 */
[----:B----4-:R-:W-:Y:S01]  /*207a0*/  IMAD.IADD R4, R7, 0x1, R0 ;  /* 0x0000000107047824 */ /* 0x010fe200078e0200 */
[----:B------:R-:W-:Y:S01]  /*207b0*/  IADD3 R13, R225, R7, RZ ;  /* 0x00000007e10d7210 */ /* 0x000fe20007ffe0ff */
[----:B------:R-:W-:Y:S02]  /*207c0*/  IMAD R3, R8, c[0x0][0x3ec], R3 ;  /* 0x0000fb0008037a24 */ /* 0x000fe400078e0203 */
[----:B------:R-:W-:Y:S01]  /*207d0*/  @P0 IMAD.HI.U32 R6, R4, c[0x0][0x4ec], RZ ;  /* 0x00013b0004060a27 */ /* 0x000fe200078e00ff */
[----:B------:R-:W-:-:S03]  /*207e0*/  MOV R0, R4 ;  /* 0x0000000400007202 */ /* 0x000fc60000000f00 */
[----:B------:R-:W-:Y:S01]  /*207f0*/  IMAD.WIDE.U32 R2, R12, c[0x0][0x3f0], R2 ;  /* 0x0000fc000c027a25 */ /* 0x000fe200078e0002 */
[----:B------:R-:W-:-:S04]  /*20800*/  @P0 SHF.R.U32.HI R0, RZ, c[0x0][0x4f0], R6 ;  /* 0x00013c00ff000a19 */ /* 0x000fc80000011606 */
[--C-:B------:R-:W-:Y:S02]  /*20810*/  SHF.R.S32.HI R6, RZ, 0x1f, R0.reuse ;  /* 0x0000001fff067819 */ /* 0x100fe40000011400 */
[----:B------:R-:W-:Y:S01]  /*20820*/  IADD3 R3, R3, R5, RZ ;  /* 0x0000000503037210 */ /* 0x000fe20007ffe0ff */
[----:B------:R-:W-:Y:S02]  /*20830*/  IMAD.MOV R5, RZ, RZ, -R0 ;  /* 0x000000ffff057224 */ /* 0x000fe400078e0a00 */
[----:B------:R-:W-:Y:S02]  /*20840*/  IMAD R6, R6, c[0x0][0x3e0], RZ ;  /* 0x0000f80006067a24 */ /* 0x000fe400078e02ff */
        /* <DEDUP_REMOVED lines=13> */
.L_x_2569:
[----:B------:R-:W-:Y:S05]  /*20920*/  BRA.DIV ~URZ, `(.L_x_2515) ;  /* 0x000025827f007947 */ /* 0x000fea000b800000 */
[----:B------:R3:W4:Y:S02]  /*20930*/  SHFL.IDX PT, R2, R14, RZ, 0x181f ;  /* 0x00181fff0e027589 */ /* 0x00072400000e0000 */
.L_x_2570:
        /* <DEDUP_REMOVED lines=27> */
.L_x_2517:
[----:B------:R-:W-:Y:S05]  /*20af0*/  BSYNC B0 ;  /* 0x0000000000007941 */ /* 0x000fea0003800000 */
.L_x_2516:
[----:B------:R-:W-:Y:S05]  /*20b00*/  BRA.DIV ~URZ, `(.L_x_2518) ;  /* 0x000024127f007947 */ /* 0x000fea000b800000 */
[----:B--2---:R2:W1:Y:S04]  /*20b10*/  SHFL.IDX PT, R10, R11, 0x1, 0x181f ;  /* 0x00381f000b0a7f89 */ /* 0x00446800000e0000 */
[----:B----4-:R2:W4:Y:S02]  /*20b20*/  SHFL.IDX PT, R2, R14, 0x1, 0x181f ;  /* 0x00381f000e027f89 */ /* 0x01052400000e0000 */
.L_x_2571:
        /* <DEDUP_REMOVED lines=20> */
.L_x_2520:
[----:B------:R-:W-:Y:S05]  /*20c70*/  BSYNC B0 ;  /* 0x0000000000007941 */ /* 0x000fea0003800000 */
.L_x_2519:
[----:B------:R-:W-:Y:S05]  /*20c80*/  BRA.DIV ~URZ, `(.L_x_2521) ;  /* 0x000023627f007947 */ /* 0x000fea000b800000 */
[----:B-1----:R1:W2:Y:S02]  /*20c90*/  SHFL.IDX PT, R10, R11, 0x2, 0x181f ;  /* 0x00581f000b0a7f89 */ /* 0x0022a400000e0000 */
.L_x_2572:
[----:B------:R-:W-:Y:S05]  /*20ca0*/  BRA.DIV ~URZ, `(.L_x_2522) ;  /* 0x000023b27f007947 */ /* 0x000fea000b800000 */
[----:B----4-:R4:W1:Y:S02]  /*20cb0*/  SHFL.IDX PT, R2, R14, 0x2, 0x181f ;  /* 0x00581f000e027f89 */ /* 0x01086400000e0000 */
.L_x_2573:
        /* <DEDUP_REMOVED lines=20> */
.L_x_2524:
[----:B------:R-:W-:Y:S05]  /*20e00*/  BSYNC B0 ;  /* 0x0000000000007941 */ /* 0x000fea0003800000 */
.L_x_2523:
[----:B------:R-:W-:Y:S05]  /*20e10*/  BRA.DIV ~URZ, `(.L_x_2525) ;  /* 0x000022b27f007947 */ /* 0x000fea000b800000 */
[----:B--2---:R2:W3:Y:S04]  /*20e20*/  SHFL.IDX PT, R10, R11, 0x3, 0x181f ;  /* 0x00781f000b0a7f89 */ /* 0x0044e800000e0000 */
[----:B-1----:R2:W1:Y:S02]  /*20e30*/  SHFL.IDX PT, R2, R14, 0x3, 0x181f ;  /* 0x00781f000e027f89 */ /* 0x00246400000e0000 */
.L_x_2574:
        /* <DEDUP_REMOVED lines=19> */
.L_x_2505:
[----:B------:R-:W-:Y:S05]  /*20f70*/  BSYNC B1 ;  /* 0x0000000000017941 */ /* 0x000fea0003800000 */
.L_x_2489:
[----:B-1--4-:R-:W4:Y:S02]  /*20f80*/  LDL R0, [R1+0x58] ;  /* 0x0000580001007983 */ /* 0x012f240000100800 */
[----:B----4-:R-:W-:-:S13]  /*20f90*/  ISETP.NE.AND P0, PT, R0, RZ, PT ;  /* 0x000000ff0000720c */ /* 0x010fda0003f05270 */
[----:B------:R-:W-:Y:S01]  /*20fa0*/  @P0 WARPSYNC 0xffffffff ;  /* 0xffffffff00000948 */ /* 0x000fe20003800000 */
[----:B------:R-:W-:Y:S06]  /*20fb0*/  @P0 BAR.SYNC.DEFER_BLOCKING 0x5, 0x100 ;  /* 0x0144000000000b1d */ /* 0x000fec0000010000 */
[----:B---3--:R-:W1:Y:S04]  /*20fc0*/  @P0 LDS.128 R4, [0x20080] ;  /* 0x02008000ff040984 */ /* 0x008e680000000c00 */
[----:B-1----:R1:W-:Y:S04]  /*20fd0*/  @P0 STL.64 [R1], R4 ;  /* 0x0000000401000387 */ /* 0x0023e80000100a00 */
        /* <DEDUP_REMOVED lines=9> */
.L_x_2575:
[----:B------:R-:W-:Y:S05]  /*21070*/  BRA.DIV ~URZ, `(.L_x_2528) ;  /* 0x000021927f007947 */ /* 0x000fea000b800000 */
[----:B------:R3:W4:Y:S02]  /*21080*/  SHFL.IDX PT, R8, R114, 0x1, 0x1f ;  /* 0x00201f0072087f89 */ /* 0x00072400000e0000 */
.L_x_2576:
        /* <DEDUP_REMOVED lines=19> */
.L_x_2577:
        /* <DEDUP_REMOVED lines=16> */
.L_x_2578:
[----:B---3--:R-:W-:Y:S01]  /*212c0*/  IMAD R0, R0, c[0x0][0x538], RZ ;  /* 0x00014e0000007a24 */ /* 0x008fe200078e02ff */
[----:B------:R-:W-:Y:S04]  /*212d0*/  BSSY B1, `(.L_x_2531) ;  /* 0x00000d0000017945 */ /* 0x000fe80003800000 */
[----:B----4-:R-:W-:-:S04]  /*212e0*/  IADD3 R8, R0, R8, RZ ;  /* 0x0000000800087210 */ /* 0x010fc80007ffe0ff */
[----:B--2---:R-:W-:-:S13]  /*212f0*/  ISETP.GT.AND P0, PT, R8, R10, PT ;  /* 0x0000000a0800720c */ /* 0x004fda0003f04270 */
[----:B------:R-:W-:Y:S05]  /*21300*/  @P0 BRA `(.L_x_2532) ;  /* 0x0000025000000947 */ /* 0x000fea0003800000 */
.L_x_2536:
        /* <DEDUP_REMOVED lines=17> */
.L_x_2579:
        /* <DEDUP_REMOVED lines=16> */
.L_x_2580:
[----:B--2---:R-:W-:-:S05]  /*21520*/  IMAD R0, R0, c[0x0][0x538], RZ ;  /* 0x00014e0000007a24 */ /* 0x004fca00078e02ff */
[----:B------:R-:W-:-:S04]  /*21530*/  IADD3 R8, R0, R8, RZ ;  /* 0x0000000800087210 */ /* 0x000fc80007ffe0ff */
[----:B------:R-:W-:-:S13]  /*21540*/  ISETP.GT.AND P0, PT, R8, R10, PT ;  /* 0x0000000a0800720c */ /* 0x000fda0003f04270 */
[----:B-1----:R-:W-:Y:S05]  /*21550*/  @!P0 BRA `(.L_x_2536) ;  /* 0xfffffdb000008947 */ /* 0x002fea000383ffff */
.L_x_2532:
[----:B------:R-:W-:-:S05]  /*21560*/  IADD3 R12, -R0, R8, RZ ;  /* 0x00000008000c7210 */ /* 0x000fca0007ffe1ff */
[----:B------:R-:W-:-:S05]  /*21570*/  IMAD R0, R4, c[0x0][0x538], R12 ;  /* 0x00014e0004007a24 */ /* 0x000fca00078e020c */
[----:B------:R-:W-:Y:S01]  /*21580*/  ISETP.GT.AND P0, PT, R0, R10, PT ;  /* 0x0000000a0000720c */ /* 0x000fe20003f04270 */
[----:B------:R-:W-:-:S12]  /*21590*/  BRA.DIV ~URZ, `(.L_x_2537) ;  /* 0x000020d27f007947 */ /* 0x000fd8000b800000 */
[----:B------:R-:W-:-:S03]  /*215a0*/  VOTE.ANY R11, PT, !P0 ;  /* 0x00000000000b7806 */ /* 0x000fc600040e0100 */
.L_x_2581:
[----:B------:R-:W2:Y:S01]  /*215b0*/  LDL.LU R2, [R1+0xc] ;  /* 0x00000c0001027983 */ /* 0x000ea20000300800 */
[----:B------:R-:W2:Y:S02]  /*215c0*/  POPC R0, R11 ;  /* 0x0000000b00007309 */ /* 0x000ea40000000000 */
[----:B--2---:R-:W-:-:S05]  /*215d0*/  IADD3 R2, R0, R2, RZ ;  /* 0x0000000200027210 */ /* 0x004fca0007ffe0ff */
[----:B------:R2:W-:Y:S01]  /*215e0*/  STL [R1+0xc], R2 ;  /* 0x00000c0201007387 */ /* 0x0005e20000100800 */
[----:B------:R-:W-:Y:S05]  /*215f0*/  BRA.DIV ~URZ, `(.L_x_2538) ;  /* 0x000020c27f007947 */ /* 0x000fea000b800000 */
[----:B------:R3:W4:Y:S04]  /*21600*/  SHFL.IDX PT, R8, R6, R0, 0x1f ;  /* 0x00001f0006087589 */ /* 0x00072800000e0000 */
[----:B------:R3:W1:Y:S02]  /*21610*/  SHFL.IDX PT, R7, R7, R0, 0x1f ;  /* 0x00001f0007077589 */ /* 0x00066400000e0000 */
.L_x_2582:
[----:B------:R-:W-:Y:S01]  /*21620*/  ISETP.NE.AND P0, PT, R11, RZ, PT ;  /* 0x000000ff0b00720c */ /* 0x000fe20003f05270 */
[----:B------:R-:W-:-:S12]  /*21630*/  BSSY B0, `(.L_x_2539) ;  /* 0x0000005000007945 */ /* 0x000fd80003800000 */
[----:B------:R-:W-:Y:S05]  /*21640*/  @!P0 BRA `(.L_x_2540) ;  /* 0x0000003000008947 */ /* 0x000fea0003800000 */
[----:B---3--:R-:W-:Y:S01]  /*21650*/  IADD3 R0, R0, -0x1, RZ ;  /* 0xffffffff00007810 */ /* 0x008fe20007ffe0ff */
[----:B------:R-:W-:Y:S05]  /*21660*/  BRA.DIV ~URZ, `(.L_x_2541) ;  /* 0x000021227f007947 */ /* 0x000fea000b800000 */
[----:B------:R3:W2:Y:S02]  /*21670*/  SHFL.IDX PT, R13, R4, R0, 0x1f ;  /* 0x00001f00040d7589 */ /* 0x0006a400000e0000 */
.L_x_2540:
[----:B------:R-:W-:Y:S05]  /*21680*/  BSYNC B0 ;  /* 0x0000000000007941 */ /* 0x000fea0003800000 */
.L_x_2539:
[----:B--23--:R-:W-:Y:S01]  /*21690*/  IMAD R0, R13, c[0x0][0x538], R12 ;  /* 0x00014e000d007a24 */ /* 0x00cfe200078e020c */
[----:B-1----:R-:W-:Y:S01]  /*216a0*/  ISETP.NE.AND P0, PT, R7, 0x1, PT ;  /* 0x000000010700780c */ /* 0x002fe20003f05270 */
[----:B------:R-:W-:Y:S03]  /*216b0*/  BSSY B0, `(.L_x_2542) ;  /* 0x0000088000007945 */ /* 0x000fe60003800000 */
[----:B------:R1:W-:Y:S01]  /*216c0*/  STL [R1], R0 ;  /* 0x0000000001007387 */ /* 0x0003e20000100800 */
[----:B------:R-:W-:-:S08]  /*216d0*/  IADD3 R6, -R0, R10, RZ ;  /* 0x0000000a00067210 */ /* 0x000fd00007ffe1ff */
[----:B------:R-:W-:Y:S05]  /*216e0*/  @!P0 BRA `(.L_x_2543) ;  /* 0x000003f000008947 */ /* 0x000fea0003800000 */
[-C--:B-1--4-:R-:W-:Y:S02]  /*216f0*/  IABS R0, R8.reuse ;  /* 0x0000000800007213 */ /* 0x092fe40000000000 */
        /* <DEDUP_REMOVED lines=62> */
.L_x_2543:
        /* <DEDUP_REMOVED lines=69> */
.L_x_2544:
[----:B------:R-:W-:Y:S05]  /*21f30*/  BSYNC B0 ;  /* 0x0000000000007941 */ /* 0x000fea0003800000 */
.L_x_2542:
[----:B------:R-:W-:-:S04]  /*21f40*/  LOP3.LUT R2, RZ, R2, RZ, 0x33, !PT ;  /* 0x00000002ff027212 */ /* 0x000fc800078e33ff */
[----:B-1----:R-:W-:-:S05]  /*21f50*/  IADD3 R0, R2, R8, RZ ;  /* 0x0000000802007210 */ /* 0x002fca0007ffe0ff */
[----:B------:R1:W-:Y:S01]  /*21f60*/  STL [R1+0x4], R0 ;  /* 0x0000040001007387 */ /* 0x0003e20000100800 */
[----:B------:R-:W-:Y:S05]  /*21f70*/  BRA `(.L_x_2545) ;  /* 0x0000005000007947 */ /* 0x000fea0003800000 */
.L_x_2533:
[----:B------:R-:W-:Y:S01]  /*21f80*/  MOV R0, c[0x0][0x53c] ;  /* 0x00014f0000007a02 */ /* 0x000fe20000000f00 */
[----:B------:R2:W-:Y:S04]  /*21f90*/  STL [R1], R10 ;  /* 0x0000000a01007387 */ /* 0x0005e80000100800 */
[----:B------:R2:W-:Y:S04]  /*21fa0*/  STL [R1+0x4], RZ ;  /* 0x000004ff01007387 */ /* 0x0005e80000100800 */
[----:B------:R2:W-:Y:S04]  /*21fb0*/  STL [R1+0x8], RZ ;  /* 0x000008ff01007387 */ /* 0x0005e80000100800 */
[----:B------:R2:W-:Y:S02]  /*21fc0*/  STL [R1+0xc], R0 ;  /* 0x00000c0001007387 */ /* 0x0005e40000100800 */
.L_x_2545:
[----:B------:R-:W-:Y:S05]  /*21fd0*/  BSYNC B1 ;  /* 0x0000000000017941 */ /* 0x000fea0003800000 */
.L_x_2531:
[----:B-1----:R-:W3:Y:S04]  /*21fe0*/  LDL R4, [R1] ;  /* 0x0000000001047983 */ /* 0x002ee80000100800 */
        /* <DEDUP_REMOVED lines=8> */
.L_x_2526:
[----:B--2---:R-:W2:Y:S02]  /*22070*/  LDL R0, [R1+0xc] ;  /* 0x00000c0001007983 */ /* 0x004ea40000100800 */
[----:B--2---:R-:W-:-:S13]  /*22080*/  ISETP.GE.AND P0, PT, R0, c[0x0][0x53c], PT ;  /* 0x00014f0000007a0c */ /* 0x004fda0003f06270 */
[----:B-1----:R-:W-:Y:S01]  /*22090*/  @P0 CALL.REL.NOINC `(.L_x_2546) ;  /* 0x0000001000000944 */ /* 0x002fe20003c00000 */
[----:B------:R-:W-:Y:S05]  /*220a0*/  BRA `(.L_x_2547) ;  /* 0xfffdf93000007947 */ /* 0x000fea000383ffff */
.L_x_2546:
[----:B------:R-:W-:Y:S05]  /*220b0*/  EXIT ;  /* 0x000000000000794d */ /* 0x000fea0003800000 */
.L_x_2335:
[----:B------:R-:W-:Y:S01]  /*220c0*/  IMAD.MOV.U32 R0, RZ, RZ, R5 ;  /* 0x000000ffff007224 */ /* 0x000fe200078e0005 */
[----:B------:R-:W-:Y:S02]  /*220d0*/  MOV R2, 0x1 ;  /* 0x0000000100027802 */ /* 0x000fe40000000f00 */
[----:B------:R-:W-:Y:S02]  /*220e0*/  MOV R3, 0x22100 ;  /* 0x0002210000037802 */ /* 0x000fe40000000f00 */
[----:B------:R-:W-:Y:S05]  /*220f0*/  CALL.REL.NOINC `($__internal_50_$__cuda_sm70_shflsync_up_p) ;  /* 0x000017a000007944 */ /* 0x000fea0003c00000 */
[----:B------:R-:W-:Y:S01]  /*22100*/  MOV R0, R4 ;  /* 0x0000000400007202 */ /* 0x000fe20000000f00 */
[----:B------:R-:W-:Y:S05]  /*22110*/  BRA `(.L_x_2548) ;  /* 0xfffde36000007947 */ /* 0x000fea000383ffff */
.L_x_2336:
[----:B------:R-:W-:Y:S01]  /*22120*/  IMAD.MOV.U32 R0, RZ, RZ, R5 ;  /* 0x000000ffff007224 */ /* 0x000fe200078e0005 */
[----:B------:R-:W-:Y:S02]  /*22130*/  MOV R2, 0x2 ;  /* 0x0000000200027802 */ /* 0x000fe40000000f00 */
[----:B------:R-:W-:Y:S02]  /*22140*/  MOV R3, 0x22160 ;  /* 0x0002216000037802 */ /* 0x000fe40000000f00 */
[----:B------:R-:W-:Y:S05]  /*22150*/  CALL.REL.NOINC `($__internal_50_$__cuda_sm70_shflsync_up_p) ;  /* 0x0000174000007944 */ /* 0x000fea0003c00000 */
[----:B------:R-:W-:Y:S01]  /*22160*/  SEL R0, R4, RZ, P4 ;  /* 0x000000ff04007207 */ /* 0x000fe20002000000 */
[----:B------:R-:W-:Y:S01]  /*22170*/  IMAD.MOV.U32 R2, RZ, RZ, 0x4 ;  /* 0x00000004ff027424 */ /* 0x000fe200078e00ff */
[----:B------:R-:W-:-:S03]  /*22180*/  MOV R3, 0x221b0 ;  /* 0x000221b000037802 */ /* 0x000fc60000000f00 */
[----:B------:R-:W-:Y:S02]  /*22190*/  IMAD.IADD R0, R5, 0x1, R0 ;  /* 0x0000000105007824 */ /* 0x000fe400078e0200 */
        /* <DEDUP_REMOVED lines=13> */
[----:B------:R-:W-:Y:S02]  /*22270*/  MOV R3, 0x1f ;  /* 0x0000001f00037802 */ /* 0x000fe40000000f00 */
[----:B------:R-:W-:Y:S01]  /*22280*/  MOV R2, 0x222c0 ;  /* 0x000222c000027802 */ /* 0x000fe20000000f00 */
[----:B------:R-:W-:-:S04]  /*22290*/  IMAD.IADD R4, R0, 0x1, R4 ;  /* 0x0000000100047824 */ /* 0x000fc800078e0204 */
[----:B------:R-:W-:Y:S02]  /*222a0*/  IMAD.MOV.U32 R9, RZ, RZ, R4 ;  /* 0x000000ffff097224 */ /* 0x000fe400078e0004 */
[----:B------:R-:W-:Y:S05]  /*222b0*/  CALL.REL.NOINC `($__internal_49_$__cuda_sm70_shflsync_idx_p) ;  /* 0x0000159000007944 */ /* 0x000fea0003c00000 */
[----:B------:R-:W-:Y:S01]  /*222c0*/  MOV R0, R5 ;  /* 0x0000000500007202 */ /* 0x000fe20000000f00 */
[----:B------:R-:W-:Y:S05]  /*222d0*/  BRA `(.L_x_2549) ;  /* 0xfffde2a000007947 */ /* 0x000fea000383ffff */
.L_x_2338:
[----:B------:R-:W-:Y:S02]  /*222e0*/  SEL R0, RZ, 0x1, P0 ;  /* 0x00000001ff007807 */ /* 0x000fe40000000000 */
[----:B------:R-:W-:Y:S02]  /*222f0*/  MOV R2, 0x22310 ;  /* 0x0002231000027802 */ /* 0x000fe40000000f00 */
[----:B------:R-:W-:Y:S05]  /*22300*/  CALL.REL.NOINC `($__internal_51_$__cuda_sm70_votesync_ballot) ;  /* 0x0000160000007944 */ /* 0x000fea0003c00000 */
[----:B------:R-:W-:Y:S01]  /*22310*/  MOV R11, R0 ;  /* 0x00000000000b7202 */ /* 0x000fe20000000f00 */
[----:B------:R-:W-:Y:S05]  /*22320*/  BRA `(.L_x_2550) ;  /* 0xfffde2e000007947 */ /* 0x000fea000383ffff */
.L_x_2339:
[----:B------:R-:W-:Y:S01]  /*22330*/  IMAD.MOV.U32 R9, RZ, RZ, R10 ;  /* 0x000000ffff097224 */ /* 0x000fe200078e000a */
[----:B------:R-:W-:Y:S01]  /*22340*/  MOV R5, R0 ;  /* 0x0000000000057202 */ /* 0x000fe20000000f00 */
[----:B------:R-:W-:Y:S01]  /*22350*/  IMAD.MOV.U32 R3, RZ, RZ, 0x1f ;  /* 0x0000001fff037424 */ /* 0x000fe200078e00ff */
[----:B-1----:R-:W-:Y:S02]  /*22360*/  MOV R2, 0x22380 ;  /* 0x0002238000027802 */ /* 0x002fe40000000f00 */
[----:B------:R-:W-:Y:S05]  /*22370*/  CALL.REL.NOINC `($__internal_49_$__cuda_sm70_shflsync_idx_p) ;  /* 0x000014d000007944 */ /* 0x000fea0003c00000 */
[----:B------:R-:W-:Y:S01]  /*22380*/  IMAD.MOV.U32 R13, RZ, RZ, R5 ;  /* 0x000000ffff0d7224 */ /* 0x000fe200078e0005 */
[----:B------:R-:W-:Y:S01]  /*22390*/  MOV R9, R8 ;  /* 0x0000000800097202 */ /* 0x000fe20000000f00 */
[----:B------:R-:W-:Y:S01]  /*223a0*/  IMAD.MOV.U32 R6, RZ, RZ, RZ ;  /* 0x000000ffff067224 */ /* 0x000fe200078e00ff */
[----:B------:R-:W-:Y:S01]  /*223b0*/  MOV R5, R0 ;  /* 0x0000000000057202 */ /* 0x000fe20000000f00 */
[----:B------:R-:W-:Y:S01]  /*223c0*/  IMAD.MOV.U32 R3, RZ, RZ, 0x1f ;  /* 0x0000001fff037424 */ /* 0x000fe200078e00ff */
[----:B------:R-:W-:-:S02]  /*223d0*/  MOV R2, 0x223f0 ;  /* 0x000223f000027802 */ /* 0x000fc40000000f00 */
[----:B------:R-:W-:Y:S05]  /*223e0*/  CALL.REL.NOINC `($__internal_49_$__cuda_sm70_shflsync_idx_p) ;  /* 0x0000146000007944 */ /* 0x000fea0003c00000 */
[----:B------:R-:W-:Y:S01]  /*223f0*/  MOV R10, R5 ;  /* 0x00000005000a7202 */ /* 0x000fe20000000f00 */
[----:B------:R-:W-:Y:S05]  /*22400*/  BRA `(.L_x_2551) ;  /* 0xfffde27000007947 */ /* 0x000fea000383ffff */
.L_x_2342:
[----:B------:R-:W-:Y:S01]  /*22410*/  IMAD.MOV.U32 R9, RZ, RZ, R4 ;  /* 0x000000ffff097224 */ /* 0x000fe200078e0004 */
[----:B------:R-:W-:-:S02]  /*22420*/  MOV R3, 0x1f ;  /* 0x0000001f00037802 */ /* 0x000fc40000000f00 */
[----:B-1----:R-:W-:Y:S02]  /*22430*/  MOV R2, 0x22450 ;  /* 0x0002245000027802 */ /* 0x002fe40000000f00 */
[----:B--234-:R-:W-:Y:S05]  /*22440*/  CALL.REL.NOINC `($__internal_49_$__cuda_sm70_shflsync_idx_p) ;  /* 0x0000140000007944 */ /* 0x01cfea0003c00000 */
[----:B------:R-:W-:Y:S01]  /*22450*/  MOV R6, R5 ;  /* 0x0000000500067202 */ /* 0x000fe20000000f00 */
[----:B------:R-:W-:Y:S05]  /*22460*/  BRA `(.L_x_2341) ;  /* 0xfffde27000007947 */ /* 0x000fea000383ffff */
.L_x_2397:
[----:B------:R-:W-:Y:S01]  /*22470*/  IMAD.MOV.U32 R9, RZ, RZ, R12 ;  /* 0x000000ffff097224 */ /* 0x000fe200078e000c */
[----:B------:R-:W-:Y:S01]  /*22480*/  MOV R5, RZ ;  /* 0x000000ff00057202 */ /* 0x000fe20000000f00 */
[----:B------:R-:W-:Y:S01]  /*22490*/  IMAD.MOV.U32 R3, RZ, RZ, 0x181f ;  /* 0x0000181fff037424 */ /* 0x000fe200078e00ff */
[----:B------:R-:W-:Y:S02]  /*224a0*/  MOV R2, 0x224c0 ;  /* 0x000224c000027802 */ /* 0x000fe40000000f00 */
[----:B-----5:R-:W-:Y:S05]  /*224b0*/  CALL.REL.NOINC `($__internal_49_$__cuda_sm70_shflsync_idx_p) ;  /* 0x0000139000007944 */ /* 0x020fea0003c00000 */
[----:B------:R-:W-:Y:S01]  /*224c0*/  MOV R4, R5 ;  /* 0x0000000500047202 */ /* 0x000fe20000000f00 */
[----:B------:R-:W-:Y:S05]  /*224d0*/  BRA `(.L_x_2552) ;  /* 0xfffe756000007947 */ /* 0x000fea000383ffff */
.L_x_2398:
[----:B------:R-:W-:Y:S01]  /*224e0*/  IMAD.MOV.U32 R9, RZ, RZ, R15 ;  /* 0x000000ffff097224 */ /* 0x000fe200078e000f */
[----:B------:R-:W-:Y:S01]  /*224f0*/  MOV R5, RZ ;  /* 0x000000ff00057202 */ /* 0x000fe20000000f00 */
[----:B------:R-:W-:Y:S01]  /*22500*/  IMAD.MOV.U32 R3, RZ, RZ, 0x181f ;  /* 0x0000181fff037424 */ /* 0x000fe200078e00ff */
[----:B------:R-:W-:Y:S02]  /*22510*/  MOV R2, 0x22530 ;  /* 0x0002253000027802 */ /* 0x000fe40000000f00 */
[----:B-12--5:R-:W-:Y:S05]  /*22520*/  CALL.REL.NOINC `($__internal_49_$__cuda_sm70_shflsync_idx_p) ;  /* 0x0000132000007944 */ /* 0x026fea0003c00000 */
[----:B------:R-:W-:Y:S01]  /*22530*/  MOV R2, R5 ;  /* 0x0000000500027202 */ /* 0x000fe20000000f00 */
[----:B------:R-:W-:Y:S05]  /*22540*/  BRA `(.L_x_2553) ;  /* 0xfffe751000007947 */ /* 0x000fea000383ffff */
.L_x_2401:
[----:B--2---:R-:W-:Y:S01]  /*22550*/  IMAD.MOV.U32 R9, RZ, RZ, R12 ;  /* 0x000000ffff097224 */ /* 0x004fe200078e000c */
[----:B------:R-:W-:Y:S01]  /*22560*/  MOV R5, 0x1 ;  /* 0x0000000100057802 */ /* 0x000fe20000000f00 */
[----:B------:R-:W-:Y:S01]  /*22570*/  IMAD.MOV.U32 R3, RZ, RZ, 0x181f ;  /* 0x0000181fff037424 */ /* 0x000fe200078e00ff */
[----:B----4-:R-:W-:-:S02]  /*22580*/  MOV R2, 0x225a0 ;  /* 0x000225a000027802 */ /* 0x010fc40000000f00 */
[----:B-1---5:R-:W-:Y:S05]  /*22590*/  CALL.REL.NOINC `($__internal_49_$__cuda_sm70_shflsync_idx_p) ;  /* 0x000012b000007944 */ /* 0x022fea0003c00000 */
[----:B------:R-:W-:Y:S01]  /*225a0*/  IMAD.MOV.U32 R4, RZ, RZ, R5 ;  /* 0x000000ffff047224 */ /* 0x000fe200078e0005 */
[----:B------:R-:W-:Y:S01]  /*225b0*/  MOV R5, 0x1 ;  /* 0x0000000100057802 */ /* 0x000fe20000000f00 */
[----:B------:R-:W-:Y:S01]  /*225c0*/  IMAD.MOV.U32 R9, RZ, RZ, R15 ;  /* 0x000000ffff097224 */ /* 0x000fe200078e000f */
[----:B------:R-:W-:-:S02]  /*225d0*/  MOV R3, 0x181f ;  /* 0x0000181f00037802 */ /* 0x000fc40000000f00 */
[----:B------:R-:W-:Y:S02]  /*225e0*/  MOV R2, 0x22600 ;  /* 0x0002260000027802 */ /* 0x000fe40000000f00 */
[----:B------:R-:W-:Y:S05]  /*225f0*/  CALL.REL.NOINC `($__internal_49_$__cuda_sm70_shflsync_idx_p) ;  /* 0x0000125000007944 */ /* 0x000fea0003c00000 */
[----:B------:R-:W-:Y:S01]  /*22600*/  MOV R2, R5 ;  /* 0x0000000500027202 */ /* 0x000fe20000000f00 */
[----:B------:R-:W-:Y:S05]  /*22610*/  BRA `(.L_x_2554) ;  /* 0xfffe762000007947 */ /* 0x000fea000383ffff */
.L_x_2404:
[----:B---3--:R-:W-:Y:S01]  /*22620*/  IMAD.MOV.U32 R9, RZ, RZ, R12 ;  /* 0x000000ffff097224 */ /* 0x008fe200078e000c */
[----:B------:R-:W-:Y:S01]  /*22630*/  MOV R5, 0x2 ;  /* 0x0000000200057802 */ /* 0x000fe20000000f00 */
[----:B------:R-:W-:Y:S01]  /*22640*/  IMAD.MOV.U32 R3, RZ, RZ, 0x181f ;  /* 0x0000181fff037424 */ /* 0x000fe200078e00ff */
[----:B----4-:R-:W-:Y:S02]  /*22650*/  MOV R2, 0x22670 ;  /* 0x0002267000027802 */ /* 0x010fe40000000f00 */
[----:B-12--5:R-:W-:Y:S05]  /*22660*/  CALL.REL.NOINC `($__internal_49_$__cuda_sm70_shflsync_idx_p) ;  /* 0x000011e000007944 */ /* 0x026fea0003c00000 */
[----:B------:R-:W-:Y:S01]  /*22670*/  MOV R4, R5 ;  /* 0x0000000500047202 */ /* 0x000fe20000000f00 */
[----:B------:R-:W-:Y:S05]  /*22680*/  BRA `(.L_x_2555) ;  /* 0xfffe773000007947 */ /* 0x000fea000383ffff */
.L_x_2405:
[----:B------:R-:W-:Y:S01]  /*22690*/  IMAD.MOV.U32 R9, RZ, RZ, R15 ;  /* 0x000000ffff097224 */ /* 0x000fe200078e000f */
[----:B------:R-:W-:Y:S01]  /*226a0*/  MOV R5, 0x2 ;  /* 0x0000000200057802 */ /* 0x000fe20000000f00 */
[----:B------:R-:W-:Y:S01]  /*226b0*/  IMAD.MOV.U32 R3, RZ, RZ, 0x181f ;  /* 0x0000181fff037424 */ /* 0x000fe200078e00ff */
[----:B----4-:R-:W-:Y:S02]  /*226c0*/  MOV R2, 0x226e0 ;  /* 0x000226e000027802 */ /* 0x010fe40000000f00 */
[----:B-123-5:R-:W-:Y:S05]  /*226d0*/  CALL.REL.NOINC `($__internal_49_$__cuda_sm70_shflsync_idx_p) ;  /* 0x0000117000007944 */ /* 0x02efea0003c00000 */
[----:B------:R-:W-:Y:S01]  /*226e0*/  MOV R2, R5 ;  /* 0x0000000500027202 */ /* 0x000fe20000000f00 */
[----:B------:R-:W-:Y:S05]  /*226f0*/  BRA `(.L_x_2556) ;  /* 0xfffe76e000007947 */ /* 0x000fea000383ffff */
.L_x_2408:
[----:B-1----:R-:W-:Y:S01]  /*22700*/  IMAD.MOV.U32 R9, RZ, RZ, R12 ;  /* 0x000000ffff097224 */ /* 0x002fe200078e000c */
[----:B------:R-:W-:Y:S01]  /*22710*/  MOV R5, 0x3 ;  /* 0x0000000300057802 */ /* 0x000fe20000000f00 */
[----:B------:R-:W-:Y:S01]  /*22720*/  IMAD.MOV.U32 R3, RZ, RZ, 0x181f ;  /* 0x0000181fff037424 */ /* 0x000fe200078e00ff */
[----:B--2---:R-:W-:-:S02]  /*22730*/  MOV R2, 0x22750 ;  /* 0x0002275000027802 */ /* 0x004fc40000000f00 */
[----:B---345:R-:W-:Y:S05]  /*22740*/  CALL.REL.NOINC `($__internal_49_$__cuda_sm70_shflsync_idx_p) ;  /* 0x0000110000007944 */ /* 0x038fea0003c00000 */
        /* <DEDUP_REMOVED lines=8> */
.L_x_2485:
[----:B------:R-:W-:Y:S01]  /*227d0*/  IMAD.MOV.U32 R2, RZ, RZ, R215 ;  /* 0x000000ffff027224 */ /* 0x000fe200078e00d7 */
[----:B------:R-:W-:Y:S02]  /*227e0*/  MOV R5, 0x2 ;  /* 0x0000000200057802 */ /* 0x000fe40000000f00 */
[----:B------:R-:W-:Y:S02]  /*227f0*/  MOV R3, 0x22810 ;  /* 0x0002281000037802 */ /* 0x000fe40000000f00 */
[----:B------:R-:W-:Y:S05]  /*22800*/  CALL.REL.NOINC `($__internal_48_$__cuda_sm70_shflsync_bfly_p) ;  /* 0x00000ff000007944 */ /* 0x000fea0003c00000 */
[----:B------:R-:W-:Y:S01]  /*22810*/  MOV R0, R5 ;  /* 0x0000000500007202 */ /* 0x000fe20000000f00 */
[----:B------:R-:W-:Y:S05]  /*22820*/  BRA `(.L_x_2558) ;  /* 0xffff997000007947 */ /* 0x000fea000383ffff */
.L_x_2486:
[----:B------:R-:W-:Y:S01]  /*22830*/  IMAD.MOV.U32 R2, RZ, RZ, R0 ;  /* 0x000000ffff027224 */ /* 0x000fe200078e0000 */
[----:B------:R-:W-:Y:S02]  /*22840*/  MOV R5, 0x1 ;  /* 0x0000000100057802 */ /* 0x000fe40000000f00 */
[----:B------:R-:W-:Y:S02]  /*22850*/  MOV R3, 0x22870 ;  /* 0x0002287000037802 */ /* 0x000fe40000000f00 */
[----:B-1----:R-:W-:Y:S05]  /*22860*/  CALL.REL.NOINC `($__internal_48_$__cuda_sm70_shflsync_bfly_p) ;  /* 0x00000f9000007944 */ /* 0x002fea0003c00000 */
[----:B------:R-:W-:Y:S01]  /*22870*/  FADD.FTZ R0, R0, R5 ;  /* 0x0000000500007221 */ /* 0x000fe20000010000 */
[----:B------:R-:W-:Y:S02]  /*22880*/  MOV R2, R218 ;  /* 0x000000da00027202 */ /* 0x000fe40000000f00 */
[----:B------:R-:W-:-:S02]  /*22890*/  MOV R5, 0x2 ;  /* 0x0000000200057802 */ /* 0x000fc40000000f00 */
[----:B------:R-:W-:Y:S02]  /*228a0*/  MOV R3, 0x228c0 ;  /* 0x000228c000037802 */ /* 0x000fe40000000f00 */
[----:B------:R-:W-:Y:S05]  /*228b0*/  CALL.REL.NOINC `($__internal_48_$__cuda_sm70_shflsync_bfly_p) ;  /* 0x00000f4000007944 */ /* 0x000fea0003c00000 */
[----:B------:R-:W-:Y:S01]  /*228c0*/  FADD.FTZ R4, R218, R5 ;  /* 0x00000005da047221 */ /* 0x000fe20000010000 */
[----:B------:R-:W-:Y:S02]  /*228d0*/  MOV R5, 0x1 ;  /* 0x0000000100057802 */ /* 0x000fe40000000f00 */
[----:B------:R-:W-:Y:S02]  /*228e0*/  MOV R3, 0x22910 ;  /* 0x0002291000037802 */ /* 0x000fe40000000f00 */
[----:B------:R-:W-:Y:S02]  /*228f0*/  MOV R2, R4 ;  /* 0x0000000400027202 */ /* 0x000fe40000000f00 */
[----:B------:R-:W-:Y:S05]  /*22900*/  CALL.REL.NOINC `($__internal_48_$__cuda_sm70_shflsync_bfly_p) ;  /* 0x00000ef000007944 */ /* 0x000fea0003c00000 */
[----:B------:R-:W-:Y:S01]  /*22910*/  MOV R3, R5 ;  /* 0x0000000500037202 */ /* 0x000fe20000000f00 */
[----:B------:R-:W-:Y:S05]  /*22920*/  BRA `(.L_x_2559) ;  /* 0xffff98e000007947 */ /* 0x000fea000383ffff */
.L_x_2493:
[----:B--234-:R-:W-:Y:S01]  /*22930*/  IMAD.MOV.U32 R9, RZ, RZ, R13 ;  /* 0x000000ffff097224 */ /* 0x01cfe200078e000d */
[----:B------:R-:W-:Y:S01]  /*22940*/  MOV R5, RZ ;  /* 0x000000ff00057202 */ /* 0x000fe20000000f00 */
[----:B------:R-:W-:Y:S01]  /*22950*/  IMAD.MOV.U32 R3, RZ, RZ, 0x181f ;  /* 0x0000181fff037424 */ /* 0x000fe200078e00ff */
[----:B------:R-:W-:Y:S02]  /*22960*/  MOV R2, 0x22980 ;  /* 0x0002298000027802 */ /* 0x000fe40000000f00 */
[----:B-1----:R-:W-:Y:S05]  /*22970*/  CALL.REL.NOINC `($__internal_49_$__cuda_sm70_shflsync_idx_p) ;  /* 0x00000ed000007944 */ /* 0x002fea0003c00000 */
[----:B------:R-:W-:Y:S01]  /*22980*/  MOV R10, R5 ;  /* 0x00000005000a7202 */ /* 0x000fe20000000f00 */
[----:B------:R-:W-:Y:S05]  /*22990*/  BRA `(.L_x_2560) ;  /* 0xffffb57000007947 */ /* 0x000fea000383ffff */
.L_x_2494:
[----:B------:R-:W-:Y:S01]  /*229a0*/  IMAD.MOV.U32 R9, RZ, RZ, R14 ;  /* 0x000000ffff097224 */ /* 0x000fe200078e000e */
[----:B------:R-:W-:Y:S01]  /*229b0*/  MOV R5, RZ ;  /* 0x000000ff00057202 */ /* 0x000fe20000000f00 */
[----:B------:R-:W-:Y:S01]  /*229c0*/  IMAD.MOV.U32 R3, RZ, RZ, 0x181f ;  /* 0x0000181fff037424 */ /* 0x000fe200078e00ff */
[----:B------:R-:W-:-:S02]  /*229d0*/  MOV R2, 0x229f0 ;  /* 0x000229f000027802 */ /* 0x000fc40000000f00 */
[----:B-123--:R-:W-:Y:S05]  /*229e0*/  CALL.REL.NOINC `($__internal_49_$__cuda_sm70_shflsync_idx_p) ;  /* 0x00000e6000007944 */ /* 0x00efea0003c00000 */
[----:B------:R-:W-:Y:S01]  /*229f0*/  MOV R2, R5 ;  /* 0x0000000500027202 */ /* 0x000fe20000000f00 */
[----:B------:R-:W-:Y:S05]  /*22a00*/  BRA `(.L_x_2561) ;  /* 0xffffb52000007947 */ /* 0x000fea000383ffff */
.L_x_2497:
[----:B--2---:R-:W-:Y:S01]  /*22a10*/  IMAD.MOV.U32 R9, RZ, RZ, R13 ;  /* 0x000000ffff097224 */ /* 0x004fe200078e000d */
[----:B------:R-:W-:Y:S01]  /*22a20*/  MOV R5, 0x1 ;  /* 0x0000000100057802 */ /* 0x000fe20000000f00 */
[----:B------:R-:W-:Y:S01]  /*22a30*/  IMAD.MOV.U32 R3, RZ, RZ, 0x181f ;  /* 0x0000181fff037424 */ /* 0x000fe200078e00ff */
[----:B------:R-:W-:-:S02]  /*22a40*/  MOV R2, 0x22a60 ;  /* 0x00022a6000027802 */ /* 0x000fc40000000f00 */
[----:B-1-34-:R-:W-:Y:S05]  /*22a50*/  CALL.REL.NOINC `($__internal_49_$__cuda_sm70_shflsync_idx_p) ;  /* 0x00000df000007944 */ /* 0x01afea0003c00000 */
        /* <DEDUP_REMOVED lines=8> */
.L_x_2500:
[----:B--2---:R-:W-:Y:S01]  /*22ae0*/  IMAD.MOV.U32 R9, RZ, RZ, R13 ;  /* 0x000000ffff097224 */ /* 0x004fe200078e000d */
[----:B------:R-:W-:Y:S01]  /*22af0*/  MOV R5, 0x2 ;  /* 0x0000000200057802 */ /* 0x000fe20000000f00 */
[----:B------:R-:W-:Y:S01]  /*22b00*/  IMAD.MOV.U32 R3, RZ, RZ, 0x181f ;  /* 0x0000181fff037424 */ /* 0x000fe200078e00ff */
[----:B------:R-:W-:Y:S02]  /*22b10*/  MOV R2, 0x22b30 ;  /* 0x00022b3000027802 */ /* 0x000fe40000000f00 */
[----:B-1-34-:R-:W-:Y:S05]  /*22b20*/  CALL.REL.NOINC `($__internal_49_$__cuda_sm70_shflsync_idx_p) ;  /* 0x00000d2000007944 */ /* 0x01afea0003c00000 */
[----:B------:R-:W-:Y:S01]  /*22b30*/  MOV R10, R5 ;  /* 0x00000005000a7202 */ /* 0x000fe20000000f00 */
[----:B------:R-:W-:Y:S05]  /*22b40*/  BRA `(.L_x_2563) ;  /* 0xffffb73000007947 */ /* 0x000fea000383ffff */
.L_x_2501:
[----:B--2---:R-:W-:Y:S01]  /*22b50*/  IMAD.MOV.U32 R9, RZ, RZ, R14 ;  /* 0x000000ffff097224 */ /* 0x004fe200078e000e */
[----:B------:R-:W-:Y:S01]  /*22b60*/  MOV R5, 0x2 ;  /* 0x0000000200057802 */ /* 0x000fe20000000f00 */
[----:B------:R-:W-:Y:S01]  /*22b70*/  IMAD.MOV.U32 R3, RZ, RZ, 0x181f ;  /* 0x0000181fff037424 */ /* 0x000fe200078e00ff */
[----:B------:R-:W-:Y:S02]  /*22b80*/  MOV R2, 0x22ba0 ;  /* 0x00022ba000027802 */ /* 0x000fe40000000f00 */
[----:B-1-34-:R-:W-:Y:S05]  /*22b90*/  CALL.REL.NOINC `($__internal_49_$__cuda_sm70_shflsync_idx_p) ;  /* 0x00000cb000007944 */ /* 0x01afea0003c00000 */
[----:B------:R-:W-:Y:S01]  /*22ba0*/  MOV R2, R5 ;  /* 0x0000000500027202 */ /* 0x000fe20000000f00 */
[----:B------:R-:W-:Y:S05]  /*22bb0*/  BRA `(.L_x_2564) ;  /* 0xffffb6e000007947 */ /* 0x000fea000383ffff */
.L_x_2504:
[----:B---3--:R-:W-:Y:S01]  /*22bc0*/  IMAD.MOV.U32 R9, RZ, RZ, R13 ;  /* 0x000000ffff097224 */ /* 0x008fe200078e000d */
[----:B------:R-:W-:Y:S01]  /*22bd0*/  MOV R5, 0x3 ;  /* 0x0000000300057802 */ /* 0x000fe20000000f00 */
[----:B------:R-:W-:Y:S01]  /*22be0*/  IMAD.MOV.U32 R3, RZ, RZ, 0x181f ;  /* 0x0000181fff037424 */ /* 0x000fe200078e00ff */
[----:B----4-:R-:W-:-:S02]  /*22bf0*/  MOV R2, 0x22c10 ;  /* 0x00022c1000027802 */ /* 0x010fc40000000f00 */
[----:B-12---:R-:W-:Y:S05]  /*22c00*/  CALL.REL.NOINC `($__internal_49_$__cuda_sm70_shflsync_idx_p) ;  /* 0x00000c4000007944 */ /* 0x006fea0003c00000 */
        /* <DEDUP_REMOVED lines=8> */
.L_x_2506:
[----:B------:R-:W-:Y:S01]  /*22c90*/  IMAD.MOV.U32 R9, RZ, RZ, R16 ;  /* 0x000000ffff097224 */ /* 0x000fe200078e0010 */
[----:B------:R-:W-:Y:S01]  /*22ca0*/  MOV R5, RZ ;  /* 0x000000ff00057202 */ /* 0x000fe20000000f00 */
[----:B------:R-:W-:Y:S01]  /*22cb0*/  IMAD.MOV.U32 R3, RZ, RZ, 0x1c1f ;  /* 0x00001c1fff037424 */ /* 0x000fe200078e00ff */
[----:B------:R-:W-:Y:S02]  /*22cc0*/  MOV R2, 0x22ce0 ;  /* 0x00022ce000027802 */ /* 0x000fe40000000f00 */
[----:B------:R-:W-:Y:S05]  /*22cd0*/  CALL.REL.NOINC `($__internal_49_$__cuda_sm70_shflsync_idx_p) ;  /* 0x00000b7000007944 */ /* 0x000fea0003c00000 */
[----:B------:R-:W-:Y:S01]  /*22ce0*/  MOV R4, R5 ;  /* 0x0000000500047202 */ /* 0x000fe20000000f00 */
[----:B------:R-:W-:Y:S05]  /*22cf0*/  BRA `(.L_x_2566) ;  /* 0xffffbaa000007947 */ /* 0x000fea000383ffff */
.L_x_2507:
[----:B------:R-:W-:Y:S01]  /*22d00*/  IMAD.MOV.U32 R9, RZ, RZ, R17 ;  /* 0x000000ffff097224 */ /* 0x000fe200078e0011 */
[----:B------:R-:W-:Y:S01]  /*22d10*/  MOV R5, RZ ;  /* 0x000000ff00057202 */ /* 0x000fe20000000f00 */
[----:B------:R-:W-:Y:S01]  /*22d20*/  IMAD.MOV.U32 R3, RZ, RZ, 0x1c1f ;  /* 0x00001c1fff037424 */ /* 0x000fe200078e00ff */
[----:B------:R-:W-:Y:S02]  /*22d30*/  MOV R2, 0x22d50 ;  /* 0x00022d5000027802 */ /* 0x000fe40000000f00 */
[----:B-12---:R-:W-:Y:S05]  /*22d40*/  CALL.REL.NOINC `($__internal_49_$__cuda_sm70_shflsync_idx_p) ;  /* 0x00000b0000007944 */ /* 0x006fea0003c00000 */
[----:B------:R-:W-:Y:S01]  /*22d50*/  MOV R0, R5 ;  /* 0x0000000500007202 */ /* 0x000fe20000000f00 */
[----:B------:R-:W-:Y:S05]  /*22d60*/  BRA `(.L_x_2567) ;  /* 0xffffba5000007947 */ /* 0x000fea000383ffff */
.L_x_2510:
[----:B-1----:R-:W-:Y:S01]  /*22d70*/  IMAD.MOV.U32 R9, RZ, RZ, R16 ;  /* 0x000000ffff097224 */ /* 0x002fe200078e0010 */
[----:B------:R-:W-:Y:S01]  /*22d80*/  MOV R5, 0x1 ;  /* 0x0000000100057802 */ /* 0x000fe20000000f00 */
[----:B------:R-:W-:Y:S01]  /*22d90*/  IMAD.MOV.U32 R3, RZ, RZ, 0x1c1f ;  /* 0x00001c1fff037424 */ /* 0x000fe200078e00ff */
[----:B------:R-:W-:-:S02]  /*22da0*/  MOV R2, 0x22dc0 ;  /* 0x00022dc000027802 */ /* 0x000fc40000000f00 */
[----:B--234-:R-:W-:Y:S05]  /*22db0*/  CALL.REL.NOINC `($__internal_49_$__cuda_sm70_shflsync_idx_p) ;  /* 0x00000a9000007944 */ /* 0x01cfea0003c00000 */
        /* <DEDUP_REMOVED lines=8> */
.L_x_2514:
[----:B------:R-:W-:Y:S01]  /*22e40*/  IMAD.MOV.U32 R9, RZ, RZ, R11 ;  /* 0x000000ffff097224 */ /* 0x000fe200078e000b */
[----:B------:R-:W-:Y:S01]  /*22e50*/  MOV R5, RZ ;  /* 0x000000ff00057202 */ /* 0x000fe20000000f00 */
[----:B------:R-:W-:Y:S01]  /*22e60*/  IMAD.MOV.U32 R3, RZ, RZ, 0x181f ;  /* 0x0000181fff037424 */ /* 0x000fe200078e00ff */
[----:B------:R-:W-:Y:S02]  /*22e70*/  MOV R2, 0x22e90 ;  /* 0x00022e9000027802 */ /* 0x000fe40000000f00 */
[----:B------:R-:W-:Y:S05]  /*22e80*/  CALL.REL.NOINC `($__internal_49_$__cuda_sm70_shflsync_idx_p) ;  /* 0x000009c000007944 */ /* 0x000fea0003c00000 */
[----:B------:R-:W-:Y:S01]  /*22e90*/  MOV R10, R5 ;  /* 0x00000005000a7202 */ /* 0x000fe20000000f00 */
[----:B------:R-:W-:Y:S05]  /*22ea0*/  BRA `(.L_x_2569) ;  /* 0xffffda7000007947 */ /* 0x000fea000383ffff */
.L_x_2515:
[----:B------:R-:W-:Y:S01]  /*22eb0*/  IMAD.MOV.U32 R9, RZ, RZ, R14 ;  /* 0x000000ffff097224 */ /* 0x000fe200078e000e */
[----:B------:R-:W-:Y:S01]  /*22ec0*/  MOV R5, RZ ;  /* 0x000000ff00057202 */ /* 0x000fe20000000f00 */
[----:B------:R-:W-:Y:S01]  /*22ed0*/  IMAD.MOV.U32 R3, RZ, RZ, 0x181f ;  /* 0x0000181fff037424 */ /* 0x000fe200078e00ff */
[----:B------:R-:W-:Y:S02]  /*22ee0*/  MOV R2, 0x22f00 ;  /* 0x00022f0000027802 */ /* 0x000fe40000000f00 */
[----:B-12---:R-:W-:Y:S05]  /*22ef0*/  CALL.REL.NOINC `($__internal_49_$__cuda_sm70_shflsync_idx_p) ;  /* 0x0000095000007944 */ /* 0x006fea0003c00000 */
[----:B------:R-:W-:Y:S01]  /*22f00*/  MOV R2, R5 ;  /* 0x0000000500027202 */ /* 0x000fe20000000f00 */
[----:B------:R-:W-:Y:S05]  /*22f10*/  BRA `(.L_x_2570) ;  /* 0xffffda2000007947 */ /* 0x000fea000383ffff */
.L_x_2518:
[----:B--2---:R-:W-:Y:S01]  /*22f20*/  IMAD.MOV.U32 R9, RZ, RZ, R11 ;  /* 0x000000ffff097224 */ /* 0x004fe200078e000b */
[----:B------:R-:W-:Y:S01]  /*22f30*/  MOV R5, 0x1 ;  /* 0x0000000100057802 */ /* 0x000fe20000000f00 */
[----:B------:R-:W-:Y:S01]  /*22f40*/  IMAD.MOV.U32 R3, RZ, RZ, 0x181f ;  /* 0x0000181fff037424 */ /* 0x000fe200078e00ff */
[----:B----4-:R-:W-:-:S02]  /*22f50*/  MOV R2, 0x22f70 ;  /* 0x00022f7000027802 */ /* 0x010fc40000000f00 */
[----:B-1-3--:R-:W-:Y:S05]  /*22f60*/  CALL.REL.NOINC `($__internal_49_$__cuda_sm70_shflsync_idx_p) ;  /* 0x000008e000007944 */ /* 0x00afea0003c00000 */
        /* <DEDUP_REMOVED lines=8> */
.L_x_2521:
[----:B-1----:R-:W-:Y:S01]  /*22ff0*/  IMAD.MOV.U32 R9, RZ, RZ, R11 ;  /* 0x000000ffff097224 */ /* 0x002fe200078e000b */
[----:B------:R-:W-:Y:S01]  /*23000*/  MOV R5, 0x2 ;  /* 0x0000000200057802 */ /* 0x000fe20000000f00 */
[----:B------:R-:W-:Y:S01]  /*23010*/  IMAD.MOV.U32 R3, RZ, RZ, 0x181f ;  /* 0x0000181fff037424 */ /* 0x000fe200078e00ff */
[----:B----4-:R-:W-:Y:S02]  /*23020*/  MOV R2, 0x23040 ;  /* 0x0002304000027802 */ /* 0x010fe40000000f00 */
[----:B--23--:R-:W-:Y:S05]  /*23030*/  CALL.REL.NOINC `($__internal_49_$__cuda_sm70_shflsync_idx_p) ;  /* 0x0000081000007944 */ /* 0x00cfea0003c00000 */
[----:B------:R-:W-:Y:S01]  /*23040*/  MOV R10, R5 ;  /* 0x00000005000a7202 */ /* 0x000fe20000000f00 */
[----:B------:R-:W-:Y:S05]  /*23050*/  BRA `(.L_x_2572) ;  /* 0xffffdc4000007947 */ /* 0x000fea000383ffff */
.L_x_2522:
[----:B------:R-:W-:Y:S01]  /*23060*/  IMAD.MOV.U32 R9, RZ, RZ, R14 ;  /* 0x000000ffff097224 */ /* 0x000fe200078e000e */
[----:B------:R-:W-:Y:S01]  /*23070*/  MOV R5, 0x2 ;  /* 0x0000000200057802 */ /* 0x000fe20000000f00 */
[----:B------:R-:W-:Y:S01]  /*23080*/  IMAD.MOV.U32 R3, RZ, RZ, 0x181f ;  /* 0x0000181fff037424 */ /* 0x000fe200078e00ff */
[----:B----4-:R-:W-:Y:S02]  /*23090*/  MOV R2, 0x230b0 ;  /* 0x000230b000027802 */ /* 0x010fe40000000f00 */
[----:B-123--:R-:W-:Y:S05]  /*230a0*/  CALL.REL.NOINC `($__internal_49_$__cuda_sm70_shflsync_idx_p) ;  /* 0x000007a000007944 */ /* 0x00efea0003c00000 */
[----:B------:R-:W-:Y:S01]  /*230b0*/  MOV R2, R5 ;  /* 0x0000000500027202 */ /* 0x000fe20000000f00 */
[----:B------:R-:W-:Y:S05]  /*230c0*/  BRA `(.L_x_2573) ;  /* 0xffffdbf000007947 */ /* 0x000fea000383ffff */
.L_x_2525:
        /* <DEDUP_REMOVED lines=13> */
.L_x_2527:
[----:B------:R-:W-:Y:S01]  /*231a0*/  IMAD.MOV.U32 R9, RZ, RZ, R114 ;  /* 0x000000ffff097224 */ /* 0x000fe200078e0072 */
[----:B------:R-:W-:Y:S01]  /*231b0*/  MOV R5, RZ ;  /* 0x000000ff00057202 */ /* 0x000fe20000000f00 */
[----:B------:R-:W-:Y:S01]  /*231c0*/  IMAD.MOV.U32 R3, RZ, RZ, 0x1f ;  /* 0x0000001fff037424 */ /* 0x000fe200078e00ff */
[----:B------:R-:W-:Y:S02]  /*231d0*/  MOV R2, 0x231f0 ;  /* 0x000231f000027802 */ /* 0x000fe40000000f00 */
[----:B------:R-:W-:Y:S05]  /*231e0*/  CALL.REL.NOINC `($__internal_49_$__cuda_sm70_shflsync_idx_p) ;  /* 0x0000066000007944 */ /* 0x000fea0003c00000 */
[----:B------:R-:W-:Y:S01]  /*231f0*/  MOV R10, R5 ;  /* 0x00000005000a7202 */ /* 0x000fe20000000f00 */
[----:B------:R-:W-:Y:S05]  /*23200*/  BRA `(.L_x_2575) ;  /* 0xffffde6000007947 */ /* 0x000fea000383ffff */
.L_x_2528:
[----:B------:R-:W-:Y:S01]  /*23210*/  IMAD.MOV.U32 R9, RZ, RZ, R114 ;  /* 0x000000ffff097224 */ /* 0x000fe200078e0072 */
[----:B------:R-:W-:Y:S01]  /*23220*/  MOV R5, 0x1 ;  /* 0x0000000100057802 */ /* 0x000fe20000000f00 */
[----:B------:R-:W-:Y:S01]  /*23230*/  IMAD.MOV.U32 R3, RZ, RZ, 0x1f ;  /* 0x0000001fff037424 */ /* 0x000fe200078e00ff */
[----:B------:R-:W-:Y:S02]  /*23240*/  MOV R2, 0x23260 ;  /* 0x0002326000027802 */ /* 0x000fe40000000f00 */
[----:B-12---:R-:W-:Y:S05]  /*23250*/  CALL.REL.NOINC `($__internal_49_$__cuda_sm70_shflsync_idx_p) ;  /* 0x000005f000007944 */ /* 0x006fea0003c00000 */
[----:B------:R-:W-:Y:S01]  /*23260*/  MOV R8, R5 ;  /* 0x0000000500087202 */ /* 0x000fe20000000f00 */
[----:B------:R-:W-:Y:S05]  /*23270*/  BRA `(.L_x_2576) ;  /* 0xffffde1000007947 */ /* 0x000fea000383ffff */
.L_x_2529:
[----:B------:R-:W-:Y:S02]  /*23280*/  MOV R2, 0x1 ;  /* 0x0000000100027802 */ /* 0x000fe40000000f00 */
[----:B------:R-:W-:-:S02]  /*23290*/  MOV R3, 0x232b0 ;  /* 0x000232b000037802 */ /* 0x000fc40000000f00 */
[----:B-1234-:R-:W-:Y:S05]  /*232a0*/  CALL.REL.NOINC `($__internal_50_$__cuda_sm70_shflsync_up_p) ;  /* 0x000005f000007944 */ /* 0x01efea0003c00000 */
[----:B------:R-:W-:Y:S05]  /*232b0*/  BRA `(.L_x_2577) ;  /* 0xffffdf0000007947 */ /* 0x000fea000383ffff */
.L_x_2530:
[----:B------:R-:W-:Y:S02]  /*232c0*/  MOV R2, 0x2 ;  /* 0x0000000200027802 */ /* 0x000fe40000000f00 */
[----:B------:R-:W-:-:S02]  /*232d0*/  MOV R3, 0x232f0 ;  /* 0x000232f000037802 */ /* 0x000fc40000000f00 */
[----:B--2-4-:R-:W-:Y:S05]  /*232e0*/  CALL.REL.NOINC `($__internal_50_$__cuda_sm70_shflsync_up_p) ;  /* 0x000005b000007944 */ /* 0x014fea0003c00000 */
[----:B------:R-:W-:Y:S01]  /*232f0*/  SEL R3, R4, RZ, P1 ;  /* 0x000000ff04037207 */ /* 0x000fe20000800000 */
[----:B------:R-:W-:-:S04]  /*23300*/  IMAD.MOV.U32 R2, RZ, RZ, 0x4 ;  /* 0x00000004ff027424 */ /* 0x000fc800078e00ff */
[----:B------:R-:W-:Y:S01]  /*23310*/  IMAD.IADD R0, R0, 0x1, R3 ;  /* 0x0000000100007824 */ /* 0x000fe200078e0203 */
        /* <DEDUP_REMOVED lines=21> */
.L_x_2534:
[----:B------:R-:W-:Y:S02]  /*23470*/  MOV R2, 0x1 ;  /* 0x0000000100027802 */ /* 0x000fe40000000f00 */
[----:B------:R-:W-:Y:S02]  /*23480*/  MOV R3, 0x234a0 ;  /* 0x000234a000037802 */ /* 0x000fe40000000f00 */
[----:B------:R-:W-:Y:S05]  /*23490*/  CALL.REL.NOINC `($__internal_50_$__cuda_sm70_shflsync_up_p) ;  /* 0x0000040000007944 */ /* 0x000fea0003c00000 */
[----:B------:R-:W-:Y:S01]  /*234a0*/  MOV R2, R4 ;  /* 0x0000000400027202 */ /* 0x000fe20000000f00 */
[----:B------:R-:W-:Y:S05]  /*234b0*/  BRA `(.L_x_2579) ;  /* 0xffffdf6000007947 */ /* 0x000fea000383ffff */
.L_x_2535:
        /* <DEDUP_REMOVED lines=27> */
.L_x_2537:
[----:B------:R-:W-:Y:S02]  /*23670*/  SEL R0, RZ, 0x1, P0 ;  /* 0x00000001ff007807 */ /* 0x000fe40000000000 */
[----:B------:R-:W-:Y:S02]  /*23680*/  MOV R2, 0x236a0 ;  /* 0x000236a000027802 */ /* 0x000fe40000000f00 */
[----:B-1----:R-:W-:Y:S05]  /*23690*/  CALL.REL.NOINC `($__internal_51_$__cuda_sm70_votesync_ballot) ;  /* 0x0000027000007944 */ /* 0x002fea0003c00000 */
[----:B------:R-:W-:Y:S01]  /*236a0*/  MOV R11, R0 ;  /* 0x00000000000b7202 */ /* 0x000fe20000000f00 */
[----:B------:R-:W-:Y:S05]  /*236b0*/  BRA `(.L_x_2581) ;  /* 0xffffdef000007947 */ /* 0x000fea000383ffff */
.L_x_2538:
[----:B------:R-:W-:Y:S01]  /*236c0*/  IMAD.MOV.U32 R9, RZ, RZ, R6 ;  /* 0x000000ffff097224 */ /* 0x000fe200078e0006 */
[----:B------:R-:W-:Y:S01]  /*236d0*/  MOV R5, R0 ;  /* 0x0000000000057202 */ /* 0x000fe20000000f00 */
[----:B------:R-:W-:Y:S01]  /*236e0*/  IMAD.MOV.U32 R3, RZ, RZ, 0x1f ;  /* 0x0000001fff037424 */ /* 0x000fe200078e00ff */
[----:B--2---:R-:W-:Y:S02]  /*236f0*/  MOV R2, 0x23710 ;  /* 0x0002371000027802 */ /* 0x004fe40000000f00 */
[----:B-1----:R-:W-:Y:S05]  /*23700*/  CALL.REL.NOINC `($__internal_49_$__cuda_sm70_shflsync_idx_p) ;  /* 0x0000014000007944 */ /* 0x002fea0003c00000 */
[----:B------:R-:W-:Y:S01]  /*23710*/  IMAD.MOV.U32 R8, RZ, RZ, R5 ;  /* 0x000000ffff087224 */ /* 0x000fe200078e0005 */
[----:B------:R-:W-:Y:S01]  /*23720*/  MOV R5, R0 ;  /* 0x0000000000057202 */ /* 0x000fe20000000f00 */
[----:B------:R-:W-:Y:S01]  /*23730*/  IMAD.MOV.U32 R9, RZ, RZ, R7 ;  /* 0x000000ffff097224 */ /* 0x000fe200078e0007 */
[----:B------:R-:W-:-:S02]  /*23740*/  MOV R3, 0x1f ;  /* 0x0000001f00037802 */ /* 0x000fc40000000f00 */
[----:B------:R-:W-:Y:S02]  /*23750*/  MOV R2, 0x23770 ;  /* 0x0002377000027802 */ /* 0x000fe40000000f00 */
[----:B------:R-:W-:Y:S05]  /*23760*/  CALL.REL.NOINC `($__internal_49_$__cuda_sm70_shflsync_idx_p) ;  /* 0x000000e000007944 */ /* 0x000fea0003c00000 */
[----:B------:R-:W-:Y:S01]  /*23770*/  MOV R7, R5 ;  /* 0x0000000500077202 */ /* 0x000fe20000000f00 */
[----:B------:R-:W-:Y:S05]  /*23780*/  BRA `(.L_x_2582) ;  /* 0xffffde9000007947 */ /* 0x000fea000383ffff */
.L_x_2541:
[----:B------:R-:W-:Y:S01]  /*23790*/  IMAD.MOV.U32 R9, RZ, RZ, R4 ;  /* 0x000000ffff097224 */ /* 0x000fe200078e0004 */
[----:B------:R-:W-:Y:S01]  /*237a0*/  MOV R5, R0 ;  /* 0x0000000000057202 */ /* 0x000fe20000000f00 */
[----:B------:R-:W-:Y:S01]  /*237b0*/  IMAD.MOV.U32 R3, RZ, RZ, 0x1f ;  /* 0x0000001fff037424 */ /* 0x000fe200078e00ff */
[----:B--2---:R-:W-:Y:S02]  /*237c0*/  MOV R2, 0x237e0 ;  /* 0x000237e000027802 */ /* 0x004fe40000000f00 */
[----:B-1--4-:R-:W-:Y:S05]  /*237d0*/  CALL.REL.NOINC `($__internal_49_$__cuda_sm70_shflsync_idx_p) ;  /* 0x0000007000007944 */ /* 0x012fea0003c00000 */
[----:B------:R-:W-:Y:S01]  /*237e0*/  MOV R13, R5 ;  /* 0x00000005000d7202 */ /* 0x000fe20000000f00 */
[----:B------:R-:W-:Y:S05]  /*237f0*/  BRA `(.L_x_2540) ;  /* 0xffffde8000007947 */ /* 0x000fea000383ffff */
        .weak           $__internal_48_$__cuda_sm70_shflsync_bfly_p
        .type           $__internal_48_$__cuda_sm70_shflsync_bfly_p,@function
        .size           $__internal_48_$__cuda_sm70_shflsync_bfly_p,($__internal_49_$__cuda_sm70_shflsync_idx_p - $__internal_48_$__cuda_sm70_shflsync_bfly_p)
$__internal_48_$__cuda_sm70_shflsync_bfly_p:
[----:B------:R-:W-:Y:S04]  /*23800*/  WARPSYNC R6 ;  /* 0x0000000600007348 */ /* 0x000fe80003800000 */
[----:B------:R1:W2:Y:S02]  /*23810*/  SHFL.BFLY PT, R5, R2, R5, R7 ;  /* 0x0c00000502057389 */ /* 0x0002a400000e0007 */
[----:B-1----:R-:W-:-:S02]  /*23820*/  MOV R2, R3 ;  /* 0x0000000300027202 */ /* 0x002fc40000000f00 */
[----:B------:R-:W-:-:S04]  /*23830*/  MOV R3, 0x0 ;  /* 0x0000000000037802 */ /* 0x000fc80000000f00 */
[----:B--2---:R-:W-:Y:S05]  /*23840*/  RET.REL.NODEC R2 `(_ZN7cutlass13device_kernelIN5flash19enable_sm80_to_sm89INS1_16FlashAttnFwdSm80INS1_25CollectiveMainloopFwdSm80ILi8ELi1ELb0EN4cute5tupleIJNS5_1CILi128EEENS7_ILi48EEENS7_ILi256EEEEEELi256ENS_10bfloat16_tEfNS_4arch4Sm80ELb1ELb0ELb1ELb1ELb0ELb1ELb1ELb1EEENS1_21CollectiveEpilogueFwdINS6_IJS8_SA_S9_EEENS6_IJNS7_ILi1EEESI_SI_EEESC_SE_Li256ELb1ELb1ELb1ELb0EEENS1_36VarlenDynamicPersistentTileSchedulerILi128ELi48ELi256ELi256ELb1ELb1ELb0ELb1ELb1ELb1EEEEEEEEEvNT_6ParamsE) ;  /* 0xfffdc7b002007950 */ /* 0x004fea0003c3ffff */
        .weak           $__internal_49_$__cuda_sm70_shflsync_idx_p
        .type           $__internal_49_$__cuda_sm70_shflsync_idx_p,@function
        .size           $__internal_49_$__cuda_sm70_shflsync_idx_p,($__internal_50_$__cuda_sm70_shflsync_up_p - $__internal_49_$__cuda_sm70_shflsync_idx_p)
$__internal_49_$__cuda_sm70_shflsync_idx_p:
[----:B------:R-:W-:-:S04]  /*23850*/  MOV R115, 0xffffffff ;  /* 0xffffffff00737802 */ /* 0x000fc80000000f00 */
[----:B------:R-:W-:Y:S04]  /*23860*/  WARPSYNC R115 ;  /* 0x0000007300007348 */ /* 0x000fe80003800000 */
[----:B------:R1:W2:Y:S02]  /*23870*/  SHFL.IDX PT, R5, R9, R5, R3 ;  /* 0x0000000509057389 */ /* 0x0002a400000e0003 */
[----:B-1----:R-:W-:-:S04]  /*23880*/  MOV R3, 0x0 ;  /* 0x0000000000037802 */ /* 0x002fc80000000f00 */
[----:B--2---:R-:W-:Y:S05]  /*23890*/  RET.REL.NODEC R2 `(_ZN7cutlass13device_kernelIN5flash19enable_sm80_to_sm89INS1_16FlashAttnFwdSm80INS1_25CollectiveMainloopFwdSm80ILi8ELi1ELb0EN4cute5tupleIJNS5_1CILi128EEENS7_ILi48EEENS7_ILi256EEEEEELi256ENS_10bfloat16_tEfNS_4arch4Sm80ELb1ELb0ELb1ELb1ELb0ELb1ELb1ELb1EEENS1_21CollectiveEpilogueFwdINS6_IJS8_SA_S9_EEENS6_IJNS7_ILi1EEESI_SI_EEESC_SE_Li256ELb1ELb1ELb1ELb0EEENS1_36VarlenDynamicPersistentTileSchedulerILi128ELi48ELi256ELi256ELb1ELb1ELb0ELb1ELb1ELb1EEEEEEEEEvNT_6ParamsE) ;  /* 0xfffdc76002007950 */ /* 0x004fea0003c3ffff */
        .weak           $__internal_50_$__cuda_sm70_shflsync_up_p
        .type           $__internal_50_$__cuda_sm70_shflsync_up_p,@function
        .size           $__internal_50_$__cuda_sm70_shflsync_up_p,($__internal_51_$__cuda_sm70_votesync_ballot - $__internal_50_$__cuda_sm70_shflsync_up_p)
$__internal_50_$__cuda_sm70_shflsync_up_p:
[----:B------:R-:W-:Y:S02]  /*238a0*/  IMAD.MOV.U32 R4, RZ, RZ, RZ ;  /* 0x000000ffff047224 */ /* 0x000fe400078e00ff */
[----:B------:R-:W-:-:S04]  /*238b0*/  IMAD.MOV.U32 R9, RZ, RZ, -0x1 ;  /* 0xffffffffff097424 */ /* 0x000fc800078e00ff */
[----:B------:R-:W-:Y:S04]  /*238c0*/  WARPSYNC R9 ;  /* 0x0000000900007348 */ /* 0x000fe80003800000 */
[----:B------:R1:W2:Y:S02]  /*238d0*/  SHFL.UP PT, R4, R0, R2, R4 ;  /* 0x0400000200047389 */ /* 0x0002a400000e0004 */
[----:B-1----:R-:W-:Y:S02]  /*238e0*/  MOV R2, R3 ;  /* 0x0000000300027202 */ /* 0x002fe40000000f00 */
[----:B------:R-:W-:-:S04]  /*238f0*/  MOV R3, 0x0 ;  /* 0x0000000000037802 */ /* 0x000fc80000000f00 */
[----:B--2---:R-:W-:Y:S05]  /*23900*/  RET.REL.NODEC R2 `(_ZN7cutlass13device_kernelIN5flash19enable_sm80_to_sm89INS1_16FlashAttnFwdSm80INS1_25CollectiveMainloopFwdSm80ILi8ELi1ELb0EN4cute5tupleIJNS5_1CILi128EEENS7_ILi48EEENS7_ILi256EEEEEELi256ENS_10bfloat16_tEfNS_4arch4Sm80ELb1ELb0ELb1ELb1ELb0ELb1ELb1ELb1EEENS1_21CollectiveEpilogueFwdINS6_IJS8_SA_S9_EEENS6_IJNS7_ILi1EEESI_SI_EEESC_SE_Li256ELb1ELb1ELb1ELb0EEENS1_36VarlenDynamicPersistentTileSchedulerILi128ELi48ELi256ELi256ELb1ELb1ELb0ELb1ELb1ELb1EEEEEEEEEvNT_6ParamsE) ;  /* 0xfffdc6f002007950 */ /* 0x004fea0003c3ffff */
        .weak           $__internal_51_$__cuda_sm70_votesync_ballot
        .type           $__internal_51_$__cuda_sm70_votesync_ballot,@function
        .size           $__internal_51_$__cuda_sm70_votesync_ballot,(.L_x_5234 - $__internal_51_$__cuda_sm70_votesync_ballot)
$__internal_51_$__cuda_sm70_votesync_ballot:
[----:B------:R-:W-:Y:S01]  /*23910*/  ISETP.NE.U32.AND P0, PT, R0, 0x1, PT ;  /* 0x000000010000780c */ /* 0x000fe20003f05070 */
[----:B------:R-:W-:-:S04]  /*23920*/  IMAD.MOV.U32 R3, RZ, RZ, -0x1 ;  /* 0xffffffffff037424 */ /* 0x000fc800078e00ff */
[----:B------:R-:W-:Y:S08]  /*23930*/  WARPSYNC R3 ;  /* 0x0000000300007348 */ /* 0x000ff00003800000 */
[----:B------:R-:W-:-:S04]  /*23940*/  VOTE.ANY R0, PT, !P0 ;  /* 0x0000000000007806 */ /* 0x000fc800040e0100 */
[----:B------:R-:W-:Y:S01]  /*23950*/  LOP3.LUT R0, R0, R3, RZ, 0xc0, !PT ;  /* 0x0000000300007212 */ /* 0x000fe200078ec0ff */
[----:B------:R-:W-:-:S04]  /*23960*/  IMAD.MOV.U32 R3, RZ, RZ, 0x0 ;  /* 0x00000000ff037424 */ /* 0x000fc800078e00ff */
[----:B------:R-:W-:Y:S05]  /*23970*/  RET.REL.NODEC R2 `(_ZN7cutlass13device_kernelIN5flash19enable_sm80_to_sm89INS1_16FlashAttnFwdSm80INS1_25CollectiveMainloopFwdSm80ILi8ELi1ELb0EN4cute5tupleIJNS5_1CILi128EEENS7_ILi48EEENS7_ILi256EEEEEELi256ENS_10bfloat16_tEfNS_4arch4Sm80ELb1ELb0ELb1ELb1ELb0ELb1ELb1ELb1EEENS1_21CollectiveEpilogueFwdINS6_IJS8_SA_S9_EEENS6_IJNS7_ILi1EEESI_SI_EEESC_SE_Li256ELb1ELb1ELb1ELb0EEENS1_36VarlenDynamicPersistentTileSchedulerILi128ELi48ELi256ELi256ELb1ELb1ELb0ELb1ELb1ELb1EEEEEEEEEvNT_6ParamsE) ;  /* 0xfffdc68002007950 */ /* 0x000fea0003c3ffff */
.L_x_2583:
        /* <DEDUP_REMOVED lines=16> */
.L_x_5234:


//--------------------- .text._ZN7cutlass13device_kernelIN5flash19enable_sm80_to_sm89INS1_16FlashAttnFwdSm80INS1_25CollectiveMainloopFwdSm80ILi8ELi1ELb1EN4cute5tupleIJNS5_1CILi128EEENS7_ILi64EEENS7_ILi256EEEEEELi256ENS_10bfloat16_tEfNS_4arch4Sm80ELb0ELb0ELb0ELb0ELb0ELb0ELb1ELb1EEENS1_21CollectiveEpilogueFwdINS6_IJS8_SA_S9_EEENS6_IJNS7_ILi1EEESI_SI_EEESC_SE_Li256ELb0ELb1ELb1ELb0EEENS1_19SingleTileSchedulerILb0ELb1ELb1ELi128EEEEEEEEEvNT_6ParamsE --------------------------
	.section	.text._ZN7cutlass13device_kernelIN5flash19enable_sm80_to_sm89INS1_16FlashAttnFwdSm80INS1_25CollectiveMainloopFwdSm80ILi8ELi1ELb1EN4cute5tupleIJNS5_1CILi128EEENS7_ILi64EEENS7_ILi256EEEEEELi256ENS_10bfloat16_tEfNS_4arch4Sm80ELb0ELb0ELb0ELb0ELb0ELb0ELb1ELb1EEENS1_21CollectiveEpilogueFwdINS6_IJS8_SA_S9_EEENS6_IJNS7_ILi1EEESI_SI_EEESC_SE_Li256ELb0ELb1ELb1ELb0EEENS1_19SingleTileSchedulerILb0ELb1ELb1ELi128EEEEEEEEEvNT_6ParamsE,"ax",@progbits
	.sectioninfo	@"SHI_REGISTERS=255"
	.align	128
.text._ZN7cutlass13device_kernelIN5flash19enable_sm80_to_sm89INS1_16FlashAttnFwdSm80INS1_25CollectiveMainloopFwdSm80ILi8ELi1ELb1EN4cute5tupleIJNS5_1CILi128EEENS7_ILi64EEENS7_ILi256EEEEEELi256ENS_10bfloat16_tEfNS_4arch4Sm80ELb0ELb0ELb0ELb0ELb0ELb0ELb1ELb1EEENS1_21CollectiveEpilogueFwdINS6_IJS8_SA_S9_EEENS6_IJNS7_ILi1EEESI_SI_EEESC_SE_Li256ELb0ELb1ELb1ELb0EEENS1_19SingleTileSchedulerILb0ELb1ELb1ELi128EEEEEEEEEvNT_6ParamsE:
        .type           _ZN7cutlass13device_kernelIN5flash19enable_sm80_to_sm89INS1_16FlashAttnFwdSm80INS1_25CollectiveMainloopFwdSm80ILi8ELi1ELb1EN4cute5tupleIJNS5_1CILi128EEENS7_ILi64EEENS7_ILi256EEEEEELi256ENS_10bfloat16_tEfNS_4arch4Sm80ELb0ELb0ELb0ELb0ELb0ELb0ELb1ELb1EEENS1_21CollectiveEpilogueFwdINS6_IJS8_SA_S9_EEENS6_IJNS7_ILi1EEESI_SI_EEESC_SE_Li256ELb0ELb1ELb1ELb0EEENS1_19SingleTileSchedulerILb0ELb1ELb1ELi128EEEEEEEEEvNT_6ParamsE,@function
        .size           _ZN7cutlass13device_kernelIN5flash19enable_sm80_to_sm89INS1_16FlashAttnFwdSm80INS1_25CollectiveMainloopFwdSm80ILi8ELi1ELb1EN4cute5tupleIJNS5_1CILi128EEENS7_ILi64EEENS7_ILi256EEEEEELi256ENS_10bfloat16_tEfNS_4arch4Sm80ELb0ELb0ELb0ELb0ELb0ELb0ELb1ELb1EEENS1_21CollectiveEpilogueFwdINS6_IJS8_SA_S9_EEENS6_IJNS7_ILi1EEESI_SI_EEESC_SE_Li256ELb0ELb1ELb1ELb0EEENS1_19SingleTileSchedulerILb0ELb1ELb1ELi128EEEEEEEEEvNT_6ParamsE,(.L_x_5239 - _ZN7cutlass13device_kernelIN5flash19enable_sm80_to_sm89INS1_16FlashAttnFwdSm80INS1_25CollectiveMainloopFwdSm80ILi8ELi1ELb1EN4cute5tupleIJNS5_1CILi128EEENS7_ILi64EEENS7_ILi256EEEEEELi256ENS_10bfloat16_tEfNS_4arch4Sm80ELb0ELb0ELb0ELb0ELb0ELb0ELb1ELb1EEENS1_21CollectiveEpilogueFwdINS6_IJS8_SA_S9_EEENS6_IJNS7_ILi1EEESI_SI_EEESC_SE_Li256ELb0ELb1ELb1ELb0EEENS1_19SingleTileSchedulerILb0ELb1ELb1ELi128EEEEEEEEEvNT_6ParamsE)
        .other          _ZN7cutlass13device_kernelIN5flash19enable_sm80_to_sm89INS1_16FlashAttnFwdSm80INS1_25CollectiveMainloopFwdSm80ILi8ELi1ELb1EN4cute5tupleIJNS5_1CILi128EEENS7_ILi64EEENS7_ILi256EEEEEELi256ENS_10bfloat16_tEfNS_4arch4Sm80ELb0ELb0ELb0ELb0ELb0ELb0ELb1ELb1EEENS1_21CollectiveEpilogueFwdINS6_IJS8_SA_S9_EEENS6_IJNS7_ILi1EEESI_SI_EEESC_SE_Li256ELb0ELb1ELb1ELb0EEENS1_19SingleTileSchedulerILb0ELb1ELb1ELi128EEEEEEEEEvNT_6ParamsE,@"STO_CUDA_ENTRY STV_DEFAULT"
_ZN7cutlass13device_kernelIN5flash19enable_sm80_to_sm89INS1_16FlashAttnFwdSm80INS1_25CollectiveMainloopFwdSm80ILi8ELi1ELb1EN4cute5tupleIJNS5_1CILi128EEENS7_ILi64EEENS7_ILi256EEEEEELi256ENS_10bfloat16_tEfNS_4arch4Sm80ELb0ELb0ELb0ELb0ELb0ELb0ELb1ELb1EEENS1_21CollectiveEpilogueFwdINS6_IJS8_SA_S9_EEENS6_IJNS7_ILi1EEESI_SI_EEESC_SE_Li256ELb0ELb1ELb1ELb0EEENS1_19SingleTileSchedulerILb0ELb1ELb1ELi128EEEEEEEEEvNT_6ParamsE:
        /* <DEDUP_REMOVED lines=18> */
.L_x_2584:
[----:B---3--:R-:W-:Y:S02]  /*0120*/  ULDC.64 UR4, c[0x0][0x550] ;  /* 0x0001540000047ab9 */ /* 0x008fe40000000a00 */
[----:B------:R-:W-:Y:S02]  /*0130*/  UISETP.NE.AND UP0, UPT, UR4, 0x1, UPT ;  /* 0x000000010400788c */ /* 0x000fe4000bf05270 */
[----:B------:R-:W-:-:S02]  /*0140*/  UIMAD.WIDE.U32 UR8, UR6, UR5, URZ ;  /* 0x00000005060872a5 */ /* 0x000fc4000f8e003f */
[----:B------:R-:W-:Y:S02]  /*0150*/  ULDC UR4, c[0x0][0x558] ;  /* 0x0001560000047ab9 */ /* 0x000fe40000000800 */
[----:B------:R-:W-:-:S05]  /*0160*/  UMOV UR11, UR6 ;  /* 0x00000006000b7c82 */ /* 0x000fca0008000000 */
[----:B------:R-:W-:-:S03]  /*0170*/  @UP0 USHF.R.U32.HI UR11, URZ, UR4, UR9 ;  /* 0x000000043f0b0299 */ /* 0x000fc60008011609 */
.L_x_2585:
        /* <DEDUP_REMOVED lines=50> */
.L_x_2586:
        /* <DEDUP_REMOVED lines=97> */
[----:B------:R-:W-:Y:S01]  /*0ab0*/  IMAD.U32 R3, RZ, RZ, UR7 ;  /* 0x00000007ff037e24 */ /* 0x000fe2000f8e00ff */
[----:B------:R-:W-:Y:S01]  /*0ac0*/  UIADD3 UR7, UR14, -0x1, URZ ;  /* 0xffffffff0e077890 */ /* 0x000fe2000fffe03f */
[----:B------:R-:W-:Y:S01]  /*0ad0*/  IMAD.U32 R3, RZ, RZ, UR4 ;  /* 0x00000004ff037e24 */ /* 0x000fe2000f8e00ff */
        /* <DEDUP_REMOVED lines=9> */
[----:B------:R-:W-:-:S02]  /*0b70*/  UIMAD UR4, UR11, UR5, UR4 ;  /* 0x000000050b0472a4 */ /* 0x000fc4000f8e0204 */
[----:B------:R-:W-:Y:S01]  /*0b80*/  IMAD R0, R25, 0x20, R23 ;  /* 0x0000002019007824 */ /* 0x000fe200078e0217 */
[----:B------:R-:W-:Y:S02]  /*0b90*/  USHF.R.S32.HI UR6, URZ, 0x1f, UR7 ;  /* 0x0000001f3f067899 */ /* 0x000fe40008011407 */
[----:B------:R-:W-:Y:S02]  /*0ba0*/  UISETP.GT.AND UP0, UPT, UR7, UR8, UPT ;  /* 0x000000080700728c */ /* 0x000fe4000bf04270 */
[----:B-1----:R-:W-:Y:S01]  /*0bb0*/  LEA R4, R8, R0, 0x7 ;  /* 0x0000000008047211 */ /* 0x002fe200078e38ff */
[----:B------:R-:W-:-:S04]  /*0bc0*/  UIADD3 UR14, UR14, -0x2, URZ ;  /* 0xfffffffe0e0e7890 */ /* 0x000fc8000fffe03f */
[----:B------:R-:W-:-:S04]  /*0bd0*/  @P1 IMAD.HI.U32 R5, R4, c[0x0][0x2c8], RZ ;  /* 0x0000b20004051a27 */ /* 0x000fc800078e00ff */
[----:B------:R-:W-:Y:S01]  /*0be0*/  IMAD.MOV.U32 R0, RZ, RZ, R4 ;  /* 0x000000ffff007224 */ /* 0x000fe200078e0004 */
[----:B------:R-:W-:Y:S01]  /*0bf0*/  @P1 SHF.R.U32.HI R0, RZ, c[0x0][0x2cc], R5 ;  /* 0x0000b300ff001a19 */ /* 0x000fe20000011605 */
[----:B------:R-:W-:-:S03]  /*0c00*/  IMAD R5, R12, c[0x0][0x1c4], R6 ;  /* 0x000071000c057a24 */ /* 0x000fc600078e0206 */
[--C-:B------:R-:W-:Y:S02]  /*0c10*/  SHF.R.S32.HI R6, RZ, 0x1f, R0.reuse ;  /* 0x0000001fff067819 */ /* 0x100fe40000011400 */
[----:B------:R-:W-:Y:S01]  /*0c20*/  IADD3 R3, R3, R5, RZ ;  /* 0x0000000503037210 */ /* 0x000fe20007ffe0ff */
[----:B------:R-:W-:Y:S02]  /*0c30*/  IMAD.MOV R5, RZ, RZ, -R0 ;  /* 0x000000ffff057224 */ /* 0x000fe400078e0a00 */
[----:B------:R-:W-:Y:S02]  /*0c40*/  IMAD R6, R6, c[0x0][0x1b0], RZ ;  /* 0x00006c0006067a24 */ /* 0x000fe400078e02ff */
[----:B------:R-:W-:Y:S02]  /*0c50*/  IMAD R4, R5, c[0x0][0x2c4], R4 ;  /* 0x0000b10005047a24 */ /* 0x000fe400078e0204 */
[----:B------:R-:W-:-:S03]  /*0c60*/  IMAD.WIDE.U32 R2, R0, c[0x0][0x1b0], R2 ;  /* 0x00006c0000027a25 */ /* 0x000fc600078e0002 */
[----:B------:R-:W-:Y:S01]  /*0c70*/  SHF.R.S32.HI R5, RZ, 0x1f, R4 ;  /* 0x0000001fff057819 */ /* 0x000fe20000011404 */
[----:B------:R-:W-:Y:S02]  /*0c80*/  IMAD R0, R0, c[0x0][0x1b4], R6 ;  /* 0x00006d0000007a24 */ /* 0x000fe400078e0206 */
[----:B------:R-:W-:Y:S02]  /*0c90*/  IMAD.U32 R6, RZ, RZ, UR7 ;  /* 0x00000007ff067e24 */ /* 0x000fe4000f8e00ff */
[----:B------:R-:W-:Y:S02]  /*0ca0*/  IMAD.IADD R3, R3, 0x1, R0 ;  /* 0x0000000103037824 */ /* 0x000fe400078e0200 */
[----:B------:R-:W-:Y:S02]  /*0cb0*/  IMAD R0, R5, c[0x0][0x1a8], RZ ;  /* 0x00006a0005007a24 */ /* 0x000fe400078e02ff */
[----:B------:R-:W-:Y:S02]  /*0cc0*/  IMAD.SHL.U32 R5, R23, 0x40, RZ ;  /* 0x0000004017057824 */ /* 0x000fe400078e00ff */
[----:B------:R-:W-:-:S02]  /*0cd0*/  IMAD R9, R4, c[0x0][0x1ac], R0 ;  /* 0x00006b0004097a24 */ /* 0x000fc400078e0200 */
[----:B------:R-:W-:Y:S01]  /*0ce0*/  IMAD.WIDE.U32 R2, R4, c[0x0][0x1a8], R2 ;  /* 0x00006a0004027a25 */ /* 0x000fe200078e0002 */
[----:B------:R-:W-:Y:S02]  /*0cf0*/  LEA R4, R8, R23, 0x7 ;  /* 0x0000001708047211 */ /* 0x000fe400078e38ff */
[----:B------:R-:W-:Y:S01]  /*0d00*/  LOP3.LUT R0, R5, 0x1c0, RZ, 0xc0, !PT ;  /* 0x000001c005007812 */ /* 0x000fe200078ec0ff */
[----:B------:R-:W-:Y:S01]  /*0d10*/  IMAD.SHL.U32 R8, R25, 0x8, RZ ;  /* 0x0000000819087824 */ /* 0x000fe200078e00ff */
[----:B------:R-:W-:Y:S01]  /*0d20*/  LEA R22, P2, R2, c[0x0][0x160], 0x1 ;  /* 0x0000580002167a11 */ /* 0x000fe200078408ff */
[----:B------:R-:W-:Y:S01]  /*0d30*/  IMAD R24, R6, -0x40, R7 ;  /* 0xffffffc006187824 */ /* 0x000fe200078e0207 */
[----:B------:R-:W-:Y:S01]  /*0d40*/  SHF.R.U32.HI R7, RZ, 0x3, R0 ;  /* 0x00000003ff077819 */ /* 0x000fe20000011600 */
[----:B------:R-:W-:Y:S01]  /*0d50*/  IMAD R5, R10, c[0x0][0x168], RZ ;  /* 0x00005a000a057a24 */ /* 0x000fe200078e02ff */
[----:B------:R-:W-:Y:S01]  /*0d60*/  LOP3.LUT R6, R0, 0x38, R8, 0xf8, !PT ;  /* 0x0000003800067812 */ /* 0x000fe200078ef808 */
[----:B------:R-:W-:Y:S01]  /*0d70*/  IMAD.IADD R0, R3, 0x1, R9 ;  /* 0x0000000103007824 */ /* 0x000fe200078e0209 */
[----:B------:R-:W-:-:S02]  /*0d80*/  LEA.HI R3, R27, R164, RZ, 0x6 ;  /* 0x000000a41b037211 */ /* 0x000fc400078f30ff */
[----:B------:R-:W-:Y:S02]  /*0d90*/  ISETP.GE.AND P6, PT, R4, R5, PT ;  /* 0x000000050400720c */ /* 0x000fe40003fc6270 */
[----:B------:R-:W-:Y:S01]  /*0da0*/  LEA.HI.X R21, R2, c[0x0][0x164], R0, 0x1, P2 ;  /* 0x0000590002157a11 */ /* 0x000fe200010f0c00 */
[----:B------:R-:W-:Y:S01]  /*0db0*/  IMAD.SHL.U32 R0, R3, 0x8, RZ ;  /* 0x0000000803007824 */ /* 0x000fe200078e00ff */
[----:B------:R-:W-:Y:S01]  /*0dc0*/  SHFL.IDX PT, R2, R22, RZ, 0x181f ;  /* 0x00181fff16027589 */ /* 0x000fe200000e0000 */
[----:B------:R-:W-:Y:S02]  /*0dd0*/  LOP3.LUT R6, R6, R7, RZ, 0x3c, !PT ;  /* 0x0000000706067212 */ /* 0x000fe400078e3cff */
[----:B------:R-:W-:Y:S01]  /*0de0*/  IADD3 R10, R4, 0x20, RZ ;  /* 0x00000020040a7810 */ /* 0x000fe20007ffe0ff */
[----:B------:R-:W1:Y:S01]  /*0df0*/  SHFL.IDX PT, R3, R21, RZ, 0x181f ;  /* 0x00181fff15037589 */ /* 0x000e6200000e0000 */
[----:B------:R-:W-:Y:S02]  /*0e00*/  LOP3.LUT R16, R6, 0xfffffe00, R0, 0xf8, !PT ;  /* 0xfffffe0006107812 */ /* 0x000fe400078ef800 */
[----:B------:R-:W-:Y:S01]  /*0e10*/  IADD3 R0, R8, 0x80, RZ ;  /* 0x0000008008007810 */ /* 0x000fe20007ffe0ff */
[----:B------:R-:W2:Y:S01]  /*0e20*/  SHFL.IDX PT, R6, R22, 0x1, 0x181f ;  /* 0x00381f0016067f89 */ /* 0x000ea200000e0000 */
[----:B------:R-:W-:Y:S01]  /*0e30*/  ISETP.GE.AND P1, PT, R10, R5, PT ;  /* 0x000000050a00720c */ /* 0x000fe20003f26270 */
[----:B------:R-:W-:Y:S01]  /*0e40*/  IMAD.SHL.U32 R101, R16, 0x2, RZ ;  /* 0x0000000210657824 */ /* 0x000fe200078e00ff */
[----:B------:R-:W-:-:S02]  /*0e50*/  IADD3 R10, R8, 0x40, RZ ;  /* 0x00000040080a7810 */ /* 0x000fc40007ffe0ff */
[----:B------:R-:W-:Y:S02]  /*0e60*/  @!P6 SHF.R.S32.HI R7, RZ, 0x1f, R0 ;  /* 0x0000001fff07e819 */ /* 0x000fe40000011400 */
[----:B------:R-:W-:Y:S01]  /*0e70*/  @!P6 SHF.R.S32.HI R13, RZ, 0x1f, R10 ;  /* 0x0000001fff0de819 */ /* 0x000fe2000001140a */
[----:B------:R-:W-:Y:S01]  /*0e80*/  STL [R1+0x18], R101 ;  /* 0x0000186501007387 */ /* 0x000fe20000100800 */
[----:B------:R-:W-:Y:S02]  /*0e90*/  @!P6 LEA.HI R19, R7, R0, RZ, 0x3 ;  /* 0x000000000713e211 */ /* 0x000fe400078f18ff */
[----:B------:R-:W-:Y:S01]  /*0ea0*/  ISETP.GE.AND P2, PT, R8, c[0x0][0x198], PT ;  /* 0x0000660008007a0c */ /* 0x000fe20003f46270 */
[----:B------:R-:W4:Y:S01]  /*0eb0*/  SHFL.IDX PT, R7, R21, 0x1, 0x181f ;  /* 0x00381f0015077f89 */ /* 0x000f2200000e0000 */
[----:B------:R-:W-:Y:S02]  /*0ec0*/  @!P6 LEA.HI R13, R13, R10, RZ, 0x3 ;  /* 0x0000000a0d0de211 */ /* 0x000fe400078f18ff */
[----:B------:R-:W-:-:S02]  /*0ed0*/  ISETP.GE.AND P5, PT, R10, c[0x0][0x198], PT ;  /* 0x000066000a007a0c */ /* 0x000fc40003fa6270 */
        /* <DEDUP_REMOVED lines=22> */
[----:B--2---:R-:W-:Y:S01]  /*1040*/  IMAD R17, R26, c[0x0][0x1e0], RZ ;  /* 0x000078001a117a24 */ /* 0x004fe200078e02ff */
[----:B------:R-:W-:Y:S02]  /*1050*/  @!P1 SHF.R.S32.HI R16, RZ, 0x1f, R10 ;  /* 0x0000001fff109819 */ /* 0x000fe4000001140a */
[----:B---3--:R-:W-:Y:S01]  /*1060*/  IADD3 R3, R4, 0x40, RZ ;  /* 0x0000004004037810 */ /* 0x008fe20007ffe0ff */
        /* <DEDUP_REMOVED lines=10> */
[----:B------:R-:W-:Y:S02]  /*1110*/  @!P1 LEA.HI R18, R16, R10, RZ, 0x3 ;  /* 0x0000000a10129211 */ /* 0x000fe400078f18ff */
        /* <DEDUP_REMOVED lines=13> */
[----:B------:R-:W1:Y:S04]  /*11f0*/  SHFL.IDX PT, R3, R21, 0x3, 0x181f ;  /* 0x00781f0015037f89 */ /* 0x000e6800000e0000 */
        /* <DEDUP_REMOVED lines=21> */
[--C-:B------:R-:W-:Y:S01]  /*1350*/  @!P0 LEA.HI.X R7, R8, R3, R9.reuse, 0x1, P1 ;  /* 0x0000000308078211 */ /* 0x100fe200008f0c09 */
        /* <DEDUP_REMOVED lines=16> */
[----:B------:R-:W-:Y:S01]  /*1460*/  IMAD.WIDE.U32 R28, R14, c[0x0][0x1f0], R4 ;  /* 0x00007c000e1c7a25 */ /* 0x000fe200078e0004 */
[----:B------:R-:W-:-:S02]  /*1470*/  USHF.L.U64.HI UR15, UR4, UR15, UR5 ;  /* 0x0000000f040f7299 */ /* 0x000fc40008010205 */
[----:B------:R-:W-:Y:S01]  /*1480*/  USHF.L.U32 UR10, UR4, 0x5, URZ ;  /* 0x00000005040a7899 */ /* 0x000fe2000800063f */
[----:B------:R-:W-:Y:S01]  /*1490*/  IMAD.U32 R100, RZ, RZ, UR16 ;  /* 0x00000010ff647e24 */ /* 0x000fe2000f8e00ff */
[----:B------:R-:W-:Y:S01]  /*14a0*/  UIMAD UR18, UR15, UR7, URZ ;  /* 0x000000070f1272a4 */ /* 0x000fe2000f8e023f */
[----:B------:R-:W-:Y:S01]  /*14b0*/  IMAD.MOV.U32 R102, RZ, RZ, R28 ;  /* 0x000000ffff667224 */ /* 0x000fe200078e001c */
[----:B------:R-:W-:Y:S01]  /*14c0*/  USHF.L.U64.HI UR9, UR4, UR9, UR5 ;  /* 0x0000000904097299 */ /* 0x000fe20008010205 */
[----:B------:R-:W-:Y:S01]  /*14d0*/  IMAD.IADD R17, R17, 0x1, -R13 ;  /* 0x0000000111117824 */ /* 0x000fe200078e0a0d */
        /* <DEDUP_REMOVED lines=11> */
[----:B------:R-:W-:Y:S01]  /*1590*/  ULDC.64 UR4, c[0x0][0x208] ;  /* 0x0000820000047ab9 */ /* 0x000fe20000000a00 */
[----:B------:R-:W-:Y:S02]  /*15a0*/  IADD3 R103, R29, R12, RZ ;  /* 0x0000000c1d677210 */ /* 0x000fe40007ffe0ff */
        /* <DEDUP_REMOVED lines=22> */
[----:B-1----:R-:W-:-:S05]  /*1710*/  @P2 LEA R6, P3, R2, c[0x0][0x1c8], 0x1 ;  /* 0x0000720002062a11 */ /* 0x002fca00078608ff */
[----:B------:R-:W-:Y:S01]  /*1720*/  IMAD.U32 R13, RZ, RZ, UR4 ;  /* 0x00000004ff0d7e24 */ /* 0x000fe2000f8e00ff */
[----:B------:R-:W-:Y:S01]  /*1730*/  ULDC UR4, c[0x0][0x1d0] ;  /* 0x0000740000047ab9 */ /* 0x000fe20000000800 */
[----:B--2---:R-:W-:Y:S01]  /*1740*/  IMAD.SHL.U32 R4, R25, 0x40, RZ ;  /* 0x0000004019047824 */ /* 0x004fe200078e00ff */
[C---:B------:R-:W-:Y:S01]  /*1750*/  @P1 IADD3 R5, P0, R2.reuse, UR10, RZ ;  /* 0x0000000a02051c10 */ /* 0x040fe2000ff1e0ff */
[----:B------:R-:W-:Y:S01]  /*1760*/  UIMAD UR4, UR7, UR5, UR4 ;  /* 0x00000005070472a4 */ /* 0x000fe2000f8e0204 */
[----:B------:R-:W-:Y:S02]  /*1770*/  @P2 LEA.HI.X R7, R2, c[0x0][0x1cc], R0, 0x1, P3 ;  /* 0x0000730002072a11 */ /* 0x000fe400018f0c00 */
[----:B------:R-:W-:Y:S02]  /*1780*/  LOP3.LUT R3, R4, 0x1c0, RZ, 0xc0, !PT ;  /* 0x000001c004037812 */ /* 0x000fe400078ec0ff */
[----:B------:R-:W-:Y:S01]  /*1790*/  @P1 IADD3.X R2, R0, UR9, RZ, P0, !PT ;  /* 0x0000000900021c10 */ /* 0x000fe200087fe4ff */
[----:B------:R-:W-:Y:S01]  /*17a0*/  IMAD R0, R26, c[0x0][0x208], RZ ;  /* 0x000082001a007a24 */ /* 0x000fe200078e02ff */
[----:B------:R-:W-:Y:S01]  /*17b0*/  LOP3.LUT R10, R3, 0x8, R10, 0xf8, !PT ;  /* 0x00000008030a7812 */ /* 0x000fe200078ef80a */
[----:B------:R1:W-:Y:S01]  /*17c0*/  @P2 LDGSTS.E.BYPASS.LTC128B.128 [R101+0x10100], [R6.64], !P6 ;  /* 0x1010000006652fae */ /* 0x0003e2000f101d4c */
[----:B------:R-:W-:Y:S01]  /*17d0*/  SHF.R.U32.HI R3, RZ, 0x3, R3 ;  /* 0x00000003ff037819 */ /* 0x000fe20000011603 */
[----:B------:R-:W-:Y:S01]  /*17e0*/  IMAD R0, R23, c[0x0][0x20c], R0 ;  /* 0x0000830017007a24 */ /* 0x000fe200078e0200 */
[----:B------:R-:W-:Y:S01]  /*17f0*/  ISETP.GE.AND P3, PT, R11, c[0x0][0x1d4], PT ;  /* 0x000075000b007a0c */ /* 0x000fe20003f66270 */
[----:B------:R1:W-:Y:S01]  /*1800*/  @P2 LDGSTS.E.BYPASS.LTC128B.128 [R101+0x12100], [R6.64+0x80], !P5 ;  /* 0x1210008006652fae */ /* 0x0003e2000e901d4c */
[----:B------:R-:W-:Y:S01]  /*1810*/  LOP3.LUT R3, R10, R3, RZ, 0x3c, !PT ;  /* 0x000000030a037212 */ /* 0x000fe200078e3cff */
[----:B------:R-:W-:Y:S01]  /*1820*/  IMAD.IADD R9, R9, 0x1, R0 ;  /* 0x0000000109097824 */ /* 0x000fe200078e0200 */
[----:B------:R-:W-:Y:S01]  /*1830*/  LOP3.LUT R10, R18, 0xfffffff0, RZ, 0xc0, !PT ;  /* 0xfffffff0120a7812 */ /* 0x000fe200078ec0ff */
[----:B------:R1:W-:Y:S01]  /*1840*/  @P2 LDGSTS.E.BYPASS.LTC128B.128 [R101+0x14100], [R6.64+0x100], !P4 ;  /* 0x1410010006652fae */ /* 0x0003e2000e101d4c */
[----:B------:R-:W-:Y:S01]  /*1850*/  @P1 LEA R4, P0, R5, c[0x0][0x1c8], 0x1 ;  /* 0x0000720005041a11 */ /* 0x000fe200078008ff */
[----:B------:R-:W-:Y:S01]  /*1860*/  IMAD R0, R17, 0x200, R3 ;  /* 0x0000020011007824 */ /* 0x000fe200078e0203 */
[----:B------:R-:W-:Y:S01]  /*1870*/  SEL R11, RZ, 0x2, P5 ;  /* 0x00000002ff0b7807 */ /* 0x000fe20002800000 */
[----:B------:R-:W-:Y:S01]  /*1880*/  IMAD.IADD R10, R164, 0x1, -R10 ;  /* 0x00000001a40a7824 */ /* 0x000fe200078e0a0a */
[----:B------:R-:W-:Y:S01]  /*1890*/  @P1 LEA.HI.X R5, R5, c[0x0][0x1cc], R2, 0x1, P0 ;  /* 0x0000730005051a11 */ /* 0x000fe200000f0c02 */
[----:B------:R-:W-:Y:S01]  /*18a0*/  IMAD.SHL.U32 R236, R0, 0x2, RZ ;  /* 0x0000000200ec7824 */ /* 0x000fe200078e00ff */
[----:B------:R-:W-:Y:S01]  /*18b0*/  MOV R2, UR11 ;  /* 0x0000000b00027c02 */ /* 0x000fe20008000f00 */
[----:B------:R1:W-:Y:S01]  /*18c0*/  @P2 LDGSTS.E.BYPASS.LTC128B.128 [R101+0x16100], [R6.64+0x180], !P3 ;  /* 0x1610018006652fae */ /* 0x0003e2000d901d4c */
[----:B------:R-:W-:-:S02]  /*18d0*/  SHF.R.S32.HI R16, RZ, 0x1f, R10 ;  /* 0x0000001fff107819 */ /* 0x000fc4000001140a */
[----:B------:R-:W-:Y:S01]  /*18e0*/  LOP3.LUT P0, RZ, R25, 0x2, RZ, 0xc0, !PT ;  /* 0x0000000219ff7812 */ /* 0x000fe2000780c0ff */
[----:B------:R-:W-:Y:S01]  /*18f0*/  IMAD.WIDE.U32 R2, R2, c[0x0][0x210], R8 ;  /* 0x0000840002027a25 */ /* 0x000fe200078e0008 */
[----:B------:R-:W-:Y:S01]  /*1900*/  LEA.HI R16, R16, R10, RZ, 0x3 ;  /* 0x0000000a10107211 */ /* 0x000fe200078f18ff */
[----:B------:R2:W-:Y:S01]  /*1910*/  @P1 LDGSTS.E.BYPASS.LTC128B.128 [R101+0x11100], [R4.64], !P6 ;  /* 0x1110000004651fae */ /* 0x0005e2000f101d4c */
[----:B------:R-:W-:Y:S02]  /*1920*/  IADD3 R8, R236, 0x10100, RZ ;  /* 0x00010100ec087810 */ /* 0x000fe40007ffe0ff */
[----:B------:R-:W-:Y:S01]  /*1930*/  LOP3.LUT R0, R16, 0xfffffff8, RZ, 0xc0, !PT ;  /* 0xfffffff810007812 */ /* 0x000fe200078ec0ff */
[----:B------:R2:W-:Y:S01]  /*1940*/  @P1 LDGSTS.E.BYPASS.LTC128B.128 [R101+0x13100], [R4.64+0x80], !P5 ;  /* 0x1310008004651fae */ /* 0x0005e2000e901d4c */
[----:B------:R-:W-:Y:S02]  /*1950*/  IADD3 R3, R3, UR17, RZ ;  /* 0x0000001103037c10 */ /* 0x000fe4000fffe0ff */
[----:B------:R-:W-:Y:S01]  /*1960*/  IADD3 R10, R10, -R0, RZ ;  /* 0x800000000a0a7210 */ /* 0x000fe20007ffe0ff */
[----:B------:R-:W-:Y:S01]  /*1970*/  IMAD R0, R15, c[0x0][0x218], RZ ;  /* 0x000086000f007a24 */ /* 0x000fe200078e02ff */
[----:B------:R2:W-:Y:S01]  /*1980*/  @P1 LDGSTS.E.BYPASS.LTC128B.128 [R101+0x15100], [R4.64+0x100], !P4 ;  /* 0x1510010004651fae */ /* 0x0005e2000e101d4c */
[----:B------:R-:W-:Y:S01]  /*1990*/  IMAD.WIDE.U32 R20, R14, c[0x0][0x218], R2 ;  /* 0x000086000e147a25 */ /* 0x000fe200078e0002 */
[----:B------:R-:W-:-:S02]  /*19a0*/  IADD3 R243, R236, 0x10120, RZ ;  /* 0x00010120ecf37810 */ /* 0x000fc40007ffe0ff */
[----:B------:R2:W-:Y:S01]  /*19b0*/  @P1 LDGSTS.E.BYPASS.LTC128B.128 [R101+0x17100], [R4.64+0x180], !P3 ;  /* 0x1710018004651fae */ /* 0x0005e2000d901d4c */
[----:B------:R-:W-:Y:S01]  /*19c0*/  IMAD R15, R14, c[0x0][0x21c], R0 ;  /* 0x000087000e0f7a24 */ /* 0x000fe200078e0200 */
[----:B------:R-:W-:Y:S01]  /*19d0*/  @P0 IADD3 R243, R8, -0x20, RZ ;  /* 0xffffffe008f30810 */ /* 0x000fe20007ffe0ff */
[----:B------:R-:W-:Y:S01]  /*19e0*/  IMAD.SHL.U32 R0, R10, 0x40, RZ ;  /* 0x000000400a007824 */ /* 0x000fe200078e00ff */
[----:B------:R-:W0:Y:S01]  /*19f0*/  LDGDEPBAR ;  /* 0x00000000000079af */ /* 0x000e220000000000 */
[----:B------:R-:W-:Y:S01]  /*1a00*/  IMAD.U32 R3, RZ, RZ, UR19 ;  /* 0x00000013ff037e24 */ /* 0x000fe2000f8e00ff */
[----:B------:R-:W-:Y:S01]  /*1a10*/  SHF.L.U32 R3, R17, 0x3, RZ ;  /* 0x0000000311037819 */ /* 0x000fe200000006ff */
[----:B------:R-:W-:Y:S01]  /*1a20*/  IMAD.U32 R2, RZ, RZ, UR18 ;  /* 0x00000012ff027e24 */ /* 0x000fe2000f8e00ff */
[----:B------:R-:W-:Y:S01]  /*1a30*/  LOP3.LUT R0, R0, 0x1c0, RZ, 0xc0, !PT ;  /* 0x000001c000007812 */ /* 0x000fe200078ec0ff */
[----:B------:R-:W-:Y:S01]  /*1a40*/  IMAD.IADD R19, R21, 0x1, R15 ;  /* 0x0000000115137824 */ /* 0x000fe200078e020f */
[----:B------:R-:W-:Y:S01]  /*1a50*/  SEL R9, RZ, 0x4, P4 ;  /* 0x00000004ff097807 */ /* 0x000fe20002000000 */
[----:B------:R-:W-:Y:S01]  /*1a60*/  STL.64 [R1+0x60], R20 ;  /* 0x0000601401007387 */ /* 0x000fe20000100a00 */
[----:B------:R-:W-:-:S02]  /*1a70*/  LOP3.LUT R8, R0, 0x8, R3, 0xf8, !PT ;  /* 0x0000000800087812 */ /* 0x000fc400078ef803 */
[----:B------:R-:W-:Y:S01]  /*1a80*/  SHF.R.U32.HI R3, RZ, 0x3, R0 ;  /* 0x00000003ff037819 */ /* 0x000fe20000011600 */
[----:B------:R-:W-:Y:S01]  /*1a90*/  STL [R1+0x54], R19 ;  /* 0x0000541301007387 */ /* 0x000fe20000100800 */
[----:B------:R-:W-:Y:S02]  /*1aa0*/  LEA R0, P0, R2, R20, 0x6 ;  /* 0x0000001402007211 */ /* 0x000fe400078030ff */
[----:B------:R-:W-:Y:S02]  /*1ab0*/  LOP3.LUT R3, R8, R3, RZ, 0x3c, !PT ;  /* 0x0000000308037212 */ /* 0x000fe400078e3cff */
[----:B------:R-:W-:Y:S02]  /*1ac0*/  LEA.HI.X R2, R2, R19, R13, 0x6, P0 ;  /* 0x0000001302027211 */ /* 0x000fe400000f340d */
[----:B-1----:R-:W-:Y:S02]  /*1ad0*/  LEA R6, P1, R0, c[0x0][0x1f8], 0x1 ;  /* 0x00007e0000067a11 */ /* 0x002fe400078208ff */
[----:B------:R-:W-:-:S02]  /*1ae0*/  IADD3 R9, R9, R11, R12 ;  /* 0x0000000b09097210 */ /* 0x000fc40007ffe00c */
[----:B------:R-:W-:Y:S01]  /*1af0*/  LEA.HI.X R7, R0, c[0x0][0x1fc], R2, 0x1, P1 ;  /* 0x00007f0000077a11 */ /* 0x000fe200008f0c02 */
[----:B--2---:R-:W-:Y:S01]  /*1b00*/  IMAD.SHL.U32 R4, R16, 0x40, RZ ;  /* 0x0000004010047824 */ /* 0x004fe200078e00ff */
[----:B------:R-:W-:Y:S01]  /*1b10*/  SHF.L.U32 R0, R92, 0x5, RZ ;  /* 0x000000055c007819 */ /* 0x000fe200000006ff */
[----:B------:R-:W-:Y:S01]  /*1b20*/  IMAD.MOV.U32 R5, RZ, RZ, c[0x0][0x20c] ;  /* 0x00008300ff057624 */ /* 0x000fe200078e00ff */
[----:B------:R-:W-:Y:S01]  /*1b30*/  SEL R2, RZ, 0x8, P3 ;  /* 0x00000008ff027807 */ /* 0x000fe20001800000 */
[----:B------:R-:W-:-:S04]  /*1b40*/  DEPBAR.LE SB0, 0x1 ;  /* 0x000080400000791a */ /* 0x000fc80000000000 */
[----:B------:R-:W-:Y:S01]  /*1b50*/  LOP3.LUT R4, R3, 0xfffffe00, R4, 0xf8, !PT ;  /* 0xfffffe0003047812 */ /* 0x000fe200078ef804 */
[----:B------:R-:W-:Y:S01]  /*1b60*/  IMAD.MOV.U32 R3, RZ, RZ, c[0x0][0x208] ;  /* 0x00008200ff037624 */ /* 0x000fe200078e00ff */
[----:B------:R-:W-:Y:S01]  /*1b70*/  LOP3.LUT R0, R0, 0x7ffffc00, RZ, 0xc0, !PT ;  /* 0x7ffffc0000007812 */ /* 0x000fe200078ec0ff */
[----:B------:R-:W-:Y:S01]  /*1b80*/  BAR.SYNC.DEFER_BLOCKING 0x0 ;  /* 0x0000000000007b1d */ /* 0x000fe20000010000 */
[----:B------:R-:W-:Y:S01]  /*1b90*/  LOP3.LUT P0, RZ, R10, 0x4, RZ, 0xc0, !PT ;  /* 0x000000040aff7812 */ /* 0x000fe2000780c0ff */
[C---:B------:R-:W-:Y:S01]  /*1ba0*/  IMAD.SHL.U32 R237, R4.reuse, 0x2, RZ ;  /* 0x0000000204ed7824 */ /* 0x040fe200078e00ff */
[----:B------:R-:W-:Y:S01]  /*1bb0*/  LEA R8, P1, R3, R6, 0x6 ;  /* 0x0000000603087211 */ /* 0x000fe200078230ff */
[----:B------:R-:W-:Y:S01]  /*1bc0*/  IMAD.IADD R220, R4, 0x1, R0 ;  /* 0x0000000104dc7824 */ /* 0x000fe200078e0200 */
[----:B------:R-:W-:Y:S01]  /*1bd0*/  LOP3.LUT P2, RZ, R10, 0x2, RZ, 0xc0, !PT ;  /* 0x000000020aff7812 */ /* 0x000fe2000784c0ff */
[----:B------:R-:W-:Y:S01]  /*1be0*/  IMAD.IADD R10, R9, 0x1, R2 ;  /* 0x00000001090a7824 */ /* 0x000fe200078e0202 */
[----:B------:R-:W-:Y:S01]  /*1bf0*/  LEA.HI.X R9, R3, R7, R5, 0x6, P1 ;  /* 0x0000000703097211 */ /* 0x000fe200008f3405 */
[----:B------:R-:W-:Y:S01]  /*1c00*/  IMAD.MOV.U32 R5, RZ, RZ, 0x10 ;  /* 0x00000010ff057424 */ /* 0x000fe200078e00ff */
[C---:B------:R-:W-:Y:S01]  /*1c10*/  LEA R228, R220.reuse, 0x100, 0x1 ;  /* 0x00000100dce47811 */ /* 0x040fe200078e08ff */
[----:B------:R-:W-:Y:S01]  /*1c20*/  IMAD.MOV.U32 R0, RZ, RZ, 0x20 ;  /* 0x00000020ff007424 */ /* 0x000fe200078e00ff */
[----:B------:R-:W-:Y:S01]  /*1c30*/  IADD3 R3, -R23, UR4, RZ ;  /* 0x0000000417037c10 */ /* 0x000fe2000fffe1ff */
[----:B------:R-:W-:Y:S01]  /*1c40*/  IMAD.SHL.U32 R220, R220, 0x2, RZ ;  /* 0x00000002dcdc7824 */ /* 0x000fe200078e00ff */
[----:B------:R-:W-:Y:S01]  /*1c50*/  SEL R5, R5, 0xfffffff0, !P2 ;  /* 0xfffffff005057807 */ /* 0x000fe20005000000 */
[----:B------:R-:W-:Y:S01]  /*1c60*/  IMAD.MOV.U32 R2, RZ, RZ, -0x40 ;  /* 0xffffffc0ff027424 */ /* 0x000fe200078e00ff */
[----:B------:R-:W-:-:S02]  /*1c70*/  SEL R0, R0, 0xffffffe0, !P0 ;  /* 0xffffffe000007807 */ /* 0x000fc40004000000 */
[C---:B------:R-:W-:Y:S01]  /*1c80*/  LEA R224, R5.reuse, R228, 0x1 ;  /* 0x000000e405e07211 */ /* 0x040fe200078e08ff */
[----:B------:R-:W-:Y:S01]  /*1c90*/  IMAD R238, R5, 0x2, R237 ;  /* 0x0000000205ee7824 */ /* 0x000fe200078e02ed */
[----:B------:R-:W-:Y:S01]  /*1ca0*/  LOP3.LUT P2, RZ, R10, 0x2, RZ, 0xc0, !PT ;  /* 0x000000020aff7812 */ /* 0x000fe2000784c0ff */
[C---:B------:R-:W-:Y:S01]  /*1cb0*/  IMAD R228, R0.reuse, 0x2, R228 ;  /* 0x0000000200e47824 */ /* 0x040fe200078e02e4 */
[C---:B------:R-:W-:Y:S01]  /*1cc0*/  ISETP.LT.OR P1, PT, R3.reuse, 0x1, P6 ;  /* 0x000000010300780c */ /* 0x040fe20003721670 */
[C---:B------:R-:W-:Y:S01]  /*1cd0*/  IMAD R232, R0.reuse, 0x2, R224 ;  /* 0x0000000200e87824 */ /* 0x040fe200078e02e0 */
[C---:B------:R-:W-:Y:S01]  /*1ce0*/  ISETP.LT.OR P0, PT, R3.reuse, 0x1, !P2 ;  /* 0x000000010300780c */ /* 0x040fe20005701670 */
[----:B------:R-:W1:Y:S01]  /*1cf0*/  LDSM.16.M88.4 R168, [R220+0x100] ;  /* 0x00010000dca8783b */ /* 0x000e620000000200 */
[----:B------:R-:W-:Y:S01]  /*1d00*/  P2R R11, PR, RZ, 0x20 ;  /* 0x00000020ff0b7803 */ /* 0x000fe20000000000 */
[C---:B------:R-:W-:Y:S01]  /*1d10*/  IMAD R240, R0.reuse, 0x2, R238 ;  /* 0x0000000200f07824 */ /* 0x040fe200078e02ee */
[----:B------:R-:W-:Y:S01]  /*1d20*/  ISETP.LT.OR P2, PT, R3, 0x21, !P2 ;  /* 0x000000210300780c */ /* 0x000fe20005741670 */
[----:B------:R-:W-:Y:S01]  /*1d30*/  LDSM.16.M88.4 R188, [R220+0x4100] ;  /* 0x00410000dcbc783b */ /* 0x000fe20000000200 */
[----:B------:R-:W-:-:S03]  /*1d40*/  LEA R241, R0, R237, 0x1 ;  /* 0x000000ed00f17211 */ /* 0x000fc600078e08ff */
        /* <DEDUP_REMOVED lines=15> */
[----:B-1----:R-:W-:Y:S04]  /*1e40*/  STL [R1+0x74], R170 ;  /* 0x000074aa01007387 */ /* 0x002fe80000100800 */
[----:B------:R-:W-:Y:S01]  /*1e50*/  STL [R1+0x70], R171 ;  /* 0x000070ab01007387 */ /* 0x000fe20000100800 */
[----:B------:R-:W-:-:S04]  /*1e60*/  DEPBAR.LE SB0, 0x0 ;  /* 0x000080000000791a */ /* 0x000fc80000000000 */
[----:B------:R-:W-:Y:S06]  /*1e70*/  BAR.SYNC.DEFER_BLOCKING 0x0 ;  /* 0x0000000000007b1d */ /* 0x000fec0000010000 */
[----:B------:R-:W1:Y:S04]  /*1e80*/  LDSM.16.M88.4 R16, [R236+0x10100] ;  /* 0x01010000ec10783b */ /* 0x000e680000000200 */
[----:B------:R-:W2:Y:S04]  /*1e90*/  LDSM.16.M88.4 R32, [R236+0x10900] ;  /* 0x01090000ec20783b */ /* 0x000ea80000000200 */
[----:B------:R-:W-:Y:S04]  /*1ea0*/  LDSM.16.M88.4 R36, [R236+0x11100] ;  /* 0x01110000ec24783b */ /* 0x000fe80000000200 */
[----:B------:R-:W3:Y:S04]  /*1eb0*/  LDSM.16.M88.4 R40, [R236+0x11900] ;  /* 0x01190000ec28783b */ /* 0x000ee80000000200 */
[----:B------:R-:W4:Y:S04]  /*1ec0*/  LDSM.16.M88.4 R28, [R243] ;  /* 0x00000000f31c783b */ /* 0x000f280000000200 */
[----:B------:R-:W4:Y:S04]  /*1ed0*/  LDSM.16.M88.4 R48, [R243+0x800] ;  /* 0x00080000f330783b */ /* 0x000f280000000200 */
[----:B------:R-:W4:Y:S04]  /*1ee0*/  LDSM.16.M88.4 R60, [R243+0x1000] ;  /* 0x00100000f33c783b */ /* 0x000f280000000200 */
[----:B------:R-:W4:Y:S04]  /*1ef0*/  LDSM.16.M88.4 R72, [R243+0x1800] ;  /* 0x00180000f348783b */ /* 0x000f280000000200 */
        /* <DEDUP_REMOVED lines=9> */
[----:B--2---:R-:W-:Y:S02]  /*1f90*/  HMMA.16816.F32.BF16 R20, R168, R32, RZ ;  /* 0x00000020a814723c */ /* 0x004fe400000418ff */
[----:B------:R1:W-:Y:S01]  /*1fa0*/  LDGSTS.E.BYPASS.LTC128B.128 [R101+0x4100], [R6.64+0x100], !P0 ;  /* 0x0410010006657fae */ /* 0x0003e2000c101d4c */
[----:B------:R-:W-:-:S04]  /*1fb0*/  LOP3.LUT P0, RZ, R25, 0x4, RZ, 0xc0, !PT ;  /* 0x0000000419ff7812 */ /* 0x000fc8000780c0ff */
[----:B------:R-:W-:Y:S01]  /*1fc0*/  SEL R2, R2, 0x40, P0 ;  /* 0x0000004002027807 */ /* 0x000fe20000000000 */
[----:B---3--:R-:W-:Y:S01]  /*1fd0*/  HMMA.16816.F32.BF16 R24, R168, R40, RZ ;  /* 0x00000028a818723c */ /* 0x008fe200000418ff */
[----:B------:R-:W-:Y:S02]  /*1fe0*/  LOP3.LUT P0, RZ, R10, 0x8, RZ, 0xc0, !PT ;  /* 0x000000080aff7812 */ /* 0x000fe4000780c0ff */
[----:B------:R-:W-:Y:S01]  /*1ff0*/  IADD3 R242, R236, R2, RZ ;  /* 0x00000002ecf27210 */ /* 0x000fe20007ffe0ff */
[----:B------:R-:W-:Y:S01]  /*2000*/  IMAD.IADD R239, R2, 0x1, R243 ;  /* 0x0000000102ef7824 */ /* 0x000fe200078e02f3 */
[C---:B------:R-:W-:Y:S02]  /*2010*/  ISETP.LT.OR P5, PT, R3.reuse, 0x1, !P0 ;  /* 0x000000010300780c */ /* 0x040fe400047a1670 */
[----:B------:R-:W-:Y:S01]  /*2020*/  ISETP.LT.OR P0, PT, R3, 0x21, !P0 ;  /* 0x000000210300780c */ /* 0x000fe20004701670 */
[----:B----4-:R-:W-:Y:S01]  /*2030*/  HMMA.16816.F32.BF16 R64, R172, R28, R12 ;  /* 0x0000001cac40723c */ /* 0x010fe2000004180c */
[----:B------:R-:W-:-:S05]  /*2040*/  LOP3.LUT R2, R92, 0xffffffe0, RZ, 0xc0, !PT ;  /* 0xffffffe05c027812 */ /* 0x000fca00078ec0ff */
[----:B------:R-:W-:Y:S02]  /*2050*/  IMAD.IADD R2, R164, 0x1, -R2 ;  /* 0x00000001a4027824 */ /* 0x000fe400078e0a02 */
[----:B------:R-:W-:Y:S02]  /*2060*/  HMMA.16816.F32.BF16 R12, R168, R18, RZ ;  /* 0x00000012a80c723c */ /* 0x000fe400000418ff */
[----:B------:R1:W-:Y:S01]  /*2070*/  LDGSTS.E.BYPASS.LTC128B.128 [R101+0x6100], [R6.64+0x180], !P5 ;  /* 0x0610018006657fae */ /* 0x0003e2000e901d4c */
[----:B------:R-:W-:Y:S02]  /*2080*/  ISETP.LT.OR P5, PT, R3, 0x21, P6 ;  /* 0x000000210300780c */ /* 0x000fe400037a1670 */
[----:B------:R-:W-:-:S03]  /*2090*/  SHF.R.S32.HI R3, RZ, 0x1f, R2 ;  /* 0x0000001fff037819 */ /* 0x000fc60000011402 */
[----:B------:R-:W-:Y:S01]  /*20a0*/  HMMA.16816.F32.BF16 R16, R168, R34, RZ ;  /* 0x00000022a810723c */ /* 0x000fe200000418ff */
[----:B------:R-:W-:-:S04]  /*20b0*/  LEA.HI R3, R3, R2, RZ, 0x2 ;  /* 0x0000000203037211 */ /* 0x000fc800078f10ff */
[----:B------:R-:W-:-:S03]  /*20c0*/  LOP3.LUT R3, R3, 0x7ffffffc, RZ, 0xc0, !PT ;  /* 0x7ffffffc03037812 */ /* 0x000fc600078ec0ff */
[----:B------:R2:W-:Y:S01]  /*20d0*/  LDGSTS.E.BYPASS.LTC128B.128 [R101+0x1100], [R8.64], !P5 ;  /* 0x0110000008657fae */ /* 0x0005e2000e901d4c */
[----:B------:R-:W-:Y:S01]  /*20e0*/  ISETP.NE.AND P5, PT, R11, RZ, PT ;  /* 0x000000ff0b00720c */ /* 0x000fe20003fa5270 */
[C---:B------:R-:W-:Y:S01]  /*20f0*/  HMMA.16816.F32.BF16 R32, R172.reuse, R48, R20 ;  /* 0x00000030ac20723c */ /* 0x040fe20000041814 */
[----:B------:R-:W-:Y:S01]  /*2100*/  IMAD.IADD R3, R2, 0x1, -R3 ;  /* 0x0000000102037824 */ /* 0x000fe200078e0a03 */
[----:B------:R2:W-:Y:S01]  /*2110*/  LDGSTS.E.BYPASS.LTC128B.128 [R101+0x3100], [R8.64+0x80], !P2 ;  /* 0x0310008008657fae */ /* 0x0005e2000d101d4c */
[----:B------:R-:W-:Y:S01]  /*2120*/  IMAD.U32 R2, RZ, RZ, UR4 ;  /* 0x00000004ff027e24 */ /* 0x000fe2000f8e00ff */
[----:B------:R-:W-:Y:S02]  /*2130*/  @UP0 USHF.R.S32.HI UR4, URZ, 0x1f, UR14 ;  /* 0x0000001f3f040899 */ /* 0x000fe4000801140e */
[----:B------:R2:W-:Y:S01]  /*2140*/  LDGSTS.E.BYPASS.LTC128B.128 [R101+0x5100], [R8.64+0x100], !P1 ;  /* 0x0510010008657fae */ /* 0x0005e2000c901d4c */
[----:B------:R-:W-:Y:S01]  /*2150*/  IMAD R2, R3, -0x2, R2 ;  /* 0xfffffffe03027824 */ /* 0x000fe200078e0202 */
[----:B------:R-:W-:Y:S01]  /*2160*/  HMMA.16816.F32.BF16 R56, R172, R30, R12 ;  /* 0x0000001eac38723c */ /* 0x000fe2000004180c */
[----:B------:R-:W-:Y:S01]  /*2170*/  @UP0 UIMAD UR4, UR4, UR16, UR15 ;  /* 0x00000010040402a4 */ /* 0x000fe2000f8e020f */
[----:B------:R2:W-:Y:S02]  /*2180*/  LDGSTS.E.BYPASS.LTC128B.128 [R101+0x7100], [R8.64+0x180], !P0 ;  /* 0x0710018008657fae */ /* 0x0005e4000c101d4c */
[----:B------:R-:W-:-:S02]  /*2190*/  ISETP.GT.AND P0, PT, R2, RZ, PT ;  /* 0x000000ff0200720c */ /* 0x000fc40003f04270 */
[----:B------:R-:W3:Y:S01]  /*21a0*/  LDSM.16.M88.4 R52, [R242+0x10100] ;  /* 0x01010000f234783b */ /* 0x000ee20000000200 */
[C---:B------:R-:W-:Y:S01]  /*21b0*/  ISETP.GT.AND P2, PT, R2.reuse, 0x1, PT ;  /* 0x000000010200780c */ /* 0x040fe20003f44270 */
[C---:B------:R-:W-:Y:S01]  /*21c0*/  HMMA.16816.F32.BF16 R12, R168.reuse, R38, RZ ;  /* 0x00000026a80c723c */ /* 0x040fe200000418ff */
[----:B------:R-:W-:Y:S01]  /*21d0*/  ISETP.GT.AND P1, PT, R2, 0x8, PT ;  /* 0x000000080200780c */ /* 0x000fe20003f24270 */
[----:B------:R-:W4:Y:S04]  /*21e0*/  LDSM.16.M88.4 R76, [R242+0x10900] ;  /* 0x01090000f24c783b */ /* 0x000f280000000200 */
[----:B------:R-:W1:Y:S02]  /*21f0*/  LDSM.16.M88.4 R44, [R242+0x11100] ;  /* 0x01110000f22c783b */ /* 0x000e640000000200 */
[----:B------:R-:W-:Y:S02]  /*2200*/  HMMA.16816.F32.BF16 R28, R168, R42, RZ ;  /* 0x0000002aa81c723c */ /* 0x000fe400000418ff */
[----:B------:R-:W1:Y:S04]  /*2210*/  LDSM.16.M88.4 R68, [R242+0x11900] ;  /* 0x01190000f244783b */ /* 0x000e680000000200 */
[----:B------:R-:W-:Y:S02]  /*2220*/  LDSM.16.M88.4 R80, [R239] ;  /* 0x00000000ef50783b */ /* 0x000fe40000000200 */
[----:B------:R-:W-:Y:S02]  /*2230*/  HMMA.16816.F32.BF16 R20, R172, R50, R16 ;  /* 0x00000032ac14723c */ /* 0x000fe40000041810 */
[----:B------:R-:W1:Y:S04]  /*2240*/  LDSM.16.M88.4 R48, [R239+0x800] ;  /* 0x00080000ef30783b */ /* 0x000e680000000200 */
[----:B------:R-:W-:Y:S02]  /*2250*/  LDSM.16.M88.4 R84, [R236+0x12100] ;  /* 0x01210000ec54783b */ /* 0x000fe40000000200 */
[----:B--2---:R-:W-:Y:S02]  /*2260*/  HMMA.16816.F32.BF16 R8, R168, R36, RZ ;  /* 0x00000024a808723c */ /* 0x004fe400000418ff */
[----:B------:R-:W-:Y:S04]  /*2270*/  LDSM.16.M88.4 R88, [R243+0x2800] ;  /* 0x00280000f358783b */ /* 0x000fe80000000200 */
[----:B------:R-:W0:Y:S02]  /*2280*/  LDGDEPBAR ;  /* 0x00000000000079af */ /* 0x000e240000000000 */
[C---:B------:R-:W-:Y:S08]  /*2290*/  HMMA.16816.F32.BF16 R12, R172.reuse, R62, R12 ;  /* 0x0000003eac0c723c */ /* 0x040ff0000004180c */
[C---:B------:R-:W-:Y:S08]  /*22a0*/  HMMA.16816.F32.BF16 R28, R172.reuse, R74, R28 ;  /* 0x0000004aac1c723c */ /* 0x040ff0000004181c */
[C---:B------:R-:W-:Y:S01]  /*22b0*/  HMMA.16816.F32.BF16 R16, R172.reuse, R60, R8 ;  /* 0x0000003cac10723c */ /* 0x040fe20000041808 */
[----:B------:R-:W-:Y:S07]  /*22c0*/  LDSM.16.M88.4 R60, [R236+0x13100] ;  /* 0x01310000ec3c783b */ /* 0x000fee0000000200 */
[----:B------:R-:W-:Y:S01]  /*22d0*/  HMMA.16816.F32.BF16 R8, R172, R72, R24 ;  /* 0x00000048ac08723c */ /* 0x000fe20000041818 */
[----:B------:R-:W-:Y:S07]  /*22e0*/  LDSM.16.M88.4 R72, [R239+0x1800] ;  /* 0x00180000ef48783b */ /* 0x000fee0000000200 */
[C---:B---3--:R-:W-:Y:S01]  /*22f0*/  HMMA.16816.F32.BF16 R40, R180.reuse, R52, R64 ;  /* 0x00000034b428723c */ /* 0x048fe20000041840 */
[----:B------:R-:W2:Y:S07]  /*2300*/  LDSM.16.M88.4 R64, [R239+0x1000] ;  /* 0x00100000ef40783b */ /* 0x000eae0000000200 */
[C---:B----4-:R-:W-:Y:S08]  /*2310*/  HMMA.16816.F32.BF16 R36, R180.reuse, R76, R32 ;  /* 0x0000004cb424723c */ /* 0x050ff00000041820 */
[C---:B------:R-:W-:Y:S01]  /*2320*/  HMMA.16816.F32.BF16 R32, R180.reuse, R78, R20 ;  /* 0x0000004eb420723c */ /* 0x040fe20000041814 */
[----:B------:R-:W3:Y:S07]  /*2330*/  LDSM.16.M88.4 R76, [R236+0x12900] ;  /* 0x01290000ec4c783b */ /* 0x000eee0000000200 */
[C---:B------:R-:W-:Y:S08]  /*2340*/  HMMA.16816.F32.BF16 R56, R180.reuse, R54, R56 ;  /* 0x00000036b438723c */ /* 0x040ff00000041838 */
[C---:B-1----:R-:W-:Y:S08]  /*2350*/  HMMA.16816.F32.BF16 R24, R180.reuse, R44, R16 ;  /* 0x0000002cb418723c */ /* 0x042ff00000041810 */
[C---:B------:R-:W-:Y:S08]  /*2360*/  HMMA.16816.F32.BF16 R20, R180.reuse, R46, R12 ;  /* 0x0000002eb414723c */ /* 0x040ff0000004180c */
[C---:B------:R-:W-:Y:S08]  /*2370*/  HMMA.16816.F32.BF16 R16, R180.reuse, R68, R8 ;  /* 0x00000044b410723c */ /* 0x040ff00000041808 */
[----:B------:R-:W-:Y:S01]  /*2380*/  HMMA.16816.F32.BF16 R12, R180, R70, R28 ;  /* 0x00000046b40c723c */ /* 0x000fe2000004181c */
[----:B------:R-:W1:Y:S07]  /*2390*/  LDSM.16.M88.4 R68, [R236+0x13900] ;  /* 0x01390000ec44783b */ /* 0x000e6e0000000200 */
[C---:B------:R-:W-:Y:S08]  /*23a0*/  HMMA.16816.F32.BF16 R52, R184.reuse, R48, R36 ;  /* 0x00000030b834723c */ /* 0x040ff00000041824 */
[C---:B------:R-:W-:Y:S08]  /*23b0*/  HMMA.16816.F32.BF16 R8, R184.reuse, R80, R40 ;  /* 0x00000050b808723c */ /* 0x040ff00000041828 */
[C---:B------:R-:W-:Y:S08]  /*23c0*/  HMMA.16816.F32.BF16 R48, R184.reuse, R50, R32 ;  /* 0x00000032b830723c */ /* 0x040ff00000041820 */
[C---:B------:R-:W-:Y:S01]  /*23d0*/  HMMA.16816.F32.BF16 R56, R184.reuse, R82, R56 ;  /* 0x00000052b838723c */ /* 0x040fe20000041838 */
[----:B------:R-:W4:Y:S07]  /*23e0*/  LDSM.16.M88.4 R80, [R243+0x2000] ;  /* 0x00200000f350783b */ /* 0x000f2e0000000200 */
[C---:B--2---:R-:W-:Y:S08]  /*23f0*/  HMMA.16816.F32.BF16 R44, R184.reuse, R64, R24 ;  /* 0x00000040b82c723c */ /* 0x044ff00000041818 */
[C---:B------:R-:W-:Y:S08]  /*2400*/  HMMA.16816.F32.BF16 R40, R184.reuse, R66, R20 ;  /* 0x00000042b828723c */ /* 0x040ff00000041814 */
[C---:B------:R-:W-:Y:S08]  /*2410*/  HMMA.16816.F32.BF16 R36, R184.reuse, R72, R16 ;  /* 0x00000048b824723c */ /* 0x040ff00000041810 */
[----:B------:R-:W-:Y:S01]  /*2420*/  HMMA.16816.F32.BF16 R32, R184, R74, R12 ;  /* 0x0000004ab820723c */ /* 0x000fe2000004180c */
[----:B------:R-:W2:Y:S07]  /*2430*/  LDSM.16.M88.4 R72, [R243+0x3000] ;  /* 0x00300000f348783b */ /* 0x000eae0000000200 */
[C---:B------:R-:W-:Y:S08]  /*2440*/  HMMA.16816.F32.BF16 R28, R188.reuse, R84, R8 ;  /* 0x00000054bc1c723c */ /* 0x040ff00000041808 */
[C---:B---3--:R-:W-:Y:S08]  /*2450*/  HMMA.16816.F32.BF16 R20, R188.reuse, R76, R52 ;  /* 0x0000004cbc14723c */ /* 0x048ff00000041834 */
[C---:B------:R-:W-:Y:S01]  /*2460*/  HMMA.16816.F32.BF16 R16, R188.reuse, R78, R48 ;  /* 0x0000004ebc10723c */ /* 0x040fe20000041830 */
[----:B------:R-:W3:Y:S04]  /*2470*/  LDSM.16.M88.4 R76, [R243+0x3800] ;  /* 0x00380000f34c783b */ /* 0x000ee80000000200 */
[----:B------:R-:W-:Y:S03]  /*2480*/  LDSM.16.M88.4 R48, [R242+0x12900] ;  /* 0x01290000f230783b */ /* 0x000fe60000000200 */
[C---:B------:R-:W-:Y:S01]  /*2490*/  HMMA.16816.F32.BF16 R24, R188.reuse, R86, R56 ;  /* 0x00000056bc18723c */ /* 0x040fe20000041838 */
[----:B------:R-:W-:Y:S07]  /*24a0*/  LDSM.16.M88.4 R84, [R243+0x7000] ;  /* 0x00700000f354783b */ /* 0x000fee0000000200 */
[C---:B------:R-:W-:Y:S08]  /*24b0*/  HMMA.16816.F32.BF16 R12, R188.reuse, R60, R44 ;  /* 0x0000003cbc0c723c */ /* 0x040ff0000004182c */
[C---:B------:R-:W-:Y:S01]  /*24c0*/  HMMA.16816.F32.BF16 R8, R188.reuse, R62, R40 ;  /* 0x0000003ebc08723c */ /* 0x040fe20000041828 */
[----:B------:R-:W2:Y:S07]  /*24d0*/  LDSM.16.M88.4 R40, [R242+0x12100] ;  /* 0x01210000f228783b */ /* 0x000eae0000000200 */
[C---:B-1----:R-:W-:Y:S08]  /*24e0*/  HMMA.16816.F32.BF16 R52, R188.reuse, R68, R36 ;  /* 0x00000044bc34723c */ /* 0x042ff00000041824 */
[----:B------:R-:W-:Y:S01]  /*24f0*/  HMMA.16816.F32.BF16 R68, R188, R70, R32 ;  /* 0x00000046bc44723c */ /* 0x000fe20000041820 */
[----:B------:R-:W1:Y:S07]  /*2500*/  LDSM.16.M88.4 R32, [R242+0x13100] ;  /* 0x01310000f220783b */ /* 0x000e6e0000000200 */
[C---:B----4-:R-:W-:Y:S01]  /*2510*/  HMMA.16816.F32.BF16 R64, R192.reuse, R80, R28 ;  /* 0x00000050c040723c */ /* 0x050fe2000004181c */
[----:B------:R-:W4:Y:S07]  /*2520*/  LDSM.16.M88.4 R28, [R242+0x13900] ;  /* 0x01390000f21c783b */ /* 0x000f2e0000000200 */
[C---:B------:R-:W-:Y:S01]  /*2530*/  HMMA.16816.F32.BF16 R60, R192.reuse, R82, R24 ;  /* 0x00000052c03c723c */ /* 0x040fe20000041818 */
[----:B------:R-:W-:Y:S07]  /*2540*/  LDSM.16.M88.4 R80, [R239+0x2800] ;  /* 0x00280000ef50783b */ /* 0x000fee0000000200 */
[C---:B------:R-:W-:Y:S08]  /*2550*/  HMMA.16816.F32.BF16 R56, R192.reuse, R88, R20 ;  /* 0x00000058c038723c */ /* 0x040ff00000041814 */
[C---:B--2---:R-:W-:Y:S08]  /*2560*/  HMMA.16816.F32.BF16 R36, R192.reuse, R72, R12 ;  /* 0x00000048c024723c */ /* 0x044ff0000004180c */
[C---:B------:R-:W-:Y:S01]  /*2570*/  HMMA.16816.F32.BF16 R24, R192.reuse, R74, R8 ;  /* 0x0000004ac018723c */ /* 0x040fe20000041808 */
[----:B------:R-:W2:Y:S07]  /*2580*/  LDSM.16.M88.4 R72, [R239+0x2000] ;  /* 0x00200000ef48783b */ /* 0x000eae0000000200 */
[C---:B------:R-:W-:Y:S01]  /*2590*/  HMMA.16816.F32.BF16 R44, R192.reuse, R90, R16 ;  /* 0x0000005ac02c723c */ /* 0x040fe20000041810 */
[----:B------:R-:W-:Y:S07]  /*25a0*/  LDSM.16.M88.4 R88, [R242+0x16900] ;  /* 0x01690000f258783b */ /* 0x000fee0000000200 */
[C---:B---3--:R-:W-:Y:S08]  /*25b0*/  HMMA.16816.F32.BF16 R20, R192.reuse, R76, R52 ;  /* 0x0000004cc014723c */ /* 0x048ff00000041834 */
[----:B------:R-:W-:Y:S01]  /*25c0*/  HMMA.16816.F32.BF16 R16, R192, R78, R68 ;  /* 0x0000004ec010723c */ /* 0x000fe20000041844 */
[----:B------:R-:W3:Y:S04]  /*25d0*/  LDSM.16.M88.4 R68, [R239+0x3000] ;  /* 0x00300000ef44783b */ /* 0x000ee80000000200 */
[----:B------:R-:W2:Y:S03]  /*25e0*/  LDSM.16.M88.4 R76, [R239+0x3800] ;  /* 0x00380000ef4c783b */ /* 0x000ea60000000200 */
[C---:B------:R-:W-:Y:S08]  /*25f0*/  HMMA.16816.F32.BF16 R8, R196.reuse, R42, R60 ;  /* 0x0000002ac408723c */ /* 0x040ff0000004183c */
[C---:B------:R-:W-:Y:S08]  /*2600*/  HMMA.16816.F32.BF16 R12, R196.reuse, R40, R64 ;  /* 0x00000028c40c723c */ /* 0x040ff00000041840 */
[C---:B------:R-:W-:Y:S08]  /*2610*/  HMMA.16816.F32.BF16 R60, R196.reuse, R48, R56 ;  /* 0x00000030c43c723c */ /* 0x040ff00000041838 */
[C---:B-1----:R-:W-:Y:S01]  /*2620*/  HMMA.16816.F32.BF16 R56, R196.reuse, R32, R36 ;  /* 0x00000020c438723c */ /* 0x042fe20000041824 */
[----:B------:R-:W1:Y:S07]  /*2630*/  LDSM.16.M88.4 R36, [R236+0x14100] ;  /* 0x01410000ec24783b */ /* 0x000e6e0000000200 */
[C---:B------:R-:W-:Y:S01]  /*2640*/  HMMA.16816.F32.BF16 R52, R196.reuse, R34, R24 ;  /* 0x00000022c434723c */ /* 0x040fe20000041818 */
[----:B------:R-:W1:Y:S07]  /*2650*/  LDSM.16.M88.4 R32, [R236+0x14900] ;  /* 0x01490000ec20783b */ /* 0x000e6e0000000200 */
[C---:B------:R-:W-:Y:S08]  /*2660*/  HMMA.16816.F32.BF16 R64, R196.reuse, R50, R44 ;  /* 0x00000032c440723c */ /* 0x040ff0000004182c */
[C---:B----4-:R-:W-:Y:S08]  /*2670*/  HMMA.16816.F32.BF16 R48, R196.reuse, R28, R20 ;  /* 0x0000001cc430723c */ /* 0x050ff00000041814 */
[----:B------:R-:W-:Y:S01]  /*2680*/  HMMA.16816.F32.BF16 R44, R196, R30, R16 ;  /* 0x0000001ec42c723c */ /* 0x000fe20000041810 */
[----:B------:R-:W4:Y:S07]  /*2690*/  LDSM.16.M88.4 R28, [R236+0x15100] ;  /* 0x01510000ec1c783b */ /* 0x000f2e0000000200 */
[C---:B--2---:R-:W-:Y:S08]  /*26a0*/  HMMA.16816.F32.BF16 R40, R200.reuse, R72, R12 ;  /* 0x00000048c828723c */ /* 0x044ff0000004180c */
[C---:B------:R-:W-:Y:S01]  /*26b0*/  HMMA.16816.F32.BF16 R24, R200.reuse, R74, R8 ;  /* 0x0000004ac818723c */ /* 0x040fe20000041808 */
[----:B------:R-:W-:Y:S07]  /*26c0*/  LDSM.16.M88.4 R72, [R242+0x15100] ;  /* 0x01510000f248783b */ /* 0x000fee0000000200 */
[C---:B------:R-:W-:Y:S08]  /*26d0*/  HMMA.16816.F32.BF16 R20, R200.reuse, R80, R60 ;  /* 0x00000050c814723c */ /* 0x040ff0000004183c */
[C---:B---3--:R-:W-:Y:S08]  /*26e0*/  HMMA.16816.F32.BF16 R12, R200.reuse, R68, R56 ;  /* 0x00000044c80c723c */ /* 0x048ff00000041838 */
[C---:B------:R-:W-:Y:S01]  /*26f0*/  HMMA.16816.F32.BF16 R8, R200.reuse, R70, R52 ;  /* 0x00000046c808723c */ /* 0x040fe20000041834 */
[----:B------:R-:W-:Y:S07]  /*2700*/  LDSM.16.M88.4 R68, [R243+0x4000] ;  /* 0x00400000f344783b */ /* 0x000fee0000000200 */
[C---:B------:R-:W-:Y:S01]  /*2710*/  HMMA.16816.F32.BF16 R16, R200.reuse, R82, R64 ;  /* 0x00000052c810723c */ /* 0x040fe20000041840 */
[----:B------:R-:W2:Y:S04]  /*2720*/  LDSM.16.M88.4 R64, [R236+0x15900] ;  /* 0x01590000ec40783b */ /* 0x000ea80000000200 */
[----:B------:R-:W3:Y:S03]  /*2730*/  LDSM.16.M88.4 R80, [R243+0x4800] ;  /* 0x00480000f350783b */ /* 0x000ee60000000200 */
[----:B------:R-:W-:Y:S08]  /*2740*/  HMMA.16816.F32.BF16 R48, R200, R76, R48 ;  /* 0x0000004cc830723c */ /* 0x000ff00000041830 */
[C---:B-1----:R-:W-:Y:S08]  /*2750*/  HMMA.16816.F32.BF16 R56, R204.reuse, R36, R40 ;  /* 0x00000024cc38723c */ /* 0x042ff00000041828 */
[----:B------:R-:W-:Y:S08]  /*2760*/  HMMA.16816.F32.BF16 R52, R204, R32, R20 ;  /* 0x00000020cc34723c */ /* 0x000ff00000041814 */
[----:B------:R-:W-:Y:S01]  /*2770*/  HMMA.16816.F32.BF16 R60, R200, R78, R44 ;  /* 0x0000004ec83c723c */ /* 0x000fe2000004182c */
[----:B------:R-:W-:Y:S07]  /*2780*/  LDSM.16.M88.4 R76, [R242+0x15900] ;  /* 0x01590000f24c783b */ /* 0x000fee0000000200 */
[C---:B----4-:R-:W-:Y:S08]  /*2790*/  HMMA.16816.F32.BF16 R40, R204.reuse, R28, R12 ;  /* 0x0000001ccc28723c */ /* 0x050ff0000004180c */
[C---:B------:R-:W-:Y:S01]  /*27a0*/  HMMA.16816.F32.BF16 R20, R204.reuse, R30, R8 ;  /* 0x0000001ecc14723c */ /* 0x040fe20000041808 */
[----:B------:R-:W1:Y:S07]  /*27b0*/  LDSM.16.M88.4 R28, [R243+0x5000] ;  /* 0x00500000f31c783b */ /* 0x000e6e0000000200 */
[C---:B------:R-:W-:Y:S01]  /*27c0*/  HMMA.16816.F32.BF16 R36, R204.reuse, R38, R24 ;  /* 0x00000026cc24723c */ /* 0x040fe20000041818 */
[----:B------:R-:W4:Y:S07]  /*27d0*/  LDSM.16.M88.4 R24, [R243+0x5800] ;  /* 0x00580000f318783b */ /* 0x000f2e0000000200 */
[C---:B------:R-:W-:Y:S01]  /*27e0*/  HMMA.16816.F32.BF16 R44, R204.reuse, R34, R16 ;  /* 0x00000022cc2c723c */ /* 0x040fe20000041810 */
[----:B------:R-:W1:Y:S07]  /*27f0*/  LDSM.16.M88.4 R32, [R242+0x14100] ;  /* 0x01410000f220783b */ /* 0x000e6e0000000200 */
[C---:B--2---:R-:W-:Y:S08]  /*2800*/  HMMA.16816.F32.BF16 R16, R204.reuse, R64, R48 ;  /* 0x00000040cc10723c */ /* 0x044ff00000041830 */
[----:B------:R-:W-:Y:S01]  /*2810*/  HMMA.16816.F32.BF16 R12, R204, R66, R60 ;  /* 0x00000042cc0c723c */ /* 0x000fe2000004183c */
[----:B------:R-:W2:Y:S07]  /*2820*/  LDSM.16.M88.4 R64, [R242+0x14900] ;  /* 0x01490000f240783b */ /* 0x000eae0000000200 */
[C---:B------:R-:W-:Y:S08]  /*2830*/  HMMA.16816.F32.BF16 R8, R208.reuse, R68, R56 ;  /* 0x00000044d008723c */ /* 0x040ff00000041838 */
        /* <DEDUP_REMOVED lines=8> */
[C---:B----4-:R-:W-:Y:S08]  /*28c0*/  HMMA.16816.F32.BF16 R52, R208.reuse, R24, R16 ;  /* 0x00000018d034723c */ /* 0x050ff00000041810 */
[----:B------:R-:W-:Y:S08]  /*28d0*/  HMMA.16816.F32.BF16 R44, R208, R26, R12 ;  /* 0x0000001ad02c723c */ /* 0x000ff0000004180c */
[C---:B------:R-:W-:Y:S08]  /*28e0*/  HMMA.16816.F32.BF16 R24, R212.reuse, R32, R8 ;  /* 0x00000020d418723c */ /* 0x040ff00000041808 */
[C---:B------:R-:W-:Y:S01]  /*28f0*/  HMMA.16816.F32.BF16 R20, R212.reuse, R34, R36 ;  /* 0x00000022d414723c */ /* 0x040fe20000041824 */
[----:B------:R-:W4:Y:S07]  /*2900*/  LDSM.16.M88.4 R32, [R239+0x5000] ;  /* 0x00500000ef20783b */ /* 0x000f2e0000000200 */
[C---:B--2---:R-:W-:Y:S08]  /*2910*/  HMMA.16816.F32.BF16 R16, R212.reuse, R64, R48 ;  /* 0x00000040d410723c */ /* 0x044ff00000041830 */
[C---:B------:R-:W-:Y:S08]  /*2920*/  HMMA.16816.F32.BF16 R8, R212.reuse, R72, R60 ;  /* 0x00000048d408723c */ /* 0x040ff0000004183c */
[C---:B------:R-:W-:Y:S01]  /*2930*/  HMMA.16816.F32.BF16 R12, R212.reuse, R66, R56 ;  /* 0x00000042d40c723c */ /* 0x040fe20000041838 */
[----:B------:R-:W2:Y:S07]  /*2940*/  LDSM.16.M88.4 R64, [R236+0x16100] ;  /* 0x01610000ec40783b */ /* 0x000eae0000000200 */
[C---:B------:R-:W-:Y:S01]  /*2950*/  HMMA.16816.F32.BF16 R40, R212.reuse, R74, R40 ;  /* 0x0000004ad428723c */ /* 0x040fe20000041828 */
[----:B------:R-:W-:Y:S07]  /*2960*/  LDSM.16.M88.4 R72, [R236+0x16900] ;  /* 0x01690000ec48783b */ /* 0x000fee0000000200 */
[----:B------:R-:W-:Y:S08]  /*2970*/  HMMA.16816.F32.BF16 R60, R212, R76, R52 ;  /* 0x0000004cd43c723c */ /* 0x000ff00000041834 */
[C---:B---3--:R-:W-:Y:S08]  /*2980*/  HMMA.16816.F32.BF16 R52, R216.reuse, R80, R24 ;  /* 0x00000050d834723c */ /* 0x048ff00000041818 */
[----:B------:R-:W-:Y:S01]  /*2990*/  HMMA.16816.F32.BF16 R48, R216, R82, R20 ;  /* 0x00000052d830723c */ /* 0x000fe20000041814 */
[----:B------:R-:W3:Y:S07]  /*29a0*/  LDSM.16.M88.4 R80, [R236+0x17100] ;  /* 0x01710000ec50783b */ /* 0x000eee0000000200 */
[----:B------:R-:W-:Y:S01]  /*29b0*/  HMMA.16816.F32.BF16 R56, R212, R78, R44 ;  /* 0x0000004ed438723c */ /* 0x000fe2000004182c */
[----:B------:R-:W-:Y:S07]  /*29c0*/  LDSM.16.M88.4 R76, [R243+0x6800] ;  /* 0x00680000f34c783b */ /* 0x000fee0000000200 */
[C---:B-1----:R-:W-:Y:S08]  /*29d0*/  HMMA.16816.F32.BF16 R44, R216.reuse, R28, R16 ;  /* 0x0000001cd82c723c */ /* 0x042ff00000041810 */
[C---:B----4-:R-:W-:Y:S08]  /*29e0*/  HMMA.16816.F32.BF16 R24, R216.reuse, R32, R8 ;  /* 0x00000020d818723c */ /* 0x050ff00000041808 */
[C---:B------:R-:W-:Y:S08]  /*29f0*/  HMMA.16816.F32.BF16 R20, R216.reuse, R34, R40 ;  /* 0x00000022d814723c */ /* 0x040ff00000041828 */
[C---:B------:R-:W-:Y:S01]  /*2a00*/  HMMA.16816.F32.BF16 R16, R216.reuse, R68, R60 ;  /* 0x00000044d810723c */ /* 0x040fe2000004183c */
[----:B------:R-:W1:Y:S07]  /*2a10*/  LDSM.16.M88.4 R60, [R243+0x6000] ;  /* 0x00600000f33c783b */ /* 0x000e6e0000000200 */
[----:B------:R-:W-:Y:S01]  /*2a20*/  HMMA.16816.F32.BF16 R36, R216, R30, R12 ;  /* 0x0000001ed824723c */ /* 0x000fe2000004180c */
[----:B------:R-:W4:Y:S07]  /*2a30*/  LDSM.16.M88.4 R28, [R236+0x17900] ;  /* 0x01790000ec1c783b */ /* 0x000f2e0000000200 */
[C---:B--2---:R-:W-:Y:S08]  /*2a40*/  HMMA.16816.F32.BF16 R8, R220.reuse, R64, R52 ;  /* 0x00000040dc08723c */ /* 0x044ff00000041834 */
[----:B------:R-:W-:Y:S01]  /*2a50*/  HMMA.16816.F32.BF16 R48, R220, R66, R48 ;  /* 0x00000042dc30723c */ /* 0x000fe20000041830 */
[----:B------:R-:W-:Y:S07]  /*2a60*/  LDSM.16.M88.4 R64, [R239+0x6000] ;  /* 0x00600000ef40783b */ /* 0x000fee0000000200 */
[----:B------:R-:W-:Y:S01]  /*2a70*/  HMMA.16816.F32.BF16 R12, R216, R70, R56 ;  /* 0x00000046d80c723c */ /* 0x000fe20000041838 */
[----:B------:R-:W-:Y:S07]  /*2a80*/  LDSM.16.M88.4 R68, [R243+0x7800] ;  /* 0x00780000f344783b */ /* 0x000fee0000000200 */
[C---:B---3--:R-:W-:Y:S08]  /*2a90*/  HMMA.16816.F32.BF16 R32, R220.reuse, R80, R24 ;  /* 0x00000050dc20723c */ /* 0x048ff00000041818 */
[C---:B------:R-:W-:Y:S01]  /*2aa0*/  HMMA.16816.F32.BF16 R56, R220.reuse, R82, R20 ;  /* 0x00000052dc38723c */ /* 0x040fe20000041814 */
[----:B------:R-:W2:Y:S07]  /*2ab0*/  LDSM.16.M88.4 R80, [R242+0x16100] ;  /* 0x01610000f250783b */ /* 0x000eae0000000200 */
[C---:B------:R-:W-:Y:S08]  /*2ac0*/  HMMA.16816.F32.BF16 R44, R220.reuse, R72, R44 ;  /* 0x00000048dc2c723c */ /* 0x040ff0000004182c */
[----:B------:R-:W-:Y:S01]  /*2ad0*/  HMMA.16816.F32.BF16 R40, R220, R74, R36 ;  /* 0x0000004adc28723c */ /* 0x000fe20000041824 */
[----:B------:R-:W-:Y:S07]  /*2ae0*/  LDSM.16.M88.4 R72, [R239+0x6800] ;  /* 0x00680000ef48783b */ /* 0x000fee0000000200 */
[C---:B-1----:R-:W-:Y:S08]  /*2af0*/  HMMA.16816.F32.BF16 R24, R224.reuse, R60, R8 ;  /* 0x0000003ce018723c */ /* 0x042ff00000041808 */
[----:B------:R-:W-:Y:S01]  /*2b00*/  HMMA.16816.F32.BF16 R20, R224, R62, R48 ;  /* 0x0000003ee014723c */ /* 0x000fe20000041830 */
[----:B------:R-:W-:Y:S07]  /*2b10*/  LDSM.16.M88.4 R60, [R239+0x7000] ;  /* 0x00700000ef3c783b */ /* 0x000fee0000000200 */
[C---:B----4-:R-:W-:Y:S08]  /*2b20*/  HMMA.16816.F32.BF16 R52, R220.reuse, R28, R16 ;  /* 0x0000001cdc34723c */ /* 0x050ff00000041810 */
[----:B------:R-:W-:Y:S01]  /*2b30*/  HMMA.16816.F32.BF16 R36, R220, R30, R12 ;  /* 0x0000001edc24723c */ /* 0x000fe2000004180c */
[----:B------:R-:W1:Y:S07]  /*2b40*/  LDSM.16.M88.4 R28, [R242+0x17100] ;  /* 0x01710000f21c783b */ /* 0x000e6e0000000200 */
[C---:B------:R-:W-:Y:S08]  /*2b50*/  HMMA.16816.F32.BF16 R16, R224.reuse, R76, R44 ;  /* 0x0000004ce010723c */ /* 0x040ff0000004182c */
[C---:B------:R-:W-:Y:S08]  /*2b60*/  HMMA.16816.F32.BF16 R8, R224.reuse, R84, R32 ;  /* 0x00000054e008723c */ /* 0x040ff00000041820 */
[C---:B------:R-:W-:Y:S01]  /*2b70*/  HMMA.16816.F32.BF16 R32, R224.reuse, R86, R56 ;  /* 0x00000056e020723c */ /* 0x040fe20000041838 */
[----:B------:R-:W3:Y:S07]  /*2b80*/  LDSM.16.M88.4 R56, [R242+0x17900] ;  /* 0x01790000f238783b */ /* 0x000eee0000000200 */
[----:B------:R-:W-:Y:S08]  /*2b90*/  HMMA.16816.F32.BF16 R12, R224, R78, R40 ;  /* 0x0000004ee00c723c */ /* 0x000ff00000041828 */
[C---:B--2---:R-:W-:Y:S08]  /*2ba0*/  HMMA.16816.F32.BF16 R24, R228.reuse, R80, R24 ;  /* 0x00000050e418723c */ /* 0x044ff00000041818 */
[----:B------:R-:W-:Y:S08]  /*2bb0*/  HMMA.16816.F32.BF16 R40, R228, R82, R20 ;  /* 0x00000052e428723c */ /* 0x000ff00000041814 */
[C---:B------:R-:W-:Y:S08]  /*2bc0*/  HMMA.16816.F32.BF16 R48, R224.reuse, R68, R52 ;  /* 0x00000044e030723c */ /* 0x040ff00000041834 */
[----:B------:R-:W-:Y:S01]  /*2bd0*/  HMMA.16816.F32.BF16 R44, R224, R70, R36 ;  /* 0x00000046e02c723c */ /* 0x000fe20000041824 */
[----:B------:R-:W2:Y:S01]  /*2be0*/  LDSM.16.M88.4 R68, [R239+0x7800] ;  /* 0x00780000ef44783b */ /* 0x000ea20000000200 */
[----:B------:R-:W-:-:S06]  /*2bf0*/  DEPBAR.LE SB0, 0x0 ;  /* 0x000080000000791a */ /* 0x000fcc0000000000 */
[C---:B------:R-:W-:Y:S08]  /*2c00*/  HMMA.16816.F32.BF16 R36, R228.reuse, R88, R16 ;  /* 0x00000058e424723c */ /* 0x040ff00000041810 */
[----:B------:R-:W-:Y:S08]  /*2c10*/  HMMA.16816.F32.BF16 R52, R228, R90, R12 ;  /* 0x0000005ae434723c */ /* 0x000ff0000004180c */
[----:B------:R-:W-:Y:S08]  /*2c20*/  HMMA.16816.F32.BF16 R24, R232, R64, R24 ;  /* 0x00000040e818723c */ /* 0x000ff00000041818 */
[C---:B-1----:R-:W-:Y:S08]  /*2c30*/  HMMA.16816.F32.BF16 R12, R228.reuse, R30, R32 ;  /* 0x0000001ee40c723c */ /* 0x042ff00000041820 */
[----:B------:R-:W-:Y:S08]  /*2c40*/  HMMA.16816.F32.BF16 R8, R228, R28, R8 ;  /* 0x0000001ce408723c */ /* 0x000ff00000041808 */
[----:B------:R-:W-:Y:S01]  /*2c50*/  HMMA.16816.F32.BF16 R28, R232, R66, R40 ;  /* 0x00000042e81c723c */ /* 0x000fe20000041828 */
[----:B------:R-:W-:-:S02]  /*2c60*/  FSEL R6, R24, -INF , P0 ;  /* 0xff80000018067808 */ /* 0x000fc40000000000 */
[----:B------:R-:W-:-:S04]  /*2c70*/  FSEL R7, R25, -INF , P2 ;  /* 0xff80000019077808 */ /* 0x000fc80001000000 */
[----:B------:R-:W-:Y:S01]  /*2c80*/  FMNMX.FTZ R3, R6, R7, !PT ;  /* 0x0000000706037209 */ /* 0x000fe20007810000 */
[----:B---3--:R-:W-:Y:S08]  /*2c90*/  HMMA.16816.F32.BF16 R16, R228, R56, R48 ;  /* 0x00000038e410723c */ /* 0x008ff00000041830 */
[C---:B------:R-:W-:Y:S08]  /*2ca0*/  HMMA.16816.F32.BF16 R36, R232.reuse, R72, R36 ;  /* 0x00000048e824723c */ /* 0x040ff00000041824 */
[----:B------:R-:W-:Y:S08]  /*2cb0*/  HMMA.16816.F32.BF16 R48, R232, R74, R52 ;  /* 0x0000004ae830723c */ /* 0x000ff00000041834 */
[----:B------:R-:W-:Y:S08]  /*2cc0*/  HMMA.16816.F32.BF16 R20, R228, R58, R44 ;  /* 0x0000003ae414723c */ /* 0x000ff0000004182c */
[C---:B------:R-:W-:Y:S07]  /*2cd0*/  HMMA.16816.F32.BF16 R32, R232.reuse, R62, R12 ;  /* 0x0000003ee820723c */ /* 0x040fee000004180c */
[----:B------:R-:W-:Y:S01]  /*2ce0*/  FSEL R15, R26, -INF , P0 ;  /* 0xff8000001a0f7808 */ /* 0x000fe20000000000 */
[----:B------:R-:W-:Y:S01]  /*2cf0*/  HMMA.16816.F32.BF16 R44, R232, R60, R8 ;  /* 0x0000003ce82c723c */ /* 0x000fe20000041808 */
[----:B------:R-:W-:Y:S01]  /*2d00*/  BAR.SYNC.DEFER_BLOCKING 0x0 ;  /* 0x0000000000007b1d */ /* 0x000fe20000010000 */
[----:B------:R-:W-:-:S04]  /*2d10*/  ISETP.GT.AND P0, PT, R2, 0x9, PT ;  /* 0x000000090200780c */ /* 0x000fc80003f04270 */
[----:B------:R-:W-:Y:S01]  /*2d20*/  FSEL R12, R29, -INF , P0 ;  /* 0xff8000001d0c7808 */ /* 0x000fe20000000000 */
[----:B------:R-:W-:Y:S01]  /*2d30*/  IMAD.U32 R11, RZ, RZ, UR10 ;  /* 0x0000000aff0b7e24 */ /* 0x000fe2000f8e00ff */
[----:B------:R-:W-:Y:S01]  /*2d40*/  FSEL R10, R28, -INF , P1 ;  /* 0xff8000001c0a7808 */ /* 0x000fe20000800000 */
[C---:B--2---:R-:W-:Y:S01]  /*2d50*/  HMMA.16816.F32.BF16 R40, R232.reuse, R68, R16 ;  /* 0x00000044e828723c */ /* 0x044fe20000041810 */
[----:B------:R-:W-:Y:S02]  /*2d60*/  FSEL R26, R31, -INF , P0 ;  /* 0xff8000001f1a7808 */ /* 0x000fe40000000000 */
[----:B------:R-:W-:Y:S02]  /*2d70*/  FMNMX.FTZ R3, R10, R3, !PT ;  /* 0x000000030a037209 */ /* 0x000fe40007810000 */
[C---:B------:R-:W-:Y:S02]  /*2d80*/  ISETP.GT.AND P0, PT, R2.reuse, 0x18, PT ;  /* 0x000000180200780c */ /* 0x040fe40003f04270 */
[----:B------:R-:W-:Y:S01]  /*2d90*/  FSEL R16, R27, -INF , P2 ;  /* 0xff8000001b107808 */ /* 0x000fe20001000000 */
[----:B------:R-:W-:Y:S01]  /*2da0*/  HMMA.16816.F32.BF16 R20, R232, R70, R20 ;  /* 0x00000046e814723c */ /* 0x000fe20000041814 */
[----:B------:R-:W-:-:S02]  /*2db0*/  ISETP.GT.AND P2, PT, R2, 0x10, PT ;  /* 0x000000100200780c */ /* 0x000fc40003f44270 */
[----:B------:R-:W-:Y:S02]  /*2dc0*/  FSEL R17, R30, -INF , P1 ;  /* 0xff8000001e117808 */ /* 0x000fe40000800000 */
[----:B------:R-:W-:Y:S02]  /*2dd0*/  ISETP.GT.AND P1, PT, R2, 0x11, PT ;  /* 0x000000110200780c */ /* 0x000fe40003f24270 */
[----:B------:R-:W-:Y:S02]  /*2de0*/  FSEL R14, R36, -INF , P2 ;  /* 0xff800000240e7808 */ /* 0x000fe40001000000 */
[----:B------:R-:W-:Y:S02]  /*2df0*/  FMNMX.FTZ R3, R12, R3, !PT ;  /* 0x000000030c037209 */ /* 0x000fe40007810000 */
        /* <DEDUP_REMOVED lines=18> */
[----:B------:R-:W-:Y:S02]  /*2f20*/  FMNMX.FTZ R8, R15, R16, !PT ;  /* 0x000000100f087209 */ /* 0x000fe40007810000 */
        /* <DEDUP_REMOVED lines=11> */
[----:B------:R-:W-:Y:S02]  /*2fe0*/  FSEL R97, R35, -INF , P1 ;  /* 0xff80000023617808 */ /* 0x000fe40000800000 */
[----:B------:R-:W-:-:S02]  /*2ff0*/  FSEL R99, R42, -INF , P0 ;  /* 0xff8000002a637808 */ /* 0x000fc40000000000 */
[----:B------:R-:W-:Y:S02]  /*3000*/  FSEL R94, R40, -INF , P0 ;  /* 0xff800000285e7808 */ /* 0x000fe40000000000 */
[C---:B------:R-:W-:Y:S02]  /*3010*/  ISETP.GT.AND P2, PT, R2.reuse, 0x31, PT ;  /* 0x000000310200780c */ /* 0x040fe40003f44270 */
[C---:B------:R-:W-:Y:S02]  /*3020*/  ISETP.GT.AND P1, PT, R2.reuse, 0x38, PT ;  /* 0x000000380200780c */ /* 0x040fe40003f24270 */
[----:B------:R-:W-:Y:S02]  /*3030*/  ISETP.GT.AND P0, PT, R2, 0x39, PT ;  /* 0x000000390200780c */ /* 0x000fe40003f04270 */
[----:B------:R-:W-:Y:S02]  /*3040*/  FMNMX.FTZ R3, R79, R3, !PT ;  /* 0x000000034f037209 */ /* 0x000fe40007810000 */
[----:B------:R-:W-:-:S02]  /*3050*/  FMNMX.FTZ R2, R28, R8, !PT ;  /* 0x000000081c027209 */ /* 0x000fc40007810000 */
[----:B------:R-:W-:Y:S02]  /*3060*/  FSEL R93, R41, -INF , P2 ;  /* 0xff800000295d7808 */ /* 0x000fe40001000000 */
[----:B------:R-:W-:Y:S02]  /*3070*/  FMNMX.FTZ R3, R94, R3, !PT ;  /* 0x000000035e037209 */ /* 0x000fe40007810000 */
[----:B------:R-:W-:Y:S02]  /*3080*/  FMNMX.FTZ R2, R29, R2, !PT ;  /* 0x000000021d027209 */ /* 0x000fe40007810000 */
[----:B------:R-:W-:Y:S02]  /*3090*/  FSEL R92, R20, -INF , P1 ;  /* 0xff800000145c7808 */ /* 0x000fe40000800000 */
[----:B------:R-:W-:Y:S02]  /*30a0*/  FMNMX.FTZ R3, R93, R3, !PT ;  /* 0x000000035d037209 */ /* 0x000fe40007810000 */
[----:B------:R-:W-:-:S02]  /*30b0*/  FMNMX.FTZ R2, R52, R2, !PT ;  /* 0x0000000234027209 */ /* 0x000fc40007810000 */
[----:B------:R-:W-:Y:S02]  /*30c0*/  FSEL R86, R21, -INF , P0 ;  /* 0xff80000015567808 */ /* 0x000fe40000000000 */
[----:B------:R-:W-:Y:S02]  /*30d0*/  FMNMX.FTZ R3, R92, R3, !PT ;  /* 0x000000035c037209 */ /* 0x000fe40007810000 */
[----:B------:R-:W-:Y:S02]  /*30e0*/  FMNMX.FTZ R2, R53, R2, !PT ;  /* 0x0000000235027209 */ /* 0x000fe40007810000 */
[----:B------:R-:W-:Y:S02]  /*30f0*/  FMNMX.FTZ R3, R86, R3, !PT ;  /* 0x0000000356037209 */ /* 0x000fe40007810000 */
[----:B------:R-:W-:Y:S02]  /*3100*/  FMNMX.FTZ R2, R96, R2, !PT ;  /* 0x0000000260027209 */ /* 0x000fe40007810000 */
[----:B------:R-:W-:Y:S01]  /*3110*/  FSEL R78, R43, -INF , P2 ;  /* 0xff8000002b4e7808 */ /* 0x000fe20001000000 */
[----:B------:R-:W1:Y:S01]  /*3120*/  SHFL.BFLY PT, R8, R3, 0x2, 0x1f ;  /* 0x0c401f0003087f89 */ /* 0x000e6200000e0000 */
[----:B------:R-:W-:-:S02]  /*3130*/  FMNMX.FTZ R2, R95, R2, !PT ;  /* 0x000000025f027209 */ /* 0x000fc40007810000 */
[----:B------:R-:W-:Y:S02]  /*3140*/  FSEL R77, R22, -INF , P1 ;  /* 0xff800000164d7808 */ /* 0x000fe40000800000 */
[----:B------:R-:W-:Y:S02]  /*3150*/  FMNMX.FTZ R2, R98, R2, !PT ;  /* 0x0000000262027209 */ /* 0x000fe40007810000 */
[----:B------:R-:W-:Y:S02]  /*3160*/  FSEL R76, R23, -INF , P0 ;  /* 0xff800000174c7808 */ /* 0x000fe40000000000 */
[----:B------:R-:W-:Y:S02]  /*3170*/  FMNMX.FTZ R2, R97, R2, !PT ;  /* 0x0000000261027209 */ /* 0x000fe40007810000 */
[----:B------:R-:W-:Y:S02]  /*3180*/  PLOP3.LUT P0, PT, PT, PT, UP0, 0x80, 0x0 ;  /* 0x000000000000781c */ /* 0x000fe40003f0f008 */
[----:B------:R-:W-:-:S04]  /*3190*/  FMNMX.FTZ R2, R99, R2, !PT ;  /* 0x0000000263027209 */ /* 0x000fc80007810000 */
[----:B------:R-:W-:-:S04]  /*31a0*/  FMNMX.FTZ R2, R78, R2, !PT ;  /* 0x000000024e027209 */ /* 0x000fc80007810000 */
[----:B------:R-:W-:Y:S02]  /*31b0*/  FMNMX.FTZ R2, R77, R2, !PT ;  /* 0x000000024d027209 */ /* 0x000fe40007810000 */
        /* <DEDUP_REMOVED lines=30> */
[----:B------:R-:W-:Y:S01]  /*33a0*/  FSETP.NEU.FTZ.AND P1, PT, R2, -INF , PT ;  /* 0xff8000000200780b */ /* 0x000fe20003f3d000 */
[----:B------:R3:W-:Y:S01]  /*33b0*/  @P0 LDGSTS.E.BYPASS.LTC128B.128 [R101+0x12100], [R6.64+0x80], !P5 ;  /* 0x1210008006650fae */ /* 0x0007e2000e901d4c */
[----:B------:R1:W4:Y:S02]  /*33c0*/  MUFU.EX2 R177, R10 ;  /* 0x0000000a00b17308 */ /* 0x0003240000000800 */
[----:B------:R-:W-:Y:S01]  /*33d0*/  FSEL R12, R12, RZ, P1 ;  /* 0x000000ff0c0c7208 */ /* 0x000fe20000800000 */
[----:B------:R3:W-:Y:S04]  /*33e0*/  @P0 LDGSTS.E.BYPASS.LTC128B.128 [R101+0x14100], [R6.64+0x100], !P4 ;  /* 0x1410010006650fae */ /* 0x0007e8000e101d4c */
[--C-:B------:R-:W-:Y:S01]  /*33f0*/  FFMA.FTZ R4, R16, c[0x0][0x2d0], -R12.reuse ;  /* 0x0000b40010047a23 */ /* 0x100fe2000001080c */
[----:B------:R3:W-:Y:S01]  /*3400*/  @P0 LDGSTS.E.BYPASS.LTC128B.128 [R101+0x16100], [R6.64+0x180], !P3 ;  /* 0x1610018006650fae */ /* 0x0007e2000d901d4c */
[----:B--2---:R-:W-:-:S02]  /*3410*/  FFMA.FTZ R0, R28, c[0x0][0x2d0], -R12 ;  /* 0x0000b4001c007a23 */ /* 0x004fc4000001080c */
[----:B------:R2:W-:Y:S01]  /*3420*/  MUFU.EX2 R178, R4 ;  /* 0x0000000400b27308 */ /* 0x0005e20000000800 */
[----:B------:R4:W-:Y:S04]  /*3430*/  @P0 LDGSTS.E.BYPASS.LTC128B.128 [R101+0x11100], [R8.64], !P6 ;  /* 0x1110000008650fae */ /* 0x0009e8000f101d4c */
[----:B------:R4:W-:Y:S01]  /*3440*/  @P0 LDGSTS.E.BYPASS.LTC128B.128 [R101+0x13100], [R8.64+0x80], !P5 ;  /* 0x1310008008650fae */ /* 0x0009e2000e901d4c */
[----:B-1----:R-:W-:Y:S02]  /*3450*/  FFMA.FTZ R10, R14, c[0x0][0x2d0], -R13 ;  /* 0x0000b4000e0a7a23 */ /* 0x002fe4000001080d */
[----:B------:R1:W-:Y:S01]  /*3460*/  MUFU.EX2 R157, R0 ;  /* 0x00000000009d7308 */ /* 0x0003e20000000800 */
[----:B------:R4:W-:Y:S04]  /*3470*/  @P0 LDGSTS.E.BYPASS.LTC128B.128 [R101+0x15100], [R8.64+0x100], !P4 ;  /* 0x1510010008650fae */ /* 0x0009e8000e101d4c */
[----:B------:R4:W-:Y:S01]  /*3480*/  @P0 LDGSTS.E.BYPASS.LTC128B.128 [R101+0x17100], [R8.64+0x180], !P3 ;  /* 0x1710018008650fae */ /* 0x0009e2000d901d4c */
[----:B--2---:R-:W-:-:S03]  /*3490*/  FFMA.FTZ R4, R17, c[0x0][0x2d0], -R12 ;  /* 0x0000b40011047a23 */ /* 0x004fc6000001080c */
[----:B------:R-:W-:Y:S01]  /*34a0*/  LDSM.16.MT88.4 R20, [R237+0x100] ;  /* 0x00010000ed14783b */ /* 0x000fe20000004200 */
[----:B------:R4:W-:Y:S03]  /*34b0*/  MUFU.EX2 R252, R10 ;  /* 0x0000000a00fc7308 */ /* 0x0009e60000000800 */
[----:B------:R-:W2:Y:S01]  /*34c0*/  LDSM.16.MT88.4 R16, [R238+0x100] ;  /* 0x00010000ee10783b */ /* 0x000ea20000004200 */
[----:B---3--:R-:W-:-:S03]  /*34d0*/  FFMA.FTZ R6, R15, c[0x0][0x2d0], -R12 ;  /* 0x0000b4000f067a23 */ /* 0x008fc6000001080c */
[----:B------:R-:W3:Y:S01]  /*34e0*/  LDSM.16.MT88.4 R36, [R241+0x100] ;  /* 0x00010000f124783b */ /* 0x000ee20000004200 */
[----:B------:R4:W-:Y:S01]  /*34f0*/  MUFU.EX2 R159, R4 ;  /* 0x00000004009f7308 */ /* 0x0009e20000000800 */
[----:B-1----:R-:W-:Y:S02]  /*3500*/  FFMA.FTZ R0, R29, c[0x0][0x2d0], -R12 ;  /* 0x0000b4001d007a23 */ /* 0x002fe4000001080c */
[----:B------:R-:W1:Y:S04]  /*3510*/  LDSM.16.MT88.4 R40, [R238+0x900] ;  /* 0x00090000ee28783b */ /* 0x000e680000004200 */
[----:B------:R-:W1:Y:S01]  /*3520*/  LDSM.16.MT88.4 R28, [R241+0x900] ;  /* 0x00090000f11c783b */ /* 0x000e620000004200 */
[----:B------:R-:W4:Y:S02]  /*3530*/  MUFU.EX2 R179, R6 ;  /* 0x0000000600b37308 */ /* 0x000f240000000800 */
[----:B----4-:R-:W-:Y:S01]  /*3540*/  F2FP.BF16.PACK_AB R10, R177, R156 ;  /* 0x0000009cb10a723e */ /* 0x010fe200000010ff */
[----:B------:R-:W4:Y:S01]  /*3550*/  LDSM.16.MT88.4 R56, [R240+0x100] ;  /* 0x00010000f038783b */ /* 0x000f220000004200 */
[----:B------:R-:W-:-:S03]  /*3560*/  F2FP.BF16.PACK_AB R8, R89, R88 ;  /* 0x000000585908723e */ /* 0x000fc600000010ff */
[----:B------:R-:W1:Y:S01]  /*3570*/  LDSM.16.MT88.4 R44, [R237+0x900] ;  /* 0x00090000ed2c783b */ /* 0x000e620000004200 */
[----:B------:R-:W-:Y:S01]  /*3580*/  FFMA.FTZ R4, R26, c[0x0][0x2d0], -R12 ;  /* 0x0000b4001a047a23 */ /* 0x000fe2000001080c */
[----:B------:R2:W-:Y:S02]  /*3590*/  MUFU.EX2 R6, R0 ;  /* 0x0000000000067308 */ /* 0x0005e40000000800 */
[----:B------:R-:W1:Y:S04]  /*35a0*/  LDSM.16.MT88.4 R68, [R237+0x2100] ;  /* 0x00210000ed44783b */ /* 0x000e680000004200 */
[----:B------:R-:W1:Y:S01]  /*35b0*/  LDSM.16.MT88.4 R64, [R240+0x900] ;  /* 0x00090000f040783b */ /* 0x000e620000004200 */
[----:B------:R-:W-:Y:S01]  /*35c0*/  F2FP.BF16.PACK_AB R9, R178, R179 ;  /* 0x000000b3b209723e */ /* 0x000fe200000010ff */
[----:B------:R3:W3:Y:S02]  /*35d0*/  MUFU.EX2 R158, R4 ;  /* 0x00000004009e7308 */ /* 0x0006e40000000800 */
[----:B------:R-:W1:Y:S01]  /*35e0*/  LDSM.16.MT88.4 R72, [R237+0x2900] ;  /* 0x00290000ed48783b */ /* 0x000e620000004200 */
[----:B------:R-:W-:-:S03]  /*35f0*/  UISETP.GE.AND UP0, UPT, UR14, UR8, UPT ;  /* 0x000000080e00728c */ /* 0x000fc6000bf06270 */
[----:B------:R-:W0:Y:S01]  /*3600*/  LDGDEPBAR ;  /* 0x00000000000079af */ /* 0x000e220000000000 */
[----:B--2---:R-:W-:-:S04]  /*3610*/  FFMA.FTZ R0, R52, c[0x0][0x2d0], -R12 ;  /* 0x0000b40034007a23 */ /* 0x004fc8000001080c */
[----:B------:R2:W-:Y:S01]  /*3620*/  MUFU.EX2 R14, R0 ;  /* 0x00000000000e7308 */ /* 0x0005e20000000800 */
[----:B---3--:R-:W-:Y:S01]  /*3630*/  FFMA.FTZ R4, R25, c[0x0][0x2d0], -R13 ;  /* 0x0000b40019047a23 */ /* 0x008fe2000001080d */
[----:B------:R-:W-:-:S06]  /*3640*/  F2FP.BF16.PACK_AB R11, R158, R159 ;  /* 0x0000009f9e0b723e */ /* 0x000fcc00000010ff */
[----:B------:R3:W-:Y:S01]  /*3650*/  MUFU.EX2 R166, R4 ;  /* 0x0000000400a67308 */ /* 0x0007e20000000800 */
[C---:B------:R-:W-:Y:S01]  /*3660*/  HMMA.16816.F32.BF16 R32, R8.reuse, R16, RZ ;  /* 0x000000100820723c */ /* 0x040fe200000418ff */
[----:B--2---:R-:W-:Y:S02]  /*3670*/  FFMA.FTZ R0, R53, c[0x0][0x2d0], -R12 ;  /* 0x0000b40035007a23 */ /* 0x004fe4000001080c */
[----:B------:R-:W2:Y:S05]  /*3680*/  LDSM.16.MT88.4 R52, [R238+0x2100] ;  /* 0x00210000ee34783b */ /* 0x000eaa0000004200 */
[----:B------:R-:W-:Y:S01]  /*3690*/  HMMA.16816.F32.BF16 R60, R8, R20, RZ ;  /* 0x00000014083c723c */ /* 0x000fe200000418ff */
[----:B------:R1:W1:Y:S01]  /*36a0*/  MUFU.EX2 R83, R0 ;  /* 0x0000000000537308 */ /* 0x0002620000000800 */
[----:B---3--:R-:W-:-:S06]  /*36b0*/  FFMA.FTZ R4, R24, c[0x0][0x2d0], -R13 ;  /* 0x0000b40018047a23 */ /* 0x008fcc000001080d */
[C---:B------:R-:W-:Y:S01]  /*36c0*/  HMMA.16816.F32.BF16 R24, R8.reuse, R18, RZ ;  /* 0x000000120818723c */ /* 0x040fe200000418ff */
[----:B------:R3:W3:Y:S07]  /*36d0*/  MUFU.EX2 R167, R4 ;  /* 0x0000000400a77308 */ /* 0x0006ee0000000800 */
[----:B------:R-:W-:Y:S01]  /*36e0*/  HMMA.16816.F32.BF16 R48, R8, R22, RZ ;  /* 0x000000160830723c */ /* 0x000fe200000418ff */
[----:B-1----:R-:W-:Y:S01]  /*36f0*/  IMAD.MOV.U32 R0, RZ, RZ, R6 ;  /* 0x000000ffff007224 */ /* 0x002fe200078e0006 */
[----:B------:R-:W-:-:S04]  /*3700*/  F2FP.BF16.PACK_AB R7, R83, R14 ;  /* 0x0000000e5307723e */ /* 0x000fc800000010ff */
[----:B------:R-:W-:Y:S02]  /*3710*/  F2FP.BF16.PACK_AB R5, R0, R157 ;  /* 0x0000009d0005723e */ /* 0x000fe400000010ff */
[----:B------:R-:W-:Y:S01]  /*3720*/  HMMA.16816.F32.BF16 R16, R8, R38, RZ ;  /* 0x000000260810723c */ /* 0x000fe200000418ff */
[----:B---3--:R-:W-:Y:S02]  /*3730*/  F2FP.BF16.PACK_AB R4, R166, R252 ;  /* 0x000000fca604723e */ /* 0x008fe400000010ff */
[----:B------:R-:W-:-:S05]  /*3740*/  F2FP.BF16.PACK_AB R6, R82, R167 ;  /* 0x000000a75206723e */ /* 0x000fca00000010ff */
[----:B------:R-:W-:Y:S08]  /*3750*/  HMMA.16816.F32.BF16 R20, R8, R36, RZ ;  /* 0x000000240814723c */ /* 0x000ff000000418ff */
[C---:B------:R-:W-:Y:S08]  /*3760*/  HMMA.16816.F32.BF16 R24, R4.reuse, R42, R24 ;  /* 0x0000002a0418723c */ /* 0x040ff00000041818 */
[----:B------:R-:W-:Y:S08]  /*3770*/  HMMA.16816.F32.BF16 R16, R4, R30, R16 ;  /* 0x0000001e0410723c */ /* 0x000ff00000041810 */
[----:B----4-:R-:W-:Y:S08]  /*3780*/  HMMA.16816.F32.BF16 R36, R8, R56, RZ ;  /* 0x000000380824723c */ /* 0x010ff000000418ff */
[----:B------:R-:W-:Y:S01]  /*3790*/  HMMA.16816.F32.BF16 R20, R4, R28, R20 ;  /* 0x0000001c0414723c */ /* 0x000fe20000041814 */
[----:B------:R-:W-:Y:S01]  /*37a0*/  MOV R119, R25 ;  /* 0x0000001900777202 */ /* 0x000fe20000000f00 */
[----:B------:R-:W-:-:S02]  /*37b0*/  IMAD.MOV.U32 R116, RZ, RZ, R24 ;  /* 0x000000ffff747224 */ /* 0x000fc400078e0018 */
[----:B------:R-:W-:Y:S02]  /*37c0*/  IMAD.MOV.U32 R118, RZ, RZ, R26 ;  /* 0x000000ffff767224 */ /* 0x000fe400078e001a */
[----:B------:R-:W-:Y:S02]  /*37d0*/  IMAD.MOV.U32 R117, RZ, RZ, R27 ;  /* 0x000000ffff757224 */ /* 0x000fe400078e001b */
[----:B------:R-:W-:Y:S01]  /*37e0*/  HMMA.16816.F32.BF16 R32, R4, R40, R32 ;  /* 0x000000280420723c */ /* 0x000fe20000041820 */
[----:B------:R-:W-:Y:S01]  /*37f0*/  IMAD.MOV.U32 R115, RZ, RZ, R16 ;  /* 0x000000ffff737224 */ /* 0x000fe200078e0010 */
[----:B------:R-:W-:Y:S01]  /*3800*/  MOV R91, R18 ;  /* 0x00000012005b7202 */ /* 0x000fe20000000f00 */
[----:B------:R-:W-:Y:S02]  /*3810*/  IMAD.MOV.U32 R114, RZ, RZ, R17 ;  /* 0x000000ffff727224 */ /* 0x000fe400078e0011 */
[----:B------:R-:W-:-:S03]  /*3820*/  IMAD.MOV.U32 R90, RZ, RZ, R19 ;  /* 0x000000ffff5a7224 */ /* 0x000fc600078e0013 */
[C---:B------:R-:W-:Y:S08]  /*3830*/  HMMA.16816.F32.BF16 R60, R4.reuse, R44, R60 ;  /* 0x0000002c043c723c */ /* 0x040ff0000004183c */
[----:B------:R-:W-:Y:S01]  /*3840*/  HMMA.16816.F32.BF16 R44, R4, R46, R48 ;  /* 0x0000002e042c723c */ /* 0x000fe20000041830 */
[----:B------:R-:W-:Y:S01]  /*3850*/  IMAD.MOV.U32 R25, RZ, RZ, R22 ;  /* 0x000000ffff197224 */ /* 0x000fe200078e0016 */
[----:B------:R-:W-:Y:S01]  /*3860*/  MOV R24, R21 ;  /* 0x0000001500187202 */ /* 0x000fe20000000f00 */
[----:B------:R-:W-:Y:S01]  /*3870*/  IMAD.MOV.U32 R170, RZ, RZ, R20 ;  /* 0x000000ffffaa7224 */ /* 0x000fe200078e0014 */
[----:B------:R-:W-:Y:S01]  /*3880*/  LDSM.16.MT88.4 R48, [R237+0x4100] ;  /* 0x00410000ed30783b */ /* 0x000fe20000004200 */
[----:B------:R-:W-:-:S03]  /*3890*/  IMAD.MOV.U32 R171, RZ, RZ, R23 ;  /* 0x000000ffffab7224 */ /* 0x000fc600078e0017 */
[----:B------:R-:W-:Y:S01]  /*38a0*/  HMMA.16816.F32.BF16 R16, R8, R68, RZ ;  /* 0x000000440810723c */ /* 0x000fe200000418ff */
[----:B------:R-:W-:Y:S02]  /*38b0*/  IMAD.MOV.U32 R41, RZ, RZ, R34 ;  /* 0x000000ffff297224 */ /* 0x000fe400078e0022 */
[----:B------:R-:W-:Y:S02]  /*38c0*/  IMAD.MOV.U32 R40, RZ, RZ, R35 ;  /* 0x000000ffff287224 */ /* 0x000fe400078e0023 */
[----:B------:R-:W-:Y:S02]  /*38d0*/  IMAD.MOV.U32 R125, RZ, RZ, R33 ;  /* 0x000000ffff7d7224 */ /* 0x000fe400078e0021 */
[----:B------:R-:W-:Y:S01]  /*38e0*/  IMAD.MOV.U32 R124, RZ, RZ, R32 ;  /* 0x000000ffff7c7224 */ /* 0x000fe200078e0020 */
[----:B------:R-:W-:Y:S01]  /*38f0*/  HMMA.16816.F32.BF16 R28, R4, R64, R36 ;  /* 0x00000040041c723c */ /* 0x000fe20000041824 */
[----:B------:R-:W1:Y:S01]  /*3900*/  LDSM.16.MT88.4 R32, [R241+0x2100] ;  /* 0x00210000f120783b */ /* 0x000e620000004200 */
[----:B------:R-:W-:Y:S01]  /*3910*/  IMAD.MOV.U32 R123, RZ, RZ, R62 ;  /* 0x000000ffff7b7224 */ /* 0x000fe200078e003e */
[----:B------:R-:W-:Y:S01]  /*3920*/  MOV R121, R61 ;  /* 0x0000003d00797202 */ /* 0x000fe20000000f00 */
[----:B------:R-:W-:Y:S01]  /*3930*/  IMAD.MOV.U32 R122, RZ, RZ, R63 ;  /* 0x000000ffff7a7224 */ /* 0x000fe200078e003f */
[----:B------:R-:W3:Y:S01]  /*3940*/  LDSM.16.MT88.4 R36, [R238+0x2900] ;  /* 0x00290000ee24783b */ /* 0x000ee20000004200 */
[----:B------:R-:W-:-:S02]  /*3950*/  IMAD.MOV.U32 R120, RZ, RZ, R60 ;  /* 0x000000ffff787224 */ /* 0x000fc400078e003c */
[----:B------:R-:W-:Y:S01]  /*3960*/  HMMA.16816.F32.BF16 R20, R8, R58, RZ ;  /* 0x0000003a0814723c */ /* 0x000fe200000418ff */
[----:B------:R-:W-:Y:S01]  /*3970*/  IMAD.MOV.U32 R113, RZ, RZ, R46 ;  /* 0x000000ffff717224 */ /* 0x000fe200078e002e */
[----:B------:R-:W-:Y:S01]  /*3980*/  MOV R80, R44 ;  /* 0x0000002c00507202 */ /* 0x000fe20000000f00 */
[----:B------:R-:W-:Y:S01]  /*3990*/  IMAD.MOV.U32 R112, RZ, RZ, R47 ;  /* 0x000000ffff707224 */ /* 0x000fe200078e002f */
[----:B------:R-:W-:Y:S01]  /*39a0*/  LDSM.16.MT88.4 R56, [R241+0x2900] ;  /* 0x00290000f138783b */ /* 0x000fe20000004200 */
[----:B------:R-:W-:-:S03]  /*39b0*/  IMAD.MOV.U32 R81, RZ, RZ, R45 ;  /* 0x000000ffff517224 */ /* 0x000fc600078e002d */
[----:B------:R-:W-:Y:S01]  /*39c0*/  HMMA.16816.F32.BF16 R248, R4, R72, R16 ;  /* 0x0000004804f8723c */ /* 0x000fe20000041810 */
[----:B------:R-:W4:Y:S04]  /*39d0*/  LDSM.16.MT88.4 R44, [R240+0x2100] ;  /* 0x00210000f02c783b */ /* 0x000f280000004200 */
[----:B------:R-:W-:Y:S02]  /*39e0*/  LDSM.16.MT88.4 R60, [R241+0x4100] ;  /* 0x00410000f13c783b */ /* 0x000fe40000004200 */
[----:B------:R-:W-:Y:S01]  /*39f0*/  IMAD.MOV.U32 R73, RZ, RZ, R25 ;  /* 0x000000ffff497224 */ /* 0x000fe200078e0019 */
[----:B------:R-:W-:Y:S01]  /*3a00*/  MOV R15, R31 ;  /* 0x0000001f000f7202 */ /* 0x000fe20000000f00 */
[----:B------:R-:W-:Y:S02]  /*3a10*/  IMAD.MOV.U32 R176, RZ, RZ, R28 ;  /* 0x000000ffffb07224 */ /* 0x000fe400078e001c */
[----:B------:R-:W-:-:S02]  /*3a20*/  IMAD.MOV.U32 R165, RZ, RZ, R29 ;  /* 0x000000ffffa57224 */ /* 0x000fc400078e001d */
[----:B------:R-:W-:Y:S02]  /*3a30*/  IMAD.MOV.U32 R164, RZ, RZ, R30 ;  /* 0x000000ffffa47224 */ /* 0x000fe400078e001e */
[----:B------:R-:W-:Y:S01]  /*3a40*/  HMMA.16816.F32.BF16 R28, R8, R70, RZ ;  /* 0x00000046081c723c */ /* 0x000fe200000418ff */
[----:B------:R-:W-:Y:S01]  /*3a50*/  IMAD.MOV.U32 R72, RZ, RZ, R24 ;  /* 0x000000ffff487224 */ /* 0x000fe200078e0018 */
[----:B------:R-:W-:Y:S06]  /*3a60*/  LDSM.16.MT88.4 R68, [R240+0x4100] ;  /* 0x00410000f044783b */ /* 0x000fec0000004200 */
[----:B------:R-:W-:Y:S01]  /*3a70*/  HMMA.16816.F32.BF16 R244, R4, R66, R20 ;  /* 0x0000004204f4723c */ /* 0x000fe20000041814 */
[----:B------:R-:W-:Y:S07]  /*3a80*/  LDSM.16.MT88.4 R64, [R238+0x4900] ;  /* 0x00490000ee40783b */ /* 0x000fee0000004200 */
[C---:B--2---:R-:W-:Y:S08]  /*3a90*/  HMMA.16816.F32.BF16 R24, R8.reuse, R52, RZ ;  /* 0x000000340818723c */ /* 0x044ff000000418ff */
[C---:B------:R-:W-:Y:S01]  /*3aa0*/  HMMA.16816.F32.BF16 R20, R8.reuse, R54, RZ ;  /* 0x000000360814723c */ /* 0x040fe200000418ff */
[----:B------:R-:W2:Y:S07]  /*3ab0*/  LDSM.16.MT88.4 R52, [R240+0x2900] ;  /* 0x00290000f034783b */ /* 0x000eae0000004200 */
[----:B-1----:R-:W-:Y:S08]  /*3ac0*/  HMMA.16816.F32.BF16 R16, R8, R32, RZ ;  /* 0x000000200810723c */ /* 0x002ff000000418ff */
[C---:B------:R-:W-:Y:S07]  /*3ad0*/  HMMA.16816.F32.BF16 R160, R4.reuse, R74, R28 ;  /* 0x0000004a04a0723c */ /* 0x040fee000004181c */
[----:B------:R-:W-:Y:S01]  /*3ae0*/  IMAD.MOV.U32 R74, RZ, RZ, R41 ;  /* 0x000000ffff4a7224 */ /* 0x000fe200078e0029 */
[----:B---3--:R-:W-:Y:S01]  /*3af0*/  HMMA.16816.F32.BF16 R148, R4, R36, R24 ;  /* 0x000000240494723c */ /* 0x008fe20000041818 */
[----:B------:R-:W-:-:S02]  /*3b00*/  IMAD.MOV.U32 R75, RZ, RZ, R40 ;  /* 0x000000ffff4b7224 */ /* 0x000fc400078e0028 */
[----:B------:R-:W1:Y:S05]  /*3b10*/  LDSM.16.MT88.4 R40, [R238+0x4100] ;  /* 0x00410000ee28783b */ /* 0x000e6a0000004200 */
[----:B------:R-:W-:Y:S01]  /*3b20*/  HMMA.16816.F32.BF16 R100, R4, R38, R20 ;  /* 0x000000260464723c */ /* 0x000fe20000041814 */
[----:B------:R-:W3:Y:S07]  /*3b30*/  LDSM.16.MT88.4 R36, [R237+0x4900] ;  /* 0x00490000ed24783b */ /* 0x000eee0000004200 */
[C---:B------:R-:W-:Y:S08]  /*3b40*/  HMMA.16816.F32.BF16 R32, R8.reuse, R34, RZ ;  /* 0x000000220820723c */ /* 0x040ff000000418ff */
[----:B----4-:R-:W-:Y:S08]  /*3b50*/  HMMA.16816.F32.BF16 R24, R8, R46, RZ ;  /* 0x0000002e0818723c */ /* 0x010ff000000418ff */
[----:B------:R-:W-:Y:S08]  /*3b60*/  HMMA.16816.F32.BF16 R104, R4, R56, R16 ;  /* 0x000000380468723c */ /* 0x000ff00000041810 */
[C---:B------:R-:W-:Y:S08]  /*3b70*/  HMMA.16816.F32.BF16 R20, R8.reuse, R48, RZ ;  /* 0x000000300814723c */ /* 0x040ff000000418ff */
[C---:B------:R-:W-:Y:S01]  /*3b80*/  HMMA.16816.F32.BF16 R16, R8.reuse, R50, RZ ;  /* 0x000000320810723c */ /* 0x040fe200000418ff */
[----:B------:R-:W-:Y:S07]  /*3b90*/  LDSM.16.MT88.4 R48, [R237+0x6100] ;  /* 0x00610000ed30783b */ /* 0x000fee0000004200 */
[----:B------:R-:W-:Y:S01]  /*3ba0*/  HMMA.16816.F32.BF16 R28, R8, R44, RZ ;  /* 0x0000002c081c723c */ /* 0x000fe200000418ff */
[----:B------:R-:W4:Y:S07]  /*3bb0*/  LDSM.16.MT88.4 R44, [R241+0x4900] ;  /* 0x00490000f12c783b */ /* 0x000f2e0000004200 */
[C---:B------:R-:W-:Y:S01]  /*3bc0*/  HMMA.16816.F32.BF16 R108, R4.reuse, R58, R32 ;  /* 0x0000003a046c723c */ /* 0x040fe20000041820 */
[----:B------:R-:W4:Y:S07]  /*3bd0*/  LDSM.16.MT88.4 R56, [R240+0x4900] ;  /* 0x00490000f038783b */ /* 0x000f2e0000004200 */
[----:B--2---:R-:W-:Y:S07]  /*3be0*/  HMMA.16816.F32.BF16 R140, R4, R54, R24 ;  /* 0x00000036048c723c */ /* 0x004fee0000041818 */
[----:B------:R-:W-:Y:S01]  /*3bf0*/  IMAD.MOV.U32 R54, RZ, RZ, R118 ;  /* 0x000000ffff367224 */ /* 0x000fe200078e0076 */
[----:B------:R-:W-:Y:S01]  /*3c00*/  HMMA.16816.F32.BF16 R24, R8, R60, RZ ;  /* 0x0000003c0818723c */ /* 0x000fe200000418ff */
[----:B------:R-:W-:-:S06]  /*3c10*/  IMAD.MOV.U32 R55, RZ, RZ, R117 ;  /* 0x000000ffff377224 */ /* 0x000fcc00078e0075 */
[----:B------:R-:W-:Y:S01]  /*3c20*/  MOV R61, R125 ;  /* 0x0000007d003d7202 */ /* 0x000fe20000000f00 */
[----:B-1----:R-:W-:Y:S01]  /*3c30*/  HMMA.16816.F32.BF16 R32, R8, R40, RZ ;  /* 0x000000280820723c */ /* 0x002fe200000418ff */
[----:B------:R-:W-:-:S07]  /*3c40*/  IMAD.MOV.U32 R60, RZ, RZ, R124 ;  /* 0x000000ffff3c7224 */ /* 0x000fce00078e007c */
[C---:B---3--:R-:W-:Y:S08]  /*3c50*/  HMMA.16816.F32.BF16 R152, R4.reuse, R36, R20 ;  /* 0x000000240498723c */ /* 0x048ff00000041814 */
[----:B------:R-:W-:Y:S01]  /*3c60*/  HMMA.16816.F32.BF16 R136, R4, R38, R16 ;  /* 0x000000260488723c */ /* 0x000fe20000041810 */
[----:B------:R-:W1:Y:S07]  /*3c70*/  LDSM.16.MT88.4 R36, [R237+0x6900] ;  /* 0x00690000ed24783b */ /* 0x000e6e0000004200 */
[C---:B------:R-:W-:Y:S07]  /*3c80*/  HMMA.16816.F32.BF16 R20, R8.reuse, R62, RZ ;  /* 0x0000003e0814723c */ /* 0x040fee00000418ff */
[----:B------:R-:W-:Y:S01]  /*3c90*/  IMAD.MOV.U32 R62, RZ, RZ, R123 ;  /* 0x000000ffff3e7224 */ /* 0x000fe200078e007b */
[----:B------:R-:W-:Y:S01]  /*3ca0*/  HMMA.16816.F32.BF16 R16, R8, R68, RZ ;  /* 0x000000440810723c */ /* 0x000fe200000418ff */
[----:B------:R-:W-:-:S06]  /*3cb0*/  IMAD.MOV.U32 R63, RZ, RZ, R122 ;  /* 0x000000ffff3f7224 */ /* 0x000fcc00078e007a */
[----:B------:R-:W-:Y:S01]  /*3cc0*/  MOV R68, R115 ;  /* 0x0000007300447202 */ /* 0x000fe20000000f00 */
[----:B------:R-:W-:Y:S01]  /*3cd0*/  HMMA.16816.F32.BF16 R144, R4, R52, R28 ;  /* 0x000000340490723c */ /* 0x000fe2000004181c */
[----:B------:R-:W-:-:S06]  /*3ce0*/  IMAD.MOV.U32 R69, RZ, RZ, R114 ;  /* 0x000000ffff457224 */ /* 0x000fcc00078e0072 */
[----:B------:R-:W-:Y:S01]  /*3cf0*/  IMAD.MOV.U32 R53, RZ, RZ, R119 ;  /* 0x000000ffff357224 */ /* 0x000fe200078e0077 */
[----:B----4-:R-:W-:Y:S01]  /*3d00*/  HMMA.16816.F32.BF16 R132, R4, R44, R24 ;  /* 0x0000002c0484723c */ /* 0x010fe20000041818 */
[----:B------:R-:W-:-:S06]  /*3d10*/  IMAD.MOV.U32 R52, RZ, RZ, R116 ;  /* 0x000000ffff347224 */ /* 0x000fcc00078e0074 */
[----:B------:R-:W-:Y:S01]  /*3d20*/  IMAD.MOV.U32 R45, RZ, RZ, R121 ;  /* 0x000000ffff2d7224 */ /* 0x000fe200078e0079 */
[----:B------:R-:W-:Y:S01]  /*3d30*/  HMMA.16816.F32.BF16 R28, R8, R42, RZ ;  /* 0x0000002a081c723c */ /* 0x000fe200000418ff */
[----:B------:R-:W-:Y:S01]  /*3d40*/  MOV R44, R120 ;  /* 0x00000078002c7202 */ /* 0x000fe20000000f00 */
[----:B------:R-:W-:Y:S06]  /*3d50*/  LDSM.16.MT88.4 R40, [R241+0x6100] ;  /* 0x00610000f128783b */ /* 0x000fec0000004200 */
[C---:B------:R-:W-:Y:S01]  /*3d60*/  HMMA.16816.F32.BF16 R124, R4.reuse, R64, R32 ;  /* 0x00000040047c723c */ /* 0x040fe20000041820 */
[----:B------:R-:W2:Y:S07]  /*3d70*/  LDSM.16.MT88.4 R32, [R238+0x6100] ;  /* 0x00610000ee20783b */ /* 0x000eae0000004200 */
[C---:B------:R-:W-:Y:S07]  /*3d80*/  HMMA.16816.F32.BF16 R120, R4.reuse, R46, R20 ;  /* 0x0000002e0478723c */ /* 0x040fee0000041814 */
[----:B------:R-:W-:Y:S01]  /*3d90*/  IMAD.MOV.U32 R46, RZ, RZ, R113 ;  /* 0x000000ffff2e7224 */ /* 0x000fe200078e0071 */
[----:B------:R-:W-:Y:S01]  /*3da0*/  HMMA.16816.F32.BF16 R116, R4, R56, R16 ;  /* 0x000000380474723c */ /* 0x000fe20000041810 */
[----:B------:R-:W-:-:S06]  /*3db0*/  IMAD.MOV.U32 R47, RZ, RZ, R112 ;  /* 0x000000ffff2f7224 */ /* 0x000fcc00078e0070 */
[----:B------:R-:W-:Y:S01]  /*3dc0*/  IMAD.MOV.U32 R56, RZ, RZ, R91 ;  /* 0x000000ffff387224 */ /* 0x000fe200078e005b */
[----:B------:R-:W-:Y:S01]  /*3dd0*/  HMMA.16816.F32.BF16 R20, R8, R48, RZ ;  /* 0x000000300814723c */ /* 0x000fe200000418ff */
[----:B------:R-:W-:-:S06]  /*3de0*/  MOV R57, R90 ;  /* 0x0000005a00397202 */ /* 0x000fcc0000000f00 */
[----:B------:R-:W-:Y:S01]  /*3df0*/  IMAD.MOV.U32 R48, RZ, RZ, R83 ;  /* 0x000000ffff307224 */ /* 0x000fe200078e0053 */
[----:B------:R-:W-:Y:S01]  /*3e00*/  HMMA.16816.F32.BF16 R16, R8, R50, RZ ;  /* 0x000000320810723c */ /* 0x000fe200000418ff */
[----:B------:R-:W-:-:S06]  /*3e10*/  IMAD.MOV.U32 R49, RZ, RZ, R82 ;  /* 0x000000ffff317224 */ /* 0x000fcc00078e0052 */
[----:B------:R-:W-:Y:S01]  /*3e20*/  MOV R50, R81 ;  /* 0x0000005100327202 */ /* 0x000fe20000000f00 */
[----:B------:R-:W-:Y:S01]  /*3e30*/  HMMA.16816.F32.BF16 R24, R8, R70, RZ ;  /* 0x000000460818723c */ /* 0x000fe200000418ff */
[----:B------:R-:W-:-:S06]  /*3e40*/  IMAD.MOV.U32 R51, RZ, RZ, R80 ;  /* 0x000000ffff337224 */ /* 0x000fcc00078e0050 */
[----:B------:R-:W-:Y:S01]  /*3e50*/  IMAD.MOV.U32 R70, RZ, RZ, R89 ;  /* 0x000000ffff467224 */ /* 0x000fe200078e0059 */
[C---:B------:R-:W-:Y:S01]  /*3e60*/  HMMA.16816.F32.BF16 R128, R4.reuse, R66, R28 ;  /* 0x000000420480723c */ /* 0x040fe2000004181c */
[----:B------:R-:W-:Y:S01]  /*3e70*/  IMAD.MOV.U32 R71, RZ, RZ, R88 ;  /* 0x000000ffff477224 */ /* 0x000fe200078e0058 */
[----:B------:R-:W3:Y:S06]  /*3e80*/  LDSM.16.MT88.4 R28, [R238+0x6900] ;  /* 0x00690000ee1c783b */ /* 0x000eec0000004200 */
[C---:B-1----:R-:W-:Y:S08]  /*3e90*/  HMMA.16816.F32.BF16 R88, R4.reuse, R36, R20 ;  /* 0x000000240458723c */ /* 0x042ff00000041814 */
[C---:B------:R-:W-:Y:S01]  /*3ea0*/  HMMA.16816.F32.BF16 R80, R4.reuse, R38, R16 ;  /* 0x000000260450723c */ /* 0x040fe20000041810 */
[----:B------:R-:W1:Y:S07]  /*3eb0*/  LDSM.16.MT88.4 R36, [R241+0x6900] ;  /* 0x00690000f124783b */ /* 0x000e6e0000004200 */
[----:B------:R-:W-:Y:S08]  /*3ec0*/  HMMA.16816.F32.BF16 R112, R4, R58, R24 ;  /* 0x0000003a0470723c */ /* 0x000ff00000041818 */
[C---:B--2---:R-:W-:Y:S08]  /*3ed0*/  HMMA.16816.F32.BF16 R24, R8.reuse, R32, RZ ;  /* 0x000000200818723c */ /* 0x044ff000000418ff */
[C---:B------:R-:W-:Y:S08]  /*3ee0*/  HMMA.16816.F32.BF16 R20, R8.reuse, R34, RZ ;  /* 0x000000220814723c */ /* 0x040ff000000418ff */
[----:B------:R-:W-:Y:S07]  /*3ef0*/  HMMA.16816.F32.BF16 R16, R8, R40, RZ ;  /* 0x000000280810723c */ /* 0x000fee00000418ff */
[----:B------:R-:W-:Y:S01]  /*3f00*/  IMAD.MOV.U32 R40, RZ, RZ, R70 ;  /* 0x000000ffff287224 */ /* 0x000fe200078e0046 */
[----:B------:R-:W-:Y:S01]  /*3f10*/  MOV R41, R71 ;  /* 0x0000004700297202 */ /* 0x000fe20000000f00 */
[----:B------:R-:W-:Y:S01]  /*3f20*/  IMAD.MOV.U32 R70, RZ, RZ, R56 ;  /* 0x000000ffff467224 */ /* 0x000fe200078e0038 */
[----:B---3--:R-:W-:Y:S01]  /*3f30*/  HMMA.16816.F32.BF16 R64, R4, R28, R24 ;  /* 0x0000001c0440723c */ /* 0x008fe20000041818 */
[----:B------:R-:W-:-:S06]  /*3f40*/  IMAD.MOV.U32 R71, RZ, RZ, R57 ;  /* 0x000000ffff477224 */ /* 0x000fcc00078e0039 */
[----:B------:R-:W-:Y:S01]  /*3f50*/  IMAD.MOV.U32 R29, RZ, RZ, R50 ;  /* 0x000000ffff1d7224 */ /* 0x000fe200078e0032 */
[----:B------:R-:W-:Y:S01]  /*3f60*/  HMMA.16816.F32.BF16 R56, R4, R30, R20 ;  /* 0x0000001e0438723c */ /* 0x000fe20000041814 */
[----:B------:R-:W-:-:S06]  /*3f70*/  IMAD.MOV.U32 R28, RZ, RZ, R51 ;  /* 0x000000ffff1c7224 */ /* 0x000fcc00078e0033 */
[----:B------:R-:W-:Y:S01]  /*3f80*/  IMAD.MOV.U32 R30, RZ, RZ, R48 ;  /* 0x000000ffff1e7224 */ /* 0x000fe200078e0030 */
[----:B------:R-:W-:Y:S01]  /*3f90*/  HMMA.16816.F32.BF16 R20, R8, R42, RZ ;  /* 0x0000002a0814723c */ /* 0x000fe200000418ff */
[----:B------:R-:W-:-:S06]  /*3fa0*/  IMAD.MOV.U32 R31, RZ, RZ, R49 ;  /* 0x000000ffff1f7224 */ /* 0x000fcc00078e0031 */
[----:B------:R-:W-:Y:S01]  /*3fb0*/  IMAD.MOV.U32 R43, RZ, RZ, R166 ;  /* 0x000000ffff2b7224 */ /* 0x000fe200078e00a6 */
[----:B-1----:R-:W-:Y:S01]  /*3fc0*/  HMMA.16816.F32.BF16 R48, R4, R36, R16 ;  /* 0x000000240430723c */ /* 0x002fe20000041810 */
[----:B------:R-:W1:Y:S01]  /*3fd0*/  LDSM.16.MT88.4 R16, [R240+0x6100] ;  /* 0x00610000f010783b */ /* 0x000e620000004200 */
[----:B------:R-:W-:-:S05]  /*3fe0*/  IMAD.MOV.U32 R42, RZ, RZ, R167 ;  /* 0x000000ffff2a7224 */ /* 0x000fca00078e00a7 */
[----:B------:R-:W-:Y:S01]  /*3ff0*/  MOV R36, R0 ;  /* 0x0000000000247202 */ /* 0x000fe20000000f00 */
[----:B------:R-:W-:Y:S02]  /*4000*/  FFMA.FTZ R0, R87, c[0x0][0x2d0], -R13 ;  /* 0x0000b40057007a23 */ /* 0x000fe4000001080d */
[----:B------:R-:W-:-:S06]  /*4010*/  IMAD.MOV.U32 R37, RZ, RZ, R177 ;  /* 0x000000ffff257224 */ /* 0x000fcc00078e00b1 */
[----:B------:R-:W-:Y:S07]  /*4020*/  HMMA.16816.F32.BF16 R32, R4, R38, R20 ;  /* 0x000000260420723c */ /* 0x000fee0000041814 */
[----:B------:R-:W-:Y:S02]  /*4030*/  IMAD.MOV.U32 R39, RZ, RZ, R156 ;  /* 0x000000ffff277224 */ /* 0x000fe400078e009c */
[----:B------:R2:W-:Y:S01]  /*4040*/  MUFU.EX2 R156, R0 ;  /* 0x00000000009c7308 */ /* 0x0005e20000000800 */
[----:B-1----:R-:W-:Y:S01]  /*4050*/  HMMA.16816.F32.BF16 R24, R8, R16, RZ ;  /* 0x000000100818723c */ /* 0x002fe200000418ff */
[----:B--2---:R-:W-:-:S06]  /*4060*/  FFMA.FTZ R0, R85, c[0x0][0x2d0], -R13 ;  /* 0x0000b40055007a23 */ /* 0x004fcc000001080d */
[----:B------:R1:W2:Y:S01]  /*4070*/  MUFU.EX2 R166, R0 ;  /* 0x0000000000a67308 */ /* 0x0002a20000000800 */
[----:B------:R-:W-:Y:S01]  /*4080*/  HMMA.16816.F32.BF16 R8, R8, R18, RZ ;  /* 0x000000120808723c */ /* 0x000fe200000418ff */
[----:B------:R-:W3:Y:S01]  /*4090*/  LDSM.16.MT88.4 R16, [R240+0x6900] ;  /* 0x00690000f010783b */ /* 0x000ee20000004200 */
[----:B-1----:R-:W-:-:S05]  /*40a0*/  FFMA.FTZ R0, R84, c[0x0][0x2d0], -R13 ;  /* 0x0000b40054007a23 */ /* 0x002fca000001080d */
[----:B------:R1:W-:Y:S02]  /*40b0*/  MUFU.EX2 R167, R0 ;  /* 0x0000000000a77308 */ /* 0x0003e40000000800 */
[----:B-1----:R-:W-:-:S06]  /*40c0*/  FFMA.FTZ R0, R79, c[0x0][0x2d0], -R13 ;  /* 0x0000b4004f007a23 */ /* 0x002fcc000001080d */
[----:B------:R1:W4:Y:S09]  /*40d0*/  MUFU.EX2 R177, R0 ;  /* 0x0000000000b17308 */ /* 0x0003320000000800 */
[C---:B---3--:R-:W-:Y:S01]  /*40e0*/  HMMA.16816.F32.BF16 R20, R4.reuse, R18, R8 ;  /* 0x000000120414723c */ /* 0x048fe20000041808 */
[----:B------:R-:W3:Y:S07]  /*40f0*/  LDSM.16.MT88.4 R8, [R237+0x1100] ;  /* 0x00110000ed08783b */ /* 0x000eee0000004200 */
[----:B------:R-:W-:Y:S01]  /*4100*/  HMMA.16816.F32.BF16 R24, R4, R16, R24 ;  /* 0x000000100418723c */ /* 0x000fe20000041818 */
[----:B-1----:R-:W-:Y:S01]  /*4110*/  FFMA.FTZ R0, R96, c[0x0][0x2d0], -R12 ;  /* 0x0000b40060007a23 */ /* 0x002fe2000001080c */
[----:B------:R-:W-:Y:S01]  /*4120*/  MOV R96, R39 ;  /* 0x0000002700607202 */ /* 0x000fe20000000f00 */
[----:B------:R-:W-:-:S02]  /*4130*/  IMAD.MOV.U32 R39, RZ, RZ, R42 ;  /* 0x000000ffff277224 */ /* 0x000fc400078e002a */
[----:B------:R-:W-:Y:S02]  /*4140*/  IMAD.MOV.U32 R42, RZ, RZ, R43 ;  /* 0x000000ffff2a7224 */ /* 0x000fe400078e002b */
[----:B------:R-:W-:Y:S02]  /*4150*/  IMAD.MOV.U32 R43, RZ, RZ, R36 ;  /* 0x000000ffff2b7224 */ /* 0x000fe400078e0024 */
[----:B------:R-:W-:Y:S01]  /*4160*/  IMAD.MOV.U32 R36, RZ, RZ, R37 ;  /* 0x000000ffff247224 */ /* 0x000fe200078e0025 */
[----:B------:R-:W-:Y:S01]  /*4170*/  MOV R37, R30 ;  /* 0x0000001e00257202 */ /* 0x000fe20000000f00 */
[----:B------:R-:W-:Y:S02]  /*4180*/  IMAD.MOV.U32 R30, RZ, RZ, R31 ;  /* 0x000000ffff1e7224 */ /* 0x000fe400078e001f */
[----:B------:R-:W-:Y:S02]  /*4190*/  IMAD.MOV.U32 R31, RZ, RZ, R46 ;  /* 0x000000ffff1f7224 */ /* 0x000fe400078e002e */
        /* <DEDUP_REMOVED lines=8> */
[----:B------:R-:W-:Y:S01]  /*4220*/  IMAD.MOV.U32 R74, RZ, RZ, R75 ;  /* 0x000000ffff4a7224 */ /* 0x000fe200078e004b */
[----:B------:R1:W-:Y:S01]  /*4230*/  MUFU.EX2 R19, R0 ;  /* 0x0000000000137308 */ /* 0x0003e20000000800 */
[----:B------:R-:W-:-:S02]  /*4240*/  IMAD.MOV.U32 R84, RZ, RZ, R36 ;  /* 0x000000ffff547224 */ /* 0x000fc400078e0024 */
[----:B------:R-:W-:Y:S02]  /*4250*/  IMAD.MOV.U32 R36, RZ, RZ, R47 ;  /* 0x000000ffff247224 */ /* 0x000fe400078e002f */
[----:B------:R-:W-:Y:S01]  /*4260*/  IMAD.MOV.U32 R47, RZ, RZ, R74 ;  /* 0x000000ffff2f7224 */ /* 0x000fe200078e004a */
[----:B------:R-:W-:Y:S01]  /*4270*/  MOV R74, R164 ;  /* 0x000000a4004a7202 */ /* 0x000fe20000000f00 */
[----:B------:R-:W-:Y:S01]  /*4280*/  IMAD.MOV.U32 R87, RZ, RZ, R42 ;  /* 0x000000ffff577224 */ /* 0x000fe200078e002a */
[----:B------:R-:W-:Y:S01]  /*4290*/  MOV R85, R43 ;  /* 0x0000002b00557202 */ /* 0x000fe20000000f00 */
[----:B------:R-:W-:Y:S01]  /*42a0*/  IMAD.MOV.U32 R38, RZ, RZ, R45 ;  /* 0x000000ffff267224 */ /* 0x000fe200078e002d */
[----:B--2---:R-:W-:Y:S01]  /*42b0*/  F2FP.BF16.PACK_AB R4, R166, R156 ;  /* 0x0000009ca604723e */ /* 0x004fe200000010ff */
[----:B------:R-:W-:Y:S02]  /*42c0*/  IMAD.MOV.U32 R75, RZ, RZ, R170 ;  /* 0x000000ffff4b7224 */ /* 0x000fe400078e00aa */
[----:B-1----:R-:W-:Y:S01]  /*42d0*/  FFMA.FTZ R0, R95, c[0x0][0x2d0], -R12 ;  /* 0x0000b4005f007a23 */ /* 0x002fe2000001080c */
[----:B----4-:R-:W-:Y:S01]  /*42e0*/  F2FP.BF16.PACK_AB R6, R177, R167 ;  /* 0x000000a7b106723e */ /* 0x010fe200000010ff */
[----:B------:R-:W-:Y:S01]  /*42f0*/  IMAD.MOV.U32 R95, RZ, RZ, R39 ;  /* 0x000000ffff5f7224 */ /* 0x000fe200078e0027 */
[----:B------:R1:W5:Y:S01]  /*4300*/  LDL.LU R170, [R1+0x74] ;  /* 0x0000740001aa7983 */ /* 0x0003620000300800 */
[----:B------:R2:W4:Y:S01]  /*4310*/  MUFU.EX2 R164, R0 ;  /* 0x0000000000a47308 */ /* 0x0005220000000800 */
[----:B------:R-:W-:-:S02]  /*4320*/  IMAD.MOV.U32 R39, RZ, RZ, R62 ;  /* 0x000000ffff277224 */ /* 0x000fc400078e003e */
[----:B------:R-:W-:Y:S02]  /*4330*/  IMAD.MOV.U32 R62, RZ, RZ, R73 ;  /* 0x000000ffff3e7224 */ /* 0x000fe400078e0049 */
[----:B------:R-:W-:Y:S02]  /*4340*/  IMAD.MOV.U32 R42, RZ, RZ, R30 ;  /* 0x000000ffff2a7224 */ /* 0x000fe400078e001e */
[----:B------:R-:W-:Y:S02]  /*4350*/  IMAD.MOV.U32 R73, RZ, RZ, R165 ;  /* 0x000000ffff497224 */ /* 0x000fe400078e00a5 */
[----:B------:R-:W-:Y:S01]  /*4360*/  IMAD.MOV.U32 R30, RZ, RZ, R31 ;  /* 0x000000ffff1e7224 */ /* 0x000fe200078e001f */
[----:B------:R-:W-:Y:S01]  /*4370*/  MOV R31, R46 ;  /* 0x0000002e001f7202 */ /* 0x000fe20000000f00 */
[----:B------:R-:W-:Y:S01]  /*4380*/  IMAD.MOV.U32 R46, RZ, RZ, R61 ;  /* 0x000000ffff2e7224 */ /* 0x000fe200078e003d */
[----:B------:R-:W-:Y:S01]  /*4390*/  MOV R61, R72 ;  /* 0x00000048003d7202 */ /* 0x000fe20000000f00 */
[----:B------:R-:W-:-:S02]  /*43a0*/  IMAD.MOV.U32 R43, RZ, RZ, R37 ;  /* 0x000000ffff2b7224 */ /* 0x000fc400078e0025 */
[----:B------:R-:W-:Y:S02]  /*43b0*/  IMAD.MOV.U32 R45, RZ, RZ, R60 ;  /* 0x000000ffff2d7224 */ /* 0x000fe400078e003c */
[----:B--2---:R-:W-:Y:S02]  /*43c0*/  FFMA.FTZ R0, R98, c[0x0][0x2d0], -R12 ;  /* 0x0000b40062007a23 */ /* 0x004fe4000001080c */
[----:B------:R-:W-:Y:S02]  /*43d0*/  IMAD.MOV.U32 R72, RZ, RZ, R176 ;  /* 0x000000ffff487224 */ /* 0x000fe400078e00b0 */
[----:B------:R2:W-:Y:S01]  /*43e0*/  MUFU.EX2 R165, R0 ;  /* 0x0000000000a57308 */ /* 0x0005e20000000800 */
[----:B------:R-:W-:Y:S01]  /*43f0*/  IMAD.MOV.U32 R37, RZ, RZ, R44 ;  /* 0x000000ffff257224 */ /* 0x000fe200078e002c */
[----:B----4-:R-:W-:Y:S01]  /*4400*/  F2FP.BF16.PACK_AB R5, R164, R19 ;  /* 0x00000013a405723e */ /* 0x010fe200000010ff */
[----:B------:R-:W-:Y:S01]  /*4410*/  IMAD.MOV.U32 R60, RZ, RZ, R75 ;  /* 0x000000ffff3c7224 */ /* 0x000fe200078e004b */
[----:B------:R-:W-:Y:S01]  /*4420*/  MOV R44, R63 ;  /* 0x0000003f002c7202 */ /* 0x000fe20000000f00 */
[----:B------:R-:W-:-:S02]  /*4430*/  IMAD.MOV.U32 R63, RZ, RZ, R171 ;  /* 0x000000ffff3f7224 */ /* 0x000fc400078e00ab */
[----:B--2---:R-:W-:Y:S01]  /*4440*/  FFMA.FTZ R0, R97, c[0x0][0x2d0], -R12 ;  /* 0x0000b40061007a23 */ /* 0x004fe2000001080c */
[----:B------:R1:W5:Y:S01]  /*4450*/  LDL.LU R171, [R1+0x70] ;  /* 0x0000700001ab7983 */ /* 0x0003620000300800 */
[----:B------:R-:W-:Y:S01]  /*4460*/  IMAD.MOV.U32 R75, RZ, RZ, R15 ;  /* 0x000000ffff4b7224 */ /* 0x000fe200078e000f */
[----:B------:R-:W-:Y:S01]  /*4470*/  PLOP3.LUT P0, PT, PT, PT, UP0, 0x80, 0x0 ;  /* 0x000000000000781c */ /* 0x000fe20003f0f008 */
[----:B------:R-:W2:Y:S01]  /*4480*/  MUFU.EX2 R176, R0 ;  /* 0x0000000000b07308 */ /* 0x000ea20000000800 */
[----:B------:R-:W-:Y:S02]  /*4490*/  IMAD.MOV.U32 R98, RZ, RZ, R14 ;  /* 0x000000ffff627224 */ /* 0x000fe400078e000e */
[--C-:B------:R-:W-:Y:S02]  /*44a0*/  FFMA.FTZ R17, R94, c[0x0][0x2d0], -R13.reuse ;  /* 0x0000b4005e117a23 */ /* 0x100fe4000001080d */
[--C-:B------:R-:W-:Y:S02]  /*44b0*/  FFMA.FTZ R16, R93, c[0x0][0x2d0], -R13.reuse ;  /* 0x0000b4005d107a23 */ /* 0x100fe4000001080d */
[----:B------:R-:W-:-:S02]  /*44c0*/  FFMA.FTZ R15, R92, c[0x0][0x2d0], -R13 ;  /* 0x0000b4005c0f7a23 */ /* 0x000fc4000001080d */
[----:B------:R-:W-:Y:S01]  /*44d0*/  FFMA.FTZ R14, R86, c[0x0][0x2d0], -R13 ;  /* 0x0000b400560e7a23 */ /* 0x000fe2000001080d */
[----:B------:R-:W-:Y:S01]  /*44e0*/  MUFU.EX2 R17, R17 ;  /* 0x0000001100117308 */ /* 0x000fe20000000800 */
[--C-:B------:R-:W-:Y:S02]  /*44f0*/  FFMA.FTZ R13, R99, c[0x0][0x2d0], -R12.reuse ;  /* 0x0000b400630d7a23 */ /* 0x100fe4000001080c */
[--C-:B------:R-:W-:Y:S01]  /*4500*/  FFMA.FTZ R18, R77, c[0x0][0x2d0], -R12.reuse ;  /* 0x0000b4004d127a23 */ /* 0x100fe2000001080c */
[----:B--2---:R-:W-:Y:S01]  /*4510*/  F2FP.BF16.PACK_AB R7, R176, R165 ;  /* 0x000000a5b007723e */ /* 0x004fe200000010ff */
[----:B------:R-:W-:-:S03]  /*4520*/  FFMA.FTZ R0, R78, c[0x0][0x2d0], -R12 ;  /* 0x0000b4004e007a23 */ /* 0x000fc6000001080c */
[----:B------:R-:W2:Y:S01]  /*4530*/  MUFU.EX2 R16, R16 ;  /* 0x0000001000107308 */ /* 0x000ea20000000800 */
[----:B------:R-:W-:Y:S02]  /*4540*/  FFMA.FTZ R12, R76, c[0x0][0x2d0], -R12 ;  /* 0x0000b4004c0c7a23 */ /* 0x000fe4000001080c */
        /* <DEDUP_REMOVED lines=10> */
[----:B------:R-:W-:Y:S01]  /*45f0*/  HMMA.16816.F32.BF16 R76, R4, R10, R244 ;  /* 0x0000000a044c723c */ /* 0x000fe200000418f4 */
[----:B------:R-:W3:Y:S06]  /*4600*/  LDSM.16.MT88.4 R8, [R237+0x3100] ;  /* 0x00310000ed08783b */ /* 0x000eec0000004200 */
[----:B------:R-:W-:Y:S01]  /*4610*/  IMAD.MOV.U32 R245, RZ, RZ, R84 ;  /* 0x000000fffff57224 */ /* 0x000fe200078e0054 */
[----:B------:R-:W-:Y:S01]  /*4620*/  MOV R246, R85 ;  /* 0x0000005500f67202 */ /* 0x000fe20000000f00 */
[----:B------:R-:W-:-:S02]  /*4630*/  IMAD.MOV.U32 R247, RZ, RZ, R87 ;  /* 0x000000fffff77224 */ /* 0x000fc400078e0057 */
[----:B------:R-:W-:Y:S01]  /*4640*/  IMAD.MOV.U32 R244, RZ, RZ, R98 ;  /* 0x000000fffff47224 */ /* 0x000fe200078e0062 */
[C---:B---3--:R-:W-:Y:S07]  /*4650*/  HMMA.16816.F32.BF16 R84, R4.reuse, R8, R248 ;  /* 0x000000080454723c */ /* 0x048fee00000418f8 */
[----:B------:R-:W-:Y:S01]  /*4660*/  IMAD.MOV.U32 R250, RZ, RZ, R95 ;  /* 0x000000fffffa7224 */ /* 0x000fe200078e005f */
[----:B------:R-:W-:Y:S01]  /*4670*/  MOV R248, R244 ;  /* 0x000000f400f87202 */ /* 0x000fe20000000f00 */
[----:B------:R-:W-:Y:S01]  /*4680*/  HMMA.16816.F32.BF16 R92, R4, R10, R160 ;  /* 0x0000000a045c723c */ /* 0x000fe200000418a0 */
[----:B------:R-:W3:Y:S01]  /*4690*/  LDSM.16.MT88.4 R8, [R238+0x3100] ;  /* 0x00310000ee08783b */ /* 0x000ee20000004200 */
[----:B------:R-:W-:-:S02]  /*46a0*/  IMAD.MOV.U32 R251, RZ, RZ, R96 ;  /* 0x000000fffffb7224 */ /* 0x000fc400078e0060 */
[----:B------:R-:W-:-:S04]  /*46b0*/  IMAD.MOV.U32 R249, RZ, RZ, R245 ;  /* 0x000000fffff97224 */ /* 0x000fc800078e00f5 */
[C---:B---3--:R-:W-:Y:S08]  /*46c0*/  HMMA.16816.F32.BF16 R96, R4.reuse, R8, R148 ;  /* 0x000000080460723c */ /* 0x048ff00000041894 */
[C---:B------:R-:W-:Y:S01]  /*46d0*/  HMMA.16816.F32.BF16 R100, R4.reuse, R10, R100 ;  /* 0x0000000a0464723c */ /* 0x040fe20000041864 */
[----:B------:R-:W3:Y:S07]  /*46e0*/  LDSM.16.MT88.4 R8, [R241+0x3100] ;  /* 0x00310000f108783b */ /* 0x000eee0000004200 */
[C---:B---3--:R-:W-:Y:S08]  /*46f0*/  HMMA.16816.F32.BF16 R104, R4.reuse, R8, R104 ;  /* 0x000000080468723c */ /* 0x048ff00000041868 */
[C---:B------:R-:W-:Y:S01]  /*4700*/  HMMA.16816.F32.BF16 R108, R4.reuse, R10, R108 ;  /* 0x0000000a046c723c */ /* 0x040fe2000004186c */
[----:B------:R-:W3:Y:S07]  /*4710*/  LDSM.16.MT88.4 R8, [R240+0x3100] ;  /* 0x00310000f008783b */ /* 0x000eee0000004200 */
[C---:B---3--:R-:W-:Y:S08]  /*4720*/  HMMA.16816.F32.BF16 R144, R4.reuse, R8, R144 ;  /* 0x000000080490723c */ /* 0x048ff00000041890 */
        /* <DEDUP_REMOVED lines=11> */
[----:B------:R-:W3:Y:S01]  /*47e0*/  LDSM.16.MT88.4 R8, [R237+0x5100] ;  /* 0x00510000ed08783b */ /* 0x000ee20000004200 */
[----:B------:R-:W-:Y:S02]  /*47f0*/  IMAD.MOV.U32 R250, RZ, RZ, R247 ;  /* 0x000000fffffa7224 */ /* 0x000fe400078e00f7 */
[----:B------:R-:W-:Y:S02]  /*4800*/  IMAD.MOV.U32 R247, RZ, RZ, R42 ;  /* 0x000000fffff77224 */ /* 0x000fe400078e002a */
[----:B------:R-:W-:Y:S02]  /*4810*/  IMAD.MOV.U32 R246, RZ, RZ, R43 ;  /* 0x000000fffff67224 */ /* 0x000fe400078e002b */
[----:B------:R-:W-:Y:S02]  /*4820*/  IMAD.MOV.U32 R163, RZ, RZ, R145 ;  /* 0x000000ffffa37224 */ /* 0x000fe400078e0091 */
[----:B------:R-:W-:Y:S01]  /*4830*/  IMAD.MOV.U32 R160, RZ, RZ, R144 ;  /* 0x000000ffffa07224 */ /* 0x000fe200078e0090 */
[C---:B---3--:R-:W-:Y:S08]  /*4840*/  HMMA.16816.F32.BF16 R152, R4.reuse, R8, R152 ;  /* 0x000000080498723c */ /* 0x048ff00000041898 */
[C---:B------:R-:W-:Y:S01]  /*4850*/  HMMA.16816.F32.BF16 R136, R4.reuse, R10, R136 ;  /* 0x0000000a0488723c */ /* 0x040fe20000041888 */
[----:B------:R-:W3:Y:S07]  /*4860*/  LDSM.16.MT88.4 R8, [R238+0x5100] ;  /* 0x00510000ee08783b */ /* 0x000eee0000004200 */
[C---:B---3--:R-:W-:Y:S08]  /*4870*/  HMMA.16816.F32.BF16 R124, R4.reuse, R8, R124 ;  /* 0x00000008047c723c */ /* 0x048ff0000004187c */
[C---:B------:R-:W-:Y:S01]  /*4880*/  HMMA.16816.F32.BF16 R128, R4.reuse, R10, R128 ;  /* 0x0000000a0480723c */ /* 0x040fe20000041880 */
[----:B------:R-:W3:Y:S07]  /*4890*/  LDSM.16.MT88.4 R8, [R241+0x5100] ;  /* 0x00510000f108783b */ /* 0x000eee0000004200 */
[C---:B---3--:R-:W-:Y:S08]  /*48a0*/  HMMA.16816.F32.BF16 R140, R4.reuse, R8, R132 ;  /* 0x00000008048c723c */ /* 0x048ff00000041884 */
[----:B------:R-:W-:Y:S07]  /*48b0*/  HMMA.16816.F32.BF16 R8, R4, R10, R120 ;  /* 0x0000000a0408723c */ /* 0x000fee0000041878 */
[----:B------:R-:W-:Y:S01]  /*48c0*/  IMAD.MOV.U32 R120, RZ, RZ, R146 ;  /* 0x000000ffff787224 */ /* 0x000fe200078e0092 */
[----:B------:R-:W-:Y:S01]  /*48d0*/  MOV R122, R248 ;  /* 0x000000f8007a7202 */ /* 0x000fe20000000f00 */
[----:B------:R-:W-:-:S02]  /*48e0*/  IMAD.MOV.U32 R121, RZ, RZ, R147 ;  /* 0x000000ffff797224 */ /* 0x000fc400078e0093 */
[----:B------:R-:W-:-:S05]  /*48f0*/  IMAD.MOV.U32 R123, RZ, RZ, R249 ;  /* 0x000000ffff7b7224 */ /* 0x000fca00078e00f9 */
[----:B------:R-:W-:Y:S01]  /*4900*/  MOV R135, R141 ;  /* 0x0000008d00877202 */ /* 0x000fe20000000f00 */
[----:B------:R-:W-:Y:S02]  /*4910*/  IMAD.MOV.U32 R134, RZ, RZ, R142 ;  /* 0x000000ffff867224 */ /* 0x000fe400078e008e */
[----:B------:R-:W-:Y:S02]  /*4920*/  IMAD.MOV.U32 R133, RZ, RZ, R143 ;  /* 0x000000ffff857224 */ /* 0x000fe400078e008f */
[----:B------:R-:W-:-:S03]  /*4930*/  IMAD.MOV.U32 R132, RZ, RZ, R140 ;  /* 0x000000ffff847224 */ /* 0x000fc600078e008c */
[----:B------:R-:W-:Y:S01]  /*4940*/  IMAD.MOV.U32 R149, RZ, RZ, R8 ;  /* 0x000000ffff957224 */ /* 0x000fe200078e0008 */
[----:B------:R-:W-:Y:S01]  /*4950*/  MOV R148, R9 ;  /* 0x0000000900947202 */ /* 0x000fe20000000f00 */
[----:B------:R-:W-:Y:S02]  /*4960*/  IMAD.MOV.U32 R43, RZ, RZ, R10 ;  /* 0x000000ffff2b7224 */ /* 0x000fe400078e000a */
[----:B------:R-:W-:Y:S02]  /*4970*/  IMAD.MOV.U32 R42, RZ, RZ, R11 ;  /* 0x000000ffff2a7224 */ /* 0x000fe400078e000b */
[----:B------:R-:W3:Y:S02]  /*4980*/  LDSM.16.MT88.4 R8, [R240+0x5100] ;  /* 0x00510000f008783b */ /* 0x000ee40000004200 */
[C---:B---3--:R-:W-:Y:S07]  /*4990*/  HMMA.16816.F32.BF16 R144, R4.reuse, R8, R116 ;  /* 0x000000080490723c */ /* 0x048fee0000041874 */
[----:B------:R-:W-:Y:S01]  /*49a0*/  IMAD.MOV.U32 R117, RZ, RZ, R135 ;  /* 0x000000ffff757224 */ /* 0x000fe200078e0087 */
[----:B------:R-:W-:Y:S01]  /*49b0*/  HMMA.16816.F32.BF16 R140, R4, R10, R112 ;  /* 0x0000000a048c723c */ /* 0x000fe20000041870 */
[----:B------:R-:W3:Y:S01]  /*49c0*/  LDSM.16.MT88.4 R8, [R237+0x7100] ;  /* 0x00710000ed08783b */ /* 0x000ee20000004200 */
[----:B------:R-:W-:Y:S01]  /*49d0*/  IMAD.MOV.U32 R118, RZ, RZ, R134 ;  /* 0x000000ffff767224 */ /* 0x000fe200078e0086 */
[----:B------:R-:W-:Y:S01]  /*49e0*/  MOV R116, R132 ;  /* 0x0000008400747202 */ /* 0x000fe20000000f00 */
[----:B------:R-:W-:-:S03]  /*49f0*/  IMAD.MOV.U32 R119, RZ, RZ, R133 ;  /* 0x000000ffff777224 */ /* 0x000fc600078e0085 */
[----:B------:R-:W-:Y:S02]  /*4a00*/  IMAD.MOV.U32 R115, RZ, RZ, R250 ;  /* 0x000000ffff737224 */ /* 0x000fe400078e00fa */
[----:B------:R-:W-:Y:S02]  /*4a10*/  IMAD.MOV.U32 R114, RZ, RZ, R251 ;  /* 0x000000ffff727224 */ /* 0x000fe400078e00fb */
[----:B------:R-:W-:Y:S02]  /*4a20*/  IMAD.MOV.U32 R112, RZ, RZ, R43 ;  /* 0x000000ffff707224 */ /* 0x000fe400078e002b */
[----:B------:R-:W-:Y:S01]  /*4a30*/  IMAD.MOV.U32 R113, RZ, RZ, R42 ;  /* 0x000000ffff717224 */ /* 0x000fe200078e002a */
[C---:B---3--:R-:W-:Y:S08]  /*4a40*/  HMMA.16816.F32.BF16 R132, R4.reuse, R8, R88 ;  /* 0x000000080484723c */ /* 0x048ff00000041858 */
[----:B------:R-:W-:Y:S01]  /*4a50*/  HMMA.16816.F32.BF16 R248, R4, R10, R80 ;  /* 0x0000000a04f8723c */ /* 0x000fe20000041850 */
[----:B------:R-:W3:Y:S06]  /*4a60*/  LDSM.16.MT88.4 R8, [R238+0x7100] ;  /* 0x00710000ee08783b */ /* 0x000eec0000004200 */
[----:B------:R-:W-:Y:S01]  /*4a70*/  IMAD.MOV.U32 R80, RZ, RZ, R121 ;  /* 0x000000ffff507224 */ /* 0x000fe200078e0079 */
[----:B------:R-:W-:Y:S01]  /*4a80*/  MOV R121, R244 ;  /* 0x000000f400797202 */ /* 0x000fe20000000f00 */
[----:B------:R-:W-:Y:S01]  /*4a90*/  IMAD.MOV.U32 R82, RZ, RZ, R246 ;  /* 0x000000ffff527224 */ /* 0x000fe200078e00f6 */
[----:B------:R-:W-:Y:S01]  /*4aa0*/  MOV R81, R123 ;  /* 0x0000007b00517202 */ /* 0x000fe20000000f00 */
[----:B------:R-:W-:-:S02]  /*4ab0*/  IMAD.MOV.U32 R83, RZ, RZ, R247 ;  /* 0x000000ffff537224 */ /* 0x000fc400078e00f7 */
[----:B------:R-:W-:Y:S01]  /*4ac0*/  IMAD.MOV.U32 R123, RZ, RZ, R150 ;  /* 0x000000ffff7b7224 */ /* 0x000fe200078e0096 */
[C---:B---3--:R-:W-:Y:S11]  /*4ad0*/  HMMA.16816.F32.BF16 R88, R4.reuse, R8, R64 ;  /* 0x000000080458723c */ /* 0x048ff60000041840 */
[----:B------:R-:W-:Y:S11]  /*4ae0*/  @!UPT UIADD3 URZ, URZ, URZ, URZ ;  /* 0x0000003f3f3ff290 */ /* 0x000ff6000fffe03f */
[----:B------:R-:W-:Y:S02]  /*4af0*/  @!UPT UIADD3 URZ, URZ, URZ, URZ ;  /* 0x0000003f3f3ff290 */ /* 0x000fe4000fffe03f */
[----:B------:R-:W-:Y:S01]  /*4b00*/  IMAD.MOV.U32 R66, RZ, RZ, R89 ;  /* 0x000000ffff427224 */ /* 0x000fe200078e0059 */
[----:B------:R-:W-:Y:S01]  /*4b10*/  MOV R65, R90 ;  /* 0x0000005a00417202 */ /* 0x000fe20000000f00 */
[----:B------:R-:W-:Y:S02]  /*4b20*/  IMAD.MOV.U32 R89, RZ, RZ, R120 ;  /* 0x000000ffff597224 */ /* 0x000fe400078e0078 */
[----:B------:R-:W-:Y:S02]  /*4b30*/  IMAD.MOV.U32 R120, RZ, RZ, R245 ;  /* 0x000000ffff787224 */ /* 0x000fe400078e00f5 */
[----:B------:R-:W-:Y:S01]  /*4b40*/  HMMA.16816.F32.BF16 R244, R4, R10, R56 ;  /* 0x0000000a04f4723c */ /* 0x000fe20000041838 */
[----:B------:R-:W3:Y:S01]  /*4b50*/  LDSM.16.MT88.4 R8, [R241+0x7100] ;  /* 0x00710000f108783b */ /* 0x000ee20000004200 */
[----:B------:R-:W-:Y:S02]  /*4b60*/  IMAD.MOV.U32 R67, RZ, RZ, R88 ;  /* 0x000000ffff437224 */ /* 0x000fe400078e0058 */
[----:B------:R-:W-:Y:S01]  /*4b70*/  IMAD.MOV.U32 R64, RZ, RZ, R91 ;  /* 0x000000ffff407224 */ /* 0x000fe200078e005b */
[----:B------:R-:W-:Y:S01]  /*4b80*/  MOV R91, R148 ;  /* 0x00000094005b7202 */ /* 0x000fe20000000f00 */
[----:B------:R-:W-:Y:S01]  /*4b90*/  IMAD.MOV.U32 R88, RZ, RZ, R122 ;  /* 0x000000ffff587224 */ /* 0x000fe200078e007a */
[----:B------:R-:W-:Y:S01]  /*4ba0*/  MOV R59, R41 ;  /* 0x00000029003b7202 */ /* 0x000fe20000000f00 */
[----:B------:R-:W-:-:S02]  /*4bb0*/  IMAD.MOV.U32 R122, RZ, RZ, R151 ;  /* 0x000000ffff7a7224 */ /* 0x000fc400078e0097 */
[----:B------:R-:W-:Y:S02]  /*4bc0*/  IMAD.MOV.U32 R90, RZ, RZ, R149 ;  /* 0x000000ffff5a7224 */ /* 0x000fe400078e0095 */
[----:B------:R-:W-:Y:S02]  /*4bd0*/  IMAD.MOV.U32 R58, RZ, RZ, R40 ;  /* 0x000000ffff3a7224 */ /* 0x000fe400078e0028 */
[----:B------:R-:W-:Y:S01]  /*4be0*/  LDSM.16.MT88.4 R40, [R237+0x1900] ;  /* 0x00190000ed28783b */ /* 0x000fe20000004200 */
[C---:B---3--:R-:W-:Y:S03]  /*4bf0*/  HMMA.16816.F32.BF16 R148, R4.reuse, R8, R48 ;  /* 0x000000080494723c */ /* 0x048fe60000041830 */
[----:B------:R-:W-:Y:S05]  /*4c00*/  LDSM.16.MT88.4 R48, [R238+0x1900] ;  /* 0x00190000ee30783b */ /* 0x000fea0000004200 */
[C---:B------:R-:W-:Y:S01]  /*4c10*/  HMMA.16816.F32.BF16 R32, R4.reuse, R10, R32 ;  /* 0x0000000a0420723c */ /* 0x040fe20000041820 */
[----:B------:R-:W3:Y:S07]  /*4c20*/  LDSM.16.MT88.4 R8, [R240+0x7100] ;  /* 0x00710000f008783b */ /* 0x000eee0000004200 */
[C---:B---3--:R-:W-:Y:S01]  /*4c30*/  HMMA.16816.F32.BF16 R24, R4.reuse, R8, R24 ;  /* 0x000000080418723c */ /* 0x048fe20000041818 */
[----:B------:R3:W-:Y:S07]  /*4c40*/  MUFU.EX2 R9, R13 ;  /* 0x0000000d00097308 */ /* 0x0007ee0000000800 */
[----:B------:R-:W-:Y:S01]  /*4c50*/  HMMA.16816.F32.BF16 R20, R4, R10, R20 ;  /* 0x0000000a0414723c */ /* 0x000fe20000041814 */
[----:B------:R-:W-:Y:S06]  /*4c60*/  MUFU.EX2 R11, R15 ;  /* 0x0000000f000b7308 */ /* 0x000fec0000000800 */
[----:B------:R-:W-:-:S02]  /*4c70*/  FADD.FTZ R5, R179, R178 ;  /* 0x000000b2b3057221 */ /* 0x000fc40000010000 */
[----:B------:R4:W1:Y:S01]  /*4c80*/  MUFU.EX2 R10, R14 ;  /* 0x0000000e000a7308 */ /* 0x0008620000000800 */
[----:B------:R-:W-:Y:S02]  /*4c90*/  IMAD.MOV.U32 R179, RZ, RZ, R88 ;  /* 0x000000ffffb37224 */ /* 0x000fe400078e0058 */
[----:B------:R-:W-:Y:S01]  /*4ca0*/  FADD.FTZ R5, R159, R5 ;  /* 0x000000059f057221 */ /* 0x000fe20000010000 */
[----:B------:R-:W-:Y:S01]  /*4cb0*/  MOV R159, R89 ;  /* 0x00000059009f7202 */ /* 0x000fe20000000f00 */
[----:B------:R-:W-:Y:S02]  /*4cc0*/  IMAD.MOV.U32 R88, RZ, RZ, R90 ;  /* 0x000000ffff587224 */ /* 0x000fe400078e005a */
[----:B------:R-:W-:Y:S01]  /*4cd0*/  IMAD.MOV.U32 R89, RZ, RZ, R91 ;  /* 0x000000ffff597224 */ /* 0x000fe200078e005b */
[----:B------:R1:W1:Y:S01]  /*4ce0*/  MUFU.EX2 R8, R0 ;  /* 0x0000000000087308 */ /* 0x0002620000000800 */
[----:B------:R-:W-:Y:S01]  /*4cf0*/  IMAD.MOV.U32 R90, RZ, RZ, R112 ;  /* 0x000000ffff5a7224 */ /* 0x000fe200078e0070 */
[----:B------:R-:W-:Y:S01]  /*4d00*/  MOV R91, R113 ;  /* 0x00000071005b7202 */ /* 0x000fe20000000f00 */
[----:B------:R-:W-:Y:S01]  /*4d10*/  IMAD.MOV.U32 R113, RZ, RZ, R163 ;  /* 0x000000ffff717224 */ /* 0x000fe200078e00a3 */
[----:B---3--:R-:W-:Y:S01]  /*4d20*/  MOV R13, R89 ;  /* 0x00000059000d7202 */ /* 0x008fe20000000f00 */
[----:B------:R-:W-:Y:S01]  /*4d30*/  IMAD.MOV.U32 R112, RZ, RZ, R160 ;  /* 0x000000ffff707224 */ /* 0x000fe200078e00a0 */
[----:B--2---:R-:W-:Y:S01]  /*4d40*/  F2FP.BF16.PACK_AB R160, R16, R17 ;  /* 0x0000001110a0723e */ /* 0x004fe200000010ff */
[----:B------:R-:W-:Y:S01]  /*4d50*/  IMAD.MOV.U32 R178, RZ, RZ, R83 ;  /* 0x000000ffffb27224 */ /* 0x000fe200078e0053 */
[----:B------:R2:W-:Y:S01]  /*4d60*/  MUFU.EX2 R7, R18 ;  /* 0x0000001200077308 */ /* 0x0005e20000000800 */
[----:B----4-:R-:W-:-:S02]  /*4d70*/  IMAD.MOV.U32 R14, RZ, RZ, R90 ;  /* 0x000000ffff0e7224 */ /* 0x010fc400078e005a */
[----:B------:R-:W-:-:S05]  /*4d80*/  IMAD.MOV.U32 R15, RZ, RZ, R91 ;  /* 0x000000ffff0f7224 */ /* 0x000fca00078e005b */
[----:B------:R3:W4:Y:S01]  /*4d90*/  MUFU.EX2 R6, R12 ;  /* 0x0000000c00067308 */ /* 0x0007220000000800 */
[----:B-1----:R-:W-:Y:S02]  /*4da0*/  FADD.FTZ R0, R59, R58 ;  /* 0x0000003a3b007221 */ /* 0x002fe40000010000 */
[----:B------:R-:W1:Y:S02]  /*4db0*/  LDSM.16.MT88.4 R56, [R241+0x1900] ;  /* 0x00190000f138783b */ /* 0x000e640000004200 */
[----:B------:R-:W-:Y:S02]  /*4dc0*/  FADD.FTZ R0, R80, R0 ;  /* 0x0000000050007221 */ /* 0x000fe40000010000 */
[----:B--2---:R-:W-:Y:S02]  /*4dd0*/  IMAD.MOV.U32 R18, RZ, RZ, R82 ;  /* 0x000000ffff127224 */ /* 0x004fe400078e0052 */
[----:B------:R-:W-:Y:S02]  /*4de0*/  FADD.FTZ R4, R81, R0 ;  /* 0x0000000051047221 */ /* 0x000fe40000010000 */
[----:B------:R-:W-:Y:S01]  /*4df0*/  FADD.FTZ R0, R158, R5 ;  /* 0x000000059e007221 */ /* 0x000fe20000010000 */
[----:B------:R-:W-:Y:S01]  /*4e00*/  LDSM.16.MT88.4 R80, [R238+0x3900] ;  /* 0x00390000ee50783b */ /* 0x000fe20000004200 */
[----:B------:R-:W-:Y:S01]  /*4e10*/  IMAD.MOV.U32 R5, RZ, RZ, R114 ;  /* 0x000000ffff057224 */ /* 0x000fe200078e0072 */
[----:B------:R-:W-:Y:S01]  /*4e20*/  MOV R114, R162 ;  /* 0x000000a200727202 */ /* 0x000fe20000000f00 */
[----:B------:R-:W-:Y:S01]  /*4e30*/  IMAD.MOV.U32 R158, RZ, RZ, R115 ;  /* 0x000000ffff9e7224 */ /* 0x000fe200078e0073 */
[----:B------:R-:W-:Y:S01]  /*4e40*/  F2FP.BF16.PACK_AB R162, R10, R11 ;  /* 0x0000000b0aa2723e */ /* 0x000fe200000010ff */
[----:B------:R-:W-:Y:S01]  /*4e50*/  IMAD.MOV.U32 R115, RZ, RZ, R161 ;  /* 0x000000ffff737224 */ /* 0x000fe200078e00a1 */
[----:B------:R-:W-:Y:S01]  /*4e60*/  F2FP.BF16.PACK_AB R161, R8, R9 ;  /* 0x0000000908a1723e */ /* 0x000fe200000010ff */
[----:B---3--:R-:W-:Y:S01]  /*4e70*/  IMAD.MOV.U32 R12, RZ, RZ, R88 ;  /* 0x000000ffff0c7224 */ /* 0x008fe200078e0058 */
[----:B----4-:R-:W-:Y:S01]  /*4e80*/  F2FP.BF16.PACK_AB R163, R6, R7 ;  /* 0x0000000706a3723e */ /* 0x010fe200000010ff */
[----:B------:R-:W-:Y:S01]  /*4e90*/  LDSM.16.MT88.4 R88, [R241+0x3900] ;  /* 0x00390000f158783b */ /* 0x000fe20000004200 */
        /* <DEDUP_REMOVED lines=12> */
[----:B------:R-:W-:Y:S01]  /*4f60*/  IMAD.MOV.U32 R28, RZ, RZ, R67 ;  /* 0x000000ffff1c7224 */ /* 0x000fe200078e0043 */
[----:B------:R-:W-:Y:S01]  /*4f70*/  MOV R29, R66 ;  /* 0x00000042001d7202 */ /* 0x000fe20000000f00 */
[----:B------:R-:W-:Y:S01]  /*4f80*/  IMAD.MOV.U32 R30, RZ, RZ, R65 ;  /* 0x000000ffff1e7224 */ /* 0x000fe200078e0041 */
[----:B------:R-:W-:Y:S01]  /*4f90*/  HMMA.16816.F32.BF16 R44, R160, R48, R44 ;  /* 0x00000030a02c723c */ /* 0x000fe2000004182c */
[----:B------:R-:W-:Y:S02]  /*4fa0*/  IMAD.MOV.U32 R31, RZ, RZ, R64 ;  /* 0x000000ffff1f7224 */ /* 0x000fe400078e0040 */
[----:B------:R-:W2:Y:S01]  /*4fb0*/  LDSM.16.MT88.4 R64, [R240+0x1900] ;  /* 0x00190000f040783b */ /* 0x000ea20000004200 */
[----:B------:R-:W-:-:S02]  /*4fc0*/  FADD.FTZ R4, R166, R4 ;  /* 0x00000004a6047221 */ /* 0x000fc40000010000 */
[----:B------:R-:W-:Y:S02]  /*4fd0*/  FADD.FTZ R0, R164, R0 ;  /* 0x00000000a4007221 */ /* 0x000fe40000010000 */
[C---:B------:R-:W-:Y:S01]  /*4fe0*/  HMMA.16816.F32.BF16 R48, R160.reuse, R50, R52 ;  /* 0x00000032a030723c */ /* 0x040fe20000041834 */
[----:B------:R-:W-:Y:S02]  /*4ff0*/  FADD.FTZ R5, R167, R4 ;  /* 0x00000004a7057221 */ /* 0x000fe40000010000 */
[----:B------:R-:W-:Y:S02]  /*5000*/  FADD.FTZ R4, R165, R0 ;  /* 0x00000000a5047221 */ /* 0x000fe40000010000 */
[----:B------:R-:W-:Y:S02]  /*5010*/  FADD.FTZ R0, R177, R5 ;  /* 0x00000005b1007221 */ /* 0x000fe40000010000 */
[----:B------:R-:W-:Y:S01]  /*5020*/  FADD.FTZ R4, R176, R4 ;  /* 0x00000004b0047221 */ /* 0x000fe20000010000 */
[----:B-1----:R-:W-:Y:S01]  /*5030*/  HMMA.16816.F32.BF16 R52, R160, R56, R60 ;  /* 0x00000038a034723c */ /* 0x002fe2000004183c */
[----:B------:R-:W-:-:S02]  /*5040*/  FADD.FTZ R17, R17, R0 ;  /* 0x0000000011117221 */ /* 0x000fc40000010000 */
[----:B------:R-:W-:Y:S02]  /*5050*/  FADD.FTZ R9, R9, R4 ;  /* 0x0000000409097221 */ /* 0x000fe40000010000 */
[----:B------:R-:W-:Y:S02]  /*5060*/  FADD.FTZ R16, R16, R17 ;  /* 0x0000001110107221 */ /* 0x000fe40000010000 */
[----:B------:R-:W-:Y:S01]  /*5070*/  FADD.FTZ R8, R8, R9 ;  /* 0x0000000908087221 */ /* 0x000fe20000010000 */
[----:B------:R-:W-:Y:S01]  /*5080*/  HMMA.16816.F32.BF16 R56, R160, R58, R68 ;  /* 0x0000003aa038723c */ /* 0x000fe20000041844 */
[----:B------:R-:W-:Y:S02]  /*5090*/  FADD.FTZ R11, R11, R16 ;  /* 0x000000100b0b7221 */ /* 0x000fe40000010000 */
[----:B------:R-:W-:Y:S02]  /*50a0*/  FADD.FTZ R7, R7, R8 ;  /* 0x0000000807077221 */ /* 0x000fe40000010000 */
[----:B------:R-:W-:-:S02]  /*50b0*/  FADD.FTZ R4, R10, R11 ;  /* 0x0000000b0a047221 */ /* 0x000fc40000010000 */
[----:B------:R-:W-:-:S05]  /*50c0*/  FADD.FTZ R0, R6, R7 ;  /* 0x0000000706007221 */ /* 0x000fca0000010000 */
[----:B------:R-:W-:Y:S04]  /*50d0*/  STL [R1+0x20], R0 ;  /* 0x0000200001007387 */ /* 0x000fe80000100800 */
[----:B------:R-:W-:Y:S01]  /*50e0*/  STL [R1+0x1c], R4 ;  /* 0x00001c0401007387 */ /* 0x000fe20000100800 */
[C---:B--2---:R-:W-:Y:S03]  /*50f0*/  HMMA.16816.F32.BF16 R60, R160.reuse, R64, R72 ;  /* 0x00000040a03c723c */ /* 0x044fe60000041848 */
[----:B------:R-:W1:Y:S05]  /*5100*/  LDSM.16.MT88.4 R72, [R237+0x3900] ;  /* 0x00390000ed48783b */ /* 0x000e6a0000004200 */
[C---:B------:R-:W-:Y:S08]  /*5110*/  HMMA.16816.F32.BF16 R64, R160.reuse, R66, R76 ;  /* 0x00000042a040723c */ /* 0x040ff0000004184c */
[C---:B------:R-:W-:Y:S01]  /*5120*/  HMMA.16816.F32.BF16 R76, R160.reuse, R80, R96 ;  /* 0x00000050a04c723c */ /* 0x040fe20000041860 */
[----:B------:R-:W2:Y:S07]  /*5130*/  LDSM.16.MT88.4 R96, [R240+0x3900] ;  /* 0x00390000f060783b */ /* 0x000eae0000004200 */
[C---:B------:R-:W-:Y:S08]  /*5140*/  HMMA.16816.F32.BF16 R80, R160.reuse, R82, R100 ;  /* 0x00000052a050723c */ /* 0x040ff00000041864 */
[C---:B-1----:R-:W-:Y:S08]  /*5150*/  HMMA.16816.F32.BF16 R68, R160.reuse, R72, R84 ;  /* 0x00000048a044723c */ /* 0x042ff00000041854 */
[C---:B------:R-:W-:Y:S07]  /*5160*/  HMMA.16816.F32.BF16 R72, R160.reuse, R74, R92 ;  /* 0x0000004aa048723c */ /* 0x040fee000004185c */
[----:B------:R-:W-:Y:S01]  /*5170*/  IMAD.MOV.U32 R92, RZ, RZ, R112 ;  /* 0x000000ffff5c7224 */ /* 0x000fe200078e0070 */
[----:B------:R-:W-:Y:S01]  /*5180*/  MOV R93, R113 ;  /* 0x00000071005d7202 */ /* 0x000fe20000000f00 */
[----:B------:R-:W-:Y:S01]  /*5190*/  IMAD.MOV.U32 R94, RZ, RZ, R114 ;  /* 0x000000ffff5e7224 */ /* 0x000fe200078e0072 */
[C---:B------:R-:W-:Y:S01]  /*51a0*/  HMMA.16816.F32.BF16 R84, R160.reuse, R88, R104 ;  /* 0x00000058a054723c */ /* 0x040fe20000041868 */
[----:B------:R-:W-:Y:S01]  /*51b0*/  IMAD.MOV.U32 R95, RZ, RZ, R115 ;  /* 0x000000ffff5f7224 */ /* 0x000fe200078e0073 */
[----:B------:R-:W1:Y:S04]  /*51c0*/  LDSM.16.MT88.4 R104, [R237+0x5900] ;  /* 0x00590000ed68783b */ /* 0x000e680000004200 */
[----:B------:R-:W3:Y:S02]  /*51d0*/  LDSM.16.MT88.4 R112, [R238+0x5900] ;  /* 0x00590000ee70783b */ /* 0x000ee40000004200 */
[C---:B------:R-:W-:Y:S08]  /*51e0*/  HMMA.16816.F32.BF16 R88, R160.reuse, R90, R108 ;  /* 0x0000005aa058723c */ /* 0x040ff0000004186c */
[C---:B--2---:R-:W-:Y:S08]  /*51f0*/  HMMA.16816.F32.BF16 R92, R160.reuse, R96, R92 ;  /* 0x00000060a05c723c */ /* 0x044ff0000004185c */
[C---:B------:R-:W-:Y:S01]  /*5200*/  HMMA.16816.F32.BF16 R96, R160.reuse, R98, R120 ;  /* 0x00000062a060723c */ /* 0x040fe20000041878 */
[----:B------:R-:W2:Y:S07]  /*5210*/  LDSM.16.MT88.4 R120, [R241+0x5900] ;  /* 0x00590000f178783b */ /* 0x000eae0000004200 */
[C---:B-1----:R-:W-:Y:S01]  /*5220*/  HMMA.16816.F32.BF16 R100, R160.reuse, R104, R152 ;  /* 0x00000068a064723c */ /* 0x042fe20000041898 */
[----:B------:R-:W1:Y:S07]  /*5230*/  LDSM.16.MT88.4 R152, [R241+0x7900] ;  /* 0x00790000f198783b */ /* 0x000e6e0000004200 */
[C---:B---3--:R-:W-:Y:S08]  /*5240*/  HMMA.16816.F32.BF16 R108, R160.reuse, R112, R124 ;  /* 0x00000070a06c723c */ /* 0x048ff0000004187c */
[C---:B------:R-:W-:Y:S01]  /*5250*/  HMMA.16816.F32.BF16 R112, R160.reuse, R114, R128 ;  /* 0x00000072a070723c */ /* 0x040fe20000041880 */
[----:B------:R-:W3:Y:S07]  /*5260*/  LDSM.16.MT88.4 R128, [R240+0x5900] ;  /* 0x00590000f080783b */ /* 0x000eee0000004200 */
[C---:B------:R-:W-:Y:S01]  /*5270*/  HMMA.16816.F32.BF16 R104, R160.reuse, R106, R136 ;  /* 0x0000006aa068723c */ /* 0x040fe20000041888 */
[----:B------:R-:W4:Y:S07]  /*5280*/  LDSM.16.MT88.4 R136, [R237+0x7900] ;  /* 0x00790000ed88783b */ /* 0x000f2e0000004200 */
[C---:B--2---:R-:W-:Y:S08]  /*5290*/  HMMA.16816.F32.BF16 R116, R160.reuse, R120, R116 ;  /* 0x00000078a074723c */ /* 0x044ff00000041874 */
[C---:B------:R-:W-:Y:S01]  /*52a0*/  HMMA.16816.F32.BF16 R120, R160.reuse, R122, R12 ;  /* 0x0000007aa078723c */ /* 0x040fe2000004180c */
[----:B------:R-:W2:Y:S07]  /*52b0*/  LDSM.16.MT88.4 R12, [R240+0x7900] ;  /* 0x00790000f00c783b */ /* 0x000eae0000004200 */
[C---:B-1----:R-:W-:Y:S08]  /*52c0*/  HMMA.16816.F32.BF16 R148, R160.reuse, R152, R148 ;  /* 0x00000098a094723c */ /* 0x042ff00000041894 */
[C---:B------:R-:W-:Y:S08]  /*52d0*/  HMMA.16816.F32.BF16 R152, R160.reuse, R154, R32 ;  /* 0x0000009aa098723c */ /* 0x040ff00000041820 */
[C---:B---3--:R-:W-:Y:S01]  /*52e0*/  HMMA.16816.F32.BF16 R124, R160.reuse, R128, R144 ;  /* 0x00000080a07c723c */ /* 0x048fe20000041890 */
[----:B------:R-:W1:Y:S07]  /*52f0*/  LDSM.16.MT88.4 R144, [R238+0x7900] ;  /* 0x00790000ee90783b */ /* 0x000e6e0000004200 */
[C---:B------:R-:W-:Y:S08]  /*5300*/  HMMA.16816.F32.BF16 R128, R160.reuse, R130, R140 ;  /* 0x00000082a080723c */ /* 0x040ff0000004188c */
[C---:B----4-:R-:W-:Y:S08]  /*5310*/  HMMA.16816.F32.BF16 R132, R160.reuse, R136, R132 ;  /* 0x00000088a084723c */ /* 0x050ff00000041884 */
[C---:B------:R-:W-:Y:S08]  /*5320*/  HMMA.16816.F32.BF16 R136, R160.reuse, R138, R248 ;  /* 0x0000008aa088723c */ /* 0x040ff000000418f8 */
[C---:B--2---:R-:W-:Y:S08]  /*5330*/  HMMA.16816.F32.BF16 R156, R160.reuse, R12, R24 ;  /* 0x0000000ca09c723c */ /* 0x044ff00000041818 */
[C---:B-1----:R-:W-:Y:S08]  /*5340*/  HMMA.16816.F32.BF16 R140, R160.reuse, R144, R28 ;  /* 0x00000090a08c723c */ /* 0x042ff0000004181c */
[C---:B------:R-:W-:Y:S08]  /*5350*/  HMMA.16816.F32.BF16 R144, R160.reuse, R146, R244 ;  /* 0x00000092a090723c */ /* 0x040ff000000418f4 */
[----:B------:R-:W-:Y:S01]  /*5360*/  HMMA.16816.F32.BF16 R160, R160, R14, R20 ;  /* 0x0000000ea0a0723c */ /* 0x000fe20000041814 */
[----:B------:R-:W-:Y:S07]  /*5370*/  @!P0 BRA `(.L_x_2588) ;  /* 0x0000378000008947 */ /* 0x000fee0003800000 */
[----:B------:R-:W2:Y:S04]  /*5380*/  LDL.64 R28, [R1+0x60] ;  /* 0x00006000011c7983 */ /* 0x000ea80000100a00 */
[----:B------:R-:W3:Y:S04]  /*5390*/  LDL R18, [R1+0x54] ;  /* 0x0000540001127983 */ /* 0x000ee80000100800 */
[----:B------:R-:W4:Y:S04]  /*53a0*/  LDL.64 R30, [R1+0x68] ;  /* 0x00006800011e7983 */ /* 0x000f280000100a00 */
[----:B------:R-:W4:Y:S01]  /*53b0*/  LDL.64 R178, [R1+0x58] ;  /* 0x0000580001b27983 */ /* 0x000f220000100a00 */
        /* <DEDUP_REMOVED lines=43> */
[----:B--2---:R-:W-:-:S04]  /*5670*/  IMAD.X R4, RZ, RZ, R179, P2 ;  /* 0x000000ffff047224 */ /* 0x004fc800010e06b3 */
[----:B------:R1:W-:Y:S01]  /*5680*/  STL [R1+0x28], R2 ;  /* 0x0000280201007387 */ /* 0x0003e20000100800 */
[----:B---3--:R-:W-:-:S03]  /*5690*/  IMAD.X R3, RZ, RZ, R179, P1 ;  /* 0x000000ffff037224 */ /* 0x008fc600008e06b3 */
[----:B------:R2:W-:Y:S04]  /*56a0*/  STL [R1+0x34], R4 ;  /* 0x0000340401007387 */ /* 0x0005e80000100800 */
[----:B------:R2:W-:Y:S01]  /*56b0*/  STL [R1+0x2c], R3 ;  /* 0x00002c0301007387 */ /* 0x0005e20000100800 */
[----:B-1----:R-:W-:-:S05]  /*56c0*/  IMAD.X R2, RZ, RZ, R179, P0 ;  /* 0x000000ffff027224 */ /* 0x002fca00000e06b3 */
[----:B------:R2:W-:Y:S02]  /*56d0*/  STL [R1+0x24], R2 ;  /* 0x0000240201007387 */ /* 0x0005e40000100800 */
.L_x_2589:
[----:B------:R-:W3:Y:S01]  /*56e0*/  LDL R165, [R1+0x14] ;  /* 0x0000140001a57983 */ /* 0x000ee20000100800 */
[----:B------:R-:W-:Y:S04]  /*56f0*/  DEPBAR.LE SB0, 0x0 ;  /* 0x000080000000791a */ /* 0x000fe80000000000 */
[----:B------:R-:W-:Y:S01]  /*5700*/  USHF.R.S32.HI UR14, URZ, 0x1f, UR16 ;  /* 0x0000001f3f0e7899 */ /* 0x000fe20008011410 */
[----:B--2---:R-:W2:Y:S01]  /*5710*/  LDL R3, [R1+0x10] ;  /* 0x0000100001037983 */ /* 0x004ea20000100800 */
[----:B------:R-:W-:Y:S02]  /*5720*/  UIMAD.WIDE.U32 UR18, UR16, UR6, URZ ;  /* 0x00000006101272a5 */ /* 0x000fe4000f8e003f */
[----:B------:R-:W-:Y:S02]  /*5730*/  UIMAD UR14, UR14, UR6, URZ ;  /* 0x000000060e0e72a4 */ /* 0x000fe4000f8e023f */
[----:B------:R-:W-:Y:S01]  /*5740*/  USHF.L.U32 UR15, UR18, 0x6, URZ ;  /* 0x00000006120f7899 */ /* 0x000fe2000800063f */
[----:B------:R-:W4:Y:S01]  /*5750*/  LDL R2, [R1+0xc] ;  /* 0x00000c0001027983 */ /* 0x000f220000100800 */
[----:B------:R-:W-:Y:S04]  /*5760*/  UIMAD UR14, UR16, UR7, UR14 ;  /* 0x00000007100e72a4 */ /* 0x000fe8000f8e020e */
[----:B------:R-:W-:Y:S01]  /*5770*/  UIADD3 UR14, UR19, UR14, URZ ;  /* 0x0000000e130e7290 */ /* 0x000fe2000fffe03f */
[----:B------:R-:W-:Y:S03]  /*5780*/  BAR.SYNC.DEFER_BLOCKING 0x0 ;  /* 0x0000000000007b1d */ /* 0x000fe60000010000 */
[----:B------:R-:W-:Y:S03]  /*5790*/  USHF.L.U64.HI UR14, UR18, 0x6, UR14 ;  /* 0x00000006120e7899 */ /* 0x000fe6000801020e */
[----:B------:R-:W-:Y:S06]  /*57a0*/  STL [R1+0x90], R240 ;  /* 0x000090f001007387 */ /* 0x000fec0000100800 */
[----:B-----5:R-:W-:Y:S06]  /*57b0*/  STL [R1+0x70], R243 ;  /* 0x000070f301007387 */ /* 0x020fec0000100800 */
[----:B------:R-:W-:Y:S06]  /*57c0*/  STL [R1+0x80], R168 ;  /* 0x000080a801007387 */ /* 0x000fec0000100800 */
[----:B------:R-:W1:Y:S06]  /*57d0*/  LDSM.16.M88.4 R8, [R236+0x10100] ;  /* 0x01010000ec08783b */ /* 0x000e6c0000000200 */
[----:B------:R-:W1:Y:S06]  /*57e0*/  LDSM.16.M88.4 R16, [R236+0x10900] ;  /* 0x01090000ec10783b */ /* 0x000e6c0000000200 */
[----:B------:R-:W1:Y:S06]  /*57f0*/  LDSM.16.M88.4 R24, [R236+0x11100] ;  /* 0x01110000ec18783b */ /* 0x000e6c0000000200 */
[----:B------:R-:W1:Y:S06]  /*5800*/  LDSM.16.M88.4 R32, [R236+0x11900] ;  /* 0x01190000ec20783b */ /* 0x000e6c0000000200 */
[----:B------:R1:W1:Y:S06]  /*5810*/  LDSM.16.M88.4 R176, [R243] ;  /* 0x00000000f3b0783b */ /* 0x00026c0000000200 */
[----:B------:R-:W-:Y:S06]  /*5820*/  STL [R1+0x7c], R169 ;  /* 0x00007ca901007387 */ /* 0x000fec0000100800 */
[----:B-----5:R-:W-:Y:S01]  /*5830*/  STL [R1+0x78], R170 ;  /* 0x000078aa01007387 */ /* 0x020fe20000100800 */
[C---:B-1----:R-:W-:Y:S05]  /*5840*/  HMMA.16816.F32.BF16 R4, R168.reuse, R8, RZ ;  /* 0x00000008a804723c */ /* 0x042fea00000418ff */
[----:B------:R1:W-:Y:S03]  /*5850*/  STL [R1+0x74], R171 ;  /* 0x000074ab01007387 */ /* 0x0003e60000100800 */
[C---:B------:R-:W-:Y:S03]  /*5860*/  HMMA.16816.F32.BF16 R8, R168.reuse, R10, RZ ;  /* 0x0000000aa808723c */ /* 0x040fe600000418ff */
[----:B------:R-:W4:Y:S06]  /*5870*/  LDL R167, [R1+0x40] ;  /* 0x0000400001a77983 */ /* 0x000f2c0000100800 */
[----:B------:R-:W4:Y:S01]  /*5880*/  LDL R243, [R1+0x54] ;  /* 0x0000540001f37983 */ /* 0x000f220000100800 */
[C---:B------:R-:W-:Y:S05]  /*5890*/  HMMA.16816.F32.BF16 R12, R168.reuse, R16, RZ ;  /* 0x00000010a80c723c */ /* 0x040fea00000418ff */
[----:B------:R-:W4:Y:S03]  /*58a0*/  LDL R166, [R1+0x3c] ;  /* 0x00003c0001a67983 */ /* 0x000f260000100800 */
[C---:B------:R-:W-:Y:S03]  /*58b0*/  HMMA.16816.F32.BF16 R16, R168.reuse, R18, RZ ;  /* 0x00000012a810723c */ /* 0x040fe600000418ff */
[----:B------:R-:W4:Y:S05]  /*58c0*/  LDL R240, [R1+0x18] ;  /* 0x0000180001f07983 */ /* 0x000f2a0000100800 */
[C---:B------:R-:W-:Y:S08]  /*58d0*/  HMMA.16816.F32.BF16 R20, R168.reuse, R24, RZ ;  /* 0x00000018a814723c */ /* 0x040ff000000418ff */
[C---:B------:R-:W-:Y:S08]  /*58e0*/  HMMA.16816.F32.BF16 R24, R168.reuse, R26, RZ ;  /* 0x0000001aa818723c */ /* 0x040ff000000418ff */
[C---:B------:R-:W-:Y:S08]  /*58f0*/  HMMA.16816.F32.BF16 R28, R168.reuse, R32, RZ ;  /* 0x00000020a81c723c */ /* 0x040ff000000418ff */
[----:B------:R-:W-:Y:S01]  /*5900*/  HMMA.16816.F32.BF16 R32, R168, R34, RZ ;  /* 0x00000022a820723c */ /* 0x000fe200000418ff */
[----:B------:R-:W4:Y:S06]  /*5910*/  LDL R168, [R1+0x44] ;  /* 0x0000440001a87983 */ /* 0x000f2c0000100800 */
[----:B-1----:R-:W4:Y:S01]  /*5920*/  LDL R171, [R1+0x50] ;  /* 0x0000500001ab7983 */ /* 0x002f220000100800 */
[C---:B------:R-:W-:Y:S05]  /*5930*/  HMMA.16816.F32.BF16 R4, R172.reuse, R176, R4 ;  /* 0x000000b0ac04723c */ /* 0x040fea0000041804 */
[----:B------:R-:W4:Y:S03]  /*5940*/  LDL R170, [R1+0x4c] ;  /* 0x00004c0001aa7983 */ /* 0x000f260000100800 */
[C---:B------:R-:W-:Y:S03]  /*5950*/  HMMA.16816.F32.BF16 R8, R172.reuse, R178, R8 ;  /* 0x000000b2ac08723c */ /* 0x040fe60000041808 */
[----:B------:R-:W4:Y:S06]  /*5960*/  LDL R169, [R1+0x48] ;  /* 0x0000480001a97983 */ /* 0x000f2c0000100800 */
[----:B---3--:R-:W1:Y:S02]  /*5970*/  LDSM.16.M88.4 R176, [R165] ;  /* 0x00000000a5b0783b */ /* 0x008e640000000200 */
[C---:B-1----:R-:W-:Y:S08]  /*5980*/  HMMA.16816.F32.BF16 R12, R172.reuse, R176, R12 ;  /* 0x000000b0ac0c723c */ /* 0x042ff0000004180c */
[C---:B------:R-:W-:Y:S01]  /*5990*/  HMMA.16816.F32.BF16 R16, R172.reuse, R178, R16 ;  /* 0x000000b2ac10723c */ /* 0x040fe20000041810 */
[----:B--2---:R-:W1:Y:S07]  /*59a0*/  LDSM.16.M88.4 R176, [R3] ;  /* 0x0000000003b0783b */ /* 0x004e6e0000000200 */
[C---:B-1----:R-:W-:Y:S08]  /*59b0*/  HMMA.16816.F32.BF16 R20, R172.reuse, R176, R20 ;  /* 0x000000b0ac14723c */ /* 0x042ff00000041814 */
[C---:B------:R-:W-:Y:S01]  /*59c0*/  HMMA.16816.F32.BF16 R24, R172.reuse, R178, R24 ;  /* 0x000000b2ac18723c */ /* 0x040fe20000041818 */
[----:B----4-:R-:W1:Y:S07]  /*59d0*/  LDSM.16.M88.4 R176, [R2] ;  /* 0x0000000002b0783b */ /* 0x010e6e0000000200 */
[C---:B-1----:R-:W-:Y:S01]  /*59e0*/  HMMA.16816.F32.BF16 R28, R172.reuse, R176, R28 ;  /* 0x000000b0ac1c723c */ /* 0x042fe2000004181c */
[----:B------:R-:W2:Y:S06]  /*59f0*/  LDL.64 R176, [R1+0x60] ;  /* 0x0000600001b07983 */ /* 0x000eac0000100a00 */
[----:B------:R-:W-:Y:S01]  /*5a00*/  STL [R1+0x8c], R173 ;  /* 0x00008cad01007387 */ /* 0x000fe20000100800 */
[----:B------:R-:W-:Y:S05]  /*5a10*/  HMMA.16816.F32.BF16 R32, R172, R178, R32 ;  /* 0x000000b2ac20723c */ /* 0x000fea0000041820 */
[----:B------:R-:W-:Y:S06]  /*5a20*/  STL [R1+0x88], R174 ;  /* 0x000088ae01007387 */ /* 0x000fec0000100800 */
[----:B------:R-:W-:Y:S01]  /*5a30*/  STL [R1+0x84], R175 ;  /* 0x000084af01007387 */ /* 0x000fe20000100800 */
[----:B--2---:R-:W-:Y:S04]  /*5a40*/  IADD3 R3, P1, R176, UR15, RZ ;  /* 0x0000000fb0037c10 */ /* 0x004fe8000ff3e0ff */
[----:B------:R-:W-:Y:S02]  /*5a50*/  LEA R2, P0, R3, c[0x0][0x1f8], 0x1 ;  /* 0x00007e0003027a11 */ /* 0x000fe400078008ff */
[----:B------:R-:W-:Y:S04]  /*5a60*/  IADD3.X R165, R243, UR14, RZ, P1, !PT ;  /* 0x0000000ef3a57c10 */ /* 0x000fe80008ffe4ff */
[----:B------:R-:W-:Y:S05]  /*5a70*/  LEA.HI.X R3, R3, c[0x0][0x1fc], R165, 0x1, P0 ;  /* 0x00007f0003037a11 */ /* 0x000fea00000f0ca5 */
[----:B------:R-:W-:Y:S01]  /*5a80*/  @!PT LDS RZ, [RZ] ;  /* 0x00000000fffff984 */ /* 0x000fe20000000800 */
[----:B------:R-:W-:Y:S01]  /*5a90*/  @!PT LDS RZ, [RZ] ;  /* 0x00000000fffff984 */ /* 0x000fe20000000800 */
[----:B------:R-:W-:Y:S01]  /*5aa0*/  @!PT LDS RZ, [RZ] ;  /* 0x00000000fffff984 */ /* 0x000fe20000000800 */
        /* <DEDUP_REMOVED lines=38> */
[----:B------:R-:W-:Y:S03]  /*5d10*/  @UP0 USHF.L.U32 UR15, UR18, 0x6, URZ ;  /* 0x00000006120f0899 */ /* 0x000fe6000800063f */
[----:B------:R-:W3:Y:S01]  /*5d20*/  LDL R167, [R1+0x4] ;  /* 0x0000040001a77983 */ /* 0x000ee20000100800 */
[C---:B------:R-:W-:Y:S02]  /*5d30*/  LEA R2, P0, R3.reuse, c[0x0][0x1f8], 0x1 ;  /* 0x00007e0003027a11 */ /* 0x040fe400078008ff */
[----:B------:R-:W-:Y:S01]  /*5d40*/  IADD3.X R165, R166, UR14, RZ, P1, !PT ;  /* 0x0000000ea6a57c10 */ /* 0x000fe20008ffe4ff */
[----:B------:R-:W-:Y:S02]  /*5d50*/  @UP0 USHF.R.S32.HI UR14, URZ, 0x1f, UR16 ;  /* 0x0000001f3f0e0899 */ /* 0x000fe40008011410 */
[----:B------:R-:W4:Y:S01]  /*5d60*/  LDL R166, [R1] ;  /* 0x0000000001a67983 */ /* 0x000f220000100800 */
[----:B------:R-:W-:Y:S01]  /*5d70*/  LEA.HI.X R3, R3, c[0x0][0x1fc], R165, 0x1, P0 ;  /* 0x00007f0003037a11 */ /* 0x000fe200000f0ca5 */
[----:B------:R-:W-:Y:S01]  /*5d80*/  @UP0 UIMAD UR14, UR14, UR4, URZ ;  /* 0x000000040e0e02a4 */ /* 0x000fe2000f8e023f */
[----:B------:R-:W-:Y:S03]  /*5d90*/  PLOP3.LUT P0, PT, PT, PT, UP0, 0x80, 0x0 ;  /* 0x000000000000781c */ /* 0x000fe60003f0f008 */
[----:B------:R1:W-:Y:S01]  /*5da0*/  LDGSTS.E.BYPASS.LTC128B.128 [R240+0x7100], [R2.64], !P3 ;  /* 0x0710000002f07fae */ /* 0x0003e2000d901d4c */
[----:B------:R-:W-:Y:S04]  /*5db0*/  @UP0 UIMAD UR14, UR16, UR5, UR14 ;  /* 0x00000005100e02a4 */ /* 0x000fe8000f8e020e */
[----:B------:R-:W-:Y:S01]  /*5dc0*/  @UP0 UIADD3 UR14, UR19, UR14, URZ ;  /* 0x0000000e130e0290 */ /* 0x000fe2000fffe03f */
[----:B------:R-:W1:Y:S03]  /*5dd0*/  LDSM.16.M88.4 R176, [R242+0x10100] ;  /* 0x01010000f2b0783b */ /* 0x000e660000000200 */
[----:B------:R-:W-:Y:S03]  /*5de0*/  @UP0 USHF.L.U64.HI UR14, UR18, 0x6, UR14 ;  /* 0x00000006120e0899 */ /* 0x000fe6000801020e */
        /* <DEDUP_REMOVED lines=161> */
[----:B------:R-:W-:Y:S04]  /*6800*/  FMNMX.FTZ R3, R4, R0, !PT ;  /* 0x0000000004037209 */ /* 0x000fe80007810000 */
[----:B------:R-:W-:Y:S04]  /*6810*/  FMNMX.FTZ R3, R5, R3, !PT ;  /* 0x0000000305037209 */ /* 0x000fe80007810000 */
[----:B------:R-:W-:Y:S04]  /*6820*/  FMNMX.FTZ R3, R8, R3, !PT ;  /* 0x0000000308037209 */ /* 0x000fe80007810000 */
[----:B------:R-:W-:Y:S01]  /*6830*/  FMNMX.FTZ R3, R9, R3, !PT ;  /* 0x0000000309037209 */ /* 0x000fe20007810000 */
        /* <DEDUP_REMOVED lines=10> */
[----:B------:R-:W1:Y:S01]  /*68e0*/  LDSM.16.M88.4 R176, [R239+0x7800] ;  /* 0x00780000efb0783b */ /* 0x000e620000000200 */
[----:B------:R-:W-:Y:S05]  /*68f0*/  DEPBAR.LE SB0, 0x0 ;  /* 0x000080000000791a */ /* 0x000fea0000000000 */
[----:B------:R-:W-:Y:S09]  /*6900*/  BAR.SYNC.DEFER_BLOCKING 0x0 ;  /* 0x0000000000007b1d */ /* 0x000ff20000010000 */
[----:B------:R-:W-:Y:S04]  /*6910*/  FMNMX.FTZ R3, R20, R3, !PT ;  /* 0x0000000314037209 */ /* 0x000fe80007810000 */
[----:B------:R-:W-:Y:S04]  /*6920*/  FMNMX.FTZ R3, R21, R3, !PT ;  /* 0x0000000315037209 */ /* 0x000fe80007810000 */
[----:B------:R-:W-:Y:S04]  /*6930*/  FMNMX.FTZ R3, R24, R3, !PT ;  /* 0x0000000318037209 */ /* 0x000fe80007810000 */
[----:B------:R-:W-:Y:S01]  /*6940*/  FMNMX.FTZ R3, R25, R3, !PT ;  /* 0x0000000319037209 */ /* 0x000fe20007810000 */
[C---:B-1----:R-:W-:Y:S08]  /*6950*/  HMMA.16816.F32.BF16 R28, R232.reuse, R176, R28 ;  /* 0x000000b0e81c723c */ /* 0x042ff0000004181c */
[----:B------:R-:W-:Y:S11]  /*6960*/  HMMA.16816.F32.BF16 R32, R232, R178, R32 ;  /* 0x000000b2e820723c */ /* 0x000ff60000041820 */
[----:B------:R-:W-:Y:S05]  /*6970*/  @!UPT UIADD3 URZ, URZ, URZ, URZ ;  /* 0x0000003f3f3ff290 */ /* 0x000fea000fffe03f */
[----:B------:R-:W-:Y:S04]  /*6980*/  FMNMX.FTZ R3, R28, R3, !PT ;  /* 0x000000031c037209 */ /* 0x000fe80007810000 */
[----:B------:R-:W-:Y:S04]  /*6990*/  FMNMX.FTZ R3, R29, R3, !PT ;  /* 0x000000031d037209 */ /* 0x000fe80007810000 */
[----:B------:R-:W-:Y:S04]  /*69a0*/  FMNMX.FTZ R3, R32, R3, !PT ;  /* 0x0000000320037209 */ /* 0x000fe80007810000 */
[----:B------:R-:W-:Y:S05]  /*69b0*/  FMNMX.FTZ R3, R33, R3, !PT ;  /* 0x0000000321037209 */ /* 0x000fea0007810000 */
[----:B------:R-:W1:Y:S02]  /*69c0*/  SHFL.BFLY PT, R2, R3, 0x2, 0x1f ;  /* 0x0c401f0003027f89 */ /* 0x000e6400000e0000 */
[----:B-1----:R-:W-:Y:S05]  /*69d0*/  FMNMX.FTZ R3, R3, R2, !PT ;  /* 0x0000000203037209 */ /* 0x002fea0007810000 */
[----:B------:R-:W1:Y:S02]  /*69e0*/  SHFL.BFLY PT, R2, R3, 0x1, 0x1f ;  /* 0x0c201f0003027f89 */ /* 0x000e6400000e0000 */
[----:B-1----:R-:W-:Y:S05]  /*69f0*/  FMNMX.FTZ R3, R3, R2, !PT ;  /* 0x0000000203037209 */ /* 0x002fea0007810000 */
[C---:B------:R-:W-:Y:S02]  /*6a00*/  FMUL.FTZ R2, R3.reuse, c[0x0][0x2d0] ;  /* 0x0000b40003027a20 */ /* 0x040fe40000410000 */
[----:B------:R-:W-:Y:S02]  /*6a10*/  FADD.FTZ R0, -R3, R0 ;  /* 0x0000000003007221 */ /* 0x000fe40000010100 */
[--C-:B------:R-:W-:Y:S02]  /*6a20*/  FFMA.FTZ R165, R5, c[0x0][0x2d0], -R2.reuse ;  /* 0x0000b40005a57a23 */ /* 0x100fe40000010802 */
[----:B------:R-:W2:Y:S01]  /*6a30*/  LDL.LU R5, [R1+0x1c] ;  /* 0x00001c0001057983 */ /* 0x000ea20000300800 */
        /* <DEDUP_REMOVED lines=12> */
[--C-:B------:R-:W-:Y:S02]  /*6b00*/  FFMA.FTZ R179, R12, c[0x0][0x2d0], -R2.reuse ;  /* 0x0000b4000cb37a23 */ /* 0x100fe40000010802 */
[--C-:B------:R-:W-:Y:S02]  /*6b10*/  FFMA.FTZ R173, R20, c[0x0][0x2d0], -R2.reuse ;  /* 0x0000b40014ad7a23 */ /* 0x100fe40000010802 */
[--C-:B------:R-:W-:Y:S02]  /*6b20*/  FFMA.FTZ R174, R21, c[0x0][0x2d0], -R2.reuse ;  /* 0x0000b40015ae7a23 */ /* 0x100fe40000010802 */
[--C-:B------:R-:W-:Y:S02]  /*6b30*/  FFMA.FTZ R175, R24, c[0x0][0x2d0], -R2.reuse ;  /* 0x0000b40018af7a23 */ /* 0x100fe40000010802 */
[--C-:B------:R-:W-:Y:S01]  /*6b40*/  FFMA.FTZ R168, R25, c[0x0][0x2d0], -R2.reuse ;  /* 0x0000b40019a87a23 */ /* 0x100fe20000010802 */
[----:B-1----:R-:W4:Y:S01]  /*6b50*/  LDL.LU R4, [R1+0x20] ;  /* 0x0000200001047983 */ /* 0x002f220000300800 */
[----:B------:R-:W-:Y:S05]  /*6b60*/  FFMA.FTZ R177, R16, c[0x0][0x2d0], -R2 ;  /* 0x0000b40010b17a23 */ /* 0x000fea0000010802 */
[----:B------:R-:W4:Y:S01]  /*6b70*/  LDL.64 R32, [R1+0x68] ;  /* 0x0000680001207983 */ /* 0x000f220000100a00 */
[----:B------:R-:W-:Y:S01]  /*6b80*/  MUFU.EX2 R177, R177 ;  /* 0x000000b100b17308 */ /* 0x000fe20000000800 */
[C---:B---3--:R-:W-:Y:S02]  /*6b90*/  FMUL.FTZ R36, R0.reuse, R36 ;  /* 0x0000002400247220 */ /* 0x048fe40000410000 */
[C---:B------:R-:W-:Y:S02]  /*6ba0*/  FMUL.FTZ R37, R0.reuse, R37 ;  /* 0x0000002500257220 */ /* 0x040fe40000410000 */
[----:B------:R-:W3:Y:S01]  /*6bb0*/  LDL.64 R28, [R1+0x58] ;  /* 0x00005800011c7983 */ /* 0x000ee20000100a00 */
[C---:B------:R-:W-:Y:S02]  /*6bc0*/  FMUL.FTZ R40, R0.reuse, R40 ;  /* 0x0000002800287220 */ /* 0x040fe40000410000 */
[C---:B------:R-:W-:Y:S02]  /*6bd0*/  FMUL.FTZ R41, R0.reuse, R41 ;  /* 0x0000002900297220 */ /* 0x040fe40000410000 */
[C---:B------:R-:W-:Y:S01]  /*6be0*/  FMUL.FTZ R44, R0.reuse, R44 ;  /* 0x0000002c002c7220 */ /* 0x040fe20000410000 */
[----:B------:R-:W4:Y:S01]  /*6bf0*/  LDL R25, [R1+0x38] ;  /* 0x0000380001197983 */ /* 0x000f220000100800 */
        /* <DEDUP_REMOVED lines=75> */
[----:B---3--:R-:W-:Y:S03]  /*70b0*/  MUFU.EX2 R28, R167 ;  /* 0x000000a7001c7308 */ /* 0x008fe60000000800 */
[----:B------:R-:W-:Y:S04]  /*70c0*/  FMNMX.FTZ R0, R27, R0, !PT ;  /* 0x000000001b007209 */ /* 0x000fe80007810000 */
        /* <DEDUP_REMOVED lines=11> */
[----:B------:R-:W2:Y:S01]  /*7180*/  LDL R6, [R1+0x2c] ;  /* 0x00002c0001067983 */ /* 0x000ea20000100800 */
[----:B------:R-:W-:Y:S02]  /*7190*/  FMUL.FTZ R0, R0, c[0x0][0x2d0] ;  /* 0x0000b40000007a20 */ /* 0x000fe40000410000 */
        /* <DEDUP_REMOVED lines=11> */
[----:B------:R-:W-:Y:S03]  /*7250*/  FFMA.FTZ R27, R27, c[0x0][0x2d0], -R16 ;  /* 0x0000b4001b1b7a23 */ /* 0x000fe60000010810 */
[----:B------:R-:W-:Y:S10]  /*7260*/  MUFU.EX2 R18, R18 ;  /* 0x0000001200127308 */ /* 0x000ff40000000800 */
[----:B----4-:R3:W-:Y:S01]  /*7270*/  MUFU.EX2 R33, R26 ;  /* 0x0000001a00217308 */ /* 0x0107e20000000800 */
[C---:B-1----:R-:W-:Y:S02]  /*7280*/  FFMA.FTZ R9, R0.reuse, R4, R8 ;  /* 0x0000000400097223 */ /* 0x042fe40000010008 */
        /* <DEDUP_REMOVED lines=64> */
[----:B------:R-:W-:Y:S01]  /*7690*/  @P0 IADD3 R0, P2, R32, UR15, RZ ;  /* 0x0000000f20000c10 */ /* 0x000fe2000ff5e0ff */
[--C-:B---3--:R-:W-:Y:S02]  /*76a0*/  FFMA.FTZ R26, R34, c[0x0][0x2d0], -R16.reuse ;  /* 0x0000b400221a7a23 */ /* 0x108fe40000010810 */
[----:B------:R-:W-:Y:S01]  /*76b0*/  MUFU.EX2 R34, R171 ;  /* 0x000000ab00227308 */ /* 0x000fe20000000800 */
[C---:B------:R-:W-:Y:S02]  /*76c0*/  @P0 LEA R4, P1, R0.reuse, c[0x0][0x1c8], 0x1 ;  /* 0x0000720000040a11 */ /* 0x040fe400078208ff */
[----:B------:R-:W-:Y:S04]  /*76d0*/  @P0 IADD3.X R5, R29, UR14, RZ, P2, !PT ;  /* 0x0000000e1d050c10 */ /* 0x000fe800097fe4ff */
[----:B------:R-:W-:Y:S02]  /*76e0*/  @P0 LEA.HI.X R5, R0, c[0x0][0x1cc], R5, 0x1, P1 ;  /* 0x0000730000050a11 */ /* 0x000fe400008f0c05 */
[----:B------:R-:W-:Y:S01]  /*76f0*/  @P0 IADD3 R0, P2, R25, UR15, RZ ;  /* 0x0000000f19000c10 */ /* 0x000fe2000ff5e0ff */
[----:B------:R-:W-:Y:S02]  /*7700*/  MUFU.EX2 R26, R26 ;  /* 0x0000001a001a7308 */ /* 0x000fe40000000800 */
[----:B------:R1:W-:Y:S02]  /*7710*/  @P0 LDGSTS.E.BYPASS.LTC128B.128 [R240+0x10100], [R4.64], !P6 ;  /* 0x1010000004f00fae */ /* 0x0003e4000f101d4c */
[----:B-1----:R-:W-:Y:S02]  /*7720*/  @P0 LEA R4, P1, R0, c[0x0][0x1c8], 0x1 ;  /* 0x0000720000040a11 */ /* 0x002fe400078208ff */
[----:B------:R-:W-:Y:S04]  /*7730*/  @P0 IADD3.X R5, R24, UR14, RZ, P2, !PT ;  /* 0x0000000e18050c10 */ /* 0x000fe800097fe4ff */
[----:B------:R-:W-:Y:S02]  /*7740*/  @P0 LEA.HI.X R5, R0, c[0x0][0x1cc], R5, 0x1, P1 ;  /* 0x0000730000050a11 */ /* 0x000fe400008f0c05 */
[----:B------:R-:W-:Y:S03]  /*7750*/  @P0 IADD3 R0, P2, R12, UR15, RZ ;  /* 0x0000000f0c000c10 */ /* 0x000fe6000ff5e0ff */
[----:B------:R1:W-:Y:S02]  /*7760*/  @P0 LDGSTS.E.BYPASS.LTC128B.128 [R240+0x12100], [R4.64], !P5 ;  /* 0x1210000004f00fae */ /* 0x0003e4000e901d4c */
[----:B-1----:R-:W-:Y:S02]  /*7770*/  @P0 LEA R4, P1, R0, c[0x0][0x1c8], 0x1 ;  /* 0x0000720000040a11 */ /* 0x002fe400078208ff */
[----:B--2---:R-:W-:Y:S04]  /*7780*/  @P0 IADD3.X R5, R6, UR14, RZ, P2, !PT ;  /* 0x0000000e06050c10 */ /* 0x004fe800097fe4ff */
[----:B------:R-:W-:Y:S02]  /*7790*/  @P0 LEA.HI.X R5, R0, c[0x0][0x1cc], R5, 0x1, P1 ;  /* 0x0000730000050a11 */ /* 0x000fe400008f0c05 */
[----:B------:R-:W-:Y:S01]  /*77a0*/  @P0 IADD3 R0, P2, R21, UR15, RZ ;  /* 0x0000000f15000c10 */ /* 0x000fe2000ff5e0ff */
[----:B------:R-:W-:Y:S02]  /*77b0*/  @UP0 UIADD3 UR15, UP1, UR10, UR15, URZ ;  /* 0x0000000f0a0f0290 */ /* 0x000fe4000ff3e03f */
[----:B------:R1:W-:Y:S02]  /*77c0*/  @P0 LDGSTS.E.BYPASS.LTC128B.128 [R240+0x14100], [R4.64], !P4 ;  /* 0x1410000004f00fae */ /* 0x0003e4000e101d4c */
[----:B-1----:R-:W-:Y:S02]  /*77d0*/  @P0 LEA R4, P1, R0, c[0x0][0x1c8], 0x1 ;  /* 0x0000720000040a11 */ /* 0x002fe400078208ff */
[----:B------:R-:W-:Y:S01]  /*77e0*/  @P0 IADD3.X R5, R20, UR14, RZ, P2, !PT ;  /* 0x0000000e14050c10 */ /* 0x000fe200097fe4ff */
[----:B------:R-:W-:Y:S03]  /*77f0*/  @UP0 UIADD3.X UR14, UR9, UR14, URZ, UP1, !UPT ;  /* 0x0000000e090e0290 */ /* 0x000fe60008ffe43f */
[----:B------:R-:W-:Y:S02]  /*7800*/  @P0 LEA.HI.X R5, R0, c[0x0][0x1cc], R5, 0x1, P1 ;  /* 0x0000730000050a11 */ /* 0x000fe400008f0c05 */
[----:B------:R-:W-:Y:S02]  /*7810*/  @P0 IADD3 R0, P2, R32, UR15, RZ ;  /* 0x0000000f20000c10 */ /* 0x000fe4000ff5e0ff */
[----:B------:R-:W1:Y:S01]  /*7820*/  MUFU.EX2 R32, R176 ;  /* 0x000000b000207308 */ /* 0x000e620000000800 */
[----:B------:R2:W-:Y:S09]  /*7830*/  @P0 LDGSTS.E.BYPASS.LTC128B.128 [R240+0x16100], [R4.64], !P3 ;  /* 0x1610000004f00fae */ /* 0x0005f2000d901d4c */
[----:B------:R-:W-:Y:S01]  /*7840*/  MUFU.EX2 R176, R174 ;  /* 0x000000ae00b07308 */ /* 0x000fe20000000800 */
[C---:B--2---:R-:W-:Y:S02]  /*7850*/  @P0 LEA R4, P1, R0.reuse, c[0x0][0x1c8], 0x1 ;  /* 0x0000720000040a11 */ /* 0x044fe400078208ff */
[----:B------:R-:W-:Y:S07]  /*7860*/  @P0 IADD3.X R5, R29, UR14, RZ, P2, !PT ;  /* 0x0000000e1d050c10 */ /* 0x000fee00097fe4ff */
[----:B------:R1:W-:Y:S01]  /*7870*/  MUFU.EX2 R29, R22 ;  /* 0x00000016001d7308 */ /* 0x0003e20000000800 */
[----:B------:R-:W-:Y:S02]  /*7880*/  @P0 LEA.HI.X R5, R0, c[0x0][0x1cc], R5, 0x1, P1 ;  /* 0x0000730000050a11 */ /* 0x000fe400008f0c05 */
[----:B------:R-:W-:Y:S03]  /*7890*/  @P0 IADD3 R0, P2, R25, UR15, RZ ;  /* 0x0000000f19000c10 */ /* 0x000fe6000ff5e0ff */
[----:B------:R2:W-:Y:S04]  /*78a0*/  @P0 LDGSTS.E.BYPASS.LTC128B.128 [R240+0x11100], [R4.64], !P6 ;  /* 0x1110000004f00fae */ /* 0x0005e8000f101d4c */
[----:B------:R-:W-:Y:S10]  /*78b0*/  MUFU.EX2 R25, R179 ;  /* 0x000000b300197308 */ /* 0x000ff40000000800 */
[----:B------:R-:W-:Y:S01]  /*78c0*/  MUFU.EX2 R179, R168 ;  /* 0x000000a800b37308 */ /* 0x000fe20000000800 */
[----:B-1----:R-:W-:Y:S02]  /*78d0*/  MOV R22, R32 ;  /* 0x0000002000167202 */ /* 0x002fe40000000f00 */
[----:B--2---:R-:W-:Y:S02]  /*78e0*/  @P0 LEA R4, P1, R0, c[0x0][0x1c8], 0x1 ;  /* 0x0000720000040a11 */ /* 0x004fe400078208ff */
[----:B------:R-:W-:Y:S05]  /*78f0*/  @P0 IADD3.X R5, R24, UR14, RZ, P2, !PT ;  /* 0x0000000e18050c10 */ /* 0x000fea00097fe4ff */
[----:B------:R-:W-:Y:S01]  /*7900*/  MUFU.EX2 R24, R166 ;  /* 0x000000a600187308 */ /* 0x000fe20000000800 */
[----:B------:R-:W-:Y:S02]  /*7910*/  @P0 LEA.HI.X R5, R0, c[0x0][0x1cc], R5, 0x1, P1 ;  /* 0x0000730000050a11 */ /* 0x000fe400008f0c05 */
[----:B------:R-:W-:Y:S03]  /*7920*/  @P0 IADD3 R0, P2, R12, UR15, RZ ;  /* 0x0000000f0c000c10 */ /* 0x000fe6000ff5e0ff */
[----:B------:R1:W-:Y:S04]  /*7930*/  @P0 LDGSTS.E.BYPASS.LTC128B.128 [R240+0x13100], [R4.64], !P5 ;  /* 0x1310000004f00fae */ /* 0x0003e8000e901d4c */
[----:B------:R-:W-:Y:S01]  /*7940*/  MUFU.EX2 R12, R165 ;  /* 0x000000a5000c7308 */ /* 0x000fe20000000800 */
[----:B-1----:R-:W-:Y:S02]  /*7950*/  @P0 LEA R4, P1, R0, c[0x0][0x1c8], 0x1 ;  /* 0x0000720000040a11 */ /* 0x002fe400078208ff */
[----:B------:R-:W-:Y:S01]  /*7960*/  @P0 IADD3.X R5, R6, UR14, RZ, P2, !PT ;  /* 0x0000000e06050c10 */ /* 0x000fe200097fe4ff */
[----:B------:R-:W-:Y:S03]  /*7970*/  FFMA.FTZ R6, R7, c[0x0][0x2d0], -R16 ;  /* 0x0000b40007067a23 */ /* 0x000fe60000010810 */
[----:B------:R-:W-:Y:S02]  /*7980*/  @P0 LEA.HI.X R5, R0, c[0x0][0x1cc], R5, 0x1, P1 ;  /* 0x0000730000050a11 */ /* 0x000fe400008f0c05 */
[----:B------:R-:W-:Y:S01]  /*7990*/  @P0 IADD3 R0, P2, R21, UR15, RZ ;  /* 0x0000000f15000c10 */ /* 0x000fe2000ff5e0ff */
[----:B------:R-:W1:Y:S02]  /*79a0*/  MUFU.EX2 R6, R6 ;  /* 0x0000000600067308 */ /* 0x000e640000000800 */
[----:B------:R2:W-:Y:S08]  /*79b0*/  @P0 LDGSTS.E.BYPASS.LTC128B.128 [R240+0x15100], [R4.64], !P4 ;  /* 0x1510000004f00fae */ /* 0x0005f0000e101d4c */
[----:B------:R-:W-:Y:S01]  /*79c0*/  MUFU.EX2 R21, R15 ;  /* 0x0000000f00157308 */ /* 0x000fe20000000800 */
[----:B--2---:R-:W-:Y:S02]  /*79d0*/  @P0 LEA R4, P1, R0, c[0x0][0x1c8], 0x1 ;  /* 0x0000720000040a11 */ /* 0x004fe400078208ff */
[----:B------:R-:W-:Y:S01]  /*79e0*/  @P0 IADD3.X R5, R20, UR14, RZ, P2, !PT ;  /* 0x0000000e14050c10 */ /* 0x000fe200097fe4ff */
[----:B-1----:R-:W-:Y:S03]  /*79f0*/  FADD.FTZ R20, R6, R9 ;  /* 0x0000000906147221 */ /* 0x002fe60000010000 */
[----:B------:R-:W-:Y:S03]  /*7a00*/  @P0 LEA.HI.X R5, R0, c[0x0][0x1cc], R5, 0x1, P1 ;  /* 0x0000730000050a11 */ /* 0x000fe600008f0c05 */
[----:B------:R-:W-:Y:S02]  /*7a10*/  MUFU.EX2 R0, R10 ;  /* 0x0000000a00007308 */ /* 0x000fe40000000800 */
[----:B------:R1:W-:Y:S06]  /*7a20*/  @P0 LDGSTS.E.BYPASS.LTC128B.128 [R240+0x17100], [R4.64], !P3 ;  /* 0x1710000004f00fae */ /* 0x0003ec000d901d4c */
[----:B------:R-:W2:Y:S06]  /*7a30*/  LDSM.16.MT88.4 R164, [R237+0x100] ;  /* 0x00010000eda4783b */ /* 0x000eac0000004200 */
[----:B------:R-:W0:Y:S06]  /*7a40*/  LDGDEPBAR ;  /* 0x00000000000079af */ /* 0x000e2c0000000000 */
[----:B-1----:R-:W3:Y:S01]  /*7a50*/  LDL.LU R240, [R1+0x90] ;  /* 0x0000900001f07983 */ /* 0x002ee20000300800 */
[C---:B------:R-:W-:Y:S01]  /*7a60*/  F2FP.BF16.PACK_AB R4, R12.reuse, R17 ;  /* 0x000000110c04723e */ /* 0x040fe200000010ff */
[----:B------:R-:W-:Y:S01]  /*7a70*/  FADD.FTZ R12, R12, R13 ;  /* 0x0000000d0c0c7221 */ /* 0x000fe20000010000 */
[----:B------:R-:W-:Y:S01]  /*7a80*/  F2FP.BF16.PACK_AB R5, R6, R8 ;  /* 0x000000080605723e */ /* 0x000fe200000010ff */
[----:B------:R1:W4:Y:S01]  /*7a90*/  MUFU.EX2 R13, R11 ;  /* 0x0000000b000d7308 */ /* 0x0003220000000800 */
[----:B------:R-:W-:Y:S01]  /*7aa0*/  F2FP.BF16.PACK_AB R6, R28, R24 ;  /* 0x000000181c06723e */ /* 0x000fe200000010ff */
[----:B------:R-:W-:Y:S08]  /*7ab0*/  FADD.FTZ R12, R24, R12 ;  /* 0x0000000c180c7221 */ /* 0x000ff00000010000 */
[----:B------:R2:W-:Y:S01]  /*7ac0*/  MUFU.EX2 R17, R14 ;  /* 0x0000000e00117308 */ /* 0x0005e20000000800 */
[----:B-1----:R-:W1:Y:S01]  /*7ad0*/  LDSM.16.MT88.4 R8, [R238+0x100] ;  /* 0x00010000ee08783b */ /* 0x002e620000004200 */
[----:B----4-:R-:W-:Y:S07]  /*7ae0*/  F2FP.BF16.PACK_AB R7, R13, R0 ;  /* 0x000000000d07723e */ /* 0x010fee00000010ff */
[C---:B--2---:R-:W-:Y:S01]  /*7af0*/  HMMA.16816.F32.BF16 R36, R4.reuse, R164, R36 ;  /* 0x000000a40424723c */ /* 0x044fe20000041824 */
[----:B------:R-:W-:Y:S04]  /*7b00*/  MUFU.EX2 R165, R19 ;  /* 0x0000001300a57308 */ /* 0x000fe80000000800 */
[----:B------:R-:W-:Y:S02]  /*7b10*/  FADD.FTZ R14, R0, R20 ;  /* 0x00000014000e7221 */ /* 0x000fe40000010000 */
[----:B------:R-:W-:Y:S01]  /*7b20*/  FADD.FTZ R0, R28, R12 ;  /* 0x0000000c1c007221 */ /* 0x000fe20000010000 */
[C---:B------:R-:W-:Y:S03]  /*7b30*/  HMMA.16816.F32.BF16 R40, R4.reuse, R166, R40 ;  /* 0x000000a60428723c */ /* 0x040fe60000041828 */
[----:B------:R2:W-:Y:S01]  /*7b40*/  MUFU.EX2 R167, R173 ;  /* 0x000000ad00a77308 */ /* 0x0005e20000000800 */
[----:B------:R-:W-:Y:S02]  /*7b50*/  FFMA.FTZ R28, R30, c[0x0][0x2d0], -R16 ;  /* 0x0000b4001e1c7a23 */ /* 0x000fe40000010810 */
[----:B------:R-:W-:Y:S07]  /*7b60*/  FADD.FTZ R0, R25, R0 ;  /* 0x0000000019007221 */ /* 0x000fee0000010000 */
[----:B------:R-:W-:Y:S10]  /*7b70*/  MUFU.EX2 R164, R23 ;  /* 0x0000001700a47308 */ /* 0x000ff40000000800 */
[----:B------:R-:W-:Y:S01]  /*7b80*/  MUFU.EX2 R30, R169 ;  /* 0x000000a9001e7308 */ /* 0x000fe20000000800 */
[C---:B-1----:R-:W-:Y:S01]  /*7b90*/  HMMA.16816.F32.BF16 R44, R4.reuse, R8, R44 ;  /* 0x00000008042c723c */ /* 0x042fe2000004182c */
[----:B--2---:R1:W5:Y:S07]  /*7ba0*/  LDL.LU R173, [R1+0x8c] ;  /* 0x00008c0001ad7983 */ /* 0x00436e0000300800 */
[C---:B------:R-:W-:Y:S01]  /*7bb0*/  HMMA.16816.F32.BF16 R48, R4.reuse, R10, R48 ;  /* 0x0000000a0430723c */ /* 0x040fe20000041830 */
[----:B------:R-:W2:Y:S01]  /*7bc0*/  LDSM.16.MT88.4 R8, [R241+0x100] ;  /* 0x00010000f108783b */ /* 0x000ea20000004200 */
[----:B------:R-:W4:Y:S05]  /*7bd0*/  MUFU.EX2 R166, R178 ;  /* 0x000000b200a67308 */ /* 0x000f2a0000000800 */
[----:B------:R1:W5:Y:S05]  /*7be0*/  LDL.LU R174, [R1+0x88] ;  /* 0x0000880001ae7983 */ /* 0x00036a0000300800 */
[----:B------:R1:W1:Y:S10]  /*7bf0*/  MUFU.EX2 R178, R175 ;  /* 0x000000af00b27308 */ /* 0x0002740000000800 */
[----:B------:R-:W-:Y:S01]  /*7c00*/  MUFU.EX2 R28, R28 ;  /* 0x0000001c001c7308 */ /* 0x000fe20000000800 */
[C---:B----4-:R-:W-:Y:S04]  /*7c10*/  FADD.FTZ R20, R166.reuse, R0 ;  /* 0x00000000a6147221 */ /* 0x050fe80000010000 */
[----:B------:R-:W-:Y:S01]  /*7c20*/  FADD.FTZ R20, R177, R20 ;  /* 0x00000014b1147221 */ /* 0x000fe20000010000 */
[----:B-1----:R1:W5:Y:S01]  /*7c30*/  LDL.LU R175, [R1+0x84] ;  /* 0x0000840001af7983 */ /* 0x0023620000300800 */
[C---:B--2---:R-:W-:Y:S05]  /*7c40*/  HMMA.16816.F32.BF16 R52, R4.reuse, R8, R52 ;  /* 0x000000080434723c */ /* 0x044fea0000041834 */
[----:B------:R1:W5:Y:S06]  /*7c50*/  LDL.LU R168, [R1+0x80] ;  /* 0x0000800001a87983 */ /* 0x00036c0000300800 */
[----:B------:R1:W5:Y:S01]  /*7c60*/  LDL.LU R169, [R1+0x7c] ;  /* 0x00007c0001a97983 */ /* 0x0003620000300800 */
[C---:B------:R-:W-:Y:S05]  /*7c70*/  HMMA.16816.F32.BF16 R56, R4.reuse, R10, R56 ;  /* 0x0000000a0438723c */ /* 0x040fea0000041838 */
[----:B---3--:R-:W2:Y:S03]  /*7c80*/  LDSM.16.MT88.4 R8, [R240+0x100] ;  /* 0x00010000f008783b */ /* 0x008ea60000004200 */
        /* <DEDUP_REMOVED lines=42> */
[--C-:B------:R-:W-:Y:S01]  /*7f30*/  FFMA.FTZ R25, R35, c[0x0][0x2d0], -R16.reuse ;  /* 0x0000b40023197a23 */ /* 0x100fe20000010810 */
[----:B------:R-:W-:Y:S01]  /*7f40*/  F2FP.BF16.PACK_AB R6, R32, R177 ;  /* 0x000000b12006723e */ /* 0x000fe200000010ff */
[----:B------:R-:W-:Y:S10]  /*7f50*/  MUFU.EX2 R35, R243 ;  /* 0x000000f300237308 */ /* 0x000ff40000000800 */
[----:B------:R3:W4:Y:S10]  /*7f60*/  MUFU.EX2 R32, R27 ;  /* 0x0000001b00207308 */ /* 0x0007340000000800 */
[----:B------:R-:W-:Y:S01]  /*7f70*/  MUFU.EX2 R25, R25 ;  /* 0x0000001900197308 */ /* 0x000fe20000000800 */
[C---:B--2---:R-:W-:Y:S08]  /*7f80*/  HMMA.16816.F32.BF16 R36, R4.reuse, R8, R36 ;  /* 0x000000080424723c */ /* 0x044ff00000041824 */
[C---:B------:R-:W-:Y:S01]  /*7f90*/  HMMA.16816.F32.BF16 R40, R4.reuse, R10, R40 ;  /* 0x0000000a0428723c */ /* 0x040fe20000041828 */
[----:B------:R-:W2:Y:S03]  /*7fa0*/  LDSM.16.MT88.4 R8, [R238+0x900] ;  /* 0x00090000ee08783b */ /* 0x000ea60000004200 */
[----:B---3--:R-:W-:Y:S02]  /*7fb0*/  FFMA.FTZ R27, R31, c[0x0][0x2d0], -R16 ;  /* 0x0000b4001f1b7a23 */ /* 0x008fe40000010810 */
[----:B------:R3:W-:Y:S10]  /*7fc0*/  MUFU.EX2 R31, R170 ;  /* 0x000000aa001f7308 */ /* 0x0007f40000000800 */
[----:B------:R-:W1:Y:S01]  /*7fd0*/  MUFU.EX2 R27, R27 ;  /* 0x0000001b001b7308 */ /* 0x000e620000000800 */
[----:B---3--:R3:W5:Y:S06]  /*7fe0*/  LDL.LU R170, [R1+0x78] ;  /* 0x0000780001aa7983 */ /* 0x00876c0000300800 */
[----:B------:R3:W5:Y:S01]  /*7ff0*/  LDL.LU R171, [R1+0x74] ;  /* 0x0000740001ab7983 */ /* 0x0007620000300800 */
[C---:B--2---:R-:W-:Y:S05]  /*8000*/  HMMA.16816.F32.BF16 R44, R4.reuse, R8, R44 ;  /* 0x00000008042c723c */ /* 0x044fea000004182c */
[----:B------:R3:W5:Y:S03]  /*8010*/  LDL.LU R243, [R1+0x70] ;  /* 0x0000700001f37983 */ /* 0x0007660000300800 */
[C---:B------:R-:W-:Y:S03]  /*8020*/  HMMA.16816.F32.BF16 R48, R4.reuse, R10, R48 ;  /* 0x0000000a0430723c */ /* 0x040fe60000041830 */
[----:B------:R-:W2:Y:S05]  /*8030*/  LDSM.16.MT88.4 R8, [R241+0x900] ;  /* 0x00090000f108783b */ /* 0x000eaa0000004200 */
        /* <DEDUP_REMOVED lines=42> */
[----:B------:R-:W-:Y:S01]  /*82e0*/  FADD.FTZ R4, R13, R14 ;  /* 0x0000000e0d047221 */ /* 0x000fe20000010000 */
[----:B------:R-:W-:Y:S01]  /*82f0*/  F2FP.BF16.PACK_AB R6, R179, R178 ;  /* 0x000000b2b306723e */ /* 0x000fe200000010ff */
[----:B------:R-:W1:Y:S03]  /*8300*/  LDSM.16.MT88.4 R12, [R238+0x1100] ;  /* 0x00110000ee0c783b */ /* 0x000e660000004200 */
[----:B------:R-:W-:Y:S01]  /*8310*/  FADD.FTZ R17, R17, R4 ;  /* 0x0000000411117221 */ /* 0x000fe20000010000 */
[----:B------:R-:W-:Y:S02]  /*8320*/  F2FP.BF16.PACK_AB R4, R176, R167 ;  /* 0x000000a7b004723e */ /* 0x000fe400000010ff */
[----:B------:R-:W-:Y:S01]  /*8330*/  F2FP.BF16.PACK_AB R5, R164, R29 ;  /* 0x0000001da405723e */ /* 0x000fe200000010ff */
[----:B------:R-:W-:Y:S01]  /*8340*/  FADD.FTZ R0, R21, R17 ;  /* 0x0000001115007221 */ /* 0x000fe20000010000 */
[----:B----4-:R-:W-:Y:S03]  /*8350*/  F2FP.BF16.PACK_AB R7, R32, R33 ;  /* 0x000000212007723e */ /* 0x010fe600000010ff */
[----:B------:R-:W-:Y:S02]  /*8360*/  FADD.FTZ R24, R18, R0 ;  /* 0x0000000012187221 */ /* 0x000fe40000010000 */
[----:B------:R-:W-:Y:S01]  /*8370*/  LDSM.16.MT88.4 R16, [R238+0x1900] ;  /* 0x00190000ee10783b */ /* 0x000fe20000004200 */
[----:B------:R-:W-:Y:S04]  /*8380*/  FADD.FTZ R0, R22, R20 ;  /* 0x0000001416007221 */ /* 0x000fe80000010000 */
[----:B------:R-:W-:Y:S01]  /*8390*/  FADD.FTZ R0, R167, R0 ;  /* 0x00000000a7007221 */ /* 0x000fe20000010000 */
[----:B------:R-:W-:Y:S01]  /*83a0*/  LDSM.16.MT88.4 R20, [R240+0x1900] ;  /* 0x00190000f014783b */ /* 0x000fe20000004200 */
        /* <DEDUP_REMOVED lines=46> */
[----:B------:R-:W-:Y:S01]  /*8690*/  HMMA.16816.F32.BF16 R160, R4, R14, R160 ;  /* 0x0000000e04a0723c */ /* 0x000fe200000418a0 */
[----:B------:R-:W1:Y:S06]  /*86a0*/  LDSM.16.MT88.4 R12, [R241+0x1900] ;  /* 0x00190000f10c783b */ /* 0x000e6c0000004200 */
[----:B------:R-:W-:Y:S01]  /*86b0*/  FADD.FTZ R4, R165, R24 ;  /* 0x00000018a5047221 */ /* 0x000fe20000010000 */
[----:B------:R-:W-:Y:S01]  /*86c0*/  F2FP.BF16.PACK_AB R6, R35, R34 ;  /* 0x000000222306723e */ /* 0x000fe200000010ff */
[----:B------:R-:W-:Y:S03]  /*86d0*/  FADD.FTZ R24, R176, R0 ;  /* 0x00000000b0187221 */ /* 0x000fe60000010000 */
[----:B------:R-:W-:Y:S01]  /*86e0*/  F2FP.BF16.PACK_AB R5, R27, R28 ;  /* 0x0000001c1b05723e */ /* 0x000fe200000010ff */
[----:B------:R-:W-:Y:S01]  /*86f0*/  FADD.FTZ R29, R29, R4 ;  /* 0x000000041d1d7221 */ /* 0x000fe20000010000 */
[----:B------:R-:W-:Y:S02]  /*8700*/  F2FP.BF16.PACK_AB R4, R31, R30 ;  /* 0x0000001e1f04723e */ /* 0x000fe400000010ff */
[----:B------:R-:W-:Y:S01]  /*8710*/  F2FP.BF16.PACK_AB R7, R25, R26 ;  /* 0x0000001a1907723e */ /* 0x000fe200000010ff */
[----:B------:R-:W-:Y:S01]  /*8720*/  FADD.FTZ R0, R164, R29 ;  /* 0x0000001da4007221 */ /* 0x000fe20000010000 */
[----:B------:R-:W-:Y:S03]  /*8730*/  MOV R164, R2 ;  /* 0x0000000200a47202 */ /* 0x000fe60000000f00 */
[----:B------:R-:W-:Y:S02]  /*8740*/  FADD.FTZ R0, R33, R0 ;  /* 0x0000000021007221 */ /* 0x000fe40000010000 */
[C---:B--2---:R-:W-:Y:S08]  /*8750*/  HMMA.16816.F32.BF16 R36, R4.reuse, R8, R36 ;  /* 0x000000080424723c */ /* 0x044ff00000041824 */
[C---:B------:R-:W-:Y:S01]  /*8760*/  HMMA.16816.F32.BF16 R40, R4.reuse, R10, R40 ;  /* 0x0000000a0428723c */ /* 0x040fe20000041828 */
[----:B------:R-:W2:Y:S07]  /*8770*/  LDSM.16.MT88.4 R8, [R237+0x3900] ;  /* 0x00390000ed08783b */ /* 0x000eae0000004200 */
[C---:B------:R-:W-:Y:S08]  /*8780*/  HMMA.16816.F32.BF16 R44, R4.reuse, R16, R44 ;  /* 0x00000010042c723c */ /* 0x040ff0000004182c */
[C---:B------:R-:W-:Y:S01]  /*8790*/  HMMA.16816.F32.BF16 R48, R4.reuse, R18, R48 ;  /* 0x000000120430723c */ /* 0x040fe20000041830 */
[----:B------:R-:W-:Y:S07]  /*87a0*/  LDSM.16.MT88.4 R16, [R241+0x3900] ;  /* 0x00390000f110783b */ /* 0x000fee0000004200 */
[C---:B-1----:R-:W-:Y:S08]  /*87b0*/  HMMA.16816.F32.BF16 R52, R4.reuse, R12, R52 ;  /* 0x0000000c0434723c */ /* 0x042ff00000041834 */
        /* <DEDUP_REMOVED lines=29> */
[C---:B--2---:R-:W-:Y:S07]  /*8990*/  HMMA.16816.F32.BF16 R132, R4.reuse, R8, R132 ;  /* 0x000000080484723c */ /* 0x044fee0000041884 */
[----:B------:R-:W-:Y:S01]  /*89a0*/  FADD.FTZ R8, R178, R24 ;  /* 0x00000018b2087221 */ /* 0x000fe20000010000 */
[C---:B------:R-:W-:Y:S04]  /*89b0*/  HMMA.16816.F32.BF16 R136, R4.reuse, R10, R136 ;  /* 0x0000000a0488723c */ /* 0x040fe80000041888 */
[----:B------:R-:W-:Y:S02]  /*89c0*/  FADD.FTZ R9, R179, R8 ;  /* 0x00000008b3097221 */ /* 0x000fe40000010000 */
[----:B------:R-:W-:Y:S02]  /*89d0*/  FADD.FTZ R8, R32, R0 ;  /* 0x0000000020087221 */ /* 0x000fe40000010000 */
[C---:B-1----:R-:W-:Y:S04]  /*89e0*/  HMMA.16816.F32.BF16 R140, R4.reuse, R12, R140 ;  /* 0x0000000c048c723c */ /* 0x042fe8000004188c */
[----:B------:R-:W-:Y:S04]  /*89f0*/  FADD.FTZ R0, R30, R9 ;  /* 0x000000091e007221 */ /* 0x000fe80000010000 */
[C---:B------:R-:W-:Y:S04]  /*8a00*/  HMMA.16816.F32.BF16 R144, R4.reuse, R14, R144 ;  /* 0x0000000e0490723c */ /* 0x040fe80000041890 */
[----:B------:R-:W-:Y:S04]  /*8a10*/  FADD.FTZ R0, R31, R0 ;  /* 0x000000001f007221 */ /* 0x000fe80000010000 */
[C---:B---3--:R-:W-:Y:S08]  /*8a20*/  HMMA.16816.F32.BF16 R148, R4.reuse, R16, R148 ;  /* 0x000000100494723c */ /* 0x048ff00000041894 */
[C---:B------:R-:W-:Y:S08]  /*8a30*/  HMMA.16816.F32.BF16 R152, R4.reuse, R18, R152 ;  /* 0x000000120498723c */ /* 0x040ff00000041898 */
[C---:B----4-:R-:W-:Y:S08]  /*8a40*/  HMMA.16816.F32.BF16 R156, R4.reuse, R20, R156 ;  /* 0x00000014049c723c */ /* 0x050ff0000004189c */
[----:B------:R-:W-:Y:S07]  /*8a50*/  HMMA.16816.F32.BF16 R160, R4, R22, R160 ;  /* 0x0000001604a0723c */ /* 0x000fee00000418a0 */
[----:B------:R-:W-:Y:S02]  /*8a60*/  FADD.FTZ R5, R28, R8 ;  /* 0x000000081c057221 */ /* 0x000fe40000010000 */
[----:B------:R-:W-:Y:S03]  /*8a70*/  FADD.FTZ R4, R34, R0 ;  /* 0x0000000022047221 */ /* 0x000fe60000010000 */
[----:B------:R-:W-:Y:S02]  /*8a80*/  FADD.FTZ R5, R27, R5 ;  /* 0x000000051b057221 */ /* 0x000fe40000010000 */
[----:B------:R-:W-:Y:S02]  /*8a90*/  FADD.FTZ R4, R35, R4 ;  /* 0x0000000423047221 */ /* 0x000fe40000010000 */
[----:B------:R-:W-:Y:S03]  /*8aa0*/  FADD.FTZ R0, R26, R5 ;  /* 0x000000051a007221 */ /* 0x000fe60000010000 */
[----:B------:R-:W-:Y:S01]  /*8ab0*/  STL [R1+0x1c], R4 ;  /* 0x00001c0401007387 */ /* 0x000fe20000100800 */
[----:B------:R-:W-:Y:S05]  /*8ac0*/  FADD.FTZ R0, R25, R0 ;  /* 0x0000000019007221 */ /* 0x000fea0000010000 */
[----:B------:R1:W-:Y:S02]  /*8ad0*/  STL [R1+0x20], R0 ;  /* 0x0000200001007387 */ /* 0x0003e40000100800 */
[----:B-1----:R-:W-:Y:S01]  /*8ae0*/  MOV R0, R3 ;  /* 0x0000000300007202 */ /* 0x002fe20000000f00 */
[----:B------:R-:W-:-:S05]  /*8af0*/  @P0 BRA `(.L_x_2589) ;  /* 0xffffcbe000000947 */ /* 0x000fca000383ffff */
.L_x_2588:
        /* <DEDUP_REMOVED lines=157> */
.L_x_2587:
        /* <DEDUP_REMOVED lines=13> */
[----:B------:R-:W-:Y:S01]  /*95a0*/  UIMAD UR7, UR6, UR4, URZ ;  /* 0x00000004060772a4 */ /* 0x000fe2000f8e023f */
[----:B------:R-:W4:Y:S03]  /*95b0*/  S2R R17, SR_CTAID.X ;  /* 0x0000000000117919 */ /* 0x000f260000002500 */
        /* <DEDUP_REMOVED lines=38> */
[C---:B------:R-:W-:Y:S02]  /*9820*/  IMAD R7, R10.reuse, c[0x0][0x444], R7 ;  /* 0x000111000a077a24 */ /* 0x040fe400078e0207 */
[----:B----4-:R-:W-:Y:S01]  /*9830*/  IMAD R6, R17, 0x80, R0 ;  /* 0x0000008011067824 */ /* 0x010fe200078e0200 */
[----:B------:R-:W-:Y:S01]  /*9840*/  SHF.R.S32.HI R0, RZ, 0x1f, R9 ;  /* 0x0000001fff007819 */ /* 0x000fe20000011409 */
[----:B------:R-:W-:-:S04]  /*9850*/  IMAD.WIDE.U32 R2, R10, c[0x0][0x440], R2 ;  /* 0x000110000a027a25 */ /* 0x000fc800078e0002 */
[----:B------:R-:W-:Y:S01]  /*9860*/  @P1 IMAD.HI.U32 R10, R6, c[0x0][0x4ec], RZ ;  /* 0x00013b00060a1a27 */ /* 0x000fe200078e00ff */
[----:B------:R-:W-:-:S03]  /*9870*/  IADD3 R3, R3, R7, RZ ;  /* 0x0000000703037210 */ /* 0x000fc60007ffe0ff */
[----:B------:R-:W-:Y:S02]  /*9880*/  IMAD.IADD R5, R5, 0x1, R8 ;  /* 0x0000000105057824 */ /* 0x000fe400078e0208 */
[----:B------:R-:W-:Y:S01]  /*9890*/  IMAD.MOV.U32 R8, RZ, RZ, R6 ;  /* 0x000000ffff087224 */ /* 0x000fe200078e0006 */
[----:B------:R-:W-:Y:S01]  /*98a0*/  @P1 SHF.R.U32.HI R8, RZ, c[0x0][0x4f0], R10 ;  /* 0x00013c00ff081a19 */ /* 0x000fe2000001160a */
[C---:B------:R-:W-:Y:S02]  /*98b0*/  IMAD R7, R0.reuse, c[0x0][0x4e0], RZ ;  /* 0x0001380000077a24 */ /* 0x040fe400078e02ff */
[----:B------:R-:W-:Y:S02]  /*98c0*/  IMAD R0, R0, c[0x0][0x448], RZ ;  /* 0x0001120000007a24 */ /* 0x000fe400078e02ff */
[----:B------:R-:W-:Y:S02]  /*98d0*/  IMAD R11, R9, c[0x0][0x4e4], R7 ;  /* 0x00013900090b7a24 */ /* 0x000fe400078e0207 */
[----:B------:R-:W-:-:S02]  /*98e0*/  IMAD.MOV R7, RZ, RZ, -R8 ;  /* 0x000000ffff077224 */ /* 0x000fc400078e0a08 */
[C---:B------:R-:W-:Y:S01]  /*98f0*/  IMAD R10, R9.reuse, c[0x0][0x44c], R0 ;  /* 0x00011300090a7a24 */ /* 0x040fe200078e0200 */
[----:B------:R-:W-:Y:S01]  /*9900*/  MOV R0, R6 ;  /* 0x0000000600007202 */ /* 0x000fe20000000f00 */
[----:B------:R-:W-:-:S04]  /*9910*/  IMAD.WIDE.U32 R2, R9, c[0x0][0x448], R2 ;  /* 0x0001120009027a25 */ /* 0x000fc800078e0002 */
[----:B------:R-:W-:-:S04]  /*9920*/  IMAD.WIDE.U32 R4, R9, c[0x0][0x4e0], R4 ;  /* 0x0001380009047a25 */ /* 0x000fc800078e0004 */
[----:B------:R-:W-:Y:S01]  /*9930*/  @P1 IMAD.HI.U32 R9, R6, c[0x0][0x4ec], RZ ;  /* 0x00013b0006091a27 */ /* 0x000fe200078e00ff */
[----:B------:R-:W-:Y:S01]  /*9940*/  BAR.SYNC.DEFER_BLOCKING 0x1, 0x100 ;  /* 0x0044000000007b1d */ /* 0x000fe20000010000 */
[----:B------:R-:W-:Y:S02]  /*9950*/  IADD3 R4, P0, R8, R4, RZ ;  /* 0x0000000408047210 */ /* 0x000fe40007f1e0ff */
[----:B------:R-:W-:Y:S01]  /*9960*/  IMAD R7, R7, c[0x0][0x4e8], R6 ;  /* 0x00013a0007077a24 */ /* 0x000fe200078e0206 */
[----:B------:R-:W-:Y:S01]  /*9970*/  @P1 SHF.R.U32.HI R0, RZ, c[0x0][0x4f0], R9 ;  /* 0x00013c00ff001a19 */ /* 0x000fe20000011609 */
[----:B------:R-:W-:Y:S01]  /*9980*/  IMAD.IADD R3, R3, 0x1, R10 ;  /* 0x0000000103037824 */ /* 0x000fe200078e020a */
[----:B------:R-:W-:Y:S02]  /*9990*/  SHF.R.S32.HI R10, RZ, 0x1f, R8 ;  /* 0x0000001fff0a7819 */ /* 0x000fe40000011408 */
[----:B------:R-:W-:Y:S01]  /*99a0*/  SHF.R.S32.HI R9, RZ, 0x1f, R7 ;  /* 0x0000001fff097819 */ /* 0x000fe20000011407 */
[----:B------:R-:W-:Y:S01]  /*99b0*/  IMAD.WIDE.U32 R2, R0, c[0x0][0x430], R2 ;  /* 0x00010c0000027a25 */ /* 0x000fe200078e0002 */
[----:B------:R-:W-:-:S02]  /*99c0*/  IADD3.X R5, R10, R5, R11, P0, !PT ;  /* 0x000000050a057210 */ /* 0x000fc400007fe40b */
[----:B------:R-:W-:Y:S01]  /*99d0*/  IADD3 R8, -R0, RZ, RZ ;  /* 0x000000ff00087210 */ /* 0x000fe20007ffe1ff */
[----:B------:R-:W-:Y:S01]  /*99e0*/  IMAD R9, R9, c[0x0][0x4c8], RZ ;  /* 0x0001320009097a24 */ /* 0x000fe200078e02ff */
[----:B------:R-:W-:Y:S01]  /*99f0*/  SHF.R.S32.HI R10, RZ, 0x1f, R0 ;  /* 0x0000001fff0a7819 */ /* 0x000fe20000011400 */
[----:B------:R-:W-:Y:S01]  /*9a00*/  IMAD.WIDE.U32 R4, R7, c[0x0][0x4c8], R4 ;  /* 0x0001320007047a25 */ /* 0x000fe200078e0004 */
[----:B------:R-:W-:-:S03]  /*9a10*/  LOP3.LUT P1, RZ, R12, 0x3, RZ, 0xc0, !PT ;  /* 0x000000030cff7812 */ /* 0x000fc6000782c0ff */
[----:B------:R-:W-:Y:S01]  /*9a20*/  IMAD R7, R7, c[0x0][0x4cc], R9 ;  /* 0x0001330007077a24 */ /* 0x000fe200078e0209 */
[----:B------:R-:W-:Y:S01]  /*9a30*/  LEA R9, P0, R4, c[0x0][0x4a8], 0x2 ;  /* 0x00012a0004097a11 */ /* 0x000fe200078010ff */
[----:B------:R-:W-:Y:S02]  /*9a40*/  IMAD R8, R8, c[0x0][0x4e8], R6 ;  /* 0x00013a0008087a24 */ /* 0x000fe400078e0206 */
[----:B------:R-:W-:Y:S01]  /*9a50*/  IMAD R6, R10, c[0x0][0x430], RZ ;  /* 0x00010c000a067a24 */ /* 0x000fe200078e02ff */
[----:B------:R-:W-:Y:S01]  /*9a60*/  LEA R10, R17, R13, 0x7 ;  /* 0x0000000d110a7211 */ /* 0x000fe200078e38ff */
[----:B------:R-:W-:Y:S02]  /*9a70*/  IMAD.IADD R5, R5, 0x1, R7 ;  /* 0x0000000105057824 */ /* 0x000fe400078e0207 */
[----:B------:R-:W-:Y:S01]  /*9a80*/  IMAD R0, R0, c[0x0][0x434], R6 ;  /* 0x00010d0000007a24 */ /* 0x000fe200078e0206 */
[----:B------:R-:W-:Y:S02]  /*9a90*/  SHF.R.S32.HI R6, RZ, 0x1f, R8 ;  /* 0x0000001fff067819 */ /* 0x000fe40000011408 */
[----:B------:R-:W-:Y:S01]  /*9aa0*/  LEA.HI.X R5, R4, c[0x0][0x4ac], R5, 0x2, P0 ;  /* 0x00012b0004057a11 */ /* 0x000fe200000f1405 */
[----:B------:R-:W-:Y:S01]  /*9ab0*/  IMAD.IADD R3, R3, 0x1, R0 ;  /* 0x0000000103037824 */ /* 0x000fe200078e0200 */
[----:B------:R-:W-:Y:S01]  /*9ac0*/  SHFL.IDX PT, R4, R9, 0x1, 0x1c1f ;  /* 0x003c1f0009047f89 */ /* 0x000fe200000e0000 */
[----:B------:R-:W-:-:S02]  /*9ad0*/  IMAD R0, R6, c[0x0][0x428], RZ ;  /* 0x00010a0006007a24 */ /* 0x000fc400078e02ff */
[C---:B------:R-:W-:Y:S01]  /*9ae0*/  IMAD.WIDE.U32 R2, R8.reuse, c[0x0][0x428], R2 ;  /* 0x00010a0008027a25 */ /* 0x040fe200078e0002 */
[----:B------:R1:W-:Y:S03]  /*9af0*/  SHFL.IDX PT, R6, R9, RZ, 0x1c1f ;  /* 0x001c1fff09067589 */ /* 0x0003e600000e0000 */
[----:B------:R-:W-:Y:S01]  /*9b00*/  IMAD R0, R8, c[0x0][0x42c], R0 ;  /* 0x00010b0008007a24 */ /* 0x000fe200078e0200 */
[----:B------:R-:W2:Y:S01]  /*9b10*/  SHFL.IDX PT, R7, R5, RZ, 0x1c1f ;  /* 0x001c1fff05077589 */ /* 0x000ea200000e0000 */
[----:B------:R-:W-:-:S03]  /*9b20*/  IADD3 R8, R10, 0x8, RZ ;  /* 0x000000080a087810 */ /* 0x000fc60007ffe0ff */
[----:B------:R-:W3:Y:S01]  /*9b30*/  SHFL.IDX PT, R5, R5, 0x1, 0x1c1f ;  /* 0x003c1f0005057f89 */ /* 0x000ee200000e0000 */
[----:B------:R-:W-:Y:S01]  /*9b40*/  IADD3 R0, R3, R0, RZ ;  /* 0x0000000003007210 */ /* 0x000fe20007ffe0ff */
[----:B-1----:R-:W-:Y:S01]  /*9b50*/  IMAD R9, R18, c[0x0][0x388], RZ ;  /* 0x0000e20012097a24 */ /* 0x002fe200078e02ff */
[----:B------:R-:W-:-:S04]  /*9b60*/  LEA R18, P0, R2, c[0x0][0x400], 0x2 ;  /* 0x0001000002127a11 */ /* 0x000fc800078010ff */
[-C--:B------:R-:W-:Y:S02]  /*9b70*/  ISETP.GE.OR P2, PT, R10, R9.reuse, P1 ;  /* 0x000000090a00720c */ /* 0x080fe40000f46670 */
[-C--:B------:R-:W-:Y:S02]  /*9b80*/  ISETP.GE.OR P1, PT, R8, R9.reuse, P1 ;  /* 0x000000090800720c */ /* 0x080fe40000f26670 */
[----:B------:R-:W-:Y:S02]  /*9b90*/  LEA.HI.X R17, R2, c[0x0][0x404], R0, 0x2, P0 ;  /* 0x0001010002117a11 */ /* 0x000fe400000f1400 */
[----:B------:R-:W-:Y:S01]  /*9ba0*/  LOP3.LUT R0, R16, 0x7ffffffc, RZ, 0xc0, !PT ;  /* 0x7ffffffc10007812 */ /* 0x000fe200078ec0ff */
[----:B------:R1:W4:Y:S01]  /*9bb0*/  SHFL.IDX PT, R2, R18, RZ, 0x1c1f ;  /* 0x001c1fff12027589 */ /* 0x00032200000e0000 */
[----:B------:R-:W-:-:S03]  /*9bc0*/  ISETP.GE.AND P0, PT, R8, R9, PT ;  /* 0x000000090800720c */ /* 0x000fc60003f06270 */
[----:B------:R-:W-:Y:S01]  /*9bd0*/  IMAD.IADD R0, R12, 0x1, -R0 ;  /* 0x000000010c007824 */ /* 0x000fe200078e0a00 */
[----:B------:R1:W1:Y:S04]  /*9be0*/  SHFL.IDX PT, R3, R17, RZ, 0x1c1f ;  /* 0x001c1fff11037589 */ /* 0x00026800000e0000 */
[----:B--2---:R2:W-:Y:S01]  /*9bf0*/  @!P2 ST.E [R6.64], R14 ;  /* 0x0000000e0600a985 */ /* 0x0045e2000c10190c */
[----:B------:R-:W-:-:S03]  /*9c00*/  SHF.L.U32 R0, R0, 0x1, RZ ;  /* 0x0000000100007819 */ /* 0x000fc600000006ff */
[----:B---3--:R2:W-:Y:S01]  /*9c10*/  @!P1 ST.E [R4.64], R15 ;  /* 0x0000000f04009985 */ /* 0x0085e2000c10190c */
[----:B------:R-:W-:-:S13]  /*9c20*/  ISETP.GE.AND P1, PT, R10, R9, PT ;  /* 0x000000090a00720c */ /* 0x000fda0003f26270 */
[----:B------:R-:W-:Y:S05]  /*9c30*/  @P1 BRA `(.L_x_2592) ;  /* 0x00000bd000001947 */ /* 0x000fea0003800000 */
[C---:B----4-:R-:W-:Y:S02]  /*9c40*/  ISETP.GE.AND P2, PT, R0.reuse, c[0x0][0x3c8], PT ;  /* 0x0000f20000007a0c */ /* 0x050fe40003f46270 */
[C---:B--2---:R-:W-:Y:S02]  /*9c50*/  IADD3 R5, R0.reuse, 0x8, RZ ;  /* 0x0000000800057810 */ /* 0x044fe40007ffe0ff */
[----:B------:R-:W-:Y:S02]  /*9c60*/  IADD3 R4, R0, 0x10, RZ ;  /* 0x0000001000047810 */ /* 0x000fe40007ffe0ff */
[----:B------:R-:W-:Y:S02]  /*9c70*/  ISETP.GE.AND P6, PT, R5, c[0x0][0x3c8], PT ;  /* 0x0000f20005007a0c */ /* 0x000fe40003fc6270 */
[----:B------:R-:W-:Y:S02]  /*9c80*/  ISETP.GE.AND P1, PT, R4, c[0x0][0x3c8], PT ;  /* 0x0000f20004007a0c */ /* 0x000fe40003f26270 */
[----:B------:R-:W-:-:S02]  /*9c90*/  IADD3 R8, R0, 0x18, RZ ;  /* 0x0000001800087810 */ /* 0x000fc40007ffe0ff */
[C---:B------:R-:W-:Y:S01]  /*9ca0*/  IADD3 R10, R0.reuse, 0x20, RZ ;  /* 0x00000020000a7810 */ /* 0x040fe20007ffe0ff */
[C---:B-1----:R-:W-:Y:S01]  /*9cb0*/  @!P2 IMAD.WIDE R6, R0.reuse, 0x4, R2 ;  /* 0x000000040006a825 */ /* 0x042fe200078e0202 */
        /* <DEDUP_REMOVED lines=181> */
.L_x_2592:
[----:B----4-:R-:W-:Y:S05]  /*a810*/  BSYNC B0 ;  /* 0x0000000000007941 */ /* 0x010fea0003800000 */
.L_x_2591:
[----:B-1----:R1:W3:Y:S04]  /*a820*/  SHFL.IDX PT, R3, R17, 0x1, 0x1c1f ;  /* 0x003c1f0011037f89 */ /* 0x0022e800000e0000 */
[----:B------:R1:W4:Y:S01]  /*a830*/  SHFL.IDX PT, R2, R18, 0x1, 0x1c1f ;  /* 0x003c1f0012027f89 */ /* 0x00032200000e0000 */
[----:B------:R-:W-:Y:S05]  /*a840*/  @P0 EXIT ;  /* 0x000000000000094d */ /* 0x000fea0003800000 */
[C---:B--2---:R-:W-:Y:S02]  /*a850*/  IADD3 R5, R0.reuse, 0x8, RZ ;  /* 0x0000000800057810 */ /* 0x044fe40007ffe0ff */
        /* <DEDUP_REMOVED lines=190> */
.L_x_2590:
        /* <DEDUP_REMOVED lines=50> */
.L_x_2593:
        /* <DEDUP_REMOVED lines=10> */
.L_x_5239:


//--------------------- .text._ZN7cutlass13device_kernelIN5flash19enable_sm80_to_sm89INS1_16FlashAttnFwdSm80INS1_25CollectiveMainloopFwdSm80ILi8ELi1ELb1EN4cute5tupleIJNS5_1CILi128EEENS7_ILi48EEENS7_ILi256EEEEEELi256ENS_10bfloat16_tEfNS_4arch4Sm80ELb0ELb0ELb0ELb1ELb0ELb0ELb1ELb1EEENS1_21CollectiveEpilogueFwdINS6_IJS8_SA_S9_EEENS6_IJNS7_ILi1EEESI_SI_EEESC_SE_Li256ELb1ELb1ELb1ELb0EEENS1_36VarlenDynamicPersistentTileSchedulerILi128ELi48ELi256ELi256ELb1ELb1ELb0ELb0ELb1ELb1EEEEEEEEEvNT_6ParamsE --------------------------
	.section	.text._ZN7cutlass13device_kernelIN5flash19enable_sm80_to_sm89INS1_16FlashAttnFwdSm80INS1_25CollectiveMainloopFwdSm80ILi8ELi1ELb1EN4cute5tupleIJNS5_1CILi128EEENS7_ILi48EEENS7_ILi256EEEEEELi256ENS_10bfloat16_tEfNS_4arch4Sm80ELb0ELb0ELb0ELb1ELb0ELb0ELb1ELb1EEENS1_21CollectiveEpilogueFwdINS6_IJS8_SA_S9_EEENS6_IJNS7_ILi1EEESI_SI_EEESC_SE_Li256ELb1ELb1ELb1ELb0EEENS1_36VarlenDynamicPersistentTileSchedulerILi128ELi48ELi256ELi256ELb1ELb1ELb0ELb0ELb1ELb1EEEEEEEEEvNT_6ParamsE,"ax",@progbits
	.sectioninfo	@"SHI_REGISTERS=255"
	.align	128
.text._ZN7cutlass13device_kernelIN5flash19enable_sm80_to_sm89INS1_16FlashAttnFwdSm80INS1_25CollectiveMainloopFwdSm80ILi8ELi1ELb1EN4cute5tupleIJNS5_1CILi128EEENS7_ILi48EEENS7_ILi256EEEEEELi256ENS_10bfloat16_tEfNS_4arch4Sm80ELb0ELb0ELb0ELb1ELb0ELb0ELb1ELb1EEENS1_21CollectiveEpilogueFwdINS6_IJS8_SA_S9_EEENS6_IJNS7_ILi1EEESI_SI_EEESC_SE_Li256ELb1ELb1ELb1ELb0EEENS1_36VarlenDynamicPersistentTileSchedulerILi128ELi48ELi256ELi256ELb1ELb1ELb0ELb0ELb1ELb1EEEEEEEEEvNT_6ParamsE:
        .type           _ZN7cutlass13device_kernelIN5flash19enable_sm80_to_sm89INS1_16FlashAttnFwdSm80INS1_25CollectiveMainloopFwdSm80ILi8ELi1ELb1EN4cute5tupleIJNS5_1CILi128EEENS7_ILi48EEENS7_ILi256EEEEEELi256ENS_10bfloat16_tEfNS_4arch4Sm80ELb0ELb0ELb0ELb1ELb0ELb0ELb1ELb1EEENS1_21CollectiveEpilogueFwdINS6_IJS8_SA_S9_EEENS6_IJNS7_ILi1EEESI_SI_EEESC_SE_Li256ELb1ELb1ELb1ELb0EEENS1_36VarlenDynamicPersistentTileSchedulerILi128ELi48ELi256ELi256ELb1ELb1ELb0ELb0ELb1ELb1EEEEEEEEEvNT_6ParamsE,@function
        .size           _ZN7cutlass13device_kernelIN5flash19enable_sm80_to_sm89INS1_16FlashAttnFwdSm80INS1_25CollectiveMainloopFwdSm80ILi8ELi1ELb1EN4cute5tupleIJNS5_1CILi128EEENS7_ILi48EEENS7_ILi256EEEEEELi256ENS_10bfloat16_tEfNS_4arch4Sm80ELb0ELb0ELb0ELb1ELb0ELb0ELb1ELb1EEENS1_21CollectiveEpilogueFwdINS6_IJS8_SA_S9_EEENS6_IJNS7_ILi1EEESI_SI_EEESC_SE_Li256ELb1ELb1ELb1ELb0EEENS1_36VarlenDynamicPersistentTileSchedulerILi128ELi48ELi256ELi256ELb1ELb1ELb0ELb0ELb1ELb1EEEEEEEEEvNT_6ParamsE,(.L_x_5240 - _ZN7cutlass13device_kernelIN5flash19enable_sm80_to_sm89INS1_16FlashAttnFwdSm80INS1_25CollectiveMainloopFwdSm80ILi8ELi1ELb1EN4cute5tupleIJNS5_1CILi128EEENS7_ILi48EEENS7_ILi256EEEEEELi256ENS_10bfloat16_tEfNS_4arch4Sm80ELb0ELb0ELb0ELb1ELb0ELb0ELb1ELb1EEENS1_21CollectiveEpilogueFwdINS6_IJS8_SA_S9_EEENS6_IJNS7_ILi1EEESI_SI_EEESC_SE_Li256ELb1ELb1ELb1ELb0EEENS1_36VarlenDynamicPersistentTileSchedulerILi128ELi48ELi256ELi256ELb1ELb1ELb0ELb0ELb1ELb1EEEEEEEEEvNT_6ParamsE)
        .other          _ZN7cutlass13device_kernelIN5flash19enable_sm80_to_sm89INS1_16FlashAttnFwdSm80INS1_25CollectiveMainloopFwdSm80ILi8ELi1ELb1EN4cute5tupleIJNS5_1CILi128EEENS7_ILi48EEENS7_ILi256EEEEEELi256ENS_10bfloat16_tEfNS_4arch4Sm80ELb0ELb0ELb0ELb1ELb0ELb0ELb1ELb1EEENS1_21CollectiveEpilogueFwdINS6_IJS8_SA_S9_EEENS6_IJNS7_ILi1EEESI_SI_EEESC_SE_Li256ELb1ELb1ELb1ELb0EEENS1_36VarlenDynamicPersistentTileSchedulerILi128ELi48ELi256ELi256ELb1ELb1ELb0ELb0ELb1ELb1EEEEEEEEEvNT_6ParamsE,@"STO_CUDA_ENTRY STV_DEFAULT"
_ZN7cutlass13device_kernelIN5flash19enable_sm80_to_sm89INS1_16FlashAttnFwdSm80INS1_25CollectiveMainloopFwdSm80ILi8ELi1ELb1EN4cute5tupleIJNS5_1CILi128EEENS7_ILi48EEENS7_ILi256EEEEEELi256ENS_10bfloat16_tEfNS_4arch4Sm80ELb0ELb0ELb0ELb1ELb0ELb0ELb1ELb1EEENS1_21CollectiveEpilogueFwdINS6_IJS8_SA_S9_EEENS6_IJNS7_ILi1EEESI_SI_EEESC_SE_Li256ELb1ELb1ELb1ELb0EEENS1_36VarlenDynamicPersistentTileSchedulerILi128ELi48ELi256ELi256ELb1ELb1ELb0ELb0ELb1ELb1EEEEEEEEEvNT_6ParamsE:
        /* <DEDUP_REMOVED lines=54> */
.L_x_2599:
        /* <DEDUP_REMOVED lines=17> */
.L_x_2677:
        /* <DEDUP_REMOVED lines=16> */
.L_x_2678:
[----:B--2---:R-:W-:-:S05]  /*0570*/  IMAD R0, R0, c[0x0][0x538], RZ ;  /* 0x00014e0000007a24 */ /* 0x004fca00078e02ff */
[----:B------:R-:W-:-:S04]  /*0580*/  IADD3 R6, R0, R6, RZ ;  /* 0x0000000600067210 */ /* 0x000fc80007ffe0ff */
[----:B------:R-:W-:-:S13]  /*0590*/  ISETP.GT.AND P0, PT, R6, UR4, PT ;  /* 0x0000000406007c0c */ /* 0x000fda000bf04270 */
[----:B-1----:R-:W-:Y:S05]  /*05a0*/  @!P0 BRA `(.L_x_2599) ;  /* 0xfffffdb000008947 */ /* 0x002fea000383ffff */
.L_x_2595:
[----:B------:R-:W-:-:S05]  /*05b0*/  IADD3 R12, -R0, R6, RZ ;  /* 0x00000006000c7210 */ /* 0x000fca0007ffe1ff */
[----:B------:R-:W-:-:S05]  /*05c0*/  IMAD R0, R4, c[0x0][0x538], R12 ;  /* 0x00014e0004007a24 */ /* 0x000fca00078e020c */
[----:B------:R-:W-:Y:S01]  /*05d0*/  ISETP.GT.AND P0, PT, R0, UR4, PT ;  /* 0x0000000400007c0c */ /* 0x000fe2000bf04270 */
[----:B------:R-:W-:-:S12]  /*05e0*/  BRA.DIV ~URZ, `(.L_x_2600) ;  /* 0x0000d6027f007947 */ /* 0x000fd8000b800000 */
[----:B------:R-:W-:-:S04]  /*05f0*/  VOTE.ANY R6, PT, !P0 ;  /* 0x0000000000067806 */ /* 0x000fc800040e0100 */
.L_x_2679:
[----:B------:R1:W2:Y:S01]  /*0600*/  POPC R13, R6 ;  /* 0x00000006000d7309 */ /* 0x0002a20000000000 */
[----:B------:R-:W-:Y:S05]  /*0610*/  BRA.DIV ~URZ, `(.L_x_2601) ;  /* 0x0000d6227f007947 */ /* 0x000fea000b800000 */
[----:B--2---:R-:W2:Y:S04]  /*0620*/  SHFL.IDX PT, R11, R8, R13, 0x1f ;  /* 0x00001f0d080b7589 */ /* 0x004ea800000e0000 */
[----:B------:R3:W4:Y:S02]  /*0630*/  SHFL.IDX PT, R10, R7, R13, 0x1f ;  /* 0x00001f0d070a7589 */ /* 0x00072400000e0000 */
[----:B---3--:R-:W-:Y:S02]  /*0640*/  MOV R7, RZ ;  /* 0x000000ff00077202 */ /* 0x008fe40000000f00 */
.L_x_2680:
[----:B--2-4-:R-:W-:Y:S01]  /*0650*/  ISETP.NE.AND P0, PT, R6, RZ, PT ;  /* 0x000000ff0600720c */ /* 0x014fe20003f05270 */
[----:B------:R-:W-:-:S12]  /*0660*/  BSSY B0, `(.L_x_2602) ;  /* 0x0000005000007945 */ /* 0x000fd80003800000 */
[----:B------:R-:W-:Y:S05]  /*0670*/  @!P0 BRA `(.L_x_2603) ;  /* 0x0000003000008947 */ /* 0x000fea0003800000 */
[----:B------:R-:W-:Y:S01]  /*0680*/  IADD3 R3, R13, -0x1, RZ ;  /* 0xffffffff0d037810 */ /* 0x000fe20007ffe0ff */
[----:B------:R-:W-:Y:S05]  /*0690*/  BRA.DIV ~URZ, `(.L_x_2604) ;  /* 0x0000d6827f007947 */ /* 0x000fea000b800000 */
[----:B------:R2:W3:Y:S02]  /*06a0*/  SHFL.IDX PT, R7, R4, R3, 0x1f ;  /* 0x00001f0304077589 */ /* 0x0004e400000e0000 */
.L_x_2603:
[----:B------:R-:W-:Y:S05]  /*06b0*/  BSYNC B0 ;  /* 0x0000000000007941 */ /* 0x000fea0003800000 */
.L_x_2602:
        /* <DEDUP_REMOVED lines=69> */
.L_x_2596:
[----:B------:R-:W-:Y:S01]  /*0b10*/  MOV R0, UR4 ;  /* 0x0000000400007c02 */ /* 0x000fe20008000f00 */
[----:B------:R-:W-:Y:S04]  /*0b20*/  STL [R1+0x4c], RZ ;  /* 0x00004cff01007387 */ /* 0x000fe80000100800 */
[----:B------:R-:W-:Y:S04]  /*0b30*/  STL [R1+0x50], RZ ;  /* 0x000050ff01007387 */ /* 0x000fe80000100800 */
[----:B------:R1:W-:Y:S02]  /*0b40*/  STL [R1+0x48], R0 ;  /* 0x0000480001007387 */ /* 0x0003e40000100800 */
[----:B-1----:R-:W-:-:S05]  /*0b50*/  MOV R0, c[0x0][0x53c] ;  /* 0x00014f0000007a02 */ /* 0x002fca0000000f00 */
[----:B------:R1:W-:Y:S02]  /*0b60*/  STL [R1+0x54], R0 ;  /* 0x0000540001007387 */ /* 0x0003e40000100800 */
.L_x_2605:
        /* <DEDUP_REMOVED lines=8> */
.L_x_2594:
        /* <DEDUP_REMOVED lines=25> */
[----:B------:R-:W-:Y:S01]  /*0d80*/  IMAD.SHL.U32 R20, R6, 0x8, RZ ;  /* 0x0000000806147824 */ /* 0x000fe200078e00ff */
        /* <DEDUP_REMOVED lines=20> */
[----:B------:R-:W-:Y:S01]  /*0ed0*/  LOP3.LUT R0, R0, 0xffffff8, RZ, 0xc0, !PT ;  /* 0x0ffffff800007812 */ /* 0x000fe200078ec0ff */
[----:B------:R-:W-:Y:S01]  /*0ee0*/  IMAD.MOV.U32 R6, RZ, RZ, 0x10 ;  /* 0x00000010ff067424 */ /* 0x000fe200078e00ff */
        /* <DEDUP_REMOVED lines=14> */
[C---:B------:R-:W-:Y:S01]  /*0fd0*/  IMAD.SHL.U32 R4, R7.reuse, 0x40, RZ ;  /* 0x0000004007047824 */ /* 0x040fe200078e00ff */
[----:B------:R-:W-:Y:S01]  /*0fe0*/  LOP3.LUT R5, R0, 0x8, R2, 0xf8, !PT ;  /* 0x0000000800057812 */ /* 0x000fe200078ef802 */
[----:B------:R-:W-:Y:S01]  /*0ff0*/  IMAD.MOV.U32 R14, RZ, RZ, 0x20 ;  /* 0x00000020ff0e7424 */ /* 0x000fe200078e00ff */
[----:B------:R-:W-:Y:S01]  /*1000*/  SHF.R.U32.HI R2, RZ, 0x3, R0 ;  /* 0x00000003ff027819 */ /* 0x000fe20000011600 */
[----:B------:R-:W-:Y:S01]  /*1010*/  STL [R1+0x98], R15 ;  /* 0x0000980f01007387 */ /* 0x000fe20000100800 */
[----:B------:R-:W-:Y:S01]  /*1020*/  R2P PR, R7, 0x6 ;  /* 0x0000000607007804 */ /* 0x000fe20000000000 */
[----:B------:R-:W-:Y:S01]  /*1030*/  IMAD.SHL.U32 R248, R248, 0x2, RZ ;  /* 0x00000002f8f87824 */ /* 0x000fe200078e00ff */
[----:B------:R-:W-:Y:S01]  /*1040*/  LOP3.LUT R7, R5, R2, RZ, 0x3c, !PT ;  /* 0x0000000205077212 */ /* 0x000fe200078e3cff */
[----:B------:R-:W-:Y:S01]  /*1050*/  IMAD R5, R242, 0x200, R3 ;  /* 0x00000200f2057824 */ /* 0x000fe200078e0203 */
[----:B------:R-:W-:-:S02]  /*1060*/  LEA.HI R0, R3, R3, RZ, 0x1 ;  /* 0x0000000303007211 */ /* 0x000fc400078f08ff */
[----:B------:R-:W-:Y:S02]  /*1070*/  LOP3.LUT R2, R4, 0x1c0, RZ, 0xc0, !PT ;  /* 0x000001c004027812 */ /* 0x000fe400078ec0ff */
        /* <DEDUP_REMOVED lines=62> */
.L_x_2676:
        /* <DEDUP_REMOVED lines=40> */
.L_x_2606:
[----:B------:R-:W-:-:S04]  /*16e0*/  ISETP.NE.U32.AND P0, PT, RZ, c[0x0][0x368], PT ;  /* 0x0000da00ff007a0c */ /* 0x000fc80003f05070 */
[----:B------:R-:W-:-:S13]  /*16f0*/  ISETP.NE.AND.EX P0, PT, RZ, c[0x0][0x36c], PT, P0 ;  /* 0x0000db00ff007a0c */ /* 0x000fda0003f05300 */
[----:B------:R-:W-:Y:S05]  /*1700*/  @!P0 BRA `(.L_x_2607) ;  /* 0x0000004000008947 */ /* 0x000fea0003800000 */
[----:B-1----:R-:W-:-:S04]  /*1710*/  LEA R2, P0, R32, c[0x0][0x368], 0x2 ;  /* 0x0000da0020027a11 */ /* 0x002fc800078010ff */
[----:B------:R-:W-:-:S05]  /*1720*/  LEA.HI.X R3, R32, c[0x0][0x36c], R31, 0x2, P0 ;  /* 0x0000db0020037a11 */ /* 0x000fca00000f141f */
[----:B------:R1:W5:Y:S01]  /*1730*/  LDG.E R0, [R2.64] ;  /* 0x0000000602007981 */ /* 0x000362000c1e1900 */
[----:B------:R-:W-:Y:S05]  /*1740*/  BRA `(.L_x_2608) ;  /* 0x0000005000007947 */ /* 0x000fea0003800000 */
.L_x_2607:
[----:B------:R-:W-:Y:S01]  /*1750*/  MOV R0, c[0x0][0x1d0] ;  /* 0x0000740000007a02 */ /* 0x000fe20000000f00 */
[----:B------:R-:W-:Y:S05]  /*1760*/  @!P5 BRA `(.L_x_2608) ;  /* 0x000000300000d947 */ /* 0x000fea0003800000 */
[----:B-1----:R-:W2:Y:S04]  /*1770*/  LDG.E R4, [R2.64] ;  /* 0x0000000602047981 */ /* 0x002ea8000c1e1900 */
[----:B------:R-:W2:Y:S02]  /*1780*/  LDG.E R0, [R2.64+0x4] ;  /* 0x0000040602007981 */ /* 0x000ea4000c1e1900 */
[----:B--2---:R-:W-:-:S04]  /*1790*/  IADD3 R0, -R4, R0, RZ ;  /* 0x0000000004007210 */ /* 0x004fc80007ffe1ff */
.L_x_2608:
        /* <DEDUP_REMOVED lines=48> */
.L_x_2610:
[----:B------:R-:W-:Y:S05]  /*1aa0*/  BSYNC B0 ;  /* 0x0000000000007941 */ /* 0x000fea0003800000 */
.L_x_2609:
        /* <DEDUP_REMOVED lines=79> */
[----:B------:R-:W3:Y:S01]  /*1fa0*/  LDL R251, [R1+0x30] ;  /* 0x0000300001fb7983 */ /* 0x000ee20000100800 */
[----:B------:R-:W-:-:S03]  /*1fb0*/  ISETP.NE.U32.AND P0, PT, RZ, c[0x0][0x340], PT ;  /* 0x0000d000ff007a0c */ /* 0x000fc60003f05070 */
[----:B------:R-:W3:Y:S01]  /*1fc0*/  LDL R29, [R1+0x68] ;  /* 0x00006800011d7983 */ /* 0x000ee20000100800 */
[----:B------:R-:W-:-:S03]  /*1fd0*/  ISETP.NE.AND.EX P1, PT, RZ, c[0x0][0x344], PT, P0 ;  /* 0x0000d100ff007a0c */ /* 0x000fc60003f25300 */
[----:B-1----:R-:W1:Y:S01]  /*1fe0*/  S2R R5, SR_TID.X ;  /* 0x0000000000057919 */ /* 0x002e620000002100 */
[----:B------:R-:W-:Y:S01]  /*1ff0*/  IMAD.MOV.U32 R4, RZ, RZ, c[0x0][0x2c4] ;  /* 0x0000b100ff047624 */ /* 0x000fe200078e00ff */
[----:B------:R-:W-:Y:S02]  /*2000*/  SHF.R.S32.HI R0, RZ, 0x1f, R11 ;  /* 0x0000001fff007819 */ /* 0x000fe4000001140b */
[----:B------:R-:W-:-:S06]  /*2010*/  SEL R6, R31, RZ, !P4 ;  /* 0x000000ff1f067207 */ /* 0x000fcc0006000000 */
[----:B------:R-:W-:Y:S01]  /*2020*/  @P1 IMAD.WIDE R2, R32, R12, c[0x0][0x340] ;  /* 0x0000d00020021625 */ /* 0x000fe200078e020c */
[----:B------:R-:W-:Y:S01]  /*2030*/  WARPSYNC 0xffffffff ;  /* 0xffffffff00007948 */ /* 0x000fe20003800000 */
[----:B------:R-:W-:Y:S01]  /*2040*/  BSSY B0, `(.L_x_2612) ;  /* 0x00001cd000007945 */ /* 0x000fe20003800000 */
[----:B------:R-:W-:Y:S02]  /*2050*/  P2R R25, PR, RZ, 0x2 ;  /* 0x00000002ff197803 */ /* 0x000fe40000000000 */
[----:B------:R1:W3:Y:S02]  /*2060*/  @P1 LDG.E R23, [R2.64] ;  /* 0x0000000602171981 */ /* 0x0002e4000c1e1900 */
[--C-:B-1----:R-:W-:Y:S01]  /*2070*/  SHF.R.S32.HI R247, RZ, 0x1f, R5.reuse ;  /* 0x0000001ffff77819 */ /* 0x102fe20000011405 */
[----:B------:R-:W-:Y:S01]  /*2080*/  IMAD R0, R0, c[0x0][0x178], RZ ;  /* 0x00005e0000007a24 */ /* 0x000fe200078e02ff */
[----:B------:R-:W-:Y:S02]  /*2090*/  SHF.R.S32.HI R68, RZ, 0x1f, R5 ;  /* 0x0000001fff447819 */ /* 0x000fe40000011405 */
[----:B------:R-:W-:-:S02]  /*20a0*/  LEA.HI R247, R247, R5, RZ, 0x3 ;  /* 0x00000005f7f77211 */ /* 0x000fc400078f18ff */
[----:B------:R-:W-:Y:S02]  /*20b0*/  LEA.HI R68, R68, R5, RZ, 0x3 ;  /* 0x0000000544447211 */ /* 0x000fe400078f18ff */
[----:B------:R-:W-:Y:S02]  /*20c0*/  LOP3.LUT R247, R247, 0xfffffff8, RZ, 0xc0, !PT ;  /* 0xfffffff8f7f77812 */ /* 0x000fe400078ec0ff */
[----:B------:R-:W-:Y:S02]  /*20d0*/  SHF.R.S32.HI R68, RZ, 0x3, R68 ;  /* 0x00000003ff447819 */ /* 0x000fe40000011444 */
[----:B------:R-:W-:Y:S01]  /*20e0*/  ISETP.NE.AND P0, PT, R4, 0x1, PT ;  /* 0x000000010400780c */ /* 0x000fe20003f05270 */
[----:B------:R-:W-:Y:S02]  /*20f0*/  IMAD.IADD R247, R5, 0x1, -R247 ;  /* 0x0000000105f77824 */ /* 0x000fe400078e0af7 */
[----:B------:R-:W-:Y:S02]  /*2100*/  IMAD R0, R11, c[0x0][0x17c], R0 ;  /* 0x00005f000b007a24 */ /* 0x000fe400078e0200 */
[----:B------:R-:W-:-:S02]  /*2110*/  IMAD R5, R247, 0x20, R68 ;  /* 0x00000020f7057824 */ /* 0x000fc400078e0244 */
[----:B------:R-:W-:-:S04]  /*2120*/  IMAD.WIDE.U32 R2, R11, c[0x0][0x178], RZ ;  /* 0x00005e000b027a25 */ /* 0x000fc800078e00ff */
[----:B------:R-:W-:Y:S01]  /*2130*/  IMAD.IADD R3, R3, 0x1, R0 ;  /* 0x0000000103037824 */ /* 0x000fe200078e0200 */
[----:B------:R-:W-:-:S03]  /*2140*/  SEL R4, R32, RZ, !P4 ;  /* 0x000000ff20047207 */ /* 0x000fc60006000000 */
[----:B------:R-:W-:-:S04]  /*2150*/  IMAD.WIDE.U32 R2, R30, c[0x0][0x1b8], R2 ;  /* 0x00006e001e027a25 */ /* 0x000fc800078e0002 */
[----:B------:R-:W-:Y:S02]  /*2160*/  IMAD R3, R30, c[0x0][0x1bc], R3 ;  /* 0x00006f001e037a24 */ /* 0x000fe400078e0203 */
[----:B------:R-:W-:Y:S02]  /*2170*/  IMAD R6, R6, c[0x0][0x1c0], RZ ;  /* 0x0000700006067a24 */ /* 0x000fe400078e02ff */
[----:B------:R-:W-:-:S04]  /*2180*/  IMAD.WIDE.U32 R2, R4, c[0x0][0x1c0], R2 ;  /* 0x0000700004027a25 */ /* 0x000fc800078e0002 */
[----:B------:R-:W-:-:S04]  /*2190*/  IMAD R6, R4, c[0x0][0x1c4], R6 ;  /* 0x0000710004067a24 */ /* 0x000fc800078e0206 */
[----:B------:R-:W-:Y:S02]  /*21a0*/  IMAD.IADD R3, R3, 0x1, R6 ;  /* 0x0000000103037824 */ /* 0x000fe400078e0206 */
[----:B------:R-:W-:Y:S01]  /*21b0*/  IMAD R14, R14, c[0x0][0x2c4], RZ ;  /* 0x0000b1000e0e7a24 */ /* 0x000fe200078e02ff */
[----:B------:R-:W-:Y:S01]  /*21c0*/  IADD3 R61, R246, -0x1, RZ ;  /* 0xfffffffff63d7810 */ /* 0x000fe20007ffe0ff */
        /* <DEDUP_REMOVED lines=15> */
[----:B------:R-:W-:Y:S01]  /*22c0*/  BAR.SYNC.DEFER_BLOCKING 0x0 ;  /* 0x0000000000007b1d */ /* 0x000fe20000010000 */
[----:B------:R-:W-:Y:S02]  /*22d0*/  LEA R18, P0, R2, c[0x0][0x160], 0x1 ;  /* 0x0000580002127a11 */ /* 0x000fe400078008ff */
[----:B------:R-:W-:-:S03]  /*22e0*/  IMAD.IADD R0, R3, 0x1, R0 ;  /* 0x0000000103007824 */ /* 0x000fc600078e0200 */
[----:B------:R-:W3:Y:S02]  /*22f0*/  SHFL.IDX PT, R3, R18, RZ, 0x181f ;  /* 0x00181fff12037589 */ /* 0x000ee400000e0000 */
        /* <DEDUP_REMOVED lines=11> */
[----:B------:R-:W-:Y:S01]  /*23b0*/  IADD3 R19, P3, R68, R19, RZ ;  /* 0x0000001344137210 */ /* 0x000fe20007f7e0ff */
        /* <DEDUP_REMOVED lines=136> */
[----:B------:R-:W2:Y:S01]  /*2c40*/  S2R R25, SR_TID.X ;  /* 0x0000000000197919 */ /* 0x000ea20000002100 */
[----:B------:R-:W-:-:S04]  /*2c50*/  DEPBAR.LE SB0, 0x1 ;  /* 0x000080400000791a */ /* 0x000fc80000000000 */
[----:B------:R-:W-:Y:S01]  /*2c60*/  BAR.SYNC.DEFER_BLOCKING 0x0 ;  /* 0x0000000000007b1d */ /* 0x000fe20000010000 */
[----:B------:R-:W-:Y:S01]  /*2c70*/  IMAD.IADD R7, R9, 0x1, R7 ;  /* 0x0000000109077824 */ /* 0x000fe200078e0207 */
[----:B--2---:R-:W-:-:S03]  /*2c80*/  ISETP.GT.AND P4, PT, R25, 0x7f, PT ;  /* 0x0000007f1900780c */ /* 0x004fc60003f84270 */
[----:B------:R-:W-:Y:S01]  /*2c90*/  IMAD R0, R7, 0x30, RZ ;  /* 0x0000003007007824 */ /* 0x000fe200078e02ff */
[----:B------:R-:W-:-:S03]  /*2ca0*/  LEA R6, P1, R4, c[0x0][0x1f8], 0x1 ;  /* 0x00007e0004067a11 */ /* 0x000fc600078208ff */
[----:B------:R-:W-:Y:S01]  /*2cb0*/  IMAD.IADD R0, R5, 0x1, R0 ;  /* 0x0000000105007824 */ /* 0x000fe200078e0200 */
[----:B------:R-:W-:Y:S04]  /*2cc0*/  LDSM.16.M88.4 R160, [R242] ;  /* 0x00000000f2a0783b */ /* 0x000fe80000000200 */
[----:B------:R-:W-:Y:S04]  /*2cd0*/  LDSM.16.M88.4 R164, [R243] ;  /* 0x00000000f3a4783b */ /* 0x000fe80000000200 */
[----:B------:R-:W-:Y:S04]  /*2ce0*/  LDSM.16.M88.4 R180, [R245] ;  /* 0x00000000f5b4783b */ /* 0x000fe80000000200 */
[----:B------:R-:W-:Y:S04]  /*2cf0*/  LDSM.16.M88.4 R184, [R244] ;  /* 0x00000000f4b8783b */ /* 0x000fe80000000200 */
        /* <DEDUP_REMOVED lines=13> */
[----:B------:R-:W-:Y:S01]  /*2dd0*/  LEA.HI.X R7, R4, c[0x0][0x1fc], R0, 0x1, P1 ;  /* 0x00007f0004077a11 */ /* 0x000fe200008f0c00 */
[----:B------:R-:W-:Y:S01]  /*2de0*/  @!P4 IMAD.MOV.U32 R0, RZ, RZ, c[0x0][0x208] ;  /* 0x00008200ff00c624 */ /* 0x000fe200078e00ff */
[----:B-1----:R-:W-:Y:S01]  /*2df0*/  SEL R3, RZ, 0xffffffff, P2 ;  /* 0xffffffffff037807 */ /* 0x002fe20001000000 */
[----:B------:R-:W-:Y:S01]  /*2e00*/  @!P4 IMAD.MOV.U32 R2, RZ, RZ, c[0x0][0x20c] ;  /* 0x00008300ff02c624 */ /* 0x000fe200078e00ff */
[----:B------:R-:W-:-:S02]  /*2e10*/  SEL R4, RZ, 0x1, P5 ;  /* 0x00000001ff047807 */ /* 0x000fc40002800000 */
[----:B------:R-:W-:Y:S01]  /*2e20*/  @!P4 LEA R8, P0, R0, R6, 0x6 ;  /* 0x000000060008c211 */ /* 0x000fe200078030ff */
[----:B------:R-:W-:-:S03]  /*2e30*/  IMAD.SHL.U32 R3, R3, 0x2, RZ ;  /* 0x0000000203037824 */ /* 0x000fc600078e00ff */
[----:B------:R-:W-:Y:S02]  /*2e40*/  @!P4 LEA.HI.X R9, R0, R7, R2, 0x6, P0 ;  /* 0x000000070009c211 */ /* 0x000fe400000f3402 */
[----:B------:R-:W-:Y:S02]  /*2e50*/  LOP3.LUT R4, R3, 0x2, R4, 0xe2, !PT ;  /* 0x0000000203047812 */ /* 0x000fe400078ee204 */
[----:B------:R-:W-:Y:S02]  /*2e60*/  SEL R0, RZ, 0x4, P3 ;  /* 0x00000004ff007807 */ /* 0x000fe40001800000 */
[----:B------:R-:W-:Y:S01]  /*2e70*/  SEL R2, RZ, 0x8, P6 ;  /* 0x00000008ff027807 */ /* 0x000fe20003000000 */
[----:B------:R-:W-:-:S04]  /*2e80*/  DEPBAR.LE SB0, 0x0 ;  /* 0x000080000000791a */ /* 0x000fc80000000000 */
[----:B------:R-:W-:Y:S01]  /*2e90*/  BAR.SYNC.DEFER_BLOCKING 0x0 ;  /* 0x0000000000007b1d */ /* 0x000fe20000010000 */
[----:B------:R-:W-:Y:S01]  /*2ea0*/  LOP3.LUT R4, R2, R4, R0, 0xfe, !PT ;  /* 0x0000000402047212 */ /* 0x000fe200078efe00 */
[----:B------:R-:W-:Y:S01]  /*2eb0*/  IMAD.MOV.U32 R5, RZ, RZ, 0x40 ;  /* 0x00000040ff057424 */ /* 0x000fe200078e00ff */
[C---:B------:R-:W-:Y:S02]  /*2ec0*/  LOP3.LUT P5, RZ, R247.reuse, 0x2, RZ, 0xc0, !PT ;  /* 0x00000002f7ff7812 */ /* 0x040fe400078ac0ff */
[----:B------:R-:W-:Y:S02]  /*2ed0*/  LOP3.LUT P0, RZ, R247, 0x4, RZ, 0xc0, !PT ;  /* 0x00000004f7ff7812 */ /* 0x000fe4000780c0ff */
[----:B------:R-:W-:Y:S02]  /*2ee0*/  IADD3 R2, R14, R24, -R68 ;  /* 0x000000180e027210 */ /* 0x000fe40007ffe844 */
[----:B------:R-:W-:Y:S02]  /*2ef0*/  LOP3.LUT P4, RZ, R4, 0x1, RZ, 0xc0, !PT ;  /* 0x0000000104ff7812 */ /* 0x000fe4000788c0ff */
[----:B------:R-:W-:-:S02]  /*2f00*/  SEL R0, R5, 0xffffffc0, !P0 ;  /* 0xffffffc005007807 */ /* 0x000fc40004000000 */
[----:B------:R-:W-:Y:S02]  /*2f10*/  ISETP.LT.OR P0, PT, R2, 0x1, !P4 ;  /* 0x000000010200780c */ /* 0x000fe40006701670 */
[C---:B------:R-:W-:Y:S01]  /*2f20*/  IADD3 R240, R134.reuse, 0x20, RZ ;  /* 0x0000002086f07810 */ /* 0x040fe20007ffe0ff */
[----:B------:R-:W-:Y:S04]  /*2f30*/  STL.64 [R1+0x18], R66 ;  /* 0x0000184201007387 */ /* 0x000fe80000100a00 */
[----:B------:R-:W-:Y:S01]  /*2f40*/  IMAD.MOV.U32 R3, RZ, RZ, R240 ;  /* 0x000000ffff037224 */ /* 0x000fe200078e00f0 */
[----:B------:R-:W-:Y:S01]  /*2f50*/  @P5 IADD3 R3, R134, -0x20, RZ ;  /* 0xffffffe086035810 */ /* 0x000fe20007ffe0ff */
[----:B------:R-:W-:Y:S01]  /*2f60*/  STL.64 [R1+0x20], R18 ;  /* 0x0000201201007387 */ /* 0x000fe20000100a00 */
[----:B------:R-:W-:-:S03]  /*2f70*/  LOP3.LUT P3, RZ, R4, 0x2, RZ, 0xc0, !PT ;  /* 0x0000000204ff7812 */ /* 0x000fc6000786c0ff */
[----:B------:R-:W-:Y:S04]  /*2f80*/  STL.64 [R1+0x8], R64 ;  /* 0x0000084001007387 */ /* 0x000fe80000100a00 */
[----:B------:R-:W-:Y:S04]  /*2f90*/  STL.64 [R1+0x10], R16 ;  /* 0x0000101001007387 */ /* 0x000fe80000100a00 */
[----:B------:R-:W-:Y:S04]  /*2fa0*/  LDSM.16.M88.4 R20, [R3] ;  /* 0x000000000314783b */ /* 0x000fe80000000200 */
[----:B------:R-:W-:Y:S04]  /*2fb0*/  LDSM.16.M88.4 R32, [R3+0x800] ;  /* 0x000800000320783b */ /* 0x000fe80000000200 */
[----:B------:R-:W-:Y:S04]  /*2fc0*/  LDSM.16.M88.4 R36, [R3+0x1000] ;  /* 0x001000000324783b */ /* 0x000fe80000000200 */
[----:B------:R-:W1:Y:S04]  /*2fd0*/  LDSM.16.M88.4 R12, [R134] ;  /* 0x00000000860c783b */ /* 0x000e680000000200 */
[----:B------:R-:W-:Y:S04]  /*2fe0*/  LDSM.16.M88.4 R16, [R134+0x800] ;  /* 0x000800008610783b */ /* 0x000fe80000000200 */
[----:B------:R-:W2:Y:S04]  /*2ff0*/  LDSM.16.M88.4 R28, [R134+0x1000] ;  /* 0x00100000861c783b */ /* 0x000ea80000000200 */
        /* <DEDUP_REMOVED lines=16> */
[C---:B------:R-:W-:Y:S01]  /*3100*/  @!P4 ISETP.LT.OR P0, PT, R2.reuse, 0x21, !P3 ;  /* 0x000000210200c80c */ /* 0x040fe20005f01670 */
[C---:B-1----:R-:W-:Y:S11]  /*3110*/  HMMA.16816.F32.BF16 R4, R160.reuse, R12, RZ ;  /* 0x0000000ca004723c */ /* 0x042ff600000418ff */
[----:B------:R-:W-:Y:S01]  /*3120*/  @!UPT UIADD3 URZ, URZ, URZ, URZ ;  /* 0x0000003f3f3ff290 */ /* 0x000fe2000fffe03f */
[----:B------:R3:W-:Y:S01]  /*3130*/  @!P4 LDGSTS.E.BYPASS.LTC128B.128 [R248+0x6880], [R8.64+0x80], !P0 ;  /* 0x0688008008f8cfae */ /* 0x0007e2000c101d46 */
[C---:B------:R-:W-:Y:S01]  /*3140*/  @!P4 ISETP.LT.OR P0, PT, R2.reuse, 0x21, !P2 ;  /* 0x000000210200c80c */ /* 0x040fe20005701670 */
[----:B--2---:R-:W-:Y:S11]  /*3150*/  HMMA.16816.F32.BF16 R24, R160, R28, RZ ;  /* 0x0000001ca018723c */ /* 0x004ff600000418ff */
[----:B------:R-:W-:Y:S01]  /*3160*/  @!UPT UIADD3 URZ, URZ, URZ, URZ ;  /* 0x0000003f3f3ff290 */ /* 0x000fe2000fffe03f */
[----:B------:R3:W-:Y:S01]  /*3170*/  @!P4 LDGSTS.E.BYPASS.LTC128B.128 [R248+0x8080], [R8.64+0x100], !P0 ;  /* 0x0808010008f8cfae */ /* 0x0007e2000c101d46 */
[----:B------:R-:W-:Y:S01]  /*3180*/  @!P4 ISETP.LT.OR P0, PT, R2, 0x21, !P1 ;  /* 0x000000210200c80c */ /* 0x000fe20004f01670 */
[----:B------:R-:W-:Y:S01]  /*3190*/  HMMA.16816.F32.BF16 R52, R164, R20, R4 ;  /* 0x00000014a434723c */ /* 0x000fe20000041804 */
[----:B------:R-:W-:-:S07]  /*31a0*/  IMAD.IADD R2, R134, 0x1, R0 ;  /* 0x0000000186027824 */ /* 0x000fce00078e0200 */
[C---:B------:R-:W-:Y:S04]  /*31b0*/  HMMA.16816.F32.BF16 R4, R160.reuse, R14, RZ ;  /* 0x0000000ea004723c */ /* 0x040fe800000418ff */
[----:B------:R3:W-:Y:S04]  /*31c0*/  @!P4 LDGSTS.E.BYPASS.LTC128B.128 [R248+0x9880], [R8.64+0x180], !P0 ;  /* 0x0988018008f8cfae */ /* 0x0007e8000c101d46 */
[C---:B------:R-:W-:Y:S01]  /*31d0*/  HMMA.16816.F32.BF16 R12, R160.reuse, R16, RZ ;  /* 0x00000010a00c723c */ /* 0x040fe200000418ff */
[----:B------:R-:W-:Y:S04]  /*31e0*/  LDSM.16.M88.4 R44, [R2+0x800] ;  /* 0x00080000022c783b */ /* 0x000fe80000000200 */
[----:B------:R-:W-:Y:S03]  /*31f0*/  LDSM.16.M88.4 R48, [R2+0x1000] ;  /* 0x001000000230783b */ /* 0x000fe60000000200 */
[C---:B------:R-:W-:Y:S01]  /*3200*/  HMMA.16816.F32.BF16 R16, R160.reuse, R18, RZ ;  /* 0x00000012a010723c */ /* 0x040fe200000418ff */
[----:B------:R-:W-:Y:S01]  /*3210*/  @P5 IADD3 R240, R134, -0x20, RZ ;  /* 0xffffffe086f05810 */ /* 0x000fe20007ffe0ff */
[----:B------:R-:W0:Y:S06]  /*3220*/  LDGDEPBAR ;  /* 0x00000000000079af */ /* 0x000e2c0000000000 */
[----:B------:R-:W-:Y:S01]  /*3230*/  HMMA.16816.F32.BF16 R28, R160, R30, RZ ;  /* 0x0000001ea01c723c */ /* 0x000fe200000418ff */
[----:B---3--:R-:W1:Y:S07]  /*3240*/  LDSM.16.M88.4 R8, [R2] ;  /* 0x000000000208783b */ /* 0x008e6e0000000200 */
[----:B------:R-:W-:Y:S01]  /*3250*/  HMMA.16816.F32.BF16 R4, R164, R22, R4 ;  /* 0x00000016a404723c */ /* 0x000fe20000041804 */
[----:B------:R-:W-:-:S05]  /*3260*/  IMAD.IADD R135, R0, 0x1, R240 ;  /* 0x0000000100877824 */ /* 0x000fca00078e02f0 */
[----:B------:R-:W-:Y:S02]  /*3270*/  LDSM.16.M88.4 R40, [R135+0x800] ;  /* 0x000800008728783b */ /* 0x000fe40000000200 */
[C---:B------:R-:W-:Y:S02]  /*3280*/  HMMA.16816.F32.BF16 R12, R164.reuse, R32, R12 ;  /* 0x00000020a40c723c */ /* 0x040fe4000004180c */
[----:B------:R-:W-:Y:S06]  /*3290*/  LDSM.16.M88.4 R56, [R135+0x1000] ;  /* 0x001000008738783b */ /* 0x000fec0000000200 */
[C---:B------:R-:W-:Y:S01]  /*32a0*/  HMMA.16816.F32.BF16 R16, R164.reuse, R34, R16 ;  /* 0x00000022a410723c */ /* 0x040fe20000041810 */
[----:B------:R-:W2:Y:S07]  /*32b0*/  LDSM.16.M88.4 R32, [R135] ;  /* 0x000000008720783b */ /* 0x000eae0000000200 */
[C---:B------:R-:W-:Y:S08]  /*32c0*/  HMMA.16816.F32.BF16 R20, R164.reuse, R36, R24 ;  /* 0x00000024a414723c */ /* 0x040ff00000041818 */
[----:B------:R-:W-:Y:S01]  /*32d0*/  HMMA.16816.F32.BF16 R24, R164, R38, R28 ;  /* 0x00000026a418723c */ /* 0x000fe2000004181c */
[----:B------:R-:W3:Y:S07]  /*32e0*/  LDSM.16.M88.4 R36, [R134+0x1800] ;  /* 0x001800008624783b */ /* 0x000eee0000000200 */
[C---:B-1----:R-:W-:Y:S01]  /*32f0*/  HMMA.16816.F32.BF16 R28, R180.reuse, R8, R52 ;  /* 0x00000008b41c723c */ /* 0x042fe20000041834 */
[----:B------:R-:W-:Y:S07]  /*3300*/  LDSM.16.M88.4 R52, [R240+0x2800] ;  /* 0x00280000f034783b */ /* 0x000fee0000000200 */
[C---:B------:R-:W-:Y:S01]  /*3310*/  HMMA.16816.F32.BF16 R4, R180.reuse, R10, R4 ;  /* 0x0000000ab404723c */ /* 0x040fe20000041804 */
[----:B------:R-:W-:Y:S07]  /*3320*/  LDSM.16.M88.4 R8, [R240+0x1800] ;  /* 0x00180000f008783b */ /* 0x000fee0000000200 */
[C---:B------:R-:W-:Y:S08]  /*3330*/  HMMA.16816.F32.BF16 R12, R180.reuse, R44, R12 ;  /* 0x0000002cb40c723c */ /* 0x040ff0000004180c */
[C---:B------:R-:W-:Y:S01]  /*3340*/  HMMA.16816.F32.BF16 R16, R180.reuse, R46, R16 ;  /* 0x0000002eb410723c */ /* 0x040fe20000041810 */
[----:B------:R-:W1:Y:S07]  /*3350*/  LDSM.16.M88.4 R44, [R134+0x2000] ;  /* 0x00200000862c783b */ /* 0x000e6e0000000200 */
[C---:B------:R-:W-:Y:S08]  /*3360*/  HMMA.16816.F32.BF16 R20, R180.reuse, R48, R20 ;  /* 0x00000030b414723c */ /* 0x040ff00000041814 */
[----:B------:R-:W-:Y:S01]  /*3370*/  HMMA.16816.F32.BF16 R24, R180, R50, R24 ;  /* 0x00000032b418723c */ /* 0x000fe20000041818 */
[----:B------:R-:W4:Y:S07]  /*3380*/  LDSM.16.M88.4 R48, [R134+0x2800] ;  /* 0x002800008630783b */ /* 0x000f2e0000000200 */
[C---:B--2---:R-:W-:Y:S08]  /*3390*/  HMMA.16816.F32.BF16 R28, R184.reuse, R32, R28 ;  /* 0x00000020b81c723c */ /* 0x044ff0000004181c */
[C---:B------:R-:W-:Y:S01]  /*33a0*/  HMMA.16816.F32.BF16 R4, R184.reuse, R34, R4 ;  /* 0x00000022b804723c */ /* 0x040fe20000041804 */
[----:B------:R-:W-:Y:S07]  /*33b0*/  LDSM.16.M88.4 R32, [R2+0x1800] ;  /* 0x001800000220783b */ /* 0x000fee0000000200 */
[C---:B------:R-:W-:Y:S08]  /*33c0*/  HMMA.16816.F32.BF16 R12, R184.reuse, R40, R12 ;  /* 0x00000028b80c723c */ /* 0x040ff0000004180c */
[C---:B------:R-:W-:Y:S01]  /*33d0*/  HMMA.16816.F32.BF16 R16, R184.reuse, R42, R16 ;  /* 0x0000002ab810723c */ /* 0x040fe20000041810 */
[----:B------:R-:W2:Y:S07]  /*33e0*/  LDSM.16.M88.4 R40, [R240+0x2000] ;  /* 0x00200000f028783b */ /* 0x000eae0000000200 */
[C---:B------:R-:W-:Y:S08]  /*33f0*/  HMMA.16816.F32.BF16 R20, R184.reuse, R56, R20 ;  /* 0x00000038b814723c */ /* 0x040ff00000041814 */
[----:B------:R-:W-:Y:S01]  /*3400*/  HMMA.16816.F32.BF16 R24, R184, R58, R24 ;  /* 0x0000003ab818723c */ /* 0x000fe20000041818 */
[----:B------:R-:W-:Y:S07]  /*3410*/  LDSM.16.M88.4 R56, [R135+0x4000] ;  /* 0x004000008738783b */ /* 0x000fee0000000200 */
[C---:B---3--:R-:W-:Y:S08]  /*3420*/  HMMA.16816.F32.BF16 R28, R188.reuse, R36, R28 ;  /* 0x00000024bc1c723c */ /* 0x048ff0000004181c */
[C---:B------:R-:W-:Y:S01]  /*3430*/  HMMA.16816.F32.BF16 R4, R188.reuse, R38, R4 ;  /* 0x00000026bc04723c */ /* 0x040fe20000041804 */
[----:B------:R-:W-:Y:S07]  /*3440*/  LDSM.16.M88.4 R36, [R135+0x2000] ;  /* 0x002000008724783b */ /* 0x000fee0000000200 */
[C---:B-1----:R-:W-:Y:S08]  /*3450*/  HMMA.16816.F32.BF16 R12, R188.reuse, R44, R12 ;  /* 0x0000002cbc0c723c */ /* 0x042ff0000004180c */
[C---:B------:R-:W-:Y:S01]  /*3460*/  HMMA.16816.F32.BF16 R16, R188.reuse, R46, R16 ;  /* 0x0000002ebc10723c */ /* 0x040fe20000041810 */
[----:B------:R-:W1:Y:S07]  /*3470*/  LDSM.16.M88.4 R44, [R2+0x2000] ;  /* 0x00200000022c783b */ /* 0x000e6e0000000200 */
[C---:B----4-:R-:W-:Y:S08]  /*3480*/  HMMA.16816.F32.BF16 R20, R188.reuse, R48, R20 ;  /* 0x00000030bc14723c */ /* 0x050ff00000041814 */
[----:B------:R-:W-:Y:S01]  /*3490*/  HMMA.16816.F32.BF16 R24, R188, R50, R24 ;  /* 0x00000032bc18723c */ /* 0x000fe20000041818 */
[----:B------:R-:W3:Y:S07]  /*34a0*/  LDSM.16.M88.4 R48, [R2+0x2800] ;  /* 0x002800000230783b */ /* 0x000eee0000000200 */
[C---:B------:R-:W-:Y:S08]  /*34b0*/  HMMA.16816.F32.BF16 R28, R192.reuse, R8, R28 ;  /* 0x00000008c01c723c */ /* 0x040ff0000004181c */
[C---:B------:R-:W-:Y:S01]  /*34c0*/  HMMA.16816.F32.BF16 R4, R192.reuse, R10, R4 ;  /* 0x0000000ac004723c */ /* 0x040fe20000041804 */
[----:B------:R-:W4:Y:S07]  /*34d0*/  LDSM.16.M88.4 R8, [R135+0x1800] ;  /* 0x001800008708783b */ /* 0x000f2e0000000200 */
[C---:B--2---:R-:W-:Y:S08]  /*34e0*/  HMMA.16816.F32.BF16 R12, R192.reuse, R40, R12 ;  /* 0x00000028c00c723c */ /* 0x044ff0000004180c */
[C---:B------:R-:W-:Y:S01]  /*34f0*/  HMMA.16816.F32.BF16 R16, R192.reuse, R42, R16 ;  /* 0x0000002ac010723c */ /* 0x040fe20000041810 */
[----:B------:R-:W-:Y:S07]  /*3500*/  LDSM.16.M88.4 R40, [R134+0x3800] ;  /* 0x003800008628783b */ /* 0x000fee0000000200 */
[C---:B------:R-:W-:Y:S08]  /*3510*/  HMMA.16816.F32.BF16 R20, R192.reuse, R52, R20 ;  /* 0x00000034c014723c */ /* 0x040ff00000041814 */
[----:B------:R-:W-:Y:S01]  /*3520*/  HMMA.16816.F32.BF16 R24, R192, R54, R24 ;  /* 0x00000036c018723c */ /* 0x000fe20000041818 */
[----:B------:R-:W2:Y:S07]  /*3530*/  LDSM.16.M88.4 R52, [R135+0x2800] ;  /* 0x002800008734783b */ /* 0x000eae0000000200 */
[C---:B------:R-:W-:Y:S08]  /*3540*/  HMMA.16816.F32.BF16 R28, R196.reuse, R32, R28 ;  /* 0x00000020c41c723c */ /* 0x040ff0000004181c */
[C---:B------:R-:W-:Y:S01]  /*3550*/  HMMA.16816.F32.BF16 R4, R196.reuse, R34, R4 ;  /* 0x00000022c404723c */ /* 0x040fe20000041804 */
[----:B------:R-:W5:Y:S07]  /*3560*/  LDSM.16.M88.4 R32, [R134+0x3000] ;  /* 0x003000008620783b */ /* 0x000f6e0000000200 */
[C---:B-1----:R-:W-:Y:S08]  /*3570*/  HMMA.16816.F32.BF16 R12, R196.reuse, R44, R12 ;  /* 0x0000002cc40c723c */ /* 0x042ff0000004180c */
[C---:B------:R-:W-:Y:S01]  /*3580*/  HMMA.16816.F32.BF16 R16, R196.reuse, R46, R16 ;  /* 0x0000002ec410723c */ /* 0x040fe20000041810 */
[----:B------:R-:W1:Y:S07]  /*3590*/  LDSM.16.M88.4 R44, [R134+0x4000] ;  /* 0x00400000862c783b */ /* 0x000e6e0000000200 */
[C---:B---3--:R-:W-:Y:S08]  /*35a0*/  HMMA.16816.F32.BF16 R20, R196.reuse, R48, R20 ;  /* 0x00000030c414723c */ /* 0x048ff00000041814 */
[----:B------:R-:W-:Y:S01]  /*35b0*/  HMMA.16816.F32.BF16 R24, R196, R50, R24 ;  /* 0x00000032c418723c */ /* 0x000fe20000041818 */
[----:B------:R-:W-:Y:S07]  /*35c0*/  LDSM.16.M88.4 R48, [R2+0x4000] ;  /* 0x004000000230783b */ /* 0x000fee0000000200 */
[C---:B----4-:R-:W-:Y:S08]  /*35d0*/  HMMA.16816.F32.BF16 R28, R200.reuse, R8, R28 ;  /* 0x00000008c81c723c */ /* 0x050ff0000004181c */
[C---:B------:R-:W-:Y:S01]  /*35e0*/  HMMA.16816.F32.BF16 R4, R200.reuse, R10, R4 ;  /* 0x0000000ac804723c */ /* 0x040fe20000041804 */
[----:B------:R-:W3:Y:S07]  /*35f0*/  LDSM.16.M88.4 R8, [R240+0x3000] ;  /* 0x00300000f008783b */ /* 0x000eee0000000200 */
[C---:B------:R-:W-:Y:S08]  /*3600*/  HMMA.16816.F32.BF16 R12, R200.reuse, R36, R12 ;  /* 0x00000024c80c723c */ /* 0x040ff0000004180c */
[C---:B------:R-:W-:Y:S01]  /*3610*/  HMMA.16816.F32.BF16 R16, R200.reuse, R38, R16 ;  /* 0x00000026c810723c */ /* 0x040fe20000041810 */
[----:B------:R-:W4:Y:S07]  /*3620*/  LDSM.16.M88.4 R36, [R240+0x3800] ;  /* 0x00380000f024783b */ /* 0x000f2e0000000200 */
[C---:B--2---:R-:W-:Y:S08]  /*3630*/  HMMA.16816.F32.BF16 R20, R200.reuse, R52, R20 ;  /* 0x00000034c814723c */ /* 0x044ff00000041814 */
[----:B------:R-:W-:Y:S01]  /*3640*/  HMMA.16816.F32.BF16 R24, R200, R54, R24 ;  /* 0x00000036c818723c */ /* 0x000fe20000041818 */
[----:B------:R-:W2:Y:S07]  /*3650*/  LDSM.16.M88.4 R52, [R240+0x4000] ;  /* 0x00400000f034783b */ /* 0x000eae0000000200 */
[C---:B-----5:R-:W-:Y:S08]  /*3660*/  HMMA.16816.F32.BF16 R28, R204.reuse, R32, R28 ;  /* 0x00000020cc1c723c */ /* 0x060ff0000004181c */
[C---:B------:R-:W-:Y:S01]  /*3670*/  HMMA.16816.F32.BF16 R4, R204.reuse, R34, R4 ;  /* 0x00000022cc04723c */ /* 0x040fe20000041804 */
[----:B------:R-:W5:Y:S07]  /*3680*/  LDSM.16.M88.4 R32, [R2+0x3000] ;  /* 0x003000000220783b */ /* 0x000f6e0000000200 */
[C---:B------:R-:W-:Y:S08]  /*3690*/  HMMA.16816.F32.BF16 R12, R204.reuse, R40, R12 ;  /* 0x00000028cc0c723c */ /* 0x040ff0000004180c */
[C---:B------:R-:W-:Y:S01]  /*36a0*/  HMMA.16816.F32.BF16 R16, R204.reuse, R42, R16 ;  /* 0x0000002acc10723c */ /* 0x040fe20000041810 */
[----:B------:R-:W-:Y:S07]  /*36b0*/  LDSM.16.M88.4 R40, [R135+0x3800] ;  /* 0x003800008728783b */ /* 0x000fee0000000200 */
[C---:B-1----:R-:W-:Y:S08]  /*36c0*/  HMMA.16816.F32.BF16 R20, R204.reuse, R44, R20 ;  /* 0x0000002ccc14723c */ /* 0x042ff00000041814 */
[----:B------:R-:W-:Y:S01]  /*36d0*/  HMMA.16816.F32.BF16 R24, R204, R46, R24 ;  /* 0x0000002ecc18723c */ /* 0x000fe20000041818 */
        /* <DEDUP_REMOVED lines=10> */
[C---:B-----5:R-:W-:Y:S08]  /*3780*/  HMMA.16816.F32.BF16 R28, R212.reuse, R32, R28 ;  /* 0x00000020d41c723c */ /* 0x060ff0000004181c */
[C---:B------:R-:W-:Y:S01]  /*3790*/  HMMA.16816.F32.BF16 R4, R212.reuse, R34, R4 ;  /* 0x00000022d404723c */ /* 0x040fe20000041804 */
[----:B------:R-:W-:Y:S07]  /*37a0*/  LDSM.16.M88.4 R32, [R240+0x4800] ;  /* 0x00480000f020783b */ /* 0x000fee0000000200 */
[C---:B-1----:R-:W-:Y:S08]  /*37b0*/  HMMA.16816.F32.BF16 R12, R212.reuse, R44, R12 ;  /* 0x0000002cd40c723c */ /* 0x042ff0000004180c */
[C---:B------:R-:W-:Y:S01]  /*37c0*/  HMMA.16816.F32.BF16 R16, R212.reuse, R46, R16 ;  /* 0x0000002ed410723c */ /* 0x040fe20000041810 */
[----:B------:R-:W-:Y:S07]  /*37d0*/  LDSM.16.M88.4 R44, [R240+0x5000] ;  /* 0x00500000f02c783b */ /* 0x000fee0000000200 */
[C---:B------:R-:W-:Y:S08]  /*37e0*/  HMMA.16816.F32.BF16 R20, R212.reuse, R48, R20 ;  /* 0x00000030d414723c */ /* 0x040ff00000041814 */
[----:B------:R-:W-:Y:S01]  /*37f0*/  HMMA.16816.F32.BF16 R24, R212, R50, R24 ;  /* 0x00000032d418723c */ /* 0x000fe20000041818 */
[----:B------:R-:W1:Y:S07]  /*3800*/  LDSM.16.M88.4 R48, [R134+0x5000] ;  /* 0x005000008630783b */ /* 0x000e6e0000000200 */
[C---:B---3--:R-:W-:Y:S08]  /*3810*/  HMMA.16816.F32.BF16 R28, R216.reuse, R8, R28 ;  /* 0x00000008d81c723c */ /* 0x048ff0000004181c */
[C---:B------:R-:W-:Y:S08]  /*3820*/  HMMA.16816.F32.BF16 R8, R216.reuse, R10, R4 ;  /* 0x0000000ad808723c */ /* 0x040ff00000041804 */
[C---:B------:R-:W-:Y:S08]  /*3830*/  HMMA.16816.F32.BF16 R4, R216.reuse, R40, R12 ;  /* 0x00000028d804723c */ /* 0x040ff0000004180c */
[C---:B------:R-:W-:Y:S01]  /*3840*/  HMMA.16816.F32.BF16 R16, R216.reuse, R42, R16 ;  /* 0x0000002ad810723c */ /* 0x040fe20000041810 */
[----:B------:R-:W-:Y:S07]  /*3850*/  LDSM.16.M88.4 R40, [R2+0x4800] ;  /* 0x004800000228783b */ /* 0x000fee0000000200 */
[C---:B------:R-:W-:Y:S08]  /*3860*/  HMMA.16816.F32.BF16 R20, R216.reuse, R56, R20 ;  /* 0x00000038d814723c */ /* 0x040ff00000041814 */
[----:B------:R-:W-:Y:S01]  /*3870*/  HMMA.16816.F32.BF16 R24, R216, R58, R24 ;  /* 0x0000003ad818723c */ /* 0x000fe20000041818 */
[----:B------:R-:W2:Y:S07]  /*3880*/  LDSM.16.M88.4 R56, [R240+0x5800] ;  /* 0x00580000f038783b */ /* 0x000eae0000000200 */
[C---:B----4-:R-:W-:Y:S08]  /*3890*/  HMMA.16816.F32.BF16 R12, R220.reuse, R38, R8 ;  /* 0x00000026dc0c723c */ /* 0x050ff00000041808 */
[C---:B------:R-:W-:Y:S01]  /*38a0*/  HMMA.16816.F32.BF16 R28, R220.reuse, R36, R28 ;  /* 0x00000024dc1c723c */ /* 0x040fe2000004181c */
[----:B------:R-:W-:Y:S07]  /*38b0*/  LDSM.16.M88.4 R36, [R135+0x5000] ;  /* 0x005000008724783b */ /* 0x000fee0000000200 */
[C---:B-1----:R-:W-:Y:S08]  /*38c0*/  HMMA.16816.F32.BF16 R8, R220.reuse, R48, R4 ;  /* 0x00000030dc08723c */ /* 0x042ff00000041804 */
[C---:B------:R-:W-:Y:S01]  /*38d0*/  HMMA.16816.F32.BF16 R4, R220.reuse, R50, R16 ;  /* 0x00000032dc04723c */ /* 0x040fe20000041810 */
[----:B------:R-:W1:Y:S07]  /*38e0*/  LDSM.16.M88.4 R48, [R2+0x5000] ;  /* 0x005000000230783b */ /* 0x000e6e0000000200 */
[C---:B------:R-:W-:Y:S08]  /*38f0*/  HMMA.16816.F32.BF16 R20, R220.reuse, R52, R20 ;  /* 0x00000034dc14723c */ /* 0x040ff00000041814 */
[----:B------:R-:W-:Y:S01]  /*3900*/  HMMA.16816.F32.BF16 R24, R220, R54, R24 ;  /* 0x00000036dc18723c */ /* 0x000fe20000041818 */
[----:B------:R-:W3:Y:S07]  /*3910*/  LDSM.16.M88.4 R52, [R2+0x5800] ;  /* 0x005800000234783b */ /* 0x000eee0000000200 */
[C---:B------:R-:W-:Y:S08]  /*3920*/  HMMA.16816.F32.BF16 R16, R224.reuse, R34, R12 ;  /* 0x00000022e010723c */ /* 0x040ff0000004180c */
[C---:B------:R-:W-:Y:S01]  /*3930*/  HMMA.16816.F32.BF16 R28, R224.reuse, R32, R28 ;  /* 0x00000020e01c723c */ /* 0x040fe2000004181c */
[----:B------:R-:W4:Y:S07]  /*3940*/  LDSM.16.M88.4 R32, [R135+0x4800] ;  /* 0x004800008720783b */ /* 0x000f2e0000000200 */
[C---:B------:R-:W-:Y:S08]  /*3950*/  HMMA.16816.F32.BF16 R12, R224.reuse, R44, R8 ;  /* 0x0000002ce00c723c */ /* 0x040ff00000041808 */
[----:B------:R-:W-:Y:S01]  /*3960*/  HMMA.16816.F32.BF16 R8, R224, R46, R4 ;  /* 0x0000002ee008723c */ /* 0x000fe20000041804 */
[----:B------:R-:W5:Y:S01]  /*3970*/  LDSM.16.M88.4 R44, [R135+0x5800] ;  /* 0x00580000872c783b */ /* 0x000f620000000200 */
[----:B------:R-:W-:Y:S01]  /*3980*/  ISETP.GT.AND P0, PT, R61, R249, PT ;  /* 0x000000f93d00720c */ /* 0x000fe20003f04270 */
[----:B------:R-:W-:-:S05]  /*3990*/  DEPBAR.LE SB0, 0x0 ;  /* 0x000080000000791a */ /* 0x000fca0000000000 */
[C---:B--2---:R-:W-:Y:S08]  /*39a0*/  HMMA.16816.F32.BF16 R4, R224.reuse, R56, R20 ;  /* 0x00000038e004723c */ /* 0x044ff00000041814 */
[----:B------:R-:W-:Y:S08]  /*39b0*/  HMMA.16816.F32.BF16 R24, R224, R58, R24 ;  /* 0x0000003ae018723c */ /* 0x000ff00000041818 */
[C---:B------:R-:W-:Y:S08]  /*39c0*/  HMMA.16816.F32.BF16 R20, R228.reuse, R42, R16 ;  /* 0x0000002ae414723c */ /* 0x040ff00000041810 */
[C---:B------:R-:W-:Y:S08]  /*39d0*/  HMMA.16816.F32.BF16 R28, R228.reuse, R40, R28 ;  /* 0x00000028e41c723c */ /* 0x040ff0000004181c */
[C---:B-1----:R-:W-:Y:S08]  /*39e0*/  HMMA.16816.F32.BF16 R16, R228.reuse, R48, R12 ;  /* 0x00000030e410723c */ /* 0x042ff0000004180c */
[C---:B------:R-:W-:Y:S08]  /*39f0*/  HMMA.16816.F32.BF16 R12, R228.reuse, R50, R8 ;  /* 0x00000032e40c723c */ /* 0x040ff00000041808 */
[C---:B---3--:R-:W-:Y:S08]  /*3a00*/  HMMA.16816.F32.BF16 R8, R228.reuse, R52, R4 ;  /* 0x00000034e408723c */ /* 0x048ff00000041804 */
[----:B------:R-:W-:Y:S08]  /*3a10*/  HMMA.16816.F32.BF16 R4, R228, R54, R24 ;  /* 0x00000036e404723c */ /* 0x000ff00000041818 */
[C---:B----4-:R-:W-:Y:S08]  /*3a20*/  HMMA.16816.F32.BF16 R40, R232.reuse, R32, R28 ;  /* 0x00000020e828723c */ /* 0x050ff0000004181c */
[C---:B------:R-:W-:Y:S08]  /*3a30*/  HMMA.16816.F32.BF16 R32, R232.reuse, R34, R20 ;  /* 0x00000022e820723c */ /* 0x040ff00000041814 */
[C---:B------:R-:W-:Y:S08]  /*3a40*/  HMMA.16816.F32.BF16 R20, R232.reuse, R36, R16 ;  /* 0x00000024e814723c */ /* 0x040ff00000041810 */
[C---:B------:R-:W-:Y:S08]  /*3a50*/  HMMA.16816.F32.BF16 R36, R232.reuse, R38, R12 ;  /* 0x00000026e824723c */ /* 0x040ff0000004180c */
[C---:B-----5:R-:W-:Y:S08]  /*3a60*/  HMMA.16816.F32.BF16 R28, R232.reuse, R44, R8 ;  /* 0x0000002ce81c723c */ /* 0x060ff00000041808 */
[----:B------:R-:W-:Y:S01]  /*3a70*/  HMMA.16816.F32.BF16 R24, R232, R46, R4 ;  /* 0x0000002ee818723c */ /* 0x000fe20000041804 */
[----:B------:R-:W-:Y:S06]  /*3a80*/  BAR.SYNC.DEFER_BLOCKING 0x0 ;  /* 0x0000000000007b1d */ /* 0x000fec0000010000 */
[----:B------:R-:W-:Y:S01]  /*3a90*/  @!UPT UIADD3 URZ, URZ, URZ, URZ ;  /* 0x0000003f3f3ff290 */ /* 0x000fe2000fffe03f */
[----:B------:R-:W-:Y:S11]  /*3aa0*/  @!P0 BRA `(.L_x_2613) ;  /* 0x0000026000008947 */ /* 0x000ff60003800000 */
[----:B------:R-:W-:Y:S02]  /*3ab0*/  IADD3 R3, -R68, 0x30, RZ ;  /* 0x0000003044037810 */ /* 0x000fe40007ffe1ff */
[----:B------:R-:W-:-:S02]  /*3ac0*/  IADD3 R0, R246, -0x2, RZ ;  /* 0xfffffffef6007810 */ /* 0x000fc40007ffe0ff */
[C---:B------:R-:W-:Y:S02]  /*3ad0*/  ISETP.GE.AND P0, PT, R3.reuse, 0x21, PT ;  /* 0x000000210300780c */ /* 0x040fe40003f06270 */
[----:B------:R-:W-:Y:S02]  /*3ae0*/  SHF.R.S32.HI R2, RZ, 0x1f, R0 ;  /* 0x0000001fff027819 */ /* 0x000fe40000011400 */
[----:B------:R-:W-:Y:S02]  /*3af0*/  ISETP.GE.AND P1, PT, R3, 0x1, PT ;  /* 0x000000010300780c */ /* 0x000fe40003f26270 */
[----:B------:R-:W-:Y:S01]  /*3b00*/  ISETP.GE.AND P5, PT, R62, c[0x0][0x1d4], PT ;  /* 0x000075003e007a0c */ /* 0x000fe20003fa6270 */
[----:B------:R-:W-:Y:S01]  /*3b10*/  IMAD R2, R2, c[0x0][0x1e0], RZ ;  /* 0x0000780002027a24 */ /* 0x000fe200078e02ff */
[----:B------:R-:W-:Y:S02]  /*3b20*/  ISETP.GE.AND P3, PT, R251, c[0x0][0x1d4], PT ;  /* 0x00007500fb007a0c */ /* 0x000fe40003f66270 */
[----:B------:R-:W-:Y:S01]  /*3b30*/  ISETP.GE.AND P4, PT, R252, c[0x0][0x1d4], PT ;  /* 0x00007500fc007a0c */ /* 0x000fe20003f86270 */
[----:B------:R-:W-:-:S02]  /*3b40*/  IMAD R4, R0, c[0x0][0x1e4], R2 ;  /* 0x0000790000047a24 */ /* 0x000fc400078e0202 */
[----:B------:R-:W-:Y:S02]  /*3b50*/  @P0 IMAD.MOV.U32 R5, RZ, RZ, c[0x0][0x1e0] ;  /* 0x00007800ff050624 */ /* 0x000fe400078e00ff */
        /* <DEDUP_REMOVED lines=27> */
.L_x_2613:
[----:B------:R-:W-:Y:S05]  /*3d10*/  BSYNC B0 ;  /* 0x0000000000007941 */ /* 0x000fea0003800000 */
.L_x_2612:
[----:B------:R-:W2:Y:S04]  /*3d20*/  LDL R0, [R1+0x3c] ;  /* 0x00003c0001007983 */ /* 0x000ea80000100800 */
[----:B------:R-:W-:Y:S04]  /*3d30*/  LDSM.16.MT88.4 R48, [R236+0x1800] ;  /* 0x00180000ec30783b */ /* 0x000fe80000004200 */
[----:B------:R-:W-:Y:S04]  /*3d40*/  LDSM.16.MT88.4 R76, [R238+0x1800] ;  /* 0x00180000ee4c783b */ /* 0x000fe80000004200 */
[----:B------:R-:W-:Y:S04]  /*3d50*/  LDSM.16.MT88.4 R44, [R241] ;  /* 0x00000000f12c783b */ /* 0x000fe80000004200 */
[----:B------:R-:W-:Y:S04]  /*3d60*/  LDSM.16.MT88.4 R56, [R236+0x2000] ;  /* 0x00200000ec38783b */ /* 0x000fe80000004200 */
[----:B------:R-:W-:Y:S04]  /*3d70*/  LDSM.16.MT88.4 R84, [R238+0x2000] ;  /* 0x00200000ee54783b */ /* 0x000fe80000004200 */
[----:B------:R-:W-:Y:S04]  /*3d80*/  LDSM.16.MT88.4 R72, [R238+0x800] ;  /* 0x00080000ee48783b */ /* 0x000fe80000004200 */
[----:B------:R-:W-:Y:S04]  /*3d90*/  LDSM.16.MT88.4 R64, [R237+0x800] ;  /* 0x00080000ed40783b */ /* 0x000fe80000004200 */
[----:B------:R-:W-:Y:S04]  /*3da0*/  STL [R1+0xb0], R162 ;  /* 0x0000b0a201007387 */ /* 0x000fe80000100800 */
[----:B------:R-:W-:Y:S04]  /*3db0*/  STL [R1+0xac], R161 ;  /* 0x0000aca101007387 */ /* 0x000fe80000100800 */
[----:B------:R-:W-:Y:S04]  /*3dc0*/  LDSM.16.MT88.4 R68, [R239+0x1800] ;  /* 0x00180000ef44783b */ /* 0x000fe80000004200 */
        /* <DEDUP_REMOVED lines=11> */
[----:B------:R-:W-:Y:S02]  /*3e80*/  ISETP.GT.AND P4, PT, R0, 0x9, PT ;  /* 0x000000090000780c */ /* 0x000fe40003f84270 */
[----:B------:R-:W-:Y:S02]  /*3e90*/  FSEL R6, R32, -INF , P0 ;  /* 0xff80000020067808 */ /* 0x000fe40000000000 */
[----:B-1----:R-:W-:Y:S02]  /*3ea0*/  FMNMX.FTZ R2, R8, R7, !PT ;  /* 0x0000000708027209 */ /* 0x002fe40007810000 */
        /* <DEDUP_REMOVED lines=28> */
[----:B------:R-:W-:Y:S02]  /*4070*/  FMNMX.FTZ R2, R105, R2, !PT ;  /* 0x0000000269027209 */ /* 0x000fe40007810000 */
[----:B------:R-:W-:Y:S02]  /*4080*/  FMNMX.FTZ R3, R18, R17, !PT ;  /* 0x0000001112037209 */ /* 0x000fe40007810000 */
[----:B------:R-:W-:Y:S02]  /*4090*/  FMNMX.FTZ R2, R104, R2, !PT ;  /* 0x0000000268027209 */ /* 0x000fe40007810000 */
[----:B------:R-:W-:Y:S02]  /*40a0*/  FSEL R15, R35, -INF , P4 ;  /* 0xff800000230f7808 */ /* 0x000fe40002000000 */
[----:B------:R-:W-:Y:S01]  /*40b0*/  FMNMX.FTZ R3, R16, R3, !PT ;  /* 0x0000000310037209 */ /* 0x000fe20007810000 */
[----:B------:R-:W1:Y:S01]  /*40c0*/  SHFL.BFLY PT, R20, R2, 0x2, 0x1f ;  /* 0x0c401f0002147f89 */ /* 0x000e6200000e0000 */
[----:B------:R-:W-:-:S02]  /*40d0*/  FSEL R14, R22, -INF , P6 ;  /* 0xff800000160e7808 */ /* 0x000fc40003000000 */
[C---:B------:R-:W-:Y:S01]  /*40e0*/  ISETP.GT.AND P6, PT, R0.reuse, 0x11, PT ;  /* 0x000000110000780c */ /* 0x040fe20003fc4270 */
[----:B------:R-:W-:Y:S01]  /*40f0*/  LDSM.16.MT88.4 R32, [R236] ;  /* 0x00000000ec20783b */ /* 0x000fe20000004200 */
[----:B------:R-:W-:Y:S02]  /*4100*/  ISETP.GT.AND P4, PT, R0, 0x18, PT ;  /* 0x000000180000780c */ /* 0x000fe40003f84270 */
        /* <DEDUP_REMOVED lines=9> */
[----:B------:R-:W-:-:S02]  /*41a0*/  FSEL R102, R31, -INF , P2 ;  /* 0xff8000001f667808 */ /* 0x000fc40001000000 */
[----:B------:R-:W-:Y:S01]  /*41b0*/  FMNMX.FTZ R3, R103, R0, !PT ;  /* 0x0000000067037209 */ /* 0x000fe20007810000 */
[----:B------:R-:W-:Y:S01]  /*41c0*/  LDSM.16.MT88.4 R28, [R236+0x800] ;  /* 0x00080000ec1c783b */ /* 0x000fe20000004200 */
[----:B-1----:R-:W-:Y:S02]  /*41d0*/  FMNMX.FTZ R0, R2, R20, !PT ;  /* 0x0000001402007209 */ /* 0x002fe40007810000 */
[----:B------:R-:W-:Y:S02]  /*41e0*/  FSEL R101, R26, -INF , P1 ;  /* 0xff8000001a657808 */ /* 0x000fe40000800000 */
[----:B------:R-:W-:Y:S01]  /*41f0*/  FMNMX.FTZ R3, R102, R3, !PT ;  /* 0x0000000366037209 */ /* 0x000fe20007810000 */
[----:B------:R-:W1:Y:S01]  /*4200*/  SHFL.BFLY PT, R2, R0, 0x1, 0x1f ;  /* 0x0c201f0000027f89 */ /* 0x000e6200000e0000 */
[----:B------:R-:W-:Y:S02]  /*4210*/  FSEL R100, R27, -INF , P0 ;  /* 0xff8000001b647808 */ /* 0x000fe40000000000 */
[----:B------:R-:W-:Y:S01]  /*4220*/  FMNMX.FTZ R3, R101, R3, !PT ;  /* 0x0000000365037209 */ /* 0x000fe20007810000 */
[----:B------:R-:W-:Y:S03]  /*4230*/  LDSM.16.MT88.4 R24, [R238] ;  /* 0x00000000ee18783b */ /* 0x000fe60000004200 */
        /* <DEDUP_REMOVED lines=62> */
[C---:B------:R-:W-:Y:S08]  /*4620*/  HMMA.16816.F32.BF16 R40, R8.reuse, R26, RZ ;  /* 0x0000001a0828723c */ /* 0x040ff000000418ff */
[C---:B------:R-:W-:Y:S08]  /*4630*/  HMMA.16816.F32.BF16 R28, R8.reuse, R44, RZ ;  /* 0x0000002c081c723c */ /* 0x040ff000000418ff */
[----:B------:R-:W-:Y:S01]  /*4640*/  HMMA.16816.F32.BF16 R24, R8, R46, RZ ;  /* 0x0000002e0818723c */ /* 0x000fe200000418ff */
[----:B------:R-:W1:Y:S07]  /*4650*/  LDSM.16.MT88.4 R44, [R237+0x1800] ;  /* 0x00180000ed2c783b */ /* 0x000e6e0000004200 */
[----:B------:R-:W-:Y:S08]  /*4660*/  HMMA.16816.F32.BF16 R20, R4, R56, R20 ;  /* 0x000000380414723c */ /* 0x000ff00000041814 */
        /* <DEDUP_REMOVED lines=10> */
[C---:B------:R-:W-:Y:S05]  /*4710*/  HMMA.16816.F32.BF16 R108, R4.reuse, R66, R32 ;  /* 0x00000042046c723c */ /* 0x040fea0000041820 */
[----:B------:R-:W-:Y:S01]  /*4720*/  MOV R85, R13 ;  /* 0x0000000d00557202 */ /* 0x000fe20000000f00 */
[----:B------:R-:W-:Y:S01]  /*4730*/  IMAD.MOV.U32 R84, RZ, RZ, R12 ;  /* 0x000000ffff547224 */ /* 0x000fe200078e000c */
[----:B------:R-:W-:Y:S01]  /*4740*/  MOV R161, R15 ;  /* 0x0000000f00a17202 */ /* 0x000fe20000000f00 */
[----:B------:R-:W-:Y:S01]  /*4750*/  HMMA.16816.F32.BF16 R16, R4, R58, R16 ;  /* 0x0000003a0410723c */ /* 0x000fe20000041810 */
[----:B------:R-:W-:Y:S01]  /*4760*/  IMAD.MOV.U32 R162, RZ, RZ, R14 ;  /* 0x000000ffffa27224 */ /* 0x000fe200078e000e */
[----:B------:R-:W-:Y:S06]  /*4770*/  LDSM.16.MT88.4 R56, [R237+0x3000] ;  /* 0x00300000ed38783b */ /* 0x000fec0000004200 */
        /* <DEDUP_REMOVED lines=12> */
[----:B------:R-:W-:Y:S08]  /*4840*/  HMMA.16816.F32.BF16 R24, R4, R62, R24 ;  /* 0x0000003e0418723c */ /* 0x000ff00000041818 */
[----:B------:R-:W-:Y:S08]  /*4850*/  HMMA.16816.F32.BF16 R16, R8, R78, RZ ;  /* 0x0000004e0810723c */ /* 0x000ff000000418ff */
[----:B--2---:R-:W-:Y:S01]  /*4860*/  HMMA.16816.F32.BF16 R60, R4, R20, R12 ;  /* 0x00000014043c723c */ /* 0x004fe2000004180c */
[----:B------:R-:W-:Y:S01]  /*4870*/  IMAD.MOV.U32 R122, RZ, RZ, R29 ;  /* 0x000000ffff7a7224 */ /* 0x000fe200078e001d */
[----:B------:R-:W-:Y:S01]  /*4880*/  MOV R121, R30 ;  /* 0x0000001e00797202 */ /* 0x000fe20000000f00 */
[----:B------:R-:W-:-:S02]  /*4890*/  IMAD.MOV.U32 R120, RZ, RZ, R31 ;  /* 0x000000ffff787224 */ /* 0x000fc400078e001f */
[----:B------:R-:W-:-:S03]  /*48a0*/  IMAD.MOV.U32 R119, RZ, RZ, R28 ;  /* 0x000000ffff777224 */ /* 0x000fc600078e001c */
[----:B------:R-:W-:Y:S01]  /*48b0*/  HMMA.16816.F32.BF16 R12, R8, R40, RZ ;  /* 0x00000028080c723c */ /* 0x000fe200000418ff */
[----:B------:R-:W-:Y:S01]  /*48c0*/  MOV R118, R25 ;  /* 0x0000001900767202 */ /* 0x000fe20000000f00 */
[----:B------:R-:W-:Y:S01]  /*48d0*/  IMAD.MOV.U32 R117, RZ, RZ, R26 ;  /* 0x000000ffff757224 */ /* 0x000fe200078e001a */
[----:B------:R-:W-:Y:S01]  /*48e0*/  MOV R115, R24 ;  /* 0x0000001800737202 */ /* 0x000fe20000000f00 */
[----:B------:R-:W-:-:S03]  /*48f0*/  IMAD.MOV.U32 R116, RZ, RZ, R27 ;  /* 0x000000ffff747224 */ /* 0x000fc600078e001b */
[----:B------:R-:W-:Y:S01]  /*4900*/  IMAD.MOV.U32 R41, RZ, RZ, R118 ;  /* 0x000000ffff297224 */ /* 0x000fe200078e0076 */
[----:B------:R-:W-:Y:S01]  /*4910*/  HMMA.16816.F32.BF16 R32, R8, R46, RZ ;  /* 0x0000002e0820723c */ /* 0x000fe200000418ff */
[----:B------:R-:W-:Y:S01]  /*4920*/  LDSM.16.MT88.4 R44, [R238+0x3800] ;  /* 0x00380000ee2c783b */ /* 0x000fe20000004200 */
[----:B------:R-:W-:-:S06]  /*4930*/  IMAD.MOV.U32 R40, RZ, RZ, R115 ;  /* 0x000000ffff287224 */ /* 0x000fcc00078e0073 */
[C---:B------:R-:W-:Y:S01]  /*4940*/  HMMA.16816.F32.BF16 R140, R4.reuse, R64, R36 ;  /* 0x00000040048c723c */ /* 0x040fe20000041824 */
[----:B------:R-:W2:Y:S01]  /*4950*/  LDSM.16.MT88.4 R36, [R239+0x2000] ;  /* 0x00200000ef24783b */ /* 0x000ea20000004200 */
[----:B------:R-:W-:Y:S01]  /*4960*/  IMAD.MOV.U32 R110, RZ, RZ, R61 ;  /* 0x000000ffff6e7224 */ /* 0x000fe200078e003d */
[----:B------:R-:W-:Y:S01]  /*4970*/  MOV R108, R63 ;  /* 0x0000003f006c7202 */ /* 0x000fe20000000f00 */
[----:B------:R-:W-:Y:S02]  /*4980*/  IMAD.MOV.U32 R109, RZ, RZ, R62 ;  /* 0x000000ffff6d7224 */ /* 0x000fe400078e003e */
[----:B------:R-:W-:Y:S02]  /*4990*/  IMAD.MOV.U32 R3, RZ, RZ, R60 ;  /* 0x000000ffff037224 */ /* 0x000fe400078e003c */
[C---:B------:R-:W-:Y:S08]  /*49a0*/  HMMA.16816.F32.BF16 R64, R4.reuse, R86, R16 ;  /* 0x000000560440723c */ /* 0x040ff00000041810 */
[C---:B-1----:R-:W-:Y:S07]  /*49b0*/  HMMA.16816.F32.BF16 R16, R4.reuse, R52, R12 ;  /* 0x000000340410723c */ /* 0x042fee000004180c */
[----:B------:R-:W-:Y:S01]  /*49c0*/  MOV R53, R110 ;  /* 0x0000006e00357202 */ /* 0x000fe20000000f00 */
[----:B------:R-:W-:Y:S01]  /*49d0*/  HMMA.16816.F32.BF16 R60, R4, R22, R32 ;  /* 0x00000016043c723c */ /* 0x000fe20000041820 */
[----:B------:R-:W1:Y:S01]  /*49e0*/  LDSM.16.MT88.4 R32, [R237+0x3800] ;  /* 0x00380000ed20783b */ /* 0x000e620000004200 */
[----:B------:R-:W-:Y:S01]  /*49f0*/  MOV R52, R3 ;  /* 0x0000000300347202 */ /* 0x000fe20000000f00 */
[----:B------:R-:W-:-:S04]  /*4a00*/  FADD.FTZ R3, R89, R88 ;  /* 0x0000005859037221 */ /* 0x000fc80000010000 */
[----:B------:R-:W-:Y:S01]  /*4a10*/  FADD.FTZ R3, R91, R3 ;  /* 0x000000035b037221 */ /* 0x000fe20000010000 */
[----:B------:R-:W-:Y:S03]  /*4a20*/  HMMA.16816.F32.BF16 R28, R8, R68, RZ ;  /* 0x00000044081c723c */ /* 0x000fe600000418ff */
[----:B------:R-:W-:-:S05]  /*4a30*/  FADD.FTZ R3, R90, R3 ;  /* 0x000000035a037221 */ /* 0x000fca0000010000 */
[----:B------:R-:W-:Y:S01]  /*4a40*/  HMMA.16816.F32.BF16 R24, R8, R70, RZ ;  /* 0x000000460818723c */ /* 0x000fe200000418ff */
[----:B------:R-:W-:Y:S01]  /*4a50*/  IMAD.MOV.U32 R154, RZ, RZ, R16 ;  /* 0x000000ffff9a7224 */ /* 0x000fe200078e0010 */
[----:B------:R-:W-:Y:S01]  /*4a60*/  MOV R153, R17 ;  /* 0x0000001100997202 */ /* 0x000fe20000000f00 */
[----:B------:R-:W-:Y:S02]  /*4a70*/  IMAD.MOV.U32 R152, RZ, RZ, R18 ;  /* 0x000000ffff987224 */ /* 0x000fe400078e0012 */
[----:B------:R-:W-:-:S03]  /*4a80*/  IMAD.MOV.U32 R131, RZ, RZ, R19 ;  /* 0x000000ffff837224 */ /* 0x000fc600078e0013 */
[----:B------:R-:W-:Y:S07]  /*4a90*/  HMMA.16816.F32.BF16 R16, R8, R56, RZ ;  /* 0x000000380810723c */ /* 0x000fee00000418ff */
[----:B------:R-:W-:Y:S01]  /*4aa0*/  IMAD.MOV.U32 R57, RZ, RZ, R85 ;  /* 0x000000ffff397224 */ /* 0x000fe200078e0055 */
[----:B--2---:R-:W-:Y:S01]  /*4ab0*/  HMMA.16816.F32.BF16 R72, R4, R36, R28 ;  /* 0x000000240448723c */ /* 0x004fe2000004181c */
[----:B------:R-:W-:-:S07]  /*4ac0*/  IMAD.MOV.U32 R56, RZ, RZ, R84 ;  /* 0x000000ffff387224 */ /* 0x000fce00078e0054 */
[----:B------:R-:W-:Y:S01]  /*4ad0*/  HMMA.16816.F32.BF16 R68, R4, R38, R24 ;  /* 0x000000260444723c */ /* 0x000fe20000041818 */
[----:B------:R-:W2:Y:S07]  /*4ae0*/  LDSM.16.MT88.4 R36, [R239+0x3000] ;  /* 0x00300000ef24783b */ /* 0x000eae0000004200 */
[C---:B------:R-:W-:Y:S07]  /*4af0*/  HMMA.16816.F32.BF16 R20, R8.reuse, R50, RZ ;  /* 0x000000320814723c */ /* 0x040fee00000418ff */
[----:B------:R-:W-:Y:S01]  /*4b00*/  MOV R50, R113 ;  /* 0x0000007100327202 */ /* 0x000fe20000000f00 */
[----:B------:R-:W-:Y:S01]  /*4b10*/  HMMA.16816.F32.BF16 R28, R8, R42, RZ ;  /* 0x0000002a081c723c */ /* 0x000fe200000418ff */
[----:B------:R-:W-:-:S06]  /*4b20*/  IMAD.MOV.U32 R51, RZ, RZ, R112 ;  /* 0x000000ffff337224 */ /* 0x000fcc00078e0070 */
[----:B------:R-:W-:Y:S01]  /*4b30*/  IMAD.MOV.U32 R42, RZ, RZ, R117 ;  /* 0x000000ffff2a7224 */ /* 0x000fe200078e0075 */
[----:B-1----:R-:W-:Y:S01]  /*4b40*/  HMMA.16816.F32.BF16 R16, R4, R32, R16 ;  /* 0x000000200410723c */ /* 0x002fe20000041810 */
[----:B------:R-:W-:-:S06]  /*4b50*/  MOV R43, R116 ;  /* 0x00000074002b7202 */ /* 0x000fcc0000000f00 */
[--C-:B------:R-:W-:Y:S01]  /*4b60*/  FFMA.FTZ R33, R101, c[0x0][0x2d0], -R0.reuse ;  /* 0x0000b40065217a23 */ /* 0x100fe20000010800 */
[----:B------:R-:W-:Y:S01]  /*4b70*/  HMMA.16816.F32.BF16 R24, R8, R48, RZ ;  /* 0x000000300818723c */ /* 0x000fe200000418ff */
[----:B------:R-:W-:-:S06]  /*4b80*/  FFMA.FTZ R32, R100, c[0x0][0x2d0], -R0 ;  /* 0x0000b40064207a23 */ /* 0x000fcc0000010800 */
[----:B------:R-:W-:Y:S01]  /*4b90*/  IMAD.MOV.U32 R49, RZ, RZ, R114 ;  /* 0x000000ffff317224 */ /* 0x000fe200078e0072 */
[----:B------:R-:W-:Y:S01]  /*4ba0*/  HMMA.16816.F32.BF16 R84, R4, R46, R20 ;  /* 0x0000002e0454723c */ /* 0x000fe20000041814 */
[----:B------:R-:W1:Y:S01]  /*4bb0*/  LDSM.16.MT88.4 R20, [R239+0x3800] ;  /* 0x00380000ef14783b */ /* 0x000e620000004200 */
[----:B------:R-:W-:-:S05]  /*4bc0*/  IMAD.MOV.U32 R48, RZ, RZ, R111 ;  /* 0x000000ffff307224 */ /* 0x000fca00078e006f */
[----:B------:R-:W-:Y:S01]  /*4bd0*/  IMAD.MOV.U32 R46, RZ, RZ, R126 ;  /* 0x000000ffff2e7224 */ /* 0x000fe200078e007e */
[----:B------:R-:W-:Y:S01]  /*4be0*/  HMMA.16816.F32.BF16 R12, R8, R58, RZ ;  /* 0x0000003a080c723c */ /* 0x000fe200000418ff */
[----:B------:R-:W-:-:S06]  /*4bf0*/  IMAD.MOV.U32 R47, RZ, RZ, R125 ;  /* 0x000000ffff2f7224 */ /* 0x000fcc00078e007d */
[----:B------:R-:W-:Y:S01]  /*4c00*/  IMAD.MOV.U32 R59, RZ, RZ, R128 ;  /* 0x000000ffff3b7224 */ /* 0x000fe200078e0080 */
[----:B------:R-:W-:Y:S01]  /*4c10*/  HMMA.16816.F32.BF16 R76, R4, R54, R28 ;  /* 0x00000036044c723c */ /* 0x000fe2000004181c */
[----:B------:R-:W-:-:S06]  /*4c20*/  IMAD.MOV.U32 R58, RZ, RZ, R129 ;  /* 0x000000ffff3a7224 */ /* 0x000fcc00078e0081 */
[----:B------:R-:W-:Y:S01]  /*4c30*/  MOV R31, R18 ;  /* 0x00000012001f7202 */ /* 0x000fe20000000f00 */
[----:B------:R-:W-:Y:S01]  /*4c40*/  IMAD.MOV.U32 R30, RZ, RZ, R19 ;  /* 0x000000ffff1e7224 */ /* 0x000fe200078e0013 */
[----:B------:R-:W-:Y:S01]  /*4c50*/  MOV R28, R16 ;  /* 0x00000010001c7202 */ /* 0x000fe20000000f00 */
[----:B------:R-:W-:Y:S01]  /*4c60*/  IMAD.MOV.U32 R29, RZ, RZ, R17 ;  /* 0x000000ffff1d7224 */ /* 0x000fe200078e0011 */
[----:B------:R-:W-:Y:S01]  /*4c70*/  HMMA.16816.F32.BF16 R168, R4, R44, R24 ;  /* 0x0000002c04a8723c */ /* 0x000fe20000041818 */
[----:B------:R-:W3:Y:S01]  /*4c80*/  LDSM.16.MT88.4 R24, [R236+0x4800] ;  /* 0x00480000ec18783b */ /* 0x000ee20000004200 */
[----:B------:R-:W-:Y:S02]  /*4c90*/  IMAD.MOV.U32 R54, RZ, RZ, R109 ;  /* 0x000000ffff367224 */ /* 0x000fe400078e006d */
[----:B------:R-:W-:Y:S02]  /*4ca0*/  IMAD.MOV.U32 R55, RZ, RZ, R108 ;  /* 0x000000ffff377224 */ /* 0x000fe400078e006c */
[----:B------:R-:W-:Y:S01]  /*4cb0*/  IMAD.MOV.U32 R89, RZ, RZ, R31 ;  /* 0x000000ffff597224 */ /* 0x000fe200078e001f */
[----:B------:R-:W-:Y:S01]  /*4cc0*/  MOV R44, R127 ;  /* 0x0000007f002c7202 */ /* 0x000fe20000000f00 */
[----:B--2---:R-:W-:Y:S01]  /*4cd0*/  HMMA.16816.F32.BF16 R16, R8, R36, RZ ;  /* 0x000000240810723c */ /* 0x004fe200000418ff */
[----:B------:R-:W-:Y:S01]  /*4ce0*/  IMAD.MOV.U32 R88, RZ, RZ, R30 ;  /* 0x000000ffff587224 */ /* 0x000fe200078e001e */
[----:B------:R-:W-:Y:S01]  /*4cf0*/  MOV R45, R130 ;  /* 0x00000082002d7202 */ /* 0x000fe20000000f00 */
[----:B------:R-:W-:-:S02]  /*4d00*/  FFMA.FTZ R31, R105, c[0x0][0x2d0], -R2 ;  /* 0x0000b400691f7a23 */ /* 0x000fc40000010802 */
[----:B------:R-:W-:Y:S02]  /*4d10*/  FFMA.FTZ R30, R104, c[0x0][0x2d0], -R2 ;  /* 0x0000b400681e7a23 */ /* 0x000fe40000010802 */
[----:B------:R-:W-:Y:S01]  /*4d20*/  MOV R37, R122 ;  /* 0x0000007a00257202 */ /* 0x000fe20000000f00 */
[----:B------:R-:W-:Y:S01]  /*4d30*/  HMMA.16816.F32.BF16 R176, R4, R34, R12 ;  /* 0x0000002204b0723c */ /* 0x000fe2000004180c */
[----:B------:R-:W-:-:S06]  /*4d40*/  MOV R36, R119 ;  /* 0x0000007700247202 */ /* 0x000fcc0000000f00 */
[----:B------:R-:W-:Y:S01]  /*4d50*/  IMAD.MOV.U32 R35, RZ, RZ, R124 ;  /* 0x000000ffff237224 */ /* 0x000fe200078e007c */
[----:B------:R-:W-:Y:S01]  /*4d60*/  HMMA.16816.F32.BF16 R12, R8, R38, RZ ;  /* 0x00000026080c723c */ /* 0x000fe200000418ff */
[----:B------:R-:W-:Y:S01]  /*4d70*/  MOV R160, R168 ;  /* 0x000000a800a07202 */ /* 0x000fe20000000f00 */
[----:B------:R-:W-:Y:S01]  /*4d80*/  IMAD.MOV.U32 R135, RZ, RZ, R169 ;  /* 0x000000ffff877224 */ /* 0x000fe200078e00a9 */
[----:B------:R-:W-:Y:S01]  /*4d90*/  MOV R155, R171 ;  /* 0x000000ab009b7202 */ /* 0x000fe20000000f00 */
[----:B------:R-:W-:Y:S02]  /*4da0*/  IMAD.MOV.U32 R134, RZ, RZ, R170 ;  /* 0x000000ffff867224 */ /* 0x000fe400078e00aa */
[----:B------:R-:W-:Y:S02]  /*4db0*/  IMAD.MOV.U32 R34, RZ, RZ, R123 ;  /* 0x000000ffff227224 */ /* 0x000fe400078e007b */
[----:B-1----:R-:W-:Y:S01]  /*4dc0*/  HMMA.16816.F32.BF16 R172, R4, R20, R16 ;  /* 0x0000001404ac723c */ /* 0x002fe20000041810 */
[----:B------:R-:W1:Y:S01]  /*4dd0*/  LDSM.16.MT88.4 R16, [R236+0x5000] ;  /* 0x00500000ec10783b */ /* 0x000e620000004200 */
[----:B------:R-:W-:Y:S01]  /*4de0*/  IMAD.MOV.U32 R38, RZ, RZ, R121 ;  /* 0x000000ffff267224 */ /* 0x000fe200078e0079 */
[----:B------:R-:W-:Y:S01]  /*4df0*/  MOV R100, R34 ;  /* 0x0000002200647202 */ /* 0x000fe20000000f00 */
[----:B------:R-:W-:-:S02]  /*4e00*/  IMAD.MOV.U32 R39, RZ, RZ, R120 ;  /* 0x000000ffff277224 */ /* 0x000fc400078e0078 */
[----:B------:R-:W-:Y:S02]  /*4e10*/  IMAD.MOV.U32 R101, RZ, RZ, R35 ;  /* 0x000000ffff657224 */ /* 0x000fe400078e0023 */
[----:B------:R-:W-:-:S08]  /*4e20*/  FADD.FTZ R20, R94, R3 ;  /* 0x000000035e147221 */ /* 0x000fd00000010000 */
[----:B------:R-:W-:Y:S08]  /*4e30*/  HMMA.16816.F32.BF16 R168, R4, R22, R12 ;  /* 0x0000001604a8723c */ /* 0x000ff0000004180c */
[----:B---3--:R-:W-:Y:S11]  /*4e40*/  HMMA.16816.F32.BF16 R12, R8, R24, RZ ;  /* 0x00000018080c723c */ /* 0x008ff600000418ff */
[----:B------:R-:W-:Y:S11]  /*4e50*/  @!UPT UIADD3 URZ, URZ, URZ, URZ ;  /* 0x0000003f3f3ff290 */ /* 0x000ff6000fffe03f */
[----:B------:R-:W-:Y:S02]  /*4e60*/  @!UPT UIADD3 URZ, URZ, URZ, URZ ;  /* 0x0000003f3f3ff290 */ /* 0x000fe4000fffe03f */
[----:B-1----:R-:W-:Y:S07]  /*4e70*/  HMMA.16816.F32.BF16 R124, R4, R16, R12 ;  /* 0x00000010047c723c */ /* 0x002fee000004180c */
[----:B------:R-:W-:Y:S01]  /*4e80*/  FADD.FTZ R12, R82, R81 ;  /* 0x00000051520c7221 */ /* 0x000fe20000010000 */
[----:B------:R-:W-:Y:S01]  /*4e90*/  MOV R81, R29 ;  /* 0x0000001d00517202 */ /* 0x000fe20000000f00 */
[----:B------:R-:W-:Y:S02]  /*4ea0*/  FFMA.FTZ R29, R106, c[0x0][0x2d0], -R2 ;  /* 0x0000b4006a1d7a23 */ /* 0x000fe40000010802 */
[----:B------:R-:W-:Y:S01]  /*4eb0*/  FADD.FTZ R16, R80, R12 ;  /* 0x0000000c50107221 */ /* 0x000fe20000010000 */
[----:B------:R-:W-:Y:S01]  /*4ec0*/  MOV R105, R81 ;  /* 0x0000005100697202 */ /* 0x000fe20000000f00 */
[----:B------:R-:W-:Y:S01]  /*4ed0*/  HMMA.16816.F32.BF16 R12, R8, R26, RZ ;  /* 0x0000001a080c723c */ /* 0x000fe200000418ff */
[----:B------:R-:W1:Y:S01]  /*4ee0*/  LDSM.16.MT88.4 R24, [R238+0x4800] ;  /* 0x00480000ee18783b */ /* 0x000e620000004200 */
[----:B------:R-:W-:-:S02]  /*4ef0*/  FADD.FTZ R21, R83, R16 ;  /* 0x0000001053157221 */ /* 0x000fc40000010000 */
[----:B------:R-:W-:Y:S02]  /*4f00*/  IMAD.MOV.U32 R82, RZ, RZ, R28 ;  /* 0x000000ffff527224 */ /* 0x000fe400078e001c */
[----:B------:R-:W-:Y:S02]  /*4f10*/  FADD.FTZ R3, R92, R21 ;  /* 0x000000155c037221 */ /* 0x000fe40000010000 */
[----:B------:R-:W-:Y:S02]  /*4f20*/  FFMA.FTZ R28, R102, c[0x0][0x2d0], -R0 ;  /* 0x0000b400661c7a23 */ /* 0x000fe40000010800 */
[----:B------:R-:W-:Y:S02]  /*4f30*/  FADD.FTZ R3, R93, R3 ;  /* 0x000000035d037221 */ /* 0x000fe40000010000 */
[----:B------:R-:W-:Y:S11]  /*4f40*/  IMAD.MOV.U32 R106, RZ, RZ, R89 ;  /* 0x000000ffff6a7224 */ /* 0x000ff600078e0059 */
[----:B------:R-:W-:Y:S01]  /*4f50*/  @!UPT UIADD3 URZ, URZ, URZ, URZ ;  /* 0x0000003f3f3ff290 */ /* 0x000fe2000fffe03f */
[----:B------:R-:W-:Y:S01]  /*4f60*/  HMMA.16816.F32.BF16 R112, R4, R18, R12 ;  /* 0x000000120470723c */ /* 0x000fe2000004180c */
[----:B------:R-:W2:Y:S01]  /*4f70*/  LDSM.16.MT88.4 R16, [R238+0x5000] ;  /* 0x00500000ee10783b */ /* 0x000ea20000004200 */
[----:B------:R-:W-:Y:S01]  /*4f80*/  MOV R83, R131 ;  /* 0x0000008300537202 */ /* 0x000fe20000000f00 */
[----:B------:R-:W-:Y:S02]  /*4f90*/  IMAD.MOV.U32 R102, RZ, RZ, R46 ;  /* 0x000000ffff667224 */ /* 0x000fe400078e002e */
[----:B------:R-:W-:Y:S01]  /*4fa0*/  IMAD.MOV.U32 R46, RZ, RZ, R58 ;  /* 0x000000ffff2e7224 */ /* 0x000fe200078e003a */
[----:B------:R-:W-:Y:S01]  /*4fb0*/  MOV R58, R162 ;  /* 0x000000a2003a7202 */ /* 0x000fe20000000f00 */
[----:B------:R-:W-:Y:S01]  /*4fc0*/  IMAD.MOV.U32 R90, RZ, RZ, R134 ;  /* 0x000000ffff5a7224 */ /* 0x000fe200078e0086 */
[----:B------:R-:W-:Y:S01]  /*4fd0*/  MOV R80, R154 ;  /* 0x0000009a00507202 */ /* 0x000fe20000000f00 */
        /* <DEDUP_REMOVED lines=38> */
[----:B------:R-:W-:Y:S01]  /*5240*/  LDSM.16.MT88.4 R96, [R239+0x4000] ;  /* 0x00400000ef60783b */ /* 0x000fe20000004200 */
[----:B--2---:R-:W-:Y:S01]  /*5250*/  FADD.FTZ R2, R14, R16 ;  /* 0x000000100e027221 */ /* 0x004fe20000010000 */
[----:B------:R-:W-:Y:S03]  /*5260*/  MUFU.EX2 R0, R32 ;  /* 0x0000002000007308 */ /* 0x000fe60000000800 */
[C---:B---3--:R-:W-:Y:S01]  /*5270*/  FADD.FTZ R3, R13.reuse, R2 ;  /* 0x000000020d037221 */ /* 0x048fe20000010000 */
[----:B------:R-:W-:-:S04]  /*5280*/  F2FP.BF16.PACK_AB R129, R13, R14 ;  /* 0x0000000e0d81723e */ /* 0x000fc800000010ff */
[----:B------:R1:W2:Y:S01]  /*5290*/  MUFU.EX2 R2, R33 ;  /* 0x0000002100027308 */ /* 0x0002a20000000800 */
[----:B------:R-:W-:Y:S01]  /*52a0*/  IMAD.MOV.U32 R81, RZ, RZ, R153 ;  /* 0x000000ffff517224 */ /* 0x000fe200078e0099 */
[----:B------:R-:W3:Y:S04]  /*52b0*/  LDSM.16.MT88.4 R12, [R239+0x4800] ;  /* 0x00480000ef0c783b */ /* 0x000ee80000004200 */
[----:B-1----:R-:W1:Y:S01]  /*52c0*/  LDSM.16.MT88.4 R32, [R239+0x1000] ;  /* 0x00100000ef20783b */ /* 0x002e620000004200 */
[----:B--2---:R-:W-:Y:S01]  /*52d0*/  F2FP.BF16.PACK_AB R131, R0, R2 ;  /* 0x000000020083723e */ /* 0x004fe200000010ff */
[----:B------:R-:W-:-:S04]  /*52e0*/  FADD.FTZ R3, R2, R3 ;  /* 0x0000000302037221 */ /* 0x000fc80000010000 */
[----:B------:R-:W-:-:S05]  /*52f0*/  FADD.FTZ R3, R0, R3 ;  /* 0x0000000300037221 */ /* 0x000fca0000010000 */
[----:B------:R-:W-:Y:S04]  /*5300*/  STL [R1], R3 ;  /* 0x0000000301007387 */ /* 0x000fe80000100800 */
[----:B------:R2:W5:Y:S04]  /*5310*/  LDL.LU R162, [R1+0xb0] ;  /* 0x0000b00001a27983 */ /* 0x0005680000300800 */
[----:B------:R2:W5:Y:S04]  /*5320*/  LDL.LU R161, [R1+0xac] ;  /* 0x0000ac0001a17983 */ /* 0x0005680000300800 */
[----:B------:R2:W5:Y:S04]  /*5330*/  LDL.LU R160, [R1+0xa8] ;  /* 0x0000a80001a07983 */ /* 0x0005680000300800 */
[----:B------:R2:W5:Y:S04]  /*5340*/  LDL.LU R135, [R1+0xa4] ;  /* 0x0000a40001877983 */ /* 0x0005680000300800 */
[----:B------:R2:W5:Y:S01]  /*5350*/  LDL.LU R134, [R1+0xa0] ;  /* 0x0000a00001867983 */ /* 0x0005620000300800 */
[----:B------:R-:W-:Y:S01]  /*5360*/  IMAD.MOV.U32 R82, RZ, RZ, R152 ;  /* 0x000000ffff527224 */ /* 0x000fe200078e0098 */
[----:B---3--:R-:W-:Y:S01]  /*5370*/  HMMA.16816.F32.BF16 R16, R8, R12, RZ ;  /* 0x0000000c0810723c */ /* 0x008fe200000418ff */
[----:B------:R-:W-:-:S02]  /*5380*/  IMAD.MOV.U32 R91, RZ, RZ, R155 ;  /* 0x000000ffff5b7224 */ /* 0x000fc400078e009b */
[----:B------:R-:W3:Y:S01]  /*5390*/  LDSM.16.MT88.4 R152, [R236+0x1000] ;  /* 0x00100000ec98783b */ /* 0x000ee20000004200 */
[----:B------:R-:W-:Y:S01]  /*53a0*/  IMAD.MOV.U32 R26, RZ, RZ, R249 ;  /* 0x000000ffff1a7224 */ /* 0x000fe200078e00f9 */
[----:B------:R-:W-:-:S03]  /*53b0*/  IADD3 R249, R246, -0x2, RZ ;  /* 0xfffffffef6f97810 */ /* 0x000fc60007ffe0ff */
[----:B-1----:R-:W-:Y:S01]  /*53c0*/  HMMA.16816.F32.BF16 R28, R128, R32, R36 ;  /* 0x00000020801c723c */ /* 0x002fe20000041824 */
[----:B------:R-:W-:-:S07]  /*53d0*/  ISETP.GE.AND P0, PT, R249, R26, PT ;  /* 0x0000001af900720c */ /* 0x000fce0003f06270 */
[----:B------:R-:W-:Y:S01]  /*53e0*/  HMMA.16816.F32.BF16 R32, R128, R34, R40 ;  /* 0x000000228020723c */ /* 0x000fe20000041828 */
[----:B------:R-:W1:Y:S07]  /*53f0*/  LDSM.16.MT88.4 R40, [R236+0x2800] ;  /* 0x00280000ec28783b */ /* 0x000e6e0000004200 */
[----:B------:R-:W-:Y:S01]  /*5400*/  HMMA.16816.F32.BF16 R8, R8, R14, RZ ;  /* 0x0000000e0808723c */ /* 0x000fe200000418ff */
[----:B------:R-:W4:Y:S07]  /*5410*/  LDSM.16.MT88.4 R12, [R239+0x5000] ;  /* 0x00500000ef0c783b */ /* 0x000f2e0000004200 */
[C---:B------:R-:W-:Y:S08]  /*5420*/  HMMA.16816.F32.BF16 R92, R128.reuse, R96, R172 ;  /* 0x00000060805c723c */ /* 0x040ff000000418ac */
[C---:B------:R-:W-:Y:S08]  /*5430*/  HMMA.16816.F32.BF16 R96, R128.reuse, R98, R168 ;  /* 0x000000628060723c */ /* 0x040ff000000418a8 */
[C---:B---3--:R-:W-:Y:S08]  /*5440*/  HMMA.16816.F32.BF16 R156, R128.reuse, R152, R156 ;  /* 0x00000098809c723c */ /* 0x048ff0000004189c */
[C---:B------:R-:W-:Y:S01]  /*5450*/  HMMA.16816.F32.BF16 R152, R128.reuse, R154, R144 ;  /* 0x0000009a8098723c */ /* 0x040fe20000041890 */
[----:B------:R-:W3:Y:S07]  /*5460*/  LDSM.16.MT88.4 R144, [R238+0x1000] ;  /* 0x00100000ee90783b */ /* 0x000eee0000004200 */
[C---:B-1----:R-:W-:Y:S08]  /*5470*/  HMMA.16816.F32.BF16 R36, R128.reuse, R40, R44 ;  /* 0x000000288024723c */ /* 0x042ff0000004182c */
[----:B------:R-:W-:Y:S01]  /*5480*/  HMMA.16816.F32.BF16 R40, R128, R42, R48 ;  /* 0x0000002a8028723c */ /* 0x000fe20000041830 */
[----:B------:R-:W1:Y:S07]  /*5490*/  LDSM.16.MT88.4 R48, [R238+0x2800] ;  /* 0x00280000ee30783b */ /* 0x000e6e0000004200 */
[C---:B----4-:R-:W-:Y:S08]  /*54a0*/  HMMA.16816.F32.BF16 R16, R4.reuse, R12, R16 ;  /* 0x0000000c0410723c */ /* 0x050ff00000041810 */
[----:B------:R-:W-:Y:S01]  /*54b0*/  HMMA.16816.F32.BF16 R8, R4, R14, R8 ;  /* 0x0000000e0408723c */ /* 0x000fe20000041808 */
[----:B------:R-:W-:Y:S07]  /*54c0*/  LDSM.16.MT88.4 R4, [R239+0x5800] ;  /* 0x00580000ef04783b */ /* 0x000fee0000004200 */
[C---:B---3--:R-:W-:Y:S08]  /*54d0*/  HMMA.16816.F32.BF16 R148, R128.reuse, R144, R148 ;  /* 0x000000908094723c */ /* 0x048ff00000041894 */
[C---:B------:R-:W-:Y:S01]  /*54e0*/  HMMA.16816.F32.BF16 R144, R128.reuse, R146, R136 ;  /* 0x000000928090723c */ /* 0x040fe20000041888 */
[----:B------:R-:W3:Y:S07]  /*54f0*/  LDSM.16.MT88.4 R136, [R237+0x1000] ;  /* 0x00100000ed88783b */ /* 0x000eee0000004200 */
[C---:B-1----:R-:W-:Y:S01]  /*5500*/  HMMA.16816.F32.BF16 R44, R128.reuse, R48, R56 ;  /* 0x00000030802c723c */ /* 0x042fe20000041838 */
[----:B------:R-:W1:Y:S07]  /*5510*/  LDSM.16.MT88.4 R56, [R237+0x2800] ;  /* 0x00280000ed38783b */ /* 0x000e6e0000004200 */
[C---:B------:R-:W-:Y:S01]  /*5520*/  HMMA.16816.F32.BF16 R48, R128.reuse, R50, R64 ;  /* 0x000000328030723c */ /* 0x040fe20000041840 */
[----:B------:R-:W4:Y:S07]  /*5530*/  LDSM.16.MT88.4 R64, [R239+0x2800] ;  /* 0x00280000ef40783b */ /* 0x000f2e0000004200 */
[C---:B---3--:R-:W-:Y:S08]  /*5540*/  HMMA.16816.F32.BF16 R140, R128.reuse, R136, R140 ;  /* 0x00000088808c723c */ /* 0x048ff0000004188c */
[C---:B-1----:R-:W-:Y:S08]  /*5550*/  HMMA.16816.F32.BF16 R52, R128.reuse, R56, R52 ;  /* 0x000000388034723c */ /* 0x042ff00000041834 */
[C---:B------:R-:W-:Y:S08]  /*5560*/  HMMA.16816.F32.BF16 R56, R128.reuse, R58, R60 ;  /* 0x0000003a8038723c */ /* 0x040ff0000004183c */
[C---:B----4-:R-:W-:Y:S01]  /*5570*/  HMMA.16816.F32.BF16 R60, R128.reuse, R64, R72 ;  /* 0x00000040803c723c */ /* 0x050fe20000041848 */
[----:B------:R-:W1:Y:S07]  /*5580*/  LDSM.16.MT88.4 R72, [R236+0x4000] ;  /* 0x00400000ec48783b */ /* 0x000e6e0000004200 */
[C---:B------:R-:W-:Y:S08]  /*5590*/  HMMA.16816.F32.BF16 R64, R128.reuse, R66, R68 ;  /* 0x000000428040723c */ /* 0x040ff00000041844 */
        /* <DEDUP_REMOVED lines=22> */
[----:B--2---:R-:W2:Y:S04]  /*5700*/  LDL.64 R24, [R1+0x28] ;  /* 0x0000280001187983 */ /* 0x004ea80000100a00 */
[----:B------:R-:W3:Y:S04]  /*5710*/  LDL R26, [R1+0x38] ;  /* 0x00003800011a7983 */ /* 0x000ee80000100800 */
[----:B------:R-:W4:Y:S04]  /*5720*/  LDL.LU R0, [R1+0x4] ;  /* 0x0000040001007983 */ /* 0x000f280000300800 */
[----:B------:R-:W1:Y:S01]  /*5730*/  S2R R27, SR_TID.X ;  /* 0x00000000001b7919 */ /* 0x000e620000002100 */
[----:B------:R-:W-:-:S02]  /*5740*/  LOP3.LUT P0, RZ, R247, 0x2, RZ, 0xc0, !PT ;  /* 0x00000002f7ff7812 */ /* 0x000fc4000780c0ff */
[----:B-1----:R-:W-:Y:S02]  /*5750*/  ISETP.GT.AND P2, PT, R27, 0x7f, PT ;  /* 0x0000007f1b00780c */ /* 0x002fe40003f44270 */
[----:B------:R-:W-:Y:S02]  /*5760*/  ISETP.GE.AND P6, PT, R251, c[0x0][0x1d4], PT ;  /* 0x00007500fb007a0c */ /* 0x000fe40003fc6270 */
[----:B----4-:R-:W-:-:S07]  /*5770*/  LOP3.LUT R0, R0, 0xffffffef, RZ, 0xc0, !PT ;  /* 0xffffffef00007812 */ /* 0x010fce00078ec0ff */
[----:B------:R-:W-:Y:S02]  /*5780*/  @P0 LOP3.LUT R0, R0, 0x10, RZ, 0xfc, !PT ;  /* 0x0000001000000812 */ /* 0x000fe400078efcff */
[----:B---3--:R-:W-:Y:S02]  /*5790*/  ISETP.GE.AND P1, PT, R26, c[0x0][0x1d4], PT ;  /* 0x000075001a007a0c */ /* 0x008fe40003f26270 */
[----:B------:R-:W-:-:S04]  /*57a0*/  LOP3.LUT R0, R0, 0xfffffffb, RZ, 0xc0, !PT ;  /* 0xfffffffb00007812 */ /* 0x000fc800078ec0ff */
[----:B------:R-:W-:Y:S02]  /*57b0*/  @P2 LOP3.LUT R0, R0, 0x4, RZ, 0xfc, !PT ;  /* 0x0000000400002812 */ /* 0x000fe400078efcff */
[----:B------:R-:W-:Y:S02]  /*57c0*/  ISETP.GE.AND P0, PT, R252, c[0x0][0x1d4], PT ;  /* 0x00007500fc007a0c */ /* 0x000fe40003f06270 */
[----:B------:R-:W-:-:S04]  /*57d0*/  LOP3.LUT R0, R0, 0xfffffffd, RZ, 0xc0, !PT ;  /* 0xfffffffd00007812 */ /* 0x000fc800078ec0ff */
[----:B------:R-:W-:-:S04]  /*57e0*/  @P1 LOP3.LUT R0, R0, 0x2, RZ, 0xfc, !PT ;  /* 0x0000000200001812 */ /* 0x000fc800078efcff */
[----:B------:R-:W-:-:S04]  /*57f0*/  LOP3.LUT R0, R0, 0xfffffffe, RZ, 0xc0, !PT ;  /* 0xfffffffe00007812 */ /* 0x000fc800078ec0ff */
[----:B------:R-:W-:Y:S02]  /*5800*/  @P0 LOP3.LUT R0, R0, 0x1, RZ, 0xfc, !PT ;  /* 0x0000000100000812 */ /* 0x000fe400078efcff */
[----:B------:R-:W-:Y:S02]  /*5810*/  LOP3.LUT P0, RZ, R247, 0x4, RZ, 0xc0, !PT ;  /* 0x00000004f7ff7812 */ /* 0x000fe4000780c0ff */
[----:B------:R-:W-:-:S11]  /*5820*/  LOP3.LUT R0, R0, 0xfffffff7, RZ, 0xc0, !PT ;  /* 0xfffffff700007812 */ /* 0x000fd600078ec0ff */
[----:B------:R-:W-:-:S05]  /*5830*/  @P0 LOP3.LUT R0, R0, 0x8, RZ, 0xfc, !PT ;  /* 0x0000000800000812 */ /* 0x000fca00078efcff */
[----:B------:R1:W-:Y:S01]  /*5840*/  STL [R1+0x4], R0 ;  /* 0x0000040001007387 */ /* 0x0003e20000100800 */
[----:B--2---:R-:W-:-:S03]  /*5850*/  ISETP.GE.AND P5, PT, R24, c[0x0][0x1d4], PT ;  /* 0x0000750018007a0c */ /* 0x004fc60003fa6270 */
.L_x_2617:
[----:B------:R-:W2:Y:S01]  /*5860*/  LDL.64 R10, [R1+0x20] ;  /* 0x00002000010a7983 */ /* 0x000ea20000100a00 */
[----:B-1----:R-:W-:Y:S01]  /*5870*/  SHF.R.S32.HI R0, RZ, 0x1f, R249 ;  /* 0x0000001fff007819 */ /* 0x002fe200000114f9 */
[C---:B------:R-:W-:Y:S01]  /*5880*/  IMAD.WIDE.U32 R2, R249.reuse, c[0x0][0x208], RZ ;  /* 0x00008200f9027a25 */ /* 0x040fe200078e00ff */
[----:B------:R-:W-:Y:S04]  /*5890*/  DEPBAR.LE SB0, 0x0 ;  /* 0x000080000000791a */ /* 0x000fe80000000000 */
[----:B------:R-:W3:Y:S01]  /*58a0*/  LDL.64 R8, [R1+0x10] ;  /* 0x0000100001087983 */ /* 0x000ee20000100a00 */
[----:B------:R-:W-:Y:S01]  /*58b0*/  IMAD R0, R0, c[0x0][0x208], RZ ;  /* 0x0000820000007a24 */ /* 0x000fe200078e02ff */
[----:B------:R-:W-:Y:S01]  /*58c0*/  WARPSYNC 0xffffffff ;  /* 0xffffffff00007948 */ /* 0x000fe20003800000 */
[----:B------:R-:W-:Y:S01]  /*58d0*/  IMAD.MOV.U32 R4, RZ, RZ, c[0x0][0x208] ;  /* 0x00008200ff047624 */ /* 0x000fe200078e00ff */
[----:B------:R-:W-:Y:S01]  /*58e0*/  BSSY B0, `(.L_x_2615) ;  /* 0x00000ef000007945 */ /* 0x000fe20003800000 */
[----:B------:R-:W4:Y:S01]  /*58f0*/  LDL R251, [R1+0x4] ;  /* 0x0000040001fb7983 */ /* 0x000f220000100800 */
[----:B------:R-:W-:Y:S02]  /*5900*/  IMAD R0, R249, c[0x0][0x20c], R0 ;  /* 0x00008300f9007a24 */ /* 0x000fe400078e0200 */
[----:B------:R-:W-:Y:S02]  /*5910*/  IMAD.MOV.U32 R12, RZ, RZ, c[0x0][0x20c] ;  /* 0x00008300ff0c7624 */ /* 0x000fe400078e00ff */
[----:B------:R-:W1:Y:S01]  /*5920*/  S2R R7, SR_TID.X ;  /* 0x0000000000077919 */ /* 0x000e620000002100 */
[----:B------:R-:W-:Y:S02]  /*5930*/  IMAD.IADD R0, R3, 0x1, R0 ;  /* 0x0000000103007824 */ /* 0x000fe400078e0200 */
[----:B------:R-:W-:Y:S02]  /*5940*/  IMAD.WIDE.U32 R2, R2, 0x30, RZ ;  /* 0x0000003002027825 */ /* 0x000fe400078e00ff */
[----:B------:R-:W-:Y:S02]  /*5950*/  BAR.SYNC.DEFER_BLOCKING 0x0 ;  /* 0x0000000000007b1d */ /* 0x000fe40000010000 */
[----:B------:R-:W-:Y:S04]  /*5960*/  IMAD R0, R0, 0x30, RZ ;  /* 0x0000003000007824 */ /* 0x000fe800078e02ff */
[----:B------:R-:W-:Y:S01]  /*5970*/  IMAD.IADD R0, R3, 0x1, R0 ;  /* 0x0000000103007824 */ /* 0x000fe200078e0200 */
[----:B-----5:R-:W-:Y:S05]  /*5980*/  LDSM.16.M88.4 R16, [R134+0x800] ;  /* 0x000800008610783b */ /* 0x020fea0000000200 */
[----:B------:R-:W-:Y:S01]  /*5990*/  LDSM.16.M88.4 R24, [R134+0x1000] ;  /* 0x001000008618783b */ /* 0x000fe20000000200 */
[----:B----4-:R-:W-:Y:S02]  /*59a0*/  LOP3.LUT P3, RZ, R251, 0x1, RZ, 0xc0, !PT ;  /* 0x00000001fbff7812 */ /* 0x010fe4000786c0ff */
[----:B-1----:R-:W-:Y:S02]  /*59b0*/  ISETP.GT.AND P2, PT, R7, 0x7f, PT ;  /* 0x0000007f0700780c */ /* 0x002fe40003f44270 */
[-C--:B--2---:R-:W-:Y:S02]  /*59c0*/  IADD3 R3, P0, R10, R2.reuse, RZ ;  /* 0x000000020a037210 */ /* 0x084fe40007f1e0ff */
[----:B------:R-:W-:Y:S02]  /*59d0*/  SHF.R.S32.HI R252, RZ, 0x1f, R7 ;  /* 0x0000001ffffc7819 */ /* 0x000fe40000011407 */
[----:B------:R-:W-:Y:S01]  /*59e0*/  LOP3.LUT P1, RZ, R251, 0x2, RZ, 0xc0, !PT ;  /* 0x00000002fbff7812 */ /* 0x000fe2000782c0ff */
[--C-:B---3--:R-:W-:Y:S01]  /*59f0*/  IMAD.X R6, R0, 0x1, R9.reuse, P0 ;  /* 0x0000000100067824 */ /* 0x108fe200000e0609 */
[----:B------:R-:W-:Y:S04]  /*5a00*/  LEA.HI R252, R252, R7, RZ, 0x3 ;  /* 0x00000007fcfc7211 */ /* 0x000fe800078f18ff */
[----:B------:R-:W-:Y:S02]  /*5a10*/  LOP3.LUT R252, R252, 0xfffffff8, RZ, 0xc0, !PT ;  /* 0xfffffff8fcfc7812 */ /* 0x000fe400078ec0ff */
[C---:B------:R-:W-:Y:S03]  /*5a20*/  @!P2 LEA R5, P0, R4.reuse, R2, 0x5 ;  /* 0x000000020405a211 */ /* 0x040fe600078028ff */
[----:B------:R-:W-:Y:S01]  /*5a30*/  IMAD.IADD R252, R7, 0x1, -R252 ;  /* 0x0000000107fc7824 */ /* 0x000fe200078e0afc */
[----:B------:R-:W-:Y:S02]  /*5a40*/  @!P2 LEA.HI.X R4, R4, R0, R12, 0x5, P0 ;  /* 0x000000000404a211 */ /* 0x000fe400000f2c0c */
[C---:B------:R-:W-:Y:S02]  /*5a50*/  LEA R2, P0, R3.reuse, c[0x0][0x1f8], 0x1 ;  /* 0x00007e0003027a11 */ /* 0x040fe400078008ff */
[----:B------:R-:W-:Y:S02]  /*5a60*/  LOP3.LUT P4, RZ, R252, 0x2, RZ, 0xc0, !PT ;  /* 0x00000002fcff7812 */ /* 0x000fe4000788c0ff */
[----:B------:R-:W-:Y:S02]  /*5a70*/  LEA.HI.X R3, R3, c[0x0][0x1fc], R6, 0x1, P0 ;  /* 0x00007f0003037a11 */ /* 0x000fe400000f0c06 */
[----:B------:R-:W-:Y:S05]  /*5a80*/  @!P2 IADD3 R0, P0, R5, R10, RZ ;  /* 0x0000000a0500a210 */ /* 0x000fea0007f1e0ff */
[----:B------:R-:W-:Y:S01]  /*5a90*/  @!P2 IMAD.X R4, R4, 0x1, R9, P0 ;  /* 0x000000010404a824 */ /* 0x000fe200000e0609 */
[C---:B------:R-:W-:Y:S01]  /*5aa0*/  @!P2 LEA R246, P0, R0.reuse, c[0x0][0x1f8], 0x1 ;  /* 0x00007e0000f6aa11 */ /* 0x040fe200078008ff */
[----:B------:R-:W1:Y:S03]  /*5ab0*/  LDSM.16.M88.4 R8, [R134] ;  /* 0x000000008608783b */ /* 0x000e660000000200 */
[----:B------:R-:W-:Y:S02]  /*5ac0*/  @!P2 LEA.HI.X R247, R0, c[0x0][0x1fc], R4, 0x1, P0 ;  /* 0x00007f0000f7aa11 */ /* 0x000fe400000f0c04 */
[C---:B------:R-:W-:Y:S02]  /*5ad0*/  IADD3 R0, R134.reuse, 0x20, RZ ;  /* 0x0000002086007810 */ /* 0x040fe40007ffe0ff */
[C---:B------:R-:W-:Y:S05]  /*5ae0*/  @P4 IADD3 R0, R134.reuse, -0x20, RZ ;  /* 0xffffffe086004810 */ /* 0x040fea0007ffe0ff */
[----:B------:R-:W2:Y:S05]  /*5af0*/  LDSM.16.M88.4 R168, [R0] ;  /* 0x0000000000a8783b */ /* 0x000eaa0000000200 */
[----:B------:R-:W3:Y:S05]  /*5b00*/  LDSM.16.M88.4 R172, [R0+0x800] ;  /* 0x0008000000ac783b */ /* 0x000eea0000000200 */
[----:B------:R4:W2:Y:S05]  /*5b10*/  LDSM.16.M88.4 R176, [R0+0x1000] ;  /* 0x0010000000b0783b */ /* 0x0008aa0000000200 */
[----:B------:R-:W-:Y:S01]  /*5b20*/  @!PT LDS RZ, [RZ] ;  /* 0x00000000fffff984 */ /* 0x000fe20000000800 */
[----:B------:R-:W-:Y:S01]  /*5b30*/  @!PT LDS RZ, [RZ] ;  /* 0x00000000fffff984 */ /* 0x000fe20000000800 */
[----:B------:R-:W-:Y:S01]  /*5b40*/  @!PT LDS RZ, [RZ] ;  /* 0x00000000fffff984 */ /* 0x000fe20000000800 */
[----:B------:R2:W-:Y:S05]  /*5b50*/  LDGSTS.E.BYPASS.LTC128B.128 [R248+0x4080], [R2.64], !P5 ;  /* 0x0408000002f87fae */ /* 0x0005ea000e901d46 */
[----:B------:R2:W-:Y:S05]  /*5b60*/  LDGSTS.E.BYPASS.LTC128B.128 [R248+0x5880], [R2.64+0x80], !P6 ;  /* 0x0588008002f87fae */ /* 0x0005ea000f101d46 */
[----:B------:R2:W-:Y:S01]  /*5b70*/  LDGSTS.E.BYPASS.LTC128B.128 [R248+0x7080], [R2.64+0x100], !P3 ;  /* 0x0708010002f87fae */ /* 0x0005e2000d901d46 */
[C---:B-1----:R-:W-:Y:S04]  /*5b80*/  HMMA.16816.F32.BF16 R4, R160.reuse, R8, RZ ;  /* 0x00000008a004723c */ /* 0x042fe800000418ff */
[----:B------:R2:W-:Y:S01]  /*5b90*/  LDGSTS.E.BYPASS.LTC128B.128 [R248+0x8880], [R2.64+0x180], !P1 ;  /* 0x0888018002f87fae */ /* 0x0005e2000c901d46 */
[----:B----4-:R-:W-:Y:S04]  /*5ba0*/  IADD3 R0, R134, 0x40, RZ ;  /* 0x0000004086007810 */ /* 0x010fe80007ffe0ff */
[----:B------:R1:W-:Y:S01]  /*5bb0*/  @!P2 LDGSTS.E.BYPASS.LTC128B.128 [R248+0x5080], [R246.64], !P5 ;  /* 0x05080000f6f8afae */ /* 0x0003e2000e901d46 */
[C---:B------:R-:W-:Y:S04]  /*5bc0*/  HMMA.16816.F32.BF16 R8, R160.reuse, R10, RZ ;  /* 0x0000000aa008723c */ /* 0x040fe800000418ff */
[----:B------:R1:W-:Y:S04]  /*5bd0*/  @!P2 LDGSTS.E.BYPASS.LTC128B.128 [R248+0x6880], [R246.64+0x80], !P6 ;  /* 0x06880080f6f8afae */ /* 0x0003e8000f101d46 */
[C---:B------:R-:W-:Y:S01]  /*5be0*/  HMMA.16816.F32.BF16 R12, R160.reuse, R16, RZ ;  /* 0x00000010a00c723c */ /* 0x040fe200000418ff */
[----:B------:R1:W-:Y:S05]  /*5bf0*/  @!P2 LDGSTS.E.BYPASS.LTC128B.128 [R248+0x8080], [R246.64+0x100], !P3 ;  /* 0x08080100f6f8afae */ /* 0x0003ea000d901d46 */
[----:B------:R1:W-:Y:S01]  /*5c00*/  @!P2 LDGSTS.E.BYPASS.LTC128B.128 [R248+0x9880], [R246.64+0x180], !P1 ;  /* 0x09880180f6f8afae */ /* 0x0003e2000c901d46 */
[----:B------:R-:W-:Y:S01]  /*5c10*/  LOP3.LUT P1, RZ, R252, 0x4, RZ, 0xc0, !PT ;  /* 0x00000004fcff7812 */ /* 0x000fe2000782c0ff */
[C---:B------:R-:W-:Y:S03]  /*5c20*/  HMMA.16816.F32.BF16 R16, R160.reuse, R18, RZ ;  /* 0x00000012a010723c */ /* 0x040fe600000418ff */
[----:B------:R-:W0:Y:S05]  /*5c30*/  LDGDEPBAR ;  /* 0x00000000000079af */ /* 0x000e2a0000000000 */
[C---:B------:R-:W-:Y:S01]  /*5c40*/  HMMA.16816.F32.BF16 R20, R160.reuse, R24, RZ ;  /* 0x00000018a014723c */ /* 0x040fe200000418ff */
[----:B--2---:R-:W2:Y:S03]  /*5c50*/  LDL R2, [R1+0x50] ;  /* 0x0000500001027983 */ /* 0x004ea60000100800 */
[----:B------:R-:W-:Y:S04]  /*5c60*/  @P1 IADD3 R0, R134, -0x40, RZ ;  /* 0xffffffc086001810 */ /* 0x000fe80007ffe0ff */
[----:B------:R-:W-:Y:S08]  /*5c70*/  HMMA.16816.F32.BF16 R24, R160, R26, RZ ;  /* 0x0000001aa018723c */ /* 0x000ff000000418ff */
[C---:B------:R-:W-:Y:S08]  /*5c80*/  HMMA.16816.F32.BF16 R4, R164.reuse, R168, R4 ;  /* 0x000000a8a404723c */ /* 0x040ff00000041804 */
[C---:B------:R-:W-:Y:S01]  /*5c90*/  HMMA.16816.F32.BF16 R8, R164.reuse, R170, R8 ;  /* 0x000000aaa408723c */ /* 0x040fe20000041808 */
[----:B------:R-:W4:Y:S07]  /*5ca0*/  LDSM.16.M88.4 R168, [R0] ;  /* 0x0000000000a8783b */ /* 0x000f2e0000000200 */
[C---:B---3--:R-:W-:Y:S08]  /*5cb0*/  HMMA.16816.F32.BF16 R12, R164.reuse, R172, R12 ;  /* 0x000000aca40c723c */ /* 0x048ff0000004180c */
[C---:B------:R-:W-:Y:S01]  /*5cc0*/  HMMA.16816.F32.BF16 R16, R164.reuse, R174, R16 ;  /* 0x000000aea410723c */ /* 0x040fe20000041810 */
[----:B------:R-:W3:Y:S07]  /*5cd0*/  LDSM.16.M88.4 R172, [R0+0x800] ;  /* 0x0008000000ac783b */ /* 0x000eee0000000200 */
[C---:B------:R-:W-:Y:S08]  /*5ce0*/  HMMA.16816.F32.BF16 R20, R164.reuse, R176, R20 ;  /* 0x000000b0a414723c */ /* 0x040ff00000041814 */
[----:B------:R-:W-:Y:S08]  /*5cf0*/  HMMA.16816.F32.BF16 R24, R164, R178, R24 ;  /* 0x000000b2a418723c */ /* 0x000ff00000041818 */
[C---:B----4-:R-:W-:Y:S08]  /*5d00*/  HMMA.16816.F32.BF16 R4, R180.reuse, R168, R4 ;  /* 0x000000a8b404723c */ /* 0x050ff00000041804 */
[C---:B------:R-:W-:Y:S01]  /*5d10*/  HMMA.16816.F32.BF16 R8, R180.reuse, R170, R8 ;  /* 0x000000aab408723c */ /* 0x040fe20000041808 */
[----:B------:R-:W4:Y:S07]  /*5d20*/  LDSM.16.M88.4 R168, [R0+0x1000] ;  /* 0x0010000000a8783b */ /* 0x000f2e0000000200 */
[C---:B---3--:R-:W-:Y:S08]  /*5d30*/  HMMA.16816.F32.BF16 R12, R180.reuse, R172, R12 ;  /* 0x000000acb40c723c */ /* 0x048ff0000004180c */
[C---:B------:R-:W-:Y:S01]  /*5d40*/  HMMA.16816.F32.BF16 R16, R180.reuse, R174, R16 ;  /* 0x000000aeb410723c */ /* 0x040fe20000041810 */
[----:B------:R-:W3:Y:S07]  /*5d50*/  LDSM.16.M88.4 R172, [R135] ;  /* 0x0000000087ac783b */ /* 0x000eee0000000200 */
[C---:B----4-:R-:W-:Y:S08]  /*5d60*/  HMMA.16816.F32.BF16 R20, R180.reuse, R168, R20 ;  /* 0x000000a8b414723c */ /* 0x050ff00000041814 */
[----:B------:R-:W-:Y:S01]  /*5d70*/  HMMA.16816.F32.BF16 R24, R180, R170, R24 ;  /* 0x000000aab418723c */ /* 0x000fe20000041818 */
[----:B------:R-:W4:Y:S07]  /*5d80*/  LDSM.16.M88.4 R168, [R135+0x800] ;  /* 0x0008000087a8783b */ /* 0x000f2e0000000200 */
[C---:B---3--:R-:W-:Y:S08]  /*5d90*/  HMMA.16816.F32.BF16 R4, R184.reuse, R172, R4 ;  /* 0x000000acb804723c */ /* 0x048ff00000041804 */
[C---:B------:R-:W-:Y:S01]  /*5da0*/  HMMA.16816.F32.BF16 R8, R184.reuse, R174, R8 ;  /* 0x000000aeb808723c */ /* 0x040fe20000041808 */
[----:B------:R-:W3:Y:S07]  /*5db0*/  LDSM.16.M88.4 R172, [R135+0x1000] ;  /* 0x0010000087ac783b */ /* 0x000eee0000000200 */
[C---:B----4-:R-:W-:Y:S08]  /*5dc0*/  HMMA.16816.F32.BF16 R12, R184.reuse, R168, R12 ;  /* 0x000000a8b80c723c */ /* 0x050ff0000004180c */
[C---:B------:R-:W-:Y:S01]  /*5dd0*/  HMMA.16816.F32.BF16 R16, R184.reuse, R170, R16 ;  /* 0x000000aab810723c */ /* 0x040fe20000041810 */
[----:B------:R-:W4:Y:S07]  /*5de0*/  LDSM.16.M88.4 R168, [R134+0x1800] ;  /* 0x0018000086a8783b */ /* 0x000f2e0000000200 */
[C---:B---3--:R-:W-:Y:S08]  /*5df0*/  HMMA.16816.F32.BF16 R20, R184.reuse, R172, R20 ;  /* 0x000000acb814723c */ /* 0x048ff00000041814 */
[----:B------:R-:W-:Y:S01]  /*5e00*/  HMMA.16816.F32.BF16 R24, R184, R174, R24 ;  /* 0x000000aeb818723c */ /* 0x000fe20000041818 */
[----:B------:R-:W3:Y:S07]  /*5e10*/  LDSM.16.M88.4 R172, [R134+0x2000] ;  /* 0x0020000086ac783b */ /* 0x000eee0000000200 */
[C---:B----4-:R-:W-:Y:S08]  /*5e20*/  HMMA.16816.F32.BF16 R4, R188.reuse, R168, R4 ;  /* 0x000000a8bc04723c */ /* 0x050ff00000041804 */
[C---:B------:R-:W-:Y:S01]  /*5e30*/  HMMA.16816.F32.BF16 R8, R188.reuse, R170, R8 ;  /* 0x000000aabc08723c */ /* 0x040fe20000041808 */
[----:B------:R-:W4:Y:S07]  /*5e40*/  LDSM.16.M88.4 R168, [R134+0x2800] ;  /* 0x0028000086a8783b */ /* 0x000f2e0000000200 */
[C---:B---3--:R-:W-:Y:S08]  /*5e50*/  HMMA.16816.F32.BF16 R12, R188.reuse, R172, R12 ;  /* 0x000000acbc0c723c */ /* 0x048ff0000004180c */
[C---:B------:R-:W-:Y:S01]  /*5e60*/  HMMA.16816.F32.BF16 R16, R188.reuse, R174, R16 ;  /* 0x000000aebc10723c */ /* 0x040fe20000041810 */
[----:B------:R-:W3:Y:S07]  /*5e70*/  LDSM.16.M88.4 R172, [R240+0x1800] ;  /* 0x00180000f0ac783b */ /* 0x000eee0000000200 */
[C---:B----4-:R-:W-:Y:S08]  /*5e80*/  HMMA.16816.F32.BF16 R20, R188.reuse, R168, R20 ;  /* 0x000000a8bc14723c */ /* 0x050ff00000041814 */
[----:B------:R-:W-:Y:S01]  /*5e90*/  HMMA.16816.F32.BF16 R24, R188, R170, R24 ;  /* 0x000000aabc18723c */ /* 0x000fe20000041818 */
[----:B------:R-:W4:Y:S07]  /*5ea0*/  LDSM.16.M88.4 R168, [R240+0x2000] ;  /* 0x00200000f0a8783b */ /* 0x000f2e0000000200 */
[C---:B---3--:R-:W-:Y:S08]  /*5eb0*/  HMMA.16816.F32.BF16 R4, R192.reuse, R172, R4 ;  /* 0x000000acc004723c */ /* 0x048ff00000041804 */
[C---:B------:R-:W-:Y:S01]  /*5ec0*/  HMMA.16816.F32.BF16 R8, R192.reuse, R174, R8 ;  /* 0x000000aec008723c */ /* 0x040fe20000041808 */
[----:B------:R-:W3:Y:S02]  /*5ed0*/  LDSM.16.M88.4 R172, [R240+0x2800] ;  /* 0x00280000f0ac783b */ /* 0x000ee40000000200 */
[----:B--2---:R-:W-:Y:S05]  /*5ee0*/  ISETP.GT.AND P4, PT, R249, R2, PT ;  /* 0x00000002f900720c */ /* 0x004fea0003f84270 */
[C---:B----4-:R-:W-:Y:S08]  /*5ef0*/  HMMA.16816.F32.BF16 R12, R192.reuse, R168, R12 ;  /* 0x000000a8c00c723c */ /* 0x050ff0000004180c */
        /* <DEDUP_REMOVED lines=79> */
[----:B------:R2:W4:Y:S07]  /*63f0*/  LDSM.16.M88.4 R168, [R0+0x5800] ;  /* 0x0058000000a8783b */ /* 0x00052e0000000200 */
[C---:B---3--:R-:W-:Y:S08]  /*6400*/  HMMA.16816.F32.BF16 R12, R228.reuse, R172, R12 ;  /* 0x000000ace40c723c */ /* 0x048ff0000004180c */
[C---:B------:R-:W-:Y:S01]  /*6410*/  HMMA.16816.F32.BF16 R16, R228.reuse, R174, R16 ;  /* 0x000000aee410723c */ /* 0x040fe20000041810 */
[----:B------:R-:W3:Y:S03]  /*6420*/  LDSM.16.M88.4 R172, [R135+0x4800] ;  /* 0x0048000087ac783b */ /* 0x000ee60000000200 */
[----:B--2---:R-:W-:Y:S04]  /*6430*/  IMAD.MOV.U32 R0, RZ, RZ, R133 ;  /* 0x000000ffff007224 */ /* 0x004fe800078e0085 */
[C---:B----4-:R-:W-:Y:S08]  /*6440*/  HMMA.16816.F32.BF16 R20, R228.reuse, R168, R20 ;  /* 0x000000a8e414723c */ /* 0x050ff00000041814 */
[----:B------:R-:W-:Y:S01]  /*6450*/  HMMA.16816.F32.BF16 R24, R228, R170, R24 ;  /* 0x000000aae418723c */ /* 0x000fe20000041818 */
[----:B------:R-:W2:Y:S07]  /*6460*/  LDSM.16.M88.4 R168, [R135+0x5000] ;  /* 0x0050000087a8783b */ /* 0x000eae0000000200 */
[C---:B---3--:R-:W-:Y:S08]  /*6470*/  HMMA.16816.F32.BF16 R4, R232.reuse, R172, R4 ;  /* 0x000000ace804723c */ /* 0x048ff00000041804 */
[C---:B------:R-:W-:Y:S01]  /*6480*/  HMMA.16816.F32.BF16 R8, R232.reuse, R174, R8 ;  /* 0x000000aee808723c */ /* 0x040fe20000041808 */
[----:B------:R-:W3:Y:S01]  /*6490*/  LDSM.16.M88.4 R172, [R135+0x5800] ;  /* 0x0058000087ac783b */ /* 0x000ee20000000200 */
[----:B------:R-:W-:Y:S04]  /*64a0*/  DEPBAR.LE SB0, 0x0 ;  /* 0x000080000000791a */ /* 0x000fe80000000000 */
[----:B------:R-:W-:Y:S02]  /*64b0*/  BAR.SYNC.DEFER_BLOCKING 0x0 ;  /* 0x0000000000007b1d */ /* 0x000fe40000010000 */
[C---:B--2---:R-:W-:Y:S08]  /*64c0*/  HMMA.16816.F32.BF16 R12, R232.reuse, R168, R12 ;  /* 0x000000a8e80c723c */ /* 0x044ff0000004180c */
[C---:B------:R-:W-:Y:S08]  /*64d0*/  HMMA.16816.F32.BF16 R16, R232.reuse, R170, R16 ;  /* 0x000000aae810723c */ /* 0x040ff00000041810 */
[C---:B---3--:R-:W-:Y:S08]  /*64e0*/  HMMA.16816.F32.BF16 R20, R232.reuse, R172, R20 ;  /* 0x000000ace814723c */ /* 0x048ff00000041814 */
[----:B------:R-:W-:Y:S01]  /*64f0*/  HMMA.16816.F32.BF16 R24, R232, R174, R24 ;  /* 0x000000aee818723c */ /* 0x000fe20000041818 */
[----:B------:R-:W-:Y:S07]  /*6500*/  @!UPT UIADD3 URZ, URZ, URZ, URZ ;  /* 0x0000003f3f3ff290 */ /* 0x000fee000fffe03f */
[----:B------:R-:W-:-:S11]  /*6510*/  @!P4 BRA `(.L_x_2616) ;  /* 0x000002b00000c947 */ /* 0x000fd60003800000 */
[----:B-1----:R-:W2:Y:S04]  /*6520*/  LDL.64 R176, [R1+0x18] ;  /* 0x0000180001b07983 */ /* 0x002ea80000100a00 */
[----:B------:R-:W3:Y:S04]  /*6530*/  LDL.64 R246, [R1+0x8] ;  /* 0x0000080001f67983 */ /* 0x000ee80000100a00 */
[----:B------:R-:W1:Y:S02]  /*6540*/  S2R R2, SR_TID.X ;  /* 0x0000000000027919 */ /* 0x000e640000002100 */
[----:B-1----:R-:W-:Y:S04]  /*6550*/  SHF.R.S32.HI R252, RZ, 0x1f, R2 ;  /* 0x0000001ffffc7819 */ /* 0x002fe80000011402 */
[----:B------:R-:W-:Y:S02]  /*6560*/  LEA.HI R252, R252, R2, RZ, 0x3 ;  /* 0x00000002fcfc7211 */ /* 0x000fe400078f18ff */
[----:B------:R-:W-:Y:S02]  /*6570*/  IADD3 R2, R249, -0x1, RZ ;  /* 0xfffffffff9027810 */ /* 0x000fe40007ffe0ff */
[----:B------:R-:W-:Y:S02]  /*6580*/  SHF.R.S32.HI R252, RZ, 0x3, R252 ;  /* 0x00000003fffc7819 */ /* 0x000fe400000114fc */
[----:B------:R-:W-:Y:S05]  /*6590*/  SHF.R.S32.HI R3, RZ, 0x1f, R2 ;  /* 0x0000001fff037819 */ /* 0x000fea0000011402 */
        /* <DEDUP_REMOVED lines=13> */
[C---:B------:R-:W-:Y:S04]  /*6670*/  @P0 LEA R2, P2, R170.reuse, R2, 0x5 ;  /* 0x00000002aa020211 */ /* 0x040fe800078428ff */
[----:B------:R-:W-:Y:S01]  /*6680*/  @P0 LEA.HI.X R168, R170, R3, R168, 0x5, P2 ;  /* 0x00000003aaa80211 */ /* 0x000fe200010f2ca8 */
[--C-:B---3--:R-:W-:Y:S01]  /*6690*/  @P1 IMAD.X R170, R3, 0x1, R247.reuse, P3 ;  /* 0x0000000103aa1824 */ /* 0x108fe200018e06f7 */
        /* <DEDUP_REMOVED lines=19> */
.L_x_2616:
[----:B-1----:R-:W-:Y:S05]  /*67d0*/  BSYNC B0 ;  /* 0x0000000000007941 */ /* 0x002fea0003800000 */
.L_x_2615:
[----:B------:R-:W-:Y:S01]  /*67e0*/  FMNMX.FTZ R2, R4, R133, !PT ;  /* 0x0000008504027209 */ /* 0x000fe20007810000 */
[----:B------:R-:W2:Y:S01]  /*67f0*/  LDL.LU R169, [R1] ;  /* 0x0000000001a97983 */ /* 0x000ea20000300800 */
[----:B------:R-:W-:Y:S02]  /*6800*/  IADD3 R249, R249, -0x1, RZ ;  /* 0xfffffffff9f97810 */ /* 0x000fe40007ffe0ff */
[----:B------:R-:W-:Y:S01]  /*6810*/  FMNMX.FTZ R2, R5, R2, !PT ;  /* 0x0000000205027209 */ /* 0x000fe20007810000 */
[----:B------:R-:W0:Y:S03]  /*6820*/  LDGDEPBAR ;  /* 0x00000000000079af */ /* 0x000e260000000000 */
        /* <DEDUP_REMOVED lines=29> */
[----:B------:R-:W4:Y:S01]  /*6a00*/  MUFU.EX2 R8, R168 ;  /* 0x000000a800087308 */ /* 0x000f220000000800 */
[----:B-1----:R-:W-:Y:S02]  /*6a10*/  FFMA.FTZ R0, R9, c[0x0][0x2d0], -R2 ;  /* 0x0000b40009007a23 */ /* 0x002fe40000010802 */
[C---:B---3--:R-:W-:Y:S01]  /*6a20*/  FMUL.FTZ R12, R3.reuse, R148 ;  /* 0x00000094030c7220 */ /* 0x048fe20000410000 */
[----:B------:R-:W-:Y:S01]  /*6a30*/  MOV R148, R20 ;  /* 0x0000001400947202 */ /* 0x000fe20000000f00 */
[C---:B------:R-:W-:Y:S02]  /*6a40*/  FMUL.FTZ R13, R3.reuse, R149 ;  /* 0x00000095030d7220 */ /* 0x040fe40000410000 */
[C---:B------:R-:W-:Y:S03]  /*6a50*/  FMUL.FTZ R16, R3.reuse, R144 ;  /* 0x0000009003107220 */ /* 0x040fe60000410000 */
[----:B------:R4:W-:Y:S01]  /*6a60*/  MUFU.EX2 R2, R0 ;  /* 0x0000000000027308 */ /* 0x0009e20000000800 */
        /* <DEDUP_REMOVED lines=11> */
[----:B------:R-:W3:Y:S01]  /*6b20*/  MUFU.EX2 R4, R4 ;  /* 0x0000000400047308 */ /* 0x000ee20000000800 */
[C---:B------:R-:W-:Y:S02]  /*6b30*/  FMUL.FTZ R44, R3.reuse, R44 ;  /* 0x0000002c032c7220 */ /* 0x040fe40000410000 */
[C---:B------:R-:W-:Y:S02]  /*6b40*/  FMUL.FTZ R45, R3.reuse, R45 ;  /* 0x0000002d032d7220 */ /* 0x040fe40000410000 */
[C---:B----4-:R-:W-:Y:S02]  /*6b50*/  FFMA.FTZ R0, R3.reuse, R250, R8 ;  /* 0x000000fa03007223 */ /* 0x050fe40000010008 */
[C---:B------:R-:W-:Y:S02]  /*6b60*/  FMUL.FTZ R48, R3.reuse, R48 ;  /* 0x0000003003307220 */ /* 0x040fe40000410000 */
[C---:B------:R-:W-:Y:S01]  /*6b70*/  FMUL.FTZ R49, R3.reuse, R49 ;  /* 0x0000003103317220 */ /* 0x040fe20000410000 */
[----:B------:R-:W-:Y:S01]  /*6b80*/  MUFU.EX2 R145, R178 ;  /* 0x000000b200917308 */ /* 0x000fe20000000800 */
[C---:B------:R-:W-:Y:S02]  /*6b90*/  FMUL.FTZ R52, R3.reuse, R52 ;  /* 0x0000003403347220 */ /* 0x040fe40000410000 */
[----:B------:R-:W-:Y:S01]  /*6ba0*/  FMUL.FTZ R53, R3, R53 ;  /* 0x0000003503357220 */ /* 0x000fe20000410000 */
[C---:B-1----:R-:W-:Y:S01]  /*6bb0*/  F2FP.BF16.PACK_AB R168, R5.reuse, R8 ;  /* 0x0000000805a8723e */ /* 0x042fe200000010ff */
[----:B------:R-:W-:Y:S02]  /*6bc0*/  FADD.FTZ R0, R5, R0 ;  /* 0x0000000005007221 */ /* 0x000fe40000010000 */
[C---:B------:R-:W-:Y:S01]  /*6bd0*/  FMUL.FTZ R5, R3.reuse, R157 ;  /* 0x0000009d03057220 */ /* 0x040fe20000410000 */
[----:B------:R-:W-:Y:S01]  /*6be0*/  MOV R157, R25 ;  /* 0x00000019009d7202 */ /* 0x000fe20000000f00 */
[C---:B------:R-:W-:Y:S01]  /*6bf0*/  FMUL.FTZ R25, R3.reuse, R137 ;  /* 0x0000008903197220 */ /* 0x040fe20000410000 */
[----:B------:R-:W-:Y:S01]  /*6c00*/  MUFU.EX2 R144, R177 ;  /* 0x000000b100907308 */ /* 0x000fe20000000800 */
[C---:B------:R-:W-:Y:S01]  /*6c10*/  FMUL.FTZ R8, R3.reuse, R152 ;  /* 0x0000009803087220 */ /* 0x040fe20000410000 */
[----:B------:R-:W-:Y:S01]  /*6c20*/  MOV R152, R24 ;  /* 0x0000001800987202 */ /* 0x000fe20000000f00 */
[C---:B------:R-:W-:Y:S01]  /*6c30*/  FMUL.FTZ R24, R3.reuse, R136 ;  /* 0x0000008803187220 */ /* 0x040fe20000410000 */
[----:B---3--:R-:W-:Y:S01]  /*6c40*/  F2FP.BF16.PACK_AB R170, R2, R4 ;  /* 0x0000000402aa723e */ /* 0x008fe200000010ff */
[----:B------:R-:W-:Y:S02]  /*6c50*/  FADD.FTZ R0, R4, R0 ;  /* 0x0000000004007221 */ /* 0x000fe40000010000 */
[C---:B------:R-:W-:Y:S02]  /*6c60*/  FMUL.FTZ R56, R3.reuse, R56 ;  /* 0x0000003803387220 */ /* 0x040fe40000410000 */
[----:B------:R-:W-:Y:S01]  /*6c70*/  FADD.FTZ R247, R2, R0 ;  /* 0x0000000002f77221 */ /* 0x000fe20000010000 */
        /* <DEDUP_REMOVED lines=49> */
[----:B-1----:R-:W-:Y:S01]  /*6f90*/  FMNMX.FTZ R0, R0, R2, !PT ;  /* 0x0000000200007209 */ /* 0x002fe20007810000 */
[----:B------:R-:W-:Y:S04]  /*6fa0*/  FMUL.FTZ R129, R3, R129 ;  /* 0x0000008103817220 */ /* 0x000fe80000410000 */
        /* <DEDUP_REMOVED lines=19> */
[----:B------:R-:W3:Y:S01]  /*70e0*/  MUFU.EX2 R7, R7 ;  /* 0x0000000700077308 */ /* 0x000ee20000000800 */
[C---:B-1----:R-:W-:Y:S02]  /*70f0*/  FMUL.FTZ R26, R0.reuse, R138 ;  /* 0x0000008a001a7220 */ /* 0x042fe40000410000 */
[C---:B------:R-:W-:Y:S02]  /*7100*/  FMUL.FTZ R27, R0.reuse, R139 ;  /* 0x0000008b001b7220 */ /* 0x040fe40000410000 */
[----:B------:R-:W1:Y:S01]  /*7110*/  LDSM.16.MT88.4 R136, [R236] ;  /* 0x00000000ec88783b */ /* 0x000e620000004200 */
[C---:B------:R-:W-:Y:S04]  /*7120*/  FMUL.FTZ R10, R0.reuse, R154 ;  /* 0x0000009a000a7220 */ /* 0x040fe80000410000 */
[----:B------:R-:W-:Y:S01]  /*7130*/  MUFU.EX2 R178, R173 ;  /* 0x000000ad00b27308 */ /* 0x000fe20000000800 */
[C---:B------:R-:W-:Y:S02]  /*7140*/  FMUL.FTZ R11, R0.reuse, R155 ;  /* 0x0000009b000b7220 */ /* 0x040fe40000410000 */
[C---:B------:R-:W-:Y:S02]  /*7150*/  FMUL.FTZ R18, R0.reuse, R146 ;  /* 0x0000009200127220 */ /* 0x040fe40000410000 */
[C---:B--2---:R-:W-:Y:S02]  /*7160*/  FFMA.FTZ R4, R0.reuse, R169, R6 ;  /* 0x000000a900047223 */ /* 0x044fe40000010006 */
[C---:B------:R-:W-:Y:S02]  /*7170*/  FMUL.FTZ R19, R0.reuse, R147 ;  /* 0x0000009300137220 */ /* 0x040fe40000410000 */
[C---:B------:R-:W-:Y:S01]  /*7180*/  FMUL.FTZ R22, R0.reuse, R142 ;  /* 0x0000008e00167220 */ /* 0x040fe20000410000 */
[----:B------:R-:W-:Y:S01]  /*7190*/  MUFU.EX2 R177, R175 ;  /* 0x000000af00b17308 */ /* 0x000fe20000000800 */
[C---:B------:R-:W-:Y:S02]  /*71a0*/  FMUL.FTZ R23, R0.reuse, R143 ;  /* 0x0000008f00177220 */ /* 0x040fe40000410000 */
[C---:B------:R-:W-:Y:S01]  /*71b0*/  FMUL.FTZ R14, R0.reuse, R150 ;  /* 0x00000096000e7220 */ /* 0x040fe20000410000 */
[C---:B---3--:R-:W-:Y:S01]  /*71c0*/  F2FP.BF16.PACK_AB R169, R7.reuse, R6 ;  /* 0x0000000607a9723e */ /* 0x048fe200000010ff */
        /* <DEDUP_REMOVED lines=56> */
[----:B------:R-:W-:Y:S02]  /*7550*/  FADD.FTZ R132, R7, R4 ;  /* 0x0000000407847221 */ /* 0x000fe40000010000 */
[C---:B------:R-:W-:Y:S02]  /*7560*/  FMUL.FTZ R7, R0.reuse, R159 ;  /* 0x0000009f00077220 */ /* 0x040fe40000410000 */
[C---:B------:R-:W-:Y:S02]  /*7570*/  FMUL.FTZ R126, R0.reuse, R126 ;  /* 0x0000007e007e7220 */ /* 0x040fe40000410000 */
[C---:B------:R-:W-:Y:S02]  /*7580*/  FMUL.FTZ R127, R0.reuse, R127 ;  /* 0x0000007f007f7220 */ /* 0x040fe40000410000 */
[C---:B------:R-:W-:Y:S02]  /*7590*/  FMUL.FTZ R130, R0.reuse, R130 ;  /* 0x0000008200827220 */ /* 0x040fe40000410000 */
[----:B------:R-:W-:Y:S02]  /*75a0*/  FMUL.FTZ R131, R0, R131 ;  /* 0x0000008300837220 */ /* 0x000fe40000410000 */
[----:B------:R-:W2:Y:S01]  /*75b0*/  MUFU.EX2 R0, R171 ;  /* 0x000000ab00007308 */ /* 0x000ea20000000800 */
[C---:B------:R-:W-:Y:S01]  /*75c0*/  FMUL.FTZ R4, R3.reuse, R156 ;  /* 0x0000009c03047220 */ /* 0x040fe20000410000 */
[----:B------:R-:W-:Y:S01]  /*75d0*/  MOV R156, R9 ;  /* 0x00000009009c7202 */ /* 0x000fe20000000f00 */
[C---:B------:R-:W-:Y:S01]  /*75e0*/  FMUL.FTZ R9, R3.reuse, R153 ;  /* 0x0000009903097220 */ /* 0x040fe20000410000 */
[----:B------:R-:W-:Y:S01]  /*75f0*/  MOV R153, R21 ;  /* 0x0000001500997202 */ /* 0x000fe20000000f00 */
[----:B------:R-:W-:Y:S02]  /*7600*/  FMUL.FTZ R21, R3, R141 ;  /* 0x0000008d03157220 */ /* 0x000fe40000410000 */
[----:B------:R-:W-:Y:S03]  /*7610*/  LDSM.16.MT88.4 R140, [R236+0x800] ;  /* 0x00080000ec8c783b */ /* 0x000fe60000004200 */
[----:B------:R-:W-:Y:S10]  /*7620*/  MUFU.EX2 R3, R179 ;  /* 0x000000b300037308 */ /* 0x000ff40000000800 */
[----:B------:R-:W-:Y:S01]  /*7630*/  MUFU.EX2 R173, R156 ;  /* 0x0000009c00ad7308 */ /* 0x000fe20000000800 */
[----:B--2---:R-:W-:Y:S01]  /*7640*/  F2FP.BF16.PACK_AB R171, R151, R0 ;  /* 0x0000000097ab723e */ /* 0x004fe200000010ff */
[----:B------:R-:W-:Y:S08]  /*7650*/  FADD.FTZ R149, R0, R132 ;  /* 0x0000008400957221 */ /* 0x000ff00000010000 */
[----:B------:R-:W2:Y:S01]  /*7660*/  MUFU.EX2 R132, R246 ;  /* 0x000000f600847308 */ /* 0x000ea20000000800 */
[C---:B-1----:R-:W-:Y:S08]  /*7670*/  HMMA.16816.F32.BF16 R4, R168.reuse, R136, R4 ;  /* 0x00000088a804723c */ /* 0x042ff00000041804 */
[C---:B------:R-:W-:Y:S01]  /*7680*/  HMMA.16816.F32.BF16 R8, R168.reuse, R138, R8 ;  /* 0x0000008aa808723c */ /* 0x040fe20000041808 */
[----:B------:R-:W1:Y:S03]  /*7690*/  LDSM.16.MT88.4 R136, [R238] ;  /* 0x00000000ee88783b */ /* 0x000e660000004200 */
[----:B--2---:R-:W-:Y:S04]  /*76a0*/  FADD.FTZ R0, R132, R247 ;  /* 0x000000f784007221 */ /* 0x004fe80000010000 */
[----:B------:R-:W-:Y:S04]  /*76b0*/  FADD.FTZ R0, R3, R0 ;  /* 0x0000000003007221 */ /* 0x000fe80000010000 */
[----:B------:R-:W-:Y:S04]  /*76c0*/  FADD.FTZ R0, R145, R0 ;  /* 0x0000000091007221 */ /* 0x000fe80000010000 */
        /* <DEDUP_REMOVED lines=98> */
[C---:B------:R-:W-:Y:S03]  /*7cf0*/  HMMA.16816.F32.BF16 R120, R136.reuse, R142, R120 ;  /* 0x0000008e8878723c */ /* 0x040fe60000041878 */
[----:B------:R3:W4:Y:S10]  /*7d00*/  MUFU.EX2 R148, R152 ;  /* 0x0000009800947308 */ /* 0x0007340000000800 */
[----:B------:R-:W5:Y:S01]  /*7d10*/  MUFU.EX2 R141, R157 ;  /* 0x0000009d008d7308 */ /* 0x000f620000000800 */
[----:B--2---:R-:W-:Y:S01]  /*7d20*/  F2FP.BF16.PACK_AB R168, R132, R140 ;  /* 0x0000008c84a8723e */ /* 0x004fe200000010ff */
[----:B------:R-:W-:Y:S01]  /*7d30*/  FADD.FTZ R0, R140, R0 ;  /* 0x000000008c007221 */ /* 0x000fe20000010000 */
[C---:B-1----:R-:W-:Y:S03]  /*7d40*/  HMMA.16816.F32.BF16 R124, R136.reuse, R144, R124 ;  /* 0x00000090887c723c */ /* 0x042fe6000004187c */
[----:B------:R-:W-:Y:S01]  /*7d50*/  FADD.FTZ R0, R132, R0 ;  /* 0x0000000084007221 */ /* 0x000fe20000010000 */
[----:B------:R-:W-:Y:S01]  /*7d60*/  MOV R132, R2 ;  /* 0x0000000200847202 */ /* 0x000fe20000000f00 */
[----:B---3--:R-:W1:Y:S02]  /*7d70*/  LDSM.16.MT88.4 R152, [R236+0x1000] ;  /* 0x00100000ec98783b */ /* 0x008e640000004200 */
[----:B----4-:R-:W-:Y:S01]  /*7d80*/  FADD.FTZ R0, R148, R0 ;  /* 0x0000000094007221 */ /* 0x010fe20000010000 */
[----:B------:R-:W-:Y:S05]  /*7d90*/  HMMA.16816.F32.BF16 R128, R136, R146, R128 ;  /* 0x000000928880723c */ /* 0x000fea0000041880 */
[----:B------:R-:W2:Y:S01]  /*7da0*/  LDSM.16.MT88.4 R144, [R238+0x1000] ;  /* 0x00100000ee90783b */ /* 0x000ea20000004200 */
[C---:B-----5:R-:W-:Y:S01]  /*7db0*/  F2FP.BF16.PACK_AB R170, R141.reuse, R148 ;  /* 0x000000948daa723e */ /* 0x060fe200000010ff */
[----:B------:R-:W-:Y:S02]  /*7dc0*/  FADD.FTZ R250, R141, R0 ;  /* 0x000000008dfa7221 */ /* 0x000fe40000010000 */
[----:B------:R-:W-:Y:S04]  /*7dd0*/  FADD.FTZ R0, R150, R3 ;  /* 0x0000000396007221 */ /* 0x000fe80000010000 */
[----:B------:R-:W3:Y:S01]  /*7de0*/  LDSM.16.MT88.4 R136, [R237+0x1000] ;  /* 0x00100000ed88783b */ /* 0x000ee20000004200 */
[----:B------:R-:W-:Y:S04]  /*7df0*/  FADD.FTZ R0, R178, R0 ;  /* 0x00000000b2007221 */ /* 0x000fe80000010000 */
[----:B------:R-:W-:Y:S04]  /*7e00*/  FADD.FTZ R0, R177, R0 ;  /* 0x00000000b1007221 */ /* 0x000fe80000010000 */
[----:B------:R-:W-:Y:S04]  /*7e10*/  FADD.FTZ R0, R176, R0 ;  /* 0x00000000b0007221 */ /* 0x000fe80000010000 */
[----:B------:R-:W-:Y:S04]  /*7e20*/  FADD.FTZ R0, R174, R0 ;  /* 0x00000000ae007221 */ /* 0x000fe80000010000 */
[----:B------:R-:W-:Y:S04]  /*7e30*/  FADD.FTZ R0, R175, R0 ;  /* 0x00000000af007221 */ /* 0x000fe80000010000 */
[----:B------:R-:W-:Y:S01]  /*7e40*/  FADD.FTZ R0, R172, R0 ;  /* 0x00000000ac007221 */ /* 0x000fe20000010000 */
[C---:B-1----:R-:W-:Y:S01]  /*7e50*/  HMMA.16816.F32.BF16 R156, R168.reuse, R152, R4 ;  /* 0x00000098a89c723c */ /* 0x042fe20000041804 */
[----:B------:R-:W1:Y:S04]  /*7e60*/  LDSM.16.MT88.4 R4, [R239+0x1000] ;  /* 0x00100000ef04783b */ /* 0x000e680000004200 */
[----:B------:R-:W-:Y:S03]  /*7e70*/  FADD.FTZ R0, R173, R0 ;  /* 0x00000000ad007221 */ /* 0x000fe60000010000 */
[C---:B------:R-:W-:Y:S01]  /*7e80*/  HMMA.16816.F32.BF16 R152, R168.reuse, R154, R8 ;  /* 0x0000009aa898723c */ /* 0x040fe20000041808 */
[----:B------:R-:W4:Y:S07]  /*7e90*/  LDSM.16.MT88.4 R8, [R236+0x2800] ;  /* 0x00280000ec08783b */ /* 0x000f2e0000004200 */
[C---:B--2---:R-:W-:Y:S01]  /*7ea0*/  HMMA.16816.F32.BF16 R148, R168.reuse, R144, R12 ;  /* 0x00000090a894723c */ /* 0x044fe2000004180c */
[----:B------:R-:W2:Y:S07]  /*7eb0*/  LDSM.16.MT88.4 R12, [R238+0x2800] ;  /* 0x00280000ee0c783b */ /* 0x000eae0000004200 */
[C---:B------:R-:W-:Y:S01]  /*7ec0*/  HMMA.16816.F32.BF16 R144, R168.reuse, R146, R16 ;  /* 0x00000092a890723c */ /* 0x040fe20000041810 */
[----:B------:R-:W-:Y:S07]  /*7ed0*/  STL [R1], R0 ;  /* 0x0000000001007387 */ /* 0x000fee0000100800 */
[C---:B---3--:R-:W-:Y:S08]  /*7ee0*/  HMMA.16816.F32.BF16 R140, R168.reuse, R136, R20 ;  /* 0x00000088a88c723c */ /* 0x048ff00000041814 */
[C---:B------:R-:W-:Y:S08]  /*7ef0*/  HMMA.16816.F32.BF16 R136, R168.reuse, R138, R24 ;  /* 0x0000008aa888723c */ /* 0x040ff00000041818 */
[C---:B-1----:R-:W-:Y:S08]  /*7f00*/  HMMA.16816.F32.BF16 R28, R168.reuse, R4, R28 ;  /* 0x00000004a81c723c */ /* 0x042ff0000004181c */
[C---:B------:R-:W-:Y:S01]  /*7f10*/  HMMA.16816.F32.BF16 R32, R168.reuse, R6, R32 ;  /* 0x00000006a820723c */ /* 0x040fe20000041820 */
[----:B------:R-:W1:Y:S07]  /*7f20*/  LDSM.16.MT88.4 R4, [R237+0x2800] ;  /* 0x00280000ed04783b */ /* 0x000e6e0000004200 */
[C---:B----4-:R-:W-:Y:S08]  /*7f30*/  HMMA.16816.F32.BF16 R36, R168.reuse, R8, R36 ;  /* 0x00000008a824723c */ /* 0x050ff00000041824 */
        /* <DEDUP_REMOVED lines=33> */
.L_x_2614:
[----:B------:R-:W-:Y:S11]  /*8150*/  @!UPT UIADD3 URZ, URZ, URZ, URZ ;  /* 0x0000003f3f3ff290 */ /* 0x000ff6000fffe03f */
[----:B--2---:R-:W-:Y:S05]  /*8160*/  BRA.DIV ~URZ, `(.L_x_2618) ;  /* 0x00005c127f007947 */ /* 0x004fea000b800000 */
[----:B------:R-:W2:Y:S04]  /*8170*/  LDL.LU R6, [R1] ;  /* 0x0000000001067983 */ /* 0x000ea80000300800 */
[----:B------:R-:W1:Y:S02]  /*8180*/  SHFL.BFLY PT, R0, R250, 0x2, 0x1f ;  /* 0x0c401f00fa007f89 */ /* 0x000e6400000e0000 */
[----:B-1----:R-:W-:-:S05]  /*8190*/  FADD.FTZ R0, R0, R250 ;  /* 0x000000fa00007221 */ /* 0x002fca0000010000 */
[----:B------:R-:W1:Y:S02]  /*81a0*/  SHFL.BFLY PT, R5, R0, 0x1, 0x1f ;  /* 0x0c201f0000057f89 */ /* 0x000e6400000e0000 */
[----:B-1----:R-:W-:Y:S02]  /*81b0*/  FADD.FTZ R0, R0, R5 ;  /* 0x0000000500007221 */ /* 0x002fe40000010000 */
[----:B--2---:R-:W1:Y:S02]  /*81c0*/  SHFL.BFLY PT, R2, R6, 0x2, 0x1f ;  /* 0x0c401f0006027f89 */ /* 0x004e6400000e0000 */
[----:B-1----:R-:W-:-:S05]  /*81d0*/  FADD.FTZ R4, R2, R6 ;  /* 0x0000000602047221 */ /* 0x002fca0000010000 */
[----:B------:R1:W2:Y:S02]  /*81e0*/  SHFL.BFLY PT, R3, R4, 0x1, 0x1f ;  /* 0x0c201f0004037f89 */ /* 0x0002a400000e0000 */
.L_x_2681:
        /* <DEDUP_REMOVED lines=26> */
[C---:B-----5:R-:W-:Y:S02]  /*8390*/  FMUL.FTZ R160, R2.reuse, R28 ;  /* 0x0000001c02a07220 */ /* 0x060fe40000410000 */
        /* <DEDUP_REMOVED lines=122> */
.L_x_2611:
        /* <DEDUP_REMOVED lines=19> */
.L_x_2620:
[----:B--2---:R-:W-:Y:S05]  /*8c70*/  BSYNC B0 ;  /* 0x0000000000007941 */ /* 0x004fea0003800000 */
.L_x_2619:
        /* <DEDUP_REMOVED lines=166> */
.L_x_2623:
        /* <DEDUP_REMOVED lines=130> */
.L_x_2682:
[----:B------:R-:W-:Y:S05]  /*9f00*/  BRA.DIV ~URZ, `(.L_x_2626) ;  /* 0x000040627f007947 */ /* 0x000fea000b800000 */
[----:B------:R4:W2:Y:S02]  /*9f10*/  SHFL.IDX PT, R0, R14, RZ, 0x181f ;  /* 0x00181fff0e007589 */ /* 0x0008a400000e0000 */
.L_x_2683:
        /* <DEDUP_REMOVED lines=26> */
.L_x_2628:
[----:B------:R-:W-:Y:S05]  /*a0c0*/  BSYNC B0 ;  /* 0x0000000000007941 */ /* 0x000fea0003800000 */
.L_x_2627:
[----:B------:R-:W-:Y:S05]  /*a0d0*/  BRA.DIV ~URZ, `(.L_x_2629) ;  /* 0x00003ef27f007947 */ /* 0x000fea000b800000 */
[----:B---3--:R3:W4:Y:S04]  /*a0e0*/  SHFL.IDX PT, R10, R12, 0x1, 0x181f ;  /* 0x00381f000c0a7f89 */ /* 0x00872800000e0000 */
[----:B--2---:R3:W2:Y:S02]  /*a0f0*/  SHFL.IDX PT, R0, R14, 0x1, 0x181f ;  /* 0x00381f000e007f89 */ /* 0x0046a400000e0000 */
.L_x_2684:
        /* <DEDUP_REMOVED lines=27> */
.L_x_2631:
[----:B------:R-:W-:Y:S05]  /*a2b0*/  BSYNC B0 ;  /* 0x0000000000007941 */ /* 0x000fea0003800000 */
.L_x_2630:
[----:B------:R-:W-:Y:S05]  /*a2c0*/  BRA.DIV ~URZ, `(.L_x_2632) ;  /* 0x00003dc27f007947 */ /* 0x000fea000b800000 */
[----:B----4-:R4:W3:Y:S02]  /*a2d0*/  SHFL.IDX PT, R10, R12, 0x2, 0x181f ;  /* 0x00581f000c0a7f89 */ /* 0x0108e400000e0000 */
.L_x_2685:
[----:B------:R-:W-:Y:S05]  /*a2e0*/  BRA.DIV ~URZ, `(.L_x_2633) ;  /* 0x00003e127f007947 */ /* 0x000fea000b800000 */
[----:B--2---:R2:W4:Y:S02]  /*a2f0*/  SHFL.IDX PT, R0, R14, 0x2, 0x181f ;  /* 0x00581f000e007f89 */ /* 0x00452400000e0000 */
.L_x_2686:
        /* <DEDUP_REMOVED lines=27> */
.L_x_2635:
[----:B------:R-:W-:Y:S05]  /*a4b0*/  BSYNC B0 ;  /* 0x0000000000007941 */ /* 0x000fea0003800000 */
.L_x_2634:
[----:B------:R-:W-:Y:S05]  /*a4c0*/  BRA.DIV ~URZ, `(.L_x_2636) ;  /* 0x00003c927f007947 */ /* 0x000fea000b800000 */
[----:B-1----:R1:W2:Y:S04]  /*a4d0*/  SHFL.IDX PT, R8, R12, 0x3, 0x181f ;  /* 0x00781f000c087f89 */ /* 0x0022a800000e0000 */
[----:B----4-:R1:W4:Y:S02]  /*a4e0*/  SHFL.IDX PT, R0, R14, 0x3, 0x181f ;  /* 0x00781f000e007f89 */ /* 0x01032400000e0000 */
.L_x_2687:
        /* <DEDUP_REMOVED lines=28> */
.L_x_2624:
        /* <DEDUP_REMOVED lines=34> */
.L_x_2688:
[----:B------:R-:W-:Y:S05]  /*a8d0*/  BRA.DIV ~URZ, `(.L_x_2639) ;  /* 0x000039b27f007947 */ /* 0x000fea000b800000 */
[----:B------:R3:W4:Y:S02]  /*a8e0*/  SHFL.IDX PT, R0, R14, RZ, 0x1c1f ;  /* 0x001c1fff0e007589 */ /* 0x00072400000e0000 */
.L_x_2689:
        /* <DEDUP_REMOVED lines=194> */
.L_x_2641:
[----:B------:R-:W-:Y:S05]  /*b510*/  BSYNC B0 ;  /* 0x0000000000007941 */ /* 0x000fea0003800000 */
.L_x_2640:
[----:B------:R-:W-:Y:S05]  /*b520*/  BRA.DIV ~URZ, `(.L_x_2642) ;  /* 0x00002dc27f007947 */ /* 0x000fea000b800000 */
[----:B--2---:R2:W1:Y:S04]  /*b530*/  SHFL.IDX PT, R4, R12, 0x1, 0x1c1f ;  /* 0x003c1f000c047f89 */ /* 0x00446800000e0000 */
[----:B----4-:R2:W4:Y:S02]  /*b540*/  SHFL.IDX PT, R0, R14, 0x1, 0x1c1f ;  /* 0x003c1f000e007f89 */ /* 0x01052400000e0000 */
.L_x_2690:
        /* <DEDUP_REMOVED lines=136> */
.L_x_2622:
        /* <DEDUP_REMOVED lines=22> */
.L_x_2643:
        /* <DEDUP_REMOVED lines=57> */
.L_x_2645:
[----:B------:R-:W-:Y:S05]  /*c2c0*/  BSYNC B0 ;  /* 0x0000000000007941 */ /* 0x000fea0003800000 */
.L_x_2644:
        /* <DEDUP_REMOVED lines=47> */
.L_x_2691:
[----:B------:R-:W-:Y:S05]  /*c5c0*/  BRA.DIV ~URZ, `(.L_x_2647) ;  /* 0x00001e527f007947 */ /* 0x000fea000b800000 */
[----:B------:R3:W4:Y:S02]  /*c5d0*/  SHFL.IDX PT, R0, R14, RZ, 0x181f ;  /* 0x00181fff0e007589 */ /* 0x00072400000e0000 */
.L_x_2692:
        /* <DEDUP_REMOVED lines=27> */
.L_x_2649:
[----:B------:R-:W-:Y:S05]  /*c790*/  BSYNC B0 ;  /* 0x0000000000007941 */ /* 0x000fea0003800000 */
.L_x_2648:
[----:B------:R-:W-:Y:S05]  /*c7a0*/  BRA.DIV ~URZ, `(.L_x_2650) ;  /* 0x00001cd27f007947 */ /* 0x000fea000b800000 */
[----:B--2---:R2:W1:Y:S04]  /*c7b0*/  SHFL.IDX PT, R10, R11, 0x1, 0x181f ;  /* 0x00381f000b0a7f89 */ /* 0x00446800000e0000 */
[----:B----4-:R2:W4:Y:S02]  /*c7c0*/  SHFL.IDX PT, R0, R14, 0x1, 0x181f ;  /* 0x00381f000e007f89 */ /* 0x01052400000e0000 */
.L_x_2693:
        /* <DEDUP_REMOVED lines=27> */
.L_x_2652:
[----:B------:R-:W-:Y:S05]  /*c980*/  BSYNC B0 ;  /* 0x0000000000007941 */ /* 0x000fea0003800000 */
.L_x_2651:
[----:B------:R-:W-:Y:S05]  /*c990*/  BRA.DIV ~URZ, `(.L_x_2653) ;  /* 0x00001ba27f007947 */ /* 0x000fea000b800000 */
[----:B-1----:R1:W2:Y:S02]  /*c9a0*/  SHFL.IDX PT, R10, R11, 0x2, 0x181f ;  /* 0x00581f000b0a7f89 */ /* 0x0022a400000e0000 */
.L_x_2694:
[----:B------:R-:W-:Y:S05]  /*c9b0*/  BRA.DIV ~URZ, `(.L_x_2654) ;  /* 0x00001bf27f007947 */ /* 0x000fea000b800000 */
[----:B----4-:R4:W1:Y:S02]  /*c9c0*/  SHFL.IDX PT, R0, R14, 0x2, 0x181f ;  /* 0x00581f000e007f89 */ /* 0x01086400000e0000 */
.L_x_2695:
        /* <DEDUP_REMOVED lines=27> */
.L_x_2656:
[----:B------:R-:W-:Y:S05]  /*cb80*/  BSYNC B0 ;  /* 0x0000000000007941 */ /* 0x000fea0003800000 */
.L_x_2655:
[----:B------:R-:W-:Y:S05]  /*cb90*/  BRA.DIV ~URZ, `(.L_x_2657) ;  /* 0x00001a727f007947 */ /* 0x000fea000b800000 */
[----:B--2---:R2:W3:Y:S04]  /*cba0*/  SHFL.IDX PT, R10, R11, 0x3, 0x181f ;  /* 0x00781f000b0a7f89 */ /* 0x0044e800000e0000 */
[----:B-1----:R2:W1:Y:S02]  /*cbb0*/  SHFL.IDX PT, R0, R14, 0x3, 0x181f ;  /* 0x00781f000e007f89 */ /* 0x00246400000e0000 */
.L_x_2696:
        /* <DEDUP_REMOVED lines=26> */
.L_x_2637:
[----:B------:R-:W-:Y:S05]  /*cd60*/  BSYNC B1 ;  /* 0x0000000000017941 */ /* 0x000fea0003800000 */
.L_x_2621:
        /* <DEDUP_REMOVED lines=15> */
.L_x_2697:
[----:B------:R-:W-:Y:S05]  /*ce60*/  BRA.DIV ~URZ, `(.L_x_2660) ;  /* 0x000018d27f007947 */ /* 0x000fea000b800000 */
[----:B--2---:R2:W1:Y:S02]  /*ce70*/  SHFL.IDX PT, R8, R131, 0x1, 0x1f ;  /* 0x00201f0083087f89 */ /* 0x00446400000e0000 */
.L_x_2698:
        /* <DEDUP_REMOVED lines=19> */
.L_x_2699:
        /* <DEDUP_REMOVED lines=16> */
.L_x_2700:
[----:B----4-:R-:W-:Y:S01]  /*d0b0*/  IMAD R0, R0, c[0x0][0x538], RZ ;  /* 0x00014e0000007a24 */ /* 0x010fe200078e02ff */
[----:B------:R-:W-:Y:S04]  /*d0c0*/  BSSY B1, `(.L_x_2663) ;  /* 0x0000083000017945 */ /* 0x000fe80003800000 */
[----:B-1----:R-:W-:-:S04]  /*d0d0*/  IADD3 R8, R0, R8, RZ ;  /* 0x0000000800087210 */ /* 0x002fc80007ffe0ff */
[----:B------:R-:W-:-:S13]  /*d0e0*/  ISETP.GT.AND P0, PT, R8, R9, PT ;  /* 0x000000090800720c */ /* 0x000fda0003f04270 */
[----:B------:R-:W-:Y:S05]  /*d0f0*/  @P0 BRA `(.L_x_2664) ;  /* 0x0000025000000947 */ /* 0x000fea0003800000 */
.L_x_2668:
        /* <DEDUP_REMOVED lines=17> */
.L_x_2701:
        /* <DEDUP_REMOVED lines=16> */
.L_x_2702:
[----:B--2---:R-:W-:-:S05]  /*d310*/  IMAD R0, R0, c[0x0][0x538], RZ ;  /* 0x00014e0000007a24 */ /* 0x004fca00078e02ff */
[----:B------:R-:W-:-:S04]  /*d320*/  IADD3 R8, R0, R8, RZ ;  /* 0x0000000800087210 */ /* 0x000fc80007ffe0ff */
[----:B------:R-:W-:-:S13]  /*d330*/  ISETP.GT.AND P0, PT, R8, R9, PT ;  /* 0x000000090800720c */ /* 0x000fda0003f04270 */
[----:B-1-3--:R-:W-:Y:S05]  /*d340*/  @!P0 BRA `(.L_x_2668) ;  /* 0xfffffdb000008947 */ /* 0x00afea000383ffff */
.L_x_2664:
[----:B---3--:R-:W-:-:S05]  /*d350*/  IADD3 R10, -R0, R8, RZ ;  /* 0x00000008000a7210 */ /* 0x008fca0007ffe1ff */
[----:B------:R-:W-:-:S05]  /*d360*/  IMAD R0, R4, c[0x0][0x538], R10 ;  /* 0x00014e0004007a24 */ /* 0x000fca00078e020a */
[----:B------:R-:W-:Y:S01]  /*d370*/  ISETP.GT.AND P0, PT, R0, R9, PT ;  /* 0x000000090000720c */ /* 0x000fe20003f04270 */
[----:B------:R-:W-:-:S12]  /*d380*/  BRA.DIV ~URZ, `(.L_x_2669) ;  /* 0x000017f27f007947 */ /* 0x000fd8000b800000 */
[----:B------:R-:W-:-:S04]  /*d390*/  VOTE.ANY R8, PT, !P0 ;  /* 0x0000000000087806 */ /* 0x000fc800040e0100 */
.L_x_2703:
[----:B------:R1:W3:Y:S01]  /*d3a0*/  POPC R12, R8 ;  /* 0x00000008000c7309 */ /* 0x0002e20000000000 */
[----:B------:R-:W-:Y:S05]  /*d3b0*/  BRA.DIV ~URZ, `(.L_x_2670) ;  /* 0x000018127f007947 */ /* 0x000fea000b800000 */
[----:B---3--:R3:W4:Y:S04]  /*d3c0*/  SHFL.IDX PT, R6, R6, R12, 0x1f ;  /* 0x00001f0c06067589 */ /* 0x00872800000e0000 */
[----:B------:R3:W1:Y:S02]  /*d3d0*/  SHFL.IDX PT, R7, R7, R12, 0x1f ;  /* 0x00001f0c07077589 */ /* 0x00066400000e0000 */
.L_x_2704:
[----:B------:R-:W-:Y:S01]  /*d3e0*/  ISETP.NE.AND P0, PT, R8, RZ, PT ;  /* 0x000000ff0800720c */ /* 0x000fe20003f05270 */
[----:B------:R-:W-:-:S12]  /*d3f0*/  BSSY B0, `(.L_x_2671) ;  /* 0x0000005000007945 */ /* 0x000fd80003800000 */
[----:B------:R-:W-:Y:S05]  /*d400*/  @!P0 BRA `(.L_x_2672) ;  /* 0x0000003000008947 */ /* 0x000fea0003800000 */
[----:B------:R-:W-:Y:S01]  /*d410*/  IADD3 R3, R12, -0x1, RZ ;  /* 0xffffffff0c037810 */ /* 0x000fe20007ffe0ff */
[----:B------:R-:W-:Y:S05]  /*d420*/  BRA.DIV ~URZ, `(.L_x_2673) ;  /* 0x000018727f007947 */ /* 0x000fea000b800000 */
[----:B------:R2:W3:Y:S02]  /*d430*/  SHFL.IDX PT, R11, R4, R3, 0x1f ;  /* 0x00001f03040b7589 */ /* 0x0004e400000e0000 */
.L_x_2672:
[----:B------:R-:W-:Y:S05]  /*d440*/  BSYNC B0 ;  /* 0x0000000000007941 */ /* 0x000fea0003800000 */
.L_x_2671:
        /* <DEDUP_REMOVED lines=69> */
.L_x_2665:
[----:B------:R-:W-:Y:S01]  /*d8a0*/  MOV R0, c[0x0][0x53c] ;  /* 0x00014f0000007a02 */ /* 0x000fe20000000f00 */
[----:B------:R1:W-:Y:S04]  /*d8b0*/  STL [R1+0x48], R9 ;  /* 0x0000480901007387 */ /* 0x0003e80000100800 */
[----:B------:R1:W-:Y:S04]  /*d8c0*/  STL [R1+0x4c], RZ ;  /* 0x00004cff01007387 */ /* 0x0003e80000100800 */
[----:B------:R1:W-:Y:S04]  /*d8d0*/  STL [R1+0x50], RZ ;  /* 0x000050ff01007387 */ /* 0x0003e80000100800 */
[----:B------:R1:W-:Y:S02]  /*d8e0*/  STL [R1+0x54], R0 ;  /* 0x0000540001007387 */ /* 0x0003e40000100800 */
.L_x_2674:
[----:B------:R-:W-:Y:S05]  /*d8f0*/  BSYNC B1 ;  /* 0x0000000000017941 */ /* 0x000fea0003800000 */
.L_x_2663:
        /* <DEDUP_REMOVED lines=9> */
.L_x_2658:
[----:B-1----:R-:W4:Y:S02]  /*d990*/  LDL R0, [R1+0x54] ;  /* 0x0000540001007983 */ /* 0x002f240000100800 */
[----:B----4-:R-:W-:-:S13]  /*d9a0*/  ISETP.GE.AND P0, PT, R0, c[0x0][0x53c], PT ;  /* 0x00014f0000007a0c */ /* 0x010fda0003f06270 */
[----:B--23--:R-:W-:Y:S01]  /*d9b0*/  @P0 CALL.REL.NOINC `(.L_x_2675) ;  /* 0x0000001000000944 */ /* 0x00cfe20003c00000 */
[----:B------:R-:W-:Y:S05]  /*d9c0*/  BRA `(.L_x_2676) ;  /* 0xffff3a9000007947 */ /* 0x000fea000383ffff */
.L_x_2675:
[----:B------:R-:W-:Y:S05]  /*d9d0*/  EXIT ;  /* 0x000000000000794d */ /* 0x000fea0003800000 */
.L_x_2597:
[----:B------:R-:W-:Y:S01]  /*d9e0*/  IMAD.MOV.U32 R0, RZ, RZ, R5 ;  /* 0x000000ffff007224 */ /* 0x000fe200078e0005 */
[----:B------:R-:W-:Y:S02]  /*d9f0*/  MOV R2, 0x1 ;  /* 0x0000000100027802 */ /* 0x000fe40000000f00 */
[----:B------:R-:W-:Y:S02]  /*da00*/  MOV R3, 0xda20 ;  /* 0x0000da2000037802 */ /* 0x000fe40000000f00 */
[----:B------:R-:W-:Y:S05]  /*da10*/  CALL.REL.NOINC `($__internal_54_$__cuda_sm70_shflsync_up_p) ;  /* 0x0000138000007944 */ /* 0x000fea0003c00000 */
[----:B------:R-:W-:Y:S01]  /*da20*/  MOV R0, R4 ;  /* 0x0000000400007202 */ /* 0x000fe20000000f00 */
[----:B------:R-:W-:Y:S05]  /*da30*/  BRA `(.L_x_2677) ;  /* 0xffff2a3000007947 */ /* 0x000fea000383ffff */
.L_x_2598:
[----:B------:R-:W-:Y:S01]  /*da40*/  IMAD.MOV.U32 R0, RZ, RZ, R5 ;  /* 0x000000ffff007224 */ /* 0x000fe200078e0005 */
[----:B------:R-:W-:Y:S02]  /*da50*/  MOV R2, 0x2 ;  /* 0x0000000200027802 */ /* 0x000fe40000000f00 */
[----:B------:R-:W-:Y:S02]  /*da60*/  MOV R3, 0xda80 ;  /* 0x0000da8000037802 */ /* 0x000fe40000000f00 */
[----:B------:R-:W-:Y:S05]  /*da70*/  CALL.REL.NOINC `($__internal_54_$__cuda_sm70_shflsync_up_p) ;  /* 0x0000132000007944 */ /* 0x000fea0003c00000 */
[----:B------:R-:W-:Y:S01]  /*da80*/  SEL R0, R4, RZ, P4 ;  /* 0x000000ff04007207 */ /* 0x000fe20002000000 */
[----:B------:R-:W-:Y:S01]  /*da90*/  IMAD.MOV.U32 R2, RZ, RZ, 0x4 ;  /* 0x00000004ff027424 */ /* 0x000fe200078e00ff */
[----:B------:R-:W-:-:S03]  /*daa0*/  MOV R3, 0xdad0 ;  /* 0x0000dad000037802 */ /* 0x000fc60000000f00 */
[----:B------:R-:W-:Y:S02]  /*dab0*/  IMAD.IADD R0, R5, 0x1, R0 ;  /* 0x0000000105007824 */ /* 0x000fe400078e0200 */
        /* <DEDUP_REMOVED lines=14> */
[----:B------:R-:W-:Y:S01]  /*dba0*/  IMAD.IADD R4, R0, 0x1, R4 ;  /* 0x0000000100047824 */ /* 0x000fe200078e0204 */
[----:B------:R-:W-:-:S03]  /*dbb0*/  MOV R0, 0x1f ;  /* 0x0000001f00007802 */ /* 0x000fc60000000f00 */
[----:B------:R-:W-:Y:S02]  /*dbc0*/  IMAD.MOV.U32 R5, RZ, RZ, R4 ;  /* 0x000000ffff057224 */ /* 0x000fe400078e0004 */
[----:B------:R-:W-:Y:S05]  /*dbd0*/  CALL.REL.NOINC `($__internal_53_$__cuda_sm70_shflsync_idx_p) ;  /* 0x0000117000007944 */ /* 0x000fea0003c00000 */
[----:B------:R-:W-:Y:S05]  /*dbe0*/  BRA `(.L_x_2678) ;  /* 0xffff298000007947 */ /* 0x000fea000383ffff */
.L_x_2600:
[----:B------:R-:W-:Y:S02]  /*dbf0*/  SEL R0, RZ, 0x1, P0 ;  /* 0x00000001ff007807 */ /* 0x000fe40000000000 */
[----:B------:R-:W-:Y:S02]  /*dc00*/  MOV R2, 0xdc20 ;  /* 0x0000dc2000027802 */ /* 0x000fe40000000f00 */
[----:B------:R-:W-:Y:S05]  /*dc10*/  CALL.REL.NOINC `($__internal_55_$__cuda_sm70_votesync_ballot) ;  /* 0x000011f000007944 */ /* 0x000fea0003c00000 */
[----:B------:R-:W-:Y:S01]  /*dc20*/  MOV R6, R0 ;  /* 0x0000000000067202 */ /* 0x000fe20000000f00 */
[----:B------:R-:W-:Y:S05]  /*dc30*/  BRA `(.L_x_2679) ;  /* 0xffff29c000007947 */ /* 0x000fea000383ffff */
.L_x_2601:
[----:B------:R-:W-:Y:S01]  /*dc40*/  IMAD.MOV.U32 R5, RZ, RZ, R8 ;  /* 0x000000ffff057224 */ /* 0x000fe200078e0008 */
[----:B--2---:R-:W-:Y:S01]  /*dc50*/  MOV R3, R13 ;  /* 0x0000000d00037202 */ /* 0x004fe20000000f00 */
[----:B------:R-:W-:Y:S01]  /*dc60*/  IMAD.MOV.U32 R0, RZ, RZ, 0x1f ;  /* 0x0000001fff007424 */ /* 0x000fe200078e00ff */
[----:B------:R-:W-:Y:S02]  /*dc70*/  MOV R2, 0xdc90 ;  /* 0x0000dc9000027802 */ /* 0x000fe40000000f00 */
[----:B-1----:R-:W-:Y:S05]  /*dc80*/  CALL.REL.NOINC `($__internal_53_$__cuda_sm70_shflsync_idx_p) ;  /* 0x000010c000007944 */ /* 0x002fea0003c00000 */
[----:B------:R-:W-:Y:S01]  /*dc90*/  IMAD.MOV.U32 R11, RZ, RZ, R0 ;  /* 0x000000ffff0b7224 */ /* 0x000fe200078e0000 */
[----:B------:R-:W-:Y:S01]  /*dca0*/  MOV R5, R7 ;  /* 0x0000000700057202 */ /* 0x000fe20000000f00 */
[----:B------:R-:W-:Y:S01]  /*dcb0*/  IMAD.MOV.U32 R7, RZ, RZ, RZ ;  /* 0x000000ffff077224 */ /* 0x000fe200078e00ff */
[----:B------:R-:W-:Y:S01]  /*dcc0*/  MOV R3, R13 ;  /* 0x0000000d00037202 */ /* 0x000fe20000000f00 */
[----:B------:R-:W-:Y:S01]  /*dcd0*/  IMAD.MOV.U32 R0, RZ, RZ, 0x1f ;  /* 0x0000001fff007424 */ /* 0x000fe200078e00ff */
[----:B------:R-:W-:-:S02]  /*dce0*/  MOV R2, 0xdd00 ;  /* 0x0000dd0000027802 */ /* 0x000fc40000000f00 */
[----:B------:R-:W-:Y:S05]  /*dcf0*/  CALL.REL.NOINC `($__internal_53_$__cuda_sm70_shflsync_idx_p) ;  /* 0x0000105000007944 */ /* 0x000fea0003c00000 */
[----:B------:R-:W-:Y:S01]  /*dd00*/  MOV R10, R0 ;  /* 0x00000000000a7202 */ /* 0x000fe20000000f00 */
[----:B------:R-:W-:Y:S05]  /*dd10*/  BRA `(.L_x_2680) ;  /* 0xffff293000007947 */ /* 0x000fea000383ffff */
.L_x_2604:
[----:B------:R-:W-:Y:S01]  /*dd20*/  IMAD.MOV.U32 R5, RZ, RZ, R4 ;  /* 0x000000ffff057224 */ /* 0x000fe200078e0004 */
[----:B------:R-:W-:-:S02]  /*dd30*/  MOV R0, 0x1f ;  /* 0x0000001f00007802 */ /* 0x000fc40000000f00 */
[----:B------:R-:W-:Y:S02]  /*dd40*/  MOV R2, 0xdd60 ;  /* 0x0000dd6000027802 */ /* 0x000fe40000000f00 */
[----:B-1----:R-:W-:Y:S05]  /*dd50*/  CALL.REL.NOINC `($__internal_53_$__cuda_sm70_shflsync_idx_p) ;  /* 0x00000ff000007944 */ /* 0x002fea0003c00000 */
[----:B------:R-:W-:Y:S01]  /*dd60*/  MOV R7, R0 ;  /* 0x0000000000077202 */ /* 0x000fe20000000f00 */
[----:B------:R-:W-:Y:S05]  /*dd70*/  BRA `(.L_x_2603) ;  /* 0xffff293000007947 */ /* 0x000fea000383ffff */
.L_x_2618:
[----:B------:R-:W-:Y:S01]  /*dd80*/  IMAD.MOV.U32 R2, RZ, RZ, R250 ;  /* 0x000000ffff027224 */ /* 0x000fe200078e00fa */
[----:B------:R-:W-:Y:S01]  /*dd90*/  MOV R7, 0x1f ;  /* 0x0000001f00077802 */ /* 0x000fe20000000f00 */
[----:B------:R-:W-:Y:S01]  /*dda0*/  IMAD.MOV.U32 R5, RZ, RZ, 0x2 ;  /* 0x00000002ff057424 */ /* 0x000fe200078e00ff */
[----:B------:R-:W-:Y:S02]  /*ddb0*/  MOV R6, 0xffffffff ;  /* 0xffffffff00067802 */ /* 0x000fe40000000f00 */
[----:B------:R-:W-:Y:S02]  /*ddc0*/  MOV R3, 0xdde0 ;  /* 0x0000dde000037802 */ /* 0x000fe40000000f00 */
[----:B-----5:R-:W-:Y:S05]  /*ddd0*/  CALL.REL.NOINC `($__internal_52_$__cuda_sm70_shflsync_bfly_p) ;  /* 0x00000f2000007944 */ /* 0x020fea0003c00000 */
[----:B------:R-:W-:Y:S01]  /*dde0*/  FADD.FTZ R0, R250, R5 ;  /* 0x00000005fa007221 */ /* 0x000fe20000010000 */
[----:B------:R-:W-:Y:S02]  /*ddf0*/  MOV R5, 0x1 ;  /* 0x0000000100057802 */ /* 0x000fe40000000f00 */
[----:B------:R-:W-:Y:S02]  /*de00*/  MOV R3, 0xde30 ;  /* 0x0000de3000037802 */ /* 0x000fe40000000f00 */
[----:B------:R-:W-:-:S02]  /*de10*/  MOV R2, R0 ;  /* 0x0000000000027202 */ /* 0x000fc40000000f00 */
[----:B------:R-:W-:Y:S05]  /*de20*/  CALL.REL.NOINC `($__internal_52_$__cuda_sm70_shflsync_bfly_p) ;  /* 0x00000ed000007944 */ /* 0x000fea0003c00000 */
[----:B------:R1:W5:Y:S01]  /*de30*/  LDL R2, [R1] ;  /* 0x0000000001027983 */ /* 0x0003620000100800 */
[----:B------:R-:W-:Y:S01]  /*de40*/  FADD.FTZ R0, R0, R5 ;  /* 0x0000000500007221 */ /* 0x000fe20000010000 */
[----:B------:R-:W-:-:S02]  /*de50*/  MOV R5, 0x2 ;  /* 0x0000000200057802 */ /* 0x000fc40000000f00 */
[----:B------:R-:W-:Y:S02]  /*de60*/  MOV R3, 0xde80 ;  /* 0x0000de8000037802 */ /* 0x000fe40000000f00 */
[----:B-1---5:R-:W-:Y:S05]  /*de70*/  CALL.REL.NOINC `($__internal_52_$__cuda_sm70_shflsync_bfly_p) ;  /* 0x00000e8000007944 */ /* 0x022fea0003c00000 */
[----:B------:R-:W2:Y:S01]  /*de80*/  LDL.LU R2, [R1] ;  /* 0x0000000001027983 */ /* 0x000ea20000300800 */
[----:B------:R-:W-:Y:S01]  /*de90*/  MOV R3, 0xdee0 ;  /* 0x0000dee000037802 */ /* 0x000fe20000000f00 */
[----:B--2---:R-:W-:Y:S01]  /*dea0*/  FADD.FTZ R4, R2, R5 ;  /* 0x0000000502047221 */ /* 0x004fe20000010000 */
[----:B------:R-:W-:-:S04]  /*deb0*/  MOV R5, 0x1 ;  /* 0x0000000100057802 */ /* 0x000fc80000000f00 */
[----:B------:R-:W-:Y:S02]  /*dec0*/  MOV R2, R4 ;  /* 0x0000000400027202 */ /* 0x000fe40000000f00 */
[----:B------:R-:W-:Y:S05]  /*ded0*/  CALL.REL.NOINC `($__internal_52_$__cuda_sm70_shflsync_bfly_p) ;  /* 0x00000e2000007944 */ /* 0x000fea0003c00000 */
[----:B------:R-:W-:Y:S01]  /*dee0*/  MOV R3, R5 ;  /* 0x0000000500037202 */ /* 0x000fe20000000f00 */
[----:B------:R-:W-:Y:S05]  /*def0*/  BRA `(.L_x_2681) ;  /* 0xffffa2f000007947 */ /* 0x000fea000383ffff */
.L_x_2625:
[----:B--234-:R-:W-:Y:S01]  /*df00*/  IMAD.MOV.U32 R5, RZ, RZ, R12 ;  /* 0x000000ffff057224 */ /* 0x01cfe200078e000c */
[----:B------:R-:W-:Y:S01]  /*df10*/  MOV R3, RZ ;  /* 0x000000ff00037202 */ /* 0x000fe20000000f00 */
[----:B------:R-:W-:Y:S01]  /*df20*/  IMAD.MOV.U32 R0, RZ, RZ, 0x181f ;  /* 0x0000181fff007424 */ /* 0x000fe200078e00ff */
[----:B------:R-:W-:Y:S02]  /*df30*/  MOV R2, 0xdf50 ;  /* 0x0000df5000027802 */ /* 0x000fe40000000f00 */
[----:B-1----:R-:W-:Y:S05]  /*df40*/  CALL.REL.NOINC `($__internal_53_$__cuda_sm70_shflsync_idx_p) ;  /* 0x00000e0000007944 */ /* 0x002fea0003c00000 */
[----:B------:R-:W-:Y:S01]  /*df50*/  MOV R10, R0 ;  /* 0x00000000000a7202 */ /* 0x000fe20000000f00 */
[----:B------:R-:W-:Y:S05]  /*df60*/  BRA `(.L_x_2682) ;  /* 0xffffbf9000007947 */ /* 0x000fea000383ffff */
.L_x_2626:
[----:B------:R-:W-:Y:S01]  /*df70*/  IMAD.MOV.U32 R5, RZ, RZ, R14 ;  /* 0x000000ffff057224 */ /* 0x000fe200078e000e */
[----:B------:R-:W-:Y:S01]  /*df80*/  MOV R3, RZ ;  /* 0x000000ff00037202 */ /* 0x000fe20000000f00 */
[----:B------:R-:W-:Y:S01]  /*df90*/  IMAD.MOV.U32 R0, RZ, RZ, 0x181f ;  /* 0x0000181fff007424 */ /* 0x000fe200078e00ff */
[----:B------:R-:W-:Y:S02]  /*dfa0*/  MOV R2, 0xdfc0 ;  /* 0x0000dfc000027802 */ /* 0x000fe40000000f00 */
[----:B-123--:R-:W-:Y:S05]  /*dfb0*/  CALL.REL.NOINC `($__internal_53_$__cuda_sm70_shflsync_idx_p) ;  /* 0x00000d9000007944 */ /* 0x00efea0003c00000 */
[----:B------:R-:W-:Y:S05]  /*dfc0*/  BRA `(.L_x_2683) ;  /* 0xffffbf5000007947 */ /* 0x000fea000383ffff */
.L_x_2629:
[----:B--2---:R-:W-:Y:S01]  /*dfd0*/  IMAD.MOV.U32 R5, RZ, RZ, R12 ;  /* 0x000000ffff057224 */ /* 0x004fe200078e000c */
[----:B------:R-:W-:Y:S01]  /*dfe0*/  MOV R3, 0x1 ;  /* 0x0000000100037802 */ /* 0x000fe20000000f00 */
[----:B------:R-:W-:Y:S01]  /*dff0*/  IMAD.MOV.U32 R0, RZ, RZ, 0x181f ;  /* 0x0000181fff007424 */ /* 0x000fe200078e00ff */
[----:B------:R-:W-:-:S02]  /*e000*/  MOV R2, 0xe020 ;  /* 0x0000e02000027802 */ /* 0x000fc40000000f00 */
[----:B-1-34-:R-:W-:Y:S05]  /*e010*/  CALL.REL.NOINC `($__internal_53_$__cuda_sm70_shflsync_idx_p) ;  /* 0x00000d3000007944 */ /* 0x01afea0003c00000 */
[----:B------:R-:W-:Y:S01]  /*e020*/  IMAD.MOV.U32 R10, RZ, RZ, R0 ;  /* 0x000000ffff0a7224 */ /* 0x000fe200078e0000 */
[----:B------:R-:W-:Y:S01]  /*e030*/  MOV R3, 0x1 ;  /* 0x0000000100037802 */ /* 0x000fe20000000f00 */
[----:B------:R-:W-:Y:S01]  /*e040*/  IMAD.MOV.U32 R5, RZ, RZ, R14 ;  /* 0x000000ffff057224 */ /* 0x000fe200078e000e */
[----:B------:R-:W-:-:S02]  /*e050*/  MOV R0, 0x181f ;  /* 0x0000181f00007802 */ /* 0x000fc40000000f00 */
[----:B------:R-:W-:Y:S02]  /*e060*/  MOV R2, 0xe080 ;  /* 0x0000e08000027802 */ /* 0x000fe40000000f00 */
[----:B------:R-:W-:Y:S05]  /*e070*/  CALL.REL.NOINC `($__internal_53_$__cuda_sm70_shflsync_idx_p) ;  /* 0x00000cd000007944 */ /* 0x000fea0003c00000 */
[----:B------:R-:W-:Y:S05]  /*e080*/  BRA `(.L_x_2684) ;  /* 0xffffc07000007947 */ /* 0x000fea000383ffff */
.L_x_2632:
[----:B-1----:R-:W-:Y:S01]  /*e090*/  IMAD.MOV.U32 R5, RZ, RZ, R12 ;  /* 0x000000ffff057224 */ /* 0x002fe200078e000c */
[----:B------:R-:W-:Y:S01]  /*e0a0*/  MOV R3, 0x2 ;  /* 0x0000000200037802 */ /* 0x000fe20000000f00 */
[----:B--2---:R-:W-:Y:S01]  /*e0b0*/  IMAD.MOV.U32 R0, RZ, RZ, 0x181f ;  /* 0x0000181fff007424 */ /* 0x004fe200078e00ff */
[----:B------:R-:W-:Y:S02]  /*e0c0*/  MOV R2, 0xe0e0 ;  /* 0x0000e0e000027802 */ /* 0x000fe40000000f00 */
[----:B---34-:R-:W-:Y:S05]  /*e0d0*/  CALL.REL.NOINC `($__internal_53_$__cuda_sm70_shflsync_idx_p) ;  /* 0x00000c7000007944 */ /* 0x018fea0003c00000 */
[----:B------:R-:W-:Y:S01]  /*e0e0*/  MOV R10, R0 ;  /* 0x00000000000a7202 */ /* 0x000fe20000000f00 */
[----:B------:R-:W-:Y:S05]  /*e0f0*/  BRA `(.L_x_2685) ;  /* 0xffffc1e000007947 */ /* 0x000fea000383ffff */
.L_x_2633:
[----:B-1----:R-:W-:Y:S01]  /*e100*/  IMAD.MOV.U32 R5, RZ, RZ, R14 ;  /* 0x000000ffff057224 */ /* 0x002fe200078e000e */
[----:B------:R-:W-:Y:S01]  /*e110*/  MOV R3, 0x2 ;  /* 0x0000000200037802 */ /* 0x000fe20000000f00 */
[----:B--2---:R-:W-:Y:S01]  /*e120*/  IMAD.MOV.U32 R0, RZ, RZ, 0x181f ;  /* 0x0000181fff007424 */ /* 0x004fe200078e00ff */
[----:B------:R-:W-:Y:S02]  /*e130*/  MOV R2, 0xe150 ;  /* 0x0000e15000027802 */ /* 0x000fe40000000f00 */
[----:B---34-:R-:W-:Y:S05]  /*e140*/  CALL.REL.NOINC `($__internal_53_$__cuda_sm70_shflsync_idx_p) ;  /* 0x00000c0000007944 */ /* 0x018fea0003c00000 */
[----:B------:R-:W-:Y:S05]  /*e150*/  BRA `(.L_x_2686) ;  /* 0xffffc1a000007947 */ /* 0x000fea000383ffff */
.L_x_2636:
[----:B-1----:R-:W-:Y:S01]  /*e160*/  IMAD.MOV.U32 R5, RZ, RZ, R12 ;  /* 0x000000ffff057224 */ /* 0x002fe200078e000c */
[----:B------:R-:W-:Y:S01]  /*e170*/  MOV R3, 0x3 ;  /* 0x0000000300037802 */ /* 0x000fe20000000f00 */
[----:B----4-:R-:W-:Y:S01]  /*e180*/  IMAD.MOV.U32 R0, RZ, RZ, 0x181f ;  /* 0x0000181fff007424 */ /* 0x010fe200078e00ff */
[----:B------:R-:W-:-:S02]  /*e190*/  MOV R2, 0xe1b0 ;  /* 0x0000e1b000027802 */ /* 0x000fc40000000f00 */
[----:B--23--:R-:W-:Y:S05]  /*e1a0*/  CALL.REL.NOINC `($__internal_53_$__cuda_sm70_shflsync_idx_p) ;  /* 0x00000ba000007944 */ /* 0x00cfea0003c00000 */
[----:B------:R-:W-:Y:S01]  /*e1b0*/  IMAD.MOV.U32 R8, RZ, RZ, R0 ;  /* 0x000000ffff087224 */ /* 0x000fe200078e0000 */
[----:B------:R-:W-:Y:S01]  /*e1c0*/  MOV R3, 0x3 ;  /* 0x0000000300037802 */ /* 0x000fe20000000f00 */
[----:B------:R-:W-:Y:S01]  /*e1d0*/  IMAD.MOV.U32 R5, RZ, RZ, R14 ;  /* 0x000000ffff057224 */ /* 0x000fe200078e000e */
[----:B------:R-:W-:-:S02]  /*e1e0*/  MOV R0, 0x181f ;  /* 0x0000181f00007802 */ /* 0x000fc40000000f00 */
[----:B------:R-:W-:Y:S02]  /*e1f0*/  MOV R2, 0xe210 ;  /* 0x0000e21000027802 */ /* 0x000fe40000000f00 */
[----:B------:R-:W-:Y:S05]  /*e200*/  CALL.REL.NOINC `($__internal_53_$__cuda_sm70_shflsync_idx_p) ;  /* 0x00000b4000007944 */ /* 0x000fea0003c00000 */
[----:B------:R-:W-:Y:S05]  /*e210*/  BRA `(.L_x_2687) ;  /* 0xffffc2d000007947 */ /* 0x000fea000383ffff */
.L_x_2638:
[----:B------:R-:W-:Y:S01]  /*e220*/  IMAD.MOV.U32 R5, RZ, RZ, R12 ;  /* 0x000000ffff057224 */ /* 0x000fe200078e000c */
[----:B------:R-:W-:Y:S01]  /*e230*/  MOV R3, RZ ;  /* 0x000000ff00037202 */ /* 0x000fe20000000f00 */
[----:B------:R-:W-:Y:S01]  /*e240*/  IMAD.MOV.U32 R0, RZ, RZ, 0x1c1f ;  /* 0x00001c1fff007424 */ /* 0x000fe200078e00ff */
[----:B------:R-:W-:Y:S02]  /*e250*/  MOV R2, 0xe270 ;  /* 0x0000e27000027802 */ /* 0x000fe40000000f00 */
[----:B------:R-:W-:Y:S05]  /*e260*/  CALL.REL.NOINC `($__internal_53_$__cuda_sm70_shflsync_idx_p) ;  /* 0x00000ae000007944 */ /* 0x000fea0003c00000 */
[----:B------:R-:W-:Y:S01]  /*e270*/  MOV R4, R0 ;  /* 0x0000000000047202 */ /* 0x000fe20000000f00 */
[----:B------:R-:W-:Y:S05]  /*e280*/  BRA `(.L_x_2688) ;  /* 0xffffc64000007947 */ /* 0x000fea000383ffff */
.L_x_2639:
[----:B------:R-:W-:Y:S01]  /*e290*/  IMAD.MOV.U32 R5, RZ, RZ, R14 ;  /* 0x000000ffff057224 */ /* 0x000fe200078e000e */
[----:B------:R-:W-:Y:S01]  /*e2a0*/  MOV R3, RZ ;  /* 0x000000ff00037202 */ /* 0x000fe20000000f00 */
[----:B------:R-:W-:Y:S01]  /*e2b0*/  IMAD.MOV.U32 R0, RZ, RZ, 0x1c1f ;  /* 0x00001c1fff007424 */ /* 0x000fe200078e00ff */
[----:B------:R-:W-:Y:S02]  /*e2c0*/  MOV R2, 0xe2e0 ;  /* 0x0000e2e000027802 */ /* 0x000fe40000000f00 */
[----:B-12---:R-:W-:Y:S05]  /*e2d0*/  CALL.REL.NOINC `($__internal_53_$__cuda_sm70_shflsync_idx_p) ;  /* 0x00000a7000007944 */ /* 0x006fea0003c00000 */
[----:B------:R-:W-:Y:S05]  /*e2e0*/  BRA `(.L_x_2689) ;  /* 0xffffc60000007947 */ /* 0x000fea000383ffff */
.L_x_2642:
[----:B------:R-:W-:Y:S01]  /*e2f0*/  IMAD.MOV.U32 R5, RZ, RZ, R12 ;  /* 0x000000ffff057224 */ /* 0x000fe200078e000c */
[----:B----4-:R-:W-:Y:S01]  /*e300*/  MOV R3, 0x1 ;  /* 0x0000000100037802 */ /* 0x010fe20000000f00 */
[----:B------:R-:W-:Y:S01]  /*e310*/  IMAD.MOV.U32 R0, RZ, RZ, 0x1c1f ;  /* 0x00001c1fff007424 */ /* 0x000fe200078e00ff */
[----:B------:R-:W-:-:S02]  /*e320*/  MOV R2, 0xe340 ;  /* 0x0000e34000027802 */ /* 0x000fc40000000f00 */
[----:B-123--:R-:W-:Y:S05]  /*e330*/  CALL.REL.NOINC `($__internal_53_$__cuda_sm70_shflsync_idx_p) ;  /* 0x00000a1000007944 */ /* 0x00efea0003c00000 */
[----:B------:R-:W-:Y:S01]  /*e340*/  IMAD.MOV.U32 R4, RZ, RZ, R0 ;  /* 0x000000ffff047224 */ /* 0x000fe200078e0000 */
[----:B------:R-:W-:Y:S01]  /*e350*/  MOV R3, 0x1 ;  /* 0x0000000100037802 */ /* 0x000fe20000000f00 */
[----:B------:R-:W-:Y:S01]  /*e360*/  IMAD.MOV.U32 R5, RZ, RZ, R14 ;  /* 0x000000ffff057224 */ /* 0x000fe200078e000e */
[----:B------:R-:W-:-:S02]  /*e370*/  MOV R0, 0x1c1f ;  /* 0x00001c1f00007802 */ /* 0x000fc40000000f00 */
[----:B------:R-:W-:Y:S02]  /*e380*/  MOV R2, 0xe3a0 ;  /* 0x0000e3a000027802 */ /* 0x000fe40000000f00 */
[----:B------:R-:W-:Y:S05]  /*e390*/  CALL.REL.NOINC `($__internal_53_$__cuda_sm70_shflsync_idx_p) ;  /* 0x000009b000007944 */ /* 0x000fea0003c00000 */
[----:B------:R-:W-:Y:S05]  /*e3a0*/  BRA `(.L_x_2690) ;  /* 0xffffd1a000007947 */ /* 0x000fea000383ffff */
.L_x_2646:
[----:B------:R-:W-:Y:S01]  /*e3b0*/  IMAD.MOV.U32 R5, RZ, RZ, R11 ;  /* 0x000000ffff057224 */ /* 0x000fe200078e000b */
[----:B------:R-:W-:Y:S01]  /*e3c0*/  MOV R3, RZ ;  /* 0x000000ff00037202 */ /* 0x000fe20000000f00 */
[----:B------:R-:W-:Y:S01]  /*e3d0*/  IMAD.MOV.U32 R0, RZ, RZ, 0x181f ;  /* 0x0000181fff007424 */ /* 0x000fe200078e00ff */
[----:B------:R-:W-:Y:S02]  /*e3e0*/  MOV R2, 0xe400 ;  /* 0x0000e40000027802 */ /* 0x000fe40000000f00 */
[----:B------:R-:W-:Y:S05]  /*e3f0*/  CALL.REL.NOINC `($__internal_53_$__cuda_sm70_shflsync_idx_p) ;  /* 0x0000095000007944 */ /* 0x000fea0003c00000 */
[----:B------:R-:W-:Y:S01]  /*e400*/  MOV R10, R0 ;  /* 0x00000000000a7202 */ /* 0x000fe20000000f00 */
[----:B------:R-:W-:Y:S05]  /*e410*/  BRA `(.L_x_2691) ;  /* 0xffffe1a000007947 */ /* 0x000fea000383ffff */
.L_x_2647:
[----:B------:R-:W-:Y:S01]  /*e420*/  IMAD.MOV.U32 R5, RZ, RZ, R14 ;  /* 0x000000ffff057224 */ /* 0x000fe200078e000e */
[----:B------:R-:W-:Y:S01]  /*e430*/  MOV R3, RZ ;  /* 0x000000ff00037202 */ /* 0x000fe20000000f00 */
[----:B------:R-:W-:Y:S01]  /*e440*/  IMAD.MOV.U32 R0, RZ, RZ, 0x181f ;  /* 0x0000181fff007424 */ /* 0x000fe200078e00ff */
[----:B------:R-:W-:Y:S02]  /*e450*/  MOV R2, 0xe470 ;  /* 0x0000e47000027802 */ /* 0x000fe40000000f00 */
[----:B-12---:R-:W-:Y:S05]  /*e460*/  CALL.REL.NOINC `($__internal_53_$__cuda_sm70_shflsync_idx_p) ;  /* 0x000008e000007944 */ /* 0x006fea0003c00000 */
[----:B------:R-:W-:Y:S05]  /*e470*/  BRA `(.L_x_2692) ;  /* 0xffffe16000007947 */ /* 0x000fea000383ffff */
.L_x_2650:
[----:B--2---:R-:W-:Y:S01]  /*e480*/  IMAD.MOV.U32 R5, RZ, RZ, R11 ;  /* 0x000000ffff057224 */ /* 0x004fe200078e000b */
[----:B------:R-:W-:Y:S01]  /*e490*/  MOV R3, 0x1 ;  /* 0x0000000100037802 */ /* 0x000fe20000000f00 */
[----:B----4-:R-:W-:Y:S01]  /*e4a0*/  IMAD.MOV.U32 R0, RZ, RZ, 0x181f ;  /* 0x0000181fff007424 */ /* 0x010fe200078e00ff */
[----:B------:R-:W-:-:S02]  /*e4b0*/  MOV R2, 0xe4d0 ;  /* 0x0000e4d000027802 */ /* 0x000fc40000000f00 */
[----:B-1-3--:R-:W-:Y:S05]  /*e4c0*/  CALL.REL.NOINC `($__internal_53_$__cuda_sm70_shflsync_idx_p) ;  /* 0x0000088000007944 */ /* 0x00afea0003c00000 */
[----:B------:R-:W-:Y:S01]  /*e4d0*/  IMAD.MOV.U32 R10, RZ, RZ, R0 ;  /* 0x000000ffff0a7224 */ /* 0x000fe200078e0000 */
[----:B------:R-:W-:Y:S01]  /*e4e0*/  MOV R3, 0x1 ;  /* 0x0000000100037802 */ /* 0x000fe20000000f00 */
[----:B------:R-:W-:Y:S01]  /*e4f0*/  IMAD.MOV.U32 R5, RZ, RZ, R14 ;  /* 0x000000ffff057224 */ /* 0x000fe200078e000e */
[----:B------:R-:W-:-:S02]  /*e500*/  MOV R0, 0x181f ;  /* 0x0000181f00007802 */ /* 0x000fc40000000f00 */
[----:B------:R-:W-:Y:S02]  /*e510*/  MOV R2, 0xe530 ;  /* 0x0000e53000027802 */ /* 0x000fe40000000f00 */
[----:B------:R-:W-:Y:S05]  /*e520*/  CALL.REL.NOINC `($__internal_53_$__cuda_sm70_shflsync_idx_p) ;  /* 0x0000082000007944 */ /* 0x000fea0003c00000 */
[----:B------:R-:W-:Y:S05]  /*e530*/  BRA `(.L_x_2693) ;  /* 0xffffe29000007947 */ /* 0x000fea000383ffff */
.L_x_2653:
[----:B-1----:R-:W-:Y:S01]  /*e540*/  IMAD.MOV.U32 R5, RZ, RZ, R11 ;  /* 0x000000ffff057224 */ /* 0x002fe200078e000b */
[----:B------:R-:W-:Y:S01]  /*e550*/  MOV R3, 0x2 ;  /* 0x0000000200037802 */ /* 0x000fe20000000f00 */
[----:B----4-:R-:W-:Y:S01]  /*e560*/  IMAD.MOV.U32 R0, RZ, RZ, 0x181f ;  /* 0x0000181fff007424 */ /* 0x010fe200078e00ff */
[----:B------:R-:W-:Y:S02]  /*e570*/  MOV R2, 0xe590 ;  /* 0x0000e59000027802 */ /* 0x000fe40000000f00 */
[----:B--23--:R-:W-:Y:S05]  /*e580*/  CALL.REL.NOINC `($__internal_53_$__cuda_sm70_shflsync_idx_p) ;  /* 0x000007c000007944 */ /* 0x00cfea0003c00000 */
[----:B------:R-:W-:Y:S01]  /*e590*/  MOV R10, R0 ;  /* 0x00000000000a7202 */ /* 0x000fe20000000f00 */
[----:B------:R-:W-:Y:S05]  /*e5a0*/  BRA `(.L_x_2694) ;  /* 0xffffe40000007947 */ /* 0x000fea000383ffff */
.L_x_2654:
[----:B------:R-:W-:Y:S01]  /*e5b0*/  IMAD.MOV.U32 R5, RZ, RZ, R14 ;  /* 0x000000ffff057224 */ /* 0x000fe200078e000e */
[----:B------:R-:W-:Y:S01]  /*e5c0*/  MOV R3, 0x2 ;  /* 0x0000000200037802 */ /* 0x000fe20000000f00 */
[----:B----4-:R-:W-:Y:S01]  /*e5d0*/  IMAD.MOV.U32 R0, RZ, RZ, 0x181f ;  /* 0x0000181fff007424 */ /* 0x010fe200078e00ff */
[----:B------:R-:W-:Y:S02]  /*e5e0*/  MOV R2, 0xe600 ;  /* 0x0000e60000027802 */ /* 0x000fe40000000f00 */
[----:B-123--:R-:W-:Y:S05]  /*e5f0*/  CALL.REL.NOINC `($__internal_53_$__cuda_sm70_shflsync_idx_p) ;  /* 0x0000075000007944 */ /* 0x00efea0003c00000 */
[----:B------:R-:W-:Y:S05]  /*e600*/  BRA `(.L_x_2695) ;  /* 0xffffe3c000007947 */ /* 0x000fea000383ffff */
.L_x_2657:
[----:B-1----:R-:W-:Y:S01]  /*e610*/  IMAD.MOV.U32 R5, RZ, RZ, R11 ;  /* 0x000000ffff057224 */ /* 0x002fe200078e000b */
[----:B------:R-:W-:Y:S01]  /*e620*/  MOV R3, 0x3 ;  /* 0x0000000300037802 */ /* 0x000fe20000000f00 */
[----:B------:R-:W-:Y:S01]  /*e630*/  IMAD.MOV.U32 R0, RZ, RZ, 0x181f ;  /* 0x0000181fff007424 */ /* 0x000fe200078e00ff */
[----:B------:R-:W-:-:S02]  /*e640*/  MOV R2, 0xe660 ;  /* 0x0000e66000027802 */ /* 0x000fc40000000f00 */
[----:B--234-:R-:W-:Y:S05]  /*e650*/  CALL.REL.NOINC `($__internal_53_$__cuda_sm70_shflsync_idx_p) ;  /* 0x000006f000007944 */ /* 0x01cfea0003c00000 */
[----:B------:R-:W-:Y:S01]  /*e660*/  IMAD.MOV.U32 R10, RZ, RZ, R0 ;  /* 0x000000ffff0a7224 */ /* 0x000fe200078e0000 */
[----:B------:R-:W-:Y:S01]  /*e670*/  MOV R3, 0x3 ;  /* 0x0000000300037802 */ /* 0x000fe20000000f00 */
[----:B------:R-:W-:Y:S01]  /*e680*/  IMAD.MOV.U32 R5, RZ, RZ, R14 ;  /* 0x000000ffff057224 */ /* 0x000fe200078e000e */
[----:B------:R-:W-:-:S02]  /*e690*/  MOV R0, 0x181f ;  /* 0x0000181f00007802 */ /* 0x000fc40000000f00 */
[----:B------:R-:W-:Y:S02]  /*e6a0*/  MOV R2, 0xe6c0 ;  /* 0x0000e6c000027802 */ /* 0x000fe40000000f00 */
[----:B------:R-:W-:Y:S05]  /*e6b0*/  CALL.REL.NOINC `($__internal_53_$__cuda_sm70_shflsync_idx_p) ;  /* 0x0000069000007944 */ /* 0x000fea0003c00000 */
[----:B------:R-:W-:Y:S05]  /*e6c0*/  BRA `(.L_x_2696) ;  /* 0xffffe4f000007947 */ /* 0x000fea000383ffff */
.L_x_2659:
[----:B------:R-:W-:Y:S01]  /*e6d0*/  IMAD.MOV.U32 R5, RZ, RZ, R131 ;  /* 0x000000ffff057224 */ /* 0x000fe200078e0083 */
[----:B------:R-:W-:Y:S01]  /*e6e0*/  MOV R3, RZ ;  /* 0x000000ff00037202 */ /* 0x000fe20000000f00 */
[----:B------:R-:W-:Y:S01]  /*e6f0*/  IMAD.MOV.U32 R0, RZ, RZ, 0x1f ;  /* 0x0000001fff007424 */ /* 0x000fe200078e00ff */
[----:B------:R-:W-:Y:S02]  /*e700*/  MOV R2, 0xe720 ;  /* 0x0000e72000027802 */ /* 0x000fe40000000f00 */
[----:B--23--:R-:W-:Y:S05]  /*e710*/  CALL.REL.NOINC `($__internal_53_$__cuda_sm70_shflsync_idx_p) ;  /* 0x0000063000007944 */ /* 0x00cfea0003c00000 */
[----:B------:R-:W-:Y:S01]  /*e720*/  MOV R9, R0 ;  /* 0x0000000000097202 */ /* 0x000fe20000000f00 */
[----:B------:R-:W-:Y:S05]  /*e730*/  BRA `(.L_x_2697) ;  /* 0xffffe72000007947 */ /* 0x000fea000383ffff */
.L_x_2660:
[----:B------:R-:W-:Y:S01]  /*e740*/  IMAD.MOV.U32 R5, RZ, RZ, R131 ;  /* 0x000000ffff057224 */ /* 0x000fe200078e0083 */
[----:B------:R-:W-:Y:S01]  /*e750*/  MOV R3, 0x1 ;  /* 0x0000000100037802 */ /* 0x000fe20000000f00 */
[----:B------:R-:W-:Y:S01]  /*e760*/  IMAD.MOV.U32 R0, RZ, RZ, 0x1f ;  /* 0x0000001fff007424 */ /* 0x000fe200078e00ff */
[----:B------:R-:W-:Y:S02]  /*e770*/  MOV R2, 0xe790 ;  /* 0x0000e79000027802 */ /* 0x000fe40000000f00 */
[----:B-1234-:R-:W-:Y:S05]  /*e780*/  CALL.REL.NOINC `($__internal_53_$__cuda_sm70_shflsync_idx_p) ;  /* 0x000005c000007944 */ /* 0x01efea0003c00000 */
[----:B------:R-:W-:Y:S01]  /*e790*/  MOV R8, R0 ;  /* 0x0000000000087202 */ /* 0x000fe20000000f00 */
[----:B------:R-:W-:Y:S05]  /*e7a0*/  BRA `(.L_x_2698) ;  /* 0xffffe6d000007947 */ /* 0x000fea000383ffff */
.L_x_2661:
[----:B------:R-:W-:Y:S02]  /*e7b0*/  MOV R2, 0x1 ;  /* 0x0000000100027802 */ /* 0x000fe40000000f00 */
[----:B------:R-:W-:-:S02]  /*e7c0*/  MOV R3, 0xe7e0 ;  /* 0x0000e7e000037802 */ /* 0x000fc40000000f00 */
[----:B-1234-:R-:W-:Y:S05]  /*e7d0*/  CALL.REL.NOINC `($__internal_54_$__cuda_sm70_shflsync_up_p) ;  /* 0x000005c000007944 */ /* 0x01efea0003c00000 */
[----:B------:R-:W-:Y:S05]  /*e7e0*/  BRA `(.L_x_2699) ;  /* 0xffffe7c000007947 */ /* 0x000fea000383ffff */
.L_x_2662:
[----:B------:R-:W-:Y:S02]  /*e7f0*/  MOV R2, 0x2 ;  /* 0x0000000200027802 */ /* 0x000fe40000000f00 */
[----:B------:R-:W-:-:S02]  /*e800*/  MOV R3, 0xe820 ;  /* 0x0000e82000037802 */ /* 0x000fc40000000f00 */
[----:B-1-3--:R-:W-:Y:S05]  /*e810*/  CALL.REL.NOINC `($__internal_54_$__cuda_sm70_shflsync_up_p) ;  /* 0x0000058000007944 */ /* 0x00afea0003c00000 */
        /* <DEDUP_REMOVED lines=23> */
.L_x_2666:
[----:B------:R-:W-:Y:S02]  /*e990*/  MOV R2, 0x1 ;  /* 0x0000000100027802 */ /* 0x000fe40000000f00 */
[----:B------:R-:W-:Y:S02]  /*e9a0*/  MOV R3, 0xe9c0 ;  /* 0x0000e9c000037802 */ /* 0x000fe40000000f00 */
[----:B---3--:R-:W-:Y:S05]  /*e9b0*/  CALL.REL.NOINC `($__internal_54_$__cuda_sm70_shflsync_up_p) ;  /* 0x000003e000007944 */ /* 0x008fea0003c00000 */
[----:B------:R-:W-:Y:S01]  /*e9c0*/  MOV R2, R4 ;  /* 0x0000000400027202 */ /* 0x000fe20000000f00 */
[----:B------:R-:W-:Y:S05]  /*e9d0*/  BRA `(.L_x_2701) ;  /* 0xffffe83000007947 */ /* 0x000fea000383ffff */
.L_x_2667:
[----:B------:R-:W-:Y:S02]  /*e9e0*/  MOV R2, 0x2 ;  /* 0x0000000200027802 */ /* 0x000fe40000000f00 */
[----:B------:R-:W-:Y:S02]  /*e9f0*/  MOV R3, 0xea10 ;  /* 0x0000ea1000037802 */ /* 0x000fe40000000f00 */
[----:B---3--:R-:W-:Y:S05]  /*ea00*/  CALL.REL.NOINC `($__internal_54_$__cuda_sm70_shflsync_up_p) ;  /* 0x0000039000007944 */ /* 0x008fea0003c00000 */
        /* <DEDUP_REMOVED lines=23> */
.L_x_2669:
[----:B------:R-:W-:Y:S02]  /*eb80*/  SEL R0, RZ, 0x1, P0 ;  /* 0x00000001ff007807 */ /* 0x000fe40000000000 */
[----:B------:R-:W-:Y:S02]  /*eb90*/  MOV R2, 0xebb0 ;  /* 0x0000ebb000027802 */ /* 0x000fe40000000f00 */
[----:B--2---:R-:W-:Y:S05]  /*eba0*/  CALL.REL.NOINC `($__internal_55_$__cuda_sm70_votesync_ballot) ;  /* 0x0000026000007944 */ /* 0x004fea0003c00000 */
[----:B------:R-:W-:Y:S01]  /*ebb0*/  MOV R8, R0 ;  /* 0x0000000000087202 */ /* 0x000fe20000000f00 */
[----:B------:R-:W-:Y:S05]  /*ebc0*/  BRA `(.L_x_2703) ;  /* 0xffffe7d000007947 */ /* 0x000fea000383ffff */
.L_x_2670:
[----:B------:R-:W-:Y:S01]  /*ebd0*/  IMAD.MOV.U32 R5, RZ, RZ, R6 ;  /* 0x000000ffff057224 */ /* 0x000fe200078e0006 */
[----:B---3--:R-:W-:Y:S01]  /*ebe0*/  MOV R3, R12 ;  /* 0x0000000c00037202 */ /* 0x008fe20000000f00 */
[----:B------:R-:W-:Y:S01]  /*ebf0*/  IMAD.MOV.U32 R0, RZ, RZ, 0x1f ;  /* 0x0000001fff007424 */ /* 0x000fe200078e00ff */
[----:B------:R-:W-:Y:S02]  /*ec00*/  MOV R2, 0xec20 ;  /* 0x0000ec2000027802 */ /* 0x000fe40000000f00 */
[----:B-12---:R-:W-:Y:S05]  /*ec10*/  CALL.REL.NOINC `($__internal_53_$__cuda_sm70_shflsync_idx_p) ;  /* 0x0000013000007944 */ /* 0x006fea0003c00000 */
[----:B------:R-:W-:Y:S01]  /*ec20*/  IMAD.MOV.U32 R6, RZ, RZ, R0 ;  /* 0x000000ffff067224 */ /* 0x000fe200078e0000 */
[----:B------:R-:W-:Y:S01]  /*ec30*/  MOV R3, R12 ;  /* 0x0000000c00037202 */ /* 0x000fe20000000f00 */
[----:B------:R-:W-:Y:S01]  /*ec40*/  IMAD.MOV.U32 R5, RZ, RZ, R7 ;  /* 0x000000ffff057224 */ /* 0x000fe200078e0007 */
[----:B------:R-:W-:Y:S02]  /*ec50*/  MOV R0, 0x1f ;  /* 0x0000001f00007802 */ /* 0x000fe40000000f00 */
[----:B------:R-:W-:-:S02]  /*ec60*/  MOV R2, 0xec80 ;  /* 0x0000ec8000027802 */ /* 0x000fc40000000f00 */
[----:B------:R-:W-:Y:S05]  /*ec70*/  CALL.REL.NOINC `($__internal_53_$__cuda_sm70_shflsync_idx_p) ;  /* 0x000000d000007944 */ /* 0x000fea0003c00000 */
[----:B------:R-:W-:Y:S01]  /*ec80*/  MOV R7, R0 ;  /* 0x0000000000077202 */ /* 0x000fe20000000f00 */
[----:B------:R-:W-:Y:S05]  /*ec90*/  BRA `(.L_x_2704) ;  /* 0xffffe74000007947 */ /* 0x000fea000383ffff */
.L_x_2673:
[----:B------:R-:W-:Y:S01]  /*eca0*/  IMAD.MOV.U32 R5, RZ, RZ, R4 ;  /* 0x000000ffff057224 */ /* 0x000fe200078e0004 */
[----:B------:R-:W-:-:S02]  /*ecb0*/  MOV R0, 0x1f ;  /* 0x0000001f00007802 */ /* 0x000fc40000000f00 */
[----:B------:R-:W-:Y:S02]  /*ecc0*/  MOV R2, 0xece0 ;  /* 0x0000ece000027802 */ /* 0x000fe40000000f00 */
[----:B-1234-:R-:W-:Y:S05]  /*ecd0*/  CALL.REL.NOINC `($__internal_53_$__cuda_sm70_shflsync_idx_p) ;  /* 0x0000007000007944 */ /* 0x01efea0003c00000 */
[----:B------:R-:W-:Y:S01]  /*ece0*/  MOV R11, R0 ;  /* 0x00000000000b7202 */ /* 0x000fe20000000f00 */
[----:B------:R-:W-:Y:S05]  /*ecf0*/  BRA `(.L_x_2672) ;  /* 0xffffe74000007947 */ /* 0x000fea000383ffff */
        .weak           $__internal_52_$__cuda_sm70_shflsync_bfly_p
        .type           $__internal_52_$__cuda_sm70_shflsync_bfly_p,@function
        .size           $__internal_52_$__cuda_sm70_shflsync_bfly_p,($__internal_53_$__cuda_sm70_shflsync_idx_p - $__internal_52_$__cuda_sm70_shflsync_bfly_p)
$__internal_52_$__cuda_sm70_shflsync_bfly_p:
[----:B------:R-:W-:Y:S04]  /*ed00*/  WARPSYNC R6 ;  /* 0x0000000600007348 */ /* 0x000fe80003800000 */
[----:B------:R1:W2:Y:S02]  /*ed10*/  SHFL.BFLY PT, R5, R2, R5, R7 ;  /* 0x0c00000502057389 */ /* 0x0002a400000e0007 */
[----:B-1----:R-:W-:Y:S02]  /*ed20*/  MOV R2, R3 ;  /* 0x0000000300027202 */ /* 0x002fe40000000f00 */
[----:B------:R-:W-:-:S04]  /*ed30*/  MOV R3, 0x0 ;  /* 0x0000000000037802 */ /* 0x000fc80000000f00 */
[----:B--2---:R-:W-:Y:S05]  /*ed40*/  RET.REL.NODEC R2 `(_ZN7cutlass13device_kernelIN5flash19enable_sm80_to_sm89INS1_16FlashAttnFwdSm80INS1_25CollectiveMainloopFwdSm80ILi8ELi1ELb1EN4cute5tupleIJNS5_1CILi128EEENS7_ILi48EEENS7_ILi256EEEEEELi256ENS_10bfloat16_tEfNS_4arch4Sm80ELb0ELb0ELb0ELb1ELb0ELb0ELb1ELb1EEENS1_21CollectiveEpilogueFwdINS6_IJS8_SA_S9_EEENS6_IJNS7_ILi1EEESI_SI_EEESC_SE_Li256ELb1ELb1ELb1ELb0EEENS1_36VarlenDynamicPersistentTileSchedulerILi128ELi48ELi256ELi256ELb1ELb1ELb0ELb0ELb1ELb1EEEEEEEEEvNT_6ParamsE) ;  /* 0xffff12b002007950 */ /* 0x004fea0003c3ffff */
        .weak           $__internal_53_$__cuda_sm70_shflsync_idx_p
        .type           $__internal_53_$__cuda_sm70_shflsync_idx_p,@function
        .size           $__internal_53_$__cuda_sm70_shflsync_idx_p,($__internal_54_$__cuda_sm70_shflsync_up_p - $__internal_53_$__cuda_sm70_shflsync_idx_p)
$__internal_53_$__cuda_sm70_shflsync_idx_p:
[----:B------:R-:W-:-:S04]  /*ed50*/  MOV R132, 0xffffffff ;  /* 0xffffffff00847802 */ /* 0x000fc80000000f00 */
[----:B------:R-:W-:Y:S04]  /*ed60*/  WARPSYNC R132 ;  /* 0x0000008400007348 */ /* 0x000fe80003800000 */
[----:B------:R1:W2:Y:S02]  /*ed70*/  SHFL.IDX PT, R0, R5, R3, R0 ;  /* 0x0000000305007389 */ /* 0x0002a400000e0000 */
[----:B-1----:R-:W-:-:S04]  /*ed80*/  MOV R3, 0x0 ;  /* 0x0000000000037802 */ /* 0x002fc80000000f00 */
[----:B--2---:R-:W-:Y:S05]  /*ed90*/  RET.REL.NODEC R2 `(_ZN7cutlass13device_kernelIN5flash19enable_sm80_to_sm89INS1_16FlashAttnFwdSm80INS1_25CollectiveMainloopFwdSm80ILi8ELi1ELb1EN4cute5tupleIJNS5_1CILi128EEENS7_ILi48EEENS7_ILi256EEEEEELi256ENS_10bfloat16_tEfNS_4arch4Sm80ELb0ELb0ELb0ELb1ELb0ELb0ELb1ELb1EEENS1_21CollectiveEpilogueFwdINS6_IJS8_SA_S9_EEENS6_IJNS7_ILi1EEESI_SI_EEESC_SE_Li256ELb1ELb1ELb1ELb0EEENS1_36VarlenDynamicPersistentTileSchedulerILi128ELi48ELi256ELi256ELb1ELb1ELb0ELb0ELb1ELb1EEEEEEEEEvNT_6ParamsE) ;  /* 0xffff126002007950 */ /* 0x004fea0003c3ffff */
        .weak           $__internal_54_$__cuda_sm70_shflsync_up_p
        .type           $__internal_54_$__cuda_sm70_shflsync_up_p,@function
        .size           $__internal_54_$__cuda_sm70_shflsync_up_p,($__internal_55_$__cuda_sm70_votesync_ballot - $__internal_54_$__cuda_sm70_shflsync_up_p)
$__internal_54_$__cuda_sm70_shflsync_up_p:
[----:B------:R-:W-:Y:S02]  /*eda0*/  IMAD.MOV.U32 R4, RZ, RZ, RZ ;  /* 0x000000ffff047224 */ /* 0x000fe400078e00ff */
[----:B------:R-:W-:-:S04]  /*edb0*/  IMAD.MOV.U32 R10, RZ, RZ, -0x1 ;  /* 0xffffffffff0a7424 */ /* 0x000fc800078e00ff */
[----:B------:R-:W-:Y:S04]  /*edc0*/  WARPSYNC R10 ;  /* 0x0000000a00007348 */ /* 0x000fe80003800000 */
[----:B------:R1:W2:Y:S02]  /*edd0*/  SHFL.UP PT, R4, R0, R2, R4 ;  /* 0x0400000200047389 */ /* 0x0002a400000e0004 */
[----:B-1----:R-:W-:Y:S02]  /*ede0*/  MOV R2, R3 ;  /* 0x0000000300027202 */ /* 0x002fe40000000f00 */
[----:B------:R-:W-:-:S04]  /*edf0*/  MOV R3, 0x0 ;  /* 0x0000000000037802 */ /* 0x000fc80000000f00 */
[----:B--2---:R-:W-:Y:S05]  /*ee00*/  RET.REL.NODEC R2 `(_ZN7cutlass13device_kernelIN5flash19enable_sm80_to_sm89INS1_16FlashAttnFwdSm80INS1_25CollectiveMainloopFwdSm80ILi8ELi1ELb1EN4cute5tupleIJNS5_1CILi128EEENS7_ILi48EEENS7_ILi256EEEEEELi256ENS_10bfloat16_tEfNS_4arch4Sm80ELb0ELb0ELb0ELb1ELb0ELb0ELb1ELb1EEENS1_21CollectiveEpilogueFwdINS6_IJS8_SA_S9_EEENS6_IJNS7_ILi1EEESI_SI_EEESC_SE_Li256ELb1ELb1ELb1ELb0EEENS1_36VarlenDynamicPersistentTileSchedulerILi128ELi48ELi256ELi256ELb1ELb1ELb0ELb0ELb1ELb1EEEEEEEEEvNT_6ParamsE) ;  /* 0xffff11f002007950 */ /* 0x004fea0003c3ffff */
        .weak           $__internal_55_$__cuda_sm70_votesync_ballot
        .type           $__internal_55_$__cuda_sm70_votesync_ballot,@function
        .size           $__internal_55_$__cuda_sm70_votesync_ballot,(.L_x_5240 - $__internal_55_$__cuda_sm70_votesync_ballot)
$__internal_55_$__cuda_sm70_votesync_ballot:
[----:B------:R-:W-:Y:S01]  /*ee10*/  ISETP.NE.U32.AND P0, PT, R0, 0x1, PT ;  /* 0x000000010000780c */ /* 0x000fe20003f05070 */
[----:B------:R-:W-:-:S04]  /*ee20*/  IMAD.MOV.U32 R3, RZ, RZ, -0x1 ;  /* 0xffffffffff037424 */ /* 0x000fc800078e00ff */
[----:B------:R-:W-:Y:S08]  /*ee30*/  WARPSYNC R3 ;  /* 0x0000000300007348 */ /* 0x000ff00003800000 */
[----:B------:R-:W-:-:S04]  /*ee40*/  VOTE.ANY R0, PT, !P0 ;  /* 0x0000000000007806 */ /* 0x000fc800040e0100 */
[----:B------:R-:W-:Y:S01]  /*ee50*/  LOP3.LUT R0, R0, R3, RZ, 0xc0, !PT ;  /* 0x0000000300007212 */ /* 0x000fe200078ec0ff */
[----:B------:R-:W-:-:S04]  /*ee60*/  IMAD.MOV.U32 R3, RZ, RZ, 0x0 ;  /* 0x00000000ff037424 */ /* 0x000fc800078e00ff */
[----:B------:R-:W-:Y:S05]  /*ee70*/  RET.REL.NODEC R2 `(_ZN7cutlass13device_kernelIN5flash19enable_sm80_to_sm89INS1_16FlashAttnFwdSm80INS1_25CollectiveMainloopFwdSm80ILi8ELi1ELb1EN4cute5tupleIJNS5_1CILi128EEENS7_ILi48EEENS7_ILi256EEEEEELi256ENS_10bfloat16_tEfNS_4arch4Sm80ELb0ELb0ELb0ELb1ELb0ELb0ELb1ELb1EEENS1_21CollectiveEpilogueFwdINS6_IJS8_SA_S9_EEENS6_IJNS7_ILi1EEESI_SI_EEESC_SE_Li256ELb1ELb1ELb1ELb0EEENS1_36VarlenDynamicPersistentTileSchedulerILi128ELi48ELi256ELi256ELb1ELb1ELb0ELb0ELb1ELb1EEEEEEEEEvNT_6ParamsE) ;  /* 0xffff118002007950 */ /* 0x000fea0003c3ffff */
.L_x_2705:
        /* <DEDUP_REMOVED lines=16> */
.L_x_5240:


//--------------------- .text._ZN7cutlass13device_kernelIN5flash19enable_sm80_to_sm89INS1_16FlashAttnFwdSm80INS1_25CollectiveMainloopFwdSm80ILi8ELi1ELb0EN4cute5tupleIJNS5_1CILi128EEENS7_ILi32EEENS7_ILi256EEEEEELi256ENS_10bfloat16_tEfNS_4arch4Sm80ELb0ELb0ELb0ELb1ELb0ELb1ELb1ELb1EEENS1_21CollectiveEpilogueFwdINS6_IJS8_SA_S9_EEENS6_IJNS7_ILi1EEESI_SI_EEESC_SE_Li256ELb1ELb1ELb1ELb0EEENS1_36VarlenDynamicPersistentTileSchedulerILi128ELi32ELi256ELi256ELb1ELb1ELb0ELb0ELb1ELb1EEEEEEEEEvNT_6ParamsE --------------------------
	.section	.text._ZN7cutlass13device_kernelIN5flash19enable_sm80_to_sm89INS1_16FlashAttnFwdSm80INS1_25CollectiveMainloopFwdSm80ILi8ELi1ELb0EN4cute5tupleIJNS5_1CILi128EEENS7_ILi32EEENS7_ILi256EEEEEELi256ENS_10bfloat16_tEfNS_4arch4Sm80ELb0ELb0ELb0ELb1ELb0ELb1ELb1ELb1EEENS1_21CollectiveEpilogueFwdINS6_IJS8_SA_S9_EEENS6_IJNS7_ILi1EEESI_SI_EEESC_SE_Li256ELb1ELb1ELb1ELb0EEENS1_36VarlenDynamicPersistentTileSchedulerILi128ELi32ELi256ELi256ELb1ELb1ELb0ELb0ELb1ELb1EEEEEEEEEvNT_6ParamsE,"ax",@progbits
	.sectioninfo	@"SHI_REGISTERS=255"
	.align	128
.text._ZN7cutlass13device_kernelIN5flash19enable_sm80_to_sm89INS1_16FlashAttnFwdSm80INS1_25CollectiveMainloopFwdSm80ILi8ELi1ELb0EN4cute5tupleIJNS5_1CILi128EEENS7_ILi32EEENS7_ILi256EEEEEELi256ENS_10bfloat16_tEfNS_4arch4Sm80ELb0ELb0ELb0ELb1ELb0ELb1ELb1ELb1EEENS1_21CollectiveEpilogueFwdINS6_IJS8_SA_S9_EEENS6_IJNS7_ILi1EEESI_SI_EEESC_SE_Li256ELb1ELb1ELb1ELb0EEENS1_36VarlenDynamicPersistentTileSchedulerILi128ELi32ELi256ELi256ELb1ELb1ELb0ELb0ELb1ELb1EEEEEEEEEvNT_6ParamsE:
        .type           _ZN7cutlass13device_kernelIN5flash19enable_sm80_to_sm89INS1_16FlashAttnFwdSm80INS1_25CollectiveMainloopFwdSm80ILi8ELi1ELb0EN4cute5tupleIJNS5_1CILi128EEENS7_ILi32EEENS7_ILi256EEEEEELi256ENS_10bfloat16_tEfNS_4arch4Sm80ELb0ELb0ELb0ELb1ELb0ELb1ELb1ELb1EEENS1_21CollectiveEpilogueFwdINS6_IJS8_SA_S9_EEENS6_IJNS7_ILi1EEESI_SI_EEESC_SE_Li256ELb1ELb1ELb1ELb0EEENS1_36VarlenDynamicPersistentTileSchedulerILi128ELi32ELi256ELi256ELb1ELb1ELb0ELb0ELb1ELb1EEEEEEEEEvNT_6ParamsE,@function
        .size           _ZN7cutlass13device_kernelIN5flash19enable_sm80_to_sm89INS1_16FlashAttnFwdSm80INS1_25CollectiveMainloopFwdSm80ILi8ELi1ELb0EN4cute5tupleIJNS5_1CILi128EEENS7_ILi32EEENS7_ILi256EEEEEELi256ENS_10bfloat16_tEfNS_4arch4Sm80ELb0ELb0ELb0ELb1ELb0ELb1ELb1ELb1EEENS1_21CollectiveEpilogueFwdINS6_IJS8_SA_S9_EEENS6_IJNS7_ILi1EEESI_SI_EEESC_SE_Li256ELb1ELb1ELb1ELb0EEENS1_36VarlenDynamicPersistentTileSchedulerILi128ELi32ELi256ELi256ELb1ELb1ELb0ELb0ELb1ELb1EEEEEEEEEvNT_6ParamsE,(.L_x_5245 - _ZN7cutlass13device_kernelIN5flash19enable_sm80_to_sm89INS1_16FlashAttnFwdSm80INS1_25CollectiveMainloopFwdSm80ILi8ELi1ELb0EN4cute5tupleIJNS5_1CILi128EEENS7_ILi32EEENS7_ILi256EEEEEELi256ENS_10bfloat16_tEfNS_4arch4Sm80ELb0ELb0ELb0ELb1ELb0ELb1ELb1ELb1EEENS1_21CollectiveEpilogueFwdINS6_IJS8_SA_S9_EEENS6_IJNS7_ILi1EEESI_SI_EEESC_SE_Li256ELb1ELb1ELb1ELb0EEENS1_36VarlenDynamicPersistentTileSchedulerILi128ELi32ELi256ELi256ELb1ELb1ELb0ELb0ELb1ELb1EEEEEEEEEvNT_6ParamsE)
        .other          _ZN7cutlass13device_kernelIN5flash19enable_sm80_to_sm89INS1_16FlashAttnFwdSm80INS1_25CollectiveMainloopFwdSm80ILi8ELi1ELb0EN4cute5tupleIJNS5_1CILi128EEENS7_ILi32EEENS7_ILi256EEEEEELi256ENS_10bfloat16_tEfNS_4arch4Sm80ELb0ELb0ELb0ELb1ELb0ELb1ELb1ELb1EEENS1_21CollectiveEpilogueFwdINS6_IJS8_SA_S9_EEENS6_IJNS7_ILi1EEESI_SI_EEESC_SE_Li256ELb1ELb1ELb1ELb0EEENS1_36VarlenDynamicPersistentTileSchedulerILi128ELi32ELi256ELi256ELb1ELb1ELb0ELb0ELb1ELb1EEEEEEEEEvNT_6ParamsE,@"STO_CUDA_ENTRY STV_DEFAULT"
_ZN7cutlass13device_kernelIN5flash19enable_sm80_to_sm89INS1_16FlashAttnFwdSm80INS1_25CollectiveMainloopFwdSm80ILi8ELi1ELb0EN4cute5tupleIJNS5_1CILi128EEENS7_ILi32EEENS7_ILi256EEEEEELi256ENS_10bfloat16_tEfNS_4arch4Sm80ELb0ELb0ELb0ELb1ELb0ELb1ELb1ELb1EEENS1_21CollectiveEpilogueFwdINS6_IJS8_SA_S9_EEENS6_IJNS7_ILi1EEESI_SI_EEESC_SE_Li256ELb1ELb1ELb1ELb0EEENS1_36VarlenDynamicPersistentTileSchedulerILi128ELi32ELi256ELi256ELb1ELb1ELb0ELb0ELb1ELb1EEEEEEEEEvNT_6ParamsE:
        /* <DEDUP_REMOVED lines=52> */
.L_x_2711:
        /* <DEDUP_REMOVED lines=17> */
.L_x_2873:
        /* <DEDUP_REMOVED lines=16> */
.L_x_2874:
[----:B---3--:R-:W-:-:S05]  /*0550*/  IMAD R0, R0, c[0x0][0x538], RZ ;  /* 0x00014e0000007a24 */ /* 0x008fca00078e02ff */
[----:B------:R-:W-:-:S04]  /*0560*/  IADD3 R6, R0, R6, RZ ;  /* 0x0000000600067210 */ /* 0x000fc80007ffe0ff */
[----:B------:R-:W-:-:S13]  /*0570*/  ISETP.GT.AND P0, PT, R6, UR4, PT ;  /* 0x0000000406007c0c */ /* 0x000fda000bf04270 */
[----:B-12---:R-:W-:Y:S05]  /*0580*/  @!P0 BRA `(.L_x_2711) ;  /* 0xfffffdb000008947 */ /* 0x006fea000383ffff */
.L_x_2707:
[----:B--2---:R-:W-:-:S05]  /*0590*/  IADD3 R212, -R0, R6, RZ ;  /* 0x0000000600d47210 */ /* 0x004fca0007ffe1ff */
[----:B------:R-:W-:-:S05]  /*05a0*/  IMAD R0, R4, c[0x0][0x538], R212 ;  /* 0x00014e0004007a24 */ /* 0x000fca00078e02d4 */
[----:B------:R-:W-:Y:S01]  /*05b0*/  ISETP.GT.AND P0, PT, R0, UR4, PT ;  /* 0x0000000400007c0c */ /* 0x000fe2000bf04270 */
[----:B------:R-:W-:-:S12]  /*05c0*/  BRA.DIV ~URZ, `(.L_x_2712) ;  /* 0x00015a027f007947 */ /* 0x000fd8000b800000 */
[----:B------:R-:W-:-:S04]  /*05d0*/  VOTE.ANY R6, PT, !P0 ;  /* 0x0000000000067806 */ /* 0x000fc800040e0100 */
.L_x_2875:
[----:B------:R1:W2:Y:S01]  /*05e0*/  POPC R215, R6 ;  /* 0x0000000600d77309 */ /* 0x0002a20000000000 */
[----:B------:R-:W-:Y:S05]  /*05f0*/  BRA.DIV ~URZ, `(.L_x_2713) ;  /* 0x00015a227f007947 */ /* 0x000fea000b800000 */
[----:B--2---:R-:W2:Y:S04]  /*0600*/  SHFL.IDX PT, R11, R8, R215, 0x1f ;  /* 0x00001fd7080b7589 */ /* 0x004ea800000e0000 */
[----:B------:R3:W4:Y:S02]  /*0610*/  SHFL.IDX PT, R10, R7, R215, 0x1f ;  /* 0x00001fd7070a7589 */ /* 0x00072400000e0000 */
[----:B---3--:R-:W-:Y:S02]  /*0620*/  MOV R7, RZ ;  /* 0x000000ff00077202 */ /* 0x008fe40000000f00 */
.L_x_2876:
[----:B--2-4-:R-:W-:Y:S01]  /*0630*/  ISETP.NE.AND P0, PT, R6, RZ, PT ;  /* 0x000000ff0600720c */ /* 0x014fe20003f05270 */
[----:B------:R-:W-:-:S12]  /*0640*/  BSSY B0, `(.L_x_2714) ;  /* 0x0000005000007945 */ /* 0x000fd80003800000 */
[----:B------:R-:W-:Y:S05]  /*0650*/  @!P0 BRA `(.L_x_2715) ;  /* 0x0000003000008947 */ /* 0x000fea0003800000 */
[----:B------:R-:W-:Y:S01]  /*0660*/  IADD3 R3, R215, -0x1, RZ ;  /* 0xffffffffd7037810 */ /* 0x000fe20007ffe0ff */
[----:B------:R-:W-:Y:S05]  /*0670*/  BRA.DIV ~URZ, `(.L_x_2716) ;  /* 0x00015a827f007947 */ /* 0x000fea000b800000 */
[----:B------:R2:W3:Y:S02]  /*0680*/  SHFL.IDX PT, R7, R4, R3, 0x1f ;  /* 0x00001f0304077589 */ /* 0x0004e400000e0000 */
.L_x_2715:
[----:B------:R-:W-:Y:S05]  /*0690*/  BSYNC B0 ;  /* 0x0000000000007941 */ /* 0x000fea0003800000 */
.L_x_2714:
        /* <DEDUP_REMOVED lines=65> */
.L_x_2708:
[----:B--2---:R-:W-:Y:S01]  /*0ab0*/  IMAD.MOV.U32 R213, RZ, RZ, RZ ;  /* 0x000000ffffd57224 */ /* 0x004fe200078e00ff */
[----:B------:R-:W-:Y:S01]  /*0ac0*/  MOV R214, RZ ;  /* 0x000000ff00d67202 */ /* 0x000fe20000000f00 */
[----:B------:R-:W-:Y:S01]  /*0ad0*/  IMAD.U32 R212, RZ, RZ, UR4 ;  /* 0x00000004ffd47e24 */ /* 0x000fe2000f8e00ff */
[----:B------:R-:W-:Y:S02]  /*0ae0*/  MOV R215, c[0x0][0x53c] ;  /* 0x00014f0000d77a02 */ /* 0x000fe40000000f00 */
.L_x_2717:
[----:B------:R-:W-:Y:S01]  /*0af0*/  ISETP.NE.AND P0, PT, R12, RZ, PT ;  /* 0x000000ff0c00720c */ /* 0x000fe20003f05270 */
[----:B------:R-:W-:-:S12]  /*0b00*/  WARPSYNC 0xffffffff ;  /* 0xffffffff00007948 */ /* 0x000fd80003800000 */
[----:B------:R1:W-:Y:S04]  /*0b10*/  @!P0 STS.128 [0x20080], R212 ;  /* 0x020080d4ff008388 */ /* 0x0003e80000000c00 */
[----:B------:R-:W-:Y:S06]  /*0b20*/  BAR.ARV 0x5, 0x100 ;  /* 0x0144000000007b1d */ /* 0x000fec0000002000 */
.L_x_2706:
        /* <DEDUP_REMOVED lines=66> */
[----:B------:R-:W-:Y:S01]  /*0f50*/  IADD3 R18, R193, 0x40, RZ ;  /* 0x00000040c1127810 */ /* 0x000fe20007ffe0ff */
        /* <DEDUP_REMOVED lines=37> */
[----:B------:R-:W-:Y:S01]  /*11b0*/  IADD3 R5, R226, 0x80, RZ ;  /* 0x00000080e2057810 */ /* 0x000fe20007ffe0ff */
        /* <DEDUP_REMOVED lines=16> */
[----:B------:R-:W-:Y:S01]  /*12c0*/  IADD3 R244, R194, 0x8, RZ ;  /* 0x00000008c2f47810 */ /* 0x000fe20007ffe0ff */
[----:B------:R-:W-:Y:S01]  /*12d0*/  IMAD.IADD R178, R2, 0x1, R177 ;  /* 0x0000000102b27824 */ /* 0x000fe200078e02b1 */
[----:B------:R-:W-:-:S02]  /*12e0*/  SEL R6, R10, 0xffffffc0, !P2 ;  /* 0xffffffc00a067807 */ /* 0x000fc40005000000 */
[----:B------:R-:W-:Y:S02]  /*12f0*/  SEL R0, R10, 0xffffffc0, !P3 ;  /* 0xffffffc00a007807 */ /* 0x000fe40005800000 */
[----:B------:R-:W-:Y:S01]  /*1300*/  IADD3 R243, R194, 0x10, RZ ;  /* 0x00000010c2f37810 */ /* 0x000fe20007ffe0ff */
        /* <DEDUP_REMOVED lines=15> */
[----:B------:R-:W-:-:S02]  /*1400*/  SHF.R.S32.HI R8, RZ, 0x1f, R244 ;  /* 0x0000001fff087819 */ /* 0x000fc400000114f4 */
[----:B-1----:R-:W-:Y:S02]  /*1410*/  SHF.R.S32.HI R11, RZ, 0x1f, R243 ;  /* 0x0000001fff0b7819 */ /* 0x002fe400000114f3 */
[----:B------:R-:W-:Y:S02]  /*1420*/  SHF.R.S32.HI R10, RZ, 0x1f, R242 ;  /* 0x0000001fff0a7819 */ /* 0x000fe400000114f2 */
[----:B------:R-:W-:Y:S02]  /*1430*/  SHF.R.S32.HI R8, RZ, 0x1f, R241 ;  /* 0x0000001fff087819 */ /* 0x000fe400000114f1 */
[C---:B------:R-:W-:Y:S02]  /*1440*/  IADD3 R142, R138.reuse, 0x20, RZ ;  /* 0x000000208a8e7810 */ /* 0x040fe40007ffe0ff */
[----:B------:R-:W-:Y:S02]  /*1450*/  IADD3 R141, R138, 0x60, RZ ;  /* 0x000000608a8d7810 */ /* 0x000fe40007ffe0ff */
[----:B------:R-:W-:-:S02]  /*1460*/  IADD3 R191, R132, 0x80, RZ ;  /* 0x0000008084bf7810 */ /* 0x000fc40007ffe0ff */
[----:B------:R-:W-:Y:S02]  /*1470*/  IADD3 R192, R132, 0xc0, RZ ;  /* 0x000000c084c07810 */ /* 0x000fe40007ffe0ff */
[----:B------:R-:W-:Y:S02]  /*1480*/  IADD3 R234, R194, 0x50, RZ ;  /* 0x00000050c2ea7810 */ /* 0x000fe40007ffe0ff */
[----:B------:R-:W-:Y:S02]  /*1490*/  SHF.R.S32.HI R11, RZ, 0x1f, R240 ;  /* 0x0000001fff0b7819 */ /* 0x000fe400000114f0 */
[----:B------:R-:W-:Y:S02]  /*14a0*/  SHF.R.S32.HI R10, RZ, 0x1f, R239 ;  /* 0x0000001fff0a7819 */ /* 0x000fe400000114ef */
[----:B------:R-:W-:Y:S02]  /*14b0*/  SHF.R.S32.HI R8, RZ, 0x1f, R238 ;  /* 0x0000001fff087819 */ /* 0x000fe400000114ee */
[----:B------:R-:W-:-:S02]  /*14c0*/  SHF.R.S32.HI R252, RZ, 0x1f, R237 ;  /* 0x0000001ffffc7819 */ /* 0x000fc400000114ed */
[----:B------:R-:W-:Y:S02]  /*14d0*/  SHF.R.S32.HI R251, RZ, 0x1f, R236 ;  /* 0x0000001ffffb7819 */ /* 0x000fe400000114ec */
[----:B------:R-:W-:Y:S02]  /*14e0*/  LEA R250, R9, 0x10080, 0x1 ;  /* 0x0001008009fa7811 */ /* 0x000fe400078e08ff */
[----:B------:R-:W-:Y:S02]  /*14f0*/  LEA R249, R7, 0x10080, 0x1 ;  /* 0x0001008007f97811 */ /* 0x000fe400078e08ff */
.L_x_2872:
        /* <DEDUP_REMOVED lines=42> */
.L_x_2718:
[----:B------:R-:W-:-:S04]  /*17a0*/  ISETP.NE.U32.AND P0, PT, RZ, c[0x0][0x368], PT ;  /* 0x0000da00ff007a0c */ /* 0x000fc80003f05070 */
[----:B------:R-:W-:-:S13]  /*17b0*/  ISETP.NE.AND.EX P0, PT, RZ, c[0x0][0x36c], PT, P0 ;  /* 0x0000db00ff007a0c */ /* 0x000fda0003f05300 */
[----:B------:R-:W-:Y:S05]  /*17c0*/  @!P0 BRA `(.L_x_2719) ;  /* 0x0000004000008947 */ /* 0x000fea0003800000 */
[----:B---3--:R-:W-:-:S04]  /*17d0*/  LEA R4, P0, R209, c[0x0][0x368], 0x2 ;  /* 0x0000da00d1047a11 */ /* 0x008fc800078010ff */
[----:B------:R-:W-:-:S05]  /*17e0*/  LEA.HI.X R5, R209, c[0x0][0x36c], R224, 0x2, P0 ;  /* 0x0000db00d1057a11 */ /* 0x000fca00000f14e0 */
[----:B------:R1:W5:Y:S01]  /*17f0*/  LDG.E R9, [R4.64] ;  /* 0x0000000604097981 */ /* 0x000362000c1e1900 */
[----:B------:R-:W-:Y:S05]  /*1800*/  BRA `(.L_x_2720) ;  /* 0x0000005000007947 */ /* 0x000fea0003800000 */
.L_x_2719:
[----:B------:R-:W-:Y:S01]  /*1810*/  MOV R9, c[0x0][0x1d0] ;  /* 0x0000740000097a02 */ /* 0x000fe20000000f00 */
[----:B------:R-:W-:Y:S05]  /*1820*/  @!P6 BRA `(.L_x_2720) ;  /* 0x000000300000e947 */ /* 0x000fea0003800000 */
[----:B---3--:R-:W2:Y:S04]  /*1830*/  LDG.E R6, [R4.64] ;  /* 0x0000000604067981 */ /* 0x008ea8000c1e1900 */
[----:B------:R-:W2:Y:S02]  /*1840*/  LDG.E R0, [R4.64+0x4] ;  /* 0x0000040604007981 */ /* 0x000ea4000c1e1900 */
[----:B--2---:R-:W-:Y:S02]  /*1850*/  IADD3 R9, -R6, R0, RZ ;  /* 0x0000000006097210 */ /* 0x004fe40007ffe1ff */
.L_x_2720:
        /* <DEDUP_REMOVED lines=57> */
.L_x_2722:
[----:B------:R-:W-:Y:S05]  /*1bf0*/  BSYNC B0 ;  /* 0x0000000000007941 */ /* 0x000fea0003800000 */
.L_x_2721:
        /* <DEDUP_REMOVED lines=107> */
[----:B------:R-:W-:Y:S01]  /*22b0*/  IADD3 R17, -R4, c[0x0][0x1d4], RZ ;  /* 0x0000750004117a10 */ /* 0x000fe20007ffe1ff */
        /* <DEDUP_REMOVED lines=114> */
.L_x_2742:
        /* <DEDUP_REMOVED lines=70> */
.L_x_2728:
[----:B------:R-:W-:Y:S05]  /*2e40*/  BSYNC B0 ;  /* 0x0000000000007941 */ /* 0x000fea0003800000 */
.L_x_2727:
        /* <DEDUP_REMOVED lines=77> */
.L_x_2731:
[----:B------:R-:W-:Y:S05]  /*3320*/  BSYNC B0 ;  /* 0x0000000000007941 */ /* 0x000fea0003800000 */
.L_x_2730:
        /* <DEDUP_REMOVED lines=56> */
.L_x_2733:
[----:B------:R-:W-:Y:S05]  /*36b0*/  BSYNC B0 ;  /* 0x0000000000007941 */ /* 0x000fea0003800000 */
.L_x_2732:
        /* <DEDUP_REMOVED lines=56> */
.L_x_2735:
[----:B------:R-:W-:Y:S05]  /*3a40*/  BSYNC B0 ;  /* 0x0000000000007941 */ /* 0x000fea0003800000 */
.L_x_2734:
        /* <DEDUP_REMOVED lines=56> */
.L_x_2726:
        /* <DEDUP_REMOVED lines=31> */
.L_x_2737:
[----:B------:R-:W-:Y:S05]  /*3fc0*/  BSYNC B0 ;  /* 0x0000000000007941 */ /* 0x000fea0003800000 */
.L_x_2736:
        /* <DEDUP_REMOVED lines=137> */
.L_x_2739:
[----:B------:R-:W-:Y:S05]  /*4860*/  BSYNC B0 ;  /* 0x0000000000007941 */ /* 0x000fea0003800000 */
.L_x_2738:
        /* <DEDUP_REMOVED lines=117> */
.L_x_2725:
        /* <DEDUP_REMOVED lines=21> */
.L_x_2729:
[----:B------:R-:W-:Y:S05]  /*5110*/  BSYNC B1 ;  /* 0x0000000000017941 */ /* 0x000fea0003800000 */
.L_x_2724:
        /* <DEDUP_REMOVED lines=55> */
.L_x_2741:
[----:B-1----:R-:W-:Y:S05]  /*5490*/  BSYNC B0 ;  /* 0x0000000000007941 */ /* 0x002fea0003800000 */
.L_x_2740:
        /* <DEDUP_REMOVED lines=22> */
.L_x_2723:
        /* <DEDUP_REMOVED lines=34> */
.L_x_2744:
[----:B------:R-:W-:Y:S05]  /*5820*/  BSYNC B0 ;  /* 0x0000000000007941 */ /* 0x000fea0003800000 */
.L_x_2743:
        /* <DEDUP_REMOVED lines=76> */
[----:B------:R2:W3:Y:S01]  /*5cf0*/  @P0 LDG.E R17, [R2.64] ;  /* 0x0000000602110981 */ /* 0x0004e2000c1e1900 */
[----:B------:R-:W-:Y:S01]  /*5d00*/  SHF.R.S32.HI R0, RZ, 0x1f, R115 ;  /* 0x0000001fff007819 */ /* 0x000fe20000011473 */
[----:B-1----:R-:W-:Y:S01]  /*5d10*/  IMAD.MOV.U32 R4, RZ, RZ, c[0x0][0x2c4] ;  /* 0x0000b100ff047624 */ /* 0x002fe200078e00ff */
        /* <DEDUP_REMOVED lines=15> */
[----:B--2---:R-:W-:Y:S01]  /*5e10*/  IMAD.WIDE.U32 R2, R115, c[0x0][0x178], RZ ;  /* 0x00005e0073027a25 */ /* 0x004fe200078e00ff */
        /* <DEDUP_REMOVED lines=30> */
[----:B------:R-:W-:Y:S01]  /*6000*/  IMAD R18, R4, c[0x0][0x1e4], R5 ;  /* 0x0000790004127a24 */ /* 0x000fe200078e0205 */
        /* <DEDUP_REMOVED lines=31> */
[----:B---3--:R-:W-:Y:S01]  /*6200*/  @P0 SHF.R.S32.HI R0, RZ, 0x1f, R17 ;  /* 0x0000001fff000819 */ /* 0x008fe20000011411 */
        /* <DEDUP_REMOVED lines=16> */
.L_x_2877:
[----:B------:R-:W-:Y:S05]  /*6310*/  BRA.DIV ~URZ, `(.L_x_2747) ;  /* 0x0000feb27f007947 */ /* 0x000fea000b800000 */
[----:B------:R3:W4:Y:S02]  /*6320*/  SHFL.IDX PT, R0, R21, RZ, 0x181f ;  /* 0x00181fff15007589 */ /* 0x00072400000e0000 */
.L_x_2878:
        /* <DEDUP_REMOVED lines=25> */
.L_x_2749:
[----:B------:R-:W-:Y:S05]  /*64c0*/  BSYNC B0 ;  /* 0x0000000000007941 */ /* 0x000fea0003800000 */
.L_x_2748:
[----:B------:R-:W-:Y:S05]  /*64d0*/  BRA.DIV ~URZ, `(.L_x_2750) ;  /* 0x0000fd527f007947 */ /* 0x000fea000b800000 */
[----:B--2---:R2:W1:Y:S04]  /*64e0*/  SHFL.IDX PT, R6, R19, 0x1, 0x181f ;  /* 0x00381f0013067f89 */ /* 0x00446800000e0000 */
[----:B----4-:R2:W4:Y:S02]  /*64f0*/  SHFL.IDX PT, R0, R21, 0x1, 0x181f ;  /* 0x00381f0015007f89 */ /* 0x01052400000e0000 */
.L_x_2879:
        /* <DEDUP_REMOVED lines=21> */
.L_x_2752:
[----:B------:R-:W-:Y:S05]  /*6650*/  BSYNC B0 ;  /* 0x0000000000007941 */ /* 0x000fea0003800000 */
.L_x_2751:
[----:B------:R-:W-:Y:S05]  /*6660*/  BRA.DIV ~URZ, `(.L_x_2753) ;  /* 0x0000fc827f007947 */ /* 0x000fea000b800000 */
[----:B-1----:R1:W2:Y:S02]  /*6670*/  SHFL.IDX PT, R6, R19, 0x2, 0x181f ;  /* 0x00581f0013067f89 */ /* 0x0022a400000e0000 */
.L_x_2880:
[----:B------:R-:W-:Y:S05]  /*6680*/  BRA.DIV ~URZ, `(.L_x_2754) ;  /* 0x0000fcd27f007947 */ /* 0x000fea000b800000 */
[----:B----4-:R4:W1:Y:S02]  /*6690*/  SHFL.IDX PT, R0, R21, 0x2, 0x181f ;  /* 0x00581f0015007f89 */ /* 0x01086400000e0000 */
.L_x_2881:
        /* <DEDUP_REMOVED lines=19> */
.L_x_2756:
[----:B------:R-:W-:Y:S05]  /*67d0*/  BSYNC B0 ;  /* 0x0000000000007941 */ /* 0x000fea0003800000 */
.L_x_2755:
[----:B------:R-:W-:Y:S05]  /*67e0*/  BRA.DIV ~URZ, `(.L_x_2757) ;  /* 0x0000fbd27f007947 */ /* 0x000fea000b800000 */
[----:B--2---:R2:W3:Y:S04]  /*67f0*/  SHFL.IDX PT, R6, R19, 0x3, 0x181f ;  /* 0x00781f0013067f89 */ /* 0x0044e800000e0000 */
[----:B-1----:R2:W1:Y:S02]  /*6800*/  SHFL.IDX PT, R0, R21, 0x3, 0x181f ;  /* 0x00781f0015007f89 */ /* 0x00246400000e0000 */
.L_x_2882:
        /* <DEDUP_REMOVED lines=29> */
[C---:B------:R-:W-:Y:S01]  /*69e0*/  LOP3.LUT P2, RZ, R222.reuse, 0x8, RZ, 0xc0, !PT ;  /* 0x00000008deff7812 */ /* 0x040fe2000784c0ff */
        /* <DEDUP_REMOVED lines=15> */
.L_x_2759:
[----:B------:R-:W-:Y:S05]  /*6ae0*/  BSYNC B0 ;  /* 0x0000000000007941 */ /* 0x000fea0003800000 */
.L_x_2758:
[----:B------:R-:W-:Y:S01]  /*6af0*/  ISETP.LT.AND P0, PT, RZ, c[0x0][0x27c], PT ;  /* 0x00009f00ff007a0c */ /* 0x000fe20003f01270 */
[----:B------:R-:W0:-:S12]  /*6b00*/  LDGDEPBAR ;  /* 0x00000000000079af */ /* 0x000e180000000000 */
[----:B------:R-:W-:Y:S05]  /*6b10*/  @P0 BRA `(.L_x_2760) ;  /* 0x0000002000000947 */ /* 0x000fea0003800000 */
[----:B------:R-:W-:-:S04]  /*6b20*/  DEPBAR.LE SB0, 0x1 ;  /* 0x000080400000791a */ /* 0x000fc80000000000 */
[----:B------:R-:W-:Y:S05]  /*6b30*/  BRA `(.L_x_2761) ;  /* 0x0000685000007947 */ /* 0x000fea0003800000 */
.L_x_2760:
        /* <DEDUP_REMOVED lines=74> */
.L_x_2764:
[----:B-123--:R-:W-:Y:S05]  /*6fe0*/  BSYNC B0 ;  /* 0x0000000000007941 */ /* 0x00efea0003800000 */
.L_x_2763:
        /* <DEDUP_REMOVED lines=96> */
.L_x_2768:
[----:B------:R-:W-:Y:S05]  /*75f0*/  BSYNC B0 ;  /* 0x0000000000007941 */ /* 0x000fea0003800000 */
.L_x_2767:
        /* <DEDUP_REMOVED lines=41> */
.L_x_2770:
[----:B------:R-:W-:Y:S05]  /*7890*/  BSYNC B0 ;  /* 0x0000000000007941 */ /* 0x000fea0003800000 */
.L_x_2769:
        /* <DEDUP_REMOVED lines=41> */
.L_x_2772:
[----:B------:R-:W-:Y:S05]  /*7b30*/  BSYNC B0 ;  /* 0x0000000000007941 */ /* 0x000fea0003800000 */
.L_x_2771:
        /* <DEDUP_REMOVED lines=40> */
.L_x_2766:
[----:B------:R-:W-:Y:S05]  /*7dc0*/  BSYNC B1 ;  /* 0x0000000000017941 */ /* 0x000fea0003800000 */
.L_x_2765:
        /* <DEDUP_REMOVED lines=45> */
.L_x_2776:
[----:B------:R-:W-:Y:S05]  /*80a0*/  BSYNC B0 ;  /* 0x0000000000007941 */ /* 0x000fea0003800000 */
.L_x_2775:
        /* <DEDUP_REMOVED lines=41> */
.L_x_2778:
[----:B------:R-:W-:Y:S05]  /*8340*/  BSYNC B0 ;  /* 0x0000000000007941 */ /* 0x000fea0003800000 */
.L_x_2777:
        /* <DEDUP_REMOVED lines=41> */
.L_x_2780:
[----:B------:R-:W-:Y:S05]  /*85e0*/  BSYNC B0 ;  /* 0x0000000000007941 */ /* 0x000fea0003800000 */
.L_x_2779:
        /* <DEDUP_REMOVED lines=40> */
.L_x_2774:
[----:B------:R-:W-:Y:S05]  /*8870*/  BSYNC B1 ;  /* 0x0000000000017941 */ /* 0x000fea0003800000 */
.L_x_2773:
        /* <DEDUP_REMOVED lines=45> */
.L_x_2784:
[----:B------:R-:W-:Y:S05]  /*8b50*/  BSYNC B0 ;  /* 0x0000000000007941 */ /* 0x000fea0003800000 */
.L_x_2783:
        /* <DEDUP_REMOVED lines=41> */
.L_x_2786:
[----:B------:R-:W-:Y:S05]  /*8df0*/  BSYNC B0 ;  /* 0x0000000000007941 */ /* 0x000fea0003800000 */
.L_x_2785:
        /* <DEDUP_REMOVED lines=41> */
.L_x_2788:
[----:B------:R-:W-:Y:S05]  /*9090*/  BSYNC B0 ;  /* 0x0000000000007941 */ /* 0x000fea0003800000 */
.L_x_2787:
        /* <DEDUP_REMOVED lines=40> */
.L_x_2782:
[----:B------:R-:W-:Y:S05]  /*9320*/  BSYNC B1 ;  /* 0x0000000000017941 */ /* 0x000fea0003800000 */
.L_x_2781:
        /* <DEDUP_REMOVED lines=44> */
.L_x_2791:
[----:B------:R-:W-:Y:S05]  /*95f0*/  BSYNC B0 ;  /* 0x0000000000007941 */ /* 0x000fea0003800000 */
.L_x_2790:
        /* <DEDUP_REMOVED lines=41> */
.L_x_2793:
[----:B------:R-:W-:Y:S05]  /*9890*/  BSYNC B0 ;  /* 0x0000000000007941 */ /* 0x000fea0003800000 */
.L_x_2792:
        /* <DEDUP_REMOVED lines=41> */
.L_x_2795:
[----:B------:R-:W-:Y:S05]  /*9b30*/  BSYNC B0 ;  /* 0x0000000000007941 */ /* 0x000fea0003800000 */
.L_x_2794:
        /* <DEDUP_REMOVED lines=41> */
.L_x_2762:
        /* <DEDUP_REMOVED lines=36> */
.L_x_2797:
[----:B-123--:R-:W-:Y:S05]  /*a010*/  BSYNC B0 ;  /* 0x0000000000007941 */ /* 0x00efea0003800000 */
.L_x_2796:
        /* <DEDUP_REMOVED lines=146> */
.L_x_2801:
[----:B------:R-:W-:Y:S05]  /*a940*/  BSYNC B0 ;  /* 0x0000000000007941 */ /* 0x000fea0003800000 */
.L_x_2800:
        /* <DEDUP_REMOVED lines=96> */
.L_x_2799:
[----:B------:R-:W-:Y:S05]  /*af50*/  BSYNC B1 ;  /* 0x0000000000017941 */ /* 0x000fea0003800000 */
.L_x_2798:
        /* <DEDUP_REMOVED lines=104> */
.L_x_2805:
[----:B------:R-:W-:Y:S05]  /*b5e0*/  BSYNC B0 ;  /* 0x0000000000007941 */ /* 0x000fea0003800000 */
.L_x_2804:
        /* <DEDUP_REMOVED lines=96> */
.L_x_2803:
[----:B------:R-:W-:Y:S05]  /*bbf0*/  BSYNC B1 ;  /* 0x0000000000017941 */ /* 0x000fea0003800000 */
.L_x_2802:
        /* <DEDUP_REMOVED lines=98> */
.L_x_2809:
[----:B------:R-:W-:Y:S05]  /*c220*/  BSYNC B0 ;  /* 0x0000000000007941 */ /* 0x000fea0003800000 */
.L_x_2808:
        /* <DEDUP_REMOVED lines=89> */
.L_x_2807:
[----:B------:R-:W-:Y:S05]  /*c7c0*/  BSYNC B1 ;  /* 0x0000000000017941 */ /* 0x000fea0003800000 */
.L_x_2806:
        /* <DEDUP_REMOVED lines=97> */
.L_x_2811:
[----:B------:R-:W-:Y:S05]  /*cde0*/  BSYNC B0 ;  /* 0x0000000000007941 */ /* 0x000fea0003800000 */
.L_x_2810:
        /* <DEDUP_REMOVED lines=89> */
.L_x_2789:
[----:B------:R-:W-:Y:S05]  /*d380*/  BSYNC B2 ;  /* 0x0000000000027941 */ /* 0x000fea0003800000 */
.L_x_2761:
        /* <DEDUP_REMOVED lines=17> */
[----:B------:R-:W1:Y:S01]  /*d4a0*/  LDSM.16.M88.4 R28, [R143] ;  /* 0x000000008f1c783b */ /* 0x000e620000000200 */
[----:B------:R-:W-:Y:S02]  /*d4b0*/  ISETP.GT.AND P0, PT, R60, R193, PT ;  /* 0x000000c13c00720c */ /* 0x000fe40003f04270 */
[----:B------:R-:W-:Y:S01]  /*d4c0*/  LOP3.LUT P3, RZ, R55, 0x2, RZ, 0xc0, !PT ;  /* 0x0000000237ff7812 */ /* 0x000fe2000786c0ff */
[----:B--2-4-:R-:W2:Y:S01]  /*d4d0*/  LDSM.16.M88.4 R20, [R143+0x800] ;  /* 0x000800008f14783b */ /* 0x014ea20000000200 */
[----:B------:R-:W-:-:S02]  /*d4e0*/  ISETP.NE.U32.OR P0, PT, R0, 0x1, !P0 ;  /* 0x000000010000780c */ /* 0x000fc40004705470 */
[C---:B------:R-:W-:Y:S01]  /*d4f0*/  IADD3 R0, R143.reuse, 0x20, RZ ;  /* 0x000000208f007810 */ /* 0x040fe20007ffe0ff */
[----:B------:R-:W-:Y:S01]  /*d500*/  LDSM.16.M88.4 R12, [R182] ;  /* 0x00000000b60c783b */ /* 0x000fe20000000200 */
        /* <DEDUP_REMOVED lines=21> */
[----:B------:R-:W1:Y:S04]  /*d660*/  LDSM.16.M88.4 R48, [R3] ;  /* 0x000000000330783b */ /* 0x000e680000000200 */
[----:B------:R-:W1:Y:S01]  /*d670*/  LDSM.16.M88.4 R44, [R3+0x800] ;  /* 0x00080000032c783b */ /* 0x000e620000000200 */
[C---:B--2---:R-:W-:Y:S03]  /*d680*/  HMMA.16816.F32.BF16 R36, R8.reuse, R20, RZ ;  /* 0x000000140824723c */ /* 0x044fe600000418ff */
[----:B------:R-:W-:Y:S04]  /*d690*/  LDSM.16.M88.4 R56, [R176] ;  /* 0x00000000b038783b */ /* 0x000fe80000000200 */
[----:B------:R-:W-:Y:S01]  /*d6a0*/  LDSM.16.M88.4 R52, [R143+0x1000] ;  /* 0x001000008f34783b */ /* 0x000fe20000000200 */
[----:B------:R-:W-:Y:S03]  /*d6b0*/  HMMA.16816.F32.BF16 R8, R8, R22, RZ ;  /* 0x000000160808723c */ /* 0x000fe600000418ff */
[----:B------:R-:W0:Y:S04]  /*d6c0*/  LDGDEPBAR ;  /* 0x00000000000079af */ /* 0x000e280000000000 */
[----:B---3--:R-:W2:Y:S01]  /*d6d0*/  LDSM.16.M88.4 R4, [R183] ;  /* 0x00000000b704783b */ /* 0x008ea20000000200 */
[C---:B------:R-:W-:Y:S08]  /*d6e0*/  HMMA.16816.F32.BF16 R20, R12.reuse, R32, R24 ;  /* 0x000000200c14723c */ /* 0x040ff00000041818 */
[C---:B------:R-:W-:Y:S01]  /*d6f0*/  HMMA.16816.F32.BF16 R24, R12.reuse, R34, R28 ;  /* 0x000000220c18723c */ /* 0x040fe2000004181c */
[----:B------:R-:W3:Y:S07]  /*d700*/  LDSM.16.M88.4 R32, [R176+0x800] ;  /* 0x00080000b020783b */ /* 0x000eee0000000200 */
[C---:B----4-:R-:W-:Y:S01]  /*d710*/  HMMA.16816.F32.BF16 R28, R12.reuse, R40, R36 ;  /* 0x000000280c1c723c */ /* 0x050fe20000041824 */
[----:B------:R-:W-:Y:S07]  /*d720*/  LDSM.16.M88.4 R36, [R143+0x1800] ;  /* 0x001800008f24783b */ /* 0x000fee0000000200 */
[----:B------:R-:W-:Y:S01]  /*d730*/  HMMA.16816.F32.BF16 R12, R12, R42, R8 ;  /* 0x0000002a0c0c723c */ /* 0x000fe20000041808 */
[----:B------:R-:W4:Y:S04]  /*d740*/  LDSM.16.M88.4 R8, [R181+0x4000] ;  /* 0x00400000b508783b */ /* 0x000f280000000200 */
[----:B------:R-:W-:Y:S03]  /*d750*/  LDSM.16.M88.4 R40, [R0+0x1000] ;  /* 0x001000000028783b */ /* 0x000fe60000000200 */
[C---:B-1----:R-:W-:Y:S08]  /*d760*/  HMMA.16816.F32.BF16 R20, R16.reuse, R48, R20 ;  /* 0x000000301014723c */ /* 0x042ff00000041814 */
[C---:B------:R-:W-:Y:S01]  /*d770*/  HMMA.16816.F32.BF16 R24, R16.reuse, R50, R24 ;  /* 0x000000321018723c */ /* 0x040fe20000041818 */
[----:B------:R-:W-:Y:S07]  /*d780*/  LDSM.16.M88.4 R48, [R3+0x1000] ;  /* 0x001000000330783b */ /* 0x000fee0000000200 */
[C---:B------:R-:W-:Y:S08]  /*d790*/  HMMA.16816.F32.BF16 R28, R16.reuse, R44, R28 ;  /* 0x0000002c101c723c */ /* 0x040ff0000004181c */
[----:B------:R-:W-:Y:S01]  /*d7a0*/  HMMA.16816.F32.BF16 R12, R16, R46, R12 ;  /* 0x0000002e100c723c */ /* 0x000fe2000004180c */
[----:B------:R-:W1:Y:S04]  /*d7b0*/  LDSM.16.M88.4 R16, [R182+0x4000] ;  /* 0x00400000b610783b */ /* 0x000e680000000200 */
[----:B------:R-:W-:Y:S03]  /*d7c0*/  LDSM.16.M88.4 R44, [R176+0x1000] ;  /* 0x00100000b02c783b */ /* 0x000fe60000000200 */
[C---:B--2---:R-:W-:Y:S08]  /*d7d0*/  HMMA.16816.F32.BF16 R20, R4.reuse, R56, R20 ;  /* 0x000000380414723c */ /* 0x044ff00000041814 */
[C---:B------:R-:W-:Y:S08]  /*d7e0*/  HMMA.16816.F32.BF16 R24, R4.reuse, R58, R24 ;  /* 0x0000003a0418723c */ /* 0x040ff00000041818 */
[C---:B---3--:R-:W-:Y:S08]  /*d7f0*/  HMMA.16816.F32.BF16 R28, R4.reuse, R32, R28 ;  /* 0x00000020041c723c */ /* 0x048ff0000004181c */
[----:B------:R-:W-:Y:S01]  /*d800*/  HMMA.16816.F32.BF16 R12, R4, R34, R12 ;  /* 0x00000022040c723c */ /* 0x000fe2000004180c */
[----:B------:R-:W2:Y:S04]  /*d810*/  LDSM.16.M88.4 R32, [R0+0x1800] ;  /* 0x001800000020783b */ /* 0x000ea80000000200 */
[----:B------:R-:W3:Y:S03]  /*d820*/  LDSM.16.M88.4 R4, [R184+0x4000] ;  /* 0x00400000b804783b */ /* 0x000ee60000000200 */
[C---:B----4-:R-:W-:Y:S08]  /*d830*/  HMMA.16816.F32.BF16 R20, R8.reuse, R52, R20 ;  /* 0x000000340814723c */ /* 0x050ff00000041814 */
[C---:B------:R-:W-:Y:S01]  /*d840*/  HMMA.16816.F32.BF16 R24, R8.reuse, R54, R24 ;  /* 0x000000360818723c */ /* 0x040fe20000041818 */
[----:B------:R-:W-:Y:S07]  /*d850*/  LDSM.16.M88.4 R52, [R0+0x2000] ;  /* 0x002000000034783b */ /* 0x000fee0000000200 */
[C---:B------:R-:W-:Y:S08]  /*d860*/  HMMA.16816.F32.BF16 R28, R8.reuse, R36, R28 ;  /* 0x00000024081c723c */ /* 0x040ff0000004181c */
[----:B------:R-:W-:Y:S01]  /*d870*/  HMMA.16816.F32.BF16 R8, R8, R38, R12 ;  /* 0x000000260808723c */ /* 0x000fe2000004180c */
[----:B------:R-:W4:Y:S04]  /*d880*/  LDSM.16.M88.4 R36, [R3+0x1800] ;  /* 0x001800000324783b */ /* 0x000f280000000200 */
[----:B------:R-:W4:Y:S03]  /*d890*/  LDSM.16.M88.4 R12, [R183+0x4000] ;  /* 0x00400000b70c783b */ /* 0x000f260000000200 */
[C---:B-1----:R-:W-:Y:S08]  /*d8a0*/  HMMA.16816.F32.BF16 R20, R16.reuse, R40, R20 ;  /* 0x000000281014723c */ /* 0x042ff00000041814 */
[C---:B------:R-:W-:Y:S01]  /*d8b0*/  HMMA.16816.F32.BF16 R24, R16.reuse, R42, R24 ;  /* 0x0000002a1018723c */ /* 0x040fe20000041818 */
[----:B------:R-:W-:Y:S07]  /*d8c0*/  LDSM.16.M88.4 R40, [R143+0x2000] ;  /* 0x002000008f28783b */ /* 0x000fee0000000200 */
[C---:B--2---:R-:W-:Y:S08]  /*d8d0*/  HMMA.16816.F32.BF16 R28, R16.reuse, R32, R28 ;  /* 0x00000020101c723c */ /* 0x044ff0000004181c */
[----:B------:R-:W-:Y:S01]  /*d8e0*/  HMMA.16816.F32.BF16 R8, R16, R34, R8 ;  /* 0x000000221008723c */ /* 0x000fe20000041808 */
[----:B------:R-:W1:Y:S04]  /*d8f0*/  LDSM.16.M88.4 R32, [R176+0x1800] ;  /* 0x00180000b020783b */ /* 0x000e680000000200 */
[----:B------:R-:W2:Y:S03]  /*d900*/  LDSM.16.M88.4 R16, [R181+0x8000] ;  /* 0x00800000b510783b */ /* 0x000ea60000000200 */
[C---:B---3--:R-:W-:Y:S08]  /*d910*/  HMMA.16816.F32.BF16 R20, R4.reuse, R48, R20 ;  /* 0x000000300414723c */ /* 0x048ff00000041814 */
[C---:B------:R-:W-:Y:S01]  /*d920*/  HMMA.16816.F32.BF16 R24, R4.reuse, R50, R24 ;  /* 0x000000320418723c */ /* 0x040fe20000041818 */
[----:B------:R-:W-:Y:S07]  /*d930*/  LDSM.16.M88.4 R48, [R3+0x2000] ;  /* 0x002000000330783b */ /* 0x000fee0000000200 */
[C---:B----4-:R-:W-:Y:S08]  /*d940*/  HMMA.16816.F32.BF16 R28, R4.reuse, R36, R28 ;  /* 0x00000024041c723c */ /* 0x050ff0000004181c */
[----:B------:R-:W-:Y:S01]  /*d950*/  HMMA.16816.F32.BF16 R4, R4, R38, R8 ;  /* 0x000000260404723c */ /* 0x000fe20000041808 */
[----:B------:R-:W3:Y:S04]  /*d960*/  LDSM.16.M88.4 R36, [R143+0x2800] ;  /* 0x002800008f24783b */ /* 0x000ee80000000200 */
[----:B------:R-:W4:Y:S03]  /*d970*/  LDSM.16.M88.4 R8, [R182+0x8000] ;  /* 0x00800000b608783b */ /* 0x000f260000000200 */
[C---:B------:R-:W-:Y:S08]  /*d980*/  HMMA.16816.F32.BF16 R20, R12.reuse, R44, R20 ;  /* 0x0000002c0c14723c */ /* 0x040ff00000041814 */
[C---:B------:R-:W-:Y:S01]  /*d990*/  HMMA.16816.F32.BF16 R24, R12.reuse, R46, R24 ;  /* 0x0000002e0c18723c */ /* 0x040fe20000041818 */
[----:B------:R-:W-:Y:S07]  /*d9a0*/  LDSM.16.M88.4 R44, [R176+0x2000] ;  /* 0x00200000b02c783b */ /* 0x000fee0000000200 */
[C---:B-1----:R-:W-:Y:S08]  /*d9b0*/  HMMA.16816.F32.BF16 R28, R12.reuse, R32, R28 ;  /* 0x000000200c1c723c */ /* 0x042ff0000004181c */
[----:B------:R-:W-:Y:S01]  /*d9c0*/  HMMA.16816.F32.BF16 R12, R12, R34, R4 ;  /* 0x000000220c0c723c */ /* 0x000fe20000041804 */
[----:B------:R-:W1:Y:S04]  /*d9d0*/  LDSM.16.M88.4 R32, [R0+0x2800] ;  /* 0x002800000020783b */ /* 0x000e680000000200 */
[----:B------:R-:W1:Y:S03]  /*d9e0*/  LDSM.16.M88.4 R4, [R184+0x8000] ;  /* 0x00800000b804783b */ /* 0x000e660000000200 */
[C---:B--2---:R-:W-:Y:S08]  /*d9f0*/  HMMA.16816.F32.BF16 R20, R16.reuse, R40, R20 ;  /* 0x000000281014723c */ /* 0x044ff00000041814 */
[C---:B------:R-:W-:Y:S01]  /*da00*/  HMMA.16816.F32.BF16 R24, R16.reuse, R42, R24 ;  /* 0x0000002a1018723c */ /* 0x040fe20000041818 */
[----:B------:R-:W2:Y:S07]  /*da10*/  LDSM.16.M88.4 R40, [R3+0x2800] ;  /* 0x002800000328783b */ /* 0x000eae0000000200 */
[C---:B---3--:R-:W-:Y:S08]  /*da20*/  HMMA.16816.F32.BF16 R28, R16.reuse, R36, R28 ;  /* 0x00000024101c723c */ /* 0x048ff0000004181c */
[----:B------:R-:W-:Y:S01]  /*da30*/  HMMA.16816.F32.BF16 R12, R16, R38, R12 ;  /* 0x00000026100c723c */ /* 0x000fe2000004180c */
[----:B------:R-:W3:Y:S04]  /*da40*/  LDSM.16.M88.4 R16, [R183+0x8000] ;  /* 0x00800000b710783b */ /* 0x000ee80000000200 */
[----:B------:R-:W2:Y:S03]  /*da50*/  LDSM.16.M88.4 R36, [R176+0x2800] ;  /* 0x00280000b024783b */ /* 0x000ea60000000200 */
[C---:B----4-:R-:W-:Y:S08]  /*da60*/  HMMA.16816.F32.BF16 R20, R8.reuse, R52, R20 ;  /* 0x000000340814723c */ /* 0x050ff00000041814 */
[C---:B------:R-:W-:Y:S01]  /*da70*/  HMMA.16816.F32.BF16 R24, R8.reuse, R54, R24 ;  /* 0x000000360818723c */ /* 0x040fe20000041818 */
[----:B------:R-:W-:Y:S07]  /*da80*/  LDSM.16.M88.4 R52, [R143+0x3000] ;  /* 0x003000008f34783b */ /* 0x000fee0000000200 */
[C---:B-1----:R-:W-:Y:S08]  /*da90*/  HMMA.16816.F32.BF16 R28, R8.reuse, R32, R28 ;  /* 0x00000020081c723c */ /* 0x042ff0000004181c */
[----:B------:R-:W-:Y:S01]  /*daa0*/  HMMA.16816.F32.BF16 R12, R8, R34, R12 ;  /* 0x00000022080c723c */ /* 0x000fe2000004180c */
[----:B------:R-:W1:Y:S04]  /*dab0*/  LDSM.16.M88.4 R8, [R181+0xc000] ;  /* 0x00c00000b508783b */ /* 0x000e680000000200 */
[----:B------:R-:W4:Y:S03]  /*dac0*/  LDSM.16.M88.4 R32, [R143+0x3800] ;  /* 0x003800008f20783b */ /* 0x000f260000000200 */
[C---:B------:R-:W-:Y:S08]  /*dad0*/  HMMA.16816.F32.BF16 R20, R4.reuse, R48, R20 ;  /* 0x000000300414723c */ /* 0x040ff00000041814 */
[C---:B------:R-:W-:Y:S01]  /*dae0*/  HMMA.16816.F32.BF16 R24, R4.reuse, R50, R24 ;  /* 0x000000320418723c */ /* 0x040fe20000041818 */
[----:B------:R-:W-:Y:S07]  /*daf0*/  LDSM.16.M88.4 R48, [R3+0x3000] ;  /* 0x003000000330783b */ /* 0x000fee0000000200 */
[C---:B--2---:R-:W-:Y:S08]  /*db00*/  HMMA.16816.F32.BF16 R28, R4.reuse, R40, R28 ;  /* 0x00000028041c723c */ /* 0x044ff0000004181c */
[----:B------:R-:W-:Y:S01]  /*db10*/  HMMA.16816.F32.BF16 R4, R4, R42, R12 ;  /* 0x0000002a0404723c */ /* 0x000fe2000004180c */
[----:B------:R-:W-:Y:S04]  /*db20*/  LDSM.16.M88.4 R12, [R182+0xc000] ;  /* 0x00c00000b60c783b */ /* 0x000fe80000000200 */
[----:B------:R-:W2:Y:S03]  /*db30*/  LDSM.16.M88.4 R40, [R0+0x3000] ;  /* 0x003000000028783b */ /* 0x000ea60000000200 */
[C---:B---3--:R-:W-:Y:S08]  /*db40*/  HMMA.16816.F32.BF16 R20, R16.reuse, R44, R20 ;  /* 0x0000002c1014723c */ /* 0x048ff00000041814 */
[C---:B------:R-:W-:Y:S01]  /*db50*/  HMMA.16816.F32.BF16 R24, R16.reuse, R46, R24 ;  /* 0x0000002e1018723c */ /* 0x040fe20000041818 */
[----:B------:R3:W2:Y:S07]  /*db60*/  LDSM.16.M88.4 R44, [R0+0x3800] ;  /* 0x00380000002c783b */ /* 0x0006ae0000000200 */
[C---:B------:R-:W-:Y:S08]  /*db70*/  HMMA.16816.F32.BF16 R28, R16.reuse, R36, R28 ;  /* 0x00000024101c723c */ /* 0x040ff0000004181c */
[----:B------:R-:W-:Y:S01]  /*db80*/  HMMA.16816.F32.BF16 R16, R16, R38, R4 ;  /* 0x000000261010723c */ /* 0x000fe20000041804 */
[----:B------:R-:W2:Y:S04]  /*db90*/  LDSM.16.M88.4 R4, [R184+0xc000] ;  /* 0x00c00000b804783b */ /* 0x000ea80000000200 */
[----:B------:R-:W2:Y:S03]  /*dba0*/  LDSM.16.M88.4 R36, [R3+0x3800] ;  /* 0x003800000324783b */ /* 0x000ea60000000200 */
[----:B-1----:R-:W-:Y:S01]  /*dbb0*/  HMMA.16816.F32.BF16 R20, R8, R52, R20 ;  /* 0x000000340814723c */ /* 0x002fe20000041814 */
[----:B---3--:R-:W-:-:S05]  /*dbc0*/  IMAD.IADD R0, R60, 0x1, -R194 ;  /* 0x000000013c007824 */ /* 0x008fca00078e0ac2 */
[C---:B------:R-:W-:Y:S02]  /*dbd0*/  ISETP.GT.AND P0, PT, R0.reuse, RZ, PT ;  /* 0x000000ff0000720c */ /* 0x040fe40003f04270 */
[----:B------:R-:W-:Y:S01]  /*dbe0*/  HMMA.16816.F32.BF16 R24, R8, R54, R24 ;  /* 0x000000360818723c */ /* 0x000fe20000041818 */
[C---:B------:R-:W-:Y:S02]  /*dbf0*/  ISETP.GT.AND P1, PT, R0.reuse, 0x1, PT ;  /* 0x000000010000780c */ /* 0x040fe40003f24270 */
[C---:B------:R-:W-:Y:S02]  /*dc00*/  ISETP.GT.AND P3, PT, R0.reuse, 0x8, PT ;  /* 0x000000080000780c */ /* 0x040fe40003f64270 */
[----:B------:R-:W-:-:S03]  /*dc10*/  ISETP.GT.AND P2, PT, R0, 0x10, PT ;  /* 0x000000100000780c */ /* 0x000fc60003f44270 */
[C---:B----4-:R-:W-:Y:S08]  /*dc20*/  HMMA.16816.F32.BF16 R28, R8.reuse, R32, R28 ;  /* 0x00000020081c723c */ /* 0x050ff0000004181c */
[----:B------:R-:W-:Y:S01]  /*dc30*/  HMMA.16816.F32.BF16 R16, R8, R34, R16 ;  /* 0x000000220810723c */ /* 0x000fe20000041810 */
[----:B------:R-:W-:Y:S04]  /*dc40*/  LDSM.16.M88.4 R8, [R183+0xc000] ;  /* 0x00c00000b708783b */ /* 0x000fe80000000200 */
[----:B------:R-:W-:Y:S03]  /*dc50*/  LDSM.16.M88.4 R32, [R176+0x3800] ;  /* 0x00380000b020783b */ /* 0x000fe60000000200 */
[C---:B--2---:R-:W-:Y:S08]  /*dc60*/  HMMA.16816.F32.BF16 R20, R12.reuse, R40, R20 ;  /* 0x000000280c14723c */ /* 0x044ff00000041814 */
[----:B------:R-:W-:Y:S01]  /*dc70*/  HMMA.16816.F32.BF16 R24, R12, R42, R24 ;  /* 0x0000002a0c18723c */ /* 0x000fe20000041818 */
[----:B------:R-:W1:Y:S01]  /*dc80*/  LDSM.16.M88.4 R40, [R176+0x3000] ;  /* 0x00300000b028783b */ /* 0x000e620000000200 */
[----:B------:R-:W-:-:S06]  /*dc90*/  DEPBAR.LE SB0, 0x0 ;  /* 0x000080000000791a */ /* 0x000fcc0000000000 */
[C---:B------:R-:W-:Y:S08]  /*dca0*/  HMMA.16816.F32.BF16 R28, R12.reuse, R44, R28 ;  /* 0x0000002c0c1c723c */ /* 0x040ff0000004181c */
[----:B------:R-:W-:Y:S08]  /*dcb0*/  HMMA.16816.F32.BF16 R12, R12, R46, R16 ;  /* 0x0000002e0c0c723c */ /* 0x000ff00000041810 */
[C---:B------:R-:W-:Y:S08]  /*dcc0*/  HMMA.16816.F32.BF16 R16, R4.reuse, R48, R20 ;  /* 0x000000300410723c */ /* 0x040ff00000041814 */
[C---:B------:R-:W-:Y:S08]  /*dcd0*/  HMMA.16816.F32.BF16 R20, R4.reuse, R50, R24 ;  /* 0x000000320414723c */ /* 0x040ff00000041818 */
[C---:B------:R-:W-:Y:S08]  /*dce0*/  HMMA.16816.F32.BF16 R24, R4.reuse, R36, R28 ;  /* 0x000000240418723c */ /* 0x040ff0000004181c */
[----:B------:R-:W-:Y:S08]  /*dcf0*/  HMMA.16816.F32.BF16 R4, R4, R38, R12 ;  /* 0x000000260404723c */ /* 0x000ff0000004180c */
[C---:B-1----:R-:W-:Y:S08]  /*dd00*/  HMMA.16816.F32.BF16 R12, R8.reuse, R40, R16 ;  /* 0x00000028080c723c */ /* 0x042ff00000041810 */
[C---:B------:R-:W-:Y:S08]  /*dd10*/  HMMA.16816.F32.BF16 R16, R8.reuse, R42, R20 ;  /* 0x0000002a0810723c */ /* 0x040ff00000041814 */
[C---:B------:R-:W-:Y:S08]  /*dd20*/  HMMA.16816.F32.BF16 R24, R8.reuse, R32, R24 ;  /* 0x000000200818723c */ /* 0x040ff00000041818 */
[----:B------:R-:W-:Y:S01]  /*dd30*/  HMMA.16816.F32.BF16 R20, R8, R34, R4 ;  /* 0x000000220814723c */ /* 0x000fe20000041804 */
[----:B------:R-:W-:-:S06]  /*dd40*/  FSEL R14, R14, -INF , P0 ;  /* 0xff8000000e0e7808 */ /* 0x000fcc0000000000 */
[----:B------:R-:W-:Y:S02]  /*dd50*/  FSEL R5, R12, -INF , P0 ;  /* 0xff8000000c057808 */ /* 0x000fe40000000000 */
[----:B------:R-:W-:Y:S01]  /*dd60*/  FSEL R6, R13, -INF , P1 ;  /* 0xff8000000d067808 */ /* 0x000fe20000800000 */
[----:B------:R-:W-:Y:S01]  /*dd70*/  BAR.SYNC.DEFER_BLOCKING 0x0 ;  /* 0x0000000000007b1d */ /* 0x000fe20000010000 */
[----:B------:R-:W-:Y:S02]  /*dd80*/  ISETP.GT.AND P0, PT, R0, 0x9, PT ;  /* 0x000000090000780c */ /* 0x000fe40003f04270 */
[----:B------:R-:W-:Y:S02]  /*dd90*/  FSEL R7, R16, -INF , P3 ;  /* 0xff80000010077808 */ /* 0x000fe40001800000 */
[----:B------:R-:W-:Y:S02]  /*dda0*/  FMNMX.FTZ R2, R5, R6, !PT ;  /* 0x0000000605027209 */ /* 0x000fe40007810000 */
        /* <DEDUP_REMOVED lines=11> */
[----:B------:R-:W-:Y:S02]  /*de60*/  ISETP.GT.AND P0, PT, R0, 0x19, PT ;  /* 0x000000190000780c */ /* 0x000fe40003f04270 */
[----:B------:R-:W-:-:S02]  /*de70*/  FSEL R12, R20, -INF , P1 ;  /* 0xff800000140c7808 */ /* 0x000fc40000800000 */
[----:B------:R-:W-:Y:S02]  /*de80*/  FMNMX.FTZ R0, R11, R2, !PT ;  /* 0x000000020b007209 */ /* 0x000fe40007810000 */
[----:B------:R-:W-:Y:S02]  /*de90*/  FSEL R21, R21, -INF , P0 ;  /* 0xff80000015157808 */ /* 0x000fe40000000000 */
[----:B------:R-:W-:Y:S02]  /*dea0*/  FMNMX.FTZ R0, R12, R0, !PT ;  /* 0x000000000c007209 */ /* 0x000fe40007810000 */
[----:B------:R-:W-:Y:S02]  /*deb0*/  FMNMX.FTZ R3, R14, R16, !PT ;  /* 0x000000100e037209 */ /* 0x000fe40007810000 */
[----:B------:R-:W-:Y:S02]  /*dec0*/  FMNMX.FTZ R0, R21, R0, !PT ;  /* 0x0000000015007209 */ /* 0x000fe40007810000 */
[----:B------:R-:W-:-:S02]  /*ded0*/  FMNMX.FTZ R3, R18, R3, !PT ;  /* 0x0000000312037209 */ /* 0x000fc40007810000 */
[----:B------:R-:W-:Y:S01]  /*dee0*/  FSEL R26, R26, -INF , P2 ;  /* 0xff8000001a1a7808 */ /* 0x000fe20001000000 */
[----:B------:R-:W1:Y:S01]  /*def0*/  SHFL.BFLY PT, R2, R0, 0x2, 0x1f ;  /* 0x0c401f0000027f89 */ /* 0x000e6200000e0000 */
[----:B------:R-:W-:Y:S02]  /*df00*/  FMNMX.FTZ R3, R24, R3, !PT ;  /* 0x0000000318037209 */ /* 0x000fe40007810000 */
[----:B------:R-:W-:Y:S02]  /*df10*/  FSEL R20, R27, -INF , P3 ;  /* 0xff8000001b147808 */ /* 0x000fe40001800000 */
[----:B------:R-:W-:Y:S02]  /*df20*/  FMNMX.FTZ R3, R26, R3, !PT ;  /* 0x000000031a037209 */ /* 0x000fe40007810000 */
[----:B------:R-:W-:Y:S02]  /*df30*/  FSEL R22, R22, -INF , P1 ;  /* 0xff80000016167808 */ /* 0x000fe40000800000 */
[----:B------:R-:W-:-:S02]  /*df40*/  FMNMX.FTZ R3, R20, R3, !PT ;  /* 0x0000000314037209 */ /* 0x000fc40007810000 */
[----:B------:R-:W-:Y:S02]  /*df50*/  FSEL R23, R23, -INF , P0 ;  /* 0xff80000017177808 */ /* 0x000fe40000000000 */
[----:B------:R-:W-:Y:S02]  /*df60*/  FMNMX.FTZ R3, R22, R3, !PT ;  /* 0x0000000316037209 */ /* 0x000fe40007810000 */
[----:B------:R-:W-:Y:S02]  /*df70*/  LOP3.LUT P2, RZ, R222, 0x8, RZ, 0xc0, !PT ;  /* 0x00000008deff7812 */ /* 0x000fe4000784c0ff */
[----:B------:R-:W-:-:S05]  /*df80*/  FMNMX.FTZ R3, R23, R3, !PT ;  /* 0x0000000317037209 */ /* 0x000fca0007810000 */
[----:B------:R-:W-:Y:S01]  /*df90*/  SHFL.BFLY PT, R4, R3, 0x2, 0x1f ;  /* 0x0c401f0003047f89 */ /* 0x000fe200000e0000 */
[----:B-1----:R-:W-:-:S05]  /*dfa0*/  FMNMX.FTZ R0, R0, R2, !PT ;  /* 0x0000000200007209 */ /* 0x002fca0007810000 */
[----:B------:R-:W1:Y:S02]  /*dfb0*/  SHFL.BFLY PT, R2, R0, 0x1, 0x1f ;  /* 0x0c201f0000027f89 */ /* 0x000e6400000e0000 */
[----:B-1----:R-:W-:-:S04]  /*dfc0*/  FMNMX.FTZ R135, R0, R2, !PT ;  /* 0x0000000200877209 */ /* 0x002fc80007810000 */
[C---:B------:R-:W-:Y:S01]  /*dfd0*/  FSETP.NEU.FTZ.AND P0, PT, R135.reuse, -INF , PT ;  /* 0xff8000008700780b */ /* 0x040fe20003f1d000 */
[----:B------:R-:W-:-:S05]  /*dfe0*/  FMUL.FTZ R2, R135, c[0x0][0x2d0] ;  /* 0x0000b40087027a20 */ /* 0x000fca0000410000 */
[----:B------:R-:W-:Y:S02]  /*dff0*/  FSEL R2, R2, RZ, P0 ;  /* 0x000000ff02027208 */ /* 0x000fe40000000000 */
[----:B------:R-:W-:-:S03]  /*e000*/  ISETP.GT.AND P0, PT, R61, R214, PT ;  /* 0x000000d63d00720c */ /* 0x000fc60003f04270 */
[----:B------:R-:W-:-:S04]  /*e010*/  FFMA.FTZ R0, R5, c[0x0][0x2d0], -R2 ;  /* 0x0000b40005007a23 */ /* 0x000fc80000010802 */
[----:B------:R1:W-:Y:S02]  /*e020*/  MUFU.EX2 R208, R0 ;  /* 0x0000000000d07308 */ /* 0x0003e40000000800 */
[----:B-1----:R-:W-:Y:S01]  /*e030*/  FMNMX.FTZ R0, R3, R4, !PT ;  /* 0x0000000403007209 */ /* 0x002fe20007810000 */
[----:B------:R-:W-:-:S03]  /*e040*/  FFMA.FTZ R3, R6, c[0x0][0x2d0], -R2 ;  /* 0x0000b40006037a23 */ /* 0x000fc60000010802 */
[----:B------:R-:W-:Y:S01]  /*e050*/  @P0 SHF.R.S32.HI R6, RZ, 0x1f, R223 ;  /* 0x0000001fff060819 */ /* 0x000fe200000114df */
[----:B------:R-:W-:Y:S01]  /*e060*/  @P0 IMAD.WIDE.U32 R4, R223, c[0x0][0x1e0], RZ ;  /* 0x00007800df040a25 */ /* 0x000fe200078e00ff */
[----:B------:R-:W1:Y:S01]  /*e070*/  SHFL.BFLY PT, R9, R0, 0x1, 0x1f ;  /* 0x0c201f0000097f89 */ /* 0x000e6200000e0000 */
[----:B------:R2:W-:Y:S02]  /*e080*/  MUFU.EX2 R205, R3 ;  /* 0x0000000300cd7308 */ /* 0x0005e40000000800 */
[----:B------:R-:W-:-:S04]  /*e090*/  @P0 IMAD R6, R6, c[0x0][0x1e0], RZ ;  /* 0x0000780006060a24 */ /* 0x000fc800078e02ff */
[----:B------:R-:W-:-:S04]  /*e0a0*/  @P0 IMAD R6, R223, c[0x0][0x1e4], R6 ;  /* 0x00007900df060a24 */ /* 0x000fc800078e0206 */
[----:B------:R-:W-:Y:S02]  /*e0b0*/  @P0 IMAD.IADD R5, R5, 0x1, R6 ;  /* 0x0000000105050824 */ /* 0x000fe400078e0206 */
[--C-:B--2---:R-:W-:Y:S02]  /*e0c0*/  FFMA.FTZ R3, R7, c[0x0][0x2d0], -R2.reuse ;  /* 0x0000b40007037a23 */ /* 0x104fe40000010802 */
[--C-:B------:R-:W-:Y:S02]  /*e0d0*/  FFMA.FTZ R7, R10, c[0x0][0x2d0], -R2.reuse ;  /* 0x0000b4000a077a23 */ /* 0x100fe40000010802 */
[----:B------:R2:W-:Y:S08]  /*e0e0*/  MUFU.EX2 R204, R3 ;  /* 0x0000000300cc7308 */ /* 0x0005f00000000800 */
[----:B------:R-:W-:Y:S01]  /*e0f0*/  MUFU.EX2 R206, R7 ;  /* 0x0000000700ce7308 */ /* 0x000fe20000000800 */
[--C-:B--2---:R-:W-:Y:S01]  /*e100*/  FFMA.FTZ R3, R8, c[0x0][0x2d0], -R2.reuse ;  /* 0x0000b40008037a23 */ /* 0x104fe20000010802 */
[----:B-1----:R-:W-:Y:S01]  /*e110*/  FMNMX.FTZ R8, R0, R9, !PT ;  /* 0x0000000900087209 */ /* 0x002fe20007810000 */
[----:B------:R-:W-:-:S05]  /*e120*/  FFMA.FTZ R0, R11, c[0x0][0x2d0], -R2 ;  /* 0x0000b4000b007a23 */ /* 0x000fca0000010802 */
[----:B------:R1:W2:Y:S08]  /*e130*/  MUFU.EX2 R207, R3 ;  /* 0x0000000300cf7308 */ /* 0x0002b00000000800 */
[----:B------:R3:W4:Y:S01]  /*e140*/  MUFU.EX2 R195, R0 ;  /* 0x0000000000c37308 */ /* 0x0007220000000800 */
[----:B-1----:R-:W-:Y:S02]  /*e150*/  @P0 LEA R3, P1, R4, R210, 0x5 ;  /* 0x000000d204030211 */ /* 0x002fe400078228ff */
[----:B--2---:R-:W-:-:S02]  /*e160*/  F2FP.BF16.PACK_AB R6, R207, R204 ;  /* 0x000000cccf06723e */ /* 0x004fc400000010ff */
[----:B------:R-:W-:Y:S02]  /*e170*/  @P0 LEA.HI.X R5, R4, R218, R5, 0x5, P1 ;  /* 0x000000da04050211 */ /* 0x000fe400008f2c05 */
[----:B------:R-:W-:Y:S01]  /*e180*/  @P0 LEA R4, P1, R3, c[0x0][0x1c8], 0x1 ;  /* 0x0000720003040a11 */ /* 0x000fe200078208ff */
[----:B---3--:R-:W-:Y:S01]  /*e190*/  FMUL.FTZ R0, R8, c[0x0][0x2d0] ;  /* 0x0000b40008007a20 */ /* 0x008fe20000410000 */
[----:B----4-:R-:W-:Y:S02]  /*e1a0*/  F2FP.BF16.PACK_AB R156, R195, R206 ;  /* 0x000000cec39c723e */ /* 0x010fe400000010ff */
        /* <DEDUP_REMOVED lines=13> */
[----:B------:R-:W-:Y:S02]  /*e280*/  LDSM.16.MT88.4 R12, [R177] ;  /* 0x00000000b10c783b */ /* 0x000fe40000004200 */
[----:B------:R1:W-:Y:S02]  /*e290*/  MUFU.EX2 R188, R3 ;  /* 0x0000000300bc7308 */ /* 0x0003e40000000800 */
[----:B------:R-:W-:Y:S01]  /*e2a0*/  LDSM.16.MT88.4 R32, [R180] ;  /* 0x00000000b420783b */ /* 0x000fe20000004200 */
[--C-:B---3--:R-:W-:Y:S01]  /*e2b0*/  FFMA.FTZ R2, R26, c[0x0][0x2d0], -R0.reuse ;  /* 0x0000b4001a027a23 */ /* 0x108fe20000010800 */
[----:B----4-:R-:W-:Y:S02]  /*e2c0*/  F2FP.BF16.PACK_AB R158, R190, R189 ;  /* 0x000000bdbe9e723e */ /* 0x010fe400000010ff */
[----:B------:R-:W-:Y:S02]  /*e2d0*/  LDSM.16.MT88.4 R148, [R177+0x800] ;  /* 0x00080000b194783b */ /* 0x000fe40000004200 */
[----:B------:R3:W-:Y:S02]  /*e2e0*/  MUFU.EX2 R186, R2 ;  /* 0x0000000200ba7308 */ /* 0x0007e40000000800 */
[----:B------:R-:W-:Y:S04]  /*e2f0*/  LDSM.16.MT88.4 R40, [R180+0x800] ;  /* 0x00080000b428783b */ /* 0x000fe80000004200 */
[----:B------:R-:W-:Y:S01]  /*e300*/  LDSM.16.MT88.4 R44, [R179] ;  /* 0x00000000b32c783b */ /* 0x000fe20000004200 */
[----:B-1----:R-:W-:-:S03]  /*e310*/  FFMA.FTZ R3, R16, c[0x0][0x2d0], -R0 ;  /* 0x0000b40010037a23 */ /* 0x002fc60000010800 */
[----:B------:R-:W-:Y:S01]  /*e320*/  LDSM.16.MT88.4 R48, [R177+0x1000] ;  /* 0x00100000b130783b */ /* 0x000fe20000004200 */
[----:B------:R1:W4:Y:S01]  /*e330*/  MUFU.EX2 R137, R3 ;  /* 0x0000000300897308 */ /* 0x0003220000000800 */
[----:B--2---:R-:W-:Y:S02]  /*e340*/  F2FP.BF16.PACK_AB R4, R205, R208 ;  /* 0x000000d0cd04723e */ /* 0x004fe400000010ff */
[----:B------:R-:W-:Y:S01]  /*e350*/  LDSM.16.MT88.4 R56, [R178+0x1000] ;  /* 0x00100000b238783b */ /* 0x000fe20000004200 */
[----:B---3--:R-:W-:-:S03]  /*e360*/  FFMA.FTZ R2, R20, c[0x0][0x2d0], -R0 ;  /* 0x0000b40014027a23 */ /* 0x008fc60000010800 */
[----:B------:R-:W-:Y:S01]  /*e370*/  LDSM.16.MT88.4 R64, [R180+0x1000] ;  /* 0x00100000b440783b */ /* 0x000fe20000004200 */
[----:B------:R2:W3:Y:S03]  /*e380*/  MUFU.EX2 R11, R2 ;  /* 0x00000002000b7308 */ /* 0x0004e60000000800 */
[----:B------:R-:W-:Y:S04]  /*e390*/  LDSM.16.MT88.4 R72, [R179+0x800] ;  /* 0x00080000b348783b */ /* 0x000fe80000004200 */
[----:B------:R-:W-:Y:S01]  /*e3a0*/  LDSM.16.MT88.4 R68, [R180+0x1800] ;  /* 0x00180000b444783b */ /* 0x000fe20000004200 */
[----:B-1----:R-:W-:Y:S01]  /*e3b0*/  FFMA.FTZ R3, R18, c[0x0][0x2d0], -R0 ;  /* 0x0000b40012037a23 */ /* 0x002fe20000010800 */
[----:B----4-:R-:W-:-:S02]  /*e3c0*/  F2FP.BF16.PACK_AB R5, R137, R188 ;  /* 0x000000bc8905723e */ /* 0x010fc400000010ff */
[----:B------:R-:W1:Y:S01]  /*e3d0*/  LDSM.16.MT88.4 R16, [R178] ;  /* 0x00000000b210783b */ /* 0x000e620000004200 */
[----:B------:R4:W-:Y:S03]  /*e3e0*/  MUFU.EX2 R136, R3 ;  /* 0x0000000300887308 */ /* 0x0009e60000000800 */
[----:B------:R-:W-:Y:S01]  /*e3f0*/  LDSM.16.MT88.4 R76, [R179+0x1000] ;  /* 0x00100000b34c783b */ /* 0x000fe20000004200 */
[--C-:B--2---:R-:W-:Y:S01]  /*e400*/  FFMA.FTZ R2, R22, c[0x0][0x2d0], -R0.reuse ;  /* 0x0000b40016027a23 */ /* 0x104fe20000010800 */
[----:B---3--:R-:W-:Y:S02]  /*e410*/  F2FP.BF16.PACK_AB R157, R11, R186 ;  /* 0x000000ba0b9d723e */ /* 0x008fe400000010ff */
[----:B------:R-:W-:Y:S01]  /*e420*/  LDSM.16.MT88.4 R88, [R178+0x2000] ;  /* 0x00200000b258783b */ /* 0x000fe20000004200 */
[----:B------:R2:W-:Y:S03]  /*e430*/  MUFU.EX2 R10, R2 ;  /* 0x00000002000a7308 */ /* 0x0005e60000000800 */
[----:B------:R-:W-:Y:S04]  /*e440*/  LDSM.16.MT88.4 R80, [R177+0x2000] ;  /* 0x00200000b150783b */ /* 0x000fe80000004200 */
[----:B------:R-:W-:Y:S01]  /*e450*/  LDSM.16.MT88.4 R92, [R179+0x1800] ;  /* 0x00180000b35c783b */ /* 0x000fe20000004200 */
[----:B----4-:R-:W-:-:S03]  /*e460*/  FFMA.FTZ R3, R24, c[0x0][0x2d0], -R0 ;  /* 0x0000b40018037a23 */ /* 0x010fc60000010800 */
[----:B------:R-:W3:Y:S01]  /*e470*/  LDSM.16.MT88.4 R24, [R178+0x800] ;  /* 0x00080000b218783b */ /* 0x000ee20000004200 */
[----:B------:R-:W-:Y:S01]  /*e480*/  FFMA.FTZ R0, R23, c[0x0][0x2d0], -R0 ;  /* 0x0000b40017007a23 */ /* 0x000fe20000010800 */
[----:B------:R-:W4:Y:S02]  /*e490*/  MUFU.EX2 R187, R3 ;  /* 0x0000000300bb7308 */ /* 0x000f240000000800 */
[----:B------:R-:W-:Y:S01]  /*e4a0*/  LDSM.16.MT88.4 R120, [R178+0x3000] ;  /* 0x00300000b278783b */ /* 0x000fe20000004200 */
[----:B--2---:R-:W-:-:S03]  /*e4b0*/  FADD.FTZ R2, R208, R205 ;  /* 0x000000cdd0027221 */ /* 0x004fc60000010000 */
[----:B------:R-:W-:Y:S02]  /*e4c0*/  LDSM.16.MT88.4 R96, [R180+0x2000] ;  /* 0x00200000b460783b */ /* 0x000fe40000004200 */
[----:B------:R-:W2:Y:S02]  /*e4d0*/  MUFU.EX2 R9, R0 ;  /* 0x0000000000097308 */ /* 0x000ea40000000800 */
[----:B------:R-:W-:Y:S04]  /*e4e0*/  LDSM.16.MT88.4 R104, [R179+0x2000] ;  /* 0x00200000b368783b */ /* 0x000fe80000004200 */
[----:B------:R-:W-:Y:S01]  /*e4f0*/  LDSM.16.MT88.4 R124, [R177+0x3000] ;  /* 0x00300000b17c783b */ /* 0x000fe20000004200 */
[----:B----4-:R-:W-:Y:S01]  /*e500*/  F2FP.BF16.PACK_AB R7, R187, R136 ;  /* 0x00000088bb07723e */ /* 0x010fe200000010ff */
[----:B------:R-:W-:-:S02]  /*e510*/  FADD.FTZ R3, R204, R2 ;  /* 0x00000002cc037221 */ /* 0x000fc40000010000 */
[----:B------:R-:W-:Y:S04]  /*e520*/  LDSM.16.MT88.4 R116, [R180+0x3000] ;  /* 0x00300000b474783b */ /* 0x000fe80000004200 */
[----:B------:R-:W-:Y:S01]  /*e530*/  LDSM.16.MT88.4 R112, [R179+0x3000] ;  /* 0x00300000b370783b */ /* 0x000fe20000004200 */
[C---:B-1----:R-:W-:Y:S01]  /*e540*/  HMMA.16816.F32.BF16 R20, R4.reuse, R16, RZ ;  /* 0x000000100414723c */ /* 0x042fe200000418ff */
[----:B--2---:R-:W-:Y:S01]  /*e550*/  F2FP.BF16.PACK_AB R159, R9, R10 ;  /* 0x0000000a099f723e */ /* 0x004fe200000010ff */
[----:B------:R-:W-:Y:S01]  /*e560*/  FADD.FTZ R0, R188, R137 ;  /* 0x00000089bc007221 */ /* 0x000fe20000010000 */
[----:B------:R-:W-:Y:S03]  /*e570*/  LDSM.16.MT88.4 R160, [R180+0x2800] ;  /* 0x00280000b4a0783b */ /* 0x000fe60000004200 */
[----:B------:R-:W-:Y:S01]  /*e580*/  FADD.FTZ R2, R136, R0 ;  /* 0x0000000088027221 */ /* 0x000fe20000010000 */
[----:B------:R-:W-:Y:S01]  /*e590*/  LDSM.16.MT88.4 R196, [R179+0x2800] ;  /* 0x00280000b3c4783b */ /* 0x000fe20000004200 */
[----:B------:R-:W-:Y:S01]  /*e5a0*/  HMMA.16816.F32.BF16 R144, R4, R12, RZ ;  /* 0x0000000c0490723c */ /* 0x000fe200000418ff */
[----:B------:R-:W-:-:S02]  /*e5b0*/  FADD.FTZ R0, R207, R3 ;  /* 0x00000003cf007221 */ /* 0x000fc40000010000 */
[----:B------:R-:W-:Y:S01]  /*e5c0*/  LDSM.16.MT88.4 R200, [R177+0x3800] ;  /* 0x00380000b1c8783b */ /* 0x000fe20000004200 */
[----:B------:R-:W-:Y:S02]  /*e5d0*/  FADD.FTZ R2, R187, R2 ;  /* 0x00000002bb027221 */ /* 0x000fe40000010000 */
[----:B------:R-:W-:Y:S01]  /*e5e0*/  FADD.FTZ R0, R206, R0 ;  /* 0x00000000ce007221 */ /* 0x000fe20000010000 */
[----:B------:R-:W0:Y:S01]  /*e5f0*/  LDGDEPBAR ;  /* 0x00000000000079af */ /* 0x000e220000000000 */
[----:B------:R-:W-:Y:S01]  /*e600*/  HMMA.16816.F32.BF16 R16, R4, R18, RZ ;  /* 0x000000120410723c */ /* 0x000fe200000418ff */
[----:B------:R-:W-:Y:S02]  /*e610*/  FADD.FTZ R2, R186, R2 ;  /* 0x00000002ba027221 */ /* 0x000fe40000010000 */
[----:B------:R-:W-:Y:S02]  /*e620*/  FADD.FTZ R0, R195, R0 ;  /* 0x00000000c3007221 */ /* 0x000fe40000010000 */
[----:B------:R-:W-:-:S02]  /*e630*/  FADD.FTZ R2, R11, R2 ;  /* 0x000000020b027221 */ /* 0x000fc40000010000 */
[----:B------:R-:W-:Y:S01]  /*e640*/  FADD.FTZ R0, R189, R0 ;  /* 0x00000000bd007221 */ /* 0x000fe20000010000 */
[----:B------:R-:W-:Y:S01]  /*e650*/  HMMA.16816.F32.BF16 R12, R4, R14, RZ ;  /* 0x0000000e040c723c */ /* 0x000fe200000418ff */
[----:B------:R-:W-:Y:S02]  /*e660*/  FADD.FTZ R2, R10, R2 ;  /* 0x000000020a027221 */ /* 0x000fe40000010000 */
[----:B------:R-:W-:Y:S02]  /*e670*/  FADD.FTZ R190, R190, R0 ;  /* 0x00000000bebe7221 */ /* 0x000fe40000010000 */
[----:B------:R-:W-:-:S03]  /*e680*/  FADD.FTZ R189, R9, R2 ;  /* 0x0000000209bd7221 */ /* 0x000fc60000010000 */
[C---:B------:R-:W-:Y:S08]  /*e690*/  HMMA.16816.F32.BF16 R28, R4.reuse, R32, RZ ;  /* 0x00000020041c723c */ /* 0x040ff000000418ff */
[----:B------:R-:W-:Y:S08]  /*e6a0*/  HMMA.16816.F32.BF16 R32, R4, R34, RZ ;  /* 0x000000220420723c */ /* 0x000ff000000418ff */
[C---:B---3--:R-:W-:Y:S08]  /*e6b0*/  HMMA.16816.F32.BF16 R20, R156.reuse, R24, R20 ;  /* 0x000000189c14723c */ /* 0x048ff00000041814 */
[C---:B------:R-:W-:Y:S08]  /*e6c0*/  HMMA.16816.F32.BF16 R144, R156.reuse, R148, R144 ;  /* 0x000000949c90723c */ /* 0x040ff00000041890 */
[C---:B------:R-:W-:Y:S01]  /*e6d0*/  HMMA.16816.F32.BF16 R24, R156.reuse, R26, R16 ;  /* 0x0000001a9c18723c */ /* 0x040fe20000041810 */
[----:B------:R-:W1:Y:S07]  /*e6e0*/  LDSM.16.MT88.4 R16, [R177+0x1800] ;  /* 0x00180000b110783b */ /* 0x000e6e0000004200 */
[C---:B------:R-:W-:Y:S01]  /*e6f0*/  HMMA.16816.F32.BF16 R148, R156.reuse, R150, R12 ;  /* 0x000000969c94723c */ /* 0x040fe2000004180c */
[----:B------:R-:W2:Y:S07]  /*e700*/  LDSM.16.MT88.4 R12, [R178+0x1800] ;  /* 0x00180000b20c783b */ /* 0x000eae0000004200 */
        /* <DEDUP_REMOVED lines=10> */
[C---:B-1----:R-:W-:Y:S08]  /*e7b0*/  HMMA.16816.F32.BF16 R44, R156.reuse, R16, R44 ;  /* 0x000000109c2c723c */ /* 0x042ff0000004182c */
[C---:B------:R-:W-:Y:S01]  /*e7c0*/  HMMA.16816.F32.BF16 R48, R156.reuse, R18, R48 ;  /* 0x000000129c30723c */ /* 0x040fe20000041830 */
[----:B------:R-:W1:Y:S07]  /*e7d0*/  LDSM.16.MT88.4 R16, [R178+0x2800] ;  /* 0x00280000b210783b */ /* 0x000e6e0000004200 */
[C---:B--2---:R-:W-:Y:S08]  /*e7e0*/  HMMA.16816.F32.BF16 R52, R156.reuse, R12, R52 ;  /* 0x0000000c9c34723c */ /* 0x044ff00000041834 */
[C---:B------:R-:W-:Y:S01]  /*e7f0*/  HMMA.16816.F32.BF16 R56, R156.reuse, R14, R56 ;  /* 0x0000000e9c38723c */ /* 0x040fe20000041838 */
[----:B------:R-:W2:Y:S07]  /*e800*/  LDSM.16.MT88.4 R12, [R177+0x2800] ;  /* 0x00280000b10c783b */ /* 0x000eae0000004200 */
[C---:B------:R-:W-:Y:S08]  /*e810*/  HMMA.16816.F32.BF16 R36, R156.reuse, R72, R36 ;  /* 0x000000489c24723c */ /* 0x040ff00000041824 */
[C---:B------:R-:W-:Y:S08]  /*e820*/  HMMA.16816.F32.BF16 R40, R156.reuse, R74, R40 ;  /* 0x0000004a9c28723c */ /* 0x040ff00000041828 */
[C---:B------:R-:W-:Y:S08]  /*e830*/  HMMA.16816.F32.BF16 R60, R156.reuse, R68, R60 ;  /* 0x000000449c3c723c */ /* 0x040ff0000004183c */
[----:B------:R-:W-:Y:S08]  /*e840*/  HMMA.16816.F32.BF16 R64, R156, R70, R64 ;  /* 0x000000469c40723c */ /* 0x000ff00000041840 */
[C---:B------:R-:W-:Y:S08]  /*e850*/  HMMA.16816.F32.BF16 R68, R4.reuse, R76, RZ ;  /* 0x0000004c0444723c */ /* 0x040ff000000418ff */
[C---:B------:R-:W-:Y:S08]  /*e860*/  HMMA.16816.F32.BF16 R72, R4.reuse, R78, RZ ;  /* 0x0000004e0448723c */ /* 0x040ff000000418ff */
[C---:B------:R-:W-:Y:S08]  /*e870*/  HMMA.16816.F32.BF16 R84, R4.reuse, R88, RZ ;  /* 0x000000580454723c */ /* 0x040ff000000418ff */
[C---:B------:R-:W-:Y:S08]  /*e880*/  HMMA.16816.F32.BF16 R76, R4.reuse, R80, RZ ;  /* 0x00000050044c723c */ /* 0x040ff000000418ff */
[C---:B------:R-:W-:Y:S08]  /*e890*/  HMMA.16816.F32.BF16 R88, R4.reuse, R90, RZ ;  /* 0x0000005a0458723c */ /* 0x040ff000000418ff */
[----:B------:R-:W-:Y:S08]  /*e8a0*/  HMMA.16816.F32.BF16 R80, R4, R82, RZ ;  /* 0x000000520450723c */ /* 0x000ff000000418ff */
[C---:B-1----:R-:W-:Y:S08]  /*e8b0*/  HMMA.16816.F32.BF16 R84, R156.reuse, R16, R84 ;  /* 0x000000109c54723c */ /* 0x042ff00000041854 */
[C---:B------:R-:W-:Y:S08]  /*e8c0*/  HMMA.16816.F32.BF16 R88, R156.reuse, R18, R88 ;  /* 0x000000129c58723c */ /* 0x040ff00000041858 */
[C---:B------:R-:W-:Y:S08]  /*e8d0*/  HMMA.16816.F32.BF16 R68, R156.reuse, R92, R68 ;  /* 0x0000005c9c44723c */ /* 0x040ff00000041844 */
[C---:B------:R-:W-:Y:S08]  /*e8e0*/  HMMA.16816.F32.BF16 R72, R156.reuse, R94, R72 ;  /* 0x0000005e9c48723c */ /* 0x040ff00000041848 */
[C---:B--2---:R-:W-:Y:S08]  /*e8f0*/  HMMA.16816.F32.BF16 R76, R156.reuse, R12, R76 ;  /* 0x0000000c9c4c723c */ /* 0x044ff0000004184c */
[----:B------:R-:W-:Y:S08]  /*e900*/  HMMA.16816.F32.BF16 R80, R156, R14, R80 ;  /* 0x0000000e9c50723c */ /* 0x000ff00000041850 */
[C---:B------:R-:W-:Y:S08]  /*e910*/  HMMA.16816.F32.BF16 R16, R4.reuse, R120, RZ ;  /* 0x000000780410723c */ /* 0x040ff000000418ff */
[C---:B------:R-:W-:Y:S01]  /*e920*/  HMMA.16816.F32.BF16 R128, R4.reuse, R122, RZ ;  /* 0x0000007a0480723c */ /* 0x040fe200000418ff */
[----:B------:R-:W1:Y:S07]  /*e930*/  LDSM.16.MT88.4 R120, [R178+0x3800] ;  /* 0x00380000b278783b */ /* 0x000e6e0000004200 */
[C---:B------:R-:W-:Y:S08]  /*e940*/  HMMA.16816.F32.BF16 R92, R4.reuse, R96, RZ ;  /* 0x00000060045c723c */ /* 0x040ff000000418ff */
[C---:B------:R-:W-:Y:S08]  /*e950*/  HMMA.16816.F32.BF16 R100, R4.reuse, R104, RZ ;  /* 0x000000680464723c */ /* 0x040ff000000418ff */
[C---:B-----5:R-:W-:Y:S08]  /*e960*/  HMMA.16816.F32.BF16 R108, R4.reuse, R124, RZ ;  /* 0x0000007c046c723c */ /* 0x060ff000000418ff */
[C---:B------:R-:W-:Y:S01]  /*e970*/  HMMA.16816.F32.BF16 R12, R4.reuse, R126, RZ ;  /* 0x0000007e040c723c */ /* 0x040fe200000418ff */
[----:B------:R-:W2:Y:S07]  /*e980*/  LDSM.16.MT88.4 R124, [R180+0x3800] ;  /* 0x00380000b47c783b */ /* 0x000eae0000004200 */
[C---:B------:R-:W-:Y:S08]  /*e990*/  HMMA.16816.F32.BF16 R96, R4.reuse, R98, RZ ;  /* 0x000000620460723c */ /* 0x040ff000000418ff */
        /* <DEDUP_REMOVED lines=17> */
[----:B------:R-:W-:Y:S01]  /*eab0*/  HMMA.16816.F32.BF16 R156, R156, R6, R172 ;  /* 0x000000069c9c723c */ /* 0x000fe200000418ac */
[----:B------:R-:W-:Y:S07]  /*eac0*/  @!UPT UIADD3 URZ, URZ, URZ, URZ ;  /* 0x0000003f3f3ff290 */ /* 0x000fee000fffe03f */
[----:B------:R-:W-:Y:S11]  /*ead0*/  @!P0 BRA `(.L_x_2812) ;  /* 0x00001de000008947 */ /* 0x000ff60003800000 */
[----:B------:R-:W-:Y:S02]  /*eae0*/  MOV R188, R223 ;  /* 0x000000df00bc7202 */ /* 0x000fe40000000f00 */
[----:B------:R-:W-:-:S02]  /*eaf0*/  MOV R137, R8 ;  /* 0x0000000800897202 */ /* 0x000fc40000000f00 */
[----:B------:R-:W-:Y:S02]  /*eb00*/  MOV R136, R135 ;  /* 0x0000008700887202 */ /* 0x000fe40000000f00 */
.L_x_2813:
        /* <DEDUP_REMOVED lines=13> */
[----:B------:R-:W-:Y:S07]  /*ebe0*/  LDSM.16.M88.4 R16, [R181] ;  /* 0x00000000b510783b */ /* 0x000fee0000000200 */
[----:B------:R-:W1:Y:S07]  /*ebf0*/  LDSM.16.M88.4 R8, [R143] ;  /* 0x000000008f08783b */ /* 0x000e6e0000000200 */
[----:B------:R-:W2:Y:S07]  /*ec00*/  LDSM.16.M88.4 R160, [R143+0x800] ;  /* 0x000800008fa0783b */ /* 0x000eae0000000200 */
[----:B------:R-:W-:Y:S07]  /*ec10*/  LDSM.16.M88.4 R164, [R182] ;  /* 0x00000000b6a4783b */ /* 0x000fee0000000200 */
[----:B------:R-:W3:Y:S07]  /*ec20*/  LDSM.16.M88.4 R168, [R0] ;  /* 0x0000000000a8783b */ /* 0x000eee0000000200 */
        /* <DEDUP_REMOVED lines=23> */
[----:B------:R1:W-:Y:S07]  /*eda0*/  LDGSTS.E.BYPASS.LTC128B.128 [R185+0x9080], [R186.64+0x80], !P4 ;  /* 0x09080080bab97fae */ /* 0x0003ee000e101d46 */
[----:B------:R1:W-:Y:S07]  /*edb0*/  LDGSTS.E.BYPASS.LTC128B.128 [R185+0xa080], [R186.64+0x100], !P5 ;  /* 0x0a080100bab97fae */ /* 0x0003ee000e901d46 */
[----:B------:R1:W-:Y:S07]  /*edc0*/  LDGSTS.E.BYPASS.LTC128B.128 [R185+0xb080], [R186.64+0x180], !P6 ;  /* 0x0b080180bab97fae */ /* 0x0003ee000f101d46 */
[----:B------:R-:W-:Y:S07]  /*edd0*/  LDSM.16.M88.4 R160, [R184] ;  /* 0x00000000b8a0783b */ /* 0x000fee0000000200 */
[----:B------:R-:W2:Y:S07]  /*ede0*/  LDSM.16.M88.4 R168, [R2] ;  /* 0x0000000002a8783b */ /* 0x000eae0000000200 */
[----:B------:R-:W3:Y:S07]  /*edf0*/  LDSM.16.M88.4 R164, [R2+0x800] ;  /* 0x0008000002a4783b */ /* 0x000eee0000000200 */
[----:B------:R-:W0:Y:S07]  /*ee00*/  LDGDEPBAR ;  /* 0x00000000000079af */ /* 0x000e2e0000000000 */
[----:B------:R-:W-:Y:S01]  /*ee10*/  LDSM.16.M88.4 R172, [R176] ;  /* 0x00000000b0ac783b */ /* 0x000fe20000000200 */
[C---:B--2---:R-:W-:Y:S08]  /*ee20*/  HMMA.16816.F32.BF16 R4, R160.reuse, R168, R4 ;  /* 0x000000a8a004723c */ /* 0x044ff00000041804 */
[C---:B------:R-:W-:Y:S01]  /*ee30*/  HMMA.16816.F32.BF16 R8, R160.reuse, R170, R8 ;  /* 0x000000aaa008723c */ /* 0x040fe20000041808 */
[----:B------:R-:W2:Y:S07]  /*ee40*/  LDSM.16.M88.4 R168, [R183] ;  /* 0x00000000b7a8783b */ /* 0x000eae0000000200 */
[C---:B---3--:R-:W-:Y:S08]  /*ee50*/  HMMA.16816.F32.BF16 R12, R160.reuse, R164, R12 ;  /* 0x000000a4a00c723c */ /* 0x048ff0000004180c */
[----:B------:R-:W-:Y:S01]  /*ee60*/  HMMA.16816.F32.BF16 R16, R160, R166, R16 ;  /* 0x000000a6a010723c */ /* 0x000fe20000041810 */
[----:B------:R-:W3:Y:S07]  /*ee70*/  LDSM.16.M88.4 R160, [R176+0x800] ;  /* 0x00080000b0a0783b */ /* 0x000eee0000000200 */
[----:B------:R-:W-:Y:S01]  /*ee80*/  LDSM.16.M88.4 R164, [R181+0x4000] ;  /* 0x00400000b5a4783b */ /* 0x000fe20000000200 */
[C---:B--2---:R-:W-:Y:S08]  /*ee90*/  HMMA.16816.F32.BF16 R4, R168.reuse, R172, R4 ;  /* 0x000000aca804723c */ /* 0x044ff00000041804 */
[C---:B------:R-:W-:Y:S01]  /*eea0*/  HMMA.16816.F32.BF16 R8, R168.reuse, R174, R8 ;  /* 0x000000aea808723c */ /* 0x040fe20000041808 */
[----:B------:R-:W2:Y:S07]  /*eeb0*/  LDSM.16.M88.4 R172, [R143+0x1000] ;  /* 0x001000008fac783b */ /* 0x000eae0000000200 */
        /* <DEDUP_REMOVED lines=79> */
[----:B------:R-:W3:Y:S01]  /*f3b0*/  LDSM.16.M88.4 R160, [R176+0x3800] ;  /* 0x00380000b0a0783b */ /* 0x000ee20000000200 */
[----:B------:R-:W-:Y:S06]  /*f3c0*/  DEPBAR.LE SB0, 0x0 ;  /* 0x000080000000791a */ /* 0x000fec0000000000 */
[----:B------:R-:W-:Y:S01]  /*f3d0*/  BAR.SYNC.DEFER_BLOCKING 0x0 ;  /* 0x0000000000007b1d */ /* 0x000fe20000010000 */
[C---:B--2---:R-:W-:Y:S08]  /*f3e0*/  HMMA.16816.F32.BF16 R4, R168.reuse, R172, R4 ;  /* 0x000000aca804723c */ /* 0x044ff00000041804 */
[C---:B------:R-:W-:Y:S08]  /*f3f0*/  HMMA.16816.F32.BF16 R8, R168.reuse, R174, R8 ;  /* 0x000000aea808723c */ /* 0x040ff00000041808 */
[C---:B---3--:R-:W-:Y:S08]  /*f400*/  HMMA.16816.F32.BF16 R12, R168.reuse, R160, R12 ;  /* 0x000000a0a80c723c */ /* 0x048ff0000004180c */
[----:B------:R-:W-:Y:S04]  /*f410*/  HMMA.16816.F32.BF16 R16, R168, R162, R16 ;  /* 0x000000a2a810723c */ /* 0x000fe80000041810 */
[----:B------:R-:W-:Y:S02]  /*f420*/  FMNMX.FTZ R0, R4, R136, !PT ;  /* 0x0000008804007209 */ /* 0x000fe40007810000 */
[----:B------:R-:W-:Y:S02]  /*f430*/  FMNMX.FTZ R2, R6, R137, !PT ;  /* 0x0000008906027209 */ /* 0x000fe40007810000 */
[----:B------:R-:W-:Y:S04]  /*f440*/  FMNMX.FTZ R0, R5, R0, !PT ;  /* 0x0000000005007209 */ /* 0x000fe80007810000 */
        /* <DEDUP_REMOVED lines=13> */
[----:B------:R-:W-:Y:S06]  /*f520*/  FMNMX.FTZ R0, R19, R0, !PT ;  /* 0x0000000013007209 */ /* 0x000fec0007810000 */
[----:B------:R-:W3:Y:S01]  /*f530*/  SHFL.BFLY PT, R2, R0, 0x2, 0x1f ;  /* 0x0c401f0000027f89 */ /* 0x000ee200000e0000 */
[----:B--2---:R-:W-:Y:S06]  /*f540*/  FMNMX.FTZ R135, R3, R135, !PT ;  /* 0x0000008703877209 */ /* 0x004fec0007810000 */
[----:B------:R-:W2:Y:S01]  /*f550*/  SHFL.BFLY PT, R160, R135, 0x1, 0x1f ;  /* 0x0c201f0087a07f89 */ /* 0x000ea200000e0000 */
[----:B---3--:R-:W-:Y:S06]  /*f560*/  FMNMX.FTZ R0, R0, R2, !PT ;  /* 0x0000000200007209 */ /* 0x008fec0007810000 */
[----:B------:R-:W3:Y:S01]  /*f570*/  SHFL.BFLY PT, R3, R0, 0x1, 0x1f ;  /* 0x0c201f0000037f89 */ /* 0x000ee200000e0000 */
[----:B--2---:R-:W-:Y:S05]  /*f580*/  FMNMX.FTZ R135, R135, R160, !PT ;  /* 0x000000a087877209 */ /* 0x004fea0007810000 */
[----:B------:R-:W-:Y:S01]  /*f590*/  FADD.FTZ R2, -R135, R136 ;  /* 0x0000008887027221 */ /* 0x000fe20000010100 */
[----:B---3--:R-:W-:Y:S03]  /*f5a0*/  FMNMX.FTZ R3, R0, R3, !PT ;  /* 0x0000000300037209 */ /* 0x008fe60007810000 */
[----:B------:R-:W-:Y:S04]  /*f5b0*/  FMUL.FTZ R0, R2, c[0x0][0x2d0] ;  /* 0x0000b40002007a20 */ /* 0x000fe80000410000 */
[----:B------:R2:W3:Y:S02]  /*f5c0*/  MUFU.EX2 R2, R0 ;  /* 0x0000000000027308 */ /* 0x0004e40000000800 */
[----:B--2---:R-:W-:Y:S02]  /*f5d0*/  FADD.FTZ R0, -R3, R137 ;  /* 0x0000008903007221 */ /* 0x004fe40000010100 */
[----:B------:R-:W-:Y:S02]  /*f5e0*/  FMUL.FTZ R137, R135, c[0x0][0x2d0] ;  /* 0x0000b40087897a20 */ /* 0x000fe40000410000 */
[----:B------:R-:W-:Y:S02]  /*f5f0*/  FMUL.FTZ R0, R0, c[0x0][0x2d0] ;  /* 0x0000b40000007a20 */ /* 0x000fe40000410000 */
[--C-:B------:R-:W-:Y:S02]  /*f600*/  FFMA.FTZ R5, R5, c[0x0][0x2d0], -R137.reuse ;  /* 0x0000b40005057a23 */ /* 0x100fe40000010889 */
[--C-:B------:R-:W-:Y:S02]  /*f610*/  FFMA.FTZ R4, R4, c[0x0][0x2d0], -R137.reuse ;  /* 0x0000b40004047a23 */ /* 0x100fe40000010889 */
[----:B-1----:R1:W-:Y:S01]  /*f620*/  MUFU.EX2 R186, R5 ;  /* 0x0000000500ba7308 */ /* 0x0023e20000000800 */
[--C-:B------:R-:W-:Y:S02]  /*f630*/  FFMA.FTZ R9, R9, c[0x0][0x2d0], -R137.reuse ;  /* 0x0000b40009097a23 */ /* 0x100fe40000010889 */
[C---:B---3--:R-:W-:Y:S02]  /*f640*/  FMUL.FTZ R20, R2.reuse, R20 ;  /* 0x0000001402147220 */ /* 0x048fe40000410000 */
        /* <DEDUP_REMOVED lines=8> */
[C---:B------:R-:W-:Y:S01]  /*f6d0*/  FMUL.FTZ R36, R2.reuse, R36 ;  /* 0x0000002402247220 */ /* 0x040fe20000410000 */
[----:B------:R-:W3:Y:S01]  /*f6e0*/  MUFU.EX2 R0, R0 ;  /* 0x0000000000007308 */ /* 0x000ee20000000800 */
[C---:B------:R-:W-:Y:S02]  /*f6f0*/  FMUL.FTZ R37, R2.reuse, R37 ;  /* 0x0000002502257220 */ /* 0x040fe40000410000 */
[----:B------:R-:W-:Y:S02]  /*f700*/  FMUL.FTZ R40, R2, R40 ;  /* 0x0000002802287220 */ /* 0x000fe40000410000 */
[----:B-1----:R-:W-:Y:S02]  /*f710*/  FFMA.FTZ R5, R8, c[0x0][0x2d0], -R137 ;  /* 0x0000b40008057a23 */ /* 0x002fe40000010889 */
[C---:B------:R-:W-:Y:S02]  /*f720*/  FMUL.FTZ R41, R2.reuse, R41 ;  /* 0x0000002902297220 */ /* 0x040fe40000410000 */
[C---:B------:R-:W-:Y:S01]  /*f730*/  FMUL.FTZ R44, R2.reuse, R44 ;  /* 0x0000002c022c7220 */ /* 0x040fe20000410000 */
[----:B------:R1:W-:Y:S01]  /*f740*/  MUFU.EX2 R175, R5 ;  /* 0x0000000500af7308 */ /* 0x0003e20000000800 */
[C---:B------:R-:W-:Y:S02]  /*f750*/  FMUL.FTZ R45, R2.reuse, R45 ;  /* 0x0000002d022d7220 */ /* 0x040fe40000410000 */
[C---:B------:R-:W-:Y:S01]  /*f760*/  FMUL.FTZ R48, R2.reuse, R48 ;  /* 0x0000003002307220 */ /* 0x040fe20000410000 */
[----:B--2---:R-:W-:Y:S01]  /*f770*/  @P0 SHF.R.S32.HI R4, RZ, 0x1f, R188 ;  /* 0x0000001fff040819 */ /* 0x004fe200000114bc */
[C---:B------:R-:W-:Y:S02]  /*f780*/  FMUL.FTZ R49, R2.reuse, R49 ;  /* 0x0000003102317220 */ /* 0x040fe40000410000 */
[----:B------:R-:W-:Y:S02]  /*f790*/  FMUL.FTZ R52, R2, R52 ;  /* 0x0000003402347220 */ /* 0x000fe40000410000 */
[----:B------:R-:W-:Y:S01]  /*f7a0*/  @P0 IMAD R8, R4, c[0x0][0x1e0], RZ ;  /* 0x0000780004080a24 */ /* 0x000fe200078e02ff */
[----:B------:R2:W-:Y:S01]  /*f7b0*/  MUFU.EX2 R174, R9 ;  /* 0x0000000900ae7308 */ /* 0x0005e20000000800 */
[----:B------:R-:W-:Y:S02]  /*f7c0*/  FMUL.FTZ R53, R2, R53 ;  /* 0x0000003502357220 */ /* 0x000fe40000410000 */
[----:B------:R-:W-:Y:S02]  /*f7d0*/  @P0 IMAD R136, R188, c[0x0][0x1e4], R8 ;  /* 0x00007900bc880a24 */ /* 0x000fe400078e0208 */
[C---:B---3--:R-:W-:Y:S02]  /*f7e0*/  FMUL.FTZ R22, R0.reuse, R22 ;  /* 0x0000001600167220 */ /* 0x048fe40000410000 */
[C---:B------:R-:W-:Y:S02]  /*f7f0*/  FMUL.FTZ R23, R0.reuse, R23 ;  /* 0x0000001700177220 */ /* 0x040fe40000410000 */
[C---:B------:R-:W-:Y:S02]  /*f800*/  FMUL.FTZ R26, R0.reuse, R26 ;  /* 0x0000001a001a7220 */ /* 0x040fe40000410000 */
[C---:B------:R-:W-:Y:S02]  /*f810*/  FMUL.FTZ R27, R0.reuse, R27 ;  /* 0x0000001b001b7220 */ /* 0x040fe40000410000 */
[----:B------:R-:W-:Y:S02]  /*f820*/  FMUL.FTZ R30, R0, R30 ;  /* 0x0000001e001e7220 */ /* 0x000fe40000410000 */
[----:B-1----:R-:W-:Y:S04]  /*f830*/  @P0 IMAD.WIDE.U32 R4, R188, c[0x0][0x1e0], RZ ;  /* 0x00007800bc040a25 */ /* 0x002fe800078e00ff */
[----:B------:R-:W-:Y:S01]  /*f840*/  FMUL.FTZ R31, R0, R31 ;  /* 0x0000001f001f7220 */ /* 0x000fe20000410000 */
[----:B------:R-:W-:Y:S01]  /*f850*/  @P0 LEA R8, P1, R4, R210, 0x5 ;  /* 0x000000d204080211 */ /* 0x000fe200078228ff */
[----:B------:R-:W-:Y:S01]  /*f860*/  FMUL.FTZ R34, R0, R34 ;  /* 0x0000002200227220 */ /* 0x000fe20000410000 */
[----:B------:R-:W-:Y:S01]  /*f870*/  @P0 IADD3 R5, R5, R136, RZ ;  /* 0x0000008805050210 */ /* 0x000fe20007ffe0ff */
[----:B------:R-:W-:Y:S02]  /*f880*/  FMUL.FTZ R136, R3, c[0x0][0x2d0] ;  /* 0x0000b40003887a20 */ /* 0x000fe40000410000 */
[----:B--2---:R-:W-:Y:S01]  /*f890*/  FMUL.FTZ R9, R2, R149 ;  /* 0x0000009502097220 */ /* 0x004fe20000410000 */
[----:B------:R-:W-:Y:S01]  /*f8a0*/  @P0 LEA.HI.X R5, R4, R218, R5, 0x5, P1 ;  /* 0x000000da04050211 */ /* 0x000fe200008f2c05 */
[--C-:B------:R-:W-:Y:S01]  /*f8b0*/  FFMA.FTZ R6, R6, c[0x0][0x2d0], -R136.reuse ;  /* 0x0000b40006067a23 */ /* 0x100fe20000010888 */
[C---:B------:R-:W-:Y:S01]  /*f8c0*/  @P0 LEA R4, P1, R8.reuse, c[0x0][0x1c8], 0x1 ;  /* 0x0000720008040a11 */ /* 0x040fe200078208ff */
[--C-:B------:R-:W-:Y:S02]  /*f8d0*/  FFMA.FTZ R7, R7, c[0x0][0x2d0], -R136.reuse ;  /* 0x0000b40007077a23 */ /* 0x100fe40000010888 */
[----:B------:R1:W-:Y:S01]  /*f8e0*/  MUFU.EX2 R171, R6 ;  /* 0x0000000600ab7308 */ /* 0x0003e20000000800 */
[----:B------:R-:W-:Y:S01]  /*f8f0*/  @P0 LEA.HI.X R5, R8, c[0x0][0x1cc], R5, 0x1, P1 ;  /* 0x0000730008050a11 */ /* 0x000fe200008f0c05 */
[----:B------:R-:W-:Y:S02]  /*f900*/  FMUL.FTZ R8, R2, R148 ;  /* 0x0000009402087220 */ /* 0x000fe40000410000 */
[C---:B------:R-:W-:Y:S02]  /*f910*/  FMUL.FTZ R35, R0.reuse, R35 ;  /* 0x0000002300237220 */ /* 0x040fe40000410000 */
[----:B------:R2:W-:Y:S01]  /*f920*/  @P0 LDGSTS.E.BYPASS.LTC128B.128 [R185+0xc080], [R4.64], !P3 ;  /* 0x0c08000004b90fae */ /* 0x0005e2000d901d46 */
[C---:B------:R-:W-:Y:S02]  /*f930*/  FMUL.FTZ R38, R0.reuse, R38 ;  /* 0x0000002600267220 */ /* 0x040fe40000410000 */
[C---:B------:R-:W-:Y:S01]  /*f940*/  FMUL.FTZ R39, R0.reuse, R39 ;  /* 0x0000002700277220 */ /* 0x040fe20000410000 */
[----:B------:R3:W4:Y:S01]  /*f950*/  MUFU.EX2 R170, R7 ;  /* 0x0000000700aa7308 */ /* 0x0007220000000800 */
[C---:B------:R-:W-:Y:S02]  /*f960*/  FMUL.FTZ R42, R0.reuse, R42 ;  /* 0x0000002a002a7220 */ /* 0x040fe40000410000 */
[----:B------:R2:W-:Y:S01]  /*f970*/  @P0 LDGSTS.E.BYPASS.LTC128B.128 [R185+0xd080], [R4.64+0x80], !P4 ;  /* 0x0d08008004b90fae */ /* 0x0005e2000e101d46 */
[C---:B------:R-:W-:Y:S02]  /*f980*/  FMUL.FTZ R43, R0.reuse, R43 ;  /* 0x0000002b002b7220 */ /* 0x040fe40000410000 */
[C---:B------:R-:W-:Y:S02]  /*f990*/  FMUL.FTZ R46, R0.reuse, R46 ;  /* 0x0000002e002e7220 */ /* 0x040fe40000410000 */
[C---:B------:R-:W-:Y:S02]  /*f9a0*/  FMUL.FTZ R47, R0.reuse, R47 ;  /* 0x0000002f002f7220 */ /* 0x040fe40000410000 */
[----:B------:R2:W-:Y:S01]  /*f9b0*/  @P0 LDGSTS.E.BYPASS.LTC128B.128 [R185+0xe080], [R4.64+0x100], !P5 ;  /* 0x0e08010004b90fae */ /* 0x0005e2000e901d46 */
[C---:B------:R-:W-:Y:S02]  /*f9c0*/  FMUL.FTZ R50, R0.reuse, R50 ;  /* 0x0000003200327220 */ /* 0x040fe40000410000 */
[----:B------:R-:W-:Y:S02]  /*f9d0*/  FMUL.FTZ R51, R0, R51 ;  /* 0x0000003300337220 */ /* 0x000fe40000410000 */
[--C-:B-1----:R-:W-:Y:S02]  /*f9e0*/  FFMA.FTZ R6, R10, c[0x0][0x2d0], -R136.reuse ;  /* 0x0000b4000a067a23 */ /* 0x102fe40000010888 */
[----:B------:R2:W-:Y:S01]  /*f9f0*/  @P0 LDGSTS.E.BYPASS.LTC128B.128 [R185+0xf080], [R4.64+0x180], !P6 ;  /* 0x0f08018004b90fae */ /* 0x0005e2000f101d46 */
[C---:B------:R-:W-:Y:S01]  /*fa00*/  FMUL.FTZ R10, R0.reuse, R150 ;  /* 0x00000096000a7220 */ /* 0x040fe20000410000 */
[----:B------:R1:W-:Y:S01]  /*fa10*/  MUFU.EX2 R169, R6 ;  /* 0x0000000600a97308 */ /* 0x0003e20000000800 */
[C---:B------:R-:W-:Y:S02]  /*fa20*/  FMUL.FTZ R54, R0.reuse, R54 ;  /* 0x0000003600367220 */ /* 0x040fe40000410000 */
[C---:B------:R-:W-:Y:S02]  /*fa30*/  FMUL.FTZ R55, R0.reuse, R55 ;  /* 0x0000003700377220 */ /* 0x040fe40000410000 */
[----:B------:R-:W5:Y:S01]  /*fa40*/  LDSM.16.MT88.4 R160, [R177] ;  /* 0x00000000b1a0783b */ /* 0x000f620000004200 */
[----:B---3--:R-:W-:Y:S02]  /*fa50*/  FMUL.FTZ R7, R0, R147 ;  /* 0x0000009300077220 */ /* 0x008fe40000410000 */
[C---:B------:R-:W-:Y:S02]  /*fa60*/  FMUL.FTZ R56, R2.reuse, R56 ;  /* 0x0000003802387220 */ /* 0x040fe40000410000 */
[----:B------:R-:W-:Y:S02]  /*fa70*/  FMUL.FTZ R57, R2, R57 ;  /* 0x0000003902397220 */ /* 0x000fe40000410000 */
[----:B------:R-:W3:Y:S01]  /*fa80*/  LDSM.16.MT88.4 R164, [R178] ;  /* 0x00000000b2a4783b */ /* 0x000ee20000004200 */
[C---:B------:R-:W-:Y:S02]  /*fa90*/  FMUL.FTZ R58, R0.reuse, R58 ;  /* 0x0000003a003a7220 */ /* 0x040fe40000410000 */
[----:B------:R-:W-:Y:S02]  /*faa0*/  FMUL.FTZ R59, R0, R59 ;  /* 0x0000003b003b7220 */ /* 0x000fe40000410000 */
[C---:B------:R-:W-:Y:S02]  /*fab0*/  FMUL.FTZ R60, R2.reuse, R60 ;  /* 0x0000003c023c7220 */ /* 0x040fe40000410000 */
[----:B------:R-:W-:Y:S01]  /*fac0*/  FMUL.FTZ R61, R2, R61 ;  /* 0x0000003d023d7220 */ /* 0x000fe20000410000 */
[----:B------:R-:W0:Y:S01]  /*fad0*/  LDGDEPBAR ;  /* 0x00000000000079af */ /* 0x000e220000000000 */
[C---:B------:R-:W-:Y:S02]  /*fae0*/  FMUL.FTZ R62, R0.reuse, R62 ;  /* 0x0000003e003e7220 */ /* 0x040fe40000410000 */
[C---:B------:R-:W-:Y:S02]  /*faf0*/  FMUL.FTZ R63, R0.reuse, R63 ;  /* 0x0000003f003f7220 */ /* 0x040fe40000410000 */
[--C-:B--2---:R-:W-:Y:S02]  /*fb00*/  FFMA.FTZ R4, R11, c[0x0][0x2d0], -R136.reuse ;  /* 0x0000b4000b047a23 */ /* 0x104fe40000010888 */
[----:B------:R-:W-:Y:S02]  /*fb10*/  FMUL.FTZ R11, R0, R151 ;  /* 0x00000097000b7220 */ /* 0x000fe40000410000 */
[----:B------:R2:W2:Y:S01]  /*fb20*/  MUFU.EX2 R168, R4 ;  /* 0x0000000400a87308 */ /* 0x0004a20000000800 */
[----:B------:R-:W3:Y:S01]  /*fb30*/  LDSM.16.MT88.4 R148, [R180] ;  /* 0x00000000b494783b */ /* 0x000ee20000004200 */
[----:B------:R-:W-:Y:S01]  /*fb40*/  FMUL.FTZ R5, R2, R145 ;  /* 0x0000009102057220 */ /* 0x000fe20000410000 */
[----:B----4-:R-:W-:Y:S01]  /*fb50*/  F2FP.BF16.PACK_AB R145, R170, R171 ;  /* 0x000000abaa91723e */ /* 0x010fe200000010ff */
[----:B-1----:R-:W-:Y:S01]  /*fb60*/  FMUL.FTZ R6, R0, R146 ;  /* 0x0000009200067220 */ /* 0x002fe20000410000 */
        /* <DEDUP_REMOVED lines=10> */
[----:B--2---:R-:W-:Y:S01]  /*fc10*/  FMUL.FTZ R4, R2, R144 ;  /* 0x0000009002047220 */ /* 0x004fe20000410000 */
[----:B------:R-:W-:Y:S01]  /*fc20*/  F2FP.BF16.PACK_AB R144, R186, R187 ;  /* 0x000000bbba90723e */ /* 0x000fe200000010ff */
[----:B------:R-:W-:Y:S01]  /*fc30*/  FMUL.FTZ R73, R2, R73 ;  /* 0x0000004902497220 */ /* 0x000fe20000410000 */
[----:B------:R-:W-:Y:S01]  /*fc40*/  F2FP.BF16.PACK_AB R147, R168, R169 ;  /* 0x000000a9a893723e */ /* 0x000fe200000010ff */
[C---:B------:R-:W-:Y:S02]  /*fc50*/  FMUL.FTZ R74, R0.reuse, R74 ;  /* 0x0000004a004a7220 */ /* 0x040fe40000410000 */
[----:B------:R-:W-:Y:S02]  /*fc60*/  FMUL.FTZ R75, R0, R75 ;  /* 0x0000004b004b7220 */ /* 0x000fe40000410000 */
[C---:B------:R-:W-:Y:S02]  /*fc70*/  FMUL.FTZ R76, R2.reuse, R76 ;  /* 0x0000004c024c7220 */ /* 0x040fe40000410000 */
[C---:B-----5:R-:W-:Y:S05]  /*fc80*/  HMMA.16816.F32.BF16 R4, R144.reuse, R160, R4 ;  /* 0x000000a09004723c */ /* 0x060fea0000041804 */
[----:B------:R-:W-:Y:S02]  /*fc90*/  FMUL.FTZ R77, R2, R77 ;  /* 0x0000004d024d7220 */ /* 0x000fe40000410000 */
[C---:B------:R-:W-:Y:S01]  /*fca0*/  FMUL.FTZ R78, R0.reuse, R78 ;  /* 0x0000004e004e7220 */ /* 0x040fe20000410000 */
[C---:B------:R-:W-:Y:S01]  /*fcb0*/  HMMA.16816.F32.BF16 R8, R144.reuse, R162, R8 ;  /* 0x000000a29008723c */ /* 0x040fe20000041808 */
[----:B------:R-:W1:Y:S03]  /*fcc0*/  LDSM.16.MT88.4 R160, [R179] ;  /* 0x00000000b3a0783b */ /* 0x000e660000004200 */
[----:B------:R-:W-:Y:S02]  /*fcd0*/  FMUL.FTZ R79, R0, R79 ;  /* 0x0000004f004f7220 */ /* 0x000fe40000410000 */
[C---:B------:R-:W-:Y:S02]  /*fce0*/  FMUL.FTZ R80, R2.reuse, R80 ;  /* 0x0000005002507220 */ /* 0x040fe40000410000 */
[C---:B---3--:R-:W-:Y:S04]  /*fcf0*/  HMMA.16816.F32.BF16 R20, R144.reuse, R164, R20 ;  /* 0x000000a49014723c */ /* 0x048fe80000041814 */
[----:B------:R-:W-:Y:S02]  /*fd00*/  FMUL.FTZ R81, R2, R81 ;  /* 0x0000005102517220 */ /* 0x000fe40000410000 */
[C---:B------:R-:W-:Y:S02]  /*fd10*/  FMUL.FTZ R82, R0.reuse, R82 ;  /* 0x0000005200527220 */ /* 0x040fe40000410000 */
[C---:B------:R-:W-:Y:S04]  /*fd20*/  HMMA.16816.F32.BF16 R24, R144.reuse, R166, R24 ;  /* 0x000000a69018723c */ /* 0x040fe80000041818 */
        /* <DEDUP_REMOVED lines=45> */
[--C-:B------:R-:W-:Y:S02]  /*10000*/  FFMA.FTZ R13, R13, c[0x0][0x2d0], -R137.reuse ;  /* 0x0000b4000d0d7a23 */ /* 0x100fe40000010889 */
[--C-:B------:R-:W-:Y:S02]  /*10010*/  FFMA.FTZ R14, R14, c[0x0][0x2d0], -R136.reuse ;  /* 0x0000b4000e0e7a23 */ /* 0x100fe40000010888 */
[--C-:B------:R-:W-:Y:S01]  /*10020*/  FFMA.FTZ R15, R15, c[0x0][0x2d0], -R136.reuse ;  /* 0x0000b4000f0f7a23 */ /* 0x100fe20000010888 */
[----:B------:R3:W-:Y:S01]  /*10030*/  MUFU.EX2 R172, R13 ;  /* 0x0000000d00ac7308 */ /* 0x0007e20000000800 */
[C---:B------:R-:W-:Y:S01]  /*10040*/  FMUL.FTZ R116, R2.reuse, R116 ;  /* 0x0000007402747220 */ /* 0x040fe20000410000 */
[C---:B--2---:R-:W-:Y:S03]  /*10050*/  HMMA.16816.F32.BF16 R60, R144.reuse, R148, R60 ;  /* 0x00000094903c723c */ /* 0x044fe6000004183c */
[----:B------:R-:W-:Y:S02]  /*10060*/  FMUL.FTZ R117, R2, R117 ;  /* 0x0000007502757220 */ /* 0x000fe40000410000 */
[C---:B------:R-:W-:Y:S03]  /*10070*/  FMUL.FTZ R118, R0.reuse, R118 ;  /* 0x0000007600767220 */ /* 0x040fe60000410000 */
[----:B------:R2:W-:Y:S01]  /*10080*/  MUFU.EX2 R165, R14 ;  /* 0x0000000e00a57308 */ /* 0x0005e20000000800 */
[C---:B------:R-:W-:Y:S01]  /*10090*/  HMMA.16816.F32.BF16 R64, R144.reuse, R150, R64 ;  /* 0x000000969040723c */ /* 0x040fe20000041840 */
[----:B------:R-:W4:Y:S02]  /*100a0*/  LDSM.16.MT88.4 R148, [R177+0x2000] ;  /* 0x00200000b194783b */ /* 0x000f240000004200 */
[----:B------:R-:W-:Y:S02]  /*100b0*/  FMUL.FTZ R119, R0, R119 ;  /* 0x0000007700777220 */ /* 0x000fe40000410000 */
[C---:B------:R-:W-:Y:S02]  /*100c0*/  FMUL.FTZ R120, R2.reuse, R120 ;  /* 0x0000007802787220 */ /* 0x040fe40000410000 */
[----:B------:R-:W-:Y:S01]  /*100d0*/  FMUL.FTZ R121, R2, R121 ;  /* 0x0000007902797220 */ /* 0x000fe20000410000 */
[C---:B-1----:R-:W-:Y:S01]  /*100e0*/  HMMA.16816.F32.BF16 R68, R144.reuse, R160, R68 ;  /* 0x000000a09044723c */ /* 0x042fe20000041844 */
[----:B------:R1:W-:Y:S03]  /*100f0*/  MUFU.EX2 R164, R15 ;  /* 0x0000000f00a47308 */ /* 0x0003e60000000800 */
[----:B------:R-:W-:Y:S02]  /*10100*/  FMUL.FTZ R122, R0, R122 ;  /* 0x0000007a007a7220 */ /* 0x000fe40000410000 */
[----:B---3--:R-:W-:Y:S02]  /*10110*/  FMUL.FTZ R13, R2, R153 ;  /* 0x00000099020d7220 */ /* 0x008fe40000410000 */
[----:B------:R-:W-:Y:S01]  /*10120*/  FMUL.FTZ R123, R0, R123 ;  /* 0x0000007b007b7220 */ /* 0x000fe20000410000 */
[C---:B------:R-:W-:Y:S01]  /*10130*/  HMMA.16816.F32.BF16 R72, R144.reuse, R162, R72 ;  /* 0x000000a29048723c */ /* 0x040fe20000041848 */
[----:B------:R-:W3:Y:S02]  /*10140*/  LDSM.16.MT88.4 R160, [R178+0x2000] ;  /* 0x00200000b2a0783b */ /* 0x000ee40000004200 */
[----:B------:R-:W-:Y:S02]  /*10150*/  FMUL.FTZ R124, R2, R124 ;  /* 0x0000007c027c7220 */ /* 0x000fe40000410000 */
[----:B--2---:R-:W-:Y:S02]  /*10160*/  FMUL.FTZ R14, R0, R154 ;  /* 0x0000009a000e7220 */ /* 0x004fe40000410000 */
[----:B------:R-:W-:Y:S02]  /*10170*/  FMUL.FTZ R125, R2, R125 ;  /* 0x0000007d027d7220 */ /* 0x000fe40000410000 */
[C---:B------:R-:W-:Y:S03]  /*10180*/  FMUL.FTZ R126, R0.reuse, R126 ;  /* 0x0000007e007e7220 */ /* 0x040fe60000410000 */
[----:B------:R-:W-:Y:S02]  /*10190*/  FMUL.FTZ R127, R0, R127 ;  /* 0x0000007f007f7220 */ /* 0x000fe40000410000 */
[--C-:B------:R-:W-:Y:S02]  /*101a0*/  FFMA.FTZ R12, R12, c[0x0][0x2d0], -R137.reuse ;  /* 0x0000b4000c0c7a23 */ /* 0x100fe40000010889 */
[----:B-1----:R-:W-:Y:S02]  /*101b0*/  FMUL.FTZ R15, R0, R155 ;  /* 0x0000009b000f7220 */ /* 0x002fe40000410000 */
[----:B------:R1:W2:Y:S01]  /*101c0*/  MUFU.EX2 R173, R12 ;  /* 0x0000000c00ad7308 */ /* 0x0002a20000000800 */
[C---:B------:R-:W-:Y:S02]  /*101d0*/  FMUL.FTZ R128, R2.reuse, R128 ;  /* 0x0000008002807220 */ /* 0x040fe40000410000 */
[----:B------:R-:W-:Y:S01]  /*101e0*/  FMUL.FTZ R129, R2, R129 ;  /* 0x0000008102817220 */ /* 0x000fe20000410000 */
[C---:B----4-:R-:W-:Y:S03]  /*101f0*/  HMMA.16816.F32.BF16 R76, R144.reuse, R148, R76 ;  /* 0x00000094904c723c */ /* 0x050fe6000004184c */
[C---:B------:R-:W-:Y:S02]  /*10200*/  FMUL.FTZ R130, R0.reuse, R130 ;  /* 0x0000008200827220 */ /* 0x040fe40000410000 */
[----:B------:R-:W-:Y:S02]  /*10210*/  FMUL.FTZ R131, R0, R131 ;  /* 0x0000008300837220 */ /* 0x000fe40000410000 */
[--C-:B------:R-:W-:Y:S01]  /*10220*/  FFMA.FTZ R17, R17, c[0x0][0x2d0], -R137.reuse ;  /* 0x0000b40011117a23 */ /* 0x100fe20000010889 */
[C---:B------:R-:W-:Y:S01]  /*10230*/  HMMA.16816.F32.BF16 R80, R144.reuse, R150, R80 ;  /* 0x000000969050723c */ /* 0x040fe20000041850 */
[----:B------:R-:W4:Y:S02]  /*10240*/  LDSM.16.MT88.4 R148, [R180+0x2000] ;  /* 0x00200000b494783b */ /* 0x000f240000004200 */
[----:B------:R5:W-:Y:S01]  /*10250*/  MUFU.EX2 R166, R17 ;  /* 0x0000001100a67308 */ /* 0x000be20000000800 */
[--C-:B------:R-:W-:Y:S02]  /*10260*/  FFMA.FTZ R18, R18, c[0x0][0x2d0], -R136.reuse ;  /* 0x0000b40012127a23 */ /* 0x100fe40000010888 */
[----:B------:R-:W-:Y:S02]  /*10270*/  FFMA.FTZ R136, R19, c[0x0][0x2d0], -R136 ;  /* 0x0000b40013887a23 */ /* 0x000fe40000010888 */
[----:B------:R-:W-:Y:S01]  /*10280*/  FMUL.FTZ R19, R0, R159 ;  /* 0x0000009f00137220 */ /* 0x000fe20000410000 */
[C---:B---3--:R-:W-:Y:S03]  /*10290*/  HMMA.16816.F32.BF16 R84, R144.reuse, R160, R84 ;  /* 0x000000a09054723c */ /* 0x048fe60000041854 */
[----:B-1----:R-:W-:Y:S01]  /*102a0*/  FFMA.FTZ R12, R16, c[0x0][0x2d0], -R137 ;  /* 0x0000b400100c7a23 */ /* 0x002fe20000010889 */
[----:B------:R-:W-:Y:S01]  /*102b0*/  MUFU.EX2 R136, R136 ;  /* 0x0000008800887308 */ /* 0x000fe20000000800 */
[----:B------:R-:W-:Y:S01]  /*102c0*/  FMUL.FTZ R16, R2, R156 ;  /* 0x0000009c02107220 */ /* 0x000fe20000410000 */
[----:B--2---:R-:W-:Y:S02]  /*102d0*/  F2FP.BF16.PACK_AB R156, R172, R173 ;  /* 0x000000adac9c723e */ /* 0x004fe400000010ff */
[C---:B------:R-:W-:Y:S01]  /*102e0*/  HMMA.16816.F32.BF16 R88, R144.reuse, R162, R88 ;  /* 0x000000a29058723c */ /* 0x040fe20000041858 */
[----:B------:R-:W1:Y:S05]  /*102f0*/  LDSM.16.MT88.4 R160, [R179+0x2000] ;  /* 0x00200000b3a0783b */ /* 0x000e6a0000004200 */
[----:B------:R2:W-:Y:S01]  /*10300*/  MUFU.EX2 R167, R12 ;  /* 0x0000000c00a77308 */ /* 0x0005e20000000800 */
[----:B-----5:R-:W-:Y:S01]  /*10310*/  FMUL.FTZ R17, R2, R157 ;  /* 0x0000009d02117220 */ /* 0x020fe20000410000 */
[----:B------:R-:W-:Y:S08]  /*10320*/  F2FP.BF16.PACK_AB R157, R164, R165 ;  /* 0x000000a5a49d723e */ /* 0x000ff000000010ff */
[----:B------:R-:W3:Y:S01]  /*10330*/  MUFU.EX2 R137, R18 ;  /* 0x0000001200897308 */ /* 0x000ee20000000800 */
[C---:B----4-:R-:W-:Y:S03]  /*10340*/  HMMA.16816.F32.BF16 R92, R144.reuse, R148, R92 ;  /* 0x00000094905c723c */ /* 0x050fe6000004185c */
[C---:B--2---:R-:W-:Y:S05]  /*10350*/  FMUL.FTZ R12, R2.reuse, R152 ;  /* 0x00000098020c7220 */ /* 0x044fea0000410000 */
[C---:B------:R-:W-:Y:S01]  /*10360*/  HMMA.16816.F32.BF16 R96, R144.reuse, R150, R96 ;  /* 0x000000969060723c */ /* 0x040fe20000041860 */
[----:B------:R-:W2:Y:S03]  /*10370*/  LDSM.16.MT88.4 R148, [R177+0x3000] ;  /* 0x00300000b194783b */ /* 0x000ea60000004200 */
[----:B------:R-:W-:Y:S04]  /*10380*/  FFMA.FTZ R2, R2, R190, R187 ;  /* 0x000000be02027223 */ /* 0x000fe800000100bb */
[----:B------:R-:W-:Y:S01]  /*10390*/  LDSM.16.MT88.4 R152, [R178+0x800] ;  /* 0x00080000b298783b */ /* 0x000fe20000004200 */
[C---:B-1----:R-:W-:Y:S03]  /*103a0*/  HMMA.16816.F32.BF16 R100, R144.reuse, R160, R100 ;  /* 0x000000a09064723c */ /* 0x042fe60000041864 */
[----:B---3--:R-:W-:Y:S01]  /*103b0*/  F2FP.BF16.PACK_AB R159, R136, R137 ;  /* 0x00000089889f723e */ /* 0x008fe200000010ff */
[----:B------:R-:W-:Y:S01]  /*103c0*/  FMUL.FTZ R18, R0, R158 ;  /* 0x0000009e00127220 */ /* 0x000fe20000410000 */
[----:B------:R-:W-:Y:S01]  /*103d0*/  F2FP.BF16.PACK_AB R158, R166, R167 ;  /* 0x000000a7a69e723e */ /* 0x000fe200000010ff */
[----:B------:R-:W-:Y:S02]  /*103e0*/  FFMA.FTZ R0, R0, R189, R171 ;  /* 0x000000bd00007223 */ /* 0x000fe400000100ab */
[C---:B------:R-:W-:Y:S01]  /*103f0*/  HMMA.16816.F32.BF16 R104, R144.reuse, R162, R104 ;  /* 0x000000a29068723c */ /* 0x040fe20000041868 */
[----:B------:R-:W1:Y:S03]  /*10400*/  LDSM.16.MT88.4 R160, [R178+0x3000] ;  /* 0x00300000b2a0783b */ /* 0x000e660000004200 */
[----:B------:R-:W-:Y:S02]  /*10410*/  FADD.FTZ R2, R186, R2 ;  /* 0x00000002ba027221 */ /* 0x000fe40000010000 */
[----:B------:R-:W-:Y:S02]  /*10420*/  FADD.FTZ R0, R170, R0 ;  /* 0x00000000aa007221 */ /* 0x000fe40000010000 */
[----:B------:R-:W-:Y:S04]  /*10430*/  FADD.FTZ R2, R175, R2 ;  /* 0x00000002af027221 */ /* 0x000fe80000010000 */
[----:B------:R-:W-:Y:S01]  /*10440*/  FADD.FTZ R0, R169, R0 ;  /* 0x00000000a9007221 */ /* 0x000fe20000010000 */
        /* <DEDUP_REMOVED lines=10> */
[----:B------:R-:W-:Y:S08]  /*104f0*/  HMMA.16816.F32.BF16 R16, R144, R162, R16 ;  /* 0x000000a29010723c */ /* 0x000ff00000041810 */
[C---:B--2---:R-:W-:Y:S01]  /*10500*/  HMMA.16816.F32.BF16 R144, R156.reuse, R148, R4 ;  /* 0x000000949c90723c */ /* 0x044fe20000041804 */
[----:B------:R-:W1:Y:S07]  /*10510*/  LDSM.16.MT88.4 R4, [R180+0x800] ;  /* 0x00080000b404783b */ /* 0x000e6e0000004200 */
        /* <DEDUP_REMOVED lines=58> */
.L_x_2812:
        /* <DEDUP_REMOVED lines=9> */
.L_x_2883:
        /* <DEDUP_REMOVED lines=86> */
[----:B------:R-:W-:Y:S02]  /*10eb0*/  @P1 FMUL.FTZ R5, R5, 0.69314718246459960938 ;  /* 0x3f31721805051820 */ /* 0x000fe40000410000 */
        /* <DEDUP_REMOVED lines=21> */
[C---:B------:R-:W-:Y:S02]  /*11010*/  FMUL.FTZ R75, R0.reuse, R79 ;  /* 0x0000004f004b7220 */ /* 0x040fe40000410000 */
[----:B------:R-:W-:-:S02]  /*11020*/  FMUL.FTZ R70, R0, R82 ;  /* 0x0000005200467220 */ /* 0x000fc40000410000 */
[C---:B------:R-:W-:Y:S02]  /*11030*/  FMUL.FTZ R71, R0.reuse, R83 ;  /* 0x0000005300477220 */ /* 0x040fe40000410000 */
[C---:B------:R-:W-:Y:S02]  /*11040*/  FMUL.FTZ R78, R0.reuse, R90 ;  /* 0x0000005a004e7220 */ /* 0x040fe40000410000 */
[----:B------:R-:W-:Y:S02]  /*11050*/  FMUL.FTZ R79, R0, R91 ;  /* 0x0000005b004f7220 */ /* 0x000fe40000410000 */
[----:B---3--:R-:W-:Y:S02]  /*11060*/  @P0 FMUL.FTZ R2, R2, 0.69314718246459960938 ;  /* 0x3f31721802020820 */ /* 0x008fe40000410000 */
        /* <DEDUP_REMOVED lines=35> */
.L_x_2745:
[----:B------:R-:W2:Y:S01]  /*112a0*/  S2R R2, SR_TID.X ;  /* 0x0000000000027919 */ /* 0x000ea20000002100 */
[----:B------:R-:W-:Y:S01]  /*112b0*/  BSSY B0, `(.L_x_2815) ;  /* 0x0000010000007945 */ /* 0x000fe20003800000 */
[----:B--2---:R-:W-:-:S13]  /*112c0*/  LOP3.LUT P0, RZ, R2, 0xff, RZ, 0xc0, !PT ;  /* 0x000000ff02ff7812 */ /* 0x004fda000780c0ff */
[----:B------:R-:W-:Y:S05]  /*112d0*/  @P0 BRA `(.L_x_2816) ;  /* 0x000000d000000947 */ /* 0x000fea0003800000 */
[----:B-1----:R-:W1:Y:S01]  /*112e0*/  S2R R4, SR_LANEID ;  /* 0x0000000000047919 */ /* 0x002e620000000000 */
        /* <DEDUP_REMOVED lines=12> */
.L_x_2816:
[----:B------:R-:W-:Y:S05]  /*113b0*/  BSYNC B0 ;  /* 0x0000000000007941 */ /* 0x000fea0003800000 */
.L_x_2815:
        /* <DEDUP_REMOVED lines=13> */
[----:B-1----:R-:W-:Y:S02]  /*11490*/  F2FP.BF16.PACK_AB R4, R105, R104 ;  /* 0x000000686904723e */ /* 0x002fe400000010ff */
        /* <DEDUP_REMOVED lines=141> */
.L_x_2819:
        /* <DEDUP_REMOVED lines=121> */
.L_x_2884:
[----:B------:R-:W-:Y:S05]  /*12500*/  BRA.DIV ~URZ, `(.L_x_2822) ;  /* 0x000041527f007947 */ /* 0x000fea000b800000 */
[----:B------:R4:W2:Y:S02]  /*12510*/  SHFL.IDX PT, R0, R16, RZ, 0x181f ;  /* 0x00181fff10007589 */ /* 0x0008a400000e0000 */
.L_x_2885:
        /* <DEDUP_REMOVED lines=26> */
.L_x_2824:
[----:B------:R-:W-:Y:S05]  /*126c0*/  BSYNC B0 ;  /* 0x0000000000007941 */ /* 0x000fea0003800000 */
.L_x_2823:
[----:B------:R-:W-:Y:S05]  /*126d0*/  BRA.DIV ~URZ, `(.L_x_2825) ;  /* 0x00003fe27f007947 */ /* 0x000fea000b800000 */
[----:B---3--:R3:W4:Y:S04]  /*126e0*/  SHFL.IDX PT, R12, R15, 0x1, 0x181f ;  /* 0x00381f000f0c7f89 */ /* 0x00872800000e0000 */
[----:B--2---:R3:W2:Y:S02]  /*126f0*/  SHFL.IDX PT, R0, R16, 0x1, 0x181f ;  /* 0x00381f0010007f89 */ /* 0x0046a400000e0000 */
.L_x_2886:
        /* <DEDUP_REMOVED lines=20> */
.L_x_2827:
[----:B------:R-:W-:Y:S05]  /*12840*/  BSYNC B0 ;  /* 0x0000000000007941 */ /* 0x000fea0003800000 */
.L_x_2826:
[----:B------:R-:W-:Y:S05]  /*12850*/  BRA.DIV ~URZ, `(.L_x_2828) ;  /* 0x00003f227f007947 */ /* 0x000fea000b800000 */
[----:B----4-:R4:W3:Y:S02]  /*12860*/  SHFL.IDX PT, R12, R15, 0x2, 0x181f ;  /* 0x00581f000f0c7f89 */ /* 0x0108e400000e0000 */
.L_x_2887:
[----:B------:R-:W-:Y:S05]  /*12870*/  BRA.DIV ~URZ, `(.L_x_2829) ;  /* 0x00003f727f007947 */ /* 0x000fea000b800000 */
[----:B--2---:R2:W4:Y:S02]  /*12880*/  SHFL.IDX PT, R0, R16, 0x2, 0x181f ;  /* 0x00581f0010007f89 */ /* 0x00452400000e0000 */
.L_x_2888:
        /* <DEDUP_REMOVED lines=20> */
.L_x_2831:
[----:B------:R-:W-:Y:S05]  /*129d0*/  BSYNC B0 ;  /* 0x0000000000007941 */ /* 0x000fea0003800000 */
.L_x_2830:
[----:B------:R-:W-:Y:S05]  /*129e0*/  BRA.DIV ~URZ, `(.L_x_2832) ;  /* 0x00003e627f007947 */ /* 0x000fea000b800000 */
[----:B---3--:R3:W2:Y:S04]  /*129f0*/  SHFL.IDX PT, R10, R15, 0x3, 0x181f ;  /* 0x00781f000f0a7f89 */ /* 0x0086a800000e0000 */
[----:B----4-:R3:W4:Y:S02]  /*12a00*/  SHFL.IDX PT, R0, R16, 0x3, 0x181f ;  /* 0x00781f0010007f89 */ /* 0x01072400000e0000 */
.L_x_2889:
        /* <DEDUP_REMOVED lines=21> */
.L_x_2820:
        /* <DEDUP_REMOVED lines=33> */
.L_x_2890:
[----:B------:R-:W-:Y:S05]  /*12d70*/  BRA.DIV ~URZ, `(.L_x_2835) ;  /* 0x00003c027f007947 */ /* 0x000fea000b800000 */
[----:B------:R3:W4:Y:S02]  /*12d80*/  SHFL.IDX PT, R0, R17, RZ, 0x1c1f ;  /* 0x001c1fff11007589 */ /* 0x00072400000e0000 */
.L_x_2891:
        /* <DEDUP_REMOVED lines=28> */
[----:B------:R-:W-:Y:S01]  /*12f50*/  SHF.R.S32.HI R10, RZ, 0x1f, R240 ;  /* 0x0000001fff0a7819 */ /* 0x000fe200000114f0 */
[----:B------:R4:W-:Y:S01]  /*12f60*/  @!P6 ST.E.64 [R2.64], R24 ;  /* 0x000000180200e985 */ /* 0x0009e2000c101b06 */
[----:B------:R-:W-:Y:S02]  /*12f70*/  SHF.R.S32.HI R5, RZ, 0x1f, R239 ;  /* 0x0000001fff057819 */ /* 0x000fe400000114ef */
[----:B------:R-:W-:Y:S01]  /*12f80*/  ISETP.GE.AND P1, PT, R237, c[0x0][0x3c8], PT ;  /* 0x0000f200ed007a0c */ /* 0x000fe20003f26270 */
[----:B------:R5:W-:Y:S01]  /*12f90*/  @!P5 ST.E.64 [R8.64], R28 ;  /* 0x0000001c0800d985 */ /* 0x000be2000c101b06 */
[----:B------:R-:W-:Y:S02]  /*12fa0*/  ISETP.GE.AND P6, PT, R234, c[0x0][0x3c8], PT ;  /* 0x0000f200ea007a0c */ /* 0x000fe40003fc6270 */
[----:B--2---:R-:W-:-:S04]  /*12fb0*/  @!P4 LEA R6, P0, R240, R0, 0x2 ;  /* 0x00000000f006c211 */ /* 0x004fc800078010ff */
[----:B------:R-:W-:Y:S02]  /*12fc0*/  @!P4 LEA.HI.X R7, R240, R4, R10, 0x2, P0 ;  /* 0x00000004f007c211 */ /* 0x000fe400000f140a */
[----:B------:R-:W-:-:S03]  /*12fd0*/  ISETP.GE.AND P0, PT, R236, c[0x0][0x3c8], PT ;  /* 0x0000f200ec007a0c */ /* 0x000fc60003f06270 */
[----:B------:R2:W-:Y:S01]  /*12fe0*/  @!P4 ST.E.64 [R6.64], R32 ;  /* 0x000000200600c985 */ /* 0x0005e2000c101b06 */
[CC--:B----4-:R-:W-:Y:S02]  /*12ff0*/  @!P3 LEA R2, P5, R239.reuse, R0.reuse, 0x2 ;  /* 0x00000000ef02b211 */ /* 0x0d0fe400078a10ff */
[----:B------:R-:W-:Y:S02]  /*13000*/  @!P2 LEA R10, P4, R238, R0, 0x2 ;  /* 0x00000000ee0aa211 */ /* 0x000fe400078810ff */
[----:B------:R-:W-:Y:S02]  /*13010*/  @!P3 LEA.HI.X R3, R239, R4, R5, 0x2, P5 ;  /* 0x00000004ef03b211 */ /* 0x000fe400028f1405 */
[----:B------:R-:W-:-:S03]  /*13020*/  SHF.R.S32.HI R5, RZ, 0x1f, R238 ;  /* 0x0000001fff057819 */ /* 0x000fc600000114ee */
[----:B------:R4:W-:Y:S01]  /*13030*/  @!P3 ST.E.64 [R2.64], R36 ;  /* 0x000000240200b985 */ /* 0x0009e2000c101b06 */
[----:B------:R-:W-:Y:S02]  /*13040*/  @!P2 LEA.HI.X R11, R238, R4, R5, 0x2, P4 ;  /* 0x00000004ee0ba211 */ /* 0x000fe400020f1405 */
[----:B-----5:R-:W-:Y:S02]  /*13050*/  @!P0 LEA R8, P4, R236, R0, 0x2 ;  /* 0x00000000ec088211 */ /* 0x020fe400078810ff */
[----:B------:R-:W-:Y:S01]  /*13060*/  IADD3 R5, R194, 0x70, RZ ;  /* 0x00000070c2057810 */ /* 0x000fe20007ffe0ff */
        /* <DEDUP_REMOVED lines=36> */
[----:B------:R-:W-:Y:S01]  /*132b0*/  IADD3 R5, R194, 0x90, RZ ;  /* 0x00000090c2057810 */ /* 0x000fe20007ffe0ff */
[----:B------:R2:W-:Y:S01]  /*132c0*/  @!P3 ST.E.64 [R8.64], R56 ;  /* 0x000000380800b985 */ /* 0x0005e2000c101b06 */
[----:B------:R-:W-:Y:S02]  /*132d0*/  ISETP.GE.AND P3, PT, R6, c[0x0][0x3c8], PT ;  /* 0x0000f20006007a0c */ /* 0x000fe40003f66270 */
[----:B------:R-:W-:Y:S01]  /*132e0*/  ISETP.GE.AND P6, PT, R5, c[0x0][0x3c8], PT ;  /* 0x0000f20005007a0c */ /* 0x000fe20003fc6270 */
[----:B------:R4:W-:Y:S01]  /*132f0*/  @!P4 ST.E.64 [R10.64], R68 ;  /* 0x000000440a00c985 */ /* 0x0009e2000c101b06 */
[----:B------:R-:W-:Y:S02]  /*13300*/  SHF.R.S32.HI R7, RZ, 0x1f, R2 ;  /* 0x0000001fff077819 */ /* 0x000fe40000011402 */
[----:B-----5:R-:W-:-:S02]  /*13310*/  @!P5 LEA R12, P0, R2, R0, 0x2 ;  /* 0x00000000020cd211 */ /* 0x020fc400078010ff */
[C---:B------:R-:W-:Y:S02]  /*13320*/  ISETP.GE.AND P4, PT, R2.reuse, c[0x0][0x3c8], PT ;  /* 0x0000f20002007a0c */ /* 0x040fe40003f86270 */
[----:B------:R-:W-:Y:S02]  /*13330*/  @!P5 LEA.HI.X R13, R2, R4, R7, 0x2, P0 ;  /* 0x00000004020dd211 */ /* 0x000fe400000f1407 */
[C---:B------:R-:W-:Y:S02]  /*13340*/  IADD3 R7, R194.reuse, 0xa0, RZ ;  /* 0x000000a0c2077810 */ /* 0x040fe40007ffe0ff */
[----:B------:R-:W-:Y:S02]  /*13350*/  IADD3 R2, R194, 0xb0, RZ ;  /* 0x000000b0c2027810 */ /* 0x000fe40007ffe0ff */
[----:B------:R-:W-:Y:S02]  /*13360*/  ISETP.GE.AND P5, PT, R7, c[0x0][0x3c8], PT ;  /* 0x0000f20007007a0c */ /* 0x000fe40003fa6270 */
[----:B------:R-:W-:-:S02]  /*13370*/  @!P6 LEA R14, P0, R5, R0, 0x2 ;  /* 0x00000000050ee211 */ /* 0x000fc400078010ff */
[----:B--2---:R-:W-:Y:S02]  /*13380*/  SHF.R.S32.HI R9, RZ, 0x1f, R3 ;  /* 0x0000001fff097819 */ /* 0x004fe40000011403 */
[----:B------:R-:W-:-:S04]  /*13390*/  @!P2 LEA R8, P1, R3, R0, 0x2 ;  /* 0x000000000308a211 */ /* 0x000fc800078210ff */
[----:B------:R-:W-:Y:S02]  /*133a0*/  @!P2 LEA.HI.X R9, R3, R4, R9, 0x2, P1 ;  /* 0x000000040309a211 */ /* 0x000fe400008f1409 */
[----:B----4-:R-:W-:Y:S02]  /*133b0*/  @!P3 LEA R10, P1, R6, R0, 0x2 ;  /* 0x00000000060ab211 */ /* 0x010fe400078210ff */
[----:B------:R-:W-:Y:S01]  /*133c0*/  SHF.R.S32.HI R3, RZ, 0x1f, R5 ;  /* 0x0000001fff037819 */ /* 0x000fe20000011405 */
[----:B------:R2:W-:Y:S03]  /*133d0*/  @!P2 ST.E.64 [R8.64], R64 ;  /* 0x000000400800a985 */ /* 0x0005e6000c101b06 */
[----:B------:R-:W-:Y:S01]  /*133e0*/  @!P6 LEA.HI.X R15, R5, R4, R3, 0x2, P0 ;  /* 0x00000004050fe211 */ /* 0x000fe200000f1403 */
[----:B------:R4:W-:Y:S01]  /*133f0*/  @!P4 ST.E.64 [R12.64], R76 ;  /* 0x0000004c0c00c985 */ /* 0x0009e2000c101b06 */
[----:B------:R-:W-:-:S02]  /*13400*/  IADD3 R3, R194, 0xa8, RZ ;  /* 0x000000a8c2037810 */ /* 0x000fc40007ffe0ff */
[----:B------:R-:W-:Y:S02]  /*13410*/  SHF.R.S32.HI R5, RZ, 0x1f, R7 ;  /* 0x0000001fff057819 */ /* 0x000fe40000011407 */
[----:B--2---:R-:W-:Y:S02]  /*13420*/  IADD3 R8, R194, 0x98, RZ ;  /* 0x00000098c2087810 */ /* 0x004fe40007ffe0ff */
[----:B------:R-:W-:Y:S02]  /*13430*/  SHF.R.S32.HI R9, RZ, 0x1f, R6 ;  /* 0x0000001fff097819 */ /* 0x000fe40000011406 */
[----:B------:R-:W-:Y:S02]  /*13440*/  ISETP.GE.AND P2, PT, R8, c[0x0][0x3c8], PT ;  /* 0x0000f20008007a0c */ /* 0x000fe40003f46270 */
[----:B------:R-:W-:Y:S02]  /*13450*/  @!P3 LEA.HI.X R11, R6, R4, R9, 0x2, P1 ;  /* 0x00000004060bb211 */ /* 0x000fe400008f1409 */
[----:B------:R-:W-:-:S02]  /*13460*/  SHF.R.S32.HI R6, RZ, 0x1f, R8 ;  /* 0x0000001fff067819 */ /* 0x000fc40000011408 */
[----:B----4-:R-:W-:Y:S01]  /*13470*/  @!P5 LEA R12, P0, R7, R0, 0x2 ;  /* 0x00000000070cd211 */ /* 0x010fe200078010ff */
[----:B------:R2:W-:Y:S01]  /*13480*/  @!P3 ST.E.64 [R10.64], R72 ;  /* 0x000000480a00b985 */ /* 0x0005e2000c101b06 */
[----:B------:R-:W-:Y:S02]  /*13490*/  ISETP.GE.AND P3, PT, R3, c[0x0][0x3c8], PT ;  /* 0x0000f20003007a0c */ /* 0x000fe40003f66270 */
[----:B------:R-:W-:Y:S01]  /*134a0*/  @!P5 LEA.HI.X R13, R7, R4, R5, 0x2, P0 ;  /* 0x00000004070dd211 */ /* 0x000fe200000f1405 */
[----:B------:R-:W-:Y:S01]  /*134b0*/  @!P6 ST.E.64 [R14.64], R84 ;  /* 0x000000540e00e985 */ /* 0x000fe2000c101b06 */
[----:B------:R-:W-:Y:S02]  /*134c0*/  ISETP.GE.AND P6, PT, R2, c[0x0][0x3c8], PT ;  /* 0x0000f20002007a0c */ /* 0x000fe40003fc6270 */
[----:B------:R-:W-:Y:S02]  /*134d0*/  IADD3 R5, R194, 0xc0, RZ ;  /* 0x000000c0c2057810 */ /* 0x000fe40007ffe0ff */
[----:B------:R-:W-:-:S02]  /*134e0*/  SHF.R.S32.HI R7, RZ, 0x1f, R3 ;  /* 0x0000001fff077819 */ /* 0x000fc40000011403 */
[----:B------:R-:W-:Y:S02]  /*134f0*/  ISETP.GE.AND P4, PT, R5, c[0x0][0x3c8], PT ;  /* 0x0000f20005007a0c */ /* 0x000fe40003f86270 */
[----:B--2---:R-:W-:-:S04]  /*13500*/  @!P2 LEA R10, P1, R8, R0, 0x2 ;  /* 0x00000000080aa211 */ /* 0x004fc800078210ff */
[----:B------:R-:W-:Y:S02]  /*13510*/  @!P2 LEA.HI.X R11, R8, R4, R6, 0x2, P1 ;  /* 0x00000004080ba211 */ /* 0x000fe400008f1406 */
[----:B------:R-:W-:Y:S02]  /*13520*/  IADD3 R6, R194, 0xb8, RZ ;  /* 0x000000b8c2067810 */ /* 0x000fe40007ffe0ff */
[C---:B------:R-:W-:Y:S01]  /*13530*/  @!P3 LEA R8, P1, R3.reuse, R0, 0x2 ;  /* 0x000000000308b211 */ /* 0x040fe200078210ff */
[----:B------:R2:W-:Y:S01]  /*13540*/  @!P2 ST.E.64 [R10.64], R80 ;  /* 0x000000500a00a985 */ /* 0x0005e2000c101b06 */
[----:B------:R-:W-:Y:S02]  /*13550*/  ISETP.GE.AND P2, PT, R6, c[0x0][0x3c8], PT ;  /* 0x0000f20006007a0c */ /* 0x000fe40003f46270 */
[----:B------:R-:W-:Y:S01]  /*13560*/  @!P3 LEA.HI.X R9, R3, R4, R7, 0x2, P1 ;  /* 0x000000040309b211 */ /* 0x000fe200008f1407 */
[----:B------:R-:W-:Y:S01]  /*13570*/  @!P5 ST.E.64 [R12.64], R92 ;  /* 0x0000005c0c00d985 */ /* 0x000fe2000c101b06 */
[----:B------:R-:W-:-:S02]  /*13580*/  IADD3 R3, R194, 0xc8, RZ ;  /* 0x000000c8c2037810 */ /* 0x000fc40007ffe0ff */
[----:B------:R-:W-:Y:S01]  /*13590*/  SHF.R.S32.HI R7, RZ, 0x1f, R5 ;  /* 0x0000001fff077819 */ /* 0x000fe20000011405 */
[----:B------:R4:W-:Y:S01]  /*135a0*/  @!P3 ST.E.64 [R8.64], R88 ;  /* 0x000000580800b985 */ /* 0x0009e2000c101b06 */
[----:B------:R-:W-:Y:S02]  /*135b0*/  ISETP.GE.AND P1, PT, R3, c[0x0][0x3c8], PT ;  /* 0x0000f20003007a0c */ /* 0x000fe40003f26270 */
[----:B--2---:R-:W-:Y:S02]  /*135c0*/  SHF.R.S32.HI R11, RZ, 0x1f, R2 ;  /* 0x0000001fff0b7819 */ /* 0x004fe40000011402 */
[----:B------:R-:W-:-:S04]  /*135d0*/  @!P6 LEA R10, P0, R2, R0, 0x2 ;  /* 0x00000000020ae211 */ /* 0x000fc800078010ff */
[----:B------:R-:W-:Y:S02]  /*135e0*/  @!P6 LEA.HI.X R11, R2, R4, R11, 0x2, P0 ;  /* 0x00000004020be211 */ /* 0x000fe400000f140b */
[----:B------:R-:W-:Y:S02]  /*135f0*/  IADD3 R2, R194, 0xd0, RZ ;  /* 0x000000d0c2027810 */ /* 0x000fe40007ffe0ff */
[----:B----4-:R-:W-:Y:S01]  /*13600*/  SHF.R.S32.HI R9, RZ, 0x1f, R6 ;  /* 0x0000001fff097819 */ /* 0x010fe20000011406 */
[----:B------:R2:W-:Y:S01]  /*13610*/  @!P6 ST.E.64 [R10.64], R100 ;  /* 0x000000640a00e985 */ /* 0x0005e2000c101b06 */
[-C--:B------:R-:W-:Y:S02]  /*13620*/  @!P2 LEA R8, P3, R6, R0.reuse, 0x2 ;  /* 0x000000000608a211 */ /* 0x080fe400078610ff */
[----:B------:R-:W-:Y:S02]  /*13630*/  @!P4 LEA R12, P0, R5, R0, 0x2 ;  /* 0x00000000050cc211 */ /* 0x000fe400078010ff */
[----:B------:R-:W-:-:S02]  /*13640*/  ISETP.GE.AND P5, PT, R2, c[0x0][0x3c8], PT ;  /* 0x0000f20002007a0c */ /* 0x000fc40003fa6270 */
[-C--:B------:R-:W-:Y:S02]  /*13650*/  @!P2 LEA.HI.X R9, R6, R4.reuse, R9, 0x2, P3 ;  /* 0x000000040609a211 */ /* 0x080fe400018f1409 */
[----:B------:R-:W-:Y:S02]  /*13660*/  @!P4 LEA.HI.X R13, R5, R4, R7, 0x2, P0 ;  /* 0x00000004050dc211 */ /* 0x000fe400000f1407 */
[C---:B------:R-:W-:Y:S01]  /*13670*/  IADD3 R6, R194.reuse, 0xd8, RZ ;  /* 0x000000d8c2067810 */ /* 0x040fe20007ffe0ff */
[----:B------:R4:W-:Y:S01]  /*13680*/  @!P2 ST.E.64 [R8.64], R96 ;  /* 0x000000600800a985 */ /* 0x0009e2000c101b06 */
[----:B------:R-:W-:Y:S02]  /*13690*/  IADD3 R7, R194, 0xe0, RZ ;  /* 0x000000e0c2077810 */ /* 0x000fe40007ffe0ff */
[----:B------:R-:W-:Y:S01]  /*136a0*/  SHF.R.S32.HI R5, RZ, 0x1f, R2 ;  /* 0x0000001fff057819 */ /* 0x000fe20000011402 */
[----:B------:R5:W-:Y:S01]  /*136b0*/  @!P4 ST.E.64 [R12.64], R108 ;  /* 0x0000006c0c00c985 */ /* 0x000be2000c101b06 */
[----:B------:R-:W-:-:S02]  /*136c0*/  ISETP.GE.AND P4, PT, R6, c[0x0][0x3c8], PT ;  /* 0x0000f20006007a0c */ /* 0x000fc40003f86270 */
[----:B------:R-:W-:Y:S02]  /*136d0*/  ISETP.GE.AND P6, PT, R7, c[0x0][0x3c8], PT ;  /* 0x0000f20007007a0c */ /* 0x000fe40003fc6270 */
[----:B--2---:R-:W-:-:S04]  /*136e0*/  @!P5 LEA R10, P0, R2, R0, 0x2 ;  /* 0x00000000020ad211 */ /* 0x004fc800078010ff */
[----:B------:R-:W-:Y:S02]  /*136f0*/  @!P5 LEA.HI.X R11, R2, R4, R5, 0x2, P0 ;  /* 0x00000004020bd211 */ /* 0x000fe400000f1405 */
[----:B------:R-:W-:Y:S02]  /*13700*/  IADD3 R5, R194, 0xe8, RZ ;  /* 0x000000e8c2057810 */ /* 0x000fe40007ffe0ff */
[----:B------:R-:W-:Y:S02]  /*13710*/  SHF.R.S32.HI R2, RZ, 0x1f, R6 ;  /* 0x0000001fff027819 */ /* 0x000fe40000011406 */
[----:B------:R-:W-:Y:S02]  /*13720*/  ISETP.GE.AND P3, PT, R5, c[0x0][0x3c8], PT ;  /* 0x0000f20005007a0c */ /* 0x000fe40003f66270 */
[----:B----4-:R-:W-:Y:S02]  /*13730*/  SHF.R.S32.HI R9, RZ, 0x1f, R3 ;  /* 0x0000001fff097819 */ /* 0x010fe40000011403 */
[----:B------:R-:W-:-:S02]  /*13740*/  @!P1 LEA R8, P2, R3, R0, 0x2 ;  /* 0x0000000003089211 */ /* 0x000fc400078410ff */
[----:B-----5:R-:W-:Y:S02]  /*13750*/  @!P6 LEA R12, P0, R7, R0, 0x2 ;  /* 0x00000000070ce211 */ /* 0x020fe400078010ff */
        /* <DEDUP_REMOVED lines=25> */
.L_x_2837:
[----:B------:R-:W-:Y:S05]  /*138f0*/  BSYNC B0 ;  /* 0x0000000000007941 */ /* 0x000fea0003800000 */
.L_x_2836:
[----:B------:R-:W-:Y:S05]  /*13900*/  BRA.DIV ~URZ, `(.L_x_2838) ;  /* 0x000030d27f007947 */ /* 0x000fea000b800000 */
[----:B--2---:R2:W1:Y:S04]  /*13910*/  SHFL.IDX PT, R4, R16, 0x1, 0x1c1f ;  /* 0x003c1f0010047f89 */ /* 0x00446800000e0000 */
[----:B----4-:R2:W4:Y:S02]  /*13920*/  SHFL.IDX PT, R0, R17, 0x1, 0x1c1f ;  /* 0x003c1f0011007f89 */ /* 0x01052400000e0000 */
.L_x_2892:
        /* <DEDUP_REMOVED lines=8> */
[----:B-1----:R-:W-:Y:S01]  /*139b0*/  SHF.R.S32.HI R10, RZ, 0x1f, R243 ;  /* 0x0000001fff0a7819 */ /* 0x002fe200000114f3 */
[----:B----4-:R-:W-:Y:S01]  /*139c0*/  @!P2 IMAD.MOV.U32 R2, RZ, RZ, R0 ;  /* 0x000000ffff02a224 */ /* 0x010fe200078e0000 */
[----:B------:R-:W-:Y:S01]  /*139d0*/  SHF.R.S32.HI R12, RZ, 0x1f, R240 ;  /* 0x0000001fff0c7819 */ /* 0x000fe200000114f0 */
[----:B------:R-:W-:Y:S01]  /*139e0*/  @!P2 IMAD.MOV.U32 R3, RZ, RZ, R4 ;  /* 0x000000ffff03a224 */ /* 0x000fe200078e0004 */
        /* <DEDUP_REMOVED lines=15> */
[----:B----4-:R-:W-:Y:S01]  /*13ae0*/  @!P4 LEA R8, P1, R240, R0, 0x2 ;  /* 0x00000000f008c211 */ /* 0x010fe200078210ff */
[----:B------:R1:W-:Y:S01]  /*13af0*/  @!P3 ST.E.64 [R2.64], R26 ;  /* 0x0000001a0200b985 */ /* 0x0003e2000c101b06 */
[----:B------:R-:W-:Y:S02]  /*13b00*/  @!P5 LEA.HI.X R11, R241, R4, R5, 0x2, P0 ;  /* 0x00000004f10bd211 */ /* 0x000fe400000f1405 */
[----:B-----5:R-:W-:Y:S02]  /*13b10*/  @!P2 LEA R6, P0, R239, R0, 0x2 ;  /* 0x00000000ef06a211 */ /* 0x020fe400078010ff */
[----:B------:R-:W-:Y:S01]  /*13b20*/  SHF.R.S32.HI R5, RZ, 0x1f, R239 ;  /* 0x0000001fff057819 */ /* 0x000fe200000114ef */
[----:B------:R4:W-:Y:S01]  /*13b30*/  @!P5 ST.E.64 [R10.64], R156 ;  /* 0x0000009c0a00d985 */ /* 0x0009e2000c101b06 */
[----:B------:R-:W-:-:S02]  /*13b40*/  ISETP.GE.AND P5, PT, R238, c[0x0][0x3c8], PT ;  /* 0x0000f200ee007a0c */ /* 0x000fc40003fa6270 */
[-C--:B------:R-:W-:Y:S02]  /*13b50*/  @!P4 LEA.HI.X R9, R240, R4.reuse, R12, 0x2, P1 ;  /* 0x00000004f009c211 */ /* 0x080fe400008f140c */
[----:B------:R-:W-:Y:S02]  /*13b60*/  @!P2 LEA.HI.X R7, R239, R4, R5, 0x2, P0 ;  /* 0x00000004ef07a211 */ /* 0x000fe400000f1405 */
[----:B------:R-:W-:Y:S01]  /*13b70*/  ISETP.GE.AND P6, PT, R237, c[0x0][0x3c8], PT ;  /* 0x0000f200ed007a0c */ /* 0x000fe20003fc6270 */
[----:B------:R5:W-:Y:S01]  /*13b80*/  @!P4 ST.E.64 [R8.64], R30 ;  /* 0x0000001e0800c985 */ /* 0x000be2000c101b06 */
[----:B------:R-:W-:Y:S02]  /*13b90*/  SHF.R.S32.HI R5, RZ, 0x1f, R238 ;  /* 0x0000001fff057819 */ /* 0x000fe400000114ee */
[----:B------:R-:W-:Y:S01]  /*13ba0*/  ISETP.GE.AND P0, PT, R236, c[0x0][0x3c8], PT ;  /* 0x0000f200ec007a0c */ /* 0x000fe20003f06270 */
[----:B------:R2:W-:Y:S01]  /*13bb0*/  @!P2 ST.E.64 [R6.64], R22 ;  /* 0x000000160600a985 */ /* 0x0005e2000c101b06 */
[----:B------:R-:W-:-:S02]  /*13bc0*/  ISETP.GE.AND P4, PT, R234, c[0x0][0x3c8], PT ;  /* 0x0000f200ea007a0c */ /* 0x000fc40003f86270 */
[----:B------:R-:W-:-:S04]  /*13bd0*/  @!P5 LEA R12, P1, R238, R0, 0x2 ;  /* 0x00000000ee0cd211 */ /* 0x000fc800078210ff */
[----:B------:R-:W-:Y:S02]  /*13be0*/  @!P5 LEA.HI.X R13, R238, R4, R5, 0x2, P1 ;  /* 0x00000004ee0dd211 */ /* 0x000fe400008f1405 */
[C---:B------:R-:W-:Y:S02]  /*13bf0*/  IADD3 R5, R194.reuse, 0x68, RZ ;  /* 0x00000068c2057810 */ /* 0x040fe40007ffe0ff */
[----:B-1----:R-:W-:Y:S01]  /*13c00*/  IADD3 R2, R194, 0x58, RZ ;  /* 0x00000058c2027810 */ /* 0x002fe20007ffe0ff */
[----:B------:R-:W-:Y:S03]  /*13c10*/  @!P5 ST.E.64 [R12.64], R42 ;  /* 0x0000002a0c00d985 */ /* 0x000fe6000c101b06 */
[----:B------:R-:W-:Y:S02]  /*13c20*/  ISETP.GE.AND P3, PT, R2, c[0x0][0x3c8], PT ;  /* 0x0000f20002007a0c */ /* 0x000fe40003f66270 */
[----:B------:R-:W-:-:S02]  /*13c30*/  SHF.R.S32.HI R3, RZ, 0x1f, R2 ;  /* 0x0000001fff037819 */ /* 0x000fc40000011402 */
[----:B----4-:R-:W-:-:S04]  /*13c40*/  @!P6 LEA R10, P2, R237, R0, 0x2 ;  /* 0x00000000ed0ae211 */ /* 0x010fc800078410ff */
[----:B------:R-:W-:Y:S02]  /*13c50*/  @!P6 LEA.HI.X R11, R237, R4, R252, 0x2, P2 ;  /* 0x00000004ed0be211 */ /* 0x000fe400010f14fc */
[----:B-----5:R-:W-:-:S03]  /*13c60*/  @!P0 LEA R8, P2, R236, R0, 0x2 ;  /* 0x00000000ec088211 */ /* 0x020fc600078410ff */
[----:B------:R-:W-:Y:S01]  /*13c70*/  @!P3 LEA R14, P1, R2, R0, 0x2 ;  /* 0x00000000020eb211 */ /* 0x000fe200078210ff */
[----:B------:R1:W-:Y:S01]  /*13c80*/  @!P6 ST.E.64 [R10.64], R38 ;  /* 0x000000260a00e985 */ /* 0x0003e2000c101b06 */
[----:B--2---:R-:W-:Y:S02]  /*13c90*/  IADD3 R6, R194, 0x60, RZ ;  /* 0x00000060c2067810 */ /* 0x004fe40007ffe0ff */
[-C--:B------:R-:W-:Y:S02]  /*13ca0*/  @!P3 LEA.HI.X R15, R2, R4.reuse, R3, 0x2, P1 ;  /* 0x00000004020fb211 */ /* 0x080fe400008f1403 */
[----:B------:R-:W-:Y:S02]  /*13cb0*/  ISETP.GE.AND P3, PT, R6, c[0x0][0x3c8], PT ;  /* 0x0000f20006007a0c */ /* 0x000fe40003f66270 */
[----:B------:R-:W-:Y:S02]  /*13cc0*/  @!P0 LEA.HI.X R9, R236, R4, R251, 0x2, P2 ;  /* 0x00000004ec098211 */ /* 0x000fe400010f14fb */
[----:B------:R-:W-:-:S02]  /*13cd0*/  ISETP.GE.AND P2, PT, R5, c[0x0][0x3c8], PT ;  /* 0x0000f20005007a0c */ /* 0x000fc40003f46270 */
[C---:B------:R-:W-:Y:S01]  /*13ce0*/  IADD3 R3, R194.reuse, 0x70, RZ ;  /* 0x00000070c2037810 */ /* 0x040fe20007ffe0ff */
[----:B------:R2:W-:Y:S01]  /*13cf0*/  @!P0 ST.E.64 [R8.64], R34 ;  /* 0x0000002208008985 */ /* 0x0005e2000c101b06 */
[----:B------:R-:W-:Y:S02]  /*13d00*/  IADD3 R7, R194, 0x78, RZ ;  /* 0x00000078c2077810 */ /* 0x000fe40007ffe0ff */
[----:B------:R-:W-:Y:S02]  /*13d10*/  ISETP.GE.AND P6, PT, R3, c[0x0][0x3c8], PT ;  /* 0x0000f20003007a0c */ /* 0x000fe40003fc6270 */
[----:B------:R-:W-:Y:S02]  /*13d20*/  ISETP.GE.AND P5, PT, R7, c[0x0][0x3c8], PT ;  /* 0x0000f20007007a0c */ /* 0x000fe40003fa6270 */
[----:B------:R-:W-:Y:S02]  /*13d30*/  @!P3 LEA R16, P1, R6, R0, 0x2 ;  /* 0x000000000610b211 */ /* 0x000fe400078210ff */
[----:B-1----:R-:W-:-:S02]  /*13d40*/  SHF.R.S32.HI R11, RZ, 0x1f, R6 ;  /* 0x0000001fff0b7819 */ /* 0x002fc40000011406 */
[----:B------:R-:W-:Y:S02]  /*13d50*/  SHF.R.S32.HI R10, RZ, 0x1f, R5 ;  /* 0x0000001fff0a7819 */ /* 0x000fe40000011405 */
[----:B---3--:R-:W-:Y:S02]  /*13d60*/  @!P3 LEA.HI.X R17, R6, R4, R11, 0x2, P1 ;  /* 0x000000040611b211 */ /* 0x008fe400008f140b */
[----:B------:R-:W-:Y:S02]  /*13d70*/  ISETP.GE.AND P1, PT, R2, c[0x0][0x3c8], PT ;  /* 0x0000f20002007a0c */ /* 0x000fe40003f26270 */
[----:B------:R-:W-:Y:S02]  /*13d80*/  SHF.R.S32.HI R6, RZ, 0x1f, R7 ;  /* 0x0000001fff067819 */ /* 0x000fe40000011407 */
[----:B------:R-:W-:Y:S02]  /*13d90*/  IADD3 R2, R194, 0x80, RZ ;  /* 0x00000080c2027810 */ /* 0x000fe40007ffe0ff */
[----:B--2---:R-:W-:-:S02]  /*13da0*/  SHF.R.S32.HI R9, RZ, 0x1f, R234 ;  /* 0x0000001fff097819 */ /* 0x004fc400000114ea */
[----:B------:R-:W-:-:S04]  /*13db0*/  @!P4 LEA R8, P0, R234, R0, 0x2 ;  /* 0x00000000ea08c211 */ /* 0x000fc800078010ff */
[----:B------:R-:W-:Y:S02]  /*13dc0*/  @!P4 LEA.HI.X R9, R234, R4, R9, 0x2, P0 ;  /* 0x00000004ea09c211 */ /* 0x000fe400000f1409 */
[----:B------:R-:W-:-:S03]  /*13dd0*/  @!P2 LEA R12, P0, R5, R0, 0x2 ;  /* 0x00000000050ca211 */ /* 0x000fc600078010ff */
[----:B------:R1:W-:Y:S01]  /*13de0*/  @!P4 ST.E.64 [R8.64], R50 ;  /* 0x000000320800c985 */ /* 0x0003e2000c101b06 */
[----:B------:R-:W-:Y:S02]  /*13df0*/  @!P2 LEA.HI.X R13, R5, R4, R10, 0x2, P0 ;  /* 0x00000004050da211 */ /* 0x000fe400000f140a */
        /* <DEDUP_REMOVED lines=17> */
[----:B------:R-:W-:Y:S02]  /*13f10*/  SHF.R.S32.HI R15, RZ, 0x1f, R2 ;  /* 0x0000001fff0f7819 */ /* 0x000fe40000011402 */
[-C--:B------:R-:W-:Y:S02]  /*13f20*/  @!P3 LEA R14, P1, R2, R0.reuse, 0x2 ;  /* 0x00000000020eb211 */ /* 0x080fe400078210ff */
[----:B------:R-:W-:-:S02]  /*13f30*/  @!P6 LEA R12, P0, R5, R0, 0x2 ;  /* 0x00000000050ce211 */ /* 0x000fc400078010ff */
[----:B------:R-:W-:Y:S02]  /*13f40*/  IADD3 R7, R194, 0x98, RZ ;  /* 0x00000098c2077810 */ /* 0x000fe40007ffe0ff */
[-C--:B------:R-:W-:Y:S02]  /*13f50*/  @!P6 LEA.HI.X R13, R5, R4.reuse, R13, 0x2, P0 ;  /* 0x00000004050de211 */ /* 0x080fe400000f140d */
[----:B------:R-:W-:Y:S02]  /*13f60*/  @!P3 LEA.HI.X R15, R2, R4, R15, 0x2, P1 ;  /* 0x00000004020fb211 */ /* 0x000fe400008f140f */
[----:B------:R-:W-:Y:S02]  /*13f70*/  ISETP.GE.AND P3, PT, R7, c[0x0][0x3c8], PT ;  /* 0x0000f20007007a0c */ /* 0x000fe40003f66270 */
[----:B------:R-:W-:Y:S02]  /*13f80*/  IADD3 R5, R194, 0xa0, RZ ;  /* 0x000000a0c2057810 */ /* 0x000fe40007ffe0ff */
[----:B------:R-:W-:-:S02]  /*13f90*/  SHF.R.S32.HI R16, RZ, 0x1f, R7 ;  /* 0x0000001fff107819 */ /* 0x000fc40000011407 */
[----:B------:R-:W-:Y:S02]  /*13fa0*/  ISETP.GE.AND P2, PT, R5, c[0x0][0x3c8], PT ;  /* 0x0000f20005007a0c */ /* 0x000fe40003f46270 */
[----:B------:R-:W-:Y:S02]  /*13fb0*/  IADD3 R3, R194, 0xa8, RZ ;  /* 0x000000a8c2037810 */ /* 0x000fe40007ffe0ff */
[-C--:B-1----:R-:W-:Y:S02]  /*13fc0*/  @!P4 LEA R10, P0, R6, R0.reuse, 0x2 ;  /* 0x00000000060ac211 */ /* 0x082fe400078010ff */
[----:B------:R-:W-:Y:S02]  /*13fd0*/  ISETP.GE.AND P1, PT, R3, c[0x0][0x3c8], PT ;  /* 0x0000f20003007a0c */ /* 0x000fe40003f26270 */
[----:B--2---:R-:W-:Y:S02]  /*13fe0*/  SHF.R.S32.HI R9, RZ, 0x1f, R6 ;  /* 0x0000001fff097819 */ /* 0x004fe40000011406 */
[----:B------:R-:W-:-:S02]  /*13ff0*/  @!P3 LEA R8, P5, R7, R0, 0x2 ;  /* 0x000000000708b211 */ /* 0x000fc400078a10ff */
[-C--:B------:R-:W-:Y:S02]  /*14000*/  @!P4 LEA.HI.X R11, R6, R4.reuse, R9, 0x2, P0 ;  /* 0x00000004060bc211 */ /* 0x080fe400000f1409 */
[----:B------:R-:W-:Y:S02]  /*14010*/  ISETP.GE.AND P0, PT, R2, c[0x0][0x3c8], PT ;  /* 0x0000f20002007a0c */ /* 0x000fe40003f06270 */
[----:B------:R-:W-:Y:S02]  /*14020*/  @!P3 LEA.HI.X R9, R7, R4, R16, 0x2, P5 ;  /* 0x000000040709b211 */ /* 0x000fe400028f1410 */
[C---:B------:R-:W-:Y:S02]  /*14030*/  IADD3 R7, R194.reuse, 0xb0, RZ ;  /* 0x000000b0c2077810 */ /* 0x040fe40007ffe0ff */
[----:B------:R-:W-:Y:S02]  /*14040*/  IADD3 R6, R194, 0xb8, RZ ;  /* 0x000000b8c2067810 */ /* 0x000fe40007ffe0ff */
[----:B------:R-:W-:-:S02]  /*14050*/  ISETP.GE.AND P5, PT, R7, c[0x0][0x3c8], PT ;  /* 0x0000f20007007a0c */ /* 0x000fc40003fa6270 */
[----:B------:R-:W-:-:S03]  /*14060*/  SHF.R.S32.HI R2, RZ, 0x1f, R3 ;  /* 0x0000001fff027819 */ /* 0x000fc60000011403 */
        /* <DEDUP_REMOVED lines=72> */
.L_x_2818:
[----:B------:R-:W-:Y:S01]  /*144f0*/  ISETP.NE.U32.AND P0, PT, RZ, c[0x0][0x508], PT ;  /* 0x00014200ff007a0c */ /* 0x000fe20003f05070 */
[----:B-1----:R-:W-:Y:S01]  /*14500*/  IMAD.MOV.U32 R4, RZ, RZ, 0x4 ;  /* 0x00000004ff047424 */ /* 0x002fe200078e00ff */
        /* <DEDUP_REMOVED lines=17> */
.L_x_2839:
        /* <DEDUP_REMOVED lines=54> */
.L_x_2841:
[----:B------:R-:W-:Y:S05]  /*14980*/  BSYNC B0 ;  /* 0x0000000000007941 */ /* 0x000fea0003800000 */
.L_x_2840:
[----:B------:R-:W-:-:S13]  /*14990*/  ISETP.GT.AND P0, PT, R18, 0x1, PT ;  /* 0x000000011200780c */ /* 0x000fda0003f04270 */
[----:B------:R-:W-:Y:S05]  /*149a0*/  @P0 BRA `(.L_x_2833) ;  /* 0x0000087000000947 */ /* 0x000fea0003800000 */
[----:B------:R-:W-:Y:S01]  /*149b0*/  MOV R2, c[0x0][0x4e8] ;  /* 0x00013a0000027a02 */ /* 0x000fe20000000f00 */
[----:B-1----:R-:W-:Y:S01]  /*149c0*/  IMAD R0, R17, c[0x0][0x3a0], RZ ;  /* 0x0000e80011007a24 */ /* 0x002fe200078e02ff */
[-C--:B------:R-:W-:Y:S01]  /*149d0*/  LEA R4, R219, R193.reuse, 0x5 ;  /* 0x000000c1db047211 */ /* 0x080fe200078e28ff */
        /* <DEDUP_REMOVED lines=31> */
.L_x_2893:
[----:B------:R-:W-:Y:S05]  /*14bd0*/  BRA.DIV ~URZ, `(.L_x_2843) ;  /* 0x00001f327f007947 */ /* 0x000fea000b800000 */
[----:B------:R3:W4:Y:S02]  /*14be0*/  SHFL.IDX PT, R0, R16, RZ, 0x181f ;  /* 0x00181fff10007589 */ /* 0x00072400000e0000 */
.L_x_2894:
        /* <DEDUP_REMOVED lines=27> */
.L_x_2845:
[----:B------:R-:W-:Y:S05]  /*14da0*/  BSYNC B0 ;  /* 0x0000000000007941 */ /* 0x000fea0003800000 */
.L_x_2844:
[----:B------:R-:W-:Y:S05]  /*14db0*/  BRA.DIV ~URZ, `(.L_x_2846) ;  /* 0x00001db27f007947 */ /* 0x000fea000b800000 */
[----:B--2---:R2:W1:Y:S04]  /*14dc0*/  SHFL.IDX PT, R12, R13, 0x1, 0x181f ;  /* 0x00381f000d0c7f89 */ /* 0x00446800000e0000 */
[----:B----4-:R2:W4:Y:S02]  /*14dd0*/  SHFL.IDX PT, R0, R16, 0x1, 0x181f ;  /* 0x00381f0010007f89 */ /* 0x01052400000e0000 */
.L_x_2895:
        /* <DEDUP_REMOVED lines=20> */
.L_x_2848:
[----:B------:R-:W-:Y:S05]  /*14f20*/  BSYNC B0 ;  /* 0x0000000000007941 */ /* 0x000fea0003800000 */
.L_x_2847:
[----:B------:R-:W-:Y:S05]  /*14f30*/  BRA.DIV ~URZ, `(.L_x_2849) ;  /* 0x00001cf27f007947 */ /* 0x000fea000b800000 */
[----:B-1----:R1:W2:Y:S02]  /*14f40*/  SHFL.IDX PT, R12, R13, 0x2, 0x181f ;  /* 0x00581f000d0c7f89 */ /* 0x0022a400000e0000 */
.L_x_2896:
[----:B------:R-:W-:Y:S05]  /*14f50*/  BRA.DIV ~URZ, `(.L_x_2850) ;  /* 0x00001d427f007947 */ /* 0x000fea000b800000 */
[----:B----4-:R4:W1:Y:S02]  /*14f60*/  SHFL.IDX PT, R0, R16, 0x2, 0x181f ;  /* 0x00581f0010007f89 */ /* 0x01086400000e0000 */
.L_x_2897:
        /* <DEDUP_REMOVED lines=20> */
.L_x_2852:
[----:B------:R-:W-:Y:S05]  /*150b0*/  BSYNC B0 ;  /* 0x0000000000007941 */ /* 0x000fea0003800000 */
.L_x_2851:
[----:B------:R-:W-:Y:S05]  /*150c0*/  BRA.DIV ~URZ, `(.L_x_2853) ;  /* 0x00001c327f007947 */ /* 0x000fea000b800000 */
[----:B--2---:R2:W3:Y:S04]  /*150d0*/  SHFL.IDX PT, R12, R13, 0x3, 0x181f ;  /* 0x00781f000d0c7f89 */ /* 0x0044e800000e0000 */
[----:B-1----:R2:W1:Y:S02]  /*150e0*/  SHFL.IDX PT, R0, R16, 0x3, 0x181f ;  /* 0x00781f0010007f89 */ /* 0x00246400000e0000 */
.L_x_2898:
        /* <DEDUP_REMOVED lines=19> */
.L_x_2833:
[----:B------:R-:W-:Y:S05]  /*15220*/  BSYNC B1 ;  /* 0x0000000000017941 */ /* 0x000fea0003800000 */
.L_x_2817:
        /* <DEDUP_REMOVED lines=13> */
.L_x_2899:
[----:B------:R-:W-:Y:S05]  /*15300*/  BRA.DIV ~URZ, `(.L_x_2856) ;  /* 0x00001b227f007947 */ /* 0x000fea000b800000 */
[----:B------:R2:W4:Y:S02]  /*15310*/  SHFL.IDX PT, R8, R21, 0x1, 0x1f ;  /* 0x00201f0015087f89 */ /* 0x00052400000e0000 */
.L_x_2900:
        /* <DEDUP_REMOVED lines=18> */
.L_x_2901:
        /* <DEDUP_REMOVED lines=16> */
.L_x_2902:
[----:B---3--:R-:W-:Y:S01]  /*15540*/  IMAD R0, R0, c[0x0][0x538], RZ ;  /* 0x00014e0000007a24 */ /* 0x008fe200078e02ff */
[----:B------:R-:W-:Y:S04]  /*15550*/  BSSY B1, `(.L_x_2859) ;  /* 0x000007d000017945 */ /* 0x000fe80003800000 */
[----:B----4-:R-:W-:-:S04]  /*15560*/  IADD3 R8, R0, R8, RZ ;  /* 0x0000000800087210 */ /* 0x010fc80007ffe0ff */
[----:B------:R-:W-:-:S13]  /*15570*/  ISETP.GT.AND P0, PT, R8, R9, PT ;  /* 0x000000090800720c */ /* 0x000fda0003f04270 */
[----:B------:R-:W-:Y:S05]  /*15580*/  @P0 BRA `(.L_x_2860) ;  /* 0x0000024000000947 */ /* 0x000fea0003800000 */
.L_x_2864:
        /* <DEDUP_REMOVED lines=16> */
.L_x_2903:
        /* <DEDUP_REMOVED lines=16> */
.L_x_2904:
[----:B---3--:R-:W-:-:S05]  /*15790*/  IMAD R0, R0, c[0x0][0x538], RZ ;  /* 0x00014e0000007a24 */ /* 0x008fca00078e02ff */
[----:B------:R-:W-:-:S04]  /*157a0*/  IADD3 R8, R0, R8, RZ ;  /* 0x0000000800087210 */ /* 0x000fc80007ffe0ff */
[----:B------:R-:W-:-:S13]  /*157b0*/  ISETP.GT.AND P0, PT, R8, R9, PT ;  /* 0x000000090800720c */ /* 0x000fda0003f04270 */
[----:B-12---:R-:W-:Y:S05]  /*157c0*/  @!P0 BRA `(.L_x_2864) ;  /* 0xfffffdc000008947 */ /* 0x006fea000383ffff */
.L_x_2860:
[----:B------:R-:W-:-:S05]  /*157d0*/  IADD3 R10, -R0, R8, RZ ;  /* 0x00000008000a7210 */ /* 0x000fca0007ffe1ff */
[----:B------:R-:W-:-:S05]  /*157e0*/  IMAD R0, R4, c[0x0][0x538], R10 ;  /* 0x00014e0004007a24 */ /* 0x000fca00078e020a */
[----:B------:R-:W-:Y:S01]  /*157f0*/  ISETP.GT.AND P0, PT, R0, R9, PT ;  /* 0x000000090000720c */ /* 0x000fe20003f04270 */
[----:B------:R-:W-:-:S12]  /*15800*/  BRA.DIV ~URZ, `(.L_x_2865) ;  /* 0x00001a627f007947 */ /* 0x000fd8000b800000 */
[----:B------:R-:W-:-:S04]  /*15810*/  VOTE.ANY R8, PT, !P0 ;  /* 0x0000000000087806 */ /* 0x000fc800040e0100 */
.L_x_2905:
[----:B------:R3:W4:Y:S01]  /*15820*/  POPC R11, R8 ;  /* 0x00000008000b7309 */ /* 0x0007220000000000 */
[----:B------:R-:W-:Y:S05]  /*15830*/  BRA.DIV ~URZ, `(.L_x_2866) ;  /* 0x00001a827f007947 */ /* 0x000fea000b800000 */
[----:B----4-:R4:W1:Y:S04]  /*15840*/  SHFL.IDX PT, R6, R6, R11, 0x1f ;  /* 0x00001f0b06067589 */ /* 0x01086800000e0000 */
[----:B------:R4:W2:Y:S02]  /*15850*/  SHFL.IDX PT, R7, R7, R11, 0x1f ;  /* 0x00001f0b07077589 */ /* 0x0008a400000e0000 */
.L_x_2906:
[----:B------:R-:W-:Y:S01]  /*15860*/  ISETP.NE.AND P0, PT, R8, RZ, PT ;  /* 0x000000ff0800720c */ /* 0x000fe20003f05270 */
[----:B------:R-:W-:-:S12]  /*15870*/  BSSY B0, `(.L_x_2867) ;  /* 0x0000005000007945 */ /* 0x000fd80003800000 */
[----:B------:R-:W-:Y:S05]  /*15880*/  @!P0 BRA `(.L_x_2868) ;  /* 0x0000003000008947 */ /* 0x000fea0003800000 */
[----:B------:R-:W-:Y:S01]  /*15890*/  IADD3 R3, R11, -0x1, RZ ;  /* 0xffffffff0b037810 */ /* 0x000fe20007ffe0ff */
[----:B------:R-:W-:Y:S05]  /*158a0*/  BRA.DIV ~URZ, `(.L_x_2869) ;  /* 0x00001ae27f007947 */ /* 0x000fea000b800000 */
[----:B------:R3:W4:Y:S02]  /*158b0*/  SHFL.IDX PT, R12, R4, R3, 0x1f ;  /* 0x00001f03040c7589 */ /* 0x00072400000e0000 */
.L_x_2868:
[----:B------:R-:W-:Y:S05]  /*158c0*/  BSYNC B0 ;  /* 0x0000000000007941 */ /* 0x000fea0003800000 */
.L_x_2867:
        /* <DEDUP_REMOVED lines=65> */
.L_x_2861:
[----:B------:R-:W-:Y:S01]  /*15ce0*/  IMAD.MOV.U32 R212, RZ, RZ, R9 ;  /* 0x000000ffffd47224 */ /* 0x000fe200078e0009 */
[----:B------:R-:W-:Y:S01]  /*15cf0*/  MOV R214, RZ ;  /* 0x000000ff00d67202 */ /* 0x000fe20000000f00 */
[----:B------:R-:W-:Y:S01]  /*15d00*/  IMAD.MOV.U32 R213, RZ, RZ, RZ ;  /* 0x000000ffffd57224 */ /* 0x000fe200078e00ff */
[----:B------:R-:W-:Y:S02]  /*15d10*/  MOV R215, c[0x0][0x53c] ;  /* 0x00014f0000d77a02 */ /* 0x000fe40000000f00 */
.L_x_2870:
[----:B------:R-:W-:Y:S05]  /*15d20*/  BSYNC B1 ;  /* 0x0000000000017941 */ /* 0x000fea0003800000 */
.L_x_2859:
[----:B------:R-:W-:Y:S01]  /*15d30*/  WARPSYNC 0xffffffff ;  /* 0xffffffff00007948 */ /* 0x000fe20003800000 */
[----:B------:R-:W-:Y:S01]  /*15d40*/  BAR.SYNC.DEFER_BLOCKING 0x4, 0x100 ;  /* 0x0104000000007b1d */ /* 0x000fe20000010000 */
[----:B------:R-:W-:-:S13]  /*15d50*/  ISETP.NE.AND P0, PT, R13, RZ, PT ;  /* 0x000000ff0d00720c */ /* 0x000fda0003f05270 */
[----:B------:R3:W-:Y:S04]  /*15d60*/  @!P0 STS.128 [0x20080], R212 ;  /* 0x020080d4ff008388 */ /* 0x0007e80000000c00 */
[----:B------:R-:W-:Y:S06]  /*15d70*/  BAR.ARV 0x5, 0x100 ;  /* 0x0144000000007b1d */ /* 0x000fec0000002000 */
.L_x_2854:
[----:B-1----:R-:W-:-:S13]  /*15d80*/  ISETP.GE.AND P0, PT, R215, c[0x0][0x53c], PT ;  /* 0x00014f00d7007a0c */ /* 0x002fda0003f06270 */
[----:B--23--:R-:W-:Y:S01]  /*15d90*/  @P0 CALL.REL.NOINC `(.L_x_2871) ;  /* 0x0000001000000944 */ /* 0x00cfe20003c00000 */
[----:B------:R-:W-:Y:S05]  /*15da0*/  BRA `(.L_x_2872) ;  /* 0xfffeb75000007947 */ /* 0x000fea000383ffff */
.L_x_2871:
[----:B------:R-:W-:Y:S05]  /*15db0*/  EXIT ;  /* 0x000000000000794d */ /* 0x000fea0003800000 */
.L_x_2709:
[----:B------:R-:W-:Y:S01]  /*15dc0*/  IMAD.MOV.U32 R0, RZ, RZ, R5 ;  /* 0x000000ffff007224 */ /* 0x000fe200078e0005 */
[----:B------:R-:W-:Y:S02]  /*15dd0*/  MOV R2, 0x1 ;  /* 0x0000000100027802 */ /* 0x000fe40000000f00 */
[----:B------:R-:W-:Y:S02]  /*15de0*/  MOV R3, 0x15e00 ;  /* 0x00015e0000037802 */ /* 0x000fe40000000f00 */
[----:B--2---:R-:W-:Y:S05]  /*15df0*/  CALL.REL.NOINC `($__internal_58_$__cuda_sm70_shflsync_up_p) ;  /* 0x0000169000007944 */ /* 0x004fea0003c00000 */
[----:B------:R-:W-:Y:S01]  /*15e00*/  MOV R0, R4 ;  /* 0x0000000400007202 */ /* 0x000fe20000000f00 */
[----:B------:R-:W-:Y:S05]  /*15e10*/  BRA `(.L_x_2873) ;  /* 0xfffea63000007947 */ /* 0x000fea000383ffff */
.L_x_2710:
[----:B------:R-:W-:Y:S01]  /*15e20*/  IMAD.MOV.U32 R0, RZ, RZ, R5 ;  /* 0x000000ffff007224 */ /* 0x000fe200078e0005 */
[----:B------:R-:W-:Y:S02]  /*15e30*/  MOV R2, 0x2 ;  /* 0x0000000200027802 */ /* 0x000fe40000000f00 */
[----:B------:R-:W-:Y:S02]  /*15e40*/  MOV R3, 0x15e60 ;  /* 0x00015e6000037802 */ /* 0x000fe40000000f00 */
[----:B--2---:R-:W-:Y:S05]  /*15e50*/  CALL.REL.NOINC `($__internal_58_$__cuda_sm70_shflsync_up_p) ;  /* 0x0000163000007944 */ /* 0x004fea0003c00000 */
[----:B------:R-:W-:Y:S01]  /*15e60*/  SEL R0, R4, RZ, P4 ;  /* 0x000000ff04007207 */ /* 0x000fe20002000000 */
[----:B------:R-:W-:Y:S01]  /*15e70*/  IMAD.MOV.U32 R2, RZ, RZ, 0x4 ;  /* 0x00000004ff027424 */ /* 0x000fe200078e00ff */
[----:B------:R-:W-:-:S03]  /*15e80*/  MOV R3, 0x15eb0 ;  /* 0x00015eb000037802 */ /* 0x000fc60000000f00 */
[----:B------:R-:W-:Y:S02]  /*15e90*/  IMAD.IADD R0, R5, 0x1, R0 ;  /* 0x0000000105007824 */ /* 0x000fe400078e0200 */
[----:B------:R-:W-:Y:S05]  /*15ea0*/  CALL.REL.NOINC `($__internal_58_$__cuda_sm70_shflsync_up_p) ;  /* 0x000015e000007944 */ /* 0x000fea0003c00000 */
        /* <DEDUP_REMOVED lines=13> */
[----:B------:R-:W-:Y:S01]  /*15f80*/  IMAD.IADD R4, R0, 0x1, R4 ;  /* 0x0000000100047824 */ /* 0x000fe200078e0204 */
[----:B------:R-:W-:-:S03]  /*15f90*/  MOV R0, 0x1f ;  /* 0x0000001f00007802 */ /* 0x000fc60000000f00 */
[----:B------:R-:W-:Y:S02]  /*15fa0*/  IMAD.MOV.U32 R5, RZ, RZ, R4 ;  /* 0x000000ffff057224 */ /* 0x000fe400078e0004 */
[----:B------:R-:W-:Y:S05]  /*15fb0*/  CALL.REL.NOINC `($__internal_57_$__cuda_sm70_shflsync_idx_p) ;  /* 0x0000148000007944 */ /* 0x000fea0003c00000 */
[----:B------:R-:W-:Y:S05]  /*15fc0*/  BRA `(.L_x_2874) ;  /* 0xfffea58000007947 */ /* 0x000fea000383ffff */
.L_x_2712:
[----:B------:R-:W-:Y:S02]  /*15fd0*/  SEL R0, RZ, 0x1, P0 ;  /* 0x00000001ff007807 */ /* 0x000fe40000000000 */
[----:B------:R-:W-:Y:S02]  /*15fe0*/  MOV R2, 0x16000 ;  /* 0x0001600000027802 */ /* 0x000fe40000000f00 */
[----:B------:R-:W-:Y:S05]  /*15ff0*/  CALL.REL.NOINC `($__internal_59_$__cuda_sm70_votesync_ballot) ;  /* 0x0000150000007944 */ /* 0x000fea0003c00000 */
[----:B------:R-:W-:Y:S01]  /*16000*/  MOV R6, R0 ;  /* 0x0000000000067202 */ /* 0x000fe20000000f00 */
[----:B------:R-:W-:Y:S05]  /*16010*/  BRA `(.L_x_2875) ;  /* 0xfffea5c000007947 */ /* 0x000fea000383ffff */
.L_x_2713:
[----:B------:R-:W-:Y:S01]  /*16020*/  IMAD.MOV.U32 R5, RZ, RZ, R8 ;  /* 0x000000ffff057224 */ /* 0x000fe200078e0008 */
[----:B--2---:R-:W-:Y:S01]  /*16030*/  MOV R3, R215 ;  /* 0x000000d700037202 */ /* 0x004fe20000000f00 */
[----:B------:R-:W-:Y:S01]  /*16040*/  IMAD.MOV.U32 R0, RZ, RZ, 0x1f ;  /* 0x0000001fff007424 */ /* 0x000fe200078e00ff */
[----:B------:R-:W-:Y:S02]  /*16050*/  MOV R2, 0x16070 ;  /* 0x0001607000027802 */ /* 0x000fe40000000f00 */
[----:B-1----:R-:W-:Y:S05]  /*16060*/  CALL.REL.NOINC `($__internal_57_$__cuda_sm70_shflsync_idx_p) ;  /* 0x000013d000007944 */ /* 0x002fea0003c00000 */
[----:B------:R-:W-:Y:S01]  /*16070*/  IMAD.MOV.U32 R11, RZ, RZ, R0 ;  /* 0x000000ffff0b7224 */ /* 0x000fe200078e0000 */
[----:B------:R-:W-:Y:S01]  /*16080*/  MOV R5, R7 ;  /* 0x0000000700057202 */ /* 0x000fe20000000f00 */
[----:B------:R-:W-:Y:S01]  /*16090*/  IMAD.MOV.U32 R7, RZ, RZ, RZ ;  /* 0x000000ffff077224 */ /* 0x000fe200078e00ff */
[----:B------:R-:W-:Y:S01]  /*160a0*/  MOV R3, R215 ;  /* 0x000000d700037202 */ /* 0x000fe20000000f00 */
[----:B------:R-:W-:Y:S01]  /*160b0*/  IMAD.MOV.U32 R0, RZ, RZ, 0x1f ;  /* 0x0000001fff007424 */ /* 0x000fe200078e00ff */
[----:B------:R-:W-:-:S02]  /*160c0*/  MOV R2, 0x160e0 ;  /* 0x000160e000027802 */ /* 0x000fc40000000f00 */
[----:B------:R-:W-:Y:S05]  /*160d0*/  CALL.REL.NOINC `($__internal_57_$__cuda_sm70_shflsync_idx_p) ;  /* 0x0000136000007944 */ /* 0x000fea0003c00000 */
[----:B------:R-:W-:Y:S01]  /*160e0*/  MOV R10, R0 ;  /* 0x00000000000a7202 */ /* 0x000fe20000000f00 */
[----:B------:R-:W-:Y:S05]  /*160f0*/  BRA `(.L_x_2876) ;  /* 0xfffea53000007947 */ /* 0x000fea000383ffff */
.L_x_2716:
[----:B------:R-:W-:Y:S01]  /*16100*/  IMAD.MOV.U32 R5, RZ, RZ, R4 ;  /* 0x000000ffff057224 */ /* 0x000fe200078e0004 */
[----:B------:R-:W-:-:S02]  /*16110*/  MOV R0, 0x1f ;  /* 0x0000001f00007802 */ /* 0x000fc40000000f00 */
[----:B------:R-:W-:Y:S02]  /*16120*/  MOV R2, 0x16140 ;  /* 0x0001614000027802 */ /* 0x000fe40000000f00 */
[----:B-1----:R-:W-:Y:S05]  /*16130*/  CALL.REL.NOINC `($__internal_57_$__cuda_sm70_shflsync_idx_p) ;  /* 0x0000130000007944 */ /* 0x002fea0003c00000 */
[----:B------:R-:W-:Y:S01]  /*16140*/  MOV R7, R0 ;  /* 0x0000000000077202 */ /* 0x000fe20000000f00 */
[----:B------:R-:W-:Y:S05]  /*16150*/  BRA `(.L_x_2715) ;  /* 0xfffea53000007947 */ /* 0x000fea000383ffff */
.L_x_2746:
[----:B------:R-:W-:Y:S01]  /*16160*/  IMAD.MOV.U32 R5, RZ, RZ, R19 ;  /* 0x000000ffff057224 */ /* 0x000fe200078e0013 */
[----:B------:R-:W-:Y:S01]  /*16170*/  MOV R3, RZ ;  /* 0x000000ff00037202 */ /* 0x000fe20000000f00 */
[----:B------:R-:W-:Y:S01]  /*16180*/  IMAD.MOV.U32 R0, RZ, RZ, 0x181f ;  /* 0x0000181fff007424 */ /* 0x000fe200078e00ff */
[----:B------:R-:W-:Y:S02]  /*16190*/  MOV R2, 0x161b0 ;  /* 0x000161b000027802 */ /* 0x000fe40000000f00 */
[----:B-----5:R-:W-:Y:S05]  /*161a0*/  CALL.REL.NOINC `($__internal_57_$__cuda_sm70_shflsync_idx_p) ;  /* 0x0000129000007944 */ /* 0x020fea0003c00000 */
[----:B------:R-:W-:Y:S01]  /*161b0*/  MOV R4, R0 ;  /* 0x0000000000047202 */ /* 0x000fe20000000f00 */
[----:B------:R-:W-:Y:S05]  /*161c0*/  BRA `(.L_x_2877) ;  /* 0xffff014000007947 */ /* 0x000fea000383ffff */
.L_x_2747:
[----:B------:R-:W-:Y:S01]  /*161d0*/  IMAD.MOV.U32 R5, RZ, RZ, R21 ;  /* 0x000000ffff057224 */ /* 0x000fe200078e0015 */
[----:B------:R-:W-:Y:S01]  /*161e0*/  MOV R3, RZ ;  /* 0x000000ff00037202 */ /* 0x000fe20000000f00 */
[----:B------:R-:W-:Y:S01]  /*161f0*/  IMAD.MOV.U32 R0, RZ, RZ, 0x181f ;  /* 0x0000181fff007424 */ /* 0x000fe200078e00ff */
[----:B------:R-:W-:Y:S02]  /*16200*/  MOV R2, 0x16220 ;  /* 0x0001622000027802 */ /* 0x000fe40000000f00 */
[----:B-12--5:R-:W-:Y:S05]  /*16210*/  CALL.REL.NOINC `($__internal_57_$__cuda_sm70_shflsync_idx_p) ;  /* 0x0000122000007944 */ /* 0x026fea0003c00000 */
[----:B------:R-:W-:Y:S05]  /*16220*/  BRA `(.L_x_2878) ;  /* 0xffff010000007947 */ /* 0x000fea000383ffff */
.L_x_2750:
[----:B------:R-:W-:Y:S01]  /*16230*/  IMAD.MOV.U32 R5, RZ, RZ, R19 ;  /* 0x000000ffff057224 */ /* 0x000fe200078e0013 */
[----:B--2---:R-:W-:Y:S01]  /*16240*/  MOV R3, 0x1 ;  /* 0x0000000100037802 */ /* 0x004fe20000000f00 */
[----:B----4-:R-:W-:Y:S01]  /*16250*/  IMAD.MOV.U32 R0, RZ, RZ, 0x181f ;  /* 0x0000181fff007424 */ /* 0x010fe200078e00ff */
[----:B------:R-:W-:-:S02]  /*16260*/  MOV R2, 0x16280 ;  /* 0x0001628000027802 */ /* 0x000fc40000000f00 */
[----:B-1-3-5:R-:W-:Y:S05]  /*16270*/  CALL.REL.NOINC `($__internal_57_$__cuda_sm70_shflsync_idx_p) ;  /* 0x000011c000007944 */ /* 0x02afea0003c00000 */
[----:B------:R-:W-:Y:S01]  /*16280*/  IMAD.MOV.U32 R6, RZ, RZ, R0 ;  /* 0x000000ffff067224 */ /* 0x000fe200078e0000 */
[----:B------:R-:W-:Y:S01]  /*16290*/  MOV R3, 0x1 ;  /* 0x0000000100037802 */ /* 0x000fe20000000f00 */
[----:B------:R-:W-:Y:S01]  /*162a0*/  IMAD.MOV.U32 R5, RZ, RZ, R21 ;  /* 0x000000ffff057224 */ /* 0x000fe200078e0015 */
[----:B------:R-:W-:-:S02]  /*162b0*/  MOV R0, 0x181f ;  /* 0x0000181f00007802 */ /* 0x000fc40000000f00 */
[----:B------:R-:W-:Y:S02]  /*162c0*/  MOV R2, 0x162e0 ;  /* 0x000162e000027802 */ /* 0x000fe40000000f00 */
[----:B------:R-:W-:Y:S05]  /*162d0*/  CALL.REL.NOINC `($__internal_57_$__cuda_sm70_shflsync_idx_p) ;  /* 0x0000116000007944 */ /* 0x000fea0003c00000 */
[----:B------:R-:W-:Y:S05]  /*162e0*/  BRA `(.L_x_2879) ;  /* 0xffff021000007947 */ /* 0x000fea000383ffff */
.L_x_2753:
[----:B------:R-:W-:Y:S01]  /*162f0*/  IMAD.MOV.U32 R5, RZ, RZ, R19 ;  /* 0x000000ffff057224 */ /* 0x000fe200078e0013 */
[----:B-1----:R-:W-:Y:S01]  /*16300*/  MOV R3, 0x2 ;  /* 0x0000000200037802 */ /* 0x002fe20000000f00 */
[----:B----4-:R-:W-:Y:S01]  /*16310*/  IMAD.MOV.U32 R0, RZ, RZ, 0x181f ;  /* 0x0000181fff007424 */ /* 0x010fe200078e00ff */
[----:B------:R-:W-:Y:S02]  /*16320*/  MOV R2, 0x16340 ;  /* 0x0001634000027802 */ /* 0x000fe40000000f00 */
[----:B--23-5:R-:W-:Y:S05]  /*16330*/  CALL.REL.NOINC `($__internal_57_$__cuda_sm70_shflsync_idx_p) ;  /* 0x0000110000007944 */ /* 0x02cfea0003c00000 */
[----:B------:R-:W-:Y:S01]  /*16340*/  MOV R6, R0 ;  /* 0x0000000000067202 */ /* 0x000fe20000000f00 */
[----:B------:R-:W-:Y:S05]  /*16350*/  BRA `(.L_x_2880) ;  /* 0xffff032000007947 */ /* 0x000fea000383ffff */
.L_x_2754:
[----:B------:R-:W-:Y:S01]  /*16360*/  IMAD.MOV.U32 R5, RZ, RZ, R21 ;  /* 0x000000ffff057224 */ /* 0x000fe200078e0015 */
[----:B------:R-:W-:Y:S01]  /*16370*/  MOV R3, 0x2 ;  /* 0x0000000200037802 */ /* 0x000fe20000000f00 */
[----:B----4-:R-:W-:Y:S01]  /*16380*/  IMAD.MOV.U32 R0, RZ, RZ, 0x181f ;  /* 0x0000181fff007424 */ /* 0x010fe200078e00ff */
[----:B------:R-:W-:Y:S02]  /*16390*/  MOV R2, 0x163b0 ;  /* 0x000163b000027802 */ /* 0x000fe40000000f00 */
[----:B-123-5:R-:W-:Y:S05]  /*163a0*/  CALL.REL.NOINC `($__internal_57_$__cuda_sm70_shflsync_idx_p) ;  /* 0x0000109000007944 */ /* 0x02efea0003c00000 */
[----:B------:R-:W-:Y:S05]  /*163b0*/  BRA `(.L_x_2881) ;  /* 0xffff02e000007947 */ /* 0x000fea000383ffff */
.L_x_2757:
[----:B------:R-:W-:Y:S01]  /*163c0*/  IMAD.MOV.U32 R5, RZ, RZ, R19 ;  /* 0x000000ffff057224 */ /* 0x000fe200078e0013 */
[----:B-1----:R-:W-:Y:S01]  /*163d0*/  MOV R3, 0x3 ;  /* 0x0000000300037802 */ /* 0x002fe20000000f00 */
[----:B------:R-:W-:Y:S01]  /*163e0*/  IMAD.MOV.U32 R0, RZ, RZ, 0x181f ;  /* 0x0000181fff007424 */ /* 0x000fe200078e00ff */
[----:B------:R-:W-:-:S02]  /*163f0*/  MOV R2, 0x16410 ;  /* 0x0001641000027802 */ /* 0x000fc40000000f00 */
[----:B--2345:R-:W-:Y:S05]  /*16400*/  CALL.REL.NOINC `($__internal_57_$__cuda_sm70_shflsync_idx_p) ;  /* 0x0000103000007944 */ /* 0x03cfea0003c00000 */
[----:B------:R-:W-:Y:S01]  /*16410*/  IMAD.MOV.U32 R6, RZ, RZ, R0 ;  /* 0x000000ffff067224 */ /* 0x000fe200078e0000 */
[----:B------:R-:W-:Y:S01]  /*16420*/  MOV R3, 0x3 ;  /* 0x0000000300037802 */ /* 0x000fe20000000f00 */
[----:B------:R-:W-:Y:S01]  /*16430*/  IMAD.MOV.U32 R5, RZ, RZ, R21 ;  /* 0x000000ffff057224 */ /* 0x000fe200078e0015 */
[----:B------:R-:W-:-:S02]  /*16440*/  MOV R0, 0x181f ;  /* 0x0000181f00007802 */ /* 0x000fc40000000f00 */
[----:B------:R-:W-:Y:S02]  /*16450*/  MOV R2, 0x16470 ;  /* 0x0001647000027802 */ /* 0x000fe40000000f00 */
[----:B------:R-:W-:Y:S05]  /*16460*/  CALL.REL.NOINC `($__internal_57_$__cuda_sm70_shflsync_idx_p) ;  /* 0x00000fd000007944 */ /* 0x000fea0003c00000 */
[----:B------:R-:W-:Y:S05]  /*16470*/  BRA `(.L_x_2882) ;  /* 0xffff039000007947 */ /* 0x000fea000383ffff */
.L_x_2814:
[----:B------:R-:W-:Y:S01]  /*16480*/  IMAD.MOV.U32 R2, RZ, RZ, R190 ;  /* 0x000000ffff027224 */ /* 0x000fe200078e00be */
[----:B------:R-:W-:Y:S01]  /*16490*/  MOV R7, 0x1f ;  /* 0x0000001f00077802 */ /* 0x000fe20000000f00 */
[----:B------:R-:W-:Y:S01]  /*164a0*/  IMAD.MOV.U32 R5, RZ, RZ, 0x2 ;  /* 0x00000002ff057424 */ /* 0x000fe200078e00ff */
[----:B------:R-:W-:Y:S02]  /*164b0*/  MOV R6, 0xffffffff ;  /* 0xffffffff00067802 */ /* 0x000fe40000000f00 */
[----:B------:R-:W-:Y:S02]  /*164c0*/  MOV R3, 0x164e0 ;  /* 0x000164e000037802 */ /* 0x000fe40000000f00 */
[----:B------:R-:W-:Y:S05]  /*164d0*/  CALL.REL.NOINC `($__internal_56_$__cuda_sm70_shflsync_bfly_p) ;  /* 0x00000f1000007944 */ /* 0x000fea0003c00000 */
[----:B------:R-:W-:Y:S01]  /*164e0*/  FADD.FTZ R0, R190, R5 ;  /* 0x00000005be007221 */ /* 0x000fe20000010000 */
[----:B------:R-:W-:Y:S02]  /*164f0*/  MOV R5, 0x1 ;  /* 0x0000000100057802 */ /* 0x000fe40000000f00 */
[----:B------:R-:W-:Y:S02]  /*16500*/  MOV R3, 0x16530 ;  /* 0x0001653000037802 */ /* 0x000fe40000000f00 */
[----:B------:R-:W-:-:S02]  /*16510*/  MOV R2, R0 ;  /* 0x0000000000027202 */ /* 0x000fc40000000f00 */
[----:B------:R-:W-:Y:S05]  /*16520*/  CALL.REL.NOINC `($__internal_56_$__cuda_sm70_shflsync_bfly_p) ;  /* 0x00000ec000007944 */ /* 0x000fea0003c00000 */
[----:B------:R-:W-:Y:S01]  /*16530*/  FADD.FTZ R0, R0, R5 ;  /* 0x0000000500007221 */ /* 0x000fe20000010000 */
[----:B------:R-:W-:-:S02]  /*16540*/  MOV R2, R189 ;  /* 0x000000bd00027202 */ /* 0x000fc40000000f00 */
[----:B------:R-:W-:Y:S02]  /*16550*/  MOV R5, 0x2 ;  /* 0x0000000200057802 */ /* 0x000fe40000000f00 */
[----:B------:R-:W-:Y:S02]  /*16560*/  MOV R3, 0x16580 ;  /* 0x0001658000037802 */ /* 0x000fe40000000f00 */
[----:B------:R-:W-:Y:S05]  /*16570*/  CALL.REL.NOINC `($__internal_56_$__cuda_sm70_shflsync_bfly_p) ;  /* 0x00000e7000007944 */ /* 0x000fea0003c00000 */
[----:B------:R-:W-:Y:S01]  /*16580*/  FADD.FTZ R4, R189, R5 ;  /* 0x00000005bd047221 */ /* 0x000fe20000010000 */
[----:B------:R-:W-:Y:S02]  /*16590*/  MOV R5, 0x1 ;  /* 0x0000000100057802 */ /* 0x000fe40000000f00 */
[----:B------:R-:W-:Y:S02]  /*165a0*/  MOV R3, 0x165d0 ;  /* 0x000165d000037802 */ /* 0x000fe40000000f00 */
[----:B------:R-:W-:Y:S02]  /*165b0*/  MOV R2, R4 ;  /* 0x0000000400027202 */ /* 0x000fe40000000f00 */
[----:B------:R-:W-:Y:S05]  /*165c0*/  CALL.REL.NOINC `($__internal_56_$__cuda_sm70_shflsync_bfly_p) ;  /* 0x00000e2000007944 */ /* 0x000fea0003c00000 */
[----:B------:R-:W-:Y:S01]  /*165d0*/  MOV R3, R5 ;  /* 0x0000000500037202 */ /* 0x000fe20000000f00 */
[----:B------:R-:W-:Y:S05]  /*165e0*/  BRA `(.L_x_2883) ;  /* 0xffffa36000007947 */ /* 0x000fea000383ffff */
.L_x_2821:
[----:B--234-:R-:W-:Y:S01]  /*165f0*/  IMAD.MOV.U32 R5, RZ, RZ, R15 ;  /* 0x000000ffff057224 */ /* 0x01cfe200078e000f */
[----:B------:R-:W-:Y:S01]  /*16600*/  MOV R3, RZ ;  /* 0x000000ff00037202 */ /* 0x000fe20000000f00 */
[----:B------:R-:W-:Y:S01]  /*16610*/  IMAD.MOV.U32 R0, RZ, RZ, 0x181f ;  /* 0x0000181fff007424 */ /* 0x000fe200078e00ff */
[----:B------:R-:W-:-:S02]  /*16620*/  MOV R2, 0x16640 ;  /* 0x0001664000027802 */ /* 0x000fc40000000f00 */
[----:B-1----:R-:W-:Y:S05]  /*16630*/  CALL.REL.NOINC `($__internal_57_$__cuda_sm70_shflsync_idx_p) ;  /* 0x00000e0000007944 */ /* 0x002fea0003c00000 */
[----:B------:R-:W-:Y:S01]  /*16640*/  MOV R12, R0 ;  /* 0x00000000000c7202 */ /* 0x000fe20000000f00 */
[----:B------:R-:W-:Y:S05]  /*16650*/  BRA `(.L_x_2884) ;  /* 0xffffbea000007947 */ /* 0x000fea000383ffff */
.L_x_2822:
[----:B------:R-:W-:Y:S01]  /*16660*/  IMAD.MOV.U32 R5, RZ, RZ, R16 ;  /* 0x000000ffff057224 */ /* 0x000fe200078e0010 */
[----:B------:R-:W-:Y:S01]  /*16670*/  MOV R3, RZ ;  /* 0x000000ff00037202 */ /* 0x000fe20000000f00 */
[----:B------:R-:W-:Y:S01]  /*16680*/  IMAD.MOV.U32 R0, RZ, RZ, 0x181f ;  /* 0x0000181fff007424 */ /* 0x000fe200078e00ff */
[----:B------:R-:W-:-:S02]  /*16690*/  MOV R2, 0x166b0 ;  /* 0x000166b000027802 */ /* 0x000fc40000000f00 */
[----:B-123--:R-:W-:Y:S05]  /*166a0*/  CALL.REL.NOINC `($__internal_57_$__cuda_sm70_shflsync_idx_p) ;  /* 0x00000d9000007944 */ /* 0x00efea0003c00000 */
[----:B------:R-:W-:Y:S05]  /*166b0*/  BRA `(.L_x_2885) ;  /* 0xffffbe6000007947 */ /* 0x000fea000383ffff */
.L_x_2825:
[----:B------:R-:W-:Y:S01]  /*166c0*/  IMAD.MOV.U32 R5, RZ, RZ, R15 ;  /* 0x000000ffff057224 */ /* 0x000fe200078e000f */
[----:B--2---:R-:W-:Y:S01]  /*166d0*/  MOV R3, 0x1 ;  /* 0x0000000100037802 */ /* 0x004fe20000000f00 */
[----:B------:R-:W-:Y:S01]  /*166e0*/  IMAD.MOV.U32 R0, RZ, RZ, 0x181f ;  /* 0x0000181fff007424 */ /* 0x000fe200078e00ff */
[----:B------:R-:W-:-:S02]  /*166f0*/  MOV R2, 0x16710 ;  /* 0x0001671000027802 */ /* 0x000fc40000000f00 */
[----:B-1-34-:R-:W-:Y:S05]  /*16700*/  CALL.REL.NOINC `($__internal_57_$__cuda_sm70_shflsync_idx_p) ;  /* 0x00000d3000007944 */ /* 0x01afea0003c00000 */
[----:B------:R-:W-:Y:S01]  /*16710*/  IMAD.MOV.U32 R12, RZ, RZ, R0 ;  /* 0x000000ffff0c7224 */ /* 0x000fe200078e0000 */
[----:B------:R-:W-:Y:S01]  /*16720*/  MOV R3, 0x1 ;  /* 0x0000000100037802 */ /* 0x000fe20000000f00 */
[----:B------:R-:W-:Y:S01]  /*16730*/  IMAD.MOV.U32 R5, RZ, RZ, R16 ;  /* 0x000000ffff057224 */ /* 0x000fe200078e0010 */
[----:B------:R-:W-:-:S02]  /*16740*/  MOV R0, 0x181f ;  /* 0x0000181f00007802 */ /* 0x000fc40000000f00 */
[----:B------:R-:W-:Y:S02]  /*16750*/  MOV R2, 0x16770 ;  /* 0x0001677000027802 */ /* 0x000fe40000000f00 */
[----:B------:R-:W-:Y:S05]  /*16760*/  CALL.REL.NOINC `($__internal_57_$__cuda_sm70_shflsync_idx_p) ;  /* 0x00000cd000007944 */ /* 0x000fea0003c00000 */
[----:B------:R-:W-:Y:S05]  /*16770*/  BRA `(.L_x_2886) ;  /* 0xffffbf8000007947 */ /* 0x000fea000383ffff */
.L_x_2828:
[----:B------:R-:W-:Y:S01]  /*16780*/  IMAD.MOV.U32 R5, RZ, RZ, R15 ;  /* 0x000000ffff057224 */ /* 0x000fe200078e000f */
[----:B--2---:R-:W-:Y:S01]  /*16790*/  MOV R3, 0x2 ;  /* 0x0000000200037802 */ /* 0x004fe20000000f00 */
[----:B------:R-:W-:Y:S01]  /*167a0*/  IMAD.MOV.U32 R0, RZ, RZ, 0x181f ;  /* 0x0000181fff007424 */ /* 0x000fe200078e00ff */
[----:B------:R-:W-:Y:S02]  /*167b0*/  MOV R2, 0x167d0 ;  /* 0x000167d000027802 */ /* 0x000fe40000000f00 */
[----:B-1-34-:R-:W-:Y:S05]  /*167c0*/  CALL.REL.NOINC `($__internal_57_$__cuda_sm70_shflsync_idx_p) ;  /* 0x00000c7000007944 */ /* 0x01afea0003c00000 */
[----:B------:R-:W-:Y:S01]  /*167d0*/  MOV R12, R0 ;  /* 0x00000000000c7202 */ /* 0x000fe20000000f00 */
[----:B------:R-:W-:Y:S05]  /*167e0*/  BRA `(.L_x_2887) ;  /* 0xffffc08000007947 */ /* 0x000fea000383ffff */
.L_x_2829:
[----:B------:R-:W-:Y:S01]  /*167f0*/  IMAD.MOV.U32 R5, RZ, RZ, R16 ;  /* 0x000000ffff057224 */ /* 0x000fe200078e0010 */
[----:B--2---:R-:W-:Y:S01]  /*16800*/  MOV R3, 0x2 ;  /* 0x0000000200037802 */ /* 0x004fe20000000f00 */
[----:B------:R-:W-:Y:S01]  /*16810*/  IMAD.MOV.U32 R0, RZ, RZ, 0x181f ;  /* 0x0000181fff007424 */ /* 0x000fe200078e00ff */
[----:B------:R-:W-:Y:S02]  /*16820*/  MOV R2, 0x16840 ;  /* 0x0001684000027802 */ /* 0x000fe40000000f00 */
[----:B-1-34-:R-:W-:Y:S05]  /*16830*/  CALL.REL.NOINC `($__internal_57_$__cuda_sm70_shflsync_idx_p) ;  /* 0x00000c0000007944 */ /* 0x01afea0003c00000 */
[----:B------:R-:W-:Y:S05]  /*16840*/  BRA `(.L_x_2888) ;  /* 0xffffc04000007947 */ /* 0x000fea000383ffff */
.L_x_2832:
[----:B------:R-:W-:Y:S01]  /*16850*/  IMAD.MOV.U32 R5, RZ, RZ, R15 ;  /* 0x000000ffff057224 */ /* 0x000fe200078e000f */
[----:B---3--:R-:W-:Y:S01]  /*16860*/  MOV R3, 0x3 ;  /* 0x0000000300037802 */ /* 0x008fe20000000f00 */
[----:B----4-:R-:W-:Y:S01]  /*16870*/  IMAD.MOV.U32 R0, RZ, RZ, 0x181f ;  /* 0x0000181fff007424 */ /* 0x010fe200078e00ff */
[----:B------:R-:W-:-:S02]  /*16880*/  MOV R2, 0x168a0 ;  /* 0x000168a000027802 */ /* 0x000fc40000000f00 */
[----:B-12---:R-:W-:Y:S05]  /*16890*/  CALL.REL.NOINC `($__internal_57_$__cuda_sm70_shflsync_idx_p) ;  /* 0x00000ba000007944 */ /* 0x006fea0003c00000 */
[----:B------:R-:W-:Y:S01]  /*168a0*/  IMAD.MOV.U32 R10, RZ, RZ, R0 ;  /* 0x000000ffff0a7224 */ /* 0x000fe200078e0000 */
[----:B------:R-:W-:Y:S01]  /*168b0*/  MOV R3, 0x3 ;  /* 0x0000000300037802 */ /* 0x000fe20000000f00 */
[----:B------:R-:W-:Y:S01]  /*168c0*/  IMAD.MOV.U32 R5, RZ, RZ, R16 ;  /* 0x000000ffff057224 */ /* 0x000fe200078e0010 */
[----:B------:R-:W-:-:S02]  /*168d0*/  MOV R0, 0x181f ;  /* 0x0000181f00007802 */ /* 0x000fc40000000f00 */
[----:B------:R-:W-:Y:S02]  /*168e0*/  MOV R2, 0x16900 ;  /* 0x0001690000027802 */ /* 0x000fe40000000f00 */
[----:B------:R-:W-:Y:S05]  /*168f0*/  CALL.REL.NOINC `($__internal_57_$__cuda_sm70_shflsync_idx_p) ;  /* 0x00000b4000007944 */ /* 0x000fea0003c00000 */
[----:B------:R-:W-:Y:S05]  /*16900*/  BRA `(.L_x_2889) ;  /* 0xffffc10000007947 */ /* 0x000fea000383ffff */
.L_x_2834:
[----:B------:R-:W-:Y:S01]  /*16910*/  IMAD.MOV.U32 R5, RZ, RZ, R16 ;  /* 0x000000ffff057224 */ /* 0x000fe200078e0010 */
[----:B------:R-:W-:Y:S01]  /*16920*/  MOV R3, RZ ;  /* 0x000000ff00037202 */ /* 0x000fe20000000f00 */
[----:B------:R-:W-:Y:S01]  /*16930*/  IMAD.MOV.U32 R0, RZ, RZ, 0x1c1f ;  /* 0x00001c1fff007424 */ /* 0x000fe200078e00ff */
[----:B------:R-:W-:Y:S02]  /*16940*/  MOV R2, 0x16960 ;  /* 0x0001696000027802 */ /* 0x000fe40000000f00 */
[----:B------:R-:W-:Y:S05]  /*16950*/  CALL.REL.NOINC `($__internal_57_$__cuda_sm70_shflsync_idx_p) ;  /* 0x00000ae000007944 */ /* 0x000fea0003c00000 */
[----:B------:R-:W-:Y:S01]  /*16960*/  MOV R4, R0 ;  /* 0x0000000000047202 */ /* 0x000fe20000000f00 */
[----:B------:R-:W-:Y:S05]  /*16970*/  BRA `(.L_x_2890) ;  /* 0xffffc3f000007947 */ /* 0x000fea000383ffff */
.L_x_2835:
[----:B------:R-:W-:Y:S01]  /*16980*/  IMAD.MOV.U32 R5, RZ, RZ, R17 ;  /* 0x000000ffff057224 */ /* 0x000fe200078e0011 */
[----:B------:R-:W-:Y:S01]  /*16990*/  MOV R3, RZ ;  /* 0x000000ff00037202 */ /* 0x000fe20000000f00 */
[----:B------:R-:W-:Y:S01]  /*169a0*/  IMAD.MOV.U32 R0, RZ, RZ, 0x1c1f ;  /* 0x00001c1fff007424 */ /* 0x000fe200078e00ff */
[----:B------:R-:W-:Y:S02]  /*169b0*/  MOV R2, 0x169d0 ;  /* 0x000169d000027802 */ /* 0x000fe40000000f00 */
[----:B-12---:R-:W-:Y:S05]  /*169c0*/  CALL.REL.NOINC `($__internal_57_$__cuda_sm70_shflsync_idx_p) ;  /* 0x00000a7000007944 */ /* 0x006fea0003c00000 */
[----:B------:R-:W-:Y:S05]  /*169d0*/  BRA `(.L_x_2891) ;  /* 0xffffc3b000007947 */ /* 0x000fea000383ffff */
.L_x_2838:
[----:B------:R-:W-:Y:S01]  /*169e0*/  IMAD.MOV.U32 R5, RZ, RZ, R16 ;  /* 0x000000ffff057224 */ /* 0x000fe200078e0010 */
[----:B------:R-:W-:Y:S01]  /*169f0*/  MOV R3, 0x1 ;  /* 0x0000000100037802 */ /* 0x000fe20000000f00 */
[----:B----4-:R-:W-:Y:S01]  /*16a00*/  IMAD.MOV.U32 R0, RZ, RZ, 0x1c1f ;  /* 0x00001c1fff007424 */ /* 0x010fe200078e00ff */
[----:B------:R-:W-:-:S02]  /*16a10*/  MOV R2, 0x16a30 ;  /* 0x00016a3000027802 */ /* 0x000fc40000000f00 */
[----:B-123--:R-:W-:Y:S05]  /*16a20*/  CALL.REL.NOINC `($__internal_57_$__cuda_sm70_shflsync_idx_p) ;  /* 0x00000a1000007944 */ /* 0x00efea0003c00000 */
[----:B------:R-:W-:Y:S01]  /*16a30*/  IMAD.MOV.U32 R4, RZ, RZ, R0 ;  /* 0x000000ffff047224 */ /* 0x000fe200078e0000 */
[----:B------:R-:W-:Y:S01]  /*16a40*/  MOV R3, 0x1 ;  /* 0x0000000100037802 */ /* 0x000fe20000000f00 */
[----:B------:R-:W-:Y:S01]  /*16a50*/  IMAD.MOV.U32 R5, RZ, RZ, R17 ;  /* 0x000000ffff057224 */ /* 0x000fe200078e0011 */
[----:B------:R-:W-:-:S02]  /*16a60*/  MOV R0, 0x1c1f ;  /* 0x00001c1f00007802 */ /* 0x000fc40000000f00 */
[----:B------:R-:W-:Y:S02]  /*16a70*/  MOV R2, 0x16a90 ;  /* 0x00016a9000027802 */ /* 0x000fe40000000f00 */
[----:B------:R-:W-:Y:S05]  /*16a80*/  CALL.REL.NOINC `($__internal_57_$__cuda_sm70_shflsync_idx_p) ;  /* 0x000009b000007944 */ /* 0x000fea0003c00000 */
[----:B------:R-:W-:Y:S05]  /*16a90*/  BRA `(.L_x_2892) ;  /* 0xffffce9000007947 */ /* 0x000fea000383ffff */
.L_x_2842:
[----:B------:R-:W-:Y:S01]  /*16aa0*/  IMAD.MOV.U32 R5, RZ, RZ, R13 ;  /* 0x000000ffff057224 */ /* 0x000fe200078e000d */
[----:B------:R-:W-:Y:S01]  /*16ab0*/  MOV R3, RZ ;  /* 0x000000ff00037202 */ /* 0x000fe20000000f00 */
[----:B------:R-:W-:Y:S01]  /*16ac0*/  IMAD.MOV.U32 R0, RZ, RZ, 0x181f ;  /* 0x0000181fff007424 */ /* 0x000fe200078e00ff */
[----:B------:R-:W-:Y:S02]  /*16ad0*/  MOV R2, 0x16af0 ;  /* 0x00016af000027802 */ /* 0x000fe40000000f00 */
[----:B------:R-:W-:Y:S05]  /*16ae0*/  CALL.REL.NOINC `($__internal_57_$__cuda_sm70_shflsync_idx_p) ;  /* 0x0000095000007944 */ /* 0x000fea0003c00000 */
[----:B------:R-:W-:Y:S01]  /*16af0*/  MOV R12, R0 ;  /* 0x00000000000c7202 */ /* 0x000fe20000000f00 */
[----:B------:R-:W-:Y:S05]  /*16b00*/  BRA `(.L_x_2893) ;  /* 0xffffe0c000007947 */ /* 0x000fea000383ffff */
.L_x_2843:
[----:B------:R-:W-:Y:S01]  /*16b10*/  IMAD.MOV.U32 R5, RZ, RZ, R16 ;  /* 0x000000ffff057224 */ /* 0x000fe200078e0010 */
[----:B------:R-:W-:Y:S01]  /*16b20*/  MOV R3, RZ ;  /* 0x000000ff00037202 */ /* 0x000fe20000000f00 */
[----:B------:R-:W-:Y:S01]  /*16b30*/  IMAD.MOV.U32 R0, RZ, RZ, 0x181f ;  /* 0x0000181fff007424 */ /* 0x000fe200078e00ff */
[----:B------:R-:W-:Y:S02]  /*16b40*/  MOV R2, 0x16b60 ;  /* 0x00016b6000027802 */ /* 0x000fe40000000f00 */
[----:B-12---:R-:W-:Y:S05]  /*16b50*/  CALL.REL.NOINC `($__internal_57_$__cuda_sm70_shflsync_idx_p) ;  /* 0x000008e000007944 */ /* 0x006fea0003c00000 */
[----:B------:R-:W-:Y:S05]  /*16b60*/  BRA `(.L_x_2894) ;  /* 0xffffe08000007947 */ /* 0x000fea000383ffff */
.L_x_2846:
[----:B------:R-:W-:Y:S01]  /*16b70*/  IMAD.MOV.U32 R5, RZ, RZ, R13 ;  /* 0x000000ffff057224 */ /* 0x000fe200078e000d */
[----:B--2---:R-:W-:Y:S01]  /*16b80*/  MOV R3, 0x1 ;  /* 0x0000000100037802 */ /* 0x004fe20000000f00 */
[----:B----4-:R-:W-:Y:S01]  /*16b90*/  IMAD.MOV.U32 R0, RZ, RZ, 0x181f ;  /* 0x0000181fff007424 */ /* 0x010fe200078e00ff */
[----:B------:R-:W-:-:S02]  /*16ba0*/  MOV R2, 0x16bc0 ;  /* 0x00016bc000027802 */ /* 0x000fc40000000f00 */
[----:B-1-3--:R-:W-:Y:S05]  /*16bb0*/  CALL.REL.NOINC `($__internal_57_$__cuda_sm70_shflsync_idx_p) ;  /* 0x0000088000007944 */ /* 0x00afea0003c00000 */
[----:B------:R-:W-:Y:S01]  /*16bc0*/  IMAD.MOV.U32 R12, RZ, RZ, R0 ;  /* 0x000000ffff0c7224 */ /* 0x000fe200078e0000 */
[----:B------:R-:W-:Y:S01]  /*16bd0*/  MOV R3, 0x1 ;  /* 0x0000000100037802 */ /* 0x000fe20000000f00 */
[----:B------:R-:W-:Y:S01]  /*16be0*/  IMAD.MOV.U32 R5, RZ, RZ, R16 ;  /* 0x000000ffff057224 */ /* 0x000fe200078e0010 */
[----:B------:R-:W-:-:S02]  /*16bf0*/  MOV R0, 0x181f ;  /* 0x0000181f00007802 */ /* 0x000fc40000000f00 */
[----:B------:R-:W-:Y:S02]  /*16c00*/  MOV R2, 0x16c20 ;  /* 0x00016c2000027802 */ /* 0x000fe40000000f00 */
[----:B------:R-:W-:Y:S05]  /*16c10*/  CALL.REL.NOINC `($__internal_57_$__cuda_sm70_shflsync_idx_p) ;  /* 0x0000082000007944 */ /* 0x000fea0003c00000 */
[----:B------:R-:W-:Y:S05]  /*16c20*/  BRA `(.L_x_2895) ;  /* 0xffffe1b000007947 */ /* 0x000fea000383ffff */
.L_x_2849:
[----:B------:R-:W-:Y:S01]  /*16c30*/  IMAD.MOV.U32 R5, RZ, RZ, R13 ;  /* 0x000000ffff057224 */ /* 0x000fe200078e000d */
[----:B-1----:R-:W-:Y:S01]  /*16c40*/  MOV R3, 0x2 ;  /* 0x0000000200037802 */ /* 0x002fe20000000f00 */
[----:B----4-:R-:W-:Y:S01]  /*16c50*/  IMAD.MOV.U32 R0, RZ, RZ, 0x181f ;  /* 0x0000181fff007424 */ /* 0x010fe200078e00ff */
[----:B------:R-:W-:Y:S02]  /*16c60*/  MOV R2, 0x16c80 ;  /* 0x00016c8000027802 */ /* 0x000fe40000000f00 */
[----:B--23--:R-:W-:Y:S05]  /*16c70*/  CALL.REL.NOINC `($__internal_57_$__cuda_sm70_shflsync_idx_p) ;  /* 0x000007c000007944 */ /* 0x00cfea0003c00000 */
[----:B------:R-:W-:Y:S01]  /*16c80*/  MOV R12, R0 ;  /* 0x00000000000c7202 */ /* 0x000fe20000000f00 */
[----:B------:R-:W-:Y:S05]  /*16c90*/  BRA `(.L_x_2896) ;  /* 0xffffe2b000007947 */ /* 0x000fea000383ffff */
.L_x_2850:
[----:B------:R-:W-:Y:S01]  /*16ca0*/  IMAD.MOV.U32 R5, RZ, RZ, R16 ;  /* 0x000000ffff057224 */ /* 0x000fe200078e0010 */
[----:B------:R-:W-:Y:S01]  /*16cb0*/  MOV R3, 0x2 ;  /* 0x0000000200037802 */ /* 0x000fe20000000f00 */
[----:B----4-:R-:W-:Y:S01]  /*16cc0*/  IMAD.MOV.U32 R0, RZ, RZ, 0x181f ;  /* 0x0000181fff007424 */ /* 0x010fe200078e00ff */
[----:B------:R-:W-:Y:S02]  /*16cd0*/  MOV R2, 0x16cf0 ;  /* 0x00016cf000027802 */ /* 0x000fe40000000f00 */
[----:B-123--:R-:W-:Y:S05]  /*16ce0*/  CALL.REL.NOINC `($__internal_57_$__cuda_sm70_shflsync_idx_p) ;  /* 0x0000075000007944 */ /* 0x00efea0003c00000 */
[----:B------:R-:W-:Y:S05]  /*16cf0*/  BRA `(.L_x_2897) ;  /* 0xffffe27000007947 */ /* 0x000fea000383ffff */
.L_x_2853:
[----:B------:R-:W-:Y:S01]  /*16d00*/  IMAD.MOV.U32 R5, RZ, RZ, R13 ;  /* 0x000000ffff057224 */ /* 0x000fe200078e000d */
[----:B-1----:R-:W-:Y:S01]  /*16d10*/  MOV R3, 0x3 ;  /* 0x0000000300037802 */ /* 0x002fe20000000f00 */
[----:B------:R-:W-:Y:S01]  /*16d20*/  IMAD.MOV.U32 R0, RZ, RZ, 0x181f ;  /* 0x0000181fff007424 */ /* 0x000fe200078e00ff */
[----:B------:R-:W-:-:S02]  /*16d30*/  MOV R2, 0x16d50 ;  /* 0x00016d5000027802 */ /* 0x000fc40000000f00 */
[----:B--234-:R-:W-:Y:S05]  /*16d40*/  CALL.REL.NOINC `($__internal_57_$__cuda_sm70_shflsync_idx_p) ;  /* 0x000006f000007944 */ /* 0x01cfea0003c00000 */
[----:B------:R-:W-:Y:S01]  /*16d50*/  IMAD.MOV.U32 R12, RZ, RZ, R0 ;  /* 0x000000ffff0c7224 */ /* 0x000fe200078e0000 */
[----:B------:R-:W-:Y:S01]  /*16d60*/  MOV R3, 0x3 ;  /* 0x0000000300037802 */ /* 0x000fe20000000f00 */
[----:B------:R-:W-:Y:S01]  /*16d70*/  IMAD.MOV.U32 R5, RZ, RZ, R16 ;  /* 0x000000ffff057224 */ /* 0x000fe200078e0010 */
[----:B------:R-:W-:-:S02]  /*16d80*/  MOV R0, 0x181f ;  /* 0x0000181f00007802 */ /* 0x000fc40000000f00 */
[----:B------:R-:W-:Y:S02]  /*16d90*/  MOV R2, 0x16db0 ;  /* 0x00016db000027802 */ /* 0x000fe40000000f00 */
[----:B------:R-:W-:Y:S05]  /*16da0*/  CALL.REL.NOINC `($__internal_57_$__cuda_sm70_shflsync_idx_p) ;  /* 0x0000069000007944 */ /* 0x000fea0003c00000 */
[----:B------:R-:W-:Y:S05]  /*16db0*/  BRA `(.L_x_2898) ;  /* 0xffffe33000007947 */ /* 0x000fea000383ffff */
.L_x_2855:
[----:B------:R-:W-:Y:S01]  /*16dc0*/  IMAD.MOV.U32 R5, RZ, RZ, R21 ;  /* 0x000000ffff057224 */ /* 0x000fe200078e0015 */
[----:B------:R-:W-:Y:S01]  /*16dd0*/  MOV R3, RZ ;  /* 0x000000ff00037202 */ /* 0x000fe20000000f00 */
[----:B------:R-:W-:Y:S01]  /*16de0*/  IMAD.MOV.U32 R0, RZ, RZ, 0x1f ;  /* 0x0000001fff007424 */ /* 0x000fe200078e00ff */
[----:B------:R-:W-:Y:S02]  /*16df0*/  MOV R2, 0x16e10 ;  /* 0x00016e1000027802 */ /* 0x000fe40000000f00 */
[----:B-1-3--:R-:W-:Y:S05]  /*16e00*/  CALL.REL.NOINC `($__internal_57_$__cuda_sm70_shflsync_idx_p) ;  /* 0x0000063000007944 */ /* 0x00afea0003c00000 */
[----:B------:R-:W-:Y:S01]  /*16e10*/  MOV R9, R0 ;  /* 0x0000000000097202 */ /* 0x000fe20000000f00 */
[----:B------:R-:W-:Y:S05]  /*16e20*/  BRA `(.L_x_2899) ;  /* 0xffffe4d000007947 */ /* 0x000fea000383ffff */
.L_x_2856:
[----:B------:R-:W-:Y:S01]  /*16e30*/  IMAD.MOV.U32 R5, RZ, RZ, R21 ;  /* 0x000000ffff057224 */ /* 0x000fe200078e0015 */
[----:B------:R-:W-:Y:S01]  /*16e40*/  MOV R3, 0x1 ;  /* 0x0000000100037802 */ /* 0x000fe20000000f00 */
[----:B------:R-:W-:Y:S01]  /*16e50*/  IMAD.MOV.U32 R0, RZ, RZ, 0x1f ;  /* 0x0000001fff007424 */ /* 0x000fe200078e00ff */
[----:B------:R-:W-:Y:S02]  /*16e60*/  MOV R2, 0x16e80 ;  /* 0x00016e8000027802 */ /* 0x000fe40000000f00 */
[----:B-1234-:R-:W-:Y:S05]  /*16e70*/  CALL.REL.NOINC `($__internal_57_$__cuda_sm70_shflsync_idx_p) ;  /* 0x000005c000007944 */ /* 0x01efea0003c00000 */
[----:B------:R-:W-:Y:S01]  /*16e80*/  MOV R8, R0 ;  /* 0x0000000000087202 */ /* 0x000fe20000000f00 */
[----:B------:R-:W-:Y:S05]  /*16e90*/  BRA `(.L_x_2900) ;  /* 0xffffe48000007947 */ /* 0x000fea000383ffff */
.L_x_2857:
[----:B------:R-:W-:Y:S02]  /*16ea0*/  MOV R2, 0x1 ;  /* 0x0000000100027802 */ /* 0x000fe40000000f00 */
[----:B------:R-:W-:-:S02]  /*16eb0*/  MOV R3, 0x16ed0 ;  /* 0x00016ed000037802 */ /* 0x000fc40000000f00 */
[----:B--2-4-:R-:W-:Y:S05]  /*16ec0*/  CALL.REL.NOINC `($__internal_58_$__cuda_sm70_shflsync_up_p) ;  /* 0x000005c000007944 */ /* 0x014fea0003c00000 */
[----:B------:R-:W-:Y:S05]  /*16ed0*/  BRA `(.L_x_2901) ;  /* 0xffffe56000007947 */ /* 0x000fea000383ffff */
.L_x_2858:
[----:B------:R-:W-:Y:S02]  /*16ee0*/  MOV R2, 0x2 ;  /* 0x0000000200027802 */ /* 0x000fe40000000f00 */
[----:B------:R-:W-:-:S02]  /*16ef0*/  MOV R3, 0x16f10 ;  /* 0x00016f1000037802 */ /* 0x000fc40000000f00 */
[----:B--2-4-:R-:W-:Y:S05]  /*16f00*/  CALL.REL.NOINC `($__internal_58_$__cuda_sm70_shflsync_up_p) ;  /* 0x0000058000007944 */ /* 0x014fea0003c00000 */
        /* <DEDUP_REMOVED lines=23> */
.L_x_2862:
[----:B------:R-:W-:Y:S02]  /*17080*/  MOV R2, 0x1 ;  /* 0x0000000100027802 */ /* 0x000fe40000000f00 */
[----:B------:R-:W-:Y:S02]  /*17090*/  MOV R3, 0x170b0 ;  /* 0x000170b000037802 */ /* 0x000fe40000000f00 */
[----:B--2---:R-:W-:Y:S05]  /*170a0*/  CALL.REL.NOINC `($__internal_58_$__cuda_sm70_shflsync_up_p) ;  /* 0x000003e000007944 */ /* 0x004fea0003c00000 */
[----:B------:R-:W-:Y:S01]  /*170b0*/  MOV R2, R4 ;  /* 0x0000000400027202 */ /* 0x000fe20000000f00 */
[----:B------:R-:W-:Y:S05]  /*170c0*/  BRA `(.L_x_2903) ;  /* 0xffffe5c000007947 */ /* 0x000fea000383ffff */
.L_x_2863:
        /* <DEDUP_REMOVED lines=26> */
.L_x_2865:
[----:B------:R-:W-:Y:S02]  /*17270*/  SEL R0, RZ, 0x1, P0 ;  /* 0x00000001ff007807 */ /* 0x000fe40000000000 */
[----:B------:R-:W-:Y:S02]  /*17280*/  MOV R2, 0x172a0 ;  /* 0x000172a000027802 */ /* 0x000fe40000000f00 */
[----:B-12---:R-:W-:Y:S05]  /*17290*/  CALL.REL.NOINC `($__internal_59_$__cuda_sm70_votesync_ballot) ;  /* 0x0000026000007944 */ /* 0x006fea0003c00000 */
[----:B------:R-:W-:Y:S01]  /*172a0*/  MOV R8, R0 ;  /* 0x0000000000087202 */ /* 0x000fe20000000f00 */
[----:B------:R-:W-:Y:S05]  /*172b0*/  BRA `(.L_x_2905) ;  /* 0xffffe56000007947 */ /* 0x000fea000383ffff */
.L_x_2866:
[----:B------:R-:W-:Y:S01]  /*172c0*/  IMAD.MOV.U32 R5, RZ, RZ, R6 ;  /* 0x000000ffff057224 */ /* 0x000fe200078e0006 */
[----:B----4-:R-:W-:Y:S01]  /*172d0*/  MOV R3, R11 ;  /* 0x0000000b00037202 */ /* 0x010fe20000000f00 */
[----:B------:R-:W-:Y:S01]  /*172e0*/  IMAD.MOV.U32 R0, RZ, RZ, 0x1f ;  /* 0x0000001fff007424 */ /* 0x000fe200078e00ff */
[----:B------:R-:W-:Y:S02]  /*172f0*/  MOV R2, 0x17310 ;  /* 0x0001731000027802 */ /* 0x000fe40000000f00 */
[----:B-123--:R-:W-:Y:S05]  /*17300*/  CALL.REL.NOINC `($__internal_57_$__cuda_sm70_shflsync_idx_p) ;  /* 0x0000013000007944 */ /* 0x00efea0003c00000 */
[----:B------:R-:W-:Y:S01]  /*17310*/  IMAD.MOV.U32 R6, RZ, RZ, R0 ;  /* 0x000000ffff067224 */ /* 0x000fe200078e0000 */
[----:B------:R-:W-:Y:S01]  /*17320*/  MOV R3, R11 ;  /* 0x0000000b00037202 */ /* 0x000fe20000000f00 */
[----:B------:R-:W-:Y:S01]  /*17330*/  IMAD.MOV.U32 R5, RZ, RZ, R7 ;  /* 0x000000ffff057224 */ /* 0x000fe200078e0007 */
[----:B------:R-:W-:Y:S02]  /*17340*/  MOV R0, 0x1f ;  /* 0x0000001f00007802 */ /* 0x000fe40000000f00 */
[----:B------:R-:W-:-:S02]  /*17350*/  MOV R2, 0x17370 ;  /* 0x0001737000027802 */ /* 0x000fc40000000f00 */
[----:B------:R-:W-:Y:S05]  /*17360*/  CALL.REL.NOINC `($__internal_57_$__cuda_sm70_shflsync_idx_p) ;  /* 0x000000d000007944 */ /* 0x000fea0003c00000 */
[----:B------:R-:W-:Y:S01]  /*17370*/  MOV R7, R0 ;  /* 0x0000000000077202 */ /* 0x000fe20000000f00 */
[----:B------:R-:W-:Y:S05]  /*17380*/  BRA `(.L_x_2906) ;  /* 0xffffe4d000007947 */ /* 0x000fea000383ffff */
.L_x_2869:
[----:B------:R-:W-:Y:S01]  /*17390*/  IMAD.MOV.U32 R5, RZ, RZ, R4 ;  /* 0x000000ffff057224 */ /* 0x000fe200078e0004 */
[----:B------:R-:W-:-:S02]  /*173a0*/  MOV R0, 0x1f ;  /* 0x0000001f00007802 */ /* 0x000fc40000000f00 */
[----:B------:R-:W-:Y:S02]  /*173b0*/  MOV R2, 0x173d0 ;  /* 0x000173d000027802 */ /* 0x000fe40000000f00 */
[----:B-1234-:R-:W-:Y:S05]  /*173c0*/  CALL.REL.NOINC `($__internal_57_$__cuda_sm70_shflsync_idx_p) ;  /* 0x0000007000007944 */ /* 0x01efea0003c00000 */
[----:B------:R-:W-:Y:S01]  /*173d0*/  MOV R12, R0 ;  /* 0x00000000000c7202 */ /* 0x000fe20000000f00 */
[----:B------:R-:W-:Y:S05]  /*173e0*/  BRA `(.L_x_2868) ;  /* 0xffffe4d000007947 */ /* 0x000fea000383ffff */
        .weak           $__internal_56_$__cuda_sm70_shflsync_bfly_p
        .type           $__internal_56_$__cuda_sm70_shflsync_bfly_p,@function
        .size           $__internal_56_$__cuda_sm70_shflsync_bfly_p,($__internal_57_$__cuda_sm70_shflsync_idx_p - $__internal_56_$__cuda_sm70_shflsync_bfly_p)
$__internal_56_$__cuda_sm70_shflsync_bfly_p:
[----:B------:R-:W-:Y:S04]  /*173f0*/  WARPSYNC R6 ;  /* 0x0000000600007348 */ /* 0x000fe80003800000 */
[----:B------:R1:W2:Y:S02]  /*17400*/  SHFL.BFLY PT, R5, R2, R5, R7 ;  /* 0x0c00000502057389 */ /* 0x0002a400000e0007 */
[----:B-1----:R-:W-:Y:S02]  /*17410*/  MOV R2, R3 ;  /* 0x0000000300027202 */ /* 0x002fe40000000f00 */
[----:B------:R-:W-:-:S04]  /*17420*/  MOV R3, 0x0 ;  /* 0x0000000000037802 */ /* 0x000fc80000000f00 */
[----:B--2---:R-:W-:Y:S05]  /*17430*/  RET.REL.NODEC R2 `(_ZN7cutlass13device_kernelIN5flash19enable_sm80_to_sm89INS1_16FlashAttnFwdSm80INS1_25CollectiveMainloopFwdSm80ILi8ELi1ELb0EN4cute5tupleIJNS5_1CILi128EEENS7_ILi32EEENS7_ILi256EEEEEELi256ENS_10bfloat16_tEfNS_4arch4Sm80ELb0ELb0ELb0ELb1ELb0ELb1ELb1ELb1EEENS1_21CollectiveEpilogueFwdINS6_IJS8_SA_S9_EEENS6_IJNS7_ILi1EEESI_SI_EEESC_SE_Li256ELb1ELb1ELb1ELb0EEENS1_36VarlenDynamicPersistentTileSchedulerILi128ELi32ELi256ELi256ELb1ELb1ELb0ELb0ELb1ELb1EEEEEEEEEvNT_6ParamsE) ;  /* 0xfffe8bc002007950 */ /* 0x004fea0003c3ffff */
        .weak           $__internal_57_$__cuda_sm70_shflsync_idx_p
        .type           $__internal_57_$__cuda_sm70_shflsync_idx_p,@function
        .size           $__internal_57_$__cuda_sm70_shflsync_idx_p,($__internal_58_$__cuda_sm70_shflsync_up_p - $__internal_57_$__cuda_sm70_shflsync_idx_p)
$__internal_57_$__cuda_sm70_shflsync_idx_p:
[----:B------:R-:W-:-:S04]  /*17440*/  MOV R115, 0xffffffff ;  /* 0xffffffff00737802 */ /* 0x000fc80000000f00 */
[----:B------:R-:W-:Y:S04]  /*17450*/  WARPSYNC R115 ;  /* 0x0000007300007348 */ /* 0x000fe80003800000 */
[----:B------:R1:W2:Y:S02]  /*17460*/  SHFL.IDX PT, R0, R5, R3, R0 ;  /* 0x0000000305007389 */ /* 0x0002a400000e0000 */
[----:B-1----:R-:W-:-:S04]  /*17470*/  MOV R3, 0x0 ;  /* 0x0000000000037802 */ /* 0x002fc80000000f00 */
[----:B--2---:R-:W-:Y:S05]  /*17480*/  RET.REL.NODEC R2 `(_ZN7cutlass13device_kernelIN5flash19enable_sm80_to_sm89INS1_16FlashAttnFwdSm80INS1_25CollectiveMainloopFwdSm80ILi8ELi1ELb0EN4cute5tupleIJNS5_1CILi128EEENS7_ILi32EEENS7_ILi256EEEEEELi256ENS_10bfloat16_tEfNS_4arch4Sm80ELb0ELb0ELb0ELb1ELb0ELb1ELb1ELb1EEENS1_21CollectiveEpilogueFwdINS6_IJS8_SA_S9_EEENS6_IJNS7_ILi1EEESI_SI_EEESC_SE_Li256ELb1ELb1ELb1ELb0EEENS1_36VarlenDynamicPersistentTileSchedulerILi128ELi32ELi256ELi256ELb1ELb1ELb0ELb0ELb1ELb1EEEEEEEEEvNT_6ParamsE) ;  /* 0xfffe8b7002007950 */ /* 0x004fea0003c3ffff */
        .weak           $__internal_58_$__cuda_sm70_shflsync_up_p
        .type           $__internal_58_$__cuda_sm70_shflsync_up_p,@function
        .size           $__internal_58_$__cuda_sm70_shflsync_up_p,($__internal_59_$__cuda_sm70_votesync_ballot - $__internal_58_$__cuda_sm70_shflsync_up_p)
$__internal_58_$__cuda_sm70_shflsync_up_p:
[----:B------:R-:W-:Y:S02]  /*17490*/  IMAD.MOV.U32 R4, RZ, RZ, RZ ;  /* 0x000000ffff047224 */ /* 0x000fe400078e00ff */
[----:B------:R-:W-:-:S04]  /*174a0*/  IMAD.MOV.U32 R10, RZ, RZ, -0x1 ;  /* 0xffffffffff0a7424 */ /* 0x000fc800078e00ff */
[----:B------:R-:W-:Y:S04]  /*174b0*/  WARPSYNC R10 ;  /* 0x0000000a00007348 */ /* 0x000fe80003800000 */
[----:B------:R1:W2:Y:S02]  /*174c0*/  SHFL.UP PT, R4, R0, R2, R4 ;  /* 0x0400000200047389 */ /* 0x0002a400000e0004 */
[----:B-1----:R-:W-:Y:S02]  /*174d0*/  MOV R2, R3 ;  /* 0x0000000300027202 */ /* 0x002fe40000000f00 */
[----:B------:R-:W-:-:S04]  /*174e0*/  MOV R3, 0x0 ;  /* 0x0000000000037802 */ /* 0x000fc80000000f00 */
[----:B--2---:R-:W-:Y:S05]  /*174f0*/  RET.REL.NODEC R2 `(_ZN7cutlass13device_kernelIN5flash19enable_sm80_to_sm89INS1_16FlashAttnFwdSm80INS1_25CollectiveMainloopFwdSm80ILi8ELi1ELb0EN4cute5tupleIJNS5_1CILi128EEENS7_ILi32EEENS7_ILi256EEEEEELi256ENS_10bfloat16_tEfNS_4arch4Sm80ELb0ELb0ELb0ELb1ELb0ELb1ELb1ELb1EEENS1_21CollectiveEpilogueFwdINS6_IJS8_SA_S9_EEENS6_IJNS7_ILi1EEESI_SI_EEESC_SE_Li256ELb1ELb1ELb1ELb0EEENS1_36VarlenDynamicPersistentTileSchedulerILi128ELi32ELi256ELi256ELb1ELb1ELb0ELb0ELb1ELb1EEEEEEEEEvNT_6ParamsE) ;  /* 0xfffe8b0002007950 */ /* 0x004fea0003c3ffff */
        .weak           $__internal_59_$__cuda_sm70_votesync_ballot
        .type           $__internal_59_$__cuda_sm70_votesync_ballot,@function
        .size           $__internal_59_$__cuda_sm70_votesync_ballot,(.L_x_5245 - $__internal_59_$__cuda_sm70_votesync_ballot)
$__internal_59_$__cuda_sm70_votesync_ballot:
[----:B------:R-:W-:Y:S01]  /*17500*/  ISETP.NE.U32.AND P0, PT, R0, 0x1, PT ;  /* 0x000000010000780c */ /* 0x000fe20003f05070 */
[----:B------:R-:W-:-:S04]  /*17510*/  IMAD.MOV.U32 R3, RZ, RZ, -0x1 ;  /* 0xffffffffff037424 */ /* 0x000fc800078e00ff */
[----:B------:R-:W-:Y:S08]  /*17520*/  WARPSYNC R3 ;  /* 0x0000000300007348 */ /* 0x000ff00003800000 */
[----:B------:R-:W-:-:S04]  /*17530*/  VOTE.ANY R0, PT, !P0 ;  /* 0x0000000000007806 */ /* 0x000fc800040e0100 */
[----:B------:R-:W-:Y:S01]  /*17540*/  LOP3.LUT R0, R0, R3, RZ, 0xc0, !PT ;  /* 0x0000000300007212 */ /* 0x000fe200078ec0ff */
[----:B------:R-:W-:-:S04]  /*17550*/  IMAD.MOV.U32 R3, RZ, RZ, 0x0 ;  /* 0x00000000ff037424 */ /* 0x000fc800078e00ff */
[----:B------:R-:W-:Y:S05]  /*17560*/  RET.REL.NODEC R2 `(_ZN7cutlass13device_kernelIN5flash19enable_sm80_to_sm89INS1_16FlashAttnFwdSm80INS1_25CollectiveMainloopFwdSm80ILi8ELi1ELb0EN4cute5tupleIJNS5_1CILi128EEENS7_ILi32EEENS7_ILi256EEEEEELi256ENS_10bfloat16_tEfNS_4arch4Sm80ELb0ELb0ELb0ELb1ELb0ELb1ELb1ELb1EEENS1_21CollectiveEpilogueFwdINS6_IJS8_SA_S9_EEENS6_IJNS7_ILi1EEESI_SI_EEESC_SE_Li256ELb1ELb1ELb1ELb0EEENS1_36VarlenDynamicPersistentTileSchedulerILi128ELi32ELi256ELi256ELb1ELb1ELb0ELb0ELb1ELb1EEEEEEEEEvNT_6ParamsE) ;  /* 0xfffe8a9002007950 */ /* 0x000fea0003c3ffff */
.L_x_2907:
        /* <DEDUP_REMOVED lines=9> */
.L_x_5245:


//--------------------- .text._ZN7cutlass13device_kernelIN5flash19enable_sm80_to_sm89INS1_16FlashAttnFwdSm80INS1_25CollectiveMainloopFwdSm80ILi8ELi1ELb1EN4cute5tupleIJNS5_1CILi128EEENS7_ILi48EEENS7_ILi256EEEEEELi256ENS_10bfloat16_tEfNS_4arch4Sm80ELb0ELb1ELb0ELb0ELb0ELb0ELb1ELb1EEENS1_21CollectiveEpilogueFwdINS6_IJS8_SA_S9_EEENS6_IJNS7_ILi1EEESI_SI_EEESC_SE_Li256ELb0ELb1ELb1ELb0EEENS1_19SingleTileSchedulerILb0ELb1ELb1ELi128EEEEEEEEEvNT_6ParamsE --------------------------
	.section	.text._ZN7cutlass13device_kernelIN5flash19enable_sm80_to_sm89INS1_16FlashAttnFwdSm80INS1_25CollectiveMainloopFwdSm80ILi8ELi1ELb1EN4cute5tupleIJNS5_1CILi128EEENS7_ILi48EEENS7_ILi256EEEEEELi256ENS_10bfloat16_tEfNS_4arch4Sm80ELb0ELb1ELb0ELb0ELb0ELb0ELb1ELb1EEENS1_21CollectiveEpilogueFwdINS6_IJS8_SA_S9_EEENS6_IJNS7_ILi1EEESI_SI_EEESC_SE_Li256ELb0ELb1ELb1ELb0EEENS1_19SingleTileSchedulerILb0ELb1ELb1ELi128EEEEEEEEEvNT_6ParamsE,"ax",@progbits
	.sectioninfo	@"SHI_REGISTERS=255"
	.align	128
.text._ZN7cutlass13device_kernelIN5flash19enable_sm80_to_sm89INS1_16FlashAttnFwdSm80INS1_25CollectiveMainloopFwdSm80ILi8ELi1ELb1EN4cute5tupleIJNS5_1CILi128EEENS7_ILi48EEENS7_ILi256EEEEEELi256ENS_10bfloat16_tEfNS_4arch4Sm80ELb0ELb1ELb0ELb0ELb0ELb0ELb1ELb1EEENS1_21CollectiveEpilogueFwdINS6_IJS8_SA_S9_EEENS6_IJNS7_ILi1EEESI_SI_EEESC_SE_Li256ELb0ELb1ELb1ELb0EEENS1_19SingleTileSchedulerILb0ELb1ELb1ELi128EEEEEEEEEvNT_6ParamsE:
        .type           _ZN7cutlass13device_kernelIN5flash19enable_sm80_to_sm89INS1_16FlashAttnFwdSm80INS1_25CollectiveMainloopFwdSm80ILi8ELi1ELb1EN4cute5tupleIJNS5_1CILi128EEENS7_ILi48EEENS7_ILi256EEEEEELi256ENS_10bfloat16_tEfNS_4arch4Sm80ELb0ELb1ELb0ELb0ELb0ELb0ELb1ELb1EEENS1_21CollectiveEpilogueFwdINS6_IJS8_SA_S9_EEENS6_IJNS7_ILi1EEESI_SI_EEESC_SE_Li256ELb0ELb1ELb1ELb0EEENS1_19SingleTileSchedulerILb0ELb1ELb1ELi128EEEEEEEEEvNT_6ParamsE,@function
        .size           _ZN7cutlass13device_kernelIN5flash19enable_sm80_to_sm89INS1_16FlashAttnFwdSm80INS1_25CollectiveMainloopFwdSm80ILi8ELi1ELb1EN4cute5tupleIJNS5_1CILi128EEENS7_ILi48EEENS7_ILi256EEEEEELi256ENS_10bfloat16_tEfNS_4arch4Sm80ELb0ELb1ELb0ELb0ELb0ELb0ELb1ELb1EEENS1_21CollectiveEpilogueFwdINS6_IJS8_SA_S9_EEENS6_IJNS7_ILi1EEESI_SI_EEESC_SE_Li256ELb0ELb1ELb1ELb0EEENS1_19SingleTileSchedulerILb0ELb1ELb1ELi128EEEEEEEEEvNT_6ParamsE,(.L_x_5250 - _ZN7cutlass13device_kernelIN5flash19enable_sm80_to_sm89INS1_16FlashAttnFwdSm80INS1_25CollectiveMainloopFwdSm80ILi8ELi1ELb1EN4cute5tupleIJNS5_1CILi128EEENS7_ILi48EEENS7_ILi256EEEEEELi256ENS_10bfloat16_tEfNS_4arch4Sm80ELb0ELb1ELb0ELb0ELb0ELb0ELb1ELb1EEENS1_21CollectiveEpilogueFwdINS6_IJS8_SA_S9_EEENS6_IJNS7_ILi1EEESI_SI_EEESC_SE_Li256ELb0ELb1ELb1ELb0EEENS1_19SingleTileSchedulerILb0ELb1ELb1ELi128EEEEEEEEEvNT_6ParamsE)
        .other          _ZN7cutlass13device_kernelIN5flash19enable_sm80_to_sm89INS1_16FlashAttnFwdSm80INS1_25CollectiveMainloopFwdSm80ILi8ELi1ELb1EN4cute5tupleIJNS5_1CILi128EEENS7_ILi48EEENS7_ILi256EEEEEELi256ENS_10bfloat16_tEfNS_4arch4Sm80ELb0ELb1ELb0ELb0ELb0ELb0ELb1ELb1EEENS1_21CollectiveEpilogueFwdINS6_IJS8_SA_S9_EEENS6_IJNS7_ILi1EEESI_SI_EEESC_SE_Li256ELb0ELb1ELb1ELb0EEENS1_19SingleTileSchedulerILb0ELb1ELb1ELi128EEEEEEEEEvNT_6ParamsE,@"STO_CUDA_ENTRY STV_DEFAULT"
_ZN7cutlass13device_kernelIN5flash19enable_sm80_to_sm89INS1_16FlashAttnFwdSm80INS1_25CollectiveMainloopFwdSm80ILi8ELi1ELb1EN4cute5tupleIJNS5_1CILi128EEENS7_ILi48EEENS7_ILi256EEEEEELi256ENS_10bfloat16_tEfNS_4arch4Sm80ELb0ELb1ELb0ELb0ELb0ELb0ELb1ELb1EEENS1_21CollectiveEpilogueFwdINS6_IJS8_SA_S9_EEENS6_IJNS7_ILi1EEESI_SI_EEESC_SE_Li256ELb0ELb1ELb1ELb0EEENS1_19SingleTileSchedulerILb0ELb1ELb1ELi128EEEEEEEEEvNT_6ParamsE:
        /* <DEDUP_REMOVED lines=18> */
.L_x_2908:
[----:B---3--:R-:W-:Y:S02]  /*0120*/  ULDC.64 UR4, c[0x0][0x550] ;  /* 0x0001540000047ab9 */ /* 0x008fe40000000a00 */
[----:B------:R-:W-:Y:S02]  /*0130*/  UISETP.NE.AND UP0, UPT, UR4, 0x1, UPT ;  /* 0x000000010400788c */ /* 0x000fe4000bf05270 */
[----:B------:R-:W-:-:S02]  /*0140*/  UIMAD.WIDE.U32 UR8, UR6, UR5, URZ ;  /* 0x00000005060872a5 */ /* 0x000fc4000f8e003f */
[----:B------:R-:W-:Y:S02]  /*0150*/  ULDC UR4, c[0x0][0x558] ;  /* 0x0001560000047ab9 */ /* 0x000fe40000000800 */
[----:B------:R-:W-:-:S05]  /*0160*/  UMOV UR12, UR6 ;  /* 0x00000006000c7c82 */ /* 0x000fca0008000000 */
[----:B------:R-:W-:-:S03]  /*0170*/  @UP0 USHF.R.U32.HI UR12, URZ, UR4, UR9 ;  /* 0x000000043f0c0299 */ /* 0x000fc60008011609 */
.L_x_2909:
        /* <DEDUP_REMOVED lines=37> */
.L_x_2911:
[----:B------:R-:W-:Y:S02]  /*03d0*/  ULDC UR4, c[0x0][0x32c] ;  /* 0x0000cb0000047ab9 */ /* 0x000fe40000000800 */
[----:B------:R-:W-:-:S03]  /*03e0*/  UISETP.NE.AND UP0, UPT, UR10, UR4, UPT ;  /* 0x000000040a00728c */ /* 0x000fc6000bf05270 */
[----:B------:R-:W-:Y:S02]  /*03f0*/  ULDC.64 UR4, c[0x0][0x330] ;  /* 0x0000cc0000047ab9 */ /* 0x000fe40000000a00 */
[----:B------:R-:W-:-:S06]  /*0400*/  UIMAD.WIDE.U32 UR16, UR9, UR4, URZ ;  /* 0x00000004091072a5 */ /* 0x000fcc000f8e003f */
[----:B------:R-:W-:Y:S02]  /*0410*/  @UP0 USHF.R.U32.HI UR9, URZ, UR5, UR17 ;  /* 0x000000053f090299 */ /* 0x000fe40008011611 */
.L_x_2912:
[----:B------:R-:W-:Y:S02]  /*0420*/  ULDC UR4, c[0x0][0x32c] ;  /* 0x0000cb0000047ab9 */ /* 0x000fe40000000800 */
[----:B------:R-:W-:-:S04]  /*0430*/  UIMAD UR4, UR9, UR4, UR4 ;  /* 0x00000004090472a4 */ /* 0x000fc8000f8e0204 */
[----:B------:R-:W-:-:S04]  /*0440*/  UISETP.LT.AND UP0, UPT, UR8, UR4, UPT ;  /* 0x000000040800728c */ /* 0x000fc8000bf01270 */
[----:B------:R-:W-:Y:S02]  /*0450*/  USEL UR8, UR8, UR4, UP0 ;  /* 0x0000000408087287 */ /* 0x000fe40008000000 */
.L_x_2910:
        /* <DEDUP_REMOVED lines=39> */
.L_x_2914:
[----:B------:R-:W-:Y:S02]  /*06d0*/  ULDC UR4, c[0x0][0x32c] ;  /* 0x0000cb0000047ab9 */ /* 0x000fe40000000800 */
[----:B------:R-:W-:-:S03]  /*06e0*/  UISETP.NE.AND UP0, UPT, UR4, 0x1, UPT ;  /* 0x000000010400788c */ /* 0x000fc6000bf05270 */
[----:B------:R-:W-:Y:S02]  /*06f0*/  ULDC.64 UR4, c[0x0][0x330] ;  /* 0x0000cc0000047ab9 */ /* 0x000fe40000000a00 */
[----:B------:R-:W-:-:S06]  /*0700*/  UIMAD.WIDE.U32 UR16, UR15, UR4, URZ ;  /* 0x000000040f1072a5 */ /* 0x000fcc000f8e003f */
[----:B------:R-:W-:Y:S02]  /*0710*/  @UP0 USHF.R.U32.HI UR15, URZ, UR5, UR17 ;  /* 0x000000053f0f0299 */ /* 0x000fe40008011611 */
.L_x_2915:
[----:B------:R-:W-:Y:S02]  /*0720*/  ULDC UR4, c[0x0][0x32c] ;  /* 0x0000cb0000047ab9 */ /* 0x000fe40000000800 */
[----:B------:R-:W-:-:S04]  /*0730*/  UIMAD UR4, UR15, UR4, URZ ;  /* 0x000000040f0472a4 */ /* 0x000fc8000f8e023f */
[----:B------:R-:W-:-:S04]  /*0740*/  UISETP.LT.AND UP0, UPT, UR9, UR4, UPT ;  /* 0x000000040900728c */ /* 0x000fc8000bf01270 */
[----:B------:R-:W-:-:S04]  /*0750*/  USEL UR9, UR9, UR4, !UP0 ;  /* 0x0000000409097287 */ /* 0x000fc8000c000000 */
.L_x_2913:
        /* <DEDUP_REMOVED lines=46> */
.L_x_2916:
        /* <DEDUP_REMOVED lines=110> */
[----:B------:R-:W-:Y:S02]  /*1120*/  ULDC UR18, c[0x0][0x1d0] ;  /* 0x0000740000127ab9 */ /* 0x000fe40000000800 */
        /* <DEDUP_REMOVED lines=175> */
[----:B------:R-:W-:Y:S01]  /*1c20*/  IMAD.U32 R5, RZ, RZ, UR27 ;  /* 0x0000001bff057e24 */ /* 0x000fe2000f8e00ff */
[----:B------:R-:W-:Y:S01]  /*1c30*/  USHF.L.U32 UR15, UR6, 0x5, URZ ;  /* 0x00000005060f7899 */ /* 0x000fe2000800063f */
[----:B------:R-:W-:Y:S01]  /*1c40*/  IMAD.WIDE.U32 R26, R8, c[0x0][0x218], R2 ;  /* 0x00008600081a7a25 */ /* 0x000fe200078e0002 */
[----:B------:R-:W-:Y:S01]  /*1c50*/  UIMAD UR4, UR20, UR5, UR4 ;  /* 0x00000005140472a4 */ /* 0x000fe2000f8e0204 */
[----:B------:R-:W-:Y:S02]  /*1c60*/  STL.64 [R1+0x30], R72 ;  /* 0x0000304801007387 */ /* 0x000fe40000100a00 */
        /* <DEDUP_REMOVED lines=34> */
[----:B-1----:R-:W-:Y:S01]  /*1e90*/  LEA.HI R10, R67, R132, RZ, 0x4 ;  /* 0x00000084430a7211 */ /* 0x002fe200078f20ff */
[----:B------:R4:W-:Y:S01]  /*1ea0*/  @P2 LDGSTS.E.BYPASS.LTC128B.128 [R68+0x13100], [R2.64+0x100], !P5 ;  /* 0x1310010002442fae */ /* 0x0009e2000e901d50 */
[----:B------:R-:W-:Y:S02]  /*1eb0*/  @P1 LEA.HI.X R9, R4, c[0x0][0x1cc], R0, 0x1, P0 ;  /* 0x0000730004091a11 */ /* 0x000fe400000f0c00 */
[----:B------:R-:W-:Y:S01]  /*1ec0*/  IADD3 R0, R7, UR4, RZ ;  /* 0x0000000407007c10 */ /* 0x000fe2000fffe0ff */
[----:B------:R4:W-:Y:S01]  /*1ed0*/  @P2 LDGSTS.E.BYPASS.LTC128B.128 [R68+0x14900], [R2.64+0x180], !P4 ;  /* 0x1490018002442fae */ /* 0x0009e2000e101d50 */
[----:B------:R-:W-:-:S02]  /*1ee0*/  LEA R12, P0, R6, c[0x0][0x1f8], 0x1 ;  /* 0x00007e00060c7a11 */ /* 0x000fc400078008ff */
[----:B------:R-:W-:Y:S01]  /*1ef0*/  LOP3.LUT P2, RZ, R133, 0x1, RZ, 0xc0, !PT ;  /* 0x0000000185ff7812 */ /* 0x000fe2000784c0ff */
[----:B------:R1:W-:Y:S01]  /*1f00*/  @P1 LDGSTS.E.BYPASS.LTC128B.128 [R68+0x11100], [R8.64], !P6 ;  /* 0x1110000008441fae */ /* 0x0003e2000f101d50 */
[----:B------:R-:W-:Y:S01]  /*1f10*/  LEA.HI.X R13, R6, c[0x0][0x1fc], R0, 0x1, P0 ;  /* 0x00007f00060d7a11 */ /* 0x000fe200000f0c00 */
[----:B------:R-:W-:Y:S02]  /*1f20*/  IMAD.SHL.U32 R6, R69, 0x8, RZ ;  /* 0x0000000845067824 */ /* 0x000fe400078e00ff */
[----:B------:R-:W-:Y:S02]  /*1f30*/  @!P3 IMAD.MOV.U32 R7, RZ, RZ, c[0x0][0x208] ;  /* 0x00008200ff07b624 */ /* 0x000fe400078e00ff */
[----:B------:R-:W-:-:S03]  /*1f40*/  @!P3 IMAD.MOV.U32 R11, RZ, RZ, c[0x0][0x20c] ;  /* 0x00008300ff0bb624 */ /* 0x000fc600078e00ff */
[----:B--2---:R-:W-:-:S03]  /*1f50*/  @!P3 LEA R14, P0, R7, R12, 0x6 ;  /* 0x0000000c070eb211 */ /* 0x004fc600078030ff */
[----:B------:R1:W-:Y:S01]  /*1f60*/  @P1 LDGSTS.E.BYPASS.LTC128B.128 [R68+0x12900], [R8.64+0x80], !P2 ;  /* 0x1290008008441fae */ /* 0x0003e2000d101d50 */
[----:B------:R-:W-:Y:S02]  /*1f70*/  @!P3 LEA.HI.X R15, R7, R13, R11, 0x6, P0 ;  /* 0x0000000d070fb211 */ /* 0x000fe400000f340b */
[----:B------:R-:W-:Y:S01]  /*1f80*/  LOP3.LUT P0, RZ, R21, 0x2, RZ, 0xc0, !PT ;  /* 0x0000000215ff7812 */ /* 0x000fe2000780c0ff */
[----:B------:R1:W-:Y:S01]  /*1f90*/  @P1 LDGSTS.E.BYPASS.LTC128B.128 [R68+0x14100], [R8.64+0x100], !P5 ;  /* 0x1410010008441fae */ /* 0x0003e2000e901d50 */
[----:B------:R-:W-:Y:S02]  /*1fa0*/  SEL R7, RZ, 0x1, P6 ;  /* 0x00000001ff077807 */ /* 0x000fe40003000000 */
[----:B------:R-:W-:Y:S01]  /*1fb0*/  P2R R11, PR, RZ, 0x8 ;  /* 0x00000008ff0b7803 */ /* 0x000fe20000000000 */
[----:B------:R1:W-:Y:S01]  /*1fc0*/  @P1 LDGSTS.E.BYPASS.LTC128B.128 [R68+0x15900], [R8.64+0x180], !P4 ;  /* 0x1590018008441fae */ /* 0x0003e2000e101d50 */
[----:B----4-:R-:W-:-:S03]  /*1fd0*/  LOP3.LUT R2, R10, 0xfffffff0, RZ, 0xc0, !PT ;  /* 0xfffffff00a027812 */ /* 0x010fc600078ec0ff */
[----:B------:R-:W0:Y:S01]  /*1fe0*/  LDGDEPBAR ;  /* 0x00000000000079af */ /* 0x000e220000000000 */
[----:B------:R-:W-:Y:S01]  /*1ff0*/  SHF.R.S32.HI R3, RZ, 0x4, R10 ;  /* 0x00000004ff037819 */ /* 0x000fe2000001140a */
[----:B------:R-:W-:-:S03]  /*2000*/  IMAD.IADD R0, R132, 0x1, -R2 ;  /* 0x0000000184007824 */ /* 0x000fc600078e0a02 */
[----:B------:R-:W-:Y:S01]  /*2010*/  LEA.HI R4, R10, R3, RZ, 0x1 ;  /* 0x000000030a047211 */ /* 0x000fe200078f08ff */
[----:B------:R-:W-:Y:S01]  /*2020*/  IMAD.SHL.U32 R2, R21, 0x40, RZ ;  /* 0x0000004015027824 */ /* 0x000fe200078e00ff */
[----:B------:R-:W-:-:S04]  /*2030*/  SHF.R.S32.HI R5, RZ, 0x1f, R0 ;  /* 0x0000001fff057819 */ /* 0x000fc80000011400 */
[----:B------:R-:W-:Y:S02]  /*2040*/  LOP3.LUT R2, R2, 0x1c0, RZ, 0xc0, !PT ;  /* 0x000001c002027812 */ /* 0x000fe400078ec0ff */
[----:B------:R-:W-:Y:S02]  /*2050*/  LEA.HI R10, R5, R0, RZ, 0x3 ;  /* 0x00000000050a7211 */ /* 0x000fe400078f18ff */
[----:B------:R-:W-:Y:S02]  /*2060*/  LOP3.LUT R4, R4, 0xfffffffe, RZ, 0xc0, !PT ;  /* 0xfffffffe04047812 */ /* 0x000fe400078ec0ff */
[----:B------:R-:W-:Y:S02]  /*2070*/  LOP3.LUT R5, R10, 0xfffffff8, RZ, 0xc0, !PT ;  /* 0xfffffff80a057812 */ /* 0x000fe400078ec0ff */
[----:B------:R-:W-:Y:S01]  /*2080*/  LOP3.LUT R6, R2, 0x8, R6, 0xf8, !PT ;  /* 0x0000000802067812 */ /* 0x000fe200078ef806 */
[----:B------:R-:W-:Y:S01]  /*2090*/  IMAD.IADD R3, R3, 0x1, -R4 ;  /* 0x0000000103037824 */ /* 0x000fe200078e0a04 */
[----:B------:R-:W-:Y:S01]  /*20a0*/  SHF.R.U32.HI R2, RZ, 0x3, R2 ;  /* 0x00000003ff027819 */ /* 0x000fe20000011602 */
[----:B------:R-:W-:Y:S01]  /*20b0*/  IMAD.IADD R4, R0, 0x1, -R5 ;  /* 0x0000000100047824 */ /* 0x000fe200078e0a05 */
[----:B------:R-:W-:Y:S01]  /*20c0*/  SEL R5, RZ, 0x4, P5 ;  /* 0x00000004ff057807 */ /* 0x000fe20002800000 */
[----:B------:R-:W-:-:S04]  /*20d0*/  DEPBAR.LE SB0, 0x1 ;  /* 0x000080400000791a */ /* 0x000fc80000000000 */
        /* <DEDUP_REMOVED lines=67> */
[----:B---3--:R-:W-:Y:S04]  /*2510*/  LDSM.16.M88.4 R16, [R135+0x10100] ;  /* 0x010100008710783b */ /* 0x008fe80000000200 */
[----:B------:R-:W2:Y:S04]  /*2520*/  LDSM.16.M88.4 R24, [R135+0x10900] ;  /* 0x010900008718783b */ /* 0x000ea80000000200 */
[----:B------:R-:W3:Y:S04]  /*2530*/  LDSM.16.M88.4 R28, [R135+0x11100] ;  /* 0x01110000871c783b */ /* 0x000ee80000000200 */
[----:B------:R-:W-:Y:S04]  /*2540*/  LDSM.16.M88.4 R36, [R242] ;  /* 0x00000000f224783b */ /* 0x000fe80000000200 */
[----:B------:R-:W4:Y:S04]  /*2550*/  LDSM.16.M88.4 R44, [R242+0x800] ;  /* 0x00080000f22c783b */ /* 0x000f280000000200 */
[----:B------:R-:W5:Y:S04]  /*2560*/  LDSM.16.M88.4 R52, [R242+0x1000] ;  /* 0x00100000f234783b */ /* 0x000f680000000200 */
        /* <DEDUP_REMOVED lines=8> */
[C---:B------:R-:W-:Y:S01]  /*25f0*/  IMAD.IADD R238, R242.reuse, 0x1, R2 ;  /* 0x00000001f2ee7824 */ /* 0x040fe200078e0202 */
[----:B------:R-:W-:-:S05]  /*2600*/  IADD3 R2, R242, 0x800, RZ ;  /* 0x00000800f2027810 */ /* 0x000fca0007ffe0ff */
[----:B------:R-:W-:Y:S01]  /*2610*/  STL [R1], R2 ;  /* 0x0000000201007387 */ /* 0x000fe20000100800 */
[----:B--2---:R-:W-:Y:S03]  /*2620*/  HMMA.16816.F32.BF16 R20, R160, R24, RZ ;  /* 0x00000018a014723c */ /* 0x004fe600000418ff */
[----:B------:R2:W-:Y:S01]  /*2630*/  LDGSTS.E.BYPASS.LTC128B.128 [R68+0x1900], [R12.64+0x80], !P0 ;  /* 0x019000800c447fae */ /* 0x0005e2000c101d50 */
[----:B------:R-:W-:-:S04]  /*2640*/  ISETP.LT.OR P0, PT, R5, 0x1, !P1 ;  /* 0x000000010500780c */ /* 0x000fc80004f01670 */
[C---:B------:R-:W-:Y:S09]  /*2650*/  HMMA.16816.F32.BF16 R24, R160.reuse, R26, RZ ;  /* 0x0000001aa018723c */ /* 0x040ff200000418ff */
[----:B------:R2:W-:Y:S01]  /*2660*/  LDGSTS.E.BYPASS.LTC128B.128 [R68+0x3100], [R12.64+0x100], !P0 ;  /* 0x031001000c447fae */ /* 0x0005e2000c101d50 */
[----:B------:R-:W-:Y:S01]  /*2670*/  LOP3.LUT P0, RZ, R6, 0x8, RZ, 0xc0, !PT ;  /* 0x0000000806ff7812 */ /* 0x000fe2000780c0ff */
[----:B---3--:R-:W-:Y:S03]  /*2680*/  HMMA.16816.F32.BF16 R32, R160, R28, RZ ;  /* 0x0000001ca020723c */ /* 0x008fe600000418ff */
[----:B------:R-:W-:-:S05]  /*2690*/  ISETP.LT.OR P3, PT, R5, 0x1, !P0 ;  /* 0x000000010500780c */ /* 0x000fca0004761670 */
[----:B------:R-:W-:Y:S08]  /*26a0*/  HMMA.16816.F32.BF16 R40, R160, R30, RZ ;  /* 0x0000001ea028723c */ /* 0x000ff000000418ff */
[----:B------:R2:W-:Y:S01]  /*26b0*/  LDGSTS.E.BYPASS.LTC128B.128 [R68+0x4900], [R12.64+0x180], !P3 ;  /* 0x049001800c447fae */ /* 0x0005e2000d901d50 */
[----:B------:R-:W-:Y:S01]  /*26c0*/  ISETP.NE.AND P3, PT, R11, RZ, PT ;  /* 0x000000ff0b00720c */ /* 0x000fe20003f65270 */
[----:B----4-:R-:W-:Y:S08]  /*26d0*/  HMMA.16816.F32.BF16 R20, R164, R44, R20 ;  /* 0x0000002ca414723c */ /* 0x010ff00000041814 */
[----:B-1----:R-:W-:Y:S04]  /*26e0*/  HMMA.16816.F32.BF16 R8, R160, R16, RZ ;  /* 0x00000010a008723c */ /* 0x002fe800000418ff */
[----:B------:R-:W-:-:S02]  /*26f0*/  @!P3 ISETP.LT.OR P6, PT, R5, 0x21, !P6 ;  /* 0x000000210500b80c */ /* 0x000fc400077c1670 */
[C---:B------:R-:W-:Y:S02]  /*2700*/  @!P3 ISETP.LT.OR P2, PT, R5.reuse, 0x21, !P2 ;  /* 0x000000210500b80c */ /* 0x040fe40005741670 */
[C---:B------:R-:W-:Y:S01]  /*2710*/  @!P3 ISETP.LT.OR P1, PT, R5.reuse, 0x21, !P1 ;  /* 0x000000210500b80c */ /* 0x040fe20004f21670 */
[----:B------:R-:W-:Y:S01]  /*2720*/  HMMA.16816.F32.BF16 R16, R160, R18, RZ ;  /* 0x00000012a010723c */ /* 0x000fe200000418ff */
[----:B------:R-:W-:-:S07]  /*2730*/  @!P3 ISETP.LT.OR P0, PT, R5, 0x21, !P0 ;  /* 0x000000210500b80c */ /* 0x000fce0004701670 */
[----:B------:R2:W-:Y:S01]  /*2740*/  @!P3 LDGSTS.E.BYPASS.LTC128B.128 [R68+0x1100], [R14.64], !P6 ;  /* 0x011000000e44bfae */ /* 0x0005e2000f101d50 */
[C---:B------:R-:W-:Y:S01]  /*2750*/  HMMA.16816.F32.BF16 R24, R164.reuse, R46, R24 ;  /* 0x0000002ea418723c */ /* 0x040fe20000041818 */
[----:B------:R-:W-:Y:S02]  /*2760*/  ISETP.NE.AND P6, PT, R7, RZ, PT ;  /* 0x000000ff0700720c */ /* 0x000fe40003fc5270 */
[----:B------:R2:W-:Y:S04]  /*2770*/  @!P3 LDGSTS.E.BYPASS.LTC128B.128 [R68+0x2900], [R14.64+0x80], !P2 ;  /* 0x029000800e44bfae */ /* 0x0005e8000d101d50 */
[----:B------:R2:W-:Y:S01]  /*2780*/  @!P3 LDGSTS.E.BYPASS.LTC128B.128 [R68+0x4100], [R14.64+0x100], !P1 ;  /* 0x041001000e44bfae */ /* 0x0005e2000c901d50 */
[----:B------:R-:W-:Y:S03]  /*2790*/  HMMA.16816.F32.BF16 R8, R164, R36, R8 ;  /* 0x00000024a408723c */ /* 0x000fe60000041808 */
[----:B------:R2:W-:Y:S01]  /*27a0*/  @!P3 LDGSTS.E.BYPASS.LTC128B.128 [R68+0x5900], [R14.64+0x180], !P0 ;  /* 0x059001800e44bfae */ /* 0x0005e2000c101d50 */
[----:B------:R-:W-:-:S03]  /*27b0*/  PLOP3.LUT P0, PT, PT, PT, UP0, 0x40, 0x0 ;  /* 0x000000000000781c */ /* 0x000fc60003f0e808 */
[----:B------:R-:W1:Y:S01]  /*27c0*/  LDSM.16.M88.4 R48, [R241+0x10100] ;  /* 0x01010000f130783b */ /* 0x000e620000000200 */
[C---:B------:R-:W-:Y:S03]  /*27d0*/  HMMA.16816.F32.BF16 R16, R164.reuse, R38, R16 ;  /* 0x00000026a410723c */ /* 0x040fe60000041810 */
[----:B------:R-:W3:Y:S04]  /*27e0*/  LDSM.16.M88.4 R56, [R241+0x10900] ;  /* 0x01090000f138783b */ /* 0x000ee80000000200 */
[----:B------:R-:W4:Y:S01]  /*27f0*/  LDSM.16.M88.4 R60, [R241+0x11100] ;  /* 0x01110000f13c783b */ /* 0x000f220000000200 */
[C---:B-----5:R-:W-:Y:S03]  /*2800*/  HMMA.16816.F32.BF16 R28, R164.reuse, R52, R32 ;  /* 0x00000034a41c723c */ /* 0x060fe60000041820 */
[----:B------:R-:W-:Y:S04]  /*2810*/  LDSM.16.M88.4 R36, [R135+0x11900] ;  /* 0x011900008724783b */ /* 0x000fe80000000200 */
[----:B------:R-:W-:Y:S01]  /*2820*/  LDSM.16.M88.4 R44, [R135+0x12100] ;  /* 0x01210000872c783b */ /* 0x000fe20000000200 */
[----:B------:R-:W-:Y:S03]  /*2830*/  HMMA.16816.F32.BF16 R32, R164, R54, R40 ;  /* 0x00000036a420723c */ /* 0x000fe60000041828 */
[----:B------:R-:W-:Y:S04]  /*2840*/  LDSM.16.M88.4 R40, [R238+0x800] ;  /* 0x00080000ee28783b */ /* 0x000fe80000000200 */
[----:B--2---:R-:W2:Y:S04]  /*2850*/  LDSM.16.M88.4 R12, [R238] ;  /* 0x00000000ee0c783b */ /* 0x004ea80000000200 */
[----:B------:R-:W5:Y:S04]  /*2860*/  LDSM.16.M88.4 R52, [R238+0x1000] ;  /* 0x00100000ee34783b */ /* 0x000f680000000200 */
[----:B------:R-:W0:Y:S01]  /*2870*/  LDGDEPBAR ;  /* 0x00000000000079af */ /* 0x000e220000000000 */
[C---:B-1----:R-:W-:Y:S08]  /*2880*/  HMMA.16816.F32.BF16 R8, R180.reuse, R48, R8 ;  /* 0x00000030b408723c */ /* 0x042ff00000041808 */
[C---:B------:R-:W-:Y:S01]  /*2890*/  HMMA.16816.F32.BF16 R16, R180.reuse, R50, R16 ;  /* 0x00000032b410723c */ /* 0x040fe20000041810 */
[----:B------:R-:W-:Y:S07]  /*28a0*/  LDSM.16.M88.4 R48, [R242+0x2800] ;  /* 0x00280000f230783b */ /* 0x000fee0000000200 */
[C---:B---3--:R-:W-:Y:S08]  /*28b0*/  HMMA.16816.F32.BF16 R20, R180.reuse, R56, R20 ;  /* 0x00000038b414723c */ /* 0x048ff00000041814 */
[C---:B------:R-:W-:Y:S01]  /*28c0*/  HMMA.16816.F32.BF16 R24, R180.reuse, R58, R24 ;  /* 0x0000003ab418723c */ /* 0x040fe20000041818 */
[----:B------:R-:W1:Y:S07]  /*28d0*/  LDSM.16.M88.4 R56, [R135+0x12900] ;  /* 0x012900008738783b */ /* 0x000e6e0000000200 */
[C---:B----4-:R-:W-:Y:S08]  /*28e0*/  HMMA.16816.F32.BF16 R28, R180.reuse, R60, R28 ;  /* 0x0000003cb41c723c */ /* 0x050ff0000004181c */
[----:B------:R-:W-:Y:S01]  /*28f0*/  HMMA.16816.F32.BF16 R32, R180, R62, R32 ;  /* 0x0000003eb420723c */ /* 0x000fe20000041820 */
[----:B------:R-:W-:Y:S07]  /*2900*/  LDSM.16.M88.4 R60, [R135+0x15900] ;  /* 0x01590000873c783b */ /* 0x000fee0000000200 */
[C---:B--2---:R-:W-:Y:S08]  /*2910*/  HMMA.16816.F32.BF16 R8, R184.reuse, R12, R8 ;  /* 0x0000000cb808723c */ /* 0x044ff00000041808 */
[C---:B------:R-:W-:Y:S01]  /*2920*/  HMMA.16816.F32.BF16 R16, R184.reuse, R14, R16 ;  /* 0x0000000eb810723c */ /* 0x040fe20000041810 */
[----:B------:R-:W2:Y:S07]  /*2930*/  LDSM.16.M88.4 R12, [R242+0x1800] ;  /* 0x00180000f20c783b */ /* 0x000eae0000000200 */
[C---:B------:R-:W-:Y:S08]  /*2940*/  HMMA.16816.F32.BF16 R20, R184.reuse, R40, R20 ;  /* 0x00000028b814723c */ /* 0x040ff00000041814 */
[C---:B------:R-:W-:Y:S01]  /*2950*/  HMMA.16816.F32.BF16 R24, R184.reuse, R42, R24 ;  /* 0x0000002ab818723c */ /* 0x040fe20000041818 */
[----:B------:R-:W3:Y:S07]  /*2960*/  LDSM.16.M88.4 R40, [R242+0x2000] ;  /* 0x00200000f228783b */ /* 0x000eee0000000200 */
[C---:B-----5:R-:W-:Y:S08]  /*2970*/  HMMA.16816.F32.BF16 R28, R184.reuse, R52, R28 ;  /* 0x00000034b81c723c */ /* 0x060ff0000004181c */
[----:B------:R-:W-:Y:S01]  /*2980*/  HMMA.16816.F32.BF16 R32, R184, R54, R32 ;  /* 0x00000036b820723c */ /* 0x000fe20000041820 */
[----:B------:R-:W-:Y:S07]  /*2990*/  LDSM.16.M88.4 R52, [R238+0x2800] ;  /* 0x00280000ee34783b */ /* 0x000fee0000000200 */
[C---:B------:R-:W-:Y:S08]  /*29a0*/  HMMA.16816.F32.BF16 R8, R188.reuse, R36, R8 ;  /* 0x00000024bc08723c */ /* 0x040ff00000041808 */
[C---:B------:R-:W-:Y:S01]  /*29b0*/  HMMA.16816.F32.BF16 R16, R188.reuse, R38, R16 ;  /* 0x00000026bc10723c */ /* 0x040fe20000041810 */
[----:B------:R-:W4:Y:S07]  /*29c0*/  LDSM.16.M88.4 R36, [R241+0x11900] ;  /* 0x01190000f124783b */ /* 0x000f2e0000000200 */
[C---:B------:R-:W-:Y:S08]  /*29d0*/  HMMA.16816.F32.BF16 R20, R188.reuse, R44, R20 ;  /* 0x0000002cbc14723c */ /* 0x040ff00000041814 */
[C---:B------:R-:W-:Y:S01]  /*29e0*/  HMMA.16816.F32.BF16 R24, R188.reuse, R46, R24 ;  /* 0x0000002ebc18723c */ /* 0x040fe20000041818 */
[----:B------:R-:W5:Y:S07]  /*29f0*/  LDSM.16.M88.4 R44, [R241+0x12100] ;  /* 0x01210000f12c783b */ /* 0x000f6e0000000200 */
        /* <DEDUP_REMOVED lines=9> */
[C---:B------:R-:W-:Y:S08]  /*2a90*/  HMMA.16816.F32.BF16 R28, R192.reuse, R48, R28 ;  /* 0x00000030c01c723c */ /* 0x040ff0000004181c */
[----:B------:R-:W-:Y:S01]  /*2aa0*/  HMMA.16816.F32.BF16 R32, R192, R50, R32 ;  /* 0x00000032c020723c */ /* 0x000fe20000041820 */
[----:B------:R-:W-:Y:S07]  /*2ab0*/  LDSM.16.M88.4 R48, [R135+0x13900] ;  /* 0x013900008730783b */ /* 0x000fee0000000200 */
[C---:B----4-:R-:W-:Y:S08]  /*2ac0*/  HMMA.16816.F32.BF16 R8, R196.reuse, R36, R8 ;  /* 0x00000024c408723c */ /* 0x050ff00000041808 */
[C---:B------:R-:W-:Y:S01]  /*2ad0*/  HMMA.16816.F32.BF16 R16, R196.reuse, R38, R16 ;  /* 0x00000026c410723c */ /* 0x040fe20000041810 */
[----:B------:R-:W4:Y:S07]  /*2ae0*/  LDSM.16.M88.4 R36, [R135+0x13100] ;  /* 0x013100008724783b */ /* 0x000f2e0000000200 */
[C---:B-----5:R-:W-:Y:S08]  /*2af0*/  HMMA.16816.F32.BF16 R20, R196.reuse, R44, R20 ;  /* 0x0000002cc414723c */ /* 0x060ff00000041814 */
[C---:B------:R-:W-:Y:S01]  /*2b00*/  HMMA.16816.F32.BF16 R24, R196.reuse, R46, R24 ;  /* 0x0000002ec418723c */ /* 0x040fe20000041818 */
[----:B------:R-:W-:Y:S07]  /*2b10*/  LDSM.16.M88.4 R44, [R242+0x3800] ;  /* 0x00380000f22c783b */ /* 0x000fee0000000200 */
        /* <DEDUP_REMOVED lines=8> */
[----:B------:R-:W-:Y:S07]  /*2ba0*/  LDSM.16.M88.4 R40, [R241+0x13100] ;  /* 0x01310000f128783b */ /* 0x000fee0000000200 */
[C---:B------:R-:W-:Y:S08]  /*2bb0*/  HMMA.16816.F32.BF16 R28, R200.reuse, R52, R28 ;  /* 0x00000034c81c723c */ /* 0x040ff0000004181c */
[----:B------:R-:W-:Y:S01]  /*2bc0*/  HMMA.16816.F32.BF16 R32, R200, R54, R32 ;  /* 0x00000036c820723c */ /* 0x000fe20000041820 */
[----:B------:R-:W3:Y:S07]  /*2bd0*/  LDSM.16.M88.4 R52, [R242+0x4000] ;  /* 0x00400000f234783b */ /* 0x000eee0000000200 */
[C---:B----4-:R-:W-:Y:S08]  /*2be0*/  HMMA.16816.F32.BF16 R8, R204.reuse, R36, R8 ;  /* 0x00000024cc08723c */ /* 0x050ff00000041808 */
[C---:B------:R-:W-:Y:S01]  /*2bf0*/  HMMA.16816.F32.BF16 R16, R204.reuse, R38, R16 ;  /* 0x00000026cc10723c */ /* 0x040fe20000041810 */
[----:B------:R-:W-:Y:S07]  /*2c00*/  LDSM.16.M88.4 R36, [R238+0x3000] ;  /* 0x00300000ee24783b */ /* 0x000fee0000000200 */
[C---:B------:R-:W-:Y:S08]  /*2c10*/  HMMA.16816.F32.BF16 R20, R204.reuse, R48, R20 ;  /* 0x00000030cc14723c */ /* 0x040ff00000041814 */
[C---:B------:R-:W-:Y:S01]  /*2c20*/  HMMA.16816.F32.BF16 R24, R204.reuse, R50, R24 ;  /* 0x00000032cc18723c */ /* 0x040fe20000041818 */
[----:B------:R-:W4:Y:S07]  /*2c30*/  LDSM.16.M88.4 R48, [R241+0x13900] ;  /* 0x01390000f130783b */ /* 0x000f2e0000000200 */
[C---:B-1----:R-:W-:Y:S08]  /*2c40*/  HMMA.16816.F32.BF16 R28, R204.reuse, R56, R28 ;  /* 0x00000038cc1c723c */ /* 0x042ff0000004181c */
[----:B------:R-:W-:Y:S01]  /*2c50*/  HMMA.16816.F32.BF16 R32, R204, R58, R32 ;  /* 0x0000003acc20723c */ /* 0x000fe20000041820 */
[----:B------:R-:W1:Y:S07]  /*2c60*/  LDSM.16.M88.4 R56, [R241+0x14100] ;  /* 0x01410000f138783b */ /* 0x000e6e0000000200 */
[C---:B--2---:R-:W-:Y:S08]  /*2c70*/  HMMA.16816.F32.BF16 R8, R208.reuse, R12, R8 ;  /* 0x0000000cd008723c */ /* 0x044ff00000041808 */
[C---:B------:R-:W-:Y:S08]  /*2c80*/  HMMA.16816.F32.BF16 R16, R208.reuse, R14, R16 ;  /* 0x0000000ed010723c */ /* 0x040ff00000041810 */
[C---:B------:R-:W-:Y:S08]  /*2c90*/  HMMA.16816.F32.BF16 R20, R208.reuse, R44, R20 ;  /* 0x0000002cd014723c */ /* 0x040ff00000041814 */
[C---:B------:R-:W-:Y:S01]  /*2ca0*/  HMMA.16816.F32.BF16 R24, R208.reuse, R46, R24 ;  /* 0x0000002ed018723c */ /* 0x040fe20000041818 */
[----:B------:R-:W2:Y:S07]  /*2cb0*/  LDSM.16.M88.4 R44, [R238+0x3800] ;  /* 0x00380000ee2c783b */ /* 0x000eae0000000200 */
[C---:B---3--:R-:W-:Y:S08]  /*2cc0*/  HMMA.16816.F32.BF16 R28, R208.reuse, R52, R28 ;  /* 0x00000034d01c723c */ /* 0x048ff0000004181c */
[----:B------:R-:W-:Y:S01]  /*2cd0*/  HMMA.16816.F32.BF16 R32, R208, R54, R32 ;  /* 0x00000036d020723c */ /* 0x000fe20000041820 */
[----:B------:R-:W3:Y:S07]  /*2ce0*/  LDSM.16.M88.4 R52, [R238+0x4000] ;  /* 0x00400000ee34783b */ /* 0x000eee0000000200 */
[C---:B------:R-:W-:Y:S08]  /*2cf0*/  HMMA.16816.F32.BF16 R12, R212.reuse, R40, R8 ;  /* 0x00000028d40c723c */ /* 0x040ff00000041808 */
[C---:B------:R-:W-:Y:S01]  /*2d00*/  HMMA.16816.F32.BF16 R8, R212.reuse, R42, R16 ;  /* 0x0000002ad408723c */ /* 0x040fe20000041810 */
[----:B------:R-:W5:Y:S07]  /*2d10*/  LDSM.16.M88.4 R40, [R135+0x14900] ;  /* 0x014900008728783b */ /* 0x000f6e0000000200 */
[C---:B----4-:R-:W-:Y:S08]  /*2d20*/  HMMA.16816.F32.BF16 R20, R212.reuse, R48, R20 ;  /* 0x00000030d414723c */ /* 0x050ff00000041814 */
[C---:B------:R-:W-:Y:S01]  /*2d30*/  HMMA.16816.F32.BF16 R24, R212.reuse, R50, R24 ;  /* 0x00000032d418723c */ /* 0x040fe20000041818 */
[----:B------:R-:W4:Y:S07]  /*2d40*/  LDSM.16.M88.4 R48, [R135+0x15100] ;  /* 0x015100008730783b */ /* 0x000f2e0000000200 */
[C---:B-1----:R-:W-:Y:S08]  /*2d50*/  HMMA.16816.F32.BF16 R28, R212.reuse, R56, R28 ;  /* 0x00000038d41c723c */ /* 0x042ff0000004181c */
[----:B------:R-:W-:Y:S01]  /*2d60*/  HMMA.16816.F32.BF16 R32, R212, R58, R32 ;  /* 0x0000003ad420723c */ /* 0x000fe20000041820 */
[----:B------:R-:W-:Y:S07]  /*2d70*/  LDSM.16.M88.4 R56, [R242+0x5800] ;  /* 0x00580000f238783b */ /* 0x000fee0000000200 */
[C---:B------:R-:W-:Y:S08]  /*2d80*/  HMMA.16816.F32.BF16 R16, R216.reuse, R36, R12 ;  /* 0x00000024d810723c */ /* 0x040ff0000004180c */
[C---:B------:R-:W-:Y:S01]  /*2d90*/  HMMA.16816.F32.BF16 R12, R216.reuse, R38, R8 ;  /* 0x00000026d80c723c */ /* 0x040fe20000041808 */
[----:B------:R-:W1:Y:S07]  /*2da0*/  LDSM.16.M88.4 R36, [R242+0x4800] ;  /* 0x00480000f224783b */ /* 0x000e6e0000000200 */
[C---:B--2---:R-:W-:Y:S08]  /*2db0*/  HMMA.16816.F32.BF16 R8, R216.reuse, R44, R20 ;  /* 0x0000002cd808723c */ /* 0x044ff00000041814 */
[C---:B------:R-:W-:Y:S01]  /*2dc0*/  HMMA.16816.F32.BF16 R24, R216.reuse, R46, R24 ;  /* 0x0000002ed818723c */ /* 0x040fe20000041818 */
[----:B------:R-:W2:Y:S07]  /*2dd0*/  LDSM.16.M88.4 R44, [R242+0x5000] ;  /* 0x00500000f22c783b */ /* 0x000eae0000000200 */
[C---:B---3--:R-:W-:Y:S08]  /*2de0*/  HMMA.16816.F32.BF16 R28, R216.reuse, R52, R28 ;  /* 0x00000034d81c723c */ /* 0x048ff0000004181c */
[----:B------:R-:W-:Y:S01]  /*2df0*/  HMMA.16816.F32.BF16 R32, R216, R54, R32 ;  /* 0x00000036d820723c */ /* 0x000fe20000041820 */
[----:B------:R-:W-:Y:S07]  /*2e00*/  LDSM.16.M88.4 R52, [R241+0x15100] ;  /* 0x01510000f134783b */ /* 0x000fee0000000200 */
[C---:B-----5:R-:W-:Y:S08]  /*2e10*/  HMMA.16816.F32.BF16 R20, R220.reuse, R40, R16 ;  /* 0x00000028dc14723c */ /* 0x060ff00000041810 */
[C---:B------:R-:W-:Y:S01]  /*2e20*/  HMMA.16816.F32.BF16 R16, R220.reuse, R42, R12 ;  /* 0x0000002adc10723c */ /* 0x040fe2000004180c */
[----:B------:R-:W-:Y:S07]  /*2e30*/  LDSM.16.M88.4 R40, [R238+0x5000] ;  /* 0x00500000ee28783b */ /* 0x000fee0000000200 */
[C---:B----4-:R-:W-:Y:S08]  /*2e40*/  HMMA.16816.F32.BF16 R12, R220.reuse, R48, R8 ;  /* 0x00000030dc0c723c */ /* 0x050ff00000041808 */
[C---:B------:R-:W-:Y:S01]  /*2e50*/  HMMA.16816.F32.BF16 R8, R220.reuse, R50, R24 ;  /* 0x00000032dc08723c */ /* 0x040fe20000041818 */
[----:B------:R-:W3:Y:S07]  /*2e60*/  LDSM.16.M88.4 R48, [R241+0x14900] ;  /* 0x01490000f130783b */ /* 0x000eee0000000200 */
[C---:B------:R-:W-:Y:S08]  /*2e70*/  HMMA.16816.F32.BF16 R28, R220.reuse, R60, R28 ;  /* 0x0000003cdc1c723c */ /* 0x040ff0000004181c */
[----:B------:R-:W-:Y:S01]  /*2e80*/  HMMA.16816.F32.BF16 R32, R220, R62, R32 ;  /* 0x0000003edc20723c */ /* 0x000fe20000041820 */
[----:B------:R-:W4:Y:S07]  /*2e90*/  LDSM.16.M88.4 R60, [R241+0x15900] ;  /* 0x01590000f13c783b */ /* 0x000f2e0000000200 */
[C---:B-1----:R-:W-:Y:S08]  /*2ea0*/  HMMA.16816.F32.BF16 R24, R224.reuse, R36, R20 ;  /* 0x00000024e018723c */ /* 0x042ff00000041814 */
[C---:B------:R-:W-:Y:S01]  /*2eb0*/  HMMA.16816.F32.BF16 R20, R224.reuse, R38, R16 ;  /* 0x00000026e014723c */ /* 0x040fe20000041810 */
[----:B------:R-:W-:Y:S07]  /*2ec0*/  LDSM.16.M88.4 R36, [R238+0x5800] ;  /* 0x00580000ee24783b */ /* 0x000fee0000000200 */
[C---:B--2---:R-:W-:Y:S08]  /*2ed0*/  HMMA.16816.F32.BF16 R16, R224.reuse, R44, R12 ;  /* 0x0000002ce010723c */ /* 0x044ff0000004180c */
[----:B------:R-:W-:Y:S01]  /*2ee0*/  HMMA.16816.F32.BF16 R12, R224, R46, R8 ;  /* 0x0000002ee00c723c */ /* 0x000fe20000041808 */
[----:B------:R-:W1:Y:S01]  /*2ef0*/  LDSM.16.M88.4 R44, [R238+0x4800] ;  /* 0x00480000ee2c783b */ /* 0x000e620000000200 */
[----:B------:R-:W-:-:S06]  /*2f00*/  DEPBAR.LE SB0, 0x0 ;  /* 0x000080000000791a */ /* 0x000fcc0000000000 */
[C---:B------:R-:W-:Y:S08]  /*2f10*/  HMMA.16816.F32.BF16 R8, R224.reuse, R56, R28 ;  /* 0x00000038e008723c */ /* 0x040ff0000004181c */
[----:B------:R-:W-:Y:S08]  /*2f20*/  HMMA.16816.F32.BF16 R32, R224, R58, R32 ;  /* 0x0000003ae020723c */ /* 0x000ff00000041820 */
[C---:B---3--:R-:W-:Y:S08]  /*2f30*/  HMMA.16816.F32.BF16 R28, R228.reuse, R48, R24 ;  /* 0x00000030e41c723c */ /* 0x048ff00000041818 */
[C---:B------:R-:W-:Y:S08]  /*2f40*/  HMMA.16816.F32.BF16 R24, R228.reuse, R50, R20 ;  /* 0x00000032e418723c */ /* 0x040ff00000041814 */
[C---:B------:R-:W-:Y:S08]  /*2f50*/  HMMA.16816.F32.BF16 R20, R228.reuse, R52, R16 ;  /* 0x00000034e414723c */ /* 0x040ff00000041810 */
[C---:B------:R-:W-:Y:S08]  /*2f60*/  HMMA.16816.F32.BF16 R16, R228.reuse, R54, R12 ;  /* 0x00000036e410723c */ /* 0x040ff0000004180c */
[C---:B----4-:R-:W-:Y:S08]  /*2f70*/  HMMA.16816.F32.BF16 R12, R228.reuse, R60, R8 ;  /* 0x0000003ce40c723c */ /* 0x050ff00000041808 */
[----:B------:R-:W-:Y:S08]  /*2f80*/  HMMA.16816.F32.BF16 R8, R228, R62, R32 ;  /* 0x0000003ee408723c */ /* 0x000ff00000041820 */
[C---:B-1----:R-:W-:Y:S08]  /*2f90*/  HMMA.16816.F32.BF16 R32, R232.reuse, R44, R28 ;  /* 0x0000002ce820723c */ /* 0x042ff0000004181c */
[C---:B------:R-:W-:Y:S08]  /*2fa0*/  HMMA.16816.F32.BF16 R44, R232.reuse, R46, R24 ;  /* 0x0000002ee82c723c */ /* 0x040ff00000041818 */
[C---:B------:R-:W-:Y:S08]  /*2fb0*/  HMMA.16816.F32.BF16 R28, R232.reuse, R40, R20 ;  /* 0x00000028e81c723c */ /* 0x040ff00000041814 */
[C---:B------:R-:W-:Y:S08]  /*2fc0*/  HMMA.16816.F32.BF16 R24, R232.reuse, R36, R12 ;  /* 0x00000024e818723c */ /* 0x040ff0000004180c */
[C---:B------:R-:W-:Y:S08]  /*2fd0*/  HMMA.16816.F32.BF16 R40, R232.reuse, R42, R16 ;  /* 0x0000002ae828723c */ /* 0x040ff00000041810 */
[----:B------:R-:W-:Y:S01]  /*2fe0*/  HMMA.16816.F32.BF16 R36, R232, R38, R8 ;  /* 0x00000026e824723c */ /* 0x000fe20000041808 */
[----:B------:R-:W-:Y:S06]  /*2ff0*/  BAR.SYNC.DEFER_BLOCKING 0x0 ;  /* 0x0000000000007b1d */ /* 0x000fec0000010000 */
[----:B------:R-:W-:Y:S05]  /*3000*/  @P0 BRA `(.L_x_2918) ;  /* 0x000001f000000947 */ /* 0x000fea0003800000 */
[----:B------:R-:W-:Y:S01]  /*3010*/  IADD3 R2, -R69, 0x30, RZ ;  /* 0x0000003045027810 */ /* 0x000fe20007ffe1ff */
[----:B------:R-:W-:Y:S01]  /*3020*/  UIADD3 UR5, UR8, -0x2, URZ ;  /* 0xfffffffe08057890 */ /* 0x000fe2000fffe03f */
[----:B------:R-:W-:-:S02]  /*3030*/  IMAD.U32 R5, RZ, RZ, UR15 ;  /* 0x0000000fff057e24 */ /* 0x000fc4000f8e00ff */
[----:B------:R-:W-:Y:S01]  /*3040*/  ISETP.GE.AND P0, PT, R2, 0x21, PT ;  /* 0x000000210200780c */ /* 0x000fe20003f06270 */
[----:B------:R-:W-:Y:S01]  /*3050*/  USHF.R.S32.HI UR4, URZ, 0x1f, UR5 ;  /* 0x0000001f3f047899 */ /* 0x000fe20008011405 */
[----:B------:R-:W-:Y:S01]  /*3060*/  IMAD.U32 R7, RZ, RZ, UR6 ;  /* 0x00000006ff077e24 */ /* 0x000fe2000f8e00ff */
[----:B------:R-:W-:Y:S02]  /*3070*/  UIMAD UR21, UR21, UR5, URZ ;  /* 0x00000005151572a4 */ /* 0x000fe4000f8e023f */
        /* <DEDUP_REMOVED lines=24> */
.L_x_2918:
[----:B------:R-:W-:Y:S01]  /*3200*/  LOP3.LUT R2, R66, 0xffffffe0, RZ, 0xc0, !PT ;  /* 0xffffffe042027812 */ /* 0x000fe200078ec0ff */
[----:B------:R-:W-:Y:S01]  /*3210*/  UISETP.NE.AND UP1, UPT, UR14, URZ, UPT ;  /* 0x0000003f0e00728c */ /* 0x000fe2000bf25270 */
[----:B------:R-:W-:Y:S01]  /*3220*/  LEA.HI R5, R67, R132, RZ, 0x2 ;  /* 0x0000008443057211 */ /* 0x000fe200078f10ff */
[----:B------:R-:W-:Y:S01]  /*3230*/  UISETP.NE.AND UP0, UPT, UR13, URZ, UPT ;  /* 0x0000003f0d00728c */ /* 0x000fe2000bf05270 */
[----:B-1----:R-:W-:Y:S01]  /*3240*/  SHF.R.S32.HI R7, RZ, 0x1f, R65 ;  /* 0x0000001fff077819 */ /* 0x002fe20000011441 */
[C---:B------:R-:W-:Y:S01]  /*3250*/  IMAD.IADD R2, R132.reuse, 0x1, -R2 ;  /* 0x0000000184027824 */ /* 0x040fe200078e0a02 */
[----:B------:R-:W-:Y:S01]  /*3260*/  LOP3.LUT R5, R5, 0xfffffffc, RZ, 0xc0, !PT ;  /* 0xfffffffc05057812 */ /* 0x000fe200078ec0ff */
[----:B------:R-:W-:Y:S01]  /*3270*/  ULDC UR7, c[0x0][0x324] ;  /* 0x0000c90000077ab9 */ /* 0x000fe20000000800 */
[----:B------:R-:W-:Y:S01]  /*3280*/  LEA.HI R7, R7, R65, RZ, 0x3 ;  /* 0x0000004107077211 */ /* 0x000fe200078f18ff */
[----:B------:R-:W-:Y:S01]  /*3290*/  ULOP3.LUT UR7, URZ, UR7, URZ, 0x33, !UPT ;  /* 0x000000073f077292 */ /* 0x000fe2000f8e333f */
[----:B------:R-:W-:Y:S01]  /*32a0*/  SHF.R.S32.HI R6, RZ, 0x1f, R2 ;  /* 0x0000001fff067819 */ /* 0x000fe20000011402 */
[----:B------:R-:W-:Y:S01]  /*32b0*/  IMAD.IADD R5, R132, 0x1, -R5 ;  /* 0x0000000184057824 */ /* 0x000fe200078e0a05 */
[----:B------:R-:W-:Y:S01]  /*32c0*/  LOP3.LUT R7, R7, 0xffffff8, RZ, 0xc0, !PT ;  /* 0x0ffffff807077812 */ /* 0x000fe200078ec0ff */
[----:B------:R-:W0:Y:S01]  /*32d0*/  LDGDEPBAR ;  /* 0x00000000000079af */ /* 0x000e220000000000 */
[----:B------:R-:W-:-:S02]  /*32e0*/  LEA.HI R6, R6, R2, RZ, 0x2 ;  /* 0x0000000206067211 */ /* 0x000fc400078f10ff */
[----:B------:R-:W-:Y:S01]  /*32f0*/  LEA.HI R8, R5, R5, RZ, 0x1 ;  /* 0x0000000505087211 */ /* 0x000fe200078f08ff */
[----:B------:R-:W-:Y:S01]  /*3300*/  IMAD.IADD R9, R65, 0x1, -R7 ;  /* 0x0000000141097824 */ /* 0x000fe200078e0a07 */
[----:B------:R-:W-:Y:S02]  /*3310*/  PLOP3.LUT P1, PT, PT, PT, UP1, 0x80, 0x0 ;  /* 0x000000000000781c */ /* 0x000fe40003f2f018 */
[----:B------:R-:W-:Y:S02]  /*3320*/  LEA.HI.SX32 R7, R6, UR11, 0x1e ;  /* 0x0000000b06077c11 */ /* 0x000fe4000f8ff2ff */
[----:B------:R-:W-:Y:S02]  /*3330*/  LOP3.LUT R8, R8, 0x1ffffffe, RZ, 0xc0, !PT ;  /* 0x1ffffffe08087812 */ /* 0x000fe400078ec0ff */
[----:B------:R-:W-:Y:S01]  /*3340*/  PLOP3.LUT P0, PT, PT, PT, UP1, 0x80, 0x0 ;  /* 0x000000000000781c */ /* 0x000fe20003f0f018 */
[----:B------:R-:W-:Y:S02]  /*3350*/  IMAD R7, R9, 0x10, R7 ;  /* 0x0000001009077824 */ /* 0x000fe400078e0207 */
[----:B------:R-:W-:-:S04]  /*3360*/  IMAD.IADD R5, R5, 0x1, -R8 ;  /* 0x0000000105057824 */ /* 0x000fc800078e0a08 */
[----:B------:R-:W-:-:S04]  /*3370*/  IMAD R10, R5, 0x8, R7 ;  /* 0x00000008050a7824 */ /* 0x000fc800078e0207 */
[----:B------:R-:W-:Y:S01]  /*3380*/  @P1 IMAD.HI.U32 R5, R10, c[0x0][0x2c8], RZ ;  /* 0x0000b2000a051a27 */ /* 0x000fe200078e00ff */
[----:B------:R1:W-:Y:S03]  /*3390*/  STL [R1+0x78], R10 ;  /* 0x0000780a01007387 */ /* 0x0003e60000100800 */
[----:B------:R-:W-:Y:S01]  /*33a0*/  IMAD.MOV.U32 R7, RZ, RZ, R10 ;  /* 0x000000ffff077224 */ /* 0x000fe200078e000a */
[----:B------:R-:W-:Y:S02]  /*33b0*/  @P0 SHF.R.U32.HI R7, RZ, c[0x0][0x2cc], R5 ;  /* 0x0000b300ff070a19 */ /* 0x000fe40000011605 */
[----:B------:R-:W-:Y:S02]  /*33c0*/  LOP3.LUT R5, R6, 0x7ffffffc, RZ, 0xc0, !PT ;  /* 0x7ffffffc06057812 */ /* 0x000fe400078ec0ff */
[----:B------:R-:W-:Y:S01]  /*33d0*/  PLOP3.LUT P0, PT, PT, PT, UP0, 0x40, 0x0 ;  /* 0x000000000000781c */ /* 0x000fe20003f0e808 */
[----:B------:R-:W2:Y:S02]  /*33e0*/  SHFL.IDX PT, R6, R7, RZ, 0x1c1f ;  /* 0x001c1fff07067589 */ /* 0x000ea400000e0000 */
[----:B------:R-:W-:-:S02]  /*33f0*/  IMAD.IADD R5, R2, 0x1, -R5 ;  /* 0x0000000102057824 */ /* 0x000fc400078e0a05 */
[----:B------:R-:W-:Y:S02]  /*3400*/  IMAD.U32 R2, RZ, RZ, UR18 ;  /* 0x00000012ff027e24 */ /* 0x000fe4000f8e00ff */
[----:B------:R-:W-:-:S05]  /*3410*/  IMAD.SHL.U32 R11, R5, 0x2, RZ ;  /* 0x00000002050b7824 */ /* 0x000fca00078e00ff */
[C---:B------:R-:W-:Y:S01]  /*3420*/  IADD3 R2, -R11.reuse, 0x1, R2 ;  /* 0x000000010b027810 */ /* 0x040fe20007ffe102 */
[----:B------:R3:W-:Y:S01]  /*3430*/  STL [R1+0x74], R11 ;  /* 0x0000740b01007387 */ /* 0x0007e20000100800 */
[----:B------:R-:W-:Y:S02]  /*3440*/  IADD3 R9, -R11, c[0x0][0x1d0], R64 ;  /* 0x000074000b097a10 */ /* 0x000fe40007ffe140 */
[----:B------:R-:W-:-:S04]  /*3450*/  IADD3 R2, R2, -c[0x0][0x168], RZ ;  /* 0x80005a0002027a10 */ /* 0x000fc80007ffe0ff */
[C---:B------:R-:W-:Y:S02]  /*3460*/  IADD3 R8, R2.reuse, c[0x0][0x328], RZ ;  /* 0x0000ca0002087a10 */ /* 0x040fe40007ffe0ff */
[----:B-1----:R-:W-:-:S03]  /*3470*/  IADD3 R10, R2, UR7, RZ ;  /* 0x00000007020a7c10 */ /* 0x002fc6000fffe0ff */
[--C-:B--2---:R-:W-:Y:S02]  /*3480*/  IMAD.IADD R5, R8, 0x1, R6.reuse ;  /* 0x0000000108057824 */ /* 0x104fe400078e0206 */
[----:B------:R-:W-:-:S03]  /*3490*/  IMAD.IADD R2, R10, 0x1, R6 ;  /* 0x000000010a027824 */ /* 0x000fc600078e0206 */
[----:B------:R-:W-:Y:S02]  /*34a0*/  IMNMX R5, R5, R9, PT ;  /* 0x0000000905057217 */ /* 0x000fe40003800200 */
[----:B---3--:R-:W-:Y:S01]  /*34b0*/  IADD3 R11, -R11, UR19, RZ ;  /* 0x000000130b0b7c10 */ /* 0x008fe2000fffe1ff */
[----:B------:R-:W-:Y:S05]  /*34c0*/  @P0 BRA `(.L_x_2919) ;  /* 0x0000015000000947 */ /* 0x000fea0003800000 */
[----:B------:R-:W-:Y:S01]  /*34d0*/  IADD3 R6, R6, c[0x0][0x1d0], RZ ;  /* 0x0000740006067a10 */ /* 0x000fe20007ffe0ff */
        /* <DEDUP_REMOVED lines=11> */
.L_x_2921:
[----:B------:R-:W-:-:S04]  /*3590*/  MOV R12, c[0x0][0x32c] ;  /* 0x0000cb00000c7a02 */ /* 0x000fc80000000f00 */
[----:B------:R-:W-:-:S13]  /*35a0*/  ISETP.NE.AND P0, PT, R12, 0x1, PT ;  /* 0x000000010c00780c */ /* 0x000fda0003f05270 */
[----:B------:R-:W-:-:S05]  /*35b0*/  @P0 IMAD.HI.U32 R12, R6, c[0x0][0x330], RZ ;  /* 0x0000cc00060c0a27 */ /* 0x000fca00078e00ff */
[----:B------:R-:W-:Y:S02]  /*35c0*/  @P0 SHF.R.U32.HI R6, RZ, c[0x0][0x334], R12 ;  /* 0x0000cd00ff060a19 */ /* 0x000fe4000001160c */
.L_x_2922:
[----:B------:R-:W-:Y:S05]  /*35d0*/  BSYNC B0 ;  /* 0x0000000000007941 */ /* 0x000fea0003800000 */
.L_x_2920:
[----:B------:R-:W-:-:S05]  /*35e0*/  IMAD R6, R6, c[0x0][0x32c], R11 ;  /* 0x0000cb0006067a24 */ /* 0x000fca00078e020b */
[----:B------:R-:W-:Y:S02]  /*35f0*/  IADD3 R12, R6, c[0x0][0x32c], RZ ;  /* 0x0000cb00060c7a10 */ /* 0x000fe40007ffe0ff */
[----:B------:R-:W-:Y:S02]  /*3600*/  IMNMX R2, R2, R6, !PT ;  /* 0x0000000602027217 */ /* 0x000fe40007800200 */
[----:B------:R-:W-:Y:S02]  /*3610*/  IMNMX R5, R5, R12, PT ;  /* 0x0000000c05057217 */ /* 0x000fe40003800200 */
.L_x_2919:
        /* <DEDUP_REMOVED lines=32> */
[----:B------:R-:W-:-:S02]  /*3820*/  FSEL R20, R44, -INF , !P1 ;  /* 0xff8000002c147808 */ /* 0x000fc40004800000 */
[----:B------:R-:W-:Y:S01]  /*3830*/  PLOP3.LUT P1, PT, PT, PT, UP0, 0x40, 0x0 ;  /* 0x000000000000781c */ /* 0x000fe20003f2e808 */
[----:B------:R-:W-:Y:S01]  /*3840*/  UISETP.GE.AND UP0, UPT, UR19, 0x2a, UPT ;  /* 0x0000002a1300788c */ /* 0x000fe2000bf06270 */
[----:B------:R-:W-:Y:S02]  /*3850*/  FSEL R19, R45, -INF , !P0 ;  /* 0xff8000002d137808 */ /* 0x000fe40004000000 */
[----:B------:R-:W-:Y:S01]  /*3860*/  PLOP3.LUT P0, PT, PT, PT, UP6, 0x40, 0x0 ;  /* 0x000000000000781c */ /* 0x000fe20003f0e868 */
[----:B------:R-:W-:Y:S01]  /*3870*/  UISETP.NE.AND UP6, UPT, UR13, URZ, UPT ;  /* 0x0000003f0d00728c */ /* 0x000fe2000bfc5270 */
[C---:B------:R-:W-:Y:S02]  /*3880*/  ISETP.GT.AND P1, PT, R2.reuse, 0x10, P1 ;  /* 0x000000100200780c */ /* 0x040fe40000f24270 */
[----:B------:R-:W-:Y:S02]  /*3890*/  ISETP.GT.AND P0, PT, R2, 0x11, P0 ;  /* 0x000000110200780c */ /* 0x000fe40000704270 */
[----:B------:R-:W-:-:S02]  /*38a0*/  ISETP.LT.OR P1, PT, R5, 0x11, P1 ;  /* 0x000000110500780c */ /* 0x000fc40000f21670 */
[----:B------:R-:W-:Y:S02]  /*38b0*/  ISETP.LT.OR P0, PT, R5, 0x12, P0 ;  /* 0x000000120500780c */ /* 0x000fe40000701670 */
[----:B------:R-:W-:Y:S02]  /*38c0*/  FSEL R18, R28, -INF , !P1 ;  /* 0xff8000001c127808 */ /* 0x000fe40004800000 */
[----:B------:R-:W-:Y:S02]  /*38d0*/  PLOP3.LUT P1, PT, PT, PT, UP5, 0x40, 0x0 ;  /* 0x000000000000781c */ /* 0x000fe40003f2e858 */
[----:B------:R-:W-:Y:S02]  /*38e0*/  FSEL R17, R29, -INF , !P0 ;  /* 0xff8000001d117808 */ /* 0x000fe40004000000 */
[----:B------:R-:W-:Y:S02]  /*38f0*/  PLOP3.LUT P0, PT, PT, PT, UP4, 0x40, 0x0 ;  /* 0x000000000000781c */ /* 0x000fe40003f0e848 */
[----:B------:R-:W-:-:S02]  /*3900*/  ISETP.GT.AND P1, PT, R2, 0x18, P1 ;  /* 0x000000180200780c */ /* 0x000fc40000f24270 */
[----:B------:R-:W-:Y:S02]  /*3910*/  ISETP.GT.AND P0, PT, R2, 0x19, P0 ;  /* 0x000000190200780c */ /* 0x000fe40000704270 */
[C---:B------:R-:W-:Y:S02]  /*3920*/  ISETP.LT.OR P1, PT, R5.reuse, 0x19, P1 ;  /* 0x000000190500780c */ /* 0x040fe40000f21670 */
[----:B------:R-:W-:Y:S02]  /*3930*/  ISETP.LT.OR P0, PT, R5, 0x1a, P0 ;  /* 0x0000001a0500780c */ /* 0x000fe40000701670 */
[----:B------:R-:W-:Y:S02]  /*3940*/  FSEL R22, R40, -INF , !P1 ;  /* 0xff80000028167808 */ /* 0x000fe40004800000 */
[----:B------:R-:W-:Y:S02]  /*3950*/  PLOP3.LUT P1, PT, PT, PT, UP3, 0x40, 0x0 ;  /* 0x000000000000781c */ /* 0x000fe40003f2e838 */
[----:B------:R-:W-:-:S02]  /*3960*/  FSEL R21, R41, -INF , !P0 ;  /* 0xff80000029157808 */ /* 0x000fc40004000000 */
[----:B------:R-:W-:Y:S02]  /*3970*/  PLOP3.LUT P0, PT, PT, PT, UP2, 0x40, 0x0 ;  /* 0x000000000000781c */ /* 0x000fe40003f0e828 */
[C---:B------:R-:W-:Y:S02]  /*3980*/  ISETP.GT.AND P1, PT, R2.reuse, 0x20, P1 ;  /* 0x000000200200780c */ /* 0x040fe40000f24270 */
[----:B------:R-:W-:Y:S02]  /*3990*/  ISETP.GT.AND P0, PT, R2, 0x21, P0 ;  /* 0x000000210200780c */ /* 0x000fe40000704270 */
[C---:B------:R-:W-:Y:S02]  /*39a0*/  ISETP.LT.OR P1, PT, R5.reuse, 0x21, P1 ;  /* 0x000000210500780c */ /* 0x040fe40000f21670 */
[----:B------:R-:W-:Y:S02]  /*39b0*/  ISETP.LT.OR P0, PT, R5, 0x22, P0 ;  /* 0x000000220500780c */ /* 0x000fe40000701670 */
[----:B------:R-:W-:-:S02]  /*39c0*/  FSEL R96, R24, -INF , !P1 ;  /* 0xff80000018607808 */ /* 0x000fc40004800000 */
[----:B------:R-:W-:Y:S02]  /*39d0*/  PLOP3.LUT P1, PT, PT, PT, UP1, 0x40, 0x0 ;  /* 0x000000000000781c */ /* 0x000fe40003f2e818 */
[----:B------:R-:W-:Y:S02]  /*39e0*/  FSEL R95, R25, -INF , !P0 ;  /* 0xff800000195f7808 */ /* 0x000fe40004000000 */
[----:B------:R-:W-:Y:S02]  /*39f0*/  PLOP3.LUT P0, PT, PT, PT, UP0, 0x40, 0x0 ;  /* 0x000000000000781c */ /* 0x000fe40003f0e808 */
[C---:B------:R-:W-:Y:S02]  /*3a00*/  ISETP.GT.AND P1, PT, R2.reuse, 0x28, P1 ;  /* 0x000000280200780c */ /* 0x040fe40000f24270 */
[----:B------:R-:W-:Y:S01]  /*3a10*/  ISETP.GT.AND P0, PT, R2, 0x29, P0 ;  /* 0x000000290200780c */ /* 0x000fe20000704270 */
[----:B-1----:R-:W-:Y:S01]  /*3a20*/  IMAD.IADD R2, R10, 0x1, R6 ;  /* 0x000000010a027824 */ /* 0x002fe200078e0206 */
[----:B------:R-:W-:-:S02]  /*3a30*/  ISETP.LT.OR P2, PT, R5, 0x29, P1 ;  /* 0x000000290500780c */ /* 0x000fc40000f41670 */
[----:B------:R-:W-:Y:S01]  /*3a40*/  ISETP.LT.OR P1, PT, R5, 0x2a, P0 ;  /* 0x0000002a0500780c */ /* 0x000fe20000721670 */
[----:B------:R-:W-:Y:S01]  /*3a50*/  IMAD.IADD R5, R8, 0x1, R6 ;  /* 0x0000000108057824 */ /* 0x000fe200078e0206 */
[----:B------:R-:W-:Y:S01]  /*3a60*/  PLOP3.LUT P0, PT, PT, PT, UP6, 0x40, 0x0 ;  /* 0x000000000000781c */ /* 0x000fe20003f0e868 */
[----:B------:R-:W-:Y:S01]  /*3a70*/  UISETP.NE.AND UP6, UPT, UR22, URZ, UPT ;  /* 0x0000003f1600728c */ /* 0x000fe2000bfc5270 */
[----:B------:R-:W-:Y:S02]  /*3a80*/  FSEL R94, R36, -INF , !P2 ;  /* 0xff800000245e7808 */ /* 0x000fe40005000000 */
[----:B------:R-:W-:Y:S02]  /*3a90*/  IMNMX R5, R5, R9, PT ;  /* 0x0000000905057217 */ /* 0x000fe40003800200 */
[----:B------:R-:W-:-:S07]  /*3aa0*/  FSEL R93, R37, -INF , !P1 ;  /* 0xff800000255d7808 */ /* 0x000fce0004800000 */
        /* <DEDUP_REMOVED lines=13> */
.L_x_2925:
[----:B------:R-:W-:-:S04]  /*3b80*/  MOV R7, c[0x0][0x32c] ;  /* 0x0000cb0000077a02 */ /* 0x000fc80000000f00 */
[----:B------:R-:W-:-:S13]  /*3b90*/  ISETP.NE.AND P0, PT, R7, 0x1, PT ;  /* 0x000000010700780c */ /* 0x000fda0003f05270 */
[----:B------:R-:W-:-:S05]  /*3ba0*/  @P0 IMAD.HI.U32 R7, R6, c[0x0][0x330], RZ ;  /* 0x0000cc0006070a27 */ /* 0x000fca00078e00ff */
[----:B------:R-:W-:Y:S02]  /*3bb0*/  @P0 SHF.R.U32.HI R6, RZ, c[0x0][0x334], R7 ;  /* 0x0000cd00ff060a19 */ /* 0x000fe40000011607 */
.L_x_2926:
[----:B------:R-:W-:Y:S05]  /*3bc0*/  BSYNC B0 ;  /* 0x0000000000007941 */ /* 0x000fea0003800000 */
.L_x_2924:
[----:B------:R-:W-:-:S05]  /*3bd0*/  IMAD R6, R6, c[0x0][0x32c], R11 ;  /* 0x0000cb0006067a24 */ /* 0x000fca00078e020b */
[----:B------:R-:W-:Y:S02]  /*3be0*/  IADD3 R7, R6, c[0x0][0x32c], RZ ;  /* 0x0000cb0006077a10 */ /* 0x000fe40007ffe0ff */
[----:B------:R-:W-:Y:S02]  /*3bf0*/  IMNMX R2, R2, R6, !PT ;  /* 0x0000000602027217 */ /* 0x000fe40007800200 */
[----:B------:R-:W-:Y:S02]  /*3c00*/  IMNMX R5, R5, R7, PT ;  /* 0x0000000705057217 */ /* 0x000fe40003800200 */
.L_x_2923:
[----:B------:R-:W-:Y:S01]  /*3c10*/  UP2UR UR19, UPR, URZ, 0x10 ;  /* 0x000000103f137883 */ /* 0x000fe20008000000 */
        /* <DEDUP_REMOVED lines=11> */
[----:B------:R-:W-:Y:S01]  /*3cd0*/  ISETP.GT.AND P0, PT, R2, RZ, P0 ;  /* 0x000000ff0200720c */ /* 0x000fe20000704270 */
[----:B------:R-:W-:Y:S01]  /*3ce0*/  UP2UR UR18, UPR, URZ, 0x2 ;  /* 0x000000023f127883 */ /* 0x000fe20008000000 */
[----:B------:R-:W-:Y:S01]  /*3cf0*/  PLOP3.LUT P2, PT, PT, PT, UP3, 0x40, 0x0 ;  /* 0x000000000000781c */ /* 0x000fe20003f4e838 */
[----:B------:R-:W-:Y:S01]  /*3d00*/  UISETP.NE.AND UP1, UPT, UR5, URZ, UPT ;  /* 0x0000003f0500728c */ /* 0x000fe2000bf25270 */
[C---:B------:R-:W-:Y:S01]  /*3d10*/  ISETP.LT.OR P0, PT, R5.reuse, 0x1, P0 ;  /* 0x000000010500780c */ /* 0x040fe20000701670 */
        /* <DEDUP_REMOVED lines=18> */
[----:B------:R-:W-:Y:S01]  /*3e40*/  ISETP.LT.OR P0, PT, R5, 0x9, P0 ;  /* 0x000000090500780c */ /* 0x000fe20000701670 */
[----:B------:R-:W-:Y:S01]  /*3e50*/  LDSM.16.MT88.4 R68, [R240+0x1900] ;  /* 0x00190000f044783b */ /* 0x000fe20000004200 */
[----:B------:R-:W-:Y:S01]  /*3e60*/  FMNMX.FTZ R7, R17, R7, !PT ;  /* 0x0000000711077209 */ /* 0x000fe20007810000 */
[----:B------:R-:W-:Y:S01]  /*3e70*/  ULDC.64 UR4, c[0x0][0x2c8] ;  /* 0x0000b20000047ab9 */ /* 0x000fe20000000a00 */
[----:B------:R-:W-:Y:S01]  /*3e80*/  FSEL R10, R46, -INF , !P0 ;  /* 0xff8000002e0a7808 */ /* 0x000fe20004000000 */
[----:B------:R-:W-:Y:S01]  /*3e90*/  LDSM.16.MT88.4 R60, [R236+0x2100] ;  /* 0x00210000ec3c783b */ /* 0x000fe20000004200 */
[----:B------:R-:W-:Y:S02]  /*3ea0*/  ISETP.GT.AND P0, PT, R2, 0x9, P2 ;  /* 0x000000090200780c */ /* 0x000fe40001704270 */
[----:B------:R-:W-:Y:S01]  /*3eb0*/  FMNMX.FTZ R7, R22, R7, !PT ;  /* 0x0000000716077209 */ /* 0x000fe20007810000 */
[----:B------:R-:W-:Y:S01]  /*3ec0*/  LDSM.16.MT88.4 R64, [R237+0x1900] ;  /* 0x00190000ed40783b */ /* 0x000fe20000004200 */
[----:B------:R-:W-:-:S02]  /*3ed0*/  ISETP.LT.OR P0, PT, R5, 0xa, P0 ;  /* 0x0000000a0500780c */ /* 0x000fc40000701670 */
[----:B------:R-:W-:Y:S01]  /*3ee0*/  FMNMX.FTZ R7, R21, R7, !PT ;  /* 0x0000000715077209 */ /* 0x000fe20007810000 */
[----:B------:R-:W-:Y:S01]  /*3ef0*/  LDSM.16.MT88.4 R56, [R237+0x2100] ;  /* 0x00210000ed38783b */ /* 0x000fe20000004200 */
[----:B------:R-:W-:Y:S02]  /*3f00*/  FSEL R9, R47, -INF , !P0 ;  /* 0xff8000002f097808 */ /* 0x000fe40004000000 */
[----:B------:R-:W-:Y:S01]  /*3f10*/  ISETP.GT.AND P0, PT, R2, 0x10, P1 ;  /* 0x000000100200780c */ /* 0x000fe20000f04270 */
[----:B------:R-:W-:Y:S01]  /*3f20*/  LDSM.16.MT88.4 R44, [R240+0x100] ;  /* 0x00010000f02c783b */ /* 0x000fe20000004200 */
[----:B------:R-:W-:Y:S01]  /*3f30*/  PLOP3.LUT P2, PT, PT, PT, UP6, 0x40, 0x0 ;  /* 0x000000000000781c */ /* 0x000fe20003f4e868 */
[----:B------:R-:W-:Y:S01]  /*3f40*/  UISETP.NE.AND UP6, UPT, UR13, URZ, UPT ;  /* 0x0000003f0d00728c */ /* 0x000fe2000bfc5270 */
[----:B------:R-:W-:Y:S01]  /*3f50*/  ISETP.LT.OR P0, PT, R5, 0x11, P0 ;  /* 0x000000110500780c */ /* 0x000fe20000701670 */
[----:B------:R-:W-:Y:S01]  /*3f60*/  STL [R1+0x90], R163 ;  /* 0x000090a301007387 */ /* 0x000fe20000100800 */
[----:B------:R-:W-:-:S02]  /*3f70*/  FMNMX.FTZ R7, R96, R7, !PT ;  /* 0x0000000760077209 */ /* 0x000fc40007810000 */
[----:B------:R-:W-:Y:S01]  /*3f80*/  FSEL R8, R30, -INF , !P0 ;  /* 0xff8000001e087808 */ /* 0x000fe20004000000 */
[----:B------:R-:W-:Y:S01]  /*3f90*/  STL [R1+0x8c], R162 ;  /* 0x00008ca201007387 */ /* 0x000fe20000100800 */
[----:B------:R-:W-:Y:S02]  /*3fa0*/  ISETP.GT.AND P0, PT, R2, 0x11, P2 ;  /* 0x000000110200780c */ /* 0x000fe40001704270 */
[----:B------:R-:W-:Y:S01]  /*3fb0*/  FMNMX.FTZ R7, R95, R7, !PT ;  /* 0x000000075f077209 */ /* 0x000fe20007810000 */
[----:B------:R-:W-:Y:S01]  /*3fc0*/  STL [R1+0x88], R161 ;  /* 0x000088a101007387 */ /* 0x000fe20000100800 */
[----:B------:R-:W-:Y:S02]  /*3fd0*/  ISETP.LT.OR P0, PT, R5, 0x12, P0 ;  /* 0x000000120500780c */ /* 0x000fe40000701670 */
[----:B------:R-:W-:Y:S01]  /*3fe0*/  PLOP3.LUT P1, PT, PT, PT, UP5, 0x40, 0x0 ;  /* 0x000000000000781c */ /* 0x000fe20003f2e858 */
[----:B------:R-:W-:Y:S01]  /*3ff0*/  STL [R1+0x84], R160 ;  /* 0x000084a001007387 */ /* 0x000fe20000100800 */
[----:B------:R-:W-:Y:S01]  /*4000*/  FMNMX.FTZ R133, R94, R7, !PT ;  /* 0x000000075e857209 */ /* 0x000fe20007810000 */
[----:B------:R-:W-:Y:S01]  /*4010*/  UISETP.NE.AND UP5, UPT, UR14, URZ, UPT ;  /* 0x0000003f0e00728c */ /* 0x000fe2000bfa5270 */
[----:B------:R-:W-:Y:S01]  /*4020*/  FSEL R7, R31, -INF , !P0 ;  /* 0xff8000001f077808 */ /* 0x000fe20004000000 */
[----:B------:R-:W-:Y:S01]  /*4030*/  STL [R1+0x80], R135 ;  /* 0x0000808701007387 */ /* 0x000fe20000100800 */
[----:B------:R-:W-:-:S02]  /*4040*/  PLOP3.LUT P0, PT, PT, PT, UP4, 0x40, 0x0 ;  /* 0x000000000000781c */ /* 0x000fc40003f0e848 */
[----:B------:R-:W-:Y:S01]  /*4050*/  ISETP.GT.AND P1, PT, R2, 0x18, P1 ;  /* 0x000000180200780c */ /* 0x000fe20000f24270 */
[----:B------:R-:W-:Y:S01]  /*4060*/  LDSM.16.MT88.4 R28, [R237+0x100] ;  /* 0x00010000ed1c783b */ /* 0x000fe20000004200 */
[----:B------:R-:W-:Y:S02]  /*4070*/  FMNMX.FTZ R23, R6, R11, !PT ;  /* 0x0000000b06177209 */ /* 0x000fe40007810000 */
[----:B------:R-:W-:Y:S02]  /*4080*/  ISETP.GT.AND P0, PT, R2, 0x19, P0 ;  /* 0x000000190200780c */ /* 0x000fe40000704270 */
[C---:B------:R-:W-:Y:S02]  /*4090*/  ISETP.LT.OR P1, PT, R5.reuse, 0x19, P1 ;  /* 0x000000190500780c */ /* 0x040fe40000f21670 */
[----:B------:R-:W-:Y:S02]  /*40a0*/  FMNMX.FTZ R23, R10, R23, !PT ;  /* 0x000000170a177209 */ /* 0x000fe40007810000 */
[----:B------:R-:W-:-:S02]  /*40b0*/  ISETP.LT.OR P0, PT, R5, 0x1a, P0 ;  /* 0x0000001a0500780c */ /* 0x000fc40000701670 */
[----:B------:R-:W-:Y:S02]  /*40c0*/  FSEL R13, R42, -INF , !P1 ;  /* 0xff8000002a0d7808 */ /* 0x000fe40004800000 */
[----:B------:R-:W-:Y:S02]  /*40d0*/  PLOP3.LUT P1, PT, PT, PT, UP3, 0x40, 0x0 ;  /* 0x000000000000781c */ /* 0x000fe40003f2e838 */
[----:B------:R-:W-:Y:S02]  /*40e0*/  FMNMX.FTZ R23, R9, R23, !PT ;  /* 0x0000001709177209 */ /* 0x000fe40007810000 */
[----:B------:R-:W-:Y:S02]  /*40f0*/  FSEL R15, R43, -INF , !P0 ;  /* 0xff8000002b0f7808 */ /* 0x000fe40004000000 */
[----:B------:R-:W-:Y:S01]  /*4100*/  PLOP3.LUT P0, PT, PT, PT, UP2, 0x40, 0x0 ;  /* 0x000000000000781c */ /* 0x000fe20003f0e828 */
[----:B------:R-:W-:Y:S01]  /*4110*/  LDSM.16.MT88.4 R40, [R240+0x900] ;  /* 0x00090000f028783b */ /* 0x000fe20000004200 */
[----:B------:R-:W-:-:S02]  /*4120*/  ISETP.GT.AND P1, PT, R2, 0x20, P1 ;  /* 0x000000200200780c */ /* 0x000fc40000f24270 */
[----:B------:R-:W-:Y:S02]  /*4130*/  FMNMX.FTZ R23, R8, R23, !PT ;  /* 0x0000001708177209 */ /* 0x000fe40007810000 */
[----:B------:R-:W-:Y:S02]  /*4140*/  ISETP.GT.AND P0, PT, R2, 0x21, P0 ;  /* 0x000000210200780c */ /* 0x000fe40000704270 */
[----:B------:R-:W-:Y:S02]  /*4150*/  ISETP.LT.OR P1, PT, R5, 0x21, P1 ;  /* 0x000000210500780c */ /* 0x000fe40000f21670 */
[----:B------:R-:W-:Y:S02]  /*4160*/  FMNMX.FTZ R23, R7, R23, !PT ;  /* 0x0000001707177209 */ /* 0x000fe40007810000 */
[----:B------:R-:W-:Y:S02]  /*4170*/  ISETP.LT.OR P0, PT, R5, 0x22, P0 ;  /* 0x000000220500780c */ /* 0x000fe40000701670 */
[----:B------:R-:W-:-:S02]  /*4180*/  FSEL R91, R26, -INF , !P1 ;  /* 0xff8000001a5b7808 */ /* 0x000fc40004800000 */
[----:B------:R-:W-:Y:S02]  /*4190*/  PLOP3.LUT P1, PT, PT, PT, UP1, 0x40, 0x0 ;  /* 0x000000000000781c */ /* 0x000fe40003f2e818 */
[----:B------:R-:W-:Y:S02]  /*41a0*/  FMNMX.FTZ R23, R13, R23, !PT ;  /* 0x000000170d177209 */ /* 0x000fe40007810000 */
[----:B------:R-:W-:Y:S02]  /*41b0*/  FSEL R92, R27, -INF , !P0 ;  /* 0xff8000001b5c7808 */ /* 0x000fe40004000000 */
[----:B------:R-:W-:Y:S01]  /*41c0*/  PLOP3.LUT P0, PT, PT, PT, UP0, 0x40, 0x0 ;  /* 0x000000000000781c */ /* 0x000fe20003f0e808 */
[----:B------:R-:W-:Y:S01]  /*41d0*/  LDSM.16.MT88.4 R24, [R236+0x900] ;  /* 0x00090000ec18783b */ /* 0x000fe20000004200 */
[----:B------:R-:W-:Y:S02]  /*41e0*/  ISETP.GT.AND P1, PT, R2, 0x28, P1 ;  /* 0x000000280200780c */ /* 0x000fe40000f24270 */
        /* <DEDUP_REMOVED lines=10> */
[----:B------:R-:W-:Y:S02]  /*4290*/  FMNMX.FTZ R132, R90, R132, !PT ;  /* 0x000000845a847209 */ /* 0x000fe40007810000 */
        /* <DEDUP_REMOVED lines=222> */
[----:B------:R-:W-:Y:S02]  /*5080*/  IMAD.MOV.U32 R43, RZ, RZ, R155 ;  /* 0x000000ffff2b7224 */ /* 0x000fe400078e009b */
[----:B------:R-:W-:-:S05]  /*5090*/  IMAD.MOV.U32 R94, RZ, RZ, R39 ;  /* 0x000000ffff5e7224 */ /* 0x000fca00078e0027 */
        /* <DEDUP_REMOVED lines=11> */
[----:B------:R-:W-:Y:S01]  /*5150*/  MOV R28, R154 ;  /* 0x0000009a001c7202 */ /* 0x000fe20000000f00 */
[----:B------:R-:W-:Y:S11]  /*5160*/  MUFU.EX2 R21, R21 ;  /* 0x0000001500157308 */ /* 0x000ff60000000800 */
[----:B------:R-:W-:Y:S06]  /*5170*/  @!UPT UIADD3 URZ, URZ, URZ, URZ ;  /* 0x0000003f3f3ff290 */ /* 0x000fec000fffe03f */
        /* <DEDUP_REMOVED lines=28> */
[----:B------:R1:W-:Y:S01]  /*5340*/  MUFU.EX2 R6, R0 ;  /* 0x0000000000067308 */ /* 0x0003e20000000800 */
[----:B------:R-:W-:Y:S01]  /*5350*/  F2FP.BF16.PACK_AB R128, R20, R21 ;  /* 0x000000151480723e */ /* 0x000fe200000010ff */
[----:B------:R-:W-:Y:S02]  /*5360*/  IMAD.MOV.U32 R8, RZ, RZ, R35 ;  /* 0x000000ffff087224 */ /* 0x000fe400078e0023 */
[----:B------:R-:W-:-:S04]  /*5370*/  IMAD.MOV.U32 R92, RZ, RZ, R41 ;  /* 0x000000ffff5c7224 */ /* 0x000fc800078e0029 */
[----:B------:R2:W3:Y:S01]  /*5380*/  MUFU.EX2 R3, R2 ;  /* 0x0000000200037308 */ /* 0x0004e20000000800 */
[----:B------:R-:W-:Y:S02]  /*5390*/  IMAD.MOV.U32 R40, RZ, RZ, R161 ;  /* 0x000000ffff287224 */ /* 0x000fe400078e00a1 */
[----:B------:R-:W-:Y:S02]  /*53a0*/  IMAD.MOV.U32 R42, RZ, RZ, R135 ;  /* 0x000000ffff2a7224 */ /* 0x000fe400078e0087 */
[----:B------:R-:W-:Y:S01]  /*53b0*/  IMAD.MOV.U32 R51, RZ, RZ, R162 ;  /* 0x000000ffff337224 */ /* 0x000fe200078e00a2 */
[----:B------:R-:W-:Y:S01]  /*53c0*/  MOV R41, R160 ;  /* 0x000000a000297202 */ /* 0x000fe20000000f00 */
[----:B------:R-:W-:Y:S01]  /*53d0*/  IMAD.MOV.U32 R9, RZ, RZ, R67 ;  /* 0x000000ffff097224 */ /* 0x000fe200078e0043 */
[----:B------:R-:W-:Y:S01]  /*53e0*/  MOV R10, R66 ;  /* 0x00000042000a7202 */ /* 0x000fe20000000f00 */
[----:B-1----:R-:W-:Y:S01]  /*53f0*/  FADD.FTZ R0, R86, R84 ;  /* 0x0000005456007221 */ /* 0x002fe20000010000 */
[----:B------:R4:W5:Y:S01]  /*5400*/  LDL.LU R162, [R1+0x8c] ;  /* 0x00008c0001a27983 */ /* 0x0009620000300800 */
[----:B--2---:R-:W-:Y:S01]  /*5410*/  FADD.FTZ R2, R130, R4 ;  /* 0x0000000482027221 */ /* 0x004fe20000010000 */
[----:B------:R-:W-:-:S02]  /*5420*/  F2FP.BF16.PACK_AB R130, R22, R23 ;  /* 0x000000171682723e */ /* 0x000fc400000010ff */
        /* <DEDUP_REMOVED lines=95> */
.L_x_2928:
[----:B------:R-:W-:Y:S02]  /*5a20*/  UISETP.NE.AND UP0, UPT, UR10, 0x1, UPT ;  /* 0x000000010a00788c */ /* 0x000fe4000bf05270 */
[----:B------:R-:W-:Y:S02]  /*5a30*/  ULDC.64 UR4, c[0x0][0x330] ;  /* 0x0000cc0000047ab9 */ /* 0x000fe40000000a00 */
[----:B------:R-:W-:-:S07]  /*5a40*/  UIMAD.WIDE.U32 UR20, UR18, UR4, URZ ;  /* 0x00000004121472a5 */ /* 0x000fce000f8e003f */
[----:B------:R-:W-:Y:S02]  /*5a50*/  @UP0 UMOV UR19, UR21 ;  /* 0x0000001500130c82 */ /* 0x000fe40008000000 */
[----:B------:R-:W-:Y:S02]  /*5a60*/  @UP0 USHF.R.U32.HI UR18, URZ, UR5, UR19 ;  /* 0x000000053f120299 */ /* 0x000fe40008011613 */
.L_x_2929:
[----:B------:R-:W-:Y:S02]  /*5a70*/  ULDC UR4, c[0x0][0x32c] ;  /* 0x0000cb0000047ab9 */ /* 0x000fe40000000800 */
[----:B------:R-:W-:-:S04]  /*5a80*/  UIMAD UR4, UR18, UR10, UR4 ;  /* 0x0000000a120472a4 */ /* 0x000fc8000f8e0204 */
[----:B------:R-:W-:-:S04]  /*5a90*/  UISETP.LT.AND UP0, UPT, UR11, UR4, UPT ;  /* 0x000000040b00728c */ /* 0x000fc8000bf01270 */
[----:B------:R-:W-:-:S04]  /*5aa0*/  USEL UR11, UR11, UR4, UP0 ;  /* 0x000000040b0b7287 */ /* 0x000fc80008000000 */
.L_x_2927:
        /* <DEDUP_REMOVED lines=38> */
.L_x_2941:
        /* <DEDUP_REMOVED lines=79> */
.L_x_2931:
        /* <DEDUP_REMOVED lines=136> */
[----:B------:R-:W2:Y:S01]  /*6a80*/  LDSM.16.M88.4 R172, [R238+0x5800] ;  /* 0x00580000eeac783b */ /* 0x000ea20000000200 */
[----:B------:R-:W-:Y:S06]  /*6a90*/  DEPBAR.LE SB0, 0x0 ;  /* 0x000080000000791a */ /* 0x000fec0000000000 */
[----:B------:R-:W-:Y:S01]  /*6aa0*/  BAR.SYNC.DEFER_BLOCKING 0x0 ;  /* 0x0000000000007b1d */ /* 0x000fe20000010000 */
[C---:B-1----:R-:W-:Y:S08]  /*6ab0*/  HMMA.16816.F32.BF16 R12, R232.reuse, R168, R12 ;  /* 0x000000a8e80c723c */ /* 0x042ff0000004180c */
[C---:B------:R-:W-:Y:S08]  /*6ac0*/  HMMA.16816.F32.BF16 R16, R232.reuse, R170, R16 ;  /* 0x000000aae810723c */ /* 0x040ff00000041810 */
[C---:B--2---:R-:W-:Y:S08]  /*6ad0*/  HMMA.16816.F32.BF16 R20, R232.reuse, R172, R20 ;  /* 0x000000ace814723c */ /* 0x044ff00000041814 */
[----:B------:R-:W-:Y:S01]  /*6ae0*/  HMMA.16816.F32.BF16 R24, R232, R174, R24 ;  /* 0x000000aee818723c */ /* 0x000fe20000041818 */
[----:B------:R-:W-:-:S07]  /*6af0*/  @P0 BRA `(.L_x_2932) ;  /* 0x000004e000000947 */ /* 0x000fce0003800000 */
[----:B------:R-:W2:Y:S01]  /*6b00*/  LDL.64 R174, [R1+0x30] ;  /* 0x0000300001ae7983 */ /* 0x000ea20000100a00 */
[----:B------:R-:W-:Y:S02]  /*6b10*/  UIADD3 UR18, UR8, -0x1, URZ ;  /* 0xffffffff08127890 */ /* 0x000fe4000fffe03f */
[----:B------:R-:W-:Y:S01]  /*6b20*/  ULDC.64 UR4, c[0x0][0x1e0] ;  /* 0x0000780000047ab9 */ /* 0x000fe20000000a00 */
[----:B------:R-:W3:Y:S01]  /*6b30*/  LDL.64 R178, [R1+0x28] ;  /* 0x0000280001b27983 */ /* 0x000ee20000100a00 */
[----:B------:R-:W-:Y:S02]  /*6b40*/  USHF.R.S32.HI UR11, URZ, 0x1f, UR18 ;  /* 0x0000001f3f0b7899 */ /* 0x000fe40008011412 */
[----:B------:R-:W-:Y:S01]  /*6b50*/  UIMAD.WIDE.U32 UR20, UR18, UR4, URZ ;  /* 0x00000004121472a5 */ /* 0x000fe2000f8e003f */
[----:B------:R-:W4:Y:S01]  /*6b60*/  LDL R177, [R1+0x4] ;  /* 0x0000040001b17983 */ /* 0x000f220000100800 */
[----:B------:R-:W-:Y:S03]  /*6b70*/  UIMAD UR11, UR11, UR4, URZ ;  /* 0x000000040b0b72a4 */ /* 0x000fe6000f8e023f */
[----:B------:R-:W5:Y:S01]  /*6b80*/  LDL R173, [R1+0x50] ;  /* 0x0000500001ad7983 */ /* 0x000f620000100800 */
        /* <DEDUP_REMOVED lines=69> */
.L_x_2932:
[----:B------:R-:W2:Y:S01]  /*6fe0*/  LDL R3, [R1+0x78] ;  /* 0x0000780001037983 */ /* 0x000ea20000100800 */
        /* <DEDUP_REMOVED lines=35> */
.L_x_2935:
[----:B------:R-:W-:Y:S04]  /*7220*/  MOV R170, c[0x0][0x32c] ;  /* 0x0000cb0000aa7a02 */ /* 0x000fe80000000f00 */
[----:B------:R-:W-:Y:S11]  /*7230*/  ISETP.NE.AND P0, PT, R170, 0x1, PT ;  /* 0x00000001aa00780c */ /* 0x000ff60003f05270 */
[----:B------:R-:W-:Y:S02]  /*7240*/  @!UPT UIADD3 URZ, URZ, URZ, URZ ;  /* 0x0000003f3f3ff290 */ /* 0x000fe4000fffe03f */
[----:B------:R-:W-:Y:S05]  /*7250*/  @P0 IMAD.HI.U32 R170, R132, c[0x0][0x330], RZ ;  /* 0x0000cc0084aa0a27 */ /* 0x000fea00078e00ff */
[----:B------:R-:W-:Y:S02]  /*7260*/  @P0 SHF.R.U32.HI R132, RZ, c[0x0][0x334], R170 ;  /* 0x0000cd00ff840a19 */ /* 0x000fe400000116aa */
.L_x_2936:
[----:B------:R-:W-:Y:S05]  /*7270*/  BSYNC B0 ;  /* 0x0000000000007941 */ /* 0x000fea0003800000 */
.L_x_2934:
[----:B------:R-:W-:Y:S05]  /*7280*/  IADD3 R170, -R171, UR4, RZ ;  /* 0x00000004abaa7c10 */ /* 0x000fea000fffe1ff */
[----:B------:R-:W-:Y:S05]  /*7290*/  IMAD R132, R132, c[0x0][0x32c], R170 ;  /* 0x0000cb0084847a24 */ /* 0x000fea00078e02aa */
[----:B------:R-:W-:Y:S02]  /*72a0*/  IMNMX R0, R0, R132, !PT ;  /* 0x0000008400007217 */ /* 0x000fe40007800200 */
[----:B------:R-:W-:Y:S04]  /*72b0*/  IADD3 R132, R132, c[0x0][0x32c], RZ ;  /* 0x0000cb0084847a10 */ /* 0x000fe80007ffe0ff */
[----:B------:R-:W-:Y:S02]  /*72c0*/  IMNMX R3, R3, R132, PT ;  /* 0x0000008403037217 */ /* 0x000fe40003800200 */
.L_x_2933:
[----:B------:R-:W-:Y:S02]  /*72d0*/  UISETP.GE.AND UP1, UPT, UR4, 0x1, UPT ;  /* 0x000000010400788c */ /* 0x000fe4000bf26270 */
        /* <DEDUP_REMOVED lines=29> */
[----:B------:R-:W1:Y:S01]  /*74b0*/  SHFL.IDX PT, R5, R133, 0x1, 0x1c1f ;  /* 0x003c1f0085057f89 */ /* 0x000e6200000e0000 */
[----:B------:R-:W-:Y:S01]  /*74c0*/  FSEL R8, R8, -INF , !P1 ;  /* 0xff80000008087808 */ /* 0x000fe20004800000 */
[----:B------:R-:W-:Y:S01]  /*74d0*/  UP2UR UR21, UPR, URZ, 0x40 ;  /* 0x000000403f157883 */ /* 0x000fe20008000000 */
        /* <DEDUP_REMOVED lines=12> */
[----:B------:R-:W-:Y:S01]  /*75a0*/  PLOP3.LUT P0, PT, PT, PT, UP4, 0x40, 0x0 ;  /* 0x000000000000781c */ /* 0x000fe20003f0e848 */
[--C-:B-1----:R-:W-:Y:S01]  /*75b0*/  IMAD.IADD R4, R169, 0x1, R5.reuse ;  /* 0x00000001a9047824 */ /* 0x102fe200078e0205 */
        /* <DEDUP_REMOVED lines=40> */
.L_x_2939:
[----:B------:R-:W-:Y:S04]  /*7840*/  MOV R5, c[0x0][0x32c] ;  /* 0x0000cb0000057a02 */ /* 0x000fe80000000f00 */
[----:B------:R-:W-:Y:S11]  /*7850*/  ISETP.NE.AND P0, PT, R5, 0x1, PT ;  /* 0x000000010500780c */ /* 0x000ff60003f05270 */
[----:B------:R-:W-:Y:S02]  /*7860*/  @!UPT UIADD3 URZ, URZ, URZ, URZ ;  /* 0x0000003f3f3ff290 */ /* 0x000fe4000fffe03f */
[----:B------:R-:W-:Y:S05]  /*7870*/  @P0 IMAD.HI.U32 R5, R0, c[0x0][0x330], RZ ;  /* 0x0000cc0000050a27 */ /* 0x000fea00078e00ff */
[----:B------:R-:W-:Y:S02]  /*7880*/  @P0 SHF.R.U32.HI R0, RZ, c[0x0][0x334], R5 ;  /* 0x0000cd00ff000a19 */ /* 0x000fe40000011605 */
.L_x_2940:
[----:B------:R-:W-:Y:S05]  /*7890*/  BSYNC B0 ;  /* 0x0000000000007941 */ /* 0x000fea0003800000 */
.L_x_2938:
[----:B------:R-:W-:Y:S05]  /*78a0*/  IADD3 R5, -R171, UR4, RZ ;  /* 0x00000004ab057c10 */ /* 0x000fea000fffe1ff */
[----:B------:R-:W-:Y:S05]  /*78b0*/  IMAD R0, R0, c[0x0][0x32c], R5 ;  /* 0x0000cb0000007a24 */ /* 0x000fea00078e0205 */
[----:B------:R-:W-:Y:S02]  /*78c0*/  IMNMX R3, R3, R0, !PT ;  /* 0x0000000003037217 */ /* 0x000fe40007800200 */
[----:B------:R-:W-:Y:S04]  /*78d0*/  IADD3 R0, R0, c[0x0][0x32c], RZ ;  /* 0x0000cb0000007a10 */ /* 0x000fe80007ffe0ff */
[----:B------:R-:W-:Y:S02]  /*78e0*/  IMNMX R4, R4, R0, PT ;  /* 0x0000000004047217 */ /* 0x000fe40003800200 */
.L_x_2937:
        /* <DEDUP_REMOVED lines=40> */
[----:B------:R-:W2:Y:S01]  /*7b70*/  LDL.LU R12, [R1+0x14] ;  /* 0x00001400010c7983 */ /* 0x000ea20000300800 */
[--C-:B------:R-:W-:Y:S02]  /*7b80*/  FFMA.FTZ R132, R132, c[0x0][0x2d0], -R2.reuse ;  /* 0x0000b40084847a23 */ /* 0x100fe40000010802 */
        /* <DEDUP_REMOVED lines=16> */
[--C-:B------:R-:W-:Y:S01]  /*7c90*/  FFMA.FTZ R17, R17, c[0x0][0x2d0], -R2.reuse ;  /* 0x0000b40011117a23 */ /* 0x100fe20000010802 */
[----:B------:R-:W-:Y:S01]  /*7ca0*/  PLOP3.LUT P1, PT, PT, PT, UP0, 0x40, 0x0 ;  /* 0x000000000000781c */ /* 0x000fe20003f2e808 */
[----:B------:R-:W-:Y:S01]  /*7cb0*/  FFMA.FTZ R169, R20, c[0x0][0x2d0], -R2 ;  /* 0x0000b40014a97a23 */ /* 0x000fe20000010802 */
[----:B------:R-:W-:Y:S01]  /*7cc0*/  ISETP.LT.OR P0, PT, R4, 0x9, P0 ;  /* 0x000000090400780c */ /* 0x000fe20000701670 */
[----:B------:R-:W-:Y:S01]  /*7cd0*/  UISETP.NE.AND UP1, UPT, UR18, URZ, UPT ;  /* 0x0000003f1200728c */ /* 0x000fe2000bf25270 */
[----:B------:R-:W1:Y:S01]  /*7ce0*/  MUFU.EX2 R2, R0 ;  /* 0x0000000000027308 */ /* 0x000e620000000800 */
[----:B------:R-:W-:Y:S01]  /*7cf0*/  UISETP.NE.AND UP0, UPT, UR11, URZ, UPT ;  /* 0x0000003f0b00728c */ /* 0x000fe2000bf05270 */
[----:B------:R-:W-:Y:S02]  /*7d00*/  FSEL R10, R10, -INF , !P0 ;  /* 0xff8000000a0a7808 */ /* 0x000fe40004000000 */
[----:B------:R-:W-:Y:S02]  /*7d10*/  ISETP.GT.AND P0, PT, R3, 0x9, P2 ;  /* 0x000000090300780c */ /* 0x000fe40001704270 */
[----:B------:R-:W-:Y:S02]  /*7d20*/  PLOP3.LUT P2, PT, PT, PT, UP6, 0x40, 0x0 ;  /* 0x000000000000781c */ /* 0x000fe40003f4e868 */
[C---:B------:R-:W-:Y:S02]  /*7d30*/  ISETP.LT.OR P0, PT, R4.reuse, 0xa, P0 ;  /* 0x0000000a0400780c */ /* 0x040fe40000701670 */
[----:B------:R-:W-:Y:S02]  /*7d40*/  MUFU.EX2 R168, R170 ;  /* 0x000000aa00a87308 */ /* 0x000fe40000000800 */
[----:B------:R-:W-:Y:S02]  /*7d50*/  FSEL R171, R11, -INF , !P0 ;  /* 0xff8000000bab7808 */ /* 0x000fe40004000000 */
[C---:B------:R-:W-:Y:S02]  /*7d60*/  ISETP.GT.AND P0, PT, R3.reuse, 0x10, P1 ;  /* 0x000000100300780c */ /* 0x040fe40000f04270 */
[----:B------:R-:W-:Y:S02]  /*7d70*/  PLOP3.LUT P1, PT, PT, PT, UP5, 0x40, 0x0 ;  /* 0x000000000000781c */ /* 0x000fe40003f2e858 */
[----:B------:R-:W-:Y:S02]  /*7d80*/  ISETP.LT.OR P0, PT, R4, 0x11, P0 ;  /* 0x000000110400780c */ /* 0x000fe40000701670 */
[C---:B------:R-:W-:Y:S01]  /*7d90*/  ISETP.GT.AND P1, PT, R3.reuse, 0x18, P1 ;  /* 0x000000180300780c */ /* 0x040fe20000f24270 */
[----:B------:R-:W-:Y:S01]  /*7da0*/  MUFU.EX2 R8, R8 ;  /* 0x0000000800087308 */ /* 0x000fe20000000800 */
[----:B------:R-:W-:Y:S02]  /*7db0*/  FSEL R173, R14, -INF , !P0 ;  /* 0xff8000000ead7808 */ /* 0x000fe40004000000 */
[----:B------:R-:W-:Y:S01]  /*7dc0*/  ISETP.GT.AND P0, PT, R3, 0x11, P2 ;  /* 0x000000110300780c */ /* 0x000fe20001704270 */
[----:B-1----:R-:W-:Y:S01]  /*7dd0*/  FMUL.FTZ R16, R2, R144 ;  /* 0x0000009002107220 */ /* 0x002fe20000410000 */
[----:B------:R-:W-:Y:S01]  /*7de0*/  ISETP.LT.OR P1, PT, R4, 0x19, P1 ;  /* 0x000000190400780c */ /* 0x000fe20000f21670 */
[----:B------:R-:W-:Y:S01]  /*7df0*/  FMUL.FTZ R13, R2, R149 ;  /* 0x00000095020d7220 */ /* 0x000fe20000410000 */
[----:B------:R-:W-:Y:S01]  /*7e00*/  ISETP.LT.OR P0, PT, R4, 0x12, P0 ;  /* 0x000000120400780c */ /* 0x000fe20000701670 */
[----:B------:R-:W-:Y:S01]  /*7e10*/  FMUL.FTZ R20, R2, R140 ;  /* 0x0000008c02147220 */ /* 0x000fe20000410000 */
[----:B------:R-:W-:Y:S01]  /*7e20*/  FSEL R174, R18, -INF , !P1 ;  /* 0xff80000012ae7808 */ /* 0x000fe20004800000 */
[----:B------:R-:W1:Y:S01]  /*7e30*/  MUFU.EX2 R9, R9 ;  /* 0x0000000900097308 */ /* 0x000e620000000800 */
[----:B------:R-:W-:Y:S01]  /*7e40*/  FSEL R172, R15, -INF , !P0 ;  /* 0xff8000000fac7808 */ /* 0x000fe20004000000 */
[C---:B------:R-:W-:Y:S01]  /*7e50*/  FMUL.FTZ R28, R2.reuse, R28 ;  /* 0x0000001c021c7220 */ /* 0x040fe20000410000 */
[----:B------:R-:W-:Y:S01]  /*7e60*/  PLOP3.LUT P0, PT, PT, PT, UP4, 0x40, 0x0 ;  /* 0x000000000000781c */ /* 0x000fe20003f0e848 */
[C---:B------:R-:W-:Y:S01]  /*7e70*/  FMUL.FTZ R29, R2.reuse, R29 ;  /* 0x0000001d021d7220 */ /* 0x040fe20000410000 */
[----:B------:R-:W-:Y:S01]  /*7e80*/  PLOP3.LUT P1, PT, PT, PT, UP3, 0x40, 0x0 ;  /* 0x000000000000781c */ /* 0x000fe20003f2e838 */
[C---:B------:R-:W-:Y:S01]  /*7e90*/  FMUL.FTZ R32, R2.reuse, R32 ;  /* 0x0000002002207220 */ /* 0x040fe20000410000 */
[C---:B------:R-:W-:Y:S01]  /*7ea0*/  ISETP.GT.AND P0, PT, R3.reuse, 0x19, P0 ;  /* 0x000000190300780c */ /* 0x040fe20000704270 */
[C---:B------:R-:W-:Y:S01]  /*7eb0*/  FMUL.FTZ R33, R2.reuse, R33 ;  /* 0x0000002102217220 */ /* 0x040fe20000410000 */
[----:B------:R-:W-:Y:S01]  /*7ec0*/  ISETP.GT.AND P1, PT, R3, 0x20, P1 ;  /* 0x000000200300780c */ /* 0x000fe20000f24270 */
[----:B------:R-:W-:Y:S01]  /*7ed0*/  FMUL.FTZ R36, R2, R36 ;  /* 0x0000002402247220 */ /* 0x000fe20000410000 */
[----:B------:R-:W-:Y:S01]  /*7ee0*/  ISETP.LT.OR P0, PT, R4, 0x1a, P0 ;  /* 0x0000001a0400780c */ /* 0x000fe20000701670 */
[----:B------:R-:W-:Y:S01]  /*7ef0*/  FMUL.FTZ R37, R2, R37 ;  /* 0x0000002502257220 */ /* 0x000fe20000410000 */
[----:B------:R-:W-:Y:S01]  /*7f00*/  ISETP.LT.OR P1, PT, R4, 0x21, P1 ;  /* 0x000000210400780c */ /* 0x000fe20000f21670 */
[C---:B------:R-:W-:Y:S01]  /*7f10*/  FMUL.FTZ R40, R2.reuse, R40 ;  /* 0x0000002802287220 */ /* 0x040fe20000410000 */
        /* <DEDUP_REMOVED lines=15> */
[C---:B------:R-:W-:Y:S01]  /*8010*/  FMUL.FTZ R56, R2.reuse, R56 ;  /* 0x0000003802387220 */ /* 0x040fe20000410000 */
[----:B------:R-:W-:Y:S01]  /*8020*/  PLOP3.LUT P0, PT, PT, PT, UP0, 0x40, 0x0 ;  /* 0x000000000000781c */ /* 0x000fe20003f0e808 */
[----:B------:R-:W-:Y:S01]  /*8030*/  FMUL.FTZ R57, R2, R57 ;  /* 0x0000003902397220 */ /* 0x000fe20000410000 */
[----:B------:R-:W-:Y:S01]  /*8040*/  ISETP.LT.OR P1, PT, R4, 0x29, P1 ;  /* 0x000000290400780c */ /* 0x000fe20000f21670 */
[C---:B------:R-:W-:Y:S01]  /*8050*/  FMUL.FTZ R60, R2.reuse, R60 ;  /* 0x0000003c023c7220 */ /* 0x040fe20000410000 */
[----:B------:R-:W-:Y:S01]  /*8060*/  ISETP.GT.AND P0, PT, R3, 0x29, P0 ;  /* 0x000000290300780c */ /* 0x000fe20000704270 */
[C---:B------:R-:W-:Y:S01]  /*8070*/  FMUL.FTZ R61, R2.reuse, R61 ;  /* 0x0000003d023d7220 */ /* 0x040fe20000410000 */
[----:B------:R-:W-:Y:S01]  /*8080*/  MOV R15, R176 ;  /* 0x000000b0000f7202 */ /* 0x000fe20000000f00 */
[----:B------:R-:W-:Y:S01]  /*8090*/  FMUL.FTZ R64, R2, R64 ;  /* 0x0000004002407220 */ /* 0x000fe20000410000 */
[----:B------:R-:W-:Y:S01]  /*80a0*/  ISETP.LT.OR P0, PT, R4, 0x2a, P0 ;  /* 0x0000002a0400780c */ /* 0x000fe20000701670 */
[----:B------:R-:W-:Y:S01]  /*80b0*/  FMUL.FTZ R65, R2, R65 ;  /* 0x0000004102417220 */ /* 0x000fe20000410000 */
[----:B------:R-:W-:Y:S01]  /*80c0*/  FSEL R176, R26, -INF , !P1 ;  /* 0xff8000001ab07808 */ /* 0x000fe20004800000 */
[C---:B------:R-:W-:Y:S01]  /*80d0*/  FMUL.FTZ R68, R2.reuse, R68 ;  /* 0x0000004402447220 */ /* 0x040fe20000410000 */
[----:B-1----:R-:W-:Y:S01]  /*80e0*/  F2FP.BF16.PACK_AB R170, R9, R8 ;  /* 0x0000000809aa723e */ /* 0x002fe200000010ff */
        /* <DEDUP_REMOVED lines=48> */
[----:B------:R-:W-:Y:S01]  /*83f0*/  FADD.FTZ R4, R168, R0 ;  /* 0x00000000a8047221 */ /* 0x000fe20000010000 */
[----:B------:R-:W-:Y:S02]  /*8400*/  FMNMX.FTZ R0, R6, R134, !PT ;  /* 0x0000008606007209 */ /* 0x000fe40007810000 */
[----:B------:R-:W-:Y:S02]  /*8410*/  F2FP.BF16.PACK_AB R168, R168, R132 ;  /* 0x00000084a8a8723e */ /* 0x000fe400000010ff */
[----:B------:R-:W-:Y:S02]  /*8420*/  FMNMX.FTZ R0, R7, R0, !PT ;  /* 0x0000000007007209 */ /* 0x000fe40007810000 */
[----:B------:R-:W-:Y:S02]  /*8430*/  FSEL R132, R27, -INF , !P0 ;  /* 0xff8000001b847808 */ /* 0x000fe40004000000 */
        /* <DEDUP_REMOVED lines=16> */
[----:B------:R-:W-:Y:S01]  /*8540*/  MOV R152, R21 ;  /* 0x0000001500987202 */ /* 0x000fe20000000f00 */
[C---:B------:R-:W-:Y:S01]  /*8550*/  FMUL.FTZ R21, R2.reuse, R141 ;  /* 0x0000008d02157220 */ /* 0x040fe20000410000 */
[----:B------:R-:W-:Y:S01]  /*8560*/  FSETP.NEU.FTZ.AND P0, PT, R3, -INF , PT ;  /* 0xff8000000300780b */ /* 0x000fe20003f1d000 */
[----:B------:R-:W2:Y:S01]  /*8570*/  LDL.LU R141, [R1+0x18] ;  /* 0x00001800018d7983 */ /* 0x000ea20000300800 */
[----:B------:R-:W-:Y:S02]  /*8580*/  FADD.FTZ R179, R9, R0 ;  /* 0x0000000009b37221 */ /* 0x000fe40000010000 */
[C---:B------:R-:W-:Y:S01]  /*8590*/  FSEL R0, R3.reuse, RZ, P0 ;  /* 0x000000ff03007208 */ /* 0x040fe20000000000 */
[C---:B------:R-:W-:Y:S01]  /*85a0*/  FMUL.FTZ R9, R2.reuse, R153 ;  /* 0x0000009902097220 */ /* 0x040fe20000410000 */
[----:B------:R-:W-:Y:S01]  /*85b0*/  MOV R153, R24 ;  /* 0x0000001800997202 */ /* 0x000fe20000000f00 */
[----:B------:R-:W-:Y:S01]  /*85c0*/  FMUL.FTZ R24, R2, R136 ;  /* 0x0000008802187220 */ /* 0x000fe20000410000 */
[----:B------:R-:W-:Y:S01]  /*85d0*/  MUFU.EX2 R152, R152 ;  /* 0x0000009800987308 */ /* 0x000fe20000000800 */
[----:B------:R-:W-:Y:S02]  /*85e0*/  FADD.FTZ R0, -R0, R134 ;  /* 0x0000008600007221 */ /* 0x000fe40000010100 */
[----:B------:R-:W-:Y:S02]  /*85f0*/  FMUL.FTZ R134, R3, c[0x0][0x2d0] ;  /* 0x0000b40003867a20 */ /* 0x000fe40000410000 */
[----:B------:R-:W-:Y:S02]  /*8600*/  FMUL.FTZ R0, R0, c[0x0][0x2d0] ;  /* 0x0000b40000007a20 */ /* 0x000fe40000410000 */
[----:B------:R-:W-:Y:S01]  /*8610*/  FMUL.FTZ R4, R2, R156 ;  /* 0x0000009c02047220 */ /* 0x000fe20000410000 */
[----:B------:R-:W-:Y:S02]  /*8620*/  FSEL R134, R134, RZ, P0 ;  /* 0x000000ff86867208 */ /* 0x000fe40000000000 */
[----:B------:R-:W-:Y:S01]  /*8630*/  MOV R156, R14 ;  /* 0x0000000e009c7202 */ /* 0x000fe20000000f00 */
[----:B------:R-:W1:Y:S01]  /*8640*/  MUFU.EX2 R0, R0 ;  /* 0x0000000000007308 */ /* 0x000e620000000800 */
[----:B------:R-:W-:Y:S01]  /*8650*/  PLOP3.LUT P0, PT, PT, PT, UP0, 0x80, 0x0 ;  /* 0x000000000000781c */ /* 0x000fe20003f0f008 */
[--C-:B------:R-:W-:Y:S02]  /*8660*/  FFMA.FTZ R169, R6, c[0x0][0x2d0], -R134.reuse ;  /* 0x0000b40006a97a23 */ /* 0x100fe40000010886 */
[--C-:B------:R-:W-:Y:S02]  /*8670*/  FFMA.FTZ R7, R7, c[0x0][0x2d0], -R134.reuse ;  /* 0x0000b40007077a23 */ /* 0x100fe40000010886 */
[--C-:B------:R-:W-:Y:S04]  /*8680*/  FFMA.FTZ R2, R10, c[0x0][0x2d0], -R134.reuse ;  /* 0x0000b4000a027a23 */ /* 0x100fe80000010886 */
[----:B------:R-:W2:Y:S10]  /*8690*/  MUFU.EX2 R169, R169 ;  /* 0x000000a900a97308 */ /* 0x000eb40000000800 */
[----:B------:R3:W4:Y:S01]  /*86a0*/  MUFU.EX2 R144, R7 ;  /* 0x0000000700907308 */ /* 0x0007220000000800 */
[C---:B-1----:R-:W-:Y:S02]  /*86b0*/  FMUL.FTZ R26, R0.reuse, R138 ;  /* 0x0000008a001a7220 */ /* 0x042fe40000410000 */
[C---:B------:R-:W-:Y:S02]  /*86c0*/  FMUL.FTZ R27, R0.reuse, R139 ;  /* 0x0000008b001b7220 */ /* 0x040fe40000410000 */
[----:B------:R-:W1:Y:S01]  /*86d0*/  LDSM.16.MT88.4 R136, [R236+0x100] ;  /* 0x00010000ec88783b */ /* 0x000e620000004200 */
[C---:B------:R-:W-:Y:S04]  /*86e0*/  FMUL.FTZ R11, R0.reuse, R155 ;  /* 0x0000009b000b7220 */ /* 0x040fe80000410000 */
[----:B------:R-:W-:Y:S01]  /*86f0*/  MUFU.EX2 R156, R156 ;  /* 0x0000009c009c7308 */ /* 0x000fe20000000800 */
        /* <DEDUP_REMOVED lines=9> */
[C---:B---3--:R-:W-:Y:S01]  /*8790*/  FMUL.FTZ R7, R0.reuse, R159 ;  /* 0x0000009f00077220 */ /* 0x048fe20000410000 */
        /* <DEDUP_REMOVED lines=58> */
[C---:B----4-:R-:W-:Y:S01]  /*8b40*/  F2FP.BF16.PACK_AB R169, R144.reuse, R169 ;  /* 0x000000a990a9723e */ /* 0x050fe200000010ff */
[--C-:B------:R-:W-:Y:S01]  /*8b50*/  FFMA.FTZ R0, R171, c[0x0][0x2d0], -R134.reuse ;  /* 0x0000b400ab007a23 */ /* 0x100fe20000010886 */
[----:B---3--:R-:W-:Y:S01]  /*8b60*/  LDSM.16.MT88.4 R140, [R236+0x900] ;  /* 0x00090000ec8c783b */ /* 0x008fe20000004200 */
        /* <DEDUP_REMOVED lines=197> */
.L_x_2930:
        /* <DEDUP_REMOVED lines=26> */
.L_x_2943:
[----:B------:R-:W-:Y:S02]  /*9960*/  ULDC UR4, c[0x0][0x32c] ;  /* 0x0000cb0000047ab9 */ /* 0x000fe40000000800 */
[----:B------:R-:W-:-:S03]  /*9970*/  UISETP.NE.AND UP0, UPT, UR4, 0x1, UPT ;  /* 0x000000010400788c */ /* 0x000fc6000bf05270 */
[----:B------:R-:W-:Y:S02]  /*9980*/  ULDC.64 UR4, c[0x0][0x330] ;  /* 0x0000cc0000047ab9 */ /* 0x000fe40000000a00 */
[----:B------:R-:W-:-:S06]  /*9990*/  UIMAD.WIDE.U32 UR18, UR11, UR4, URZ ;  /* 0x000000040b1272a5 */ /* 0x000fcc000f8e003f */
[----:B------:R-:W-:Y:S02]  /*99a0*/  @UP0 USHF.R.U32.HI UR11, URZ, UR5, UR19 ;  /* 0x000000053f0b0299 */ /* 0x000fe40008011613 */
.L_x_2944:
[----:B------:R-:W-:Y:S02]  /*99b0*/  ULDC UR4, c[0x0][0x32c] ;  /* 0x0000cb0000047ab9 */ /* 0x000fe40000000800 */
[----:B------:R-:W-:-:S04]  /*99c0*/  UIMAD UR4, UR11, UR4, URZ ;  /* 0x000000040b0472a4 */ /* 0x000fc8000f8e023f */
[----:B------:R-:W-:-:S04]  /*99d0*/  UISETP.LT.AND UP0, UPT, UR10, UR4, UPT ;  /* 0x000000040a00728c */ /* 0x000fc8000bf01270 */
[----:B------:R-:W-:-:S04]  /*99e0*/  USEL UR10, UR10, UR4, !UP0 ;  /* 0x000000040a0a7287 */ /* 0x000fc8000c000000 */
.L_x_2942:
        /* <DEDUP_REMOVED lines=37> */
.L_x_2948:
[----:B--2---:R-:W2:Y:S01]  /*9c40*/  LDL R0, [R1] ;  /* 0x0000000001007983 */ /* 0x004ea20000100800 */
[----:B------:R-:W-:Y:S04]  /*9c50*/  DEPBAR.LE SB0, 0x0 ;  /* 0x000080000000791a */ /* 0x000fe80000000000 */
[----:B------:R-:W-:Y:S01]  /*9c60*/  BAR.SYNC.DEFER_BLOCKING 0x0 ;  /* 0x0000000000007b1d */ /* 0x000fe20000010000 */
[----:B------:R-:W-:Y:S06]  /*9c70*/  UISETP.GT.AND UP0, UPT, UR9, UR8, UPT ;  /* 0x000000080900728c */ /* 0x000fec000bf04270 */
[----:B------:R-:W-:Y:S01]  /*9c80*/  PLOP3.LUT P0, PT, PT, PT, UP0, 0x80, 0x0 ;  /* 0x000000000000781c */ /* 0x000fe20003f0f008 */
[----:B-----5:R-:W1:Y:S04]  /*9c90*/  LDSM.16.M88.4 R8, [R135+0x10100] ;  /* 0x010100008708783b */ /* 0x020e680000000200 */
[----:B------:R-:W3:Y:S04]  /*9ca0*/  LDSM.16.M88.4 R16, [R135+0x10900] ;  /* 0x010900008710783b */ /* 0x000ee80000000200 */
[----:B------:R-:W4:Y:S04]  /*9cb0*/  LDSM.16.M88.4 R24, [R135+0x11100] ;  /* 0x011100008718783b */ /* 0x000f280000000200 */
[----:B------:R-:W1:Y:S04]  /*9cc0*/  LDSM.16.M88.4 R168, [R242] ;  /* 0x00000000f2a8783b */ /* 0x000e680000000200 */
[----:B------:R-:W1:Y:S04]  /*9cd0*/  LDSM.16.M88.4 R176, [R252] ;  /* 0x00000000fcb0783b */ /* 0x000e680000000200 */
[----:B--2---:R2:W1:Y:S02]  /*9ce0*/  LDSM.16.M88.4 R172, [R0] ;  /* 0x0000000000ac783b */ /* 0x0044640000000200 */
[----:B--2---:R-:W-:Y:S01]  /*9cf0*/  MOV R0, R133 ;  /* 0x0000008500007202 */ /* 0x004fe20000000f00 */
[----:B------:R-:W-:-:S05]  /*9d00*/  @P0 BRA `(.L_x_2946) ;  /* 0x0000045000000947 */ /* 0x000fca0003800000 */
[----:B---34-:R-:W2:Y:S01]  /*9d10*/  LDL R2, [R1+0x1c] ;  /* 0x00001c0001027983 */ /* 0x018ea20000100800 */
[----:B------:R-:W-:Y:S02]  /*9d20*/  ULDC.64 UR4, c[0x0][0x208] ;  /* 0x0000820000047ab9 */ /* 0x000fe40000000a00 */
[----:B------:R-:W-:Y:S01]  /*9d30*/  UIMAD.WIDE.U32 UR18, UR8, UR4, URZ ;  /* 0x00000004081272a5 */ /* 0x000fe2000f8e003f */
[----:B-1----:R1:W-:Y:S01]  /*9d40*/  STL.64 [R1+0x80], R8 ;  /* 0x0000800801007387 */ /* 0x0023e20000100a00 */
[----:B------:R-:W-:Y:S03]  /*9d50*/  USHF.R.S32.HI UR11, URZ, 0x1f, UR8 ;  /* 0x0000001f3f0b7899 */ /* 0x000fe60008011408 */
[----:B------:R-:W3:Y:S01]  /*9d60*/  LDL.64 R22, [R1+0x38] ;  /* 0x0000380001167983 */ /* 0x000ee20000100a00 */
[----:B------:R-:W-:Y:S03]  /*9d70*/  UIMAD UR11, UR11, UR4, URZ ;  /* 0x000000040b0b72a4 */ /* 0x000fe6000f8e023f */
[----:B------:R-:W4:Y:S01]  /*9d80*/  LDL R7, [R1+0x4] ;  /* 0x0000040001077983 */ /* 0x000f220000100800 */
        /* <DEDUP_REMOVED lines=9> */
[----:B-1----:R-:W3:Y:S04]  /*9e20*/  LDL.64 R8, [R1+0x40] ;  /* 0x0000400001087983 */ /* 0x002ee80000100a00 */
[----:B------:R-:W4:Y:S04]  /*9e30*/  LDL R13, [R1+0x5c] ;  /* 0x00005c00010d7983 */ /* 0x000f280000100800 */
[----:B------:R-:W4:Y:S01]  /*9e40*/  LDL R12, [R1+0x58] ;  /* 0x00005800010c7983 */ /* 0x000f220000100800 */
[----:B--2---:R-:W-:Y:S02]  /*9e50*/  LOP3.LUT P2, RZ, R2, 0x1, RZ, 0xc0, !PT ;  /* 0x0000000102ff7812 */ /* 0x004fe4000784c0ff */
[----:B---3--:R-:W-:Y:S04]  /*9e60*/  IADD3 R3, P1, R8, UR18, RZ ;  /* 0x0000001208037c10 */ /* 0x008fe8000ff3e0ff */
[----:B------:R-:W-:Y:S02]  /*9e70*/  LEA R2, P0, R3, c[0x0][0x1f8], 0x1 ;  /* 0x00007e0003027a11 */ /* 0x000fe400078008ff */
[----:B------:R-:W-:Y:S04]  /*9e80*/  IADD3.X R4, R23, UR4, RZ, P1, !PT ;  /* 0x0000000417047c10 */ /* 0x000fe80008ffe4ff */
[----:B------:R-:W-:Y:S05]  /*9e90*/  LEA.HI.X R3, R3, c[0x0][0x1fc], R4, 0x1, P0 ;  /* 0x00007f0003037a11 */ /* 0x000fea00000f0c04 */
[----:B------:R-:W-:Y:S01]  /*9ea0*/  @!PT LDS RZ, [RZ] ;  /* 0x00000000fffff984 */ /* 0x000fe20000000800 */
[----:B------:R-:W-:Y:S01]  /*9eb0*/  @!PT LDS RZ, [RZ] ;  /* 0x00000000fffff984 */ /* 0x000fe20000000800 */
[----:B------:R-:W-:Y:S01]  /*9ec0*/  @!PT LDS RZ, [RZ] ;  /* 0x00000000fffff984 */ /* 0x000fe20000000800 */
[----:B----4-:R1:W-:Y:S02]  /*9ed0*/  LDGSTS.E.BYPASS.LTC128B.128 [R7+0x100], [R2.64], !P6 ;  /* 0x0010000002077fae */ /* 0x0103e4000f101d50 */
        /* <DEDUP_REMOVED lines=13> */
[----:B------:R-:W-:Y:S01]  /*9fb0*/  LEA.HI.X R3, R3, c[0x0][0x1fc], R4, 0x1, P0 ;  /* 0x00007f0003037a11 */ /* 0x000fe200000f0c04 */
[----:B------:R-:W-:Y:S04]  /*9fc0*/  @!P3 IMAD.MOV.U32 R4, RZ, RZ, c[0x0][0x20c] ;  /* 0x00008300ff04b624 */ /* 0x000fe800078e00ff */
[----:B------:R1:W-:Y:S02]  /*9fd0*/  LDGSTS.E.BYPASS.LTC128B.128 [R7+0x4900], [R2.64], !P4 ;  /* 0x0490000002077fae */ /* 0x0003e4000e101d50 */
[----:B-1----:R-:W-:Y:S05]  /*9fe0*/  @!P3 IMAD.MOV.U32 R2, RZ, RZ, c[0x0][0x208] ;  /* 0x00008200ff02b624 */ /* 0x002fea00078e00ff */
[C---:B------:R-:W-:Y:S04]  /*9ff0*/  @!P3 LEA R3, P0, R2.reuse, UR18, 0x5 ;  /* 0x000000120203bc11 */ /* 0x040fe8000f8028ff */
[----:B------:R-:W-:Y:S02]  /*a000*/  @!P3 IADD3 R5, P1, R3, R8, RZ ;  /* 0x000000080305b210 */ /* 0x000fe40007f3e0ff */
[----:B------:R-:W-:Y:S01]  /*a010*/  @!P3 LEA.HI.X R2, R2, UR4, R4, 0x5, P0 ;  /* 0x000000040202bc11 */ /* 0x000fe200080f2c04 */
[----:B------:R1:W5:Y:S01]  /*a020*/  LDL.LU.64 R8, [R1+0x80] ;  /* 0x0000800001087983 */ /* 0x0003620000300a00 */
[C---:B------:R-:W-:Y:S03]  /*a030*/  @!P3 LEA R4, P0, R5.reuse, c[0x0][0x1f8], 0x1 ;  /* 0x00007e000504ba11 */ /* 0x040fe600078008ff */
[C---:B------:R-:W-:Y:S05]  /*a040*/  @!P3 IMAD.X R6, R2.reuse, 0x1, R23, P1 ;  /* 0x000000010206b824 */ /* 0x040fea00008e0617 */
[----:B------:R-:W-:Y:S05]  /*a050*/  @!P3 LEA.HI.X R5, R5, c[0x0][0x1fc], R6, 0x1, P0 ;  /* 0x00007f000505ba11 */ /* 0x000fea00000f0c06 */
[----:B------:R2:W-:Y:S02]  /*a060*/  @!P3 LDGSTS.E.BYPASS.LTC128B.128 [R7+0x1100], [R4.64], !P6 ;  /* 0x011000000407bfae */ /* 0x0005e4000f101d50 */
[----:B--2---:R-:W-:Y:S04]  /*a070*/  @!P3 IADD3 R5, P1, R3, R21, RZ ;  /* 0x000000150305b210 */ /* 0x004fe80007f3e0ff */
[C---:B------:R-:W-:Y:S01]  /*a080*/  @!P3 LEA R4, P0, R5.reuse, c[0x0][0x1f8], 0x1 ;  /* 0x00007e000504ba11 */ /* 0x040fe200078008ff */
[C---:B------:R-:W-:Y:S05]  /*a090*/  @!P3 IMAD.X R6, R2.reuse, 0x1, R20, P1 ;  /* 0x000000010206b824 */ /* 0x040fea00008e0614 */
        /* <DEDUP_REMOVED lines=12> */
.L_x_2946:
[C---:B-1-345:R-:W-:Y:S01]  /*a160*/  HMMA.16816.F32.BF16 R4, R160.reuse, R8, RZ ;  /* 0x00000008a004723c */ /* 0x07afe200000418ff */
[----:B------:R-:W0:Y:S01]  /*a170*/  LDGDEPBAR ;  /* 0x00000000000079af */ /* 0x000e220000000000 */
[----:B------:R-:W-:Y:S06]  /*a180*/  UISETP.GT.AND UP0, UPT, UR8, UR9, UPT ;  /* 0x000000090800728c */ /* 0x000fec000bf04270 */
[C---:B------:R-:W-:Y:S01]  /*a190*/  HMMA.16816.F32.BF16 R8, R160.reuse, R10, RZ ;  /* 0x0000000aa008723c */ /* 0x040fe200000418ff */
[----:B------:R-:W-:Y:S07]  /*a1a0*/  PLOP3.LUT P0, PT, PT, PT, UP0, 0x80, 0x0 ;  /* 0x000000000000781c */ /* 0x000fee0003f0f008 */
[C---:B------:R-:W-:Y:S08]  /*a1b0*/  HMMA.16816.F32.BF16 R12, R160.reuse, R16, RZ ;  /* 0x00000010a00c723c */ /* 0x040ff000000418ff */
[C---:B------:R-:W-:Y:S08]  /*a1c0*/  HMMA.16816.F32.BF16 R16, R160.reuse, R18, RZ ;  /* 0x00000012a010723c */ /* 0x040ff000000418ff */
[C---:B------:R-:W-:Y:S08]  /*a1d0*/  HMMA.16816.F32.BF16 R20, R160.reuse, R24, RZ ;  /* 0x00000018a014723c */ /* 0x040ff000000418ff */
        /* <DEDUP_REMOVED lines=135> */
[----:B------:R-:W-:-:S07]  /*aa50*/  @!P0 BRA `(.L_x_2947) ;  /* 0x000004e000008947 */ /* 0x000fce0003800000 */
        /* <DEDUP_REMOVED lines=19> */
[----:B------:R-:W5:Y:S04]  /*ab90*/  LDL R168, [R1+0x10] ;  /* 0x0000100001a87983 */ /* 0x000f680000100800 */
        /* <DEDUP_REMOVED lines=13> */
[----:B------:R-:W-:Y:S05]  /*ac70*/  @P1 LEA.HI.X R3, R3, c[0x0][0x1cc], R134, 0x1, P2 ;  /* 0x0000730003031a11 */ /* 0x000fea00010f0c86 */
[----:B------:R-:W-:Y:S01]  /*ac80*/  @!PT LDS RZ, [RZ] ;  /* 0x00000000fffff984 */ /* 0x000fe20000000800 */
[----:B------:R-:W-:Y:S01]  /*ac90*/  @!PT LDS RZ, [RZ] ;  /* 0x00000000fffff984 */ /* 0x000fe20000000800 */
[----:B------:R-:W-:Y:S01]  /*aca0*/  @!PT LDS RZ, [RZ] ;  /* 0x00000000fffff984 */ /* 0x000fe20000000800 */
[----:B----4-:R5:W-:Y:S02]  /*acb0*/  @P1 LDGSTS.E.BYPASS.LTC128B.128 [R177+0x10100], [R2.64], !P6 ;  /* 0x1010000002b11fae */ /* 0x010be4000f101d50 */
[----:B-----5:R-:W-:Y:S04]  /*acc0*/  @P1 IADD3 R3, P2, R173, UR20, RZ ;  /* 0x00000014ad031c10 */ /* 0x020fe8000ff5e0ff */
[----:B------:R-:W-:Y:S02]  /*acd0*/  @P1 IADD3.X R134, R172, UR4, RZ, P2, !PT ;  /* 0x00000004ac861c10 */ /* 0x000fe400097fe4ff */
[C---:B------:R-:W-:Y:S04]  /*ace0*/  @P1 LEA R2, P2, R3.reuse, c[0x0][0x1c8], 0x1 ;  /* 0x0000720003021a11 */ /* 0x040fe800078408ff */
[----:B------:R-:W-:Y:S02]  /*acf0*/  @P1 LEA.HI.X R3, R3, c[0x0][0x1cc], R134, 0x1, P2 ;  /* 0x0000730003031a11 */ /* 0x000fe400010f0c86 */
[----:B------:R-:W-:Y:S11]  /*ad00*/  LOP3.LUT P2, RZ, R176, 0x1, RZ, 0xc0, !PT ;  /* 0x00000001b0ff7812 */ /* 0x000ff6000784c0ff */
[----:B------:R-:W-:Y:S02]  /*ad10*/  @!UPT UIADD3 URZ, URZ, URZ, URZ ;  /* 0x0000003f3f3ff290 */ /* 0x000fe4000fffe03f */
[----:B------:R1:W-:Y:S02]  /*ad20*/  @P1 LDGSTS.E.BYPASS.LTC128B.128 [R177+0x11900], [R2.64], !P2 ;  /* 0x1190000002b11fae */ /* 0x0003e4000d101d50 */
[----:B-1----:R-:W-:Y:S04]  /*ad30*/  @P1 IADD3 R3, P2, R171, UR20, RZ ;  /* 0x00000014ab031c10 */ /* 0x002fe8000ff5e0ff */
[----:B------:R-:W-:Y:S02]  /*ad40*/  @P1 IADD3.X R134, R170, UR4, RZ, P2, !PT ;  /* 0x00000004aa861c10 */ /* 0x000fe400097fe4ff */
[C---:B------:R-:W-:Y:S04]  /*ad50*/  @P1 LEA R2, P2, R3.reuse, c[0x0][0x1c8], 0x1 ;  /* 0x0000720003021a11 */ /* 0x040fe800078408ff */
[----:B------:R-:W-:Y:S05]  /*ad60*/  @P1 LEA.HI.X R3, R3, c[0x0][0x1cc], R134, 0x1, P2 ;  /* 0x0000730003031a11 */ /* 0x000fea00010f0c86 */
[----:B------:R1:W-:Y:S02]  /*ad70*/  @P1 LDGSTS.E.BYPASS.LTC128B.128 [R177+0x13100], [R2.64], !P5 ;  /* 0x1310000002b11fae */ /* 0x0003e4000e901d50 */
[----:B-1----:R-:W-:Y:S01]  /*ad80*/  @P1 IADD3 R3, P2, R169, UR20, RZ ;  /* 0x00000014a9031c10 */ /* 0x002fe2000ff5e0ff */
[----:B------:R-:W-:Y:S03]  /*ad90*/  @UP0 UIADD3 UR20, UP1, UR15, UR20, URZ ;  /* 0x000000140f140290 */ /* 0x000fe6000ff3e03f */
[----:B------:R-:W-:Y:S01]  /*ada0*/  @P1 IADD3.X R134, R168, UR4, RZ, P2, !PT ;  /* 0x00000004a8861c10 */ /* 0x000fe200097fe4ff */
[----:B------:R-:W-:Y:S01]  /*adb0*/  @UP0 UIADD3.X UR4, UR6, UR4, URZ, UP1, !UPT ;  /* 0x0000000406040290 */ /* 0x000fe20008ffe43f */
[C---:B------:R-:W-:Y:S04]  /*adc0*/  @P1 LEA R2, P2, R3.reuse, c[0x0][0x1c8], 0x1 ;  /* 0x0000720003021a11 */ /* 0x040fe800078408ff */
[----:B------:R-:W-:Y:S02]  /*add0*/  @P1 LEA.HI.X R3, R3, c[0x0][0x1cc], R134, 0x1, P2 ;  /* 0x0000730003031a11 */ /* 0x000fe400010f0c86 */
[----:B------:R-:W-:Y:S03]  /*ade0*/  LOP3.LUT P2, RZ, R176, 0x1, RZ, 0xc0, !PT ;  /* 0x00000001b0ff7812 */ /* 0x000fe6000784c0ff */
[----:B------:R1:W-:Y:S02]  /*adf0*/  @P1 LDGSTS.E.BYPASS.LTC128B.128 [R177+0x14900], [R2.64], !P4 ;  /* 0x1490000002b11fae */ /* 0x0003e4000e101d50 */
[----:B-1----:R-:W-:Y:S04]  /*ae00*/  @P0 IADD3 R3, P1, R174, UR20, RZ ;  /* 0x00000014ae030c10 */ /* 0x002fe8000ff3e0ff */
[----:B------:R-:W-:Y:S02]  /*ae10*/  @P0 IADD3.X R134, R179, UR4, RZ, P1, !PT ;  /* 0x00000004b3860c10 */ /* 0x000fe40008ffe4ff */
[C---:B------:R-:W-:Y:S04]  /*ae20*/  @P0 LEA R2, P1, R3.reuse, c[0x0][0x1c8], 0x1 ;  /* 0x0000720003020a11 */ /* 0x040fe800078208ff */
[----:B------:R-:W-:Y:S05]  /*ae30*/  @P0 LEA.HI.X R3, R3, c[0x0][0x1cc], R134, 0x1, P1 ;  /* 0x0000730003030a11 */ /* 0x000fea00008f0c86 */
        /* <DEDUP_REMOVED lines=15> */
[----:B------:R1:W-:Y:S04]  /*af30*/  @P0 LDGSTS.E.BYPASS.LTC128B.128 [R177+0x15900], [R2.64], !P4 ;  /* 0x1590000002b10fae */ /* 0x0003e8000e101d50 */
.L_x_2947:
[----:B------:R-:W2:Y:S01]  /*af40*/  LDL.LU R168, [R1+0x14] ;  /* 0x0000140001a87983 */ /* 0x000ea20000300800 */
        /* <DEDUP_REMOVED lines=16> */
[----:B-1----:R-:W1:Y:S02]  /*b050*/  SHFL.BFLY PT, R2, R133, 0x2, 0x1f ;  /* 0x0c401f0085027f89 */ /* 0x002e6400000e0000 */
[----:B-1----:R-:W-:Y:S06]  /*b060*/  FMNMX.FTZ R133, R133, R2, !PT ;  /* 0x0000000285857209 */ /* 0x002fec0007810000 */
[----:B------:R-:W1:Y:S02]  /*b070*/  SHFL.BFLY PT, R2, R133, 0x1, 0x1f ;  /* 0x0c201f0085027f89 */ /* 0x000e6400000e0000 */
[----:B-1----:R-:W-:Y:S05]  /*b080*/  FMNMX.FTZ R133, R133, R2, !PT ;  /* 0x0000000285857209 */ /* 0x002fea0007810000 */
[C---:B------:R-:W-:Y:S02]  /*b090*/  FMUL.FTZ R2, R133.reuse, c[0x0][0x2d0] ;  /* 0x0000b40085027a20 */ /* 0x040fe40000410000 */
[----:B------:R-:W-:Y:S02]  /*b0a0*/  FADD.FTZ R0, -R133, R0 ;  /* 0x0000000085007221 */ /* 0x000fe40000010100 */
[--C-:B------:R-:W-:Y:S02]  /*b0b0*/  FFMA.FTZ R179, R12, c[0x0][0x2d0], -R2.reuse ;  /* 0x0000b4000cb37a23 */ /* 0x100fe40000010802 */
[----:B------:R-:W3:Y:S01]  /*b0c0*/  LDL.LU R12, [R1+0x18] ;  /* 0x00001800010c7983 */ /* 0x000ee20000300800 */
[--C-:B------:R-:W-:Y:S02]  /*b0d0*/  FFMA.FTZ R4, R4, c[0x0][0x2d0], -R2.reuse ;  /* 0x0000b40004047a23 */ /* 0x100fe40000010802 */
[----:B------:R-:W-:Y:S02]  /*b0e0*/  FMUL.FTZ R0, R0, c[0x0][0x2d0] ;  /* 0x0000b40000007a20 */ /* 0x000fe40000410000 */
[--C-:B------:R-:W-:Y:S02]  /*b0f0*/  FFMA.FTZ R5, R5, c[0x0][0x2d0], -R2.reuse ;  /* 0x0000b40005057a23 */ /* 0x100fe40000010802 */
[----:B------:R-:W1:Y:S01]  /*b100*/  MUFU.EX2 R3, R0 ;  /* 0x0000000000037308 */ /* 0x000e620000000800 */
        /* <DEDUP_REMOVED lines=9> */
[----:B------:R-:W-:Y:S03]  /*b1a0*/  FFMA.FTZ R176, R17, c[0x0][0x2d0], -R2 ;  /* 0x0000b40011b07a23 */ /* 0x000fe60000010802 */
[----:B------:R-:W-:Y:S01]  /*b1b0*/  MUFU.EX2 R5, R5 ;  /* 0x0000000500057308 */ /* 0x000fe20000000800 */
[C---:B-1----:R-:W-:Y:S02]  /*b1c0*/  FMUL.FTZ R17, R3.reuse, R145 ;  /* 0x0000009103117220 */ /* 0x042fe40000410000 */
[C---:B------:R-:W-:Y:S02]  /*b1d0*/  FMUL.FTZ R13, R3.reuse, R149 ;  /* 0x00000095030d7220 */ /* 0x040fe40000410000 */
        /* <DEDUP_REMOVED lines=58> */
[C---:B------:R-:W-:Y:S03]  /*b580*/  F2FP.BF16.PACK_AB R168, R5.reuse, R4 ;  /* 0x0000000405a8723e */ /* 0x040fe600000010ff */
[----:B------:R-:W-:Y:S02]  /*b590*/  FADD.FTZ R0, R5, R0 ;  /* 0x0000000005007221 */ /* 0x000fe40000010000 */
[C---:B------:R-:W-:Y:S02]  /*b5a0*/  FMUL.FTZ R5, R3.reuse, R157 ;  /* 0x0000009d03057220 */ /* 0x040fe40000410000 */
[----:B------:R-:W-:Y:S02]  /*b5b0*/  FADD.FTZ R0, R8, R0 ;  /* 0x0000000008007221 */ /* 0x000fe40000010000 */
[----:B------:R-:W-:Y:S02]  /*b5c0*/  FMUL.FTZ R8, R3, R152 ;  /* 0x0000009803087220 */ /* 0x000fe40000410000 */
[----:B------:R-:W-:Y:S01]  /*b5d0*/  FADD.FTZ R20, R9, R0 ;  /* 0x0000000009147221 */ /* 0x000fe20000010000 */
[----:B------:R-:W-:Y:S01]  /*b5e0*/  FMNMX.FTZ R0, R6, R132, !PT ;  /* 0x0000008406007209 */ /* 0x000fe20007810000 */
[----:B------:R-:W-:Y:S03]  /*b5f0*/  FMUL.FTZ R9, R3, R153 ;  /* 0x0000009903097220 */ /* 0x000fe60000410000 */
        /* <DEDUP_REMOVED lines=20> */
[----:B------:R-:W-:Y:S01]  /*b740*/  MUFU.EX2 R6, R6 ;  /* 0x0000000600067308 */ /* 0x000fe20000000800 */
[--C-:B------:R-:W-:Y:S02]  /*b750*/  FFMA.FTZ R26, R26, c[0x0][0x2d0], -R4.reuse ;  /* 0x0000b4001a1a7a23 */ /* 0x100fe40000010804 */
[--C-:B------:R-:W-:Y:S02]  /*b760*/  FFMA.FTZ R27, R27, c[0x0][0x2d0], -R4.reuse ;  /* 0x0000b4001b1b7a23 */ /* 0x100fe40000010804 */
[--C-:B------:R-:W-:Y:S01]  /*b770*/  FFMA.FTZ R174, R18, c[0x0][0x2d0], -R4.reuse ;  /* 0x0000b40012ae7a23 */ /* 0x100fe20000010804 */
[----:B------:R-:W-:Y:S01]  /*b780*/  MOV R157, R26 ;  /* 0x0000001a009d7202 */ /* 0x000fe20000000f00 */
[--C-:B------:R-:W-:Y:S01]  /*b790*/  FFMA.FTZ R175, R19, c[0x0][0x2d0], -R4.reuse ;  /* 0x0000b40013af7a23 */ /* 0x100fe20000010804 */
[----:B------:R-:W-:Y:S01]  /*b7a0*/  MOV R18, R21 ;  /* 0x0000001500127202 */ /* 0x000fe20000000f00 */
[--C-:B------:R-:W-:Y:S01]  /*b7b0*/  FFMA.FTZ R22, R22, c[0x0][0x2d0], -R4.reuse ;  /* 0x0000b40016167a23 */ /* 0x100fe20000010804 */
[----:B------:R-:W3:Y:S01]  /*b7c0*/  MUFU.EX2 R0, R0 ;  /* 0x0000000000007308 */ /* 0x000ee20000000800 */
[--C-:B------:R-:W-:Y:S02]  /*b7d0*/  FFMA.FTZ R23, R23, c[0x0][0x2d0], -R4.reuse ;  /* 0x0000b40017177a23 */ /* 0x100fe40000010804 */
[--C-:B------:R-:W-:Y:S01]  /*b7e0*/  FFMA.FTZ R171, R10, c[0x0][0x2d0], -R4.reuse ;  /* 0x0000b4000aab7a23 */ /* 0x100fe20000010804 */
[----:B------:R-:W-:Y:S01]  /*b7f0*/  MOV R10, R134 ;  /* 0x00000086000a7202 */ /* 0x000fe20000000f00 */
[--C-:B------:R-:W-:Y:S01]  /*b800*/  FFMA.FTZ R134, R11, c[0x0][0x2d0], -R4.reuse ;  /* 0x0000b4000b867a23 */ /* 0x100fe20000010804 */
[----:B------:R-:W-:Y:S01]  /*b810*/  MOV R11, R25 ;  /* 0x00000019000b7202 */ /* 0x000fe20000000f00 */
[--C-:B------:R-:W-:Y:S01]  /*b820*/  FFMA.FTZ R173, R14, c[0x0][0x2d0], -R4.reuse ;  /* 0x0000b4000ead7a23 */ /* 0x100fe20000010804 */
[----:B------:R-:W-:Y:S01]  /*b830*/  MOV R14, R20 ;  /* 0x00000014000e7202 */ /* 0x000fe20000000f00 */
[----:B------:R-:W-:Y:S01]  /*b840*/  FFMA.FTZ R172, R15, c[0x0][0x2d0], -R4 ;  /* 0x0000b4000fac7a23 */ /* 0x000fe20000010804 */
[----:B------:R-:W1:Y:S01]  /*b850*/  MUFU.EX2 R7, R7 ;  /* 0x0000000700077308 */ /* 0x000e620000000800 */
[C---:B------:R-:W-:Y:S01]  /*b860*/  FMUL.FTZ R25, R3.reuse, R137 ;  /* 0x0000008903197220 */ /* 0x040fe20000410000 */
[----:B------:R-:W-:Y:S01]  /*b870*/  MOV R15, R24 ;  /* 0x00000018000f7202 */ /* 0x000fe20000000f00 */
[C---:B------:R-:W-:Y:S01]  /*b880*/  FMUL.FTZ R24, R3.reuse, R136 ;  /* 0x0000008803187220 */ /* 0x040fe20000410000 */
[----:B------:R-:W-:Y:S01]  /*b890*/  MOV R145, R10 ;  /* 0x0000000a00917202 */ /* 0x000fe20000000f00 */
[C---:B------:R-:W-:Y:S01]  /*b8a0*/  FMUL.FTZ R20, R3.reuse, R140 ;  /* 0x0000008c03147220 */ /* 0x040fe20000410000 */
[----:B------:R-:W-:Y:S01]  /*b8b0*/  MOV R153, R22 ;  /* 0x0000001600997202 */ /* 0x000fe20000000f00 */
[C---:B------:R-:W-:Y:S01]  /*b8c0*/  FMUL.FTZ R21, R3.reuse, R141 ;  /* 0x0000008d03157220 */ /* 0x040fe20000410000 */
[----:B------:R-:W-:Y:S02]  /*b8d0*/  MOV R152, R23 ;  /* 0x0000001700987202 */ /* 0x000fe40000000f00 */
[----:B------:R-:W2:Y:S01]  /*b8e0*/  MUFU.EX2 R171, R171 ;  /* 0x000000ab00ab7308 */ /* 0x000ea20000000800 */
[C---:B---3--:R-:W-:Y:S02]  /*b8f0*/  FFMA.FTZ R4, R0.reuse, R12, R6 ;  /* 0x0000000c00047223 */ /* 0x048fe40000010006 */
[C---:B------:R-:W-:Y:S02]  /*b900*/  FMUL.FTZ R26, R0.reuse, R138 ;  /* 0x0000008a001a7220 */ /* 0x040fe40000410000 */
[----:B------:R-:W-:Y:S02]  /*b910*/  FMUL.FTZ R12, R3, R148 ;  /* 0x00000094030c7220 */ /* 0x000fe40000410000 */
[C---:B------:R-:W-:Y:S01]  /*b920*/  FMUL.FTZ R10, R0.reuse, R154 ;  /* 0x0000009a000a7220 */ /* 0x040fe20000410000 */
[----:B------:R-:W-:Y:S01]  /*b930*/  MOV R154, R18 ;  /* 0x00000012009a7202 */ /* 0x000fe20000000f00 */
[C---:B------:R-:W-:Y:S01]  /*b940*/  FMUL.FTZ R18, R0.reuse, R146 ;  /* 0x0000009200127220 */ /* 0x040fe20000410000 */
[----:B------:R-:W-:Y:S01]  /*b950*/  MUFU.EX2 R149, R173 ;  /* 0x000000ad00957308 */ /* 0x000fe20000000800 */
[C---:B-1----:R-:W-:Y:S01]  /*b960*/  FADD.FTZ R132, R7.reuse, R4 ;  /* 0x0000000407847221 */ /* 0x042fe20000010000 */
[----:B------:R-:W-:Y:S01]  /*b970*/  F2FP.BF16.PACK_AB R169, R7, R6 ;  /* 0x0000000607a9723e */ /* 0x000fe200000010ff */
[----:B------:R-:W-:Y:S01]  /*b980*/  FMUL.FTZ R4, R3, R156 ;  /* 0x0000009c03047220 */ /* 0x000fe20000410000 */
[----:B------:R-:W-:Y:S01]  /*b990*/  MOV R156, R27 ;  /* 0x0000001b009c7202 */ /* 0x000fe20000000f00 */
[C---:B------:R-:W-:Y:S02]  /*b9a0*/  FMUL.FTZ R27, R0.reuse, R139 ;  /* 0x0000008b001b7220 */ /* 0x040fe40000410000 */
[----:B------:R-:W1:Y:S01]  /*b9b0*/  LDSM.16.MT88.4 R136, [R236+0x100] ;  /* 0x00010000ec88783b */ /* 0x000e620000004200 */
[C---:B------:R-:W-:Y:S01]  /*b9c0*/  FMUL.FTZ R6, R0.reuse, R158 ;  /* 0x0000009e00067220 */ /* 0x040fe20000410000 */
[----:B------:R-:W-:Y:S01]  /*b9d0*/  MOV R158, R11 ;  /* 0x0000000b009e7202 */ /* 0x000fe20000000f00 */
[C---:B------:R-:W-:Y:S01]  /*b9e0*/  FMUL.FTZ R11, R0.reuse, R155 ;  /* 0x0000009b000b7220 */ /* 0x040fe20000410000 */
[----:B------:R-:W-:Y:S01]  /*b9f0*/  MOV R155, R14 ;  /* 0x0000000e009b7202 */ /* 0x000fe20000000f00 */
[C---:B------:R-:W-:Y:S01]  /*ba00*/  FMUL.FTZ R14, R0.reuse, R150 ;  /* 0x00000096000e7220 */ /* 0x040fe20000410000 */
[----:B------:R-:W-:Y:S01]  /*ba10*/  MUFU.EX2 R3, R178 ;  /* 0x000000b200037308 */ /* 0x000fe20000000800 */
[C---:B------:R-:W-:Y:S01]  /*ba20*/  FMUL.FTZ R7, R0.reuse, R159 ;  /* 0x0000009f00077220 */ /* 0x040fe20000410000 */
[----:B------:R-:W-:Y:S01]  /*ba30*/  MOV R159, R15 ;  /* 0x0000000f009f7202 */ /* 0x000fe20000000f00 */
[----:B--2---:R-:W-:Y:S02]  /*ba40*/  FADD.FTZ R148, R171, R132 ;  /* 0x00000084ab947221 */ /* 0x004fe40000010000 */
[C---:B------:R-:W-:Y:S02]  /*ba50*/  FMUL.FTZ R15, R0.reuse, R151 ;  /* 0x00000097000f7220 */ /* 0x040fe40000410000 */
[C---:B------:R-:W-:Y:S02]  /*ba60*/  FMUL.FTZ R19, R0.reuse, R147 ;  /* 0x0000009300137220 */ /* 0x040fe40000410000 */
[C---:B------:R-:W-:Y:S01]  /*ba70*/  FMUL.FTZ R22, R0.reuse, R142 ;  /* 0x0000008e00167220 */ /* 0x040fe20000410000 */
[----:B------:R-:W2:Y:S01]  /*ba80*/  MUFU.EX2 R150, R134 ;  /* 0x0000008600967308 */ /* 0x000ea20000000800 */
[C---:B------:R-:W-:Y:S02]  /*ba90*/  FMUL.FTZ R23, R0.reuse, R143 ;  /* 0x0000008f00177220 */ /* 0x040fe40000410000 */
[C---:B------:R-:W-:Y:S01]  /*baa0*/  FMUL.FTZ R30, R0.reuse, R30 ;  /* 0x0000001e001e7220 */ /* 0x040fe20000410000 */
[----:B------:R-:W-:Y:S01]  /*bab0*/  LDSM.16.MT88.4 R140, [R236+0x900] ;  /* 0x00090000ec8c783b */ /* 0x000fe20000004200 */
[C---:B------:R-:W-:Y:S02]  /*bac0*/  FMUL.FTZ R31, R0.reuse, R31 ;  /* 0x0000001f001f7220 */ /* 0x040fe40000410000 */
[C---:B------:R-:W-:Y:S02]  /*bad0*/  FMUL.FTZ R34, R0.reuse, R34 ;  /* 0x0000002200227220 */ /* 0x040fe40000410000 */
[C---:B------:R-:W-:Y:S01]  /*bae0*/  FMUL.FTZ R35, R0.reuse, R35 ;  /* 0x0000002300237220 */ /* 0x040fe20000410000 */
[----:B------:R-:W3:Y:S01]  /*baf0*/  MUFU.EX2 R132, R179 ;  /* 0x000000b300847308 */ /* 0x000ee20000000800 */
[C---:B------:R-:W-:Y:S02]  /*bb00*/  FMUL.FTZ R38, R0.reuse, R38 ;  /* 0x0000002600267220 */ /* 0x040fe40000410000 */
[C---:B------:R-:W-:Y:S02]  /*bb10*/  FMUL.FTZ R39, R0.reuse, R39 ;  /* 0x0000002700277220 */ /* 0x040fe40000410000 */
[C---:B------:R-:W-:Y:S02]  /*bb20*/  FMUL.FTZ R42, R0.reuse, R42 ;  /* 0x0000002a002a7220 */ /* 0x040fe40000410000 */
[C---:B------:R-:W-:Y:S02]  /*bb30*/  FMUL.FTZ R43, R0.reuse, R43 ;  /* 0x0000002b002b7220 */ /* 0x040fe40000410000 */
[C---:B------:R-:W-:Y:S01]  /*bb40*/  FMUL.FTZ R46, R0.reuse, R46 ;  /* 0x0000002e002e7220 */ /* 0x040fe20000410000 */
[----:B------:R-:W4:Y:S01]  /*bb50*/  MUFU.EX2 R134, R176 ;  /* 0x000000b000867308 */ /* 0x000f220000000800 */
[C---:B------:R-:W-:Y:S02]  /*bb60*/  FMUL.FTZ R47, R0.reuse, R47 ;  /* 0x0000002f002f7220 */ /* 0x040fe40000410000 */
[----:B------:R-:W-:Y:S01]  /*bb70*/  FMUL.FTZ R50, R0, R50 ;  /* 0x0000003200327220 */ /* 0x000fe20000410000 */
[----:B--2---:R-:W-:Y:S01]  /*bb80*/  F2FP.BF16.PACK_AB R171, R150, R171 ;  /* 0x000000ab96ab723e */ /* 0x004fe200000010ff */
[C---:B------:R-:W-:Y:S02]  /*bb90*/  FMUL.FTZ R51, R0.reuse, R51 ;  /* 0x0000003300337220 */ /* 0x040fe40000410000 */
[C---:B------:R-:W-:Y:S02]  /*bba0*/  FMUL.FTZ R54, R0.reuse, R54 ;  /* 0x0000003600367220 */ /* 0x040fe40000410000 */
[C---:B------:R-:W-:Y:S01]  /*bbb0*/  FMUL.FTZ R55, R0.reuse, R55 ;  /* 0x0000003700377220 */ /* 0x040fe20000410000 */
[----:B------:R-:W2:Y:S01]  /*bbc0*/  MUFU.EX2 R178, R172 ;  /* 0x000000ac00b27308 */ /* 0x000ea20000000800 */
[C---:B-1----:R-:W-:Y:S05]  /*bbd0*/  HMMA.16816.F32.BF16 R4, R168.reuse, R136, R4 ;  /* 0x00000088a804723c */ /* 0x042fea0000041804 */
[C---:B------:R-:W-:Y:S02]  /*bbe0*/  FMUL.FTZ R58, R0.reuse, R58 ;  /* 0x0000003a003a7220 */ /* 0x040fe40000410000 */
[C---:B------:R-:W-:Y:S01]  /*bbf0*/  FMUL.FTZ R59, R0.reuse, R59 ;  /* 0x0000003b003b7220 */ /* 0x040fe20000410000 */
[C---:B------:R-:W-:Y:S01]  /*bc00*/  HMMA.16816.F32.BF16 R8, R168.reuse, R138, R8 ;  /* 0x0000008aa808723c */ /* 0x040fe20000041808 */
[----:B------:R-:W1:Y:S01]  /*bc10*/  LDSM.16.MT88.4 R136, [R237+0x100] ;  /* 0x00010000ed88783b */ /* 0x000e620000004200 */
[----:B------:R-:W-:Y:S02]  /*bc20*/  MUFU.EX2 R177, R174 ;  /* 0x000000ae00b17308 */ /* 0x000fe40000000800 */
[C---:B------:R-:W-:Y:S02]  /*bc30*/  FMUL.FTZ R62, R0.reuse, R62 ;  /* 0x0000003e003e7220 */ /* 0x040fe40000410000 */
[C---:B------:R-:W-:Y:S02]  /*bc40*/  FMUL.FTZ R63, R0.reuse, R63 ;  /* 0x0000003f003f7220 */ /* 0x040fe40000410000 */
[C---:B------:R-:W-:Y:S04]  /*bc50*/  FMUL.FTZ R66, R0.reuse, R66 ;  /* 0x0000004200427220 */ /* 0x040fe80000410000 */
[----:B------:R-:W-:Y:S01]  /*bc60*/  MUFU.EX2 R174, R153 ;  /* 0x0000009900ae7308 */ /* 0x000fe20000000800 */
        /* <DEDUP_REMOVED lines=11> */
[----:B------:R-:W2:Y:S01]  /*bd20*/  MUFU.EX2 R175, R152 ;  /* 0x0000009800af7308 */ /* 0x000ea20000000800 */
[C---:B------:R-:W-:Y:S02]  /*bd30*/  FMUL.FTZ R87, R0.reuse, R87 ;  /* 0x0000005700577220 */ /* 0x040fe40000410000 */
[C---:B------:R-:W-:Y:S02]  /*bd40*/  FMUL.FTZ R90, R0.reuse, R90 ;  /* 0x0000005a005a7220 */ /* 0x040fe40000410000 */
[C---:B------:R-:W-:Y:S02]  /*bd50*/  FMUL.FTZ R91, R0.reuse, R91 ;  /* 0x0000005b005b7220 */ /* 0x040fe40000410000 */
[C---:B------:R-:W-:Y:S01]  /*bd60*/  FMUL.FTZ R94, R0.reuse, R94 ;  /* 0x0000005e005e7220 */ /* 0x040fe20000410000 */
[C---:B-1----:R-:W-:Y:S02]  /*bd70*/  HMMA.16816.F32.BF16 R12, R168.reuse, R136, R12 ;  /* 0x00000088a80c723c */ /* 0x042fe4000004180c */
[----:B------:R-:W-:Y:S01]  /*bd80*/  MUFU.EX2 R172, R157 ;  /* 0x0000009d00ac7308 */ /* 0x000fe20000000800 */
[C---:B------:R-:W-:Y:S02]  /*bd90*/  FMUL.FTZ R95, R0.reuse, R95 ;  /* 0x0000005f005f7220 */ /* 0x040fe40000410000 */
[C---:B------:R-:W-:Y:S02]  /*bda0*/  FMUL.FTZ R98, R0.reuse, R98 ;  /* 0x0000006200627220 */ /* 0x040fe40000410000 */
[C---:B------:R-:W-:Y:S01]  /*bdb0*/  FMUL.FTZ R99, R0.reuse, R99 ;  /* 0x0000006300637220 */ /* 0x040fe20000410000 */
[C---:B------:R-:W-:Y:S01]  /*bdc0*/  HMMA.16816.F32.BF16 R16, R168.reuse, R138, R16 ;  /* 0x0000008aa810723c */ /* 0x040fe20000041810 */
[----:B------:R-:W1:Y:S03]  /*bdd0*/  LDSM.16.MT88.4 R136, [R240+0x100] ;  /* 0x00010000f088783b */ /* 0x000e660000004200 */
[----:B------:R-:W1:Y:S01]  /*bde0*/  MUFU.EX2 R173, R156 ;  /* 0x0000009c00ad7308 */ /* 0x000e620000000800 */
[C---:B------:R-:W-:Y:S02]  /*bdf0*/  FMUL.FTZ R102, R0.reuse, R102 ;  /* 0x0000006600667220 */ /* 0x040fe40000410000 */
[C---:B------:R-:W-:Y:S02]  /*be00*/  FMUL.FTZ R103, R0.reuse, R103 ;  /* 0x0000006700677220 */ /* 0x040fe40000410000 */
[C---:B------:R-:W-:Y:S03]  /*be10*/  FMUL.FTZ R106, R0.reuse, R106 ;  /* 0x0000006a006a7220 */ /* 0x040fe60000410000 */
        /* <DEDUP_REMOVED lines=13> */
[----:B---3--:R-:W-:Y:S01]  /*bef0*/  FADD.FTZ R0, R132, R155 ;  /* 0x0000009b84007221 */ /* 0x008fe20000010000 */
[----:B------:R-:W-:Y:S01]  /*bf00*/  MOV R155, R145 ;  /* 0x00000091009b7202 */ /* 0x000fe20000000f00 */
[C---:B-1----:R-:W-:Y:S03]  /*bf10*/  HMMA.16816.F32.BF16 R20, R168.reuse, R136, R20 ;  /* 0x00000088a814723c */ /* 0x042fe60000041814 */
[C---:B------:R-:W-:Y:S04]  /*bf20*/  FADD.FTZ R0, R3.reuse, R0 ;  /* 0x0000000003007221 */ /* 0x040fe80000010000 */
[----:B------:R-:W-:Y:S01]  /*bf30*/  FADD.FTZ R0, R144, R0 ;  /* 0x0000000090007221 */ /* 0x000fe20000010000 */
[C---:B------:R-:W-:Y:S01]  /*bf40*/  HMMA.16816.F32.BF16 R24, R168.reuse, R138, R24 ;  /* 0x0000008aa818723c */ /* 0x040fe20000041818 */
[----:B------:R-:W1:Y:S03]  /*bf50*/  LDSM.16.MT88.4 R136, [R239+0x100] ;  /* 0x00010000ef88783b */ /* 0x000e660000004200 */
[----:B----4-:R-:W-:Y:S04]  /*bf60*/  FADD.FTZ R0, R134, R0 ;  /* 0x0000000086007221 */ /* 0x010fe80000010000 */
        /* <DEDUP_REMOVED lines=39> */
[----:B------:R-:W1:Y:S03]  /*c1e0*/  MUFU.EX2 R132, R155 ;  /* 0x0000009b00847308 */ /* 0x000e660000000800 */
[----:B--2---:R-:W-:Y:S01]  /*c1f0*/  F2FP.BF16.PACK_AB R137, R178, R149 ;  /* 0x00000095b289723e */ /* 0x004fe200000010ff */
[----:B------:R-:W-:Y:S02]  /*c200*/  FADD.FTZ R3, R150, R148 ;  /* 0x0000009496037221 */ /* 0x000fe40000010000 */
[----:B------:R-:W-:Y:S02]  /*c210*/  F2FP.BF16.PACK_AB R138, R134, R144 ;  /* 0x00000090868a723e */ /* 0x000fe400000010ff */
[----:B------:R-:W2:Y:S02]  /*c220*/  LDSM.16.MT88.4 R144, [R237+0x900] ;  /* 0x00090000ed90783b */ /* 0x000ea40000004200 */
[----:B------:R-:W3:Y:S01]  /*c230*/  MUFU.EX2 R168, R154 ;  /* 0x0000009a00a87308 */ /* 0x000ee20000000800 */
[----:B-----5:R-:W-:Y:S02]  /*c240*/  F2FP.BF16.PACK_AB R139, R176, R177 ;  /* 0x000000b1b08b723e */ /* 0x020fe400000010ff */
[----:B------:R-:W-:Y:S02]  /*c250*/  F2FP.BF16.PACK_AB R169, R175, R174 ;  /* 0x000000aeafa9723e */ /* 0x000fe400000010ff */
[----:B------:R-:W-:Y:S03]  /*c260*/  F2FP.BF16.PACK_AB R171, R173, R172 ;  /* 0x000000acadab723e */ /* 0x000fe600000010ff */
[C---:B------:R-:W-:Y:S02]  /*c270*/  HMMA.16816.F32.BF16 R4, R136.reuse, R140, R4 ;  /* 0x0000008c8804723c */ /* 0x040fe40000041804 */
[----:B------:R-:W4:Y:S03]  /*c280*/  MUFU.EX2 R134, R159 ;  /* 0x0000009f00867308 */ /* 0x000f260000000800 */
[----:B-1----:R-:W-:Y:S03]  /*c290*/  FADD.FTZ R0, R132, R0 ;  /* 0x0000000084007221 */ /* 0x002fe60000010000 */
[C---:B------:R-:W-:Y:S01]  /*c2a0*/  HMMA.16816.F32.BF16 R8, R136.reuse, R142, R8 ;  /* 0x0000008e8808723c */ /* 0x040fe20000041808 */
[----:B------:R-:W1:Y:S03]  /*c2b0*/  LDSM.16.MT88.4 R140, [R240+0x900] ;  /* 0x00090000f08c783b */ /* 0x000e660000004200 */
[----:B------:R-:W5:Y:S01]  /*c2c0*/  MUFU.EX2 R170, R158 ;  /* 0x0000009e00aa7308 */ /* 0x000f620000000800 */
[C---:B---3--:R-:W-:Y:S04]  /*c2d0*/  FADD.FTZ R0, R168.reuse, R0 ;  /* 0x00000000a8007221 */ /* 0x048fe80000010000 */
[----:B------:R-:W-:Y:S03]  /*c2e0*/  LDSM.16.MT88.4 R152, [R236+0x1100] ;  /* 0x00110000ec98783b */ /* 0x000fe60000004200 */
[----:B------:R-:W-:Y:S01]  /*c2f0*/  F2FP.BF16.PACK_AB R168, R168, R132 ;  /* 0x00000084a8a8723e */ /* 0x000fe200000010ff */
[----:B----4-:R-:W-:Y:S01]  /*c300*/  FADD.FTZ R0, R134, R0 ;  /* 0x0000000086007221 */ /* 0x010fe20000010000 */
[C---:B--2---:R-:W-:Y:S03]  /*c310*/  HMMA.16816.F32.BF16 R12, R136.reuse, R144, R12 ;  /* 0x00000090880c723c */ /* 0x044fe6000004180c */
[C---:B-----5:R-:W-:Y:S01]  /*c320*/  FADD.FTZ R132, R170.reuse, R0 ;  /* 0x00000000aa847221 */ /* 0x060fe20000010000 */
[----:B------:R-:W-:Y:S04]  /*c330*/  F2FP.BF16.PACK_AB R170, R170, R134 ;  /* 0x00000086aaaa723e */ /* 0x000fe800000010ff */
[C---:B------:R-:W-:Y:S01]  /*c340*/  HMMA.16816.F32.BF16 R16, R136.reuse, R146, R16 ;  /* 0x000000928810723c */ /* 0x040fe20000041810 */
[----:B------:R-:W2:Y:S03]  /*c350*/  LDSM.16.MT88.4 R144, [R239+0x900] ;  /* 0x00090000ef90783b */ /* 0x000ea60000004200 */
[----:B------:R-:W-:Y:S04]  /*c360*/  FADD.FTZ R0, R149, R3 ;  /* 0x0000000395007221 */ /* 0x000fe80000010000 */
[----:B------:R-:W-:Y:S01]  /*c370*/  FADD.FTZ R0, R178, R0 ;  /* 0x00000000b2007221 */ /* 0x000fe20000010000 */
[----:B------:R3:W-:Y:S01]  /*c380*/  STL [R1+0x14], R132 ;  /* 0x0000148401007387 */ /* 0x0007e20000100800 */
[C---:B-1----:R-:W-:Y:S03]  /*c390*/  HMMA.16816.F32.BF16 R20, R136.reuse, R140, R20 ;  /* 0x0000008c8814723c */ /* 0x042fe60000041814 */
[----:B------:R-:W-:Y:S04]  /*c3a0*/  FADD.FTZ R0, R177, R0 ;  /* 0x00000000b1007221 */ /* 0x000fe80000010000 */
[----:B------:R-:W-:Y:S01]  /*c3b0*/  FADD.FTZ R0, R176, R0 ;  /* 0x00000000b0007221 */ /* 0x000fe20000010000 */
[C---:B------:R-:W-:Y:S01]  /*c3c0*/  HMMA.16816.F32.BF16 R24, R136.reuse, R142, R24 ;  /* 0x0000008e8818723c */ /* 0x040fe20000041818 */
[----:B------:R-:W1:Y:S03]  /*c3d0*/  LDSM.16.MT88.4 R140, [R236+0x2100] ;  /* 0x00210000ec8c783b */ /* 0x000e660000004200 */
[----:B------:R-:W-:Y:S04]  /*c3e0*/  FADD.FTZ R0, R174, R0 ;  /* 0x00000000ae007221 */ /* 0x000fe80000010000 */
[----:B------:R-:W-:Y:S04]  /*c3f0*/  FADD.FTZ R0, R175, R0 ;  /* 0x00000000af007221 */ /* 0x000fe80000010000 */
[----:B------:R-:W-:Y:S01]  /*c400*/  FADD.FTZ R0, R172, R0 ;  /* 0x00000000ac007221 */ /* 0x000fe20000010000 */
[----:B---3--:R-:W-:Y:S03]  /*c410*/  MOV R132, R2 ;  /* 0x0000000200847202 */ /* 0x008fe60000000f00 */
[----:B------:R-:W-:Y:S05]  /*c420*/  FADD.FTZ R0, R173, R0 ;  /* 0x00000000ad007221 */ /* 0x000fea0000010000 */
[----:B------:R-:W-:Y:S01]  /*c430*/  STL [R1+0x18], R0 ;  /* 0x0000180001007387 */ /* 0x000fe20000100800 */
        /* <DEDUP_REMOVED lines=85> */
.L_x_2945:
        /* <DEDUP_REMOVED lines=44> */
.L_x_2959:
[----:B------:R-:W2:Y:S01]  /*cc50*/  LDL.64 R26, [R1+0x40] ;  /* 0x00004000011a7983 */ /* 0x000ea20000100a00 */
[----:B------:R-:W-:Y:S01]  /*cc60*/  USHF.R.S32.HI UR5, URZ, 0x1f, UR8 ;  /* 0x0000001f3f057899 */ /* 0x000fe20008011408 */
[----:B------:R-:W-:Y:S01]  /*cc70*/  IMAD.MOV.U32 R133, RZ, RZ, c[0x0][0x208] ;  /* 0x00008200ff857624 */ /* 0x000fe200078e00ff */
[----:B------:R-:W-:Y:S01]  /*cc80*/  UIMAD UR4, UR10, UR8, URZ ;  /* 0x000000080a0472a4 */ /* 0x000fe2000f8e023f */
[----:B------:R-:W3:Y:S01]  /*cc90*/  LDL.64 R22, [R1+0x38] ;  /* 0x0000380001167983 */ /* 0x000ee20000100a00 */
[----:B------:R-:W-:Y:S01]  /*cca0*/  UIMAD.WIDE.U32 UR20, UR18, UR8, URZ ;  /* 0x00000008121472a5 */ /* 0x000fe2000f8e003f */
[----:B------:R-:W-:Y:S01]  /*ccb0*/  IMAD.MOV.U32 R172, RZ, RZ, c[0x0][0x20c] ;  /* 0x00008300ffac7624 */ /* 0x000fe200078e00ff */
[----:B------:R-:W-:Y:S01]  /*ccc0*/  UIMAD UR4, UR5, UR18, UR4 ;  /* 0x00000012050472a4 */ /* 0x000fe2000f8e0204 */
[----:B------:R-:W4:Y:S01]  /*ccd0*/  LDL R24, [R1+0x70] ;  /* 0x0000700001187983 */ /* 0x000f220000100800 */
[----:B------:R-:W-:Y:S04]  /*cce0*/  DEPBAR.LE SB0, 0x0 ;  /* 0x000080000000791a */ /* 0x000fe80000000000 */
[----:B------:R-:W4:Y:S01]  /*ccf0*/  LDL R132, [R1+0x6c] ;  /* 0x00006c0001847983 */ /* 0x000f220000100800 */
[----:B------:R-:W-:Y:S02]  /*cd00*/  UIADD3 UR4, UR21, UR4, URZ ;  /* 0x0000000415047290 */ /* 0x000fe4000fffe03f */
[----:B------:R-:W-:Y:S01]  /*cd10*/  UISETP.GT.AND UP0, UPT, UR8, UR9, UPT ;  /* 0x000000090800728c */ /* 0x000fe2000bf04270 */
[----:B------:R-:W4:Y:S04]  /*cd20*/  LDL R171, [R1+0x68] ;  /* 0x0000680001ab7983 */ /* 0x000f280000100800 */
[----:B------:R-:W4:Y:S04]  /*cd30*/  LDL R170, [R1+0x60] ;  /* 0x0000600001aa7983 */ /* 0x000f280000100800 */
[----:B------:R-:W4:Y:S04]  /*cd40*/  LDL R169, [R1+0x64] ;  /* 0x0000640001a97983 */ /* 0x000f280000100800 */
[----:B------:R-:W4:Y:S04]  /*cd50*/  LDL R168, [R1+0x5c] ;  /* 0x00005c0001a87983 */ /* 0x000f280000100800 */
[----:B------:R-:W4:Y:S04]  /*cd60*/  LDL R25, [R1+0x1c] ;  /* 0x00001c0001197983 */ /* 0x000f280000100800 */
[----:B-1----:R1:W-:Y:S04]  /*cd70*/  STL.64 [R1+0x88], R30 ;  /* 0x0000881e01007387 */ /* 0x0023e80000100a00 */
[----:B------:R1:W-:Y:S04]  /*cd80*/  STL.64 [R1+0x80], R28 ;  /* 0x0000801c01007387 */ /* 0x0003e80000100a00 */
[----:B------:R-:W-:Y:S06]  /*cd90*/  BAR.SYNC.DEFER_BLOCKING 0x0 ;  /* 0x0000000000007b1d */ /* 0x000fec0000010000 */
[----:B-----5:R-:W1:Y:S04]  /*cda0*/  LDSM.16.M88.4 R8, [R135+0x10100] ;  /* 0x010100008708783b */ /* 0x020e680000000200 */
[----:B------:R-:W1:Y:S04]  /*cdb0*/  LDSM.16.M88.4 R16, [R135+0x10900] ;  /* 0x010900008710783b */ /* 0x000e680000000200 */
[----:B------:R-:W-:Y:S01]  /*cdc0*/  LDSM.16.M88.4 R176, [R252] ;  /* 0x00000000fcb0783b */ /* 0x000fe20000000200 */
[----:B-12---:R-:W-:Y:S04]  /*cdd0*/  IADD3 R0, P1, R26, UR20, RZ ;  /* 0x000000141a007c10 */ /* 0x006fe8000ff3e0ff */
[----:B---3--:R-:W-:Y:S02]  /*cde0*/  IADD3.X R4, R23, UR4, RZ, P1, !PT ;  /* 0x0000000417047c10 */ /* 0x008fe40008ffe4ff */
[----:B------:R-:W-:Y:S02]  /*cdf0*/  LEA R14, P1, R0, c[0x0][0x1f8], 0x1 ;  /* 0x00007e00000e7a11 */ /* 0x000fe400078208ff */
[----:B----4-:R-:W-:Y:S02]  /*ce00*/  IADD3 R3, P0, R24, UR20, RZ ;  /* 0x0000001418037c10 */ /* 0x010fe4000ff1e0ff */
[----:B------:R-:W-:Y:S02]  /*ce10*/  LEA.HI.X R15, R0, c[0x0][0x1fc], R4, 0x1, P1 ;  /* 0x00007f00000f7a11 */ /* 0x000fe400008f0c04 */
[----:B------:R-:W-:Y:S02]  /*ce20*/  IADD3.X R5, R132, UR4, RZ, P0, !PT ;  /* 0x0000000484057c10 */ /* 0x000fe400087fe4ff */
[----:B------:R-:W-:Y:S02]  /*ce30*/  LEA R12, P0, R3, c[0x0][0x1f8], 0x1 ;  /* 0x00007e00030c7a11 */ /* 0x000fe400078008ff */
[----:B------:R-:W-:Y:S02]  /*ce40*/  IADD3 R0, P1, R171, UR20, RZ ;  /* 0x00000014ab007c10 */ /* 0x000fe4000ff3e0ff */
[----:B------:R-:W-:Y:S02]  /*ce50*/  LEA.HI.X R13, R3, c[0x0][0x1fc], R5, 0x1, P0 ;  /* 0x00007f00030d7a11 */ /* 0x000fe400000f0c05 */
[----:B------:R-:W-:Y:S02]  /*ce60*/  LEA R6, P0, R0, c[0x0][0x1f8], 0x1 ;  /* 0x00007e0000067a11 */ /* 0x000fe400078008ff */
[----:B------:R-:W-:Y:S02]  /*ce70*/  IADD3.X R3, R169, UR4, RZ, P1, !PT ;  /* 0x00000004a9037c10 */ /* 0x000fe40008ffe4ff */
[----:B------:R-:W-:Y:S02]  /*ce80*/  IADD3 R4, P1, R170, UR20, RZ ;  /* 0x00000014aa047c10 */ /* 0x000fe4000ff3e0ff */
[----:B------:R-:W-:Y:S02]  /*ce90*/  LEA.HI.X R7, R0, c[0x0][0x1fc], R3, 0x1, P0 ;  /* 0x00007f0000077a11 */ /* 0x000fe400000f0c03 */
[----:B------:R-:W-:Y:S02]  /*cea0*/  IADD3.X R21, R168, UR4, RZ, P1, !PT ;  /* 0x00000004a8157c10 */ /* 0x000fe40008ffe4ff */
[C---:B------:R-:W-:Y:S02]  /*ceb0*/  LEA R20, P2, R4.reuse, c[0x0][0x1f8], 0x1 ;  /* 0x00007e0004147a11 */ /* 0x040fe400078408ff */
[C---:B------:R-:W-:Y:S02]  /*cec0*/  @!P3 LEA R3, P0, R133.reuse, UR20, 0x5 ;  /* 0x000000148503bc11 */ /* 0x040fe4000f8028ff */
[----:B------:R-:W-:Y:S02]  /*ced0*/  LEA.HI.X R21, R4, c[0x0][0x1fc], R21, 0x1, P2 ;  /* 0x00007f0004157a11 */ /* 0x000fe400010f0c15 */
[----:B------:R-:W-:Y:S02]  /*cee0*/  @!P3 LEA.HI.X R0, R133, UR4, R172, 0x5, P0 ;  /* 0x000000048500bc11 */ /* 0x000fe400080f2cac */
[C---:B------:R-:W-:Y:S01]  /*cef0*/  @!P3 IADD3 R5, P1, R3.reuse, R26, RZ ;  /* 0x0000001a0305b210 */ /* 0x040fe20007f3e0ff */
[----:B------:R-:W2:Y:S01]  /*cf00*/  LDL R172, [R1] ;  /* 0x0000000001ac7983 */ /* 0x000ea20000100800 */
[----:B------:R-:W-:Y:S02]  /*cf10*/  @!P3 IADD3 R4, P0, R3, R24, RZ ;  /* 0x000000180304b210 */ /* 0x000fe40007f1e0ff */
[----:B------:R-:W-:Y:S01]  /*cf20*/  LOP3.LUT P2, RZ, R25, 0x1, RZ, 0xc0, !PT ;  /* 0x0000000119ff7812 */ /* 0x000fe2000784c0ff */
[C---:B------:R-:W-:Y:S01]  /*cf30*/  @!P3 IMAD.X R23, R0.reuse, 0x1, R23, P1 ;  /* 0x000000010017b824 */ /* 0x040fe200008e0617 */
[C---:B------:R-:W-:Y:S01]  /*cf40*/  @!P3 LEA R22, P1, R5.reuse, c[0x0][0x1f8], 0x1 ;  /* 0x00007e000516ba11 */ /* 0x040fe200078208ff */
[----:B------:R-:W-:Y:S01]  /*cf50*/  @!P3 IMAD.X R133, R0, 0x1, R132, P0 ;  /* 0x000000010085b824 */ /* 0x000fe200000e0684 */
[C---:B------:R-:W-:Y:S01]  /*cf60*/  @!P3 LEA R132, P0, R4.reuse, c[0x0][0x1f8], 0x1 ;  /* 0x00007e000484ba11 */ /* 0x040fe200078008ff */
[----:B------:R-:W1:Y:S01]  /*cf70*/  LDSM.16.M88.4 R24, [R135+0x11100] ;  /* 0x011100008718783b */ /* 0x000e620000000200 */
[----:B------:R-:W-:Y:S02]  /*cf80*/  @!P3 LEA.HI.X R23, R5, c[0x0][0x1fc], R23, 0x1, P1 ;  /* 0x00007f000517ba11 */ /* 0x000fe400008f0c17 */
[C---:B------:R-:W-:Y:S02]  /*cf90*/  @!P3 IADD3 R5, P1, R3.reuse, R171, RZ ;  /* 0x000000ab0305b210 */ /* 0x040fe40007f3e0ff */
[----:B------:R-:W-:Y:S02]  /*cfa0*/  @!P3 LEA.HI.X R133, R4, c[0x0][0x1fc], R133, 0x1, P0 ;  /* 0x00007f000485ba11 */ /* 0x000fe400000f0c85 */
[----:B------:R-:W-:Y:S01]  /*cfb0*/  @!P3 IADD3 R3, P0, R3, R170, RZ ;  /* 0x000000aa0303b210 */ /* 0x000fe20007f1e0ff */
[C---:B------:R-:W-:Y:S01]  /*cfc0*/  @!P3 IMAD.X R4, R0.reuse, 0x1, R169, P1 ;  /* 0x000000010004b824 */ /* 0x040fe200008e06a9 */
[----:B------:R-:W-:Y:S03]  /*cfd0*/  @!P3 LEA R30, P1, R5, c[0x0][0x1f8], 0x1 ;  /* 0x00007e00051eba11 */ /* 0x000fe600078208ff */
[----:B------:R-:W-:Y:S01]  /*cfe0*/  @!P3 IMAD.X R0, R0, 0x1, R168, P0 ;  /* 0x000000010000b824 */ /* 0x000fe200000e06a8 */
[----:B------:R-:W-:Y:S01]  /*cff0*/  @!P3 LEA R28, P0, R3, c[0x0][0x1f8], 0x1 ;  /* 0x00007e00031cba11 */ /* 0x000fe200078008ff */
[----:B------:R-:W3:Y:S01]  /*d000*/  LDSM.16.M88.4 R168, [R242] ;  /* 0x00000000f2a8783b */ /* 0x000ee20000000200 */
[----:B------:R-:W-:Y:S02]  /*d010*/  @!P3 LEA.HI.X R31, R5, c[0x0][0x1fc], R4, 0x1, P1 ;  /* 0x00007f00051fba11 */ /* 0x000fe400008f0c04 */
[----:B------:R-:W-:Y:S02]  /*d020*/  @!P3 LEA.HI.X R29, R3, c[0x0][0x1fc], R0, 0x1, P0 ;  /* 0x00007f00031dba11 */ /* 0x000fe400000f0c00 */
[----:B------:R-:W4:Y:S01]  /*d030*/  LDL R0, [R1+0x4] ;  /* 0x0000040001007983 */ /* 0x000f220000100800 */
[----:B------:R-:W-:Y:S03]  /*d040*/  PLOP3.LUT P0, PT, PT, PT, UP0, 0x40, 0x0 ;  /* 0x000000000000781c */ /* 0x000fe60003f0e808 */
[----:B--2---:R-:W2:Y:S04]  /*d050*/  LDSM.16.M88.4 R172, [R172] ;  /* 0x00000000acac783b */ /* 0x004ea80000000200 */
[----:B------:R-:W-:Y:S01]  /*d060*/  @!PT LDS RZ, [RZ] ;  /* 0x00000000fffff984 */ /* 0x000fe20000000800 */
[----:B------:R-:W-:Y:S01]  /*d070*/  @!PT LDS RZ, [RZ] ;  /* 0x00000000fffff984 */ /* 0x000fe20000000800 */
[----:B------:R-:W-:Y:S01]  /*d080*/  @!PT LDS RZ, [RZ] ;  /* 0x00000000fffff984 */ /* 0x000fe20000000800 */
[----:B----4-:R4:W-:Y:S04]  /*d090*/  LDGSTS.E.BYPASS.LTC128B.128 [R0+0x100], [R14.64], !P6 ;  /* 0x001000000e007fae */ /* 0x0109e8000f101d50 */
[----:B------:R4:W-:Y:S04]  /*d0a0*/  LDGSTS.E.BYPASS.LTC128B.128 [R0+0x1900], [R12.64], !P2 ;  /* 0x019000000c007fae */ /* 0x0009e8000d101d50 */
[----:B------:R1:W-:Y:S04]  /*d0b0*/  LDGSTS.E.BYPASS.LTC128B.128 [R0+0x3100], [R6.64], !P5 ;  /* 0x0310000006007fae */ /* 0x0003e8000e901d50 */
[----:B------:R2:W-:Y:S04]  /*d0c0*/  LDGSTS.E.BYPASS.LTC128B.128 [R0+0x4900], [R20.64], !P4 ;  /* 0x0490000014007fae */ /* 0x0005e8000e101d50 */
[----:B------:R2:W-:Y:S04]  /*d0d0*/  @!P3 LDGSTS.E.BYPASS.LTC128B.128 [R0+0x1100], [R22.64], !P6 ;  /* 0x011000001600bfae */ /* 0x0005e8000f101d50 */
[----:B------:R2:W-:Y:S04]  /*d0e0*/  @!P3 LDGSTS.E.BYPASS.LTC128B.128 [R0+0x2900], [R132.64], !P2 ;  /* 0x029000008400bfae */ /* 0x0005e8000d101d50 */
[----:B------:R2:W-:Y:S04]  /*d0f0*/  @!P3 LDGSTS.E.BYPASS.LTC128B.128 [R0+0x4100], [R30.64], !P5 ;  /* 0x041000001e00bfae */ /* 0x0005e8000e901d50 */
[----:B------:R3:W-:Y:S04]  /*d100*/  @!P3 LDGSTS.E.BYPASS.LTC128B.128 [R0+0x5900], [R28.64], !P4 ;  /* 0x059000001c00bfae */ /* 0x0007e8000e101d50 */
[----:B------:R-:W0:Y:S01]  /*d110*/  LDGDEPBAR ;  /* 0x00000000000079af */ /* 0x000e220000000000 */
[C---:B-1----:R-:W-:Y:S08]  /*d120*/  HMMA.16816.F32.BF16 R4, R160.reuse, R8, RZ ;  /* 0x00000008a004723c */ /* 0x042ff000000418ff */
[C---:B------:R-:W-:Y:S08]  /*d130*/  HMMA.16816.F32.BF16 R8, R160.reuse, R10, RZ ;  /* 0x0000000aa008723c */ /* 0x040ff000000418ff */
[C---:B----4-:R-:W-:Y:S01]  /*d140*/  HMMA.16816.F32.BF16 R12, R160.reuse, R16, RZ ;  /* 0x00000010a00c723c */ /* 0x050fe200000418ff */
[----:B--2---:R1:W5:Y:S04]  /*d150*/  LDL.LU.64 R30, [R1+0x88] ;  /* 0x00008800011e7983 */ /* 0x0043680000300a00 */
[----:B---3--:R1:W5:Y:S03]  /*d160*/  LDL.LU.64 R28, [R1+0x80] ;  /* 0x00008000011c7983 */ /* 0x0083660000300a00 */
[C---:B------:R-:W-:Y:S08]  /*d170*/  HMMA.16816.F32.BF16 R16, R160.reuse, R18, RZ ;  /* 0x00000012a010723c */ /* 0x040ff000000418ff */
[C---:B------:R-:W-:Y:S08]  /*d180*/  HMMA.16816.F32.BF16 R20, R160.reuse, R24, RZ ;  /* 0x00000018a014723c */ /* 0x040ff000000418ff */
[----:B------:R-:W-:Y:S08]  /*d190*/  HMMA.16816.F32.BF16 R24, R160, R26, RZ ;  /* 0x0000001aa018723c */ /* 0x000ff000000418ff */
[C---:B------:R-:W-:Y:S08]  /*d1a0*/  HMMA.16816.F32.BF16 R4, R164.reuse, R168, R4 ;  /* 0x000000a8a404723c */ /* 0x040ff00000041804 */
[C---:B------:R-:W-:Y:S01]  /*d1b0*/  HMMA.16816.F32.BF16 R8, R164.reuse, R170, R8 ;  /* 0x000000aaa408723c */ /* 0x040fe20000041808 */
[----:B------:R-:W2:Y:S07]  /*d1c0*/  LDSM.16.M88.4 R168, [R241+0x10100] ;  /* 0x01010000f1a8783b */ /* 0x000eae0000000200 */
[C---:B------:R-:W-:Y:S08]  /*d1d0*/  HMMA.16816.F32.BF16 R12, R164.reuse, R172, R12 ;  /* 0x000000aca40c723c */ /* 0x040ff0000004180c */
        /* <DEDUP_REMOVED lines=121> */
[----:B------:R-:W4:Y:S01]  /*d970*/  LDSM.16.M88.4 R176, [R238+0x5800] ;  /* 0x00580000eeb0783b */ /* 0x000f220000000200 */
[----:B------:R-:W-:Y:S04]  /*d980*/  DEPBAR.LE SB0, 0x0 ;  /* 0x000080000000791a */ /* 0x000fe80000000000 */
[----:B------:R-:W-:Y:S02]  /*d990*/  BAR.SYNC.DEFER_BLOCKING 0x0 ;  /* 0x0000000000007b1d */ /* 0x000fe40000010000 */
[C---:B--2---:R-:W-:Y:S08]  /*d9a0*/  HMMA.16816.F32.BF16 R4, R232.reuse, R168, R4 ;  /* 0x000000a8e804723c */ /* 0x044ff00000041804 */
[C---:B------:R-:W-:Y:S08]  /*d9b0*/  HMMA.16816.F32.BF16 R8, R232.reuse, R170, R8 ;  /* 0x000000aae808723c */ /* 0x040ff00000041808 */
[C---:B---3--:R-:W-:Y:S08]  /*d9c0*/  HMMA.16816.F32.BF16 R12, R232.reuse, R172, R12 ;  /* 0x000000ace80c723c */ /* 0x048ff0000004180c */
[C---:B------:R-:W-:Y:S08]  /*d9d0*/  HMMA.16816.F32.BF16 R16, R232.reuse, R174, R16 ;  /* 0x000000aee810723c */ /* 0x040ff00000041810 */
[C---:B----4-:R-:W-:Y:S08]  /*d9e0*/  HMMA.16816.F32.BF16 R20, R232.reuse, R176, R20 ;  /* 0x000000b0e814723c */ /* 0x050ff00000041814 */
[----:B------:R-:W-:Y:S01]  /*d9f0*/  HMMA.16816.F32.BF16 R24, R232, R178, R24 ;  /* 0x000000b2e818723c */ /* 0x000fe20000041818 */
[----:B------:R-:W-:-:S07]  /*da00*/  @P0 BRA `(.L_x_2950) ;  /* 0x0000046000000947 */ /* 0x000fce0003800000 */
[----:B-1----:R-:W2:Y:S01]  /*da10*/  LDL R174, [R1+0x8] ;  /* 0x0000080001ae7983 */ /* 0x002ea20000100800 */
        /* <DEDUP_REMOVED lines=18> */
[----:B------:R-:W4:Y:S01]  /*db40*/  LDL R168, [R1+0x20] ;  /* 0x0000200001a87983 */ /* 0x000f220000100800 */
        /* <DEDUP_REMOVED lines=50> */
.L_x_2950:
[----:B-1----:R-:W2:Y:S01]  /*de70*/  LDL R132, [R1+0x78] ;  /* 0x0000780001847983 */ /* 0x002ea20000100800 */
        /* <DEDUP_REMOVED lines=36> */
.L_x_2953:
[----:B------:R-:W-:Y:S04]  /*e0c0*/  MOV R171, c[0x0][0x32c] ;  /* 0x0000cb0000ab7a02 */ /* 0x000fe80000000f00 */
[----:B------:R-:W-:Y:S11]  /*e0d0*/  ISETP.NE.AND P0, PT, R171, 0x1, PT ;  /* 0x00000001ab00780c */ /* 0x000ff60003f05270 */
[----:B------:R-:W-:Y:S02]  /*e0e0*/  @!UPT UIADD3 URZ, URZ, URZ, URZ ;  /* 0x0000003f3f3ff290 */ /* 0x000fe4000fffe03f */
[----:B------:R-:W-:Y:S05]  /*e0f0*/  @P0 IMAD.HI.U32 R171, R132, c[0x0][0x330], RZ ;  /* 0x0000cc0084ab0a27 */ /* 0x000fea00078e00ff */
[----:B------:R-:W-:Y:S02]  /*e100*/  @P0 SHF.R.U32.HI R132, RZ, c[0x0][0x334], R171 ;  /* 0x0000cd00ff840a19 */ /* 0x000fe400000116ab */
.L_x_2954:
[----:B------:R-:W-:Y:S05]  /*e110*/  BSYNC B0 ;  /* 0x0000000000007941 */ /* 0x000fea0003800000 */
.L_x_2952:
[----:B------:R-:W-:Y:S05]  /*e120*/  IMAD R132, R132, c[0x0][0x32c], R170 ;  /* 0x0000cb0084847a24 */ /* 0x000fea00078e02aa */
[----:B------:R-:W-:Y:S02]  /*e130*/  IMNMX R0, R0, R132, !PT ;  /* 0x0000008400007217 */ /* 0x000fe40007800200 */
[----:B------:R-:W-:Y:S04]  /*e140*/  IADD3 R132, R132, c[0x0][0x32c], RZ ;  /* 0x0000cb0084847a10 */ /* 0x000fe80007ffe0ff */
[----:B------:R-:W-:Y:S02]  /*e150*/  IMNMX R3, R3, R132, PT ;  /* 0x0000008403037217 */ /* 0x000fe40003800200 */
.L_x_2951:
        /* <DEDUP_REMOVED lines=87> */
.L_x_2957:
[----:B------:R-:W-:Y:S04]  /*e6d0*/  MOV R5, c[0x0][0x32c] ;  /* 0x0000cb0000057a02 */ /* 0x000fe80000000f00 */
[----:B------:R-:W-:Y:S11]  /*e6e0*/  ISETP.NE.AND P0, PT, R5, 0x1, PT ;  /* 0x000000010500780c */ /* 0x000ff60003f05270 */
[----:B------:R-:W-:Y:S02]  /*e6f0*/  @!UPT UIADD3 URZ, URZ, URZ, URZ ;  /* 0x0000003f3f3ff290 */ /* 0x000fe4000fffe03f */
[----:B------:R-:W-:Y:S05]  /*e700*/  @P0 IMAD.HI.U32 R5, R0, c[0x0][0x330], RZ ;  /* 0x0000cc0000050a27 */ /* 0x000fea00078e00ff */
[----:B------:R-:W-:Y:S02]  /*e710*/  @P0 SHF.R.U32.HI R0, RZ, c[0x0][0x334], R5 ;  /* 0x0000cd00ff000a19 */ /* 0x000fe40000011605 */
.L_x_2958:
[----:B------:R-:W-:Y:S05]  /*e720*/  BSYNC B0 ;  /* 0x0000000000007941 */ /* 0x000fea0003800000 */
.L_x_2956:
[----:B------:R-:W-:Y:S05]  /*e730*/  IMAD R0, R0, c[0x0][0x32c], R170 ;  /* 0x0000cb0000007a24 */ /* 0x000fea00078e02aa */
[----:B------:R-:W-:Y:S02]  /*e740*/  IMNMX R3, R3, R0, !PT ;  /* 0x0000000003037217 */ /* 0x000fe40007800200 */
[----:B------:R-:W-:Y:S04]  /*e750*/  IADD3 R0, R0, c[0x0][0x32c], RZ ;  /* 0x0000cb0000007a10 */ /* 0x000fe80007ffe0ff */
[----:B------:R-:W-:Y:S02]  /*e760*/  IMNMX R4, R4, R0, PT ;  /* 0x0000000004047217 */ /* 0x000fe40003800200 */
.L_x_2955:
        /* <DEDUP_REMOVED lines=63> */
[----:B------:R-:W-:Y:S01]  /*eb60*/  ISETP.LT.OR P0, PT, R4, 0x9, P0 ;  /* 0x000000090400780c */ /* 0x000fe20000701670 */
[----:B------:R-:W-:Y:S01]  /*eb70*/  UISETP.NE.AND UP0, UPT, UR11, URZ, UPT ;  /* 0x0000003f0b00728c */ /* 0x000fe2000bf05270 */
[----:B------:R-:W1:Y:S02]  /*eb80*/  MUFU.EX2 R2, R0 ;  /* 0x0000000000027308 */ /* 0x000e640000000800 */
        /* <DEDUP_REMOVED lines=10> */
[----:B------:R-:W3:Y:S01]  /*ec30*/  MUFU.EX2 R9, R9 ;  /* 0x0000000900097308 */ /* 0x000ee20000000800 */
[----:B------:R-:W-:Y:S02]  /*ec40*/  FSEL R174, R14, -INF , !P0 ;  /* 0xff8000000eae7808 */ /* 0x000fe40004000000 */
[----:B------:R-:W-:Y:S01]  /*ec50*/  ISETP.GT.AND P0, PT, R3, 0x11, P2 ;  /* 0x000000110300780c */ /* 0x000fe20001704270 */
[----:B-1----:R-:W-:Y:S01]  /*ec60*/  FMUL.FTZ R20, R2, R140 ;  /* 0x0000008c02147220 */ /* 0x002fe20000410000 */
[----:B------:R-:W-:Y:S01]  /*ec70*/  ISETP.LT.OR P1, PT, R4, 0x19, P1 ;  /* 0x000000190400780c */ /* 0x000fe20000f21670 */
[----:B------:R-:W-:Y:S01]  /*ec80*/  FMUL.FTZ R12, R2, R148 ;  /* 0x00000094020c7220 */ /* 0x000fe20000410000 */
[----:B------:R-:W-:Y:S01]  /*ec90*/  ISETP.LT.OR P0, PT, R4, 0x12, P0 ;  /* 0x000000120400780c */ /* 0x000fe20000701670 */
[----:B-----5:R-:W-:Y:S01]  /*eca0*/  FMUL.FTZ R28, R2, R28 ;  /* 0x0000001c021c7220 */ /* 0x020fe20000410000 */
[----:B------:R-:W-:Y:S01]  /*ecb0*/  FSEL R175, R18, -INF , !P1 ;  /* 0xff80000012af7808 */ /* 0x000fe20004800000 */
[C---:B------:R-:W-:Y:S01]  /*ecc0*/  FMUL.FTZ R29, R2.reuse, R29 ;  /* 0x0000001d021d7220 */ /* 0x040fe20000410000 */
        /* <DEDUP_REMOVED lines=83> */
[----:B---3--:R-:W-:Y:S03]  /*f200*/  F2FP.BF16.PACK_AB R170, R9, R8 ;  /* 0x0000000809aa723e */ /* 0x008fe600000010ff */
        /* <DEDUP_REMOVED lines=30> */
[----:B------:R-:W-:Y:S01]  /*f3f0*/  MOV R149, R11 ;  /* 0x0000000b00957202 */ /* 0x000fe20000000f00 */
[----:B------:R-:W-:Y:S01]  /*f400*/  FADD.FTZ R0, -R0, R134 ;  /* 0x0000008600007221 */ /* 0x000fe20000010100 */
[----:B------:R-:W-:Y:S01]  /*f410*/  MUFU.EX2 R152, R152 ;  /* 0x0000009800987308 */ /* 0x000fe20000000800 */
[----:B------:R-:W-:Y:S02]  /*f420*/  FMUL.FTZ R134, R3, c[0x0][0x2d0] ;  /* 0x0000b40003867a20 */ /* 0x000fe40000410000 */
[----:B------:R-:W-:Y:S02]  /*f430*/  FMUL.FTZ R0, R0, c[0x0][0x2d0] ;  /* 0x0000b40000007a20 */ /* 0x000fe40000410000 */
[----:B------:R-:W-:Y:S01]  /*f440*/  FMUL.FTZ R9, R2, R153 ;  /* 0x0000009902097220 */ /* 0x000fe20000410000 */
[----:B------:R-:W-:Y:S02]  /*f450*/  FSEL R134, R134, RZ, P0 ;  /* 0x000000ff86867208 */ /* 0x000fe40000000000 */
[----:B------:R-:W-:Y:S01]  /*f460*/  MOV R153, R24 ;  /* 0x0000001800997202 */ /* 0x000fe20000000f00 */
[----:B------:R-:W-:Y:S01]  /*f470*/  FMUL.FTZ R24, R2, R136 ;  /* 0x0000008802187220 */ /* 0x000fe20000410000 */
[----:B------:R-:W1:Y:S01]  /*f480*/  MUFU.EX2 R0, R0 ;  /* 0x0000000000007308 */ /* 0x000e620000000800 */
[--C-:B------:R-:W-:Y:S01]  /*f490*/  FFMA.FTZ R169, R6, c[0x0][0x2d0], -R134.reuse ;  /* 0x0000b40006a97a23 */ /* 0x100fe20000010886 */
[----:B------:R-:W-:Y:S01]  /*f4a0*/  PLOP3.LUT P0, PT, PT, PT, UP0, 0x80, 0x0 ;  /* 0x000000000000781c */ /* 0x000fe20003f0f008 */
[--C-:B------:R-:W-:Y:S02]  /*f4b0*/  FFMA.FTZ R7, R7, c[0x0][0x2d0], -R134.reuse ;  /* 0x0000b40007077a23 */ /* 0x100fe40000010886 */
[--C-:B------:R-:W-:Y:S05]  /*f4c0*/  FFMA.FTZ R2, R10, c[0x0][0x2d0], -R134.reuse ;  /* 0x0000b4000a027a23 */ /* 0x100fea0000010886 */
        /* <DEDUP_REMOVED lines=17> */
[C---:B------:R-:W-:Y:S02]  /*f5e0*/  FMUL.FTZ R18, R0.reuse, R146 ;  /* 0x0000009200127220 */ /* 0x040fe40000410000 */
[C---:B---3--:R-:W-:Y:S01]  /*f5f0*/  FMUL.FTZ R7, R0.reuse, R159 ;  /* 0x0000009f00077220 */ /* 0x048fe20000410000 */
[----:B------:R-:W-:Y:S01]  /*f600*/  MOV R159, R140 ;  /* 0x0000008c009f7202 */ /* 0x000fe20000000f00 */
        /* <DEDUP_REMOVED lines=57> */
[----:B----4-:R-:W-:Y:S01]  /*f9a0*/  F2FP.BF16.PACK_AB R169, R144, R169 ;  /* 0x000000a990a9723e */ /* 0x010fe200000010ff */
[--C-:B------:R-:W-:Y:S01]  /*f9b0*/  FFMA.FTZ R0, R172, c[0x0][0x2d0], -R134.reuse ;  /* 0x0000b400ac007a23 */ /* 0x100fe20000010886 */
[----:B------:R-:W-:Y:S01]  /*f9c0*/  LDSM.16.MT88.4 R140, [R236+0x900] ;  /* 0x00090000ec8c783b */ /* 0x000fe20000004200 */
        /* <DEDUP_REMOVED lines=16> */
[----:B------:R-:W-:Y:S10]  /*fad0*/  MUFU.EX2 R176, R159 ;  /* 0x0000009f00b07308 */ /* 0x000ff40000000800 */
        /* <DEDUP_REMOVED lines=181> */
.L_x_2949:
        /* <DEDUP_REMOVED lines=157> */
.L_x_2917:
        /* <DEDUP_REMOVED lines=311> */
.L_x_2962:
[----:B------:R-:W-:Y:S05]  /*12370*/  BSYNC B0 ;  /* 0x0000000000007941 */ /* 0x000fea0003800000 */
.L_x_2961:
        /* <DEDUP_REMOVED lines=195> */
.L_x_2960:
        /* <DEDUP_REMOVED lines=50> */
.L_x_2963:
        /* <DEDUP_REMOVED lines=11> */
.L_x_5250:


//--------------------- .text._ZN7cutlass13device_kernelIN5flash19enable_sm80_to_sm89INS1_16FlashAttnFwdSm80INS1_25CollectiveMainloopFwdSm80ILi8ELi1ELb1EN4cute5tupleIJNS5_1CILi128EEENS7_ILi48EEENS7_ILi256EEEEEELi256ENS_10bfloat16_tEfNS_4arch4Sm80ELb0ELb1ELb0ELb1ELb0ELb0ELb1ELb1EEENS1_21CollectiveEpilogueFwdINS6_IJS8_SA_S9_EEENS6_IJNS7_ILi1EEESI_SI_EEESC_SE_Li256ELb1ELb1ELb1ELb0EEENS1_36VarlenDynamicPersistentTileSchedulerILi128ELi48ELi256ELi256ELb1ELb1ELb0ELb1ELb0ELb1EEEEEEEEEvNT_6ParamsE --------------------------
	.section	.text._ZN7cutlass13device_kernelIN5flash19enable_sm80_to_sm89INS1_16FlashAttnFwdSm80INS1_25CollectiveMainloopFwdSm80ILi8ELi1ELb1EN4cute5tupleIJNS5_1CILi128EEENS7_ILi48EEENS7_ILi256EEEEEELi256ENS_10bfloat16_tEfNS_4arch4Sm80ELb0ELb1ELb0ELb1ELb0ELb0ELb1ELb1EEENS1_21CollectiveEpilogueFwdINS6_IJS8_SA_S9_EEENS6_IJNS7_ILi1EEESI_SI_EEESC_SE_Li256ELb1ELb1ELb1ELb0EEENS1_36VarlenDynamicPersistentTileSchedulerILi128ELi48ELi256ELi256ELb1ELb1ELb0ELb1ELb0ELb1EEEEEEEEEvNT_6ParamsE,"ax",@progbits
	.sectioninfo	@"SHI_REGISTERS=255"
	.align	128
.text._ZN7cutlass13device_kernelIN5flash19enable_sm80_to_sm89INS1_16FlashAttnFwdSm80INS1_25CollectiveMainloopFwdSm80ILi8ELi1ELb1EN4cute5tupleIJNS5_1CILi128EEENS7_ILi48EEENS7_ILi256EEEEEELi256ENS_10bfloat16_tEfNS_4arch4Sm80ELb0ELb1ELb0ELb1ELb0ELb0ELb1ELb1EEENS1_21CollectiveEpilogueFwdINS6_IJS8_SA_S9_EEENS6_IJNS7_ILi1EEESI_SI_EEESC_SE_Li256ELb1ELb1ELb1ELb0EEENS1_36VarlenDynamicPersistentTileSchedulerILi128ELi48ELi256ELi256ELb1ELb1ELb0ELb1ELb0ELb1EEEEEEEEEvNT_6ParamsE:
        .type           _ZN7cutlass13device_kernelIN5flash19enable_sm80_to_sm89INS1_16FlashAttnFwdSm80INS1_25CollectiveMainloopFwdSm80ILi8ELi1ELb1EN4cute5tupleIJNS5_1CILi128EEENS7_ILi48EEENS7_ILi256EEEEEELi256ENS_10bfloat16_tEfNS_4arch4Sm80ELb0ELb1ELb0ELb1ELb0ELb0ELb1ELb1EEENS1_21CollectiveEpilogueFwdINS6_IJS8_SA_S9_EEENS6_IJNS7_ILi1EEESI_SI_EEESC_SE_Li256ELb1ELb1ELb1ELb0EEENS1_36VarlenDynamicPersistentTileSchedulerILi128ELi48ELi256ELi256ELb1ELb1ELb0ELb1ELb0ELb1EEEEEEEEEvNT_6ParamsE,@function
        .size           _ZN7cutlass13device_kernelIN5flash19enable_sm80_to_sm89INS1_16FlashAttnFwdSm80INS1_25CollectiveMainloopFwdSm80ILi8ELi1ELb1EN4cute5tupleIJNS5_1CILi128EEENS7_ILi48EEENS7_ILi256EEEEEELi256ENS_10bfloat16_tEfNS_4arch4Sm80ELb0ELb1ELb0ELb1ELb0ELb0ELb1ELb1EEENS1_21CollectiveEpilogueFwdINS6_IJS8_SA_S9_EEENS6_IJNS7_ILi1EEESI_SI_EEESC_SE_Li256ELb1ELb1ELb1ELb0EEENS1_36VarlenDynamicPersistentTileSchedulerILi128ELi48ELi256ELi256ELb1ELb1ELb0ELb1ELb0ELb1EEEEEEEEEvNT_6ParamsE,(.L_x_5251 - _ZN7cutlass13device_kernelIN5flash19enable_sm80_to_sm89INS1_16FlashAttnFwdSm80INS1_25CollectiveMainloopFwdSm80ILi8ELi1ELb1EN4cute5tupleIJNS5_1CILi128EEENS7_ILi48EEENS7_ILi256EEEEEELi256ENS_10bfloat16_tEfNS_4arch4Sm80ELb0ELb1ELb0ELb1ELb0ELb0ELb1ELb1EEENS1_21CollectiveEpilogueFwdINS6_IJS8_SA_S9_EEENS6_IJNS7_ILi1EEESI_SI_EEESC_SE_Li256ELb1ELb1ELb1ELb0EEENS1_36VarlenDynamicPersistentTileSchedulerILi128ELi48ELi256ELi256ELb1ELb1ELb0ELb1ELb0ELb1EEEEEEEEEvNT_6ParamsE)
        .other          _ZN7cutlass13device_kernelIN5flash19enable_sm80_to_sm89INS1_16FlashAttnFwdSm80INS1_25CollectiveMainloopFwdSm80ILi8ELi1ELb1EN4cute5tupleIJNS5_1CILi128EEENS7_ILi48EEENS7_ILi256EEEEEELi256ENS_10bfloat16_tEfNS_4arch4Sm80ELb0ELb1ELb0ELb1ELb0ELb0ELb1ELb1EEENS1_21CollectiveEpilogueFwdINS6_IJS8_SA_S9_EEENS6_IJNS7_ILi1EEESI_SI_EEESC_SE_Li256ELb1ELb1ELb1ELb0EEENS1_36VarlenDynamicPersistentTileSchedulerILi128ELi48ELi256ELi256ELb1ELb1ELb0ELb1ELb0ELb1EEEEEEEEEvNT_6ParamsE,@"STO_CUDA_ENTRY STV_DEFAULT"
_ZN7cutlass13device_kernelIN5flash19enable_sm80_to_sm89INS1_16FlashAttnFwdSm80INS1_25CollectiveMainloopFwdSm80ILi8ELi1ELb1EN4cute5tupleIJNS5_1CILi128EEENS7_ILi48EEENS7_ILi256EEEEEELi256ENS_10bfloat16_tEfNS_4arch4Sm80ELb0ELb1ELb0ELb1ELb0ELb0ELb1ELb1EEENS1_21CollectiveEpilogueFwdINS6_IJS8_SA_S9_EEENS6_IJNS7_ILi1EEESI_SI_EEESC_SE_Li256ELb1ELb1ELb1ELb0EEENS1_36VarlenDynamicPersistentTileSchedulerILi128ELi48ELi256ELi256ELb1ELb1ELb0ELb1ELb0ELb1EEEEEEEEEvNT_6ParamsE:
        /* <DEDUP_REMOVED lines=54> */
.L_x_2969:
        /* <DEDUP_REMOVED lines=16> */
.L_x_3106:
        /* <DEDUP_REMOVED lines=16> */
.L_x_3107:
[----:B--2---:R-:W-:-:S05]  /*0560*/  IMAD R0, R0, c[0x0][0x538], RZ ;  /* 0x00014e0000007a24 */ /* 0x004fca00078e02ff */
[----:B------:R-:W-:-:S04]  /*0570*/  IADD3 R6, R0, R6, RZ ;  /* 0x0000000600067210 */ /* 0x000fc80007ffe0ff */
[----:B------:R-:W-:-:S13]  /*0580*/  ISETP.GT.AND P0, PT, R6, UR4, PT ;  /* 0x0000000406007c0c */ /* 0x000fda000bf04270 */
[----:B-1----:R-:W-:Y:S05]  /*0590*/  @!P0 BRA `(.L_x_2969) ;  /* 0xfffffdc000008947 */ /* 0x002fea000383ffff */
.L_x_2965:
[----:B------:R-:W-:-:S05]  /*05a0*/  IADD3 R11, -R0, R6, RZ ;  /* 0x00000006000b7210 */ /* 0x000fca0007ffe1ff */
[----:B------:R-:W-:-:S05]  /*05b0*/  IMAD R0, R4, c[0x0][0x538], R11 ;  /* 0x00014e0004007a24 */ /* 0x000fca00078e020b */
[----:B------:R-:W-:Y:S01]  /*05c0*/  ISETP.GT.AND P0, PT, R0, UR4, PT ;  /* 0x0000000400007c0c */ /* 0x000fe2000bf04270 */
[----:B------:R-:W-:-:S12]  /*05d0*/  BRA.DIV ~URZ, `(.L_x_2970) ;  /* 0x00015ae27f007947 */ /* 0x000fd8000b800000 */
[----:B------:R-:W-:-:S04]  /*05e0*/  VOTE.ANY R10, PT, !P0 ;  /* 0x00000000000a7806 */ /* 0x000fc800040e0100 */
.L_x_3108:
[----:B------:R-:W1:Y:S02]  /*05f0*/  POPC R6, R10 ;  /* 0x0000000a00067309 */ /* 0x000e640000000000 */
[----:B-1----:R-:W-:-:S05]  /*0600*/  IADD3 R0, R6, R7, RZ ;  /* 0x0000000706007210 */ /* 0x002fca0007ffe0ff */
[----:B------:R1:W-:Y:S01]  /*0610*/  STL [R1+0x7c], R0 ;  /* 0x00007c0001007387 */ /* 0x0003e20000100800 */
[----:B------:R-:W-:Y:S05]  /*0620*/  BRA.DIV ~URZ, `(.L_x_2971) ;  /* 0x00015ae27f007947 */ /* 0x000fea000b800000 */
[----:B------:R2:W3:Y:S01]  /*0630*/  SHFL.IDX PT, R12, R9, R6, 0x1f ;  /* 0x00001f06090c7589 */ /* 0x0004e200000e0000 */
[----:B------:R-:W-:-:S03]  /*0640*/  MOV R7, RZ ;  /* 0x000000ff00077202 */ /* 0x000fc60000000f00 */
[----:B------:R2:W4:Y:S04]  /*0650*/  SHFL.IDX PT, R9, R8, R6, 0x1f ;  /* 0x00001f0608097589 */ /* 0x00052800000e0000 */
.L_x_3109:
[----:B------:R-:W-:Y:S01]  /*0660*/  ISETP.NE.AND P0, PT, R10, RZ, PT ;  /* 0x000000ff0a00720c */ /* 0x000fe20003f05270 */
[----:B------:R-:W-:-:S12]  /*0670*/  BSSY B0, `(.L_x_2972) ;  /* 0x0000005000007945 */ /* 0x000fd80003800000 */
[----:B------:R-:W-:Y:S05]  /*0680*/  @!P0 BRA `(.L_x_2973) ;  /* 0x0000003000008947 */ /* 0x000fea0003800000 */
[----:B------:R-:W-:Y:S01]  /*0690*/  IADD3 R3, R6, -0x1, RZ ;  /* 0xffffffff06037810 */ /* 0x000fe20007ffe0ff */
[----:B------:R-:W-:Y:S05]  /*06a0*/  BRA.DIV ~URZ, `(.L_x_2974) ;  /* 0x00015b427f007947 */ /* 0x000fea000b800000 */
[----:B------:R1:W2:Y:S02]  /*06b0*/  SHFL.IDX PT, R7, R4, R3, 0x1f ;  /* 0x00001f0304077589 */ /* 0x0002a400000e0000 */
.L_x_2973:
[----:B------:R-:W-:Y:S05]  /*06c0*/  BSYNC B0 ;  /* 0x0000000000007941 */ /* 0x000fea0003800000 */
.L_x_2972:
        /* <DEDUP_REMOVED lines=69> */
.L_x_2976:
        /* <DEDUP_REMOVED lines=70> */
.L_x_2977:
[----:B------:R-:W-:Y:S05]  /*0f80*/  BSYNC B0 ;  /* 0x0000000000007941 */ /* 0x000fea0003800000 */
.L_x_2975:
[----:B------:R-:W-:-:S04]  /*0f90*/  LOP3.LUT R0, RZ, R0, RZ, 0x33, !PT ;  /* 0x00000000ff007212 */ /* 0x000fc800078e33ff */
[----:B------:R-:W-:-:S05]  /*0fa0*/  IADD3 R0, R0, R12, RZ ;  /* 0x0000000c00007210 */ /* 0x000fca0007ffe0ff */
[----:B------:R2:W-:Y:S01]  /*0fb0*/  STL [R1+0x74], R0 ;  /* 0x0000740001007387 */ /* 0x0005e20000100800 */
[----:B------:R-:W-:Y:S05]  /*0fc0*/  BRA `(.L_x_2978) ;  /* 0x0000006000007947 */ /* 0x000fea0003800000 */
.L_x_2966:
[----:B------:R-:W-:Y:S01]  /*0fd0*/  MOV R0, UR4 ;  /* 0x0000000400007c02 */ /* 0x000fe20008000f00 */
[----:B------:R-:W-:Y:S04]  /*0fe0*/  STL [R1+0x74], RZ ;  /* 0x000074ff01007387 */ /* 0x000fe80000100800 */
[----:B------:R-:W-:Y:S04]  /*0ff0*/  STL [R1+0x78], RZ ;  /* 0x000078ff01007387 */ /* 0x000fe80000100800 */
[----:B------:R1:W-:Y:S02]  /*1000*/  STL [R1+0x70], R0 ;  /* 0x0000700001007387 */ /* 0x0003e40000100800 */
[----:B-1----:R-:W-:-:S05]  /*1010*/  MOV R0, c[0x0][0x53c] ;  /* 0x00014f0000007a02 */ /* 0x002fca0000000f00 */
[----:B------:R1:W-:Y:S02]  /*1020*/  STL [R1+0x7c], R0 ;  /* 0x00007c0001007387 */ /* 0x0003e40000100800 */
.L_x_2978:
        /* <DEDUP_REMOVED lines=8> */
.L_x_2964:
        /* <DEDUP_REMOVED lines=126> */
.L_x_3105:
        /* <DEDUP_REMOVED lines=33> */
.L_x_2979:
[----:B------:R-:W-:-:S04]  /*1aa0*/  ISETP.NE.U32.AND P0, PT, RZ, c[0x0][0x368], PT ;  /* 0x0000da00ff007a0c */ /* 0x000fc80003f05070 */
[----:B------:R-:W-:-:S13]  /*1ab0*/  ISETP.NE.AND.EX P0, PT, RZ, c[0x0][0x36c], PT, P0 ;  /* 0x0000db00ff007a0c */ /* 0x000fda0003f05300 */
[----:B------:R-:W-:Y:S05]  /*1ac0*/  @!P0 BRA `(.L_x_2980) ;  /* 0x0000003000008947 */ /* 0x000fea0003800000 */
[----:B-1----:R-:W-:-:S05]  /*1ad0*/  IMAD.WIDE R2, R16, R14, c[0x0][0x368] ;  /* 0x0000da0010027625 */ /* 0x002fca00078e020e */
[----:B------:R1:W5:Y:S01]  /*1ae0*/  LDG.E R0, [R2.64] ;  /* 0x0000000602007981 */ /* 0x000362000c1e1900 */
[----:B------:R-:W-:Y:S05]  /*1af0*/  BRA `(.L_x_2981) ;  /* 0x0000005000007947 */ /* 0x000fea0003800000 */
.L_x_2980:
[----:B-1----:R-:W-:Y:S01]  /*1b00*/  MOV R0, c[0x0][0x1d0] ;  /* 0x0000740000007a02 */ /* 0x002fe20000000f00 */
[----:B------:R-:W-:Y:S05]  /*1b10*/  @!P4 BRA `(.L_x_2981) ;  /* 0x000000300000c947 */ /* 0x000fea0003800000 */
[----:B------:R-:W2:Y:S04]  /*1b20*/  LDG.E R5, [R2.64] ;  /* 0x0000000602057981 */ /* 0x000ea8000c1e1900 */
[----:B------:R-:W2:Y:S02]  /*1b30*/  LDG.E R0, [R2.64+0x4] ;  /* 0x0000040602007981 */ /* 0x000ea4000c1e1900 */
[----:B--2---:R-:W-:Y:S02]  /*1b40*/  IADD3 R0, -R5, R0, RZ ;  /* 0x0000000005007210 */ /* 0x004fe40007ffe1ff */
.L_x_2981:
        /* <DEDUP_REMOVED lines=36> */
.L_x_2984:
[----:B------:R-:W-:-:S13]  /*1d90*/  ISETP.NE.AND P0, PT, R66, 0x1, PT ;  /* 0x000000014200780c */ /* 0x000fda0003f05270 */
[----:B------:R-:W-:-:S05]  /*1da0*/  @P0 IMAD.HI.U32 R0, R2, c[0x0][0x330], RZ ;  /* 0x0000cc0002000a27 */ /* 0x000fca00078e00ff */
[----:B------:R-:W-:Y:S02]  /*1db0*/  @P0 SHF.R.U32.HI R2, RZ, c[0x0][0x334], R0 ;  /* 0x0000cd00ff020a19 */ /* 0x000fe40000011600 */
.L_x_2985:
[----:B------:R-:W-:Y:S05]  /*1dc0*/  BSYNC B0 ;  /* 0x0000000000007941 */ /* 0x000fea0003800000 */
.L_x_2983:
[----:B------:R-:W-:-:S05]  /*1dd0*/  IMAD R2, R2, R66, c[0x0][0x32c] ;  /* 0x0000cb0002027624 */ /* 0x000fca00078e0242 */
[----:B------:R-:W-:-:S04]  /*1de0*/  IMNMX R3, R3, R2, PT ;  /* 0x0000000203037217 */ /* 0x000fc80003800200 */
.L_x_2982:
        /* <DEDUP_REMOVED lines=25> */
.L_x_2988:
[----:B------:R-:W-:-:S13]  /*1f80*/  ISETP.NE.AND P0, PT, R66, 0x1, PT ;  /* 0x000000014200780c */ /* 0x000fda0003f05270 */
[----:B------:R-:W-:-:S05]  /*1f90*/  @P0 IMAD.HI.U32 R3, R0, c[0x0][0x330], RZ ;  /* 0x0000cc0000030a27 */ /* 0x000fca00078e00ff */
[----:B------:R-:W-:Y:S02]  /*1fa0*/  @P0 SHF.R.U32.HI R0, RZ, c[0x0][0x334], R3 ;  /* 0x0000cd00ff000a19 */ /* 0x000fe40000011603 */
.L_x_2989:
[----:B------:R-:W-:Y:S05]  /*1fb0*/  BSYNC B0 ;  /* 0x0000000000007941 */ /* 0x000fea0003800000 */
.L_x_2987:
[----:B------:R-:W-:-:S05]  /*1fc0*/  IMAD R0, R0, c[0x0][0x32c], RZ ;  /* 0x0000cb0000007a24 */ /* 0x000fca00078e02ff */
[----:B------:R-:W-:-:S05]  /*1fd0*/  IMNMX R2, R2, R0, !PT ;  /* 0x0000000002027217 */ /* 0x000fca0007800200 */
.L_x_2986:
        /* <DEDUP_REMOVED lines=47> */
.L_x_2991:
[----:B------:R-:W-:Y:S05]  /*22d0*/  BSYNC B0 ;  /* 0x0000000000007941 */ /* 0x000fea0003800000 */
.L_x_2990:
        /* <DEDUP_REMOVED lines=83> */
[----:B------:R-:W-:Y:S01]  /*2810*/  IADD3 R65, R134, -0x1, RZ ;  /* 0xffffffff86417810 */ /* 0x000fe20007ffe0ff */
        /* <DEDUP_REMOVED lines=12> */
[----:B------:R-:W-:Y:S02]  /*28e0*/  IMAD.IADD R17, R69, 0x1, R115 ;  /* 0x0000000145117824 */ /* 0x000fe400078e0273 */
        /* <DEDUP_REMOVED lines=27> */
[----:B------:R-:W4:Y:S02]  /*2aa0*/  SHFL.IDX PT, R6, R14, RZ, 0x181f ;  /* 0x00181fff0e067589 */ /* 0x000f2400000e0000 */
        /* <DEDUP_REMOVED lines=171> */
[C---:B------:R-:W-:Y:S02]  /*3560*/  @!P5 LEA R10, P0, R3.reuse, R12, 0x6 ;  /* 0x0000000c030ad211 */ /* 0x040fe400078030ff */
        /* <DEDUP_REMOVED lines=17> */
[----:B------:R-:W-:Y:S01]  /*3680*/  IADD3 R252, R242, 0x800, RZ ;  /* 0x00000800f2fc7810 */ /* 0x000fe20007ffe0ff */
        /* <DEDUP_REMOVED lines=11> */
[----:B------:R-:W-:Y:S01]  /*3740*/  SEL R3, RZ, 0x4, P6 ;  /* 0x00000004ff037807 */ /* 0x000fe20003000000 */
[----:B------:R-:W-:Y:S01]  /*3750*/  STL [R1], R0 ;  /* 0x0000000001007387 */ /* 0x000fe20000100800 */
        /* <DEDUP_REMOVED lines=14> */
[----:B------:R-:W-:-:S02]  /*3840*/  IADD3 R244, R242, 0x2800, RZ ;  /* 0x00002800f2f47810 */ /* 0x000fc40007ffe0ff */
        /* <DEDUP_REMOVED lines=20> */
[----:B--2---:R-:W1:Y:S04]  /*3990*/  LDSM.16.M88.4 R4, [R135] ;  /* 0x000000008704783b */ /* 0x004e680000000200 */
[----:B------:R-:W-:Y:S04]  /*39a0*/  LDSM.16.M88.4 R24, [R135+0x800] ;  /* 0x000800008718783b */ /* 0x000fe80000000200 */
[----:B------:R-:W2:Y:S04]  /*39b0*/  LDSM.16.M88.4 R28, [R135+0x1000] ;  /* 0x00100000871c783b */ /* 0x000ea80000000200 */
[----:B------:R-:W3:Y:S04]  /*39c0*/  LDSM.16.M88.4 R36, [R242] ;  /* 0x00000000f224783b */ /* 0x000ee80000000200 */
[----:B------:R-:W-:Y:S04]  /*39d0*/  LDSM.16.M88.4 R44, [R242+0x800] ;  /* 0x00080000f22c783b */ /* 0x000fe80000000200 */
        /* <DEDUP_REMOVED lines=8> */
[C---:B-1----:R-:W-:Y:S08]  /*3a60*/  HMMA.16816.F32.BF16 R16, R160.reuse, R4, RZ ;  /* 0x00000004a010723c */ /* 0x042ff000000418ff */
[----:B------:R-:W-:Y:S04]  /*3a70*/  HMMA.16816.F32.BF16 R4, R160, R6, RZ ;  /* 0x00000006a004723c */ /* 0x000fe800000418ff */
[----:B------:R1:W-:Y:S01]  /*3a80*/  LDGSTS.E.BYPASS.LTC128B.128 [R68+0x7080], [R12.64+0x100], !P0 ;  /* 0x070801000c447fae */ /* 0x0003e2000c101d46 */
[----:B------:R-:W-:-:S03]  /*3a90*/  LOP3.LUT P0, RZ, R3, 0x8, RZ, 0xc0, !PT ;  /* 0x0000000803ff7812 */ /* 0x000fc6000780c0ff */
[----:B--2---:R-:W-:Y:S01]  /*3aa0*/  HMMA.16816.F32.BF16 R32, R160, R28, RZ ;  /* 0x0000001ca020723c */ /* 0x004fe200000418ff */
[----:B------:R-:W-:-:S07]  /*3ab0*/  ISETP.LT.OR P4, PT, R2, 0x1, !P0 ;  /* 0x000000010200780c */ /* 0x000fce0004781670 */
[----:B------:R-:W-:Y:S06]  /*3ac0*/  HMMA.16816.F32.BF16 R40, R160, R30, RZ ;  /* 0x0000001ea028723c */ /* 0x000fec00000418ff */
[----:B------:R1:W-:Y:S01]  /*3ad0*/  LDGSTS.E.BYPASS.LTC128B.128 [R68+0x8880], [R12.64+0x180], !P4 ;  /* 0x088801800c447fae */ /* 0x0003e2000e101d46 */
[----:B------:R-:W-:Y:S01]  /*3ae0*/  ISETP.GT.AND P4, PT, R22, 0x7f, PT ;  /* 0x0000007f1600780c */ /* 0x000fe20003f84270 */
[----:B---3--:R-:W-:Y:S08]  /*3af0*/  HMMA.16816.F32.BF16 R4, R164, R38, R4 ;  /* 0x00000026a404723c */ /* 0x008ff00000041804 */
[----:B------:R-:W-:Y:S04]  /*3b00*/  HMMA.16816.F32.BF16 R20, R160, R24, RZ ;  /* 0x00000018a014723c */ /* 0x000fe800000418ff */
[----:B------:R-:W-:-:S02]  /*3b10*/  @!P4 ISETP.LT.OR P3, PT, R2, 0x21, !P3 ;  /* 0x000000210200c80c */ /* 0x000fc40005f61670 */
[C---:B------:R-:W-:Y:S02]  /*3b20*/  @!P4 ISETP.LT.OR P2, PT, R2.reuse, 0x21, !P2 ;  /* 0x000000210200c80c */ /* 0x040fe40005741670 */
[C---:B------:R-:W-:Y:S01]  /*3b30*/  @!P4 ISETP.LT.OR P1, PT, R2.reuse, 0x21, !P1 ;  /* 0x000000210200c80c */ /* 0x040fe20004f21670 */
[----:B------:R-:W-:Y:S01]  /*3b40*/  HMMA.16816.F32.BF16 R24, R160, R26, RZ ;  /* 0x0000001aa018723c */ /* 0x000fe200000418ff */
[----:B------:R-:W-:-:S07]  /*3b50*/  @!P4 ISETP.LT.OR P0, PT, R2, 0x21, !P0 ;  /* 0x000000210200c80c */ /* 0x000fce0004701670 */
[----:B------:R2:W-:Y:S01]  /*3b60*/  @!P4 LDGSTS.E.BYPASS.LTC128B.128 [R68+0x5080], [R10.64], !P3 ;  /* 0x050800000a44cfae */ /* 0x0005e2000d901d46 */
[C---:B----4-:R-:W-:Y:S03]  /*3b70*/  HMMA.16816.F32.BF16 R28, R164.reuse, R52, R32 ;  /* 0x00000034a41c723c */ /* 0x050fe60000041820 */
[----:B------:R2:W-:Y:S04]  /*3b80*/  @!P4 LDGSTS.E.BYPASS.LTC128B.128 [R68+0x6880], [R10.64+0x80], !P2 ;  /* 0x068800800a44cfae */ /* 0x0005e8000d101d46 */
[----:B------:R2:W-:Y:S01]  /*3b90*/  @!P4 LDGSTS.E.BYPASS.LTC128B.128 [R68+0x8080], [R10.64+0x100], !P1 ;  /* 0x080801000a44cfae */ /* 0x0005e2000c901d46 */
[----:B------:R-:W-:Y:S03]  /*3ba0*/  HMMA.16816.F32.BF16 R32, R164, R54, R40 ;  /* 0x00000036a420723c */ /* 0x000fe60000041828 */
[----:B------:R2:W-:Y:S01]  /*3bb0*/  @!P4 LDGSTS.E.BYPASS.LTC128B.128 [R68+0x9880], [R10.64+0x180], !P0 ;  /* 0x098801800a44cfae */ /* 0x0005e2000c101d46 */
[----:B------:R-:W-:-:S03]  /*3bc0*/  ISETP.GT.AND P0, PT, R65, R75, PT ;  /* 0x0000004b4100720c */ /* 0x000fc60003f04270 */
[----:B------:R-:W3:Y:S04]  /*3bd0*/  LDSM.16.M88.4 R48, [R237] ;  /* 0x00000000ed30783b */ /* 0x000ee80000000200 */
[----:B------:R-:W4:Y:S04]  /*3be0*/  LDSM.16.M88.4 R56, [R237+0x800] ;  /* 0x00080000ed38783b */ /* 0x000f280000000200 */
[----:B------:R-:W5:Y:S04]  /*3bf0*/  LDSM.16.M88.4 R60, [R237+0x1000] ;  /* 0x00100000ed3c783b */ /* 0x000f680000000200 */
[----:B------:R-:W-:Y:S04]  /*3c00*/  LDSM.16.M88.4 R52, [R236+0x1000] ;  /* 0x00100000ec34783b */ /* 0x000fe80000000200 */
[----:B------:R-:W-:Y:S04]  /*3c10*/  LDSM.16.M88.4 R40, [R135+0x1800] ;  /* 0x001800008728783b */ /* 0x000fe80000000200 */
[----:B------:R-:W0:Y:S01]  /*3c20*/  LDGDEPBAR ;  /* 0x00000000000079af */ /* 0x000e220000000000 */
[C---:B--2---:R-:W-:Y:S03]  /*3c30*/  HMMA.16816.F32.BF16 R8, R164.reuse, R36, R16 ;  /* 0x00000024a408723c */ /* 0x044fe60000041810 */
[----:B------:R-:W2:Y:S05]  /*3c40*/  LDSM.16.M88.4 R36, [R236] ;  /* 0x00000000ec24783b */ /* 0x000eaa0000000200 */
[C---:B------:R-:W-:Y:S08]  /*3c50*/  HMMA.16816.F32.BF16 R16, R164.reuse, R44, R20 ;  /* 0x0000002ca410723c */ /* 0x040ff00000041814 */
[----:B------:R-:W-:Y:S01]  /*3c60*/  HMMA.16816.F32.BF16 R20, R164, R46, R24 ;  /* 0x0000002ea414723c */ /* 0x000fe20000041818 */
[----:B------:R-:W1:Y:S07]  /*3c70*/  LDSM.16.M88.4 R44, [R236+0x800] ;  /* 0x00080000ec2c783b */ /* 0x000e6e0000000200 */
[C---:B---3--:R-:W-:Y:S01]  /*3c80*/  HMMA.16816.F32.BF16 R24, R180.reuse, R48, R8 ;  /* 0x00000030b418723c */ /* 0x048fe20000041808 */
[----:B------:R-:W-:Y:S07]  /*3c90*/  LDSM.16.M88.4 R8, [R242+0x1800] ;  /* 0x00180000f208783b */ /* 0x000fee0000000200 */
[C---:B------:R-:W-:Y:S01]  /*3ca0*/  HMMA.16816.F32.BF16 R4, R180.reuse, R50, R4 ;  /* 0x00000032b404723c */ /* 0x040fe20000041804 */
[----:B------:R-:W3:Y:S07]  /*3cb0*/  LDSM.16.M88.4 R48, [R135+0x2000] ;  /* 0x002000008730783b */ /* 0x000eee0000000200 */
[C---:B----4-:R-:W-:Y:S08]  /*3cc0*/  HMMA.16816.F32.BF16 R16, R180.reuse, R56, R16 ;  /* 0x00000038b410723c */ /* 0x050ff00000041810 */
[C---:B------:R-:W-:Y:S01]  /*3cd0*/  HMMA.16816.F32.BF16 R20, R180.reuse, R58, R20 ;  /* 0x0000003ab414723c */ /* 0x040fe20000041814 */
[----:B------:R-:W4:Y:S07]  /*3ce0*/  LDSM.16.M88.4 R56, [R135+0x2800] ;  /* 0x002800008738783b */ /* 0x000f2e0000000200 */
[C---:B-----5:R-:W-:Y:S08]  /*3cf0*/  HMMA.16816.F32.BF16 R28, R180.reuse, R60, R28 ;  /* 0x0000003cb41c723c */ /* 0x060ff0000004181c */
[----:B------:R-:W-:Y:S01]  /*3d00*/  HMMA.16816.F32.BF16 R32, R180, R62, R32 ;  /* 0x0000003eb420723c */ /* 0x000fe20000041820 */
[----:B------:R-:W-:Y:S07]  /*3d10*/  LDSM.16.M88.4 R60, [R135+0x5800] ;  /* 0x00580000873c783b */ /* 0x000fee0000000200 */
[C---:B--2---:R-:W-:Y:S08]  /*3d20*/  HMMA.16816.F32.BF16 R24, R184.reuse, R36, R24 ;  /* 0x00000024b818723c */ /* 0x044ff00000041818 */
[C---:B------:R-:W-:Y:S01]  /*3d30*/  HMMA.16816.F32.BF16 R4, R184.reuse, R38, R4 ;  /* 0x00000026b804723c */ /* 0x040fe20000041804 */
[----:B------:R-:W-:Y:S07]  /*3d40*/  LDSM.16.M88.4 R36, [R237+0x1800] ;  /* 0x00180000ed24783b */ /* 0x000fee0000000200 */
[C---:B-1----:R-:W-:Y:S08]  /*3d50*/  HMMA.16816.F32.BF16 R16, R184.reuse, R44, R16 ;  /* 0x0000002cb810723c */ /* 0x042ff00000041810 */
[C---:B------:R-:W-:Y:S01]  /*3d60*/  HMMA.16816.F32.BF16 R20, R184.reuse, R46, R20 ;  /* 0x0000002eb814723c */ /* 0x040fe20000041814 */
[----:B------:R-:W1:Y:S07]  /*3d70*/  LDSM.16.M88.4 R44, [R242+0x2000] ;  /* 0x00200000f22c783b */ /* 0x000e6e0000000200 */
[C---:B------:R-:W-:Y:S08]  /*3d80*/  HMMA.16816.F32.BF16 R28, R184.reuse, R52, R28 ;  /* 0x00000034b81c723c */ /* 0x040ff0000004181c */
        /* <DEDUP_REMOVED lines=8> */
[C---:B----4-:R-:W-:Y:S08]  /*3e10*/  HMMA.16816.F32.BF16 R28, R188.reuse, R56, R28 ;  /* 0x00000038bc1c723c */ /* 0x050ff0000004181c */
[----:B------:R-:W-:Y:S01]  /*3e20*/  HMMA.16816.F32.BF16 R32, R188, R58, R32 ;  /* 0x0000003abc20723c */ /* 0x000fe20000041820 */
[----:B------:R-:W4:Y:S07]  /*3e30*/  LDSM.16.M88.4 R56, [R237+0x2800] ;  /* 0x00280000ed38783b */ /* 0x000f2e0000000200 */
[C---:B------:R-:W-:Y:S08]  /*3e40*/  HMMA.16816.F32.BF16 R24, R192.reuse, R8, R24 ;  /* 0x00000008c018723c */ /* 0x040ff00000041818 */
[C---:B------:R-:W-:Y:S01]  /*3e50*/  HMMA.16816.F32.BF16 R4, R192.reuse, R10, R4 ;  /* 0x0000000ac004723c */ /* 0x040fe20000041804 */
[----:B------:R-:W5:Y:S07]  /*3e60*/  LDSM.16.M88.4 R8, [R236+0x1800] ;  /* 0x00180000ec08783b */ /* 0x000f6e0000000200 */
[C---:B-1----:R-:W-:Y:S08]  /*3e70*/  HMMA.16816.F32.BF16 R16, R192.reuse, R44, R16 ;  /* 0x0000002cc010723c */ /* 0x042ff00000041810 */
[C---:B------:R-:W-:Y:S01]  /*3e80*/  HMMA.16816.F32.BF16 R20, R192.reuse, R46, R20 ;  /* 0x0000002ec014723c */ /* 0x040fe20000041814 */
[----:B------:R-:W-:Y:S07]  /*3e90*/  LDSM.16.M88.4 R44, [R135+0x3800] ;  /* 0x00380000872c783b */ /* 0x000fee0000000200 */
[C---:B--2---:R-:W-:Y:S08]  /*3ea0*/  HMMA.16816.F32.BF16 R28, R192.reuse, R52, R28 ;  /* 0x00000034c01c723c */ /* 0x044ff0000004181c */
[----:B------:R-:W-:Y:S01]  /*3eb0*/  HMMA.16816.F32.BF16 R32, R192, R54, R32 ;  /* 0x00000036c020723c */ /* 0x000fe20000041820 */
[----:B------:R-:W1:Y:S07]  /*3ec0*/  LDSM.16.M88.4 R52, [R236+0x2800] ;  /* 0x00280000ec34783b */ /* 0x000e6e0000000200 */
[C---:B------:R-:W-:Y:S08]  /*3ed0*/  HMMA.16816.F32.BF16 R24, R196.reuse, R36, R24 ;  /* 0x00000024c418723c */ /* 0x040ff00000041818 */
[C---:B------:R-:W-:Y:S01]  /*3ee0*/  HMMA.16816.F32.BF16 R4, R196.reuse, R38, R4 ;  /* 0x00000026c404723c */ /* 0x040fe20000041804 */
[----:B------:R-:W2:Y:S07]  /*3ef0*/  LDSM.16.M88.4 R36, [R135+0x3000] ;  /* 0x003000008724783b */ /* 0x000eae0000000200 */
[C---:B---3--:R-:W-:Y:S08]  /*3f00*/  HMMA.16816.F32.BF16 R16, R196.reuse, R48, R16 ;  /* 0x00000030c410723c */ /* 0x048ff00000041810 */
[C---:B------:R-:W-:Y:S01]  /*3f10*/  HMMA.16816.F32.BF16 R20, R196.reuse, R50, R20 ;  /* 0x00000032c414723c */ /* 0x040fe20000041814 */
[----:B------:R-:W3:Y:S07]  /*3f20*/  LDSM.16.M88.4 R48, [R135+0x4000] ;  /* 0x004000008730783b */ /* 0x000eee0000000200 */
[C---:B----4-:R-:W-:Y:S08]  /*3f30*/  HMMA.16816.F32.BF16 R28, R196.reuse, R56, R28 ;  /* 0x00000038c41c723c */ /* 0x050ff0000004181c */
[----:B------:R-:W-:Y:S01]  /*3f40*/  HMMA.16816.F32.BF16 R32, R196, R58, R32 ;  /* 0x0000003ac420723c */ /* 0x000fe20000041820 */
[----:B------:R-:W-:Y:S07]  /*3f50*/  LDSM.16.M88.4 R56, [R237+0x4000] ;  /* 0x00400000ed38783b */ /* 0x000fee0000000200 */
[C---:B-----5:R-:W-:Y:S08]  /*3f60*/  HMMA.16816.F32.BF16 R24, R200.reuse, R8, R24 ;  /* 0x00000008c818723c */ /* 0x060ff00000041818 */
        /* <DEDUP_REMOVED lines=28> */
[----:B------:R-:W-:Y:S07]  /*4130*/  LDSM.16.M88.4 R36, [R242+0x4800] ;  /* 0x00480000f224783b */ /* 0x000fee0000000200 */
[C---:B---3--:R-:W-:Y:S08]  /*4140*/  HMMA.16816.F32.BF16 R16, R212.reuse, R48, R16 ;  /* 0x00000030d410723c */ /* 0x048ff00000041810 */
[C---:B------:R-:W-:Y:S01]  /*4150*/  HMMA.16816.F32.BF16 R20, R212.reuse, R50, R20 ;  /* 0x00000032d414723c */ /* 0x040fe20000041814 */
[----:B------:R-:W2:Y:S07]  /*4160*/  LDSM.16.M88.4 R48, [R135+0x5000] ;  /* 0x005000008730783b */ /* 0x000eae0000000200 */
[C---:B------:R-:W-:Y:S08]  /*4170*/  HMMA.16816.F32.BF16 R28, R212.reuse, R56, R28 ;  /* 0x00000038d41c723c */ /* 0x040ff0000004181c */
[----:B------:R-:W-:Y:S01]  /*4180*/  HMMA.16816.F32.BF16 R32, R212, R58, R32 ;  /* 0x0000003ad420723c */ /* 0x000fe20000041820 */
[----:B------:R-:W-:Y:S07]  /*4190*/  LDSM.16.M88.4 R56, [R242+0x5800] ;  /* 0x00580000f238783b */ /* 0x000fee0000000200 */
[C---:B----4-:R-:W-:Y:S08]  /*41a0*/  HMMA.16816.F32.BF16 R24, R216.reuse, R8, R24 ;  /* 0x00000008d818723c */ /* 0x050ff00000041818 */
[C---:B------:R-:W-:Y:S08]  /*41b0*/  HMMA.16816.F32.BF16 R8, R216.reuse, R10, R4 ;  /* 0x0000000ad808723c */ /* 0x040ff00000041804 */
[C---:B------:R-:W-:Y:S08]  /*41c0*/  HMMA.16816.F32.BF16 R4, R216.reuse, R44, R16 ;  /* 0x0000002cd804723c */ /* 0x040ff00000041810 */
[C---:B------:R-:W-:Y:S01]  /*41d0*/  HMMA.16816.F32.BF16 R20, R216.reuse, R46, R20 ;  /* 0x0000002ed814723c */ /* 0x040fe20000041814 */
[----:B------:R-:W3:Y:S07]  /*41e0*/  LDSM.16.M88.4 R44, [R242+0x5000] ;  /* 0x00500000f22c783b */ /* 0x000eee0000000200 */
[C---:B-1----:R-:W-:Y:S08]  /*41f0*/  HMMA.16816.F32.BF16 R28, R216.reuse, R52, R28 ;  /* 0x00000034d81c723c */ /* 0x042ff0000004181c */
[----:B------:R-:W-:Y:S01]  /*4200*/  HMMA.16816.F32.BF16 R32, R216, R54, R32 ;  /* 0x00000036d820723c */ /* 0x000fe20000041820 */
[----:B------:R-:W-:Y:S07]  /*4210*/  LDSM.16.M88.4 R52, [R237+0x5000] ;  /* 0x00500000ed34783b */ /* 0x000fee0000000200 */
[C---:B------:R-:W-:Y:S08]  /*4220*/  HMMA.16816.F32.BF16 R24, R220.reuse, R40, R24 ;  /* 0x00000028dc18723c */ /* 0x040ff00000041818 */
[C---:B------:R-:W-:Y:S01]  /*4230*/  HMMA.16816.F32.BF16 R16, R220.reuse, R42, R8 ;  /* 0x0000002adc10723c */ /* 0x040fe20000041808 */
[----:B------:R-:W-:Y:S07]  /*4240*/  LDSM.16.M88.4 R40, [R236+0x5000] ;  /* 0x00500000ec28783b */ /* 0x000fee0000000200 */
[C---:B--2---:R-:W-:Y:S08]  /*4250*/  HMMA.16816.F32.BF16 R8, R220.reuse, R48, R4 ;  /* 0x00000030dc08723c */ /* 0x044ff00000041804 */
        /* <DEDUP_REMOVED lines=9> */
[----:B------:R-:W-:Y:S01]  /*42f0*/  HMMA.16816.F32.BF16 R8, R224, R46, R4 ;  /* 0x0000002ee008723c */ /* 0x000fe20000041804 */
[----:B------:R-:W3:Y:S01]  /*4300*/  LDSM.16.M88.4 R44, [R236+0x4800] ;  /* 0x00480000ec2c783b */ /* 0x000ee20000000200 */
[----:B------:R-:W-:-:S06]  /*4310*/  DEPBAR.LE SB0, 0x0 ;  /* 0x000080000000791a */ /* 0x000fcc0000000000 */
[C---:B------:R-:W-:Y:S08]  /*4320*/  HMMA.16816.F32.BF16 R4, R224.reuse, R56, R28 ;  /* 0x00000038e004723c */ /* 0x040ff0000004181c */
[----:B------:R-:W-:Y:S08]  /*4330*/  HMMA.16816.F32.BF16 R32, R224, R58, R32 ;  /* 0x0000003ae020723c */ /* 0x000ff00000041820 */
[C---:B-1----:R-:W-:Y:S08]  /*4340*/  HMMA.16816.F32.BF16 R28, R228.reuse, R48, R24 ;  /* 0x00000030e41c723c */ /* 0x042ff00000041818 */
[C---:B------:R-:W-:Y:S08]  /*4350*/  HMMA.16816.F32.BF16 R24, R228.reuse, R50, R20 ;  /* 0x00000032e418723c */ /* 0x040ff00000041814 */
[C---:B------:R-:W-:Y:S08]  /*4360*/  HMMA.16816.F32.BF16 R20, R228.reuse, R52, R16 ;  /* 0x00000034e414723c */ /* 0x040ff00000041810 */
[C---:B------:R-:W-:Y:S08]  /*4370*/  HMMA.16816.F32.BF16 R16, R228.reuse, R54, R8 ;  /* 0x00000036e410723c */ /* 0x040ff00000041808 */
[C---:B--2---:R-:W-:Y:S08]  /*4380*/  HMMA.16816.F32.BF16 R8, R228.reuse, R60, R4 ;  /* 0x0000003ce408723c */ /* 0x044ff00000041804 */
[----:B------:R-:W-:Y:S08]  /*4390*/  HMMA.16816.F32.BF16 R4, R228, R62, R32 ;  /* 0x0000003ee404723c */ /* 0x000ff00000041820 */
[C---:B---3--:R-:W-:Y:S08]  /*43a0*/  HMMA.16816.F32.BF16 R32, R232.reuse, R44, R28 ;  /* 0x0000002ce820723c */ /* 0x048ff0000004181c */
[C---:B------:R-:W-:Y:S08]  /*43b0*/  HMMA.16816.F32.BF16 R44, R232.reuse, R46, R24 ;  /* 0x0000002ee82c723c */ /* 0x040ff00000041818 */
[C---:B------:R-:W-:Y:S08]  /*43c0*/  HMMA.16816.F32.BF16 R28, R232.reuse, R40, R20 ;  /* 0x00000028e81c723c */ /* 0x040ff00000041814 */
[C---:B------:R-:W-:Y:S08]  /*43d0*/  HMMA.16816.F32.BF16 R24, R232.reuse, R36, R8 ;  /* 0x00000024e818723c */ /* 0x040ff00000041808 */
[C---:B------:R-:W-:Y:S08]  /*43e0*/  HMMA.16816.F32.BF16 R40, R232.reuse, R42, R16 ;  /* 0x0000002ae828723c */ /* 0x040ff00000041810 */
[----:B------:R-:W-:Y:S01]  /*43f0*/  HMMA.16816.F32.BF16 R36, R232, R38, R4 ;  /* 0x00000026e824723c */ /* 0x000fe20000041804 */
[----:B------:R-:W-:Y:S06]  /*4400*/  BAR.SYNC.DEFER_BLOCKING 0x0 ;  /* 0x0000000000007b1d */ /* 0x000fec0000010000 */
[----:B------:R-:W-:Y:S01]  /*4410*/  @!UPT UIADD3 URZ, URZ, URZ, URZ ;  /* 0x0000003f3f3ff290 */ /* 0x000fe2000fffe03f */
[----:B------:R-:W-:Y:S11]  /*4420*/  @!P0 BRA `(.L_x_2994) ;  /* 0x0000025000008947 */ /* 0x000ff60003800000 */
[----:B------:R-:W-:Y:S02]  /*4430*/  IADD3 R4, -R69, 0x30, RZ ;  /* 0x0000003045047810 */ /* 0x000fe40007ffe1ff */
        /* <DEDUP_REMOVED lines=36> */
.L_x_2994:
[----:B------:R-:W-:Y:S05]  /*4680*/  BSYNC B0 ;  /* 0x0000000000007941 */ /* 0x000fea0003800000 */
.L_x_2993:
[----:B------:R-:W2:Y:S04]  /*4690*/  LDL R0, [R1+0x80] ;  /* 0x0000800001007983 */ /* 0x000ea80000100800 */
[----:B------:R-:W3:Y:S01]  /*46a0*/  LDL R8, [R1+0x30] ;  /* 0x0000300001087983 */ /* 0x000ee20000100800 */
[----:B------:R-:W-:Y:S01]  /*46b0*/  ISETP.NE.AND P0, PT, R67, 0x1, PT ;  /* 0x000000014300780c */ /* 0x000fe20003f05270 */
[----:B------:R-:W-:-:S02]  /*46c0*/  ULDC UR4, c[0x0][0x324] ;  /* 0x0000c90000047ab9 */ /* 0x000fc40000000800 */
[----:B------:R-:W-:Y:S01]  /*46d0*/  ULOP3.LUT UR4, URZ, UR4, URZ, 0x33, !UPT ;  /* 0x000000043f047292 */ /* 0x000fe2000f8e333f */
[----:B------:R-:W0:Y:S01]  /*46e0*/  LDGDEPBAR ;  /* 0x00000000000079af */ /* 0x000e220000000000 */
[----:B--2---:R-:W-:-:S08]  /*46f0*/  IMAD.IADD R0, R0, 0x1, R115 ;  /* 0x0000000100007824 */ /* 0x004fd000078e0273 */
[----:B-1----:R-:W-:Y:S01]  /*4700*/  @P0 IMAD.HI.U32 R2, R0, c[0x0][0x2c8], RZ ;  /* 0x0000b20000020a27 */ /* 0x002fe200078e00ff */
        /* <DEDUP_REMOVED lines=24> */
.L_x_2997:
[----:B------:R-:W-:-:S13]  /*4890*/  ISETP.NE.AND P0, PT, R66, 0x1, PT ;  /* 0x000000014200780c */ /* 0x000fda0003f05270 */
[----:B------:R-:W-:-:S05]  /*48a0*/  @P0 IMAD.HI.U32 R9, R3, c[0x0][0x330], RZ ;  /* 0x0000cc0003090a27 */ /* 0x000fca00078e00ff */
[----:B------:R-:W-:Y:S02]  /*48b0*/  @P0 SHF.R.U32.HI R3, RZ, c[0x0][0x334], R9 ;  /* 0x0000cd00ff030a19 */ /* 0x000fe40000011609 */
.L_x_2998:
[----:B------:R-:W-:Y:S05]  /*48c0*/  BSYNC B0 ;  /* 0x0000000000007941 */ /* 0x000fea0003800000 */
.L_x_2996:
[----:B------:R-:W-:-:S05]  /*48d0*/  IMAD R3, R3, c[0x0][0x32c], R8 ;  /* 0x0000cb0003037a24 */ /* 0x000fca00078e0208 */
[----:B------:R-:W-:Y:S02]  /*48e0*/  IADD3 R9, R3, c[0x0][0x32c], RZ ;  /* 0x0000cb0003097a10 */ /* 0x000fe40007ffe0ff */
[----:B------:R-:W-:Y:S02]  /*48f0*/  IMNMX R0, R0, R3, !PT ;  /* 0x0000000300007217 */ /* 0x000fe40007800200 */
[----:B------:R-:W-:Y:S02]  /*4900*/  IMNMX R2, R2, R9, PT ;  /* 0x0000000902027217 */ /* 0x000fe40003800200 */
.L_x_2995:
        /* <DEDUP_REMOVED lines=70> */
.L_x_3001:
[----:B------:R-:W-:-:S13]  /*4d70*/  ISETP.NE.AND P0, PT, R66, 0x1, PT ;  /* 0x000000014200780c */ /* 0x000fda0003f05270 */
[----:B------:R-:W-:-:S05]  /*4d80*/  @P0 IMAD.HI.U32 R4, R3, c[0x0][0x330], RZ ;  /* 0x0000cc0003040a27 */ /* 0x000fca00078e00ff */
[----:B------:R-:W-:Y:S02]  /*4d90*/  @P0 SHF.R.U32.HI R3, RZ, c[0x0][0x334], R4 ;  /* 0x0000cd00ff030a19 */ /* 0x000fe40000011604 */
.L_x_3002:
[----:B------:R-:W-:Y:S05]  /*4da0*/  BSYNC B0 ;  /* 0x0000000000007941 */ /* 0x000fea0003800000 */
.L_x_3000:
[----:B------:R-:W-:-:S05]  /*4db0*/  IMAD R3, R3, c[0x0][0x32c], R8 ;  /* 0x0000cb0003037a24 */ /* 0x000fca00078e0208 */
[----:B------:R-:W-:Y:S02]  /*4dc0*/  IADD3 R4, R3, c[0x0][0x32c], RZ ;  /* 0x0000cb0003047a10 */ /* 0x000fe40007ffe0ff */
[----:B------:R-:W-:Y:S02]  /*4dd0*/  IMNMX R0, R0, R3, !PT ;  /* 0x0000000300007217 */ /* 0x000fe40007800200 */
[----:B------:R-:W-:Y:S02]  /*4de0*/  IMNMX R2, R2, R4, PT ;  /* 0x0000000402027217 */ /* 0x000fe40003800200 */
.L_x_2999:
        /* <DEDUP_REMOVED lines=15> */
[----:B------:R-:W-:Y:S03]  /*4ee0*/  LDSM.16.MT88.4 R32, [R238] ;  /* 0x00000000ee20783b */ /* 0x000fe60000004200 */
[----:B------:R-:W-:Y:S01]  /*4ef0*/  ISETP.GT.AND P0, PT, R0, 0x8, !P0 ;  /* 0x000000080000780c */ /* 0x000fe20004704270 */
[----:B------:R-:W-:Y:S03]  /*4f00*/  LDSM.16.MT88.4 R64, [R239+0x800] ;  /* 0x00080000ef40783b */ /* 0x000fe60000004200 */
[----:B------:R-:W-:Y:S01]  /*4f10*/  ISETP.LT.OR P0, PT, R2, 0x9, P0 ;  /* 0x000000090200780c */ /* 0x000fe20000701670 */
[----:B------:R-:W-:Y:S03]  /*4f20*/  LDSM.16.MT88.4 R72, [R240+0x800] ;  /* 0x00080000f048783b */ /* 0x000fe60000004200 */
[----:B------:R-:W-:Y:S01]  /*4f30*/  FSEL R9, R46, -INF , !P0 ;  /* 0xff8000002e097808 */ /* 0x000fe20004000000 */
[----:B------:R-:W-:Y:S01]  /*4f40*/  LDSM.16.MT88.4 R68, [R241+0x1800] ;  /* 0x00180000f144783b */ /* 0x000fe20000004200 */
        /* <DEDUP_REMOVED lines=30> */
[----:B------:R-:W-:Y:S02]  /*5130*/  ISETP.GT.AND P0, PT, R0, 0x29, !P1 ;  /* 0x000000290000780c */ /* 0x000fe40004f04270 */
[----:B------:R-:W-:Y:S02]  /*5140*/  FMNMX.FTZ R0, R11, R10, !PT ;  /* 0x0000000a0b007209 */ /* 0x000fe40007810000 */
[----:B------:R-:W-:Y:S02]  /*5150*/  ISETP.LT.OR P0, PT, R2, 0x2a, P0 ;  /* 0x0000002a0200780c */ /* 0x000fe40000701670 */
[----:B------:R-:W-:Y:S02]  /*5160*/  FMNMX.FTZ R0, R19, R0, !PT ;  /* 0x0000000013007209 */ /* 0x000fe40007810000 */
[----:B------:R-:W-:-:S02]  /*5170*/  FSEL R88, R39, -INF , !P0 ;  /* 0xff80000027587808 */ /* 0x000fc40004000000 */
[----:B------:R-:W-:-:S04]  /*5180*/  FMNMX.FTZ R0, R18, R0, !PT ;  /* 0x0000000012007209 */ /* 0x000fc80007810000 */
        /* <DEDUP_REMOVED lines=353> */
.L_x_3005:
[----:B------:R-:W-:-:S13]  /*67a0*/  ISETP.NE.AND P0, PT, R27, 0x1, PT ;  /* 0x000000011b00780c */ /* 0x000fda0003f05270 */
[----:B------:R-:W-:-:S05]  /*67b0*/  @P0 IMAD.HI.U32 R0, R2, c[0x0][0x330], RZ ;  /* 0x0000cc0002000a27 */ /* 0x000fca00078e00ff */
[----:B------:R-:W-:Y:S02]  /*67c0*/  @P0 SHF.R.U32.HI R2, RZ, c[0x0][0x334], R0 ;  /* 0x0000cd00ff020a19 */ /* 0x000fe40000011600 */
.L_x_3006:
[----:B------:R-:W-:Y:S05]  /*67d0*/  BSYNC B0 ;  /* 0x0000000000007941 */ /* 0x000fea0003800000 */
.L_x_3004:
[----:B------:R-:W-:-:S05]  /*67e0*/  IMAD R2, R2, R27, c[0x0][0x32c] ;  /* 0x0000cb0002027624 */ /* 0x000fca00078e021b */
[----:B------:R-:W-:-:S04]  /*67f0*/  IMNMX R3, R3, R2, PT ;  /* 0x0000000203037217 */ /* 0x000fc80003800200 */
.L_x_3003:
        /* <DEDUP_REMOVED lines=12> */
.L_x_3020:
[----:B------:R-:W2:Y:S01]  /*68c0*/  LDL R3, [R1] ;  /* 0x0000000001037983 */ /* 0x000ea20000100800 */
[----:B------:R-:W-:Y:S04]  /*68d0*/  DEPBAR.LE SB0, 0x0 ;  /* 0x000080000000791a */ /* 0x000fe80000000000 */
[----:B------:R-:W3:Y:S01]  /*68e0*/  LDL R133, [R1+0x20] ;  /* 0x0000200001857983 */ /* 0x000ee20000100800 */
[----:B------:R-:W-:Y:S01]  /*68f0*/  WARPSYNC 0xffffffff ;  /* 0xffffffff00007948 */ /* 0x000fe20003800000 */
[----:B------:R-:W-:Y:S02]  /*6900*/  BSSY B0, `(.L_x_3008) ;  /* 0x0000034000007945 */ /* 0x000fe40003800000 */
[----:B------:R-:W3:Y:S04]  /*6910*/  LDL R132, [R1+0x34] ;  /* 0x0000340001847983 */ /* 0x000ee80000100800 */
[----:B-1----:R-:W4:Y:S04]  /*6920*/  LDL R0, [R1+0x14] ;  /* 0x0000140001007983 */ /* 0x002f280000100800 */
        /* <DEDUP_REMOVED lines=14> */
[C---:B------:R-:W-:Y:S01]  /*6a10*/  IMAD.WIDE.U32 R4, R133.reuse, c[0x0][0x208], RZ ;  /* 0x0000820085047a25 */ /* 0x040fe200078e00ff */
[----:B------:R-:W-:Y:S01]  /*6a20*/  SHF.R.S32.HI R0, RZ, 0x1f, R133 ;  /* 0x0000001fff007819 */ /* 0x000fe20000011485 */
[----:B------:R-:W5:Y:S04]  /*6a30*/  LDL.64 R14, [R1+0x48] ;  /* 0x00004800010e7983 */ /* 0x000f680000100a00 */
[----:B--2---:R-:W2:Y:S01]  /*6a40*/  LDL R13, [R1+0x18] ;  /* 0x00001800010d7983 */ /* 0x004ea20000100800 */
        /* <DEDUP_REMOVED lines=13> */
[----:B-----5:R-:W-:Y:S01]  /*6b20*/  IMAD.X R3, R3, 0x1, R15, P1 ;  /* 0x0000000103037824 */ /* 0x020fe200008e060f */
[C---:B------:R-:W-:Y:S04]  /*6b30*/  LEA R6, P0, R5.reuse, c[0x0][0x1f8], 0x1 ;  /* 0x00007e0005067a11 */ /* 0x040fe800078008ff */
[----:B------:R-:W-:Y:S02]  /*6b40*/  LEA.HI.X R7, R5, c[0x0][0x1fc], R3, 0x1, P0 ;  /* 0x00007f0005077a11 */ /* 0x000fe400000f0c03 */
[----:B------:R-:W-:Y:S03]  /*6b50*/  @!P2 IADD3 R0, P0, R12, R20, RZ ;  /* 0x000000140c00a210 */ /* 0x000fe60007f1e0ff */
[----:B------:R-:W-:Y:S01]  /*6b60*/  @!PT LDS RZ, [RZ] ;  /* 0x00000000fffff984 */ /* 0x000fe20000000800 */
[----:B------:R-:W-:Y:S01]  /*6b70*/  @!PT LDS RZ, [RZ] ;  /* 0x00000000fffff984 */ /* 0x000fe20000000800 */
[----:B------:R-:W-:Y:S01]  /*6b80*/  @!PT LDS RZ, [RZ] ;  /* 0x00000000fffff984 */ /* 0x000fe20000000800 */
[----:B--2---:R1:W-:Y:S02]  /*6b90*/  LDGSTS.E.BYPASS.LTC128B.128 [R13+0x4080], [R6.64], !P3 ;  /* 0x04080000060d7fae */ /* 0x0043e4000d901d46 */
        /* <DEDUP_REMOVED lines=10> */
.L_x_3009:
[----:B-1----:R-:W-:Y:S05]  /*6c40*/  BSYNC B0 ;  /* 0x0000000000007941 */ /* 0x002fea0003800000 */
.L_x_3008:
[C---:B------:R-:W-:Y:S01]  /*6c50*/  HMMA.16816.F32.BF16 R4, R160.reuse, R8, RZ ;  /* 0x00000008a004723c */ /* 0x040fe200000418ff */
[----:B------:R-:W0:Y:S01]  /*6c60*/  LDGDEPBAR ;  /* 0x00000000000079af */ /* 0x000e220000000000 */
[----:B------:R-:W-:Y:S06]  /*6c70*/  BSSY B0, `(.L_x_3010) ;  /* 0x00000bc000007945 */ /* 0x000fec0003800000 */
        /* <DEDUP_REMOVED lines=11> */
[C---:B---3--:R-:W-:Y:S01]  /*6d30*/  HMMA.16816.F32.BF16 R20, R164.reuse, R176, R20 ;  /* 0x000000b0a414723c */ /* 0x048fe20000041814 */
[----:B------:R3:W5:Y:S07]  /*6d40*/  LDL R177, [R1+0x14] ;  /* 0x0000140001b17983 */ /* 0x00076e0000100800 */
[----:B------:R-:W-:Y:S07]  /*6d50*/  HMMA.16816.F32.BF16 R24, R164, R178, R24 ;  /* 0x000000b2a418723c */ /* 0x000fee0000041818 */
[----:B------:R-:W-:Y:S01]  /*6d60*/  MOV R179, R133 ;  /* 0x0000008500b37202 */ /* 0x000fe20000000f00 */
[C---:B-1----:R-:W-:Y:S05]  /*6d70*/  HMMA.16816.F32.BF16 R4, R180.reuse, R168, R4 ;  /* 0x000000a8b404723c */ /* 0x042fea0000041804 */
[----:B------:R-:W-:Y:S03]  /*6d80*/  ISETP.GT.AND P0, PT, R179, R132, PT ;  /* 0x00000084b300720c */ /* 0x000fe60003f04270 */
[C---:B------:R-:W-:Y:S01]  /*6d90*/  HMMA.16816.F32.BF16 R8, R180.reuse, R170, R8 ;  /* 0x000000aab408723c */ /* 0x040fe20000041808 */
[----:B------:R-:W1:Y:S07]  /*6da0*/  LDSM.16.M88.4 R168, [R237+0x1000] ;  /* 0x00100000eda8783b */ /* 0x000e6e0000000200 */
[C---:B----4-:R-:W-:Y:S08]  /*6db0*/  HMMA.16816.F32.BF16 R12, R180.reuse, R172, R12 ;  /* 0x000000acb40c723c */ /* 0x050ff0000004180c */
[C---:B------:R-:W-:Y:S01]  /*6dc0*/  HMMA.16816.F32.BF16 R16, R180.reuse, R174, R16 ;  /* 0x000000aeb410723c */ /* 0x040fe20000041810 */
[----:B------:R-:W4:Y:S07]  /*6dd0*/  LDSM.16.M88.4 R172, [R236] ;  /* 0x00000000ecac783b */ /* 0x000f2e0000000200 */
[C---:B-1----:R-:W-:Y:S08]  /*6de0*/  HMMA.16816.F32.BF16 R20, R180.reuse, R168, R20 ;  /* 0x000000a8b414723c */ /* 0x042ff00000041814 */
        /* <DEDUP_REMOVED lines=8> */
[C---:B----4-:R-:W-:Y:S08]  /*6e70*/  HMMA.16816.F32.BF16 R20, R184.reuse, R172, R20 ;  /* 0x000000acb814723c */ /* 0x050ff00000041814 */
[----:B------:R-:W-:Y:S01]  /*6e80*/  HMMA.16816.F32.BF16 R24, R184, R174, R24 ;  /* 0x000000aeb818723c */ /* 0x000fe20000041818 */
[----:B------:R-:W4:Y:S07]  /*6e90*/  LDSM.16.M88.4 R172, [R135+0x2000] ;  /* 0x0020000087ac783b */ /* 0x000f2e0000000200 */
[C---:B-1----:R-:W-:Y:S08]  /*6ea0*/  HMMA.16816.F32.BF16 R4, R188.reuse, R168, R4 ;  /* 0x000000a8bc04723c */ /* 0x042ff00000041804 */
[C---:B------:R-:W-:Y:S01]  /*6eb0*/  HMMA.16816.F32.BF16 R8, R188.reuse, R170, R8 ;  /* 0x000000aabc08723c */ /* 0x040fe20000041808 */
[----:B------:R-:W1:Y:S07]  /*6ec0*/  LDSM.16.M88.4 R168, [R135+0x2800] ;  /* 0x0028000087a8783b */ /* 0x000e6e0000000200 */
[C---:B----4-:R-:W-:Y:S08]  /*6ed0*/  HMMA.16816.F32.BF16 R12, R188.reuse, R172, R12 ;  /* 0x000000acbc0c723c */ /* 0x050ff0000004180c */
[C---:B------:R-:W-:Y:S01]  /*6ee0*/  HMMA.16816.F32.BF16 R16, R188.reuse, R174, R16 ;  /* 0x000000aebc10723c */ /* 0x040fe20000041810 */
[----:B------:R-:W4:Y:S07]  /*6ef0*/  LDSM.16.M88.4 R172, [R245] ;  /* 0x00000000f5ac783b */ /* 0x000f2e0000000200 */
[C---:B-1----:R-:W-:Y:S08]  /*6f00*/  HMMA.16816.F32.BF16 R20, R188.reuse, R168, R20 ;  /* 0x000000a8bc14723c */ /* 0x042ff00000041814 */
[----:B------:R-:W-:Y:S01]  /*6f10*/  HMMA.16816.F32.BF16 R24, R188, R170, R24 ;  /* 0x000000aabc18723c */ /* 0x000fe20000041818 */
[----:B------:R-:W1:Y:S07]  /*6f20*/  LDSM.16.M88.4 R168, [R243] ;  /* 0x00000000f3a8783b */ /* 0x000e6e0000000200 */
[C---:B----4-:R-:W-:Y:S08]  /*6f30*/  HMMA.16816.F32.BF16 R4, R192.reuse, R172, R4 ;  /* 0x000000acc004723c */ /* 0x050ff00000041804 */
[C---:B------:R-:W-:Y:S01]  /*6f40*/  HMMA.16816.F32.BF16 R8, R192.reuse, R174, R8 ;  /* 0x000000aec008723c */ /* 0x040fe20000041808 */
[----:B------:R-:W4:Y:S07]  /*6f50*/  LDSM.16.M88.4 R172, [R244] ;  /* 0x00000000f4ac783b */ /* 0x000f2e0000000200 */
        /* <DEDUP_REMOVED lines=11> */
[----:B------:R-:W4:Y:S07]  /*7010*/  LDSM.16.M88.4 R172, [R236+0x1800] ;  /* 0x00180000ecac783b */ /* 0x000f2e0000000200 */
        /* <DEDUP_REMOVED lines=77> */
[----:B------:R-:W4:Y:S01]  /*74f0*/  LDSM.16.M88.4 R172, [R236+0x5800] ;  /* 0x00580000ecac783b */ /* 0x000f220000000200 */
[----:B------:R-:W-:Y:S05]  /*7500*/  DEPBAR.LE SB0, 0x0 ;  /* 0x000080000000791a */ /* 0x000fea0000000000 */
[----:B------:R-:W-:Y:S01]  /*7510*/  BAR.SYNC.DEFER_BLOCKING 0x0 ;  /* 0x0000000000007b1d */ /* 0x000fe20000010000 */
[C---:B-1----:R-:W-:Y:S08]  /*7520*/  HMMA.16816.F32.BF16 R12, R232.reuse, R168, R12 ;  /* 0x000000a8e80c723c */ /* 0x042ff0000004180c */
[C---:B------:R-:W-:Y:S08]  /*7530*/  HMMA.16816.F32.BF16 R16, R232.reuse, R170, R16 ;  /* 0x000000aae810723c */ /* 0x040ff00000041810 */
[C---:B----4-:R-:W-:Y:S08]  /*7540*/  HMMA.16816.F32.BF16 R20, R232.reuse, R172, R20 ;  /* 0x000000ace814723c */ /* 0x050ff00000041814 */
[----:B------:R-:W-:Y:S01]  /*7550*/  HMMA.16816.F32.BF16 R24, R232, R174, R24 ;  /* 0x000000aee818723c */ /* 0x000fe20000041818 */
[----:B------:R-:W-:Y:S07]  /*7560*/  @!UPT UIADD3 URZ, URZ, URZ, URZ ;  /* 0x0000003f3f3ff290 */ /* 0x000fee000fffe03f */
[----:B------:R-:W-:-:S11]  /*7570*/  @!P0 BRA `(.L_x_3011) ;  /* 0x000002b000008947 */ /* 0x000fd60003800000 */
[----:B---3--:R-:W3:Y:S04]  /*7580*/  LDL.64 R172, [R1+0x50] ;  /* 0x0000500001ac7983 */ /* 0x008ee80000100a00 */
[----:B------:R-:W4:Y:S04]  /*7590*/  LDL.64 R170, [R1+0x38] ;  /* 0x0000380001aa7983 */ /* 0x000f280000100a00 */
[----:B--2---:R-:W2:Y:S04]  /*75a0*/  LDL R176, [R1+0x18] ;  /* 0x0000180001b07983 */ /* 0x004ea80000100800 */
[----:B------:R-:W1:Y:S02]  /*75b0*/  S2R R0, SR_TID.X ;  /* 0x0000000000007919 */ /* 0x000e640000002100 */
[----:B-1----:R-:W-:Y:S04]  /*75c0*/  SHF.R.S32.HI R132, RZ, 0x1f, R0 ;  /* 0x0000001fff847819 */ /* 0x002fe80000011400 */
[----:B------:R-:W-:Y:S02]  /*75d0*/  LEA.HI R132, R132, R0, RZ, 0x3 ;  /* 0x0000000084847211 */ /* 0x000fe400078f18ff */
[----:B------:R-:W-:Y:S02]  /*75e0*/  IADD3 R0, R179, -0x1, RZ ;  /* 0xffffffffb3007810 */ /* 0x000fe40007ffe0ff */
[----:B------:R-:W-:Y:S02]  /*75f0*/  SHF.R.S32.HI R132, RZ, 0x3, R132 ;  /* 0x00000003ff847819 */ /* 0x000fe40000011484 */
[----:B------:R-:W-:Y:S02]  /*7600*/  SHF.R.S32.HI R3, RZ, 0x1f, R0 ;  /* 0x0000001fff037819 */ /* 0x000fe40000011400 */
[----:B------:R-:W-:Y:S03]  /*7610*/  IADD3 R132, -R132, 0x30, RZ ;  /* 0x0000003084847810 */ /* 0x000fe60007ffe1ff */
[----:B------:R-:W-:Y:S01]  /*7620*/  IMAD R3, R3, c[0x0][0x1e0], RZ ;  /* 0x0000780003037a24 */ /* 0x000fe200078e02ff */
[C---:B------:R-:W-:Y:S02]  /*7630*/  ISETP.GE.AND P0, PT, R132.reuse, 0x21, PT ;  /* 0x000000218400780c */ /* 0x040fe40003f06270 */
[----:B------:R-:W-:Y:S01]  /*7640*/  ISETP.GE.AND P1, PT, R132, 0x1, PT ;  /* 0x000000018400780c */ /* 0x000fe20003f26270 */
[C---:B------:R-:W-:Y:S02]  /*7650*/  IMAD R3, R0.reuse, c[0x0][0x1e4], R3 ;  /* 0x0000790000037a24 */ /* 0x040fe400078e0203 */
        /* <DEDUP_REMOVED lines=29> */
.L_x_3011:
[----:B---3--:R-:W-:Y:S05]  /*7830*/  BSYNC B0 ;  /* 0x0000000000007941 */ /* 0x008fea0003800000 */
.L_x_3010:
[----:B--2---:R-:W2:Y:S01]  /*7840*/  LDL R3, [R1+0x68] ;  /* 0x0000680001037983 */ /* 0x004ea20000100800 */
        /* <DEDUP_REMOVED lines=36> */
.L_x_3014:
[----:B------:R-:W-:Y:S04]  /*7a90*/  MOV R169, c[0x0][0x32c] ;  /* 0x0000cb0000a97a02 */ /* 0x000fe80000000f00 */
[----:B------:R-:W-:Y:S11]  /*7aa0*/  ISETP.NE.AND P0, PT, R169, 0x1, PT ;  /* 0x00000001a900780c */ /* 0x000ff60003f05270 */
[----:B------:R-:W-:Y:S02]  /*7ab0*/  @!UPT UIADD3 URZ, URZ, URZ, URZ ;  /* 0x0000003f3f3ff290 */ /* 0x000fe4000fffe03f */
[----:B------:R-:W-:Y:S05]  /*7ac0*/  @P0 IMAD.HI.U32 R169, R133, c[0x0][0x330], RZ ;  /* 0x0000cc0085a90a27 */ /* 0x000fea00078e00ff */
[----:B------:R-:W-:Y:S02]  /*7ad0*/  @P0 SHF.R.U32.HI R133, RZ, c[0x0][0x334], R169 ;  /* 0x0000cd00ff850a19 */ /* 0x000fe400000116a9 */
.L_x_3015:
[----:B------:R-:W-:Y:S05]  /*7ae0*/  BSYNC B0 ;  /* 0x0000000000007941 */ /* 0x000fea0003800000 */
.L_x_3013:
[----:B------:R-:W-:Y:S04]  /*7af0*/  IMAD.IADD R169, R0, 0x1, -R178 ;  /* 0x0000000100a97824 */ /* 0x000fe800078e0ab2 */
[----:B------:R-:W-:Y:S05]  /*7b00*/  IMAD R133, R133, c[0x0][0x32c], R169 ;  /* 0x0000cb0085857a24 */ /* 0x000fea00078e02a9 */
[----:B------:R-:W-:Y:S02]  /*7b10*/  IMNMX R3, R3, R133, !PT ;  /* 0x0000008503037217 */ /* 0x000fe40007800200 */
[----:B------:R-:W-:Y:S04]  /*7b20*/  IADD3 R133, R133, c[0x0][0x32c], RZ ;  /* 0x0000cb0085857a10 */ /* 0x000fe80007ffe0ff */
[----:B------:R-:W-:Y:S02]  /*7b30*/  IMNMX R132, R132, R133, PT ;  /* 0x0000008584847217 */ /* 0x000fe40003800200 */
.L_x_3012:
[C---:B------:R-:W-:Y:S01]  /*7b40*/  ISETP.GE.AND P0, PT, R0.reuse, 0x1, PT ;  /* 0x000000010000780c */ /* 0x040fe20003f06270 */
[----:B------:R-:W-:Y:S01]  /*7b50*/  IMAD.MOV.U32 R133, RZ, RZ, c[0x0][0x32c] ;  /* 0x0000cb00ff857624 */ /* 0x000fe200078e00ff */
[C---:B------:R-:W-:Y:S02]  /*7b60*/  ISETP.GE.AND P1, PT, R0.reuse, 0x2, PT ;  /* 0x000000020000780c */ /* 0x040fe40003f26270 */
[----:B-----5:R-:W-:Y:S02]  /*7b70*/  LOP3.LUT R177, R177, 0xffffffef, RZ, 0xc0, !PT ;  /* 0xffffffefb1b17812 */ /* 0x020fe400078ec0ff */
[C---:B------:R-:W-:Y:S02]  /*7b80*/  ISETP.GE.AND P6, PT, R0.reuse, 0x12, PT ;  /* 0x000000120000780c */ /* 0x040fe40003fc6270 */
[C---:B------:R-:W-:Y:S02]  /*7b90*/  ISETP.GE.AND P5, PT, R0.reuse, 0x19, PT ;  /* 0x000000190000780c */ /* 0x040fe40003fa6270 */
[C---:B------:R-:W-:Y:S02]  /*7ba0*/  ISETP.GE.AND P4, PT, R0.reuse, 0x1a, PT ;  /* 0x0000001a0000780c */ /* 0x040fe40003f86270 */
[----:B------:R-:W-:Y:S02]  /*7bb0*/  ISETP.GE.AND P3, PT, R0, 0x21, PT ;  /* 0x000000210000780c */ /* 0x000fe40003f66270 */
[----:B------:R-:W-:Y:S02]  /*7bc0*/  @P0 LOP3.LUT R177, R177, 0x10, RZ, 0xfc, !PT ;  /* 0x00000010b1b10812 */ /* 0x000fe400078efcff */
[----:B------:R-:W-:Y:S02]  /*7bd0*/  ISETP.GT.AND P0, PT, R3, RZ, !P0 ;  /* 0x000000ff0300720c */ /* 0x000fe40004704270 */
        /* <DEDUP_REMOVED lines=9> */
[----:B------:R-:W-:Y:S01]  /*7c70*/  ISETP.GT.AND P0, PT, R3, 0x8, !P1 ;  /* 0x000000080300780c */ /* 0x000fe20004f04270 */
[----:B------:R-:W1:Y:S01]  /*7c80*/  SHFL.IDX PT, R5, R168, 0x1, 0x1c1f ;  /* 0x003c1f00a8057f89 */ /* 0x000e6200000e0000 */
        /* <DEDUP_REMOVED lines=10> */
[----:B------:R-:W-:Y:S01]  /*7d30*/  FSEL R174, R9, -INF , !P0 ;  /* 0xff80000009ae7808 */ /* 0x000fe20004000000 */
[--C-:B-1----:R-:W-:Y:S01]  /*7d40*/  IMAD.IADD R4, R172, 0x1, R5.reuse ;  /* 0x00000001ac047824 */ /* 0x102fe200078e0205 */
[----:B------:R-:W-:Y:S02]  /*7d50*/  ISETP.GT.AND P0, PT, R3, 0x10, !P1 ;  /* 0x000000100300780c */ /* 0x000fe40004f04270 */
        /* <DEDUP_REMOVED lines=8> */
[----:B------:R-:W-:Y:S02]  /*7de0*/  ISETP.GT.AND P0, PT, R3, 0x18, !P5 ;  /* 0x000000180300780c */ /* 0x000fe40006f04270 */
        /* <DEDUP_REMOVED lines=15> */
[----:B------:R-:W-:Y:S11]  /*7ee0*/  ISETP.GE.AND P0, PT, R0, 0x2a, PT ;  /* 0x0000002a0000780c */ /* 0x000ff60003f06270 */
[----:B------:R-:W-:Y:S02]  /*7ef0*/  @!UPT UIADD3 URZ, URZ, URZ, URZ ;  /* 0x0000003f3f3ff290 */ /* 0x000fe4000fffe03f */
[----:B------:R-:W-:Y:S02]  /*7f00*/  @P0 LOP3.LUT R177, R177, 0x20, RZ, 0xfc, !PT ;  /* 0x00000020b1b10812 */ /* 0x000fe400078efcff */
[----:B------:R-:W-:Y:S01]  /*7f10*/  ISETP.GT.AND P0, PT, R3, 0x29, !P0 ;  /* 0x000000290300780c */ /* 0x000fe20004704270 */
[----:B------:R-:W-:Y:S02]  /*7f20*/  IMAD.IADD R3, R171, 0x1, R5 ;  /* 0x00000001ab037824 */ /* 0x000fe400078e0205 */
[----:B------:R1:W-:Y:S01]  /*7f30*/  STL [R1+0x14], R177 ;  /* 0x000014b101007387 */ /* 0x0003e20000100800 */
[----:B------:R-:W-:Y:S04]  /*7f40*/  ISETP.LT.OR P0, PT, R132, 0x2a, P0 ;  /* 0x0000002a8400780c */ /* 0x000fe80000701670 */
[----:B------:R-:W-:Y:S02]  /*7f50*/  FSEL R8, R25, -INF , !P0 ;  /* 0xff80000019087808 */ /* 0x000fe40004000000 */
[----:B------:R-:W-:Y:S11]  /*7f60*/  ISETP.GE.AND P0, PT, R133, 0x1, PT ;  /* 0x000000018500780c */ /* 0x000ff60003f06270 */
[----:B------:R-:W-:Y:S02]  /*7f70*/  @!UPT UIADD3 URZ, URZ, URZ, URZ ;  /* 0x0000003f3f3ff290 */ /* 0x000fe4000fffe03f */
[----:B------:R-:W-:-:S05]  /*7f80*/  @!P0 BRA `(.L_x_3016) ;  /* 0x000001a000008947 */ /* 0x000fca0003800000 */
[----:B------:R-:W2:Y:S01]  /*7f90*/  LDL R20, [R1+0x44] ;  /* 0x0000440001147983 */ /* 0x000ea20000100800 */
[----:B------:R-:W-:Y:S03]  /*7fa0*/  BSSY B0, `(.L_x_3017) ;  /* 0x0000013000007945 */ /* 0x000fe60003800000 */
[----:B------:R-:W2:Y:S02]  /*7fb0*/  LDL R133, [R1+0x40] ;  /* 0x0000400001857983 */ /* 0x000ea40000100800 */
        /* <DEDUP_REMOVED lines=12> */
.L_x_3018:
[----:B------:R-:W-:Y:S04]  /*8080*/  MOV R20, c[0x0][0x32c] ;  /* 0x0000cb0000147a02 */ /* 0x000fe80000000f00 */
[----:B------:R-:W-:Y:S11]  /*8090*/  ISETP.NE.AND P0, PT, R20, 0x1, PT ;  /* 0x000000011400780c */ /* 0x000ff60003f05270 */
[----:B------:R-:W-:Y:S02]  /*80a0*/  @!UPT UIADD3 URZ, URZ, URZ, URZ ;  /* 0x0000003f3f3ff290 */ /* 0x000fe4000fffe03f */
[----:B------:R-:W-:Y:S05]  /*80b0*/  @P0 IMAD.HI.U32 R20, R5, c[0x0][0x330], RZ ;  /* 0x0000cc0005140a27 */ /* 0x000fea00078e00ff */
[----:B------:R-:W-:Y:S02]  /*80c0*/  @P0 SHF.R.U32.HI R5, RZ, c[0x0][0x334], R20 ;  /* 0x0000cd00ff050a19 */ /* 0x000fe40000011614 */
.L_x_3019:
[----:B------:R-:W-:Y:S05]  /*80d0*/  BSYNC B0 ;  /* 0x0000000000007941 */ /* 0x000fea0003800000 */
.L_x_3017:
[----:B------:R-:W-:Y:S04]  /*80e0*/  IMAD.IADD R0, R0, 0x1, -R178 ;  /* 0x0000000100007824 */ /* 0x000fe800078e0ab2 */
[----:B------:R-:W-:Y:S05]  /*80f0*/  IMAD R0, R5, c[0x0][0x32c], R0 ;  /* 0x0000cb0005007a24 */ /* 0x000fea00078e0200 */
[----:B------:R-:W-:Y:S02]  /*8100*/  IMNMX R3, R3, R0, !PT ;  /* 0x0000000003037217 */ /* 0x000fe40007800200 */
[----:B------:R-:W-:Y:S04]  /*8110*/  IADD3 R0, R0, c[0x0][0x32c], RZ ;  /* 0x0000cb0000007a10 */ /* 0x000fe80007ffe0ff */
[----:B------:R-:W-:Y:S02]  /*8120*/  IMNMX R4, R4, R0, PT ;  /* 0x0000000004047217 */ /* 0x000fe40003800200 */
.L_x_3016:
        /* <DEDUP_REMOVED lines=12> */
[----:B------:R-:W2:Y:S02]  /*81f0*/  SHFL.BFLY PT, R5, R0, 0x2, 0x1f ;  /* 0x0c401f0000057f89 */ /* 0x000ea400000e0000 */
[----:B--2---:R-:W-:Y:S06]  /*8200*/  FMNMX.FTZ R0, R0, R5, !PT ;  /* 0x0000000500007209 */ /* 0x004fec0007810000 */
[----:B------:R-:W2:Y:S02]  /*8210*/  SHFL.BFLY PT, R5, R0, 0x1, 0x1f ;  /* 0x0c201f0000057f89 */ /* 0x000ea400000e0000 */
[----:B--2---:R-:W-:Y:S04]  /*8220*/  FMNMX.FTZ R133, R0, R5, !PT ;  /* 0x0000000500857209 */ /* 0x004fe80007810000 */
        /* <DEDUP_REMOVED lines=8> */
[----:B------:R-:W-:Y:S01]  /*82b0*/  MOV R170, R179 ;  /* 0x000000b300aa7202 */ /* 0x000fe20000000f00 */
[--C-:B------:R-:W-:Y:S01]  /*82c0*/  FFMA.FTZ R179, R16, c[0x0][0x2d0], -R2.reuse ;  /* 0x0000b40010b37a23 */ /* 0x100fe20000010802 */
[----:B------:R-:W-:Y:S01]  /*82d0*/  ISETP.GT.AND P0, PT, R3, RZ, !P0 ;  /* 0x000000ff0300720c */ /* 0x000fe20004704270 */
[----:B------:R-:W2:Y:S01]  /*82e0*/  LDL.LU R16, [R1+0x28] ;  /* 0x0000280001107983 */ /* 0x000ea20000300800 */
[--C-:B------:R-:W-:Y:S02]  /*82f0*/  FFMA.FTZ R5, R169, c[0x0][0x2d0], -R2.reuse ;  /* 0x0000b400a9057a23 */ /* 0x100fe40000010802 */
[----:B------:R-:W-:Y:S01]  /*8300*/  ISETP.LT.OR P0, PT, R4, 0x1, P0 ;  /* 0x000000010400780c */ /* 0x000fe20000701670 */
[--C-:B------:R-:W-:Y:S02]  /*8310*/  FFMA.FTZ R25, R173, c[0x0][0x2d0], -R2.reuse ;  /* 0x0000b400ad197a23 */ /* 0x100fe40000010802 */
[--C-:B------:R-:W-:Y:S01]  /*8320*/  FFMA.FTZ R24, R174, c[0x0][0x2d0], -R2.reuse ;  /* 0x0000b400ae187a23 */ /* 0x100fe20000010802 */
[----:B------:R-:W-:Y:S01]  /*8330*/  FSEL R6, R6, -INF , !P0 ;  /* 0xff80000006067808 */ /* 0x000fe20004000000 */
[--C-:B------:R-:W-:Y:S01]  /*8340*/  FFMA.FTZ R21, R175, c[0x0][0x2d0], -R2.reuse ;  /* 0x0000b400af157a23 */ /* 0x100fe20000010802 */
[----:B------:R-:W-:Y:S01]  /*8350*/  LOP3.LUT P0, RZ, R177, 0x8, RZ, 0xc0, !PT ;  /* 0x00000008b1ff7812 */ /* 0x000fe2000780c0ff */
[--C-:B------:R-:W-:Y:S01]  /*8360*/  FFMA.FTZ R20, R176, c[0x0][0x2d0], -R2.reuse ;  /* 0x0000b400b0147a23 */ /* 0x100fe20000010802 */
[----:B------:R-:W-:Y:S01]  /*8370*/  MUFU.EX2 R5, R5 ;  /* 0x0000000500057308 */ /* 0x000fe20000000800 */
[--C-:B------:R-:W-:Y:S01]  /*8380*/  FFMA.FTZ R171, R13, c[0x0][0x2d0], -R2.reuse ;  /* 0x0000b4000dab7a23 */ /* 0x100fe20000010802 */
[----:B------:R-:W-:Y:S01]  /*8390*/  ISETP.GT.AND P0, PT, R3, 0x1, !P0 ;  /* 0x000000010300780c */ /* 0x000fe20004704270 */
[--C-:B------:R-:W-:Y:S02]  /*83a0*/  FFMA.FTZ R17, R17, c[0x0][0x2d0], -R2.reuse ;  /* 0x0000b40011117a23 */ /* 0x100fe40000010802 */
[--C-:B------:R-:W-:Y:S01]  /*83b0*/  FFMA.FTZ R12, R12, c[0x0][0x2d0], -R2.reuse ;  /* 0x0000b4000c0c7a23 */ /* 0x100fe20000010802 */
[----:B------:R-:W-:Y:S01]  /*83c0*/  ISETP.LT.OR P0, PT, R4, 0x2, P0 ;  /* 0x000000020400780c */ /* 0x000fe20000701670 */
[--C-:B------:R-:W-:Y:S02]  /*83d0*/  FFMA.FTZ R9, R9, c[0x0][0x2d0], -R2.reuse ;  /* 0x0000b40009097a23 */ /* 0x100fe40000010802 */
[----:B------:R-:W-:Y:S01]  /*83e0*/  FFMA.FTZ R8, R8, c[0x0][0x2d0], -R2 ;  /* 0x0000b40008087a23 */ /* 0x000fe20000010802 */
[----:B------:R-:W-:Y:S01]  /*83f0*/  FSEL R7, R7, -INF , !P0 ;  /* 0xff80000007077808 */ /* 0x000fe20004000000 */
[----:B------:R-:W3:Y:S01]  /*8400*/  MUFU.EX2 R2, R0 ;  /* 0x0000000000027308 */ /* 0x000ee20000000800 */
[----:B------:R-:W-:Y:S04]  /*8410*/  LOP3.LUT P0, RZ, R177, 0x4, RZ, 0xc0, !PT ;  /* 0x00000004b1ff7812 */ /* 0x000fe8000780c0ff */
[----:B------:R-:W-:Y:S04]  /*8420*/  ISETP.GT.AND P0, PT, R3, 0x8, !P0 ;  /* 0x000000080300780c */ /* 0x000fe80004704270 */
[----:B------:R-:W-:Y:S04]  /*8430*/  ISETP.LT.OR P0, PT, R4, 0x9, P0 ;  /* 0x000000090400780c */ /* 0x000fe80000701670 */
[----:B------:R-:W-:Y:S02]  /*8440*/  FSEL R10, R10, -INF , !P0 ;  /* 0xff8000000a0a7808 */ /* 0x000fe40004000000 */
[----:B------:R-:W-:Y:S04]  /*8450*/  LOP3.LUT P0, RZ, R177, 0x2, RZ, 0xc0, !PT ;  /* 0x00000002b1ff7812 */ /* 0x000fe8000780c0ff */
[----:B------:R-:W-:Y:S04]  /*8460*/  ISETP.GT.AND P0, PT, R3, 0x9, !P0 ;  /* 0x000000090300780c */ /* 0x000fe80004704270 */
[----:B------:R-:W-:Y:S01]  /*8470*/  ISETP.LT.OR P0, PT, R4, 0xa, P0 ;  /* 0x0000000a0400780c */ /* 0x000fe20000701670 */
[C---:B---3--:R-:W-:Y:S02]  /*8480*/  FMUL.FTZ R13, R2.reuse, R149 ;  /* 0x00000095020d7220 */ /* 0x048fe40000410000 */
[C---:B------:R-:W-:Y:S01]  /*8490*/  FMUL.FTZ R28, R2.reuse, R28 ;  /* 0x0000001c021c7220 */ /* 0x040fe20000410000 */
[----:B------:R-:W-:Y:S01]  /*84a0*/  FSEL R169, R11, -INF , !P0 ;  /* 0xff8000000ba97808 */ /* 0x000fe20004000000 */
[C---:B------:R-:W-:Y:S01]  /*84b0*/  FMUL.FTZ R29, R2.reuse, R29 ;  /* 0x0000001d021d7220 */ /* 0x040fe20000410000 */
[----:B------:R-:W-:Y:S01]  /*84c0*/  LOP3.LUT P0, RZ, R177, 0x1, RZ, 0xc0, !PT ;  /* 0x00000001b1ff7812 */ /* 0x000fe2000780c0ff */
[C---:B------:R-:W-:Y:S01]  /*84d0*/  FMUL.FTZ R32, R2.reuse, R32 ;  /* 0x0000002002207220 */ /* 0x040fe20000410000 */
[----:B------:R-:W-:Y:S01]  /*84e0*/  MOV R11, R12 ;  /* 0x0000000c000b7202 */ /* 0x000fe20000000f00 */
[C---:B------:R-:W-:Y:S01]  /*84f0*/  FMUL.FTZ R12, R2.reuse, R148 ;  /* 0x00000094020c7220 */ /* 0x040fe20000410000 */
[C---:B------:R-:W-:Y:S01]  /*8500*/  ISETP.GT.AND P0, PT, R3.reuse, 0x10, !P0 ;  /* 0x000000100300780c */ /* 0x040fe20004704270 */
[C---:B------:R-:W-:Y:S01]  /*8510*/  FMUL.FTZ R33, R2.reuse, R33 ;  /* 0x0000002102217220 */ /* 0x040fe20000410000 */
[----:B------:R-:W-:Y:S01]  /*8520*/  MOV R149, R11 ;  /* 0x0000000b00957202 */ /* 0x000fe20000000f00 */
[----:B------:R-:W-:Y:S01]  /*8530*/  FMUL.FTZ R36, R2, R36 ;  /* 0x0000002402247220 */ /* 0x000fe20000410000 */
[----:B------:R-:W-:Y:S01]  /*8540*/  ISETP.LT.OR P0, PT, R4, 0x11, P0 ;  /* 0x000000110400780c */ /* 0x000fe20000701670 */
[C---:B------:R-:W-:Y:S01]  /*8550*/  FMUL.FTZ R37, R2.reuse, R37 ;  /* 0x0000002502257220 */ /* 0x040fe20000410000 */
[----:B------:R-:W-:Y:S01]  /*8560*/  MOV R148, R171 ;  /* 0x000000ab00947202 */ /* 0x000fe20000000f00 */
[----:B------:R-:W-:Y:S01]  /*8570*/  FMUL.FTZ R40, R2, R40 ;  /* 0x0000002802287220 */ /* 0x000fe20000410000 */
[----:B------:R-:W-:Y:S01]  /*8580*/  FSEL R172, R14, -INF , !P0 ;  /* 0xff8000000eac7808 */ /* 0x000fe20004000000 */
[C---:B------:R-:W-:Y:S01]  /*8590*/  FMUL.FTZ R41, R2.reuse, R41 ;  /* 0x0000002902297220 */ /* 0x040fe20000410000 */
[----:B------:R-:W-:Y:S01]  /*85a0*/  ISETP.GT.AND P0, PT, R3, 0x11, !P6 ;  /* 0x000000110300780c */ /* 0x000fe20007704270 */
[C---:B------:R-:W-:Y:S01]  /*85b0*/  FMUL.FTZ R44, R2.reuse, R44 ;  /* 0x0000002c022c7220 */ /* 0x040fe20000410000 */
[----:B------:R-:W-:Y:S01]  /*85c0*/  LOP3.LUT P6, RZ, R177, 0x20, RZ, 0xc0, !PT ;  /* 0x00000020b1ff7812 */ /* 0x000fe200078cc0ff */
[----:B------:R-:W-:Y:S01]  /*85d0*/  FMUL.FTZ R45, R2, R45 ;  /* 0x0000002d022d7220 */ /* 0x000fe20000410000 */
[----:B------:R-:W-:Y:S01]  /*85e0*/  ISETP.LT.OR P0, PT, R4, 0x12, P0 ;  /* 0x000000120400780c */ /* 0x000fe20000701670 */
[C---:B------:R-:W-:Y:S01]  /*85f0*/  FMUL.FTZ R48, R2.reuse, R48 ;  /* 0x0000003002307220 */ /* 0x040fe20000410000 */
[----:B------:R-:W-:Y:S01]  /*8600*/  MOV R14, R9 ;  /* 0x00000009000e7202 */ /* 0x000fe20000000f00 */
[C---:B------:R-:W-:Y:S01]  /*8610*/  FMUL.FTZ R9, R2.reuse, R153 ;  /* 0x0000009902097220 */ /* 0x040fe20000410000 */
[----:B------:R-:W-:Y:S01]  /*8620*/  FSEL R173, R15, -INF , !P0 ;  /* 0xff8000000fad7808 */ /* 0x000fe20004000000 */
[C---:B------:R-:W-:Y:S01]  /*8630*/  FMUL.FTZ R49, R2.reuse, R49 ;  /* 0x0000003102317220 */ /* 0x040fe20000410000 */
[C---:B------:R-:W-:Y:S01]  /*8640*/  ISETP.GT.AND P0, PT, R3.reuse, 0x18, !P5 ;  /* 0x000000180300780c */ /* 0x040fe20006f04270 */
[C---:B------:R-:W-:Y:S01]  /*8650*/  FMUL.FTZ R52, R2.reuse, R52 ;  /* 0x0000003402347220 */ /* 0x040fe20000410000 */
[----:B------:R-:W-:Y:S01]  /*8660*/  MOV R15, R8 ;  /* 0x00000008000f7202 */ /* 0x000fe20000000f00 */
[----:B------:R-:W-:Y:S01]  /*8670*/  FMUL.FTZ R53, R2, R53 ;  /* 0x0000003502357220 */ /* 0x000fe20000410000 */
[----:B------:R-:W-:Y:S01]  /*8680*/  ISETP.LT.OR P0, PT, R4, 0x19, P0 ;  /* 0x000000190400780c */ /* 0x000fe20000701670 */
[----:B------:R3:W-:Y:S01]  /*8690*/  MUFU.EX2 R8, R21 ;  /* 0x0000001500087308 */ /* 0x0007e20000000800 */
[----:B------:R-:W-:Y:S02]  /*86a0*/  FMUL.FTZ R56, R2, R56 ;  /* 0x0000003802387220 */ /* 0x000fe40000410000 */
[----:B------:R-:W-:Y:S01]  /*86b0*/  FSEL R174, R18, -INF , !P0 ;  /* 0xff80000012ae7808 */ /* 0x000fe20004000000 */
[C---:B------:R-:W-:Y:S01]  /*86c0*/  FMUL.FTZ R57, R2.reuse, R57 ;  /* 0x0000003902397220 */ /* 0x040fe20000410000 */
[----:B------:R-:W-:Y:S01]  /*86d0*/  ISETP.GT.AND P0, PT, R3, 0x19, !P4 ;  /* 0x000000190300780c */ /* 0x000fe20006704270 */
[C---:B------:R-:W-:Y:S01]  /*86e0*/  FMUL.FTZ R60, R2.reuse, R60 ;  /* 0x0000003c023c7220 */ /* 0x040fe20000410000 */
[----:B------:R-:W-:Y:S01]  /*86f0*/  MOV R18, R170 ;  /* 0x000000aa00127202 */ /* 0x000fe20000000f00 */
        /* <DEDUP_REMOVED lines=12> */
[C---:B------:R-:W-:Y:S02]  /*87c0*/  FMUL.FTZ R72, R2.reuse, R72 ;  /* 0x0000004802487220 */ /* 0x040fe40000410000 */
[----:B------:R-:W-:Y:S01]  /*87d0*/  FMUL.FTZ R73, R2, R73 ;  /* 0x0000004902497220 */ /* 0x000fe20000410000 */
[----:B------:R-:W-:Y:S01]  /*87e0*/  FSEL R176, R22, -INF , !P0 ;  /* 0xff80000016b07808 */ /* 0x000fe20004000000 */
[C---:B---3--:R-:W-:Y:S01]  /*87f0*/  FMUL.FTZ R21, R2.reuse, R141 ;  /* 0x0000008d02157220 */ /* 0x048fe20000410000 */
        /* <DEDUP_REMOVED lines=8> */
[----:B-1----:R-:W-:Y:S01]  /*8880*/  FSEL R177, R23, -INF , !P0 ;  /* 0xff80000017b17808 */ /* 0x002fe20004000000 */
        /* <DEDUP_REMOVED lines=13> */
[----:B------:R-:W1:Y:S01]  /*8960*/  MUFU.EX2 R3, R20 ;  /* 0x0000001400037308 */ /* 0x000e620000000800 */
[----:B------:R-:W-:Y:S01]  /*8970*/  MOV R26, R25 ;  /* 0x00000019001a7202 */ /* 0x000fe20000000f00 */
[----:B------:R-:W-:Y:S01]  /*8980*/  FMUL.FTZ R25, R2, R137 ;  /* 0x0000008902197220 */ /* 0x000fe20000410000 */
[----:B------:R-:W-:Y:S01]  /*8990*/  ISETP.LT.OR P0, PT, R4, 0x2a, P0 ;  /* 0x0000002a0400780c */ /* 0x000fe20000701670 */
[C---:B------:R-:W-:Y:S02]  /*89a0*/  FMUL.FTZ R97, R2.reuse, R97 ;  /* 0x0000006102617220 */ /* 0x040fe40000410000 */
[C---:B------:R-:W-:Y:S01]  /*89b0*/  FMUL.FTZ R100, R2.reuse, R100 ;  /* 0x0000006402647220 */ /* 0x040fe20000410000 */
[----:B------:R-:W-:Y:S01]  /*89c0*/  FSEL R132, R27, -INF , !P0 ;  /* 0xff8000001b847808 */ /* 0x000fe20004000000 */
        /* <DEDUP_REMOVED lines=8> */
[C---:B------:R-:W-:Y:S01]  /*8a50*/  FMUL.FTZ R116, R2.reuse, R116 ;  /* 0x0000007402747220 */ /* 0x040fe20000410000 */
[C---:B-1----:R-:W-:Y:S01]  /*8a60*/  F2FP.BF16.PACK_AB R168, R3.reuse, R5 ;  /* 0x0000000503a8723e */ /* 0x042fe200000010ff */
        /* <DEDUP_REMOVED lines=9> */
[----:B------:R1:W2:Y:S01]  /*8b00*/  MUFU.EX2 R5, R24 ;  /* 0x0000001800057308 */ /* 0x0002a20000000800 */
[----:B------:R-:W-:Y:S02]  /*8b10*/  FMUL.FTZ R16, R2, R144 ;  /* 0x0000009002107220 */ /* 0x000fe40000410000 */
[----:B------:R-:W-:Y:S01]  /*8b20*/  FADD.FTZ R4, R3, R0 ;  /* 0x0000000003047221 */ /* 0x000fe20000010000 */
[----:B------:R-:W-:Y:S03]  /*8b30*/  FMNMX.FTZ R0, R6, R134, !PT ;  /* 0x0000008606007209 */ /* 0x000fe60007810000 */
[----:B------:R-:W-:Y:S01]  /*8b40*/  FADD.FTZ R4, R8, R4 ;  /* 0x0000000408047221 */ /* 0x000fe20000010000 */
[----:B------:R-:W-:Y:S04]  /*8b50*/  FMNMX.FTZ R0, R7, R0, !PT ;  /* 0x0000000007007209 */ /* 0x000fe80007810000 */
[----:B------:R-:W-:Y:S04]  /*8b60*/  FMNMX.FTZ R0, R10, R0, !PT ;  /* 0x000000000a007209 */ /* 0x000fe80007810000 */
[----:B------:R-:W-:Y:S04]  /*8b70*/  FMNMX.FTZ R0, R169, R0, !PT ;  /* 0x00000000a9007209 */ /* 0x000fe80007810000 */
[----:B------:R-:W-:Y:S01]  /*8b80*/  FMNMX.FTZ R0, R172, R0, !PT ;  /* 0x00000000ac007209 */ /* 0x000fe20007810000 */
[C---:B-1----:R-:W-:Y:S03]  /*8b90*/  FMUL.FTZ R24, R2.reuse, R136 ;  /* 0x0000008802187220 */ /* 0x042fe60000410000 */
[----:B------:R-:W-:Y:S01]  /*8ba0*/  FMNMX.FTZ R0, R173, R0, !PT ;  /* 0x00000000ad007209 */ /* 0x000fe20007810000 */
[----:B------:R-:W3:Y:S01]  /*8bb0*/  LDL.LU R136, [R1+0x2c] ;  /* 0x00002c0001887983 */ /* 0x000ee20000300800 */
[C---:B--2---:R-:W-:Y:S01]  /*8bc0*/  FADD.FTZ R179, R5.reuse, R4 ;  /* 0x0000000405b37221 */ /* 0x044fe20000010000 */
[----:B------:R-:W-:Y:S01]  /*8bd0*/  F2FP.BF16.PACK_AB R170, R5, R8 ;  /* 0x0000000805aa723e */ /* 0x000fe200000010ff */
[----:B------:R-:W-:Y:S01]  /*8be0*/  FMUL.FTZ R5, R2, R157 ;  /* 0x0000009d02057220 */ /* 0x000fe20000410000 */
[----:B------:R-:W-:Y:S01]  /*8bf0*/  FMNMX.FTZ R0, R174, R0, !PT ;  /* 0x00000000ae007209 */ /* 0x000fe20007810000 */
[----:B------:R-:W-:Y:S01]  /*8c00*/  FMUL.FTZ R8, R2, R152 ;  /* 0x0000009802087220 */ /* 0x000fe20000410000 */
[----:B------:R-:W-:Y:S02]  /*8c10*/  MOV R157, R19 ;  /* 0x00000013009d7202 */ /* 0x000fe40000000f00 */
[----:B------:R-:W-:Y:S04]  /*8c20*/  FMNMX.FTZ R0, R175, R0, !PT ;  /* 0x00000000af007209 */ /* 0x000fe80007810000 */
[----:B------:R-:W-:Y:S01]  /*8c30*/  FMNMX.FTZ R0, R176, R0, !PT ;  /* 0x00000000b0007209 */ /* 0x000fe20007810000 */
[----:B------:R-:W-:Y:S03]  /*8c40*/  MUFU.EX2 R157, R157 ;  /* 0x0000009d009d7308 */ /* 0x000fe60000000800 */
        /* <DEDUP_REMOVED lines=18> */
[----:B------:R-:W-:Y:S09]  /*8d70*/  FFMA.FTZ R7, R7, c[0x0][0x2d0], -R134 ;  /* 0x0000b40007077a23 */ /* 0x000ff20000010886 */
[----:B------:R-:W1:Y:S10]  /*8d80*/  MUFU.EX2 R0, R0 ;  /* 0x0000000000007308 */ /* 0x000e740000000800 */
[----:B------:R2:W3:Y:S10]  /*8d90*/  MUFU.EX2 R140, R6 ;  /* 0x00000006008c7308 */ /* 0x0004f40000000800 */
[----:B------:R4:W3:Y:S01]  /*8da0*/  MUFU.EX2 R152, R7 ;  /* 0x0000000700987308 */ /* 0x0008e20000000800 */
[C---:B-1----:R-:W-:Y:S02]  /*8db0*/  FMUL.FTZ R10, R0.reuse, R154 ;  /* 0x0000009a000a7220 */ /* 0x042fe40000410000 */
[----:B------:R-:W5:Y:S01]  /*8dc0*/  LDL R154, [R1+0x4] ;  /* 0x00000400019a7983 */ /* 0x000f620000100800 */
[C---:B------:R-:W-:Y:S02]  /*8dd0*/  FMUL.FTZ R27, R0.reuse, R139 ;  /* 0x0000008b001b7220 */ /* 0x040fe40000410000 */
[C---:B------:R-:W-:Y:S02]  /*8de0*/  FMUL.FTZ R22, R0.reuse, R142 ;  /* 0x0000008e00167220 */ /* 0x040fe40000410000 */
[C---:B------:R-:W-:Y:S02]  /*8df0*/  FMUL.FTZ R23, R0.reuse, R143 ;  /* 0x0000008f00177220 */ /* 0x040fe40000410000 */
[C---:B------:R-:W-:Y:S01]  /*8e00*/  FMUL.FTZ R11, R0.reuse, R155 ;  /* 0x0000009b000b7220 */ /* 0x040fe20000410000 */
[----:B------:R-:W-:Y:S01]  /*8e10*/  MOV R155, R148 ;  /* 0x00000094009b7202 */ /* 0x000fe20000000f00 */
[C---:B--2---:R-:W-:Y:S01]  /*8e20*/  FMUL.FTZ R6, R0.reuse, R158 ;  /* 0x0000009e00067220 */ /* 0x044fe20000410000 */
[----:B------:R-:W-:Y:S01]  /*8e30*/  MOV R158, R15 ;  /* 0x0000000f009e7202 */ /* 0x000fe20000000f00 */
[C---:B------:R-:W-:Y:S02]  /*8e40*/  FMUL.FTZ R14, R0.reuse, R150 ;  /* 0x00000096000e7220 */ /* 0x040fe40000410000 */
        /* <DEDUP_REMOVED lines=61> */
[----:B---3--:R-:W-:Y:S02]  /*9220*/  FFMA.FTZ R144, R0, R136, R140 ;  /* 0x0000008800907223 */ /* 0x008fe4000001008c */
        /* <DEDUP_REMOVED lines=26> */
[----:B------:R1:W-:Y:S01]  /*93d0*/  MUFU.EX2 R148, R0 ;  /* 0x0000000000947308 */ /* 0x0003e20000000800 */
[C---:B--2---:R-:W-:Y:S08]  /*93e0*/  HMMA.16816.F32.BF16 R36, R168.reuse, R136, R36 ;  /* 0x00000088a824723c */ /* 0x044ff00000041824 */
[C---:B------:R-:W-:Y:S01]  /*93f0*/  HMMA.16816.F32.BF16 R40, R168.reuse, R138, R40 ;  /* 0x0000008aa828723c */ /* 0x040fe20000041828 */
[----:B------:R-:W2:Y:S03]  /*9400*/  LDSM.16.MT88.4 R136, [R240+0x1800] ;  /* 0x00180000f088783b */ /* 0x000ea60000004200 */
[----:B-1----:R-:W-:Y:S02]  /*9410*/  FFMA.FTZ R0, R175, c[0x0][0x2d0], -R134 ;  /* 0x0000b400af007a23 */ /* 0x002fe40000010886 */
[----:B------:R-:W-:Y:S10]  /*9420*/  MUFU.EX2 R175, R155 ;  /* 0x0000009b00af7308 */ /* 0x000ff40000000800 */
        /* <DEDUP_REMOVED lines=180> */
.L_x_3007:
        /* <DEDUP_REMOVED lines=24> */
.L_x_3023:
[----:B------:R-:W-:-:S04]  /*a0f0*/  MOV R3, c[0x0][0x32c] ;  /* 0x0000cb0000037a02 */ /* 0x000fc80000000f00 */
[----:B------:R-:W-:-:S13]  /*a100*/  ISETP.NE.AND P0, PT, R3, 0x1, PT ;  /* 0x000000010300780c */ /* 0x000fda0003f05270 */
[----:B------:R-:W-:-:S05]  /*a110*/  @P0 IMAD.HI.U32 R3, R0, c[0x0][0x330], RZ ;  /* 0x0000cc0000030a27 */ /* 0x000fca00078e00ff */
[----:B------:R-:W-:Y:S02]  /*a120*/  @P0 SHF.R.U32.HI R0, RZ, c[0x0][0x334], R3 ;  /* 0x0000cd00ff000a19 */ /* 0x000fe40000011603 */
.L_x_3024:
[----:B------:R-:W-:Y:S05]  /*a130*/  BSYNC B0 ;  /* 0x0000000000007941 */ /* 0x000fea0003800000 */
.L_x_3022:
[----:B------:R-:W-:-:S05]  /*a140*/  IMAD R0, R0, c[0x0][0x32c], RZ ;  /* 0x0000cb0000007a24 */ /* 0x000fca00078e02ff */
[----:B------:R-:W-:Y:S02]  /*a150*/  IMNMX R2, R2, R0, !PT ;  /* 0x0000000002027217 */ /* 0x000fe40007800200 */
.L_x_3021:
        /* <DEDUP_REMOVED lines=11> */
.L_x_3030:
        /* <DEDUP_REMOVED lines=22> */
[----:B------:R-:W-:Y:S02]  /*a370*/  LOP3.LUT P3, RZ, R2, 0x200, RZ, 0xc0, !PT ;  /* 0x0000020002ff7812 */ /* 0x000fe4000786c0ff */
[----:B------:R-:W-:Y:S01]  /*a380*/  SHF.R.S32.HI R2, RZ, 0x1f, R7 ;  /* 0x0000001fff027819 */ /* 0x000fe20000011407 */
[----:B------:R-:W4:Y:S04]  /*a390*/  LDL.64 R14, [R1+0x48] ;  /* 0x00004800010e7983 */ /* 0x000f280000100a00 */
[----:B------:R-:W5:Y:S01]  /*a3a0*/  LDL R12, [R1+0x18] ;  /* 0x00001800010c7983 */ /* 0x000f620000100800 */
[----:B-1----:R-:W-:Y:S02]  /*a3b0*/  IMAD R4, R2, c[0x0][0x208], RZ ;  /* 0x0000820002047a24 */ /* 0x002fe400078e02ff */
[C---:B------:R-:W-:Y:S01]  /*a3c0*/  IMAD.WIDE.U32 R2, R7.reuse, c[0x0][0x208], RZ ;  /* 0x0000820007027a25 */ /* 0x040fe200078e00ff */
[----:B------:R-:W1:Y:S03]  /*a3d0*/  S2R R5, SR_TID.X ;  /* 0x0000000000057919 */ /* 0x000e660000002100 */
        /* <DEDUP_REMOVED lines=29> */
.L_x_3027:
[----:B------:R-:W-:Y:S05]  /*a5b0*/  BSYNC B0 ;  /* 0x0000000000007941 */ /* 0x000fea0003800000 */
.L_x_3026:
[----:B-1----:R-:W-:Y:S01]  /*a5c0*/  IMAD.MOV.U32 R2, RZ, RZ, R7 ;  /* 0x000000ffff027224 */ /* 0x002fe200078e0007 */
[----:B------:R-:W0:Y:S01]  /*a5d0*/  LDGDEPBAR ;  /* 0x00000000000079af */ /* 0x000e220000000000 */
[C---:B---3--:R-:W-:Y:S01]  /*a5e0*/  HMMA.16816.F32.BF16 R4, R160.reuse, R8, RZ ;  /* 0x00000008a004723c */ /* 0x048fe200000418ff */
        /* <DEDUP_REMOVED lines=138> */
[C---:B--2---:R-:W-:Y:S07]  /*ae90*/  HMMA.16816.F32.BF16 R20, R232.reuse, R172, R20 ;  /* 0x000000ace814723c */ /* 0x044fee0000041814 */
[----:B------:R-:W-:Y:S01]  /*aea0*/  MOV R173, R2 ;  /* 0x0000000200ad7202 */ /* 0x000fe20000000f00 */
[----:B------:R-:W-:Y:S03]  /*aeb0*/  HMMA.16816.F32.BF16 R24, R232, R174, R24 ;  /* 0x000000aee818723c */ /* 0x000fe60000041818 */
[----:B------:R-:W-:Y:S11]  /*aec0*/  ISETP.GT.AND P0, PT, R173, R134, PT ;  /* 0x00000086ad00720c */ /* 0x000ff60003f04270 */
[----:B------:R-:W-:Y:S02]  /*aed0*/  @!UPT UIADD3 URZ, URZ, URZ, URZ ;  /* 0x0000003f3f3ff290 */ /* 0x000fe4000fffe03f */
[----:B------:R-:W-:-:S05]  /*aee0*/  @!P0 BRA `(.L_x_3029) ;  /* 0x000002c000008947 */ /* 0x000fca0003800000 */
[----:B------:R-:W2:Y:S04]  /*aef0*/  LDL.64 R170, [R1+0x50] ;  /* 0x0000500001aa7983 */ /* 0x000ea80000100a00 */
[----:B------:R-:W3:Y:S04]  /*af00*/  LDL.64 R178, [R1+0x38] ;  /* 0x0000380001b27983 */ /* 0x000ee80000100a00 */
[----:B------:R-:W4:Y:S04]  /*af10*/  LDL R176, [R1+0x14] ;  /* 0x0000140001b07983 */ /* 0x000f280000100800 */
[----:B------:R-:W5:Y:S04]  /*af20*/  LDL R177, [R1+0x18] ;  /* 0x0000180001b17983 */ /* 0x000f680000100800 */
        /* <DEDUP_REMOVED lines=14> */
[----:B------:R-:W-:Y:S02]  /*b010*/  IMAD R134, R134, 0x30, RZ ;  /* 0x0000003086867824 */ /* 0x000fe400078e02ff */
[----:B------:R-:W-:Y:S02]  /*b020*/  @P0 IMAD.MOV.U32 R168, RZ, RZ, c[0x0][0x1e0] ;  /* 0x00007800ffa80624 */ /* 0x000fe400078e00ff */
[----:B------:R-:W-:Y:S02]  /*b030*/  IMAD.IADD R3, R3, 0x1, R134 ;  /* 0x0000000103037824 */ /* 0x000fe400078e0286 */
[----:B------:R-:W-:Y:S01]  /*b040*/  @P0 IMAD.MOV.U32 R169, RZ, RZ, c[0x0][0x1e4] ;  /* 0x00007900ffa90624 */ /* 0x000fe200078e00ff */
[-C--:B--2---:R-:W-:Y:S02]  /*b050*/  @P1 IADD3 R134, P3, R170, R2.reuse, RZ ;  /* 0x00000002aa861210 */ /* 0x084fe40007f7e0ff */
[C---:B------:R-:W-:Y:S04]  /*b060*/  @P0 LEA R2, P2, R168.reuse, R2, 0x5 ;  /* 0x00000002a8020211 */ /* 0x040fe800078428ff */
[----:B------:R-:W-:Y:S01]  /*b070*/  @P0 LEA.HI.X R168, R168, R3, R169, 0x5, P2 ;  /* 0x00000003a8a80211 */ /* 0x000fe200010f2ca9 */
[--C-:B---3--:R-:W-:Y:S01]  /*b080*/  @P1 IMAD.X R169, R3, 0x1, R179.reuse, P3 ;  /* 0x0000000103a91824 */ /* 0x108fe200018e06b3 */
        /* <DEDUP_REMOVED lines=18> */
.L_x_3029:
[----:B------:R-:W-:Y:S05]  /*b1b0*/  BSYNC B0 ;  /* 0x0000000000007941 */ /* 0x000fea0003800000 */
.L_x_3028:
[----:B------:R-:W2:Y:S01]  /*b1c0*/  LDL.LU R171, [R1+0x28] ;  /* 0x0000280001ab7983 */ /* 0x000ea20000300800 */
[----:B-1----:R-:W-:Y:S03]  /*b1d0*/  FMNMX.FTZ R2, R4, R133, !PT ;  /* 0x0000008504027209 */ /* 0x002fe60007810000 */
        /* <DEDUP_REMOVED lines=27> */
[--C-:B------:R-:W-:Y:S01]  /*b390*/  FFMA.FTZ R21, R25, c[0x0][0x2d0], -R2.reuse ;  /* 0x0000b40019157a23 */ /* 0x100fe20000010802 */
[----:B------:R-:W-:Y:S01]  /*b3a0*/  MOV R25, R168 ;  /* 0x000000a800197202 */ /* 0x000fe20000000f00 */
[--C-:B------:R-:W-:Y:S01]  /*b3b0*/  FFMA.FTZ R169, R24, c[0x0][0x2d0], -R2.reuse ;  /* 0x0000b40018a97a23 */ /* 0x100fe20000010802 */
[----:B------:R-:W-:Y:S01]  /*b3c0*/  MOV R24, R170 ;  /* 0x000000aa00187202 */ /* 0x000fe20000000f00 */
[--C-:B------:R-:W-:Y:S02]  /*b3d0*/  FFMA.FTZ R5, R5, c[0x0][0x2d0], -R2.reuse ;  /* 0x0000b40005057a23 */ /* 0x100fe40000010802 */
[--C-:B------:R-:W-:Y:S02]  /*b3e0*/  FFMA.FTZ R4, R8, c[0x0][0x2d0], -R2.reuse ;  /* 0x0000b40008047a23 */ /* 0x100fe40000010802 */
[----:B------:R-:W-:Y:S01]  /*b3f0*/  MUFU.EX2 R8, R134 ;  /* 0x0000008600087308 */ /* 0x000fe20000000800 */
[----:B-1----:R-:W-:Y:S02]  /*b400*/  FFMA.FTZ R0, R9, c[0x0][0x2d0], -R2 ;  /* 0x0000b40009007a23 */ /* 0x002fe40000010802 */
[----:B------:R-:W4:Y:S01]  /*b410*/  LDL.LU R9, [R1+0x2c] ;  /* 0x00002c0001097983 */ /* 0x000f220000300800 */
[C---:B---3--:R-:W-:Y:S02]  /*b420*/  FMUL.FTZ R13, R3.reuse, R149 ;  /* 0x00000095030d7220 */ /* 0x048fe40000410000 */
[C---:B------:R-:W-:Y:S04]  /*b430*/  FMUL.FTZ R28, R3.reuse, R28 ;  /* 0x0000001c031c7220 */ /* 0x040fe80000410000 */
        /* <DEDUP_REMOVED lines=25> */
[C---:B------:R-:W-:Y:S01]  /*b5d0*/  FMUL.FTZ R72, R3.reuse, R72 ;  /* 0x0000004803487220 */ /* 0x040fe20000410000 */
[----:B---3--:R-:W-:Y:S01]  /*b5e0*/  F2FP.BF16.PACK_AB R170, R2, R4 ;  /* 0x0000000402aa723e */ /* 0x008fe200000010ff */
        /* <DEDUP_REMOVED lines=30> */
[----:B------:R-:W-:Y:S02]  /*b7d0*/  FMUL.FTZ R8, R3, R152 ;  /* 0x0000009803087220 */ /* 0x000fe40000410000 */
[----:B------:R-:W-:Y:S02]  /*b7e0*/  FADD.FTZ R0, R5, R0 ;  /* 0x0000000005007221 */ /* 0x000fe40000010000 */
[----:B------:R-:W-:Y:S02]  /*b7f0*/  FMUL.FTZ R5, R3, R157 ;  /* 0x0000009d03057220 */ /* 0x000fe40000410000 */
        /* <DEDUP_REMOVED lines=29> */
[----:B------:R-:W4:Y:S01]  /*b9d0*/  MUFU.EX2 R6, R6 ;  /* 0x0000000600067308 */ /* 0x000f220000000800 */
        /* <DEDUP_REMOVED lines=8> */
[----:B------:R-:W-:Y:S01]  /*ba60*/  MOV R152, R20 ;  /* 0x0000001400987202 */ /* 0x000fe20000000f00 */
[C---:B------:R-:W-:Y:S01]  /*ba70*/  FMUL.FTZ R20, R3.reuse, R140 ;  /* 0x0000008c03147220 */ /* 0x040fe20000410000 */
[----:B------:R-:W-:Y:S01]  /*ba80*/  MOV R140, R21 ;  /* 0x00000015008c7202 */ /* 0x000fe20000000f00 */
[C---:B-1----:R-:W-:Y:S01]  /*ba90*/  FMUL.FTZ R26, R0.reuse, R138 ;  /* 0x0000008a001a7220 */ /* 0x042fe20000410000 */
        /* <DEDUP_REMOVED lines=9> */
[C---:B----4-:R-:W-:Y:S02]  /*bb30*/  FFMA.FTZ R4, R0.reuse, R9, R6 ;  /* 0x0000000900047223 */ /* 0x050fe40000010006 */
[C---:B------:R-:W-:Y:S02]  /*bb40*/  FMUL.FTZ R19, R0.reuse, R147 ;  /* 0x0000009300137220 */ /* 0x040fe40000410000 */
[C---:B------:R-:W-:Y:S02]  /*bb50*/  FMUL.FTZ R22, R0.reuse, R142 ;  /* 0x0000008e00167220 */ /* 0x040fe40000410000 */
[C---:B------:R-:W-:Y:S02]  /*bb60*/  FMUL.FTZ R23, R0.reuse, R143 ;  /* 0x0000008f00177220 */ /* 0x040fe40000410000 */
[----:B------:R-:W-:Y:S01]  /*bb70*/  FMUL.FTZ R9, R3, R153 ;  /* 0x0000009903097220 */ /* 0x000fe20000410000 */
[----:B------:R-:W-:Y:S01]  /*bb80*/  MOV R153, R16 ;  /* 0x0000001000997202 */ /* 0x000fe20000000f00 */
[C---:B--2---:R-:W-:Y:S01]  /*bb90*/  FADD.FTZ R132, R7.reuse, R4 ;  /* 0x0000000407847221 */ /* 0x044fe20000010000 */
[----:B------:R-:W-:Y:S01]  /*bba0*/  F2FP.BF16.PACK_AB R169, R7, R6 ;  /* 0x0000000607a9723e */ /* 0x000fe200000010ff */
[C---:B------:R-:W-:Y:S02]  /*bbb0*/  FMUL.FTZ R6, R0.reuse, R158 ;  /* 0x0000009e00067220 */ /* 0x040fe40000410000 */
[----:B------:R-:W2:Y:S01]  /*bbc0*/  LDL R158, [R1+0x4] ;  /* 0x00000400019e7983 */ /* 0x000ea20000100800 */
[C---:B------:R-:W-:Y:S01]  /*bbd0*/  FMUL.FTZ R4, R3.reuse, R156 ;  /* 0x0000009c03047220 */ /* 0x040fe20000410000 */
[----:B------:R-:W-:Y:S01]  /*bbe0*/  MOV R156, R11 ;  /* 0x0000000b009c7202 */ /* 0x000fe20000000f00 */
[C---:B------:R-:W-:Y:S01]  /*bbf0*/  FMUL.FTZ R12, R3.reuse, R148 ;  /* 0x00000094030c7220 */ /* 0x040fe20000410000 */
[----:B------:R-:W-:Y:S01]  /*bc00*/  MOV R11, R24 ;  /* 0x00000018000b7202 */ /* 0x000fe20000000f00 */
[C---:B------:R-:W-:Y:S02]  /*bc10*/  FMUL.FTZ R24, R3.reuse, R136 ;  /* 0x0000008803187220 */ /* 0x040fe40000410000 */
[----:B------:R-:W1:Y:S01]  /*bc20*/  LDSM.16.MT88.4 R136, [R238] ;  /* 0x00000000ee88783b */ /* 0x000e620000004200 */
[C---:B------:R-:W-:Y:S01]  /*bc30*/  FMUL.FTZ R16, R3.reuse, R144 ;  /* 0x0000009003107220 */ /* 0x040fe20000410000 */
[----:B------:R-:W-:Y:S01]  /*bc40*/  MOV R144, R17 ;  /* 0x0000001100907202 */ /* 0x000fe20000000f00 */
[----:B------:R-:W-:Y:S01]  /*bc50*/  FMUL.FTZ R17, R3, R145 ;  /* 0x0000009103117220 */ /* 0x000fe20000410000 */
        /* <DEDUP_REMOVED lines=8> */
[----:B------:R-:W-:Y:S01]  /*bce0*/  LDSM.16.MT88.4 R140, [R238+0x800] ;  /* 0x00080000ee8c783b */ /* 0x000fe20000004200 */
[C---:B------:R-:W-:Y:S01]  /*bcf0*/  FMUL.FTZ R15, R0.reuse, R151 ;  /* 0x00000097000f7220 */ /* 0x040fe20000410000 */
[----:B------:R-:W-:Y:S01]  /*bd00*/  MUFU.EX2 R150, R171 ;  /* 0x000000ab00967308 */ /* 0x000fe20000000800 */
[C---:B------:R-:W-:Y:S01]  /*bd10*/  FMUL.FTZ R30, R0.reuse, R30 ;  /* 0x0000001e001e7220 */ /* 0x040fe20000410000 */
[----:B------:R-:W-:Y:S01]  /*bd20*/  MOV R155, R3 ;  /* 0x00000003009b7202 */ /* 0x000fe20000000f00 */
[C---:B------:R-:W-:Y:S01]  /*bd30*/  FMUL.FTZ R31, R0.reuse, R31 ;  /* 0x0000001f001f7220 */ /* 0x040fe20000410000 */
        /* <DEDUP_REMOVED lines=56> */
[----:B------:R-:W3:Y:S10]  /*c0c0*/  MUFU.EX2 R0, R134 ;  /* 0x0000008600007308 */ /* 0x000ef40000000800 */
[----:B------:R-:W-:Y:S10]  /*c0d0*/  MUFU.EX2 R134, R176 ;  /* 0x000000b000867308 */ /* 0x000ff40000000800 */
[----:B------:R-:W-:Y:S01]  /*c0e0*/  MUFU.EX2 R176, R175 ;  /* 0x000000af00b07308 */ /* 0x000fe20000000800 */
[----:B---3--:R-:W-:Y:S01]  /*c0f0*/  F2FP.BF16.PACK_AB R171, R150, R0 ;  /* 0x0000000096ab723e */ /* 0x008fe200000010ff */
[----:B------:R-:W-:Y:S08]  /*c100*/  FADD.FTZ R148, R0, R132 ;  /* 0x0000008400947221 */ /* 0x000ff00000010000 */
[----:B------:R3:W4:Y:S01]  /*c110*/  MUFU.EX2 R132, R179 ;  /* 0x000000b300847308 */ /* 0x0007220000000800 */
[C---:B-1----:R-:W-:Y:S08]  /*c120*/  HMMA.16816.F32.BF16 R4, R168.reuse, R136, R4 ;  /* 0x00000088a804723c */ /* 0x042ff00000041804 */
[C---:B------:R-:W-:Y:S01]  /*c130*/  HMMA.16816.F32.BF16 R8, R168.reuse, R138, R8 ;  /* 0x0000008aa808723c */ /* 0x040fe20000041808 */
[----:B------:R-:W1:Y:S01]  /*c140*/  LDSM.16.MT88.4 R136, [R240] ;  /* 0x00000000f088783b */ /* 0x000e620000004200 */
[----:B------:R-:W-:Y:S07]  /*c150*/  MUFU.EX2 R175, R153 ;  /* 0x0000009900af7308 */ /* 0x000fee0000000800 */
[----:B---3--:R-:W3:Y:S03]  /*c160*/  LDL.LU R179, [R1+0x60] ;  /* 0x0000600001b37983 */ /* 0x008ee60000300800 */
[----:B----4-:R-:W-:Y:S01]  /*c170*/  FADD.FTZ R0, R132, R151 ;  /* 0x0000009784007221 */ /* 0x010fe20000010000 */
[----:B------:R-:W-:Y:S03]  /*c180*/  MOV R151, R145 ;  /* 0x0000009100977202 */ /* 0x000fe60000000f00 */
        /* <DEDUP_REMOVED lines=8> */
[----:B------:R-:W1:Y:S10]  /*c210*/  MUFU.EX2 R144, R177 ;  /* 0x000000b100907308 */ /* 0x000e740000000800 */
[----:B------:R-:W4:Y:S01]  /*c220*/  MUFU.EX2 R177, R174 ;  /* 0x000000ae00b17308 */ /* 0x000f220000000800 */
[C---:B--2---:R-:W-:Y:S09]  /*c230*/  HMMA.16816.F32.BF16 R28, R168.reuse, R136, R28 ;  /* 0x00000088a81c723c */ /* 0x044ff2000004181c */
[----:B------:R-:W2:Y:S01]  /*c240*/  MUFU.EX2 R174, R158 ;  /* 0x0000009e00ae7308 */ /* 0x000ea20000000800 */
[C---:B------:R-:W-:Y:S01]  /*c250*/  HMMA.16816.F32.BF16 R32, R168.reuse, R138, R32 ;  /* 0x0000008aa820723c */ /* 0x040fe20000041820 */
[----:B------:R-:W5:Y:S02]  /*c260*/  LDSM.16.MT88.4 R136, [R238+0x1800] ;  /* 0x00180000ee88783b */ /* 0x000f640000004200 */
[----:B-1----:R-:W-:Y:S04]  /*c270*/  FADD.FTZ R0, R144, R0 ;  /* 0x0000000090007221 */ /* 0x002fe80000010000 */
[----:B------:R-:W-:Y:S01]  /*c280*/  FADD.FTZ R0, R134, R0 ;  /* 0x0000000086007221 */ /* 0x000fe20000010000 */
[C---:B-----5:R-:W-:Y:S08]  /*c290*/  HMMA.16816.F32.BF16 R36, R168.reuse, R136, R36 ;  /* 0x00000088a824723c */ /* 0x060ff00000041824 */
        /* <DEDUP_REMOVED lines=36> */
[----:B------:R-:W-:Y:S03]  /*c4e0*/  F2FP.BF16.PACK_AB R137, R178, R149 ;  /* 0x00000095b289723e */ /* 0x000fe600000010ff */
[----:B------:R-:W-:Y:S02]  /*c4f0*/  F2FP.BF16.PACK_AB R138, R134, R144 ;  /* 0x00000090868a723e */ /* 0x000fe400000010ff */
[----:B------:R-:W1:Y:S02]  /*c500*/  LDSM.16.MT88.4 R144, [R240+0x800] ;  /* 0x00080000f090783b */ /* 0x000e640000004200 */
[----:B------:R-:W-:Y:S01]  /*c510*/  MUFU.EX2 R134, R159 ;  /* 0x0000009f00867308 */ /* 0x000fe20000000800 */
[----:B----4-:R-:W-:Y:S02]  /*c520*/  F2FP.BF16.PACK_AB R139, R176, R177 ;  /* 0x000000b1b08b723e */ /* 0x010fe400000010ff */
[----:B--2---:R-:W-:Y:S02]  /*c530*/  F2FP.BF16.PACK_AB R169, R175, R174 ;  /* 0x000000aeafa9723e */ /* 0x004fe400000010ff */
[----:B------:R-:W-:Y:S03]  /*c540*/  F2FP.BF16.PACK_AB R171, R173, R172 ;  /* 0x000000acadab723e */ /* 0x000fe600000010ff */
[C---:B------:R-:W-:Y:S02]  /*c550*/  HMMA.16816.F32.BF16 R4, R136.reuse, R140, R4 ;  /* 0x0000008c8804723c */ /* 0x040fe40000041804 */
[----:B------:R-:W2:Y:S06]  /*c560*/  MUFU.EX2 R132, R151 ;  /* 0x0000009700847308 */ /* 0x000eac0000000800 */
[C---:B------:R-:W-:Y:S01]  /*c570*/  HMMA.16816.F32.BF16 R8, R136.reuse, R142, R8 ;  /* 0x0000008e8808723c */ /* 0x040fe20000041808 */
[----:B------:R-:W4:Y:S03]  /*c580*/  LDSM.16.MT88.4 R140, [R239+0x800] ;  /* 0x00080000ef8c783b */ /* 0x000f260000004200 */
[C---:B--2---:R-:W-:Y:S01]  /*c590*/  F2FP.BF16.PACK_AB R168, R3.reuse, R132 ;  /* 0x0000008403a8723e */ /* 0x044fe200000010ff */
[----:B------:R-:W-:Y:S01]  /*c5a0*/  FADD.FTZ R0, R132, R0 ;  /* 0x0000000084007221 */ /* 0x000fe20000010000 */
[----:B------:R-:W-:Y:S02]  /*c5b0*/  MOV R132, R156 ;  /* 0x0000009c00847202 */ /* 0x000fe40000000f00 */
[C---:B-1----:R-:W-:Y:S04]  /*c5c0*/  HMMA.16816.F32.BF16 R12, R136.reuse, R144, R12 ;  /* 0x00000090880c723c */ /* 0x042fe8000004180c */
[----:B------:R-:W-:Y:S01]  /*c5d0*/  IADD3 R132, R132, -0x1, RZ ;  /* 0xffffffff84847810 */ /* 0x000fe20007ffe0ff */
[----:B------:R-:W-:Y:S02]  /*c5e0*/  FADD.FTZ R0, R3, R0 ;  /* 0x0000000003007221 */ /* 0x000fe40000010000 */
[----:B------:R-:W-:Y:S01]  /*c5f0*/  FADD.FTZ R3, R150, R148 ;  /* 0x0000009496037221 */ /* 0x000fe20000010000 */
[C---:B------:R-:W-:Y:S01]  /*c600*/  HMMA.16816.F32.BF16 R16, R136.reuse, R146, R16 ;  /* 0x000000928810723c */ /* 0x040fe20000041810 */
[----:B------:R-:W1:Y:S07]  /*c610*/  LDSM.16.MT88.4 R144, [R241+0x800] ;  /* 0x00080000f190783b */ /* 0x000e6e0000004200 */
[C---:B----4-:R-:W-:Y:S08]  /*c620*/  HMMA.16816.F32.BF16 R20, R136.reuse, R140, R20 ;  /* 0x0000008c8814723c */ /* 0x050ff00000041814 */
        /* <DEDUP_REMOVED lines=39> */
[C---:B------:R-:W-:Y:S01]  /*c8a0*/  F2FP.BF16.PACK_AB R170, R134.reuse, R140 ;  /* 0x0000008c86aa723e */ /* 0x040fe200000010ff */
[----:B------:R-:W2:Y:S02]  /*c8b0*/  LDSM.16.MT88.4 R152, [R238+0x1000] ;  /* 0x00100000ee98783b */ /* 0x000ea40000004200 */
[----:B------:R-:W-:Y:S01]  /*c8c0*/  FADD.FTZ R0, R134, R0 ;  /* 0x0000000086007221 */ /* 0x000fe20000010000 */
[C---:B-1----:R-:W-:Y:S05]  /*c8d0*/  HMMA.16816.F32.BF16 R124, R136.reuse, R144, R124 ;  /* 0x00000090887c723c */ /* 0x042fea000004187c */
[----:B------:R1:W-:Y:S03]  /*c8e0*/  STL [R1+0x28], R0 ;  /* 0x0000280001007387 */ /* 0x0003e60000100800 */
[----:B------:R-:W-:Y:S01]  /*c8f0*/  HMMA.16816.F32.BF16 R128, R136, R146, R128 ;  /* 0x000000928880723c */ /* 0x000fe20000041880 */
[----:B------:R-:W3:Y:S04]  /*c900*/  LDL R134, [R1+0x64] ;  /* 0x0000640001867983 */ /* 0x000ee80000100800 */
[----:B------:R-:W4:Y:S08]  /*c910*/  LDSM.16.MT88.4 R144, [R240+0x1000] ;  /* 0x00100000f090783b */ /* 0x000f300000004200 */
[----:B------:R-:W5:Y:S08]  /*c920*/  LDSM.16.MT88.4 R136, [R239+0x1000] ;  /* 0x00100000ef88783b */ /* 0x000f700000004200 */
[----:B------:R4:W-:Y:S01]  /*c930*/  STL [R1+0x1c], R132 ;  /* 0x00001c8401007387 */ /* 0x0009e20000100800 */
[----:B-1----:R-:W-:Y:S04]  /*c940*/  FADD.FTZ R0, R149, R3 ;  /* 0x0000000395007221 */ /* 0x002fe80000010000 */
[----:B------:R-:W-:Y:S01]  /*c950*/  FADD.FTZ R0, R178, R0 ;  /* 0x00000000b2007221 */ /* 0x000fe20000010000 */
[C---:B--2---:R-:W-:Y:S01]  /*c960*/  HMMA.16816.F32.BF16 R156, R168.reuse, R152, R4 ;  /* 0x00000098a89c723c */ /* 0x044fe20000041804 */
[----:B------:R-:W1:Y:S04]  /*c970*/  LDSM.16.MT88.4 R4, [R241+0x1000] ;  /* 0x00100000f104783b */ /* 0x000e680000004200 */
[----:B------:R-:W-:Y:S03]  /*c980*/  FADD.FTZ R0, R177, R0 ;  /* 0x00000000b1007221 */ /* 0x000fe60000010000 */
[C---:B------:R-:W-:Y:S01]  /*c990*/  HMMA.16816.F32.BF16 R152, R168.reuse, R154, R8 ;  /* 0x0000009aa898723c */ /* 0x040fe20000041808 */
[----:B------:R-:W2:Y:S03]  /*c9a0*/  LDSM.16.MT88.4 R8, [R238+0x2800] ;  /* 0x00280000ee08783b */ /* 0x000ea60000004200 */
[----:B------:R-:W-:Y:S04]  /*c9b0*/  FADD.FTZ R0, R176, R0 ;  /* 0x00000000b0007221 */ /* 0x000fe80000010000 */
[C---:B----4-:R-:W-:Y:S01]  /*c9c0*/  HMMA.16816.F32.BF16 R148, R168.reuse, R144, R12 ;  /* 0x00000090a894723c */ /* 0x050fe2000004180c */
[----:B------:R-:W4:Y:S03]  /*c9d0*/  LDSM.16.MT88.4 R12, [R240+0x2800] ;  /* 0x00280000f00c783b */ /* 0x000f260000004200 */
[----:B------:R-:W-:Y:S01]  /*c9e0*/  FADD.FTZ R0, R174, R0 ;  /* 0x00000000ae007221 */ /* 0x000fe20000010000 */
[----:B------:R-:W-:Y:S03]  /*c9f0*/  MOV R132, R2 ;  /* 0x0000000200847202 */ /* 0x000fe60000000f00 */
[C---:B------:R-:W-:Y:S04]  /*ca00*/  HMMA.16816.F32.BF16 R144, R168.reuse, R146, R16 ;  /* 0x00000092a890723c */ /* 0x040fe80000041810 */
[----:B------:R-:W-:Y:S04]  /*ca10*/  FADD.FTZ R0, R175, R0 ;  /* 0x00000000af007221 */ /* 0x000fe80000010000 */
[C---:B-----5:R-:W-:Y:S04]  /*ca20*/  HMMA.16816.F32.BF16 R140, R168.reuse, R136, R20 ;  /* 0x00000088a88c723c */ /* 0x060fe80000041814 */
[----:B------:R-:W-:Y:S04]  /*ca30*/  FADD.FTZ R0, R172, R0 ;  /* 0x00000000ac007221 */ /* 0x000fe80000010000 */
[C---:B------:R-:W-:Y:S04]  /*ca40*/  HMMA.16816.F32.BF16 R136, R168.reuse, R138, R24 ;  /* 0x0000008aa888723c */ /* 0x040fe80000041818 */
[----:B------:R-:W-:Y:S04]  /*ca50*/  FADD.FTZ R0, R173, R0 ;  /* 0x00000000ad007221 */ /* 0x000fe80000010000 */
[C---:B-1----:R-:W-:Y:S01]  /*ca60*/  HMMA.16816.F32.BF16 R28, R168.reuse, R4, R28 ;  /* 0x00000004a81c723c */ /* 0x042fe2000004181c */
[----:B------:R-:W-:Y:S07]  /*ca70*/  STL [R1+0x2c], R0 ;  /* 0x00002c0001007387 */ /* 0x000fee0000100800 */
        /* <DEDUP_REMOVED lines=38> */
.L_x_3025:
[----:B------:R-:W2:Y:S04]  /*cce0*/  LDL R2, [R1+0x34] ;  /* 0x0000340001027983 */ /* 0x000ea80000100800 */
[----:B------:R-:W2:Y:S02]  /*ccf0*/  LDL R0, [R1+0x1c] ;  /* 0x00001c0001007983 */ /* 0x000ea40000100800 */
[----:B--2---:R-:W-:-:S13]  /*cd00*/  ISETP.GE.AND P0, PT, R0, R2, PT ;  /* 0x000000020000720c */ /* 0x004fda0003f06270 */
[----:B------:R-:W-:Y:S05]  /*cd10*/  @!P0 BRA `(.L_x_3031) ;  /* 0x000036d000008947 */ /* 0x000fea0003800000 */
[----:B------:R-:W-:Y:S02]  /*cd20*/  MOV R134, R132 ;  /* 0x0000008400867202 */ /* 0x000fe40000000f00 */
[----:B------:R-:W-:Y:S02]  /*cd30*/  MOV R2, R133 ;  /* 0x0000008500027202 */ /* 0x000fe40000000f00 */
.L_x_3042:
[----:B--2---:R-:W2:Y:S01]  /*cd40*/  LDL R0, [R1+0x14] ;  /* 0x0000140001007983 */ /* 0x004ea20000100800 */
[----:B------:R-:W-:Y:S04]  /*cd50*/  DEPBAR.LE SB0, 0x0 ;  /* 0x000080000000791a */ /* 0x000fe80000000000 */
[----:B------:R-:W3:Y:S01]  /*cd60*/  LDL R7, [R1+0x1c] ;  /* 0x00001c0001077983 */ /* 0x000ee20000100800 */
[----:B------:R-:W-:Y:S01]  /*cd70*/  WARPSYNC 0xffffffff ;  /* 0xffffffff00007948 */ /* 0x000fe20003800000 */
[----:B------:R-:W-:Y:S03]  /*cd80*/  BSSY B0, `(.L_x_3032) ;  /* 0x00000f1000007945 */ /* 0x000fe60003800000 */
[----:B------:R-:W4:Y:S05]  /*cd90*/  LDL.64 R10, [R1+0x58] ;  /* 0x00005800010a7983 */ /* 0x000f2a0000100a00 */
[----:B------:R-:W4:Y:S05]  /*cda0*/  LDL.64 R8, [R1+0x48] ;  /* 0x0000480001087983 */ /* 0x000f2a0000100a00 */
[----:B------:R-:W4:Y:S05]  /*cdb0*/  LDL R14, [R1] ;  /* 0x00000000010e7983 */ /* 0x000f2a0000100800 */
[----:B------:R-:W4:Y:S05]  /*cdc0*/  LDL R20, [R1+0x18] ;  /* 0x0000180001147983 */ /* 0x000f2a0000100800 */
[----:B------:R-:W1:Y:S05]  /*cdd0*/  S2R R3, SR_TID.X ;  /* 0x0000000000037919 */ /* 0x000e6a0000002100 */
[----:B------:R-:W-:Y:S06]  /*cde0*/  BAR.SYNC.DEFER_BLOCKING 0x0 ;  /* 0x0000000000007b1d */ /* 0x000fec0000010000 */
[----:B------:R-:W-:Y:S05]  /*cdf0*/  LDSM.16.M88.4 R16, [R135+0x800] ;  /* 0x000800008710783b */ /* 0x000fea0000000200 */
[----:B------:R-:W-:Y:S05]  /*ce00*/  LDSM.16.M88.4 R24, [R135+0x1000] ;  /* 0x001000008718783b */ /* 0x000fea0000000200 */
[----:B------:R-:W-:Y:S05]  /*ce10*/  LDSM.16.M88.4 R168, [R242] ;  /* 0x00000000f2a8783b */ /* 0x000fea0000000200 */
[----:B------:R-:W-:Y:S01]  /*ce20*/  LDSM.16.M88.4 R172, [R252] ;  /* 0x00000000fcac783b */ /* 0x000fe20000000200 */
[----:B-1----:R-:W-:Y:S11]  /*ce30*/  ISETP.GT.AND P1, PT, R3, 0x7f, PT ;  /* 0x0000007f0300780c */ /* 0x002ff60003f24270 */
[----:B------:R-:W-:Y:S02]  /*ce40*/  @!UPT UIADD3 URZ, URZ, URZ, URZ ;  /* 0x0000003f3f3ff290 */ /* 0x000fe4000fffe03f */
[----:B------:R-:W-:Y:S01]  /*ce50*/  @!P1 IMAD.MOV.U32 R6, RZ, RZ, c[0x0][0x20c] ;  /* 0x00008300ff069624 */ /* 0x000fe200078e00ff */
[C---:B--2---:R-:W-:Y:S02]  /*ce60*/  LOP3.LUT P2, RZ, R0.reuse, 0x200, RZ, 0xc0, !PT ;  /* 0x0000020000ff7812 */ /* 0x044fe4000784c0ff */
[C---:B------:R-:W-:Y:S02]  /*ce70*/  LOP3.LUT P6, RZ, R0.reuse, 0x100, RZ, 0xc0, !PT ;  /* 0x0000010000ff7812 */ /* 0x040fe400078cc0ff */
[C---:B------:R-:W-:Y:S01]  /*ce80*/  LOP3.LUT P5, RZ, R0.reuse, 0x80, RZ, 0xc0, !PT ;  /* 0x0000008000ff7812 */ /* 0x040fe200078ac0ff */
[C---:B---3--:R-:W-:Y:S01]  /*ce90*/  IMAD.WIDE.U32 R4, R7.reuse, c[0x0][0x208], RZ ;  /* 0x0000820007047a25 */ /* 0x048fe200078e00ff */
[----:B------:R-:W-:Y:S02]  /*cea0*/  LOP3.LUT P4, RZ, R0, 0x40, RZ, 0xc0, !PT ;  /* 0x0000004000ff7812 */ /* 0x000fe4000788c0ff */
[----:B------:R-:W-:Y:S05]  /*ceb0*/  SHF.R.S32.HI R0, RZ, 0x1f, R7 ;  /* 0x0000001fff007819 */ /* 0x000fea0000011407 */
[----:B------:R-:W-:Y:S04]  /*cec0*/  IMAD R0, R0, c[0x0][0x208], RZ ;  /* 0x0000820000007a24 */ /* 0x000fe800078e02ff */
[----:B------:R-:W-:Y:S01]  /*ced0*/  IMAD R0, R7, c[0x0][0x20c], R0 ;  /* 0x0000830007007a24 */ /* 0x000fe200078e0200 */
[----:B----4-:R-:W-:Y:S03]  /*cee0*/  LDSM.16.M88.4 R176, [R14] ;  /* 0x000000000eb0783b */ /* 0x010fe60000000200 */
[----:B------:R-:W-:Y:S02]  /*cef0*/  IMAD.IADD R0, R5, 0x1, R0 ;  /* 0x0000000105007824 */ /* 0x000fe400078e0200 */
[----:B------:R-:W-:Y:S04]  /*cf00*/  IMAD.WIDE.U32 R4, R4, 0x30, RZ ;  /* 0x0000003004047825 */ /* 0x000fe800078e00ff */
[----:B------:R-:W-:Y:S02]  /*cf10*/  IMAD R3, R0, 0x30, RZ ;  /* 0x0000003000037824 */ /* 0x000fe400078e02ff */
[----:B------:R-:W-:Y:S02]  /*cf20*/  @!P1 IMAD.MOV.U32 R0, RZ, RZ, c[0x0][0x208] ;  /* 0x00008200ff009624 */ /* 0x000fe400078e00ff */
[----:B------:R-:W-:Y:S03]  /*cf30*/  IMAD.IADD R3, R5, 0x1, R3 ;  /* 0x0000000105037824 */ /* 0x000fe600078e0203 */
[CC--:B------:R-:W-:Y:S04]  /*cf40*/  @!P1 LEA R5, P0, R0.reuse, R4.reuse, 0x5 ;  /* 0x0000000400059211 */ /* 0x0c0fe800078028ff */
[----:B------:R-:W-:Y:S02]  /*cf50*/  @!P1 LEA.HI.X R6, R0, R3, R6, 0x5, P0 ;  /* 0x0000000300069211 */ /* 0x000fe400000f2c06 */
[----:B------:R-:W-:Y:S05]  /*cf60*/  IADD3 R0, P0, R10, R4, RZ ;  /* 0x000000040a007210 */ /* 0x000fea0007f1e0ff */
[----:B------:R-:W-:Y:S01]  /*cf70*/  IMAD.X R3, R3, 0x1, R9, P0 ;  /* 0x0000000103037824 */ /* 0x000fe200000e0609 */
[C---:B------:R-:W-:Y:S04]  /*cf80*/  LEA R12, P0, R0.reuse, c[0x0][0x1f8], 0x1 ;  /* 0x00007e00000c7a11 */ /* 0x040fe800078008ff */
[----:B------:R-:W-:Y:S02]  /*cf90*/  LEA.HI.X R13, R0, c[0x0][0x1fc], R3, 0x1, P0 ;  /* 0x00007f00000d7a11 */ /* 0x000fe400000f0c03 */
[----:B------:R-:W-:Y:S05]  /*cfa0*/  @!P1 IADD3 R0, P0, R5, R10, RZ ;  /* 0x0000000a05009210 */ /* 0x000fea0007f1e0ff */
[----:B------:R-:W-:Y:S01]  /*cfb0*/  @!P1 IMAD.X R3, R6, 0x1, R9, P0 ;  /* 0x0000000106039824 */ /* 0x000fe200000e0609 */
[C---:B------:R-:W-:Y:S01]  /*cfc0*/  @!P1 LEA R132, P0, R0.reuse, c[0x0][0x1f8], 0x1 ;  /* 0x00007e0000849a11 */ /* 0x040fe200078008ff */
[----:B------:R-:W1:Y:S03]  /*cfd0*/  LDSM.16.M88.4 R8, [R135] ;  /* 0x000000008708783b */ /* 0x000e660000000200 */
[----:B------:R-:W-:Y:S01]  /*cfe0*/  @!P1 LEA.HI.X R133, R0, c[0x0][0x1fc], R3, 0x1, P0 ;  /* 0x00007f0000859a11 */ /* 0x000fe200000f0c03 */
[----:B------:R-:W-:Y:S01]  /*cff0*/  IMAD.MOV.U32 R3, RZ, RZ, R7 ;  /* 0x000000ffff037224 */ /* 0x000fe200078e0007 */
[----:B------:R-:W-:Y:S01]  /*d000*/  @!PT LDS RZ, [RZ] ;  /* 0x00000000fffff984 */ /* 0x000fe20000000800 */
[----:B------:R-:W-:Y:S01]  /*d010*/  @!PT LDS RZ, [RZ] ;  /* 0x00000000fffff984 */ /* 0x000fe20000000800 */
[----:B------:R-:W-:Y:S01]  /*d020*/  @!PT LDS RZ, [RZ] ;  /* 0x00000000fffff984 */ /* 0x000fe20000000800 */
[----:B------:R2:W-:Y:S05]  /*d030*/  LDGSTS.E.BYPASS.LTC128B.128 [R20+0x4080], [R12.64], !P2 ;  /* 0x040800000c147fae */ /* 0x0005ea000d101d46 */
[----:B------:R2:W-:Y:S05]  /*d040*/  LDGSTS.E.BYPASS.LTC128B.128 [R20+0x5880], [R12.64+0x80], !P6 ;  /* 0x058800800c147fae */ /* 0x0005ea000f101d46 */
[----:B------:R2:W-:Y:S05]  /*d050*/  LDGSTS.E.BYPASS.LTC128B.128 [R20+0x7080], [R12.64+0x100], !P5 ;  /* 0x070801000c147fae */ /* 0x0005ea000e901d46 */
[----:B------:R2:W-:Y:S05]  /*d060*/  LDGSTS.E.BYPASS.LTC128B.128 [R20+0x8880], [R12.64+0x180], !P4 ;  /* 0x088801800c147fae */ /* 0x0005ea000e101d46 */
[----:B------:R3:W-:Y:S05]  /*d070*/  @!P1 LDGSTS.E.BYPASS.LTC128B.128 [R20+0x5080], [R132.64], !P2 ;  /* 0x0508000084149fae */ /* 0x0007ea000d101d46 */
[----:B------:R3:W-:Y:S05]  /*d080*/  @!P1 LDGSTS.E.BYPASS.LTC128B.128 [R20+0x6880], [R132.64+0x80], !P6 ;  /* 0x0688008084149fae */ /* 0x0007ea000f101d46 */
[----:B------:R3:W-:Y:S01]  /*d090*/  @!P1 LDGSTS.E.BYPASS.LTC128B.128 [R20+0x8080], [R132.64+0x100], !P5 ;  /* 0x0808010084149fae */ /* 0x0007e2000e901d46 */
[C---:B-1----:R-:W-:Y:S04]  /*d0a0*/  HMMA.16816.F32.BF16 R4, R160.reuse, R8, RZ ;  /* 0x00000008a004723c */ /* 0x042fe800000418ff */
[----:B------:R3:W-:Y:S05]  /*d0b0*/  @!P1 LDGSTS.E.BYPASS.LTC128B.128 [R20+0x9880], [R132.64+0x180], !P4 ;  /* 0x0988018084149fae */ /* 0x0007ea000e101d46 */
[----:B------:R-:W0:Y:S01]  /*d0c0*/  LDGDEPBAR ;  /* 0x00000000000079af */ /* 0x000e220000000000 */
[C---:B------:R-:W-:Y:S08]  /*d0d0*/  HMMA.16816.F32.BF16 R8, R160.reuse, R10, RZ ;  /* 0x0000000aa008723c */ /* 0x040ff000000418ff */
        /* <DEDUP_REMOVED lines=10> */
[C---:B------:R-:W-:Y:S01]  /*d180*/  HMMA.16816.F32.BF16 R20, R164.reuse, R176, R20 ;  /* 0x000000b0a414723c */ /* 0x040fe20000041814 */
[----:B------:R3:W5:Y:S07]  /*d190*/  LDL R177, [R1+0x14] ;  /* 0x0000140001b17983 */ /* 0x00076e0000100800 */
[----:B------:R-:W-:Y:S01]  /*d1a0*/  HMMA.16816.F32.BF16 R24, R164, R178, R24 ;  /* 0x000000b2a418723c */ /* 0x000fe20000041818 */
[----:B------:R-:W4:Y:S06]  /*d1b0*/  LDL R179, [R1+0x34] ;  /* 0x0000340001b37983 */ /* 0x000f2c0000100800 */
[----:B------:R-:W-:Y:S01]  /*d1c0*/  IMAD.MOV.U32 R178, RZ, RZ, R3 ;  /* 0x000000ffffb27224 */ /* 0x000fe200078e0003 */
        /* <DEDUP_REMOVED lines=35> */
[----:B------:R-:W2:Y:S02]  /*d400*/  LDSM.16.M88.4 R172, [R237+0x2000] ;  /* 0x00200000edac783b */ /* 0x000ea40000000200 */
[----:B----4-:R-:W-:Y:S05]  /*d410*/  ISETP.GT.AND P0, PT, R178, R179, PT ;  /* 0x000000b3b200720c */ /* 0x010fea0003f04270 */
        /* <DEDUP_REMOVED lines=84> */
[----:B------:R-:W-:Y:S04]  /*d960*/  DEPBAR.LE SB0, 0x0 ;  /* 0x000080000000791a */ /* 0x000fe80000000000 */
[----:B------:R-:W-:Y:S02]  /*d970*/  BAR.SYNC.DEFER_BLOCKING 0x0 ;  /* 0x0000000000007b1d */ /* 0x000fe40000010000 */
[C---:B-1----:R-:W-:Y:S08]  /*d980*/  HMMA.16816.F32.BF16 R12, R232.reuse, R168, R12 ;  /* 0x000000a8e80c723c */ /* 0x042ff0000004180c */
[C---:B------:R-:W-:Y:S08]  /*d990*/  HMMA.16816.F32.BF16 R16, R232.reuse, R170, R16 ;  /* 0x000000aae810723c */ /* 0x040ff00000041810 */
[C---:B--2---:R-:W-:Y:S08]  /*d9a0*/  HMMA.16816.F32.BF16 R20, R232.reuse, R172, R20 ;  /* 0x000000ace814723c */ /* 0x044ff00000041814 */
[----:B------:R-:W-:Y:S01]  /*d9b0*/  HMMA.16816.F32.BF16 R24, R232, R174, R24 ;  /* 0x000000aee818723c */ /* 0x000fe20000041818 */
[----:B------:R-:W-:Y:S07]  /*d9c0*/  @!UPT UIADD3 URZ, URZ, URZ, URZ ;  /* 0x0000003f3f3ff290 */ /* 0x000fee000fffe03f */
[----:B------:R-:W-:-:S11]  /*d9d0*/  @!P0 BRA `(.L_x_3033) ;  /* 0x000002b000008947 */ /* 0x000fd60003800000 */
[----:B---3--:R-:W2:Y:S04]  /*d9e0*/  LDL.64 R172, [R1+0x50] ;  /* 0x0000500001ac7983 */ /* 0x008ea80000100a00 */
[----:B------:R-:W3:Y:S04]  /*d9f0*/  LDL.64 R170, [R1+0x38] ;  /* 0x0000380001aa7983 */ /* 0x000ee80000100a00 */
[----:B------:R-:W4:Y:S04]  /*da00*/  LDL R176, [R1+0x18] ;  /* 0x0000180001b07983 */ /* 0x000f280000100800 */
        /* <DEDUP_REMOVED lines=40> */
.L_x_3033:
[----:B---3--:R-:W-:Y:S05]  /*dc90*/  BSYNC B0 ;  /* 0x0000000000007941 */ /* 0x008fea0003800000 */
.L_x_3032:
        /* <DEDUP_REMOVED lines=37> */
.L_x_3036:
[----:B------:R-:W-:Y:S04]  /*def0*/  MOV R169, c[0x0][0x32c] ;  /* 0x0000cb0000a97a02 */ /* 0x000fe80000000f00 */
[----:B------:R-:W-:Y:S11]  /*df00*/  ISETP.NE.AND P0, PT, R169, 0x1, PT ;  /* 0x00000001a900780c */ /* 0x000ff60003f05270 */
[----:B------:R-:W-:Y:S02]  /*df10*/  @!UPT UIADD3 URZ, URZ, URZ, URZ ;  /* 0x0000003f3f3ff290 */ /* 0x000fe4000fffe03f */
[----:B------:R-:W-:Y:S05]  /*df20*/  @P0 IMAD.HI.U32 R169, R133, c[0x0][0x330], RZ ;  /* 0x0000cc0085a90a27 */ /* 0x000fea00078e00ff */
[----:B------:R-:W-:Y:S02]  /*df30*/  @P0 SHF.R.U32.HI R133, RZ, c[0x0][0x334], R169 ;  /* 0x0000cd00ff850a19 */ /* 0x000fe400000116a9 */
.L_x_3037:
[----:B------:R-:W-:Y:S05]  /*df40*/  BSYNC B0 ;  /* 0x0000000000007941 */ /* 0x000fea0003800000 */
.L_x_3035:
[----:B------:R-:W-:Y:S04]  /*df50*/  IMAD.IADD R169, R0, 0x1, -R170 ;  /* 0x0000000100a97824 */ /* 0x000fe800078e0aaa */
[----:B------:R-:W-:Y:S05]  /*df60*/  IMAD R133, R133, c[0x0][0x32c], R169 ;  /* 0x0000cb0085857a24 */ /* 0x000fea00078e02a9 */
[----:B------:R-:W-:Y:S02]  /*df70*/  IMNMX R3, R3, R133, !PT ;  /* 0x0000008503037217 */ /* 0x000fe40007800200 */
[----:B------:R-:W-:Y:S04]  /*df80*/  IADD3 R133, R133, c[0x0][0x32c], RZ ;  /* 0x0000cb0085857a10 */ /* 0x000fe80007ffe0ff */
[----:B------:R-:W-:Y:S02]  /*df90*/  IMNMX R132, R132, R133, PT ;  /* 0x0000008584847217 */ /* 0x000fe40003800200 */
.L_x_3034:
        /* <DEDUP_REMOVED lines=84> */
.L_x_3040:
[----:B------:R-:W-:Y:S04]  /*e4e0*/  MOV R20, c[0x0][0x32c] ;  /* 0x0000cb0000147a02 */ /* 0x000fe80000000f00 */
[----:B------:R-:W-:Y:S11]  /*e4f0*/  ISETP.NE.AND P0, PT, R20, 0x1, PT ;  /* 0x000000011400780c */ /* 0x000ff60003f05270 */
[----:B------:R-:W-:Y:S02]  /*e500*/  @!UPT UIADD3 URZ, URZ, URZ, URZ ;  /* 0x0000003f3f3ff290 */ /* 0x000fe4000fffe03f */
[----:B------:R-:W-:Y:S05]  /*e510*/  @P0 IMAD.HI.U32 R20, R5, c[0x0][0x330], RZ ;  /* 0x0000cc0005140a27 */ /* 0x000fea00078e00ff */
[----:B------:R-:W-:Y:S02]  /*e520*/  @P0 SHF.R.U32.HI R5, RZ, c[0x0][0x334], R20 ;  /* 0x0000cd00ff050a19 */ /* 0x000fe40000011614 */
.L_x_3041:
[----:B------:R-:W-:Y:S05]  /*e530*/  BSYNC B0 ;  /* 0x0000000000007941 */ /* 0x000fea0003800000 */
.L_x_3039:
[----:B------:R-:W2:Y:S02]  /*e540*/  LDL R20, [R1+0x30] ;  /* 0x0000300001147983 */ /* 0x000ea40000100800 */
[----:B--2---:R-:W-:Y:S04]  /*e550*/  IMAD.IADD R0, R0, 0x1, -R20 ;  /* 0x0000000100007824 */ /* 0x004fe800078e0a14 */
[----:B------:R-:W-:Y:S05]  /*e560*/  IMAD R0, R5, c[0x0][0x32c], R0 ;  /* 0x0000cb0005007a24 */ /* 0x000fea00078e0200 */
[----:B------:R-:W-:Y:S02]  /*e570*/  IMNMX R3, R3, R0, !PT ;  /* 0x0000000003037217 */ /* 0x000fe40007800200 */
[----:B------:R-:W-:Y:S04]  /*e580*/  IADD3 R0, R0, c[0x0][0x32c], RZ ;  /* 0x0000cb0000007a10 */ /* 0x000fe80007ffe0ff */
[----:B------:R-:W-:Y:S02]  /*e590*/  IMNMX R4, R4, R0, PT ;  /* 0x0000000004047217 */ /* 0x000fe40003800200 */
.L_x_3038:
        /* <DEDUP_REMOVED lines=37> */
[--C-:B------:R-:W-:Y:S01]  /*e7f0*/  FFMA.FTZ R17, R17, c[0x0][0x2d0], -R2.reuse ;  /* 0x0000b40011117a23 */ /* 0x100fe20000010802 */
[----:B------:R-:W-:Y:S01]  /*e800*/  MOV R170, R179 ;  /* 0x000000b300aa7202 */ /* 0x000fe20000000f00 */
[--C-:B------:R-:W-:Y:S01]  /*e810*/  FFMA.FTZ R179, R16, c[0x0][0x2d0], -R2.reuse ;  /* 0x0000b40010b37a23 */ /* 0x100fe20000010802 */
[----:B------:R-:W-:Y:S01]  /*e820*/  ISETP.LT.OR P0, PT, R4, 0x2, P0 ;  /* 0x000000020400780c */ /* 0x000fe20000701670 */
[--C-:B------:R-:W-:Y:S01]  /*e830*/  FFMA.FTZ R12, R12, c[0x0][0x2d0], -R2.reuse ;  /* 0x0000b4000c0c7a23 */ /* 0x100fe20000010802 */
[----:B------:R-:W-:Y:S01]  /*e840*/  MOV R16, R178 ;  /* 0x000000b200107202 */ /* 0x000fe20000000f00 */
[--C-:B------:R-:W-:Y:S01]  /*e850*/  FFMA.FTZ R9, R9, c[0x0][0x2d0], -R2.reuse ;  /* 0x0000b40009097a23 */ /* 0x100fe20000010802 */
[----:B------:R-:W-:Y:S01]  /*e860*/  FSEL R7, R7, -INF , !P0 ;  /* 0xff80000007077808 */ /* 0x000fe20004000000 */
[----:B------:R-:W-:Y:S01]  /*e870*/  FFMA.FTZ R8, R8, c[0x0][0x2d0], -R2 ;  /* 0x0000b40008087a23 */ /* 0x000fe20000010802 */
[----:B------:R-:W-:Y:S01]  /*e880*/  LOP3.LUT P0, RZ, R177, 0x4, RZ, 0xc0, !PT ;  /* 0x00000004b1ff7812 */ /* 0x000fe2000780c0ff */
[----:B------:R-:W3:Y:S03]  /*e890*/  MUFU.EX2 R2, R0 ;  /* 0x0000000000027308 */ /* 0x000ee60000000800 */
[----:B------:R-:W-:Y:S04]  /*e8a0*/  ISETP.GT.AND P0, PT, R3, 0x8, !P0 ;  /* 0x000000080300780c */ /* 0x000fe80004704270 */
[----:B------:R-:W-:Y:S04]  /*e8b0*/  ISETP.LT.OR P0, PT, R4, 0x9, P0 ;  /* 0x000000090400780c */ /* 0x000fe80000701670 */
[----:B------:R-:W-:Y:S02]  /*e8c0*/  FSEL R10, R10, -INF , !P0 ;  /* 0xff8000000a0a7808 */ /* 0x000fe40004000000 */
[----:B------:R-:W-:Y:S04]  /*e8d0*/  LOP3.LUT P0, RZ, R177, 0x2, RZ, 0xc0, !PT ;  /* 0x00000002b1ff7812 */ /* 0x000fe8000780c0ff */
[----:B------:R-:W-:Y:S04]  /*e8e0*/  ISETP.GT.AND P0, PT, R3, 0x9, !P0 ;  /* 0x000000090300780c */ /* 0x000fe80004704270 */
[----:B------:R-:W-:Y:S01]  /*e8f0*/  ISETP.LT.OR P0, PT, R4, 0xa, P0 ;  /* 0x0000000a0400780c */ /* 0x000fe20000701670 */
[C---:B---3--:R-:W-:Y:S03]  /*e900*/  FMUL.FTZ R28, R2.reuse, R28 ;  /* 0x0000001c021c7220 */ /* 0x048fe60000410000 */
        /* <DEDUP_REMOVED lines=39> */
[C---:B------:R-:W-:Y:S02]  /*eb80*/  FMUL.FTZ R61, R2.reuse, R61 ;  /* 0x0000003d023d7220 */ /* 0x040fe40000410000 */
        /* <DEDUP_REMOVED lines=43> */
[----:B------:R-:W-:Y:S01]  /*ee40*/  MOV R27, R25 ;  /* 0x00000019001b7202 */ /* 0x000fe20000000f00 */
        /* <DEDUP_REMOVED lines=20> */
[----:B------:R-:W-:Y:S01]  /*ef90*/  FMUL.FTZ R13, R2, R149 ;  /* 0x00000095020d7220 */ /* 0x000fe20000410000 */
[----:B------:R-:W-:Y:S01]  /*efa0*/  MOV R149, R11 ;  /* 0x0000000b00957202 */ /* 0x000fe20000000f00 */
        /* <DEDUP_REMOVED lines=44> */
[C---:B------:R-:W-:Y:S01]  /*f270*/  FMUL.FTZ R10, R0.reuse, R154 ;  /* 0x0000009a000a7220 */ /* 0x040fe20000410000 */
[----:B------:R-:W-:Y:S01]  /*f280*/  MOV R154, R27 ;  /* 0x0000001b009a7202 */ /* 0x000fe20000000f00 */
[C---:B------:R-:W-:Y:S02]  /*f290*/  FMUL.FTZ R27, R0.reuse, R139 ;  /* 0x0000008b001b7220 */ /* 0x040fe40000410000 */
[C---:B------:R-:W-:Y:S02]  /*f2a0*/  FMUL.FTZ R22, R0.reuse, R142 ;  /* 0x0000008e00167220 */ /* 0x040fe40000410000 */
[C---:B------:R-:W-:Y:S02]  /*f2b0*/  FMUL.FTZ R23, R0.reuse, R143 ;  /* 0x0000008f00177220 */ /* 0x040fe40000410000 */
[C---:B--2---:R-:W-:Y:S01]  /*f2c0*/  FMUL.FTZ R6, R0.reuse, R158 ;  /* 0x0000009e00067220 */ /* 0x044fe20000410000 */
        /* <DEDUP_REMOVED lines=274> */
.L_x_3031:
[----:B------:R-:W-:Y:S02]  /*103f0*/  MOV R7, 0x1f ;  /* 0x0000001f00077802 */ /* 0x000fe40000000f00 */
[----:B------:R-:W-:Y:S01]  /*10400*/  MOV R6, 0xffffffff ;  /* 0xffffffff00067802 */ /* 0x000fe20000000f00 */
[----:B------:R-:W-:Y:S05]  /*10410*/  BRA.DIV ~URZ, `(.L_x_3043) ;  /* 0x00005e327f007947 */ /* 0x000fea000b800000 */
[----:B------:R-:W3:Y:S04]  /*10420*/  LDL R2, [R1+0x28] ;  /* 0x0000280001027983 */ /* 0x000ee80000100800 */
[----:B--23--:R2:W3:Y:S02]  /*10430*/  SHFL.BFLY PT, R0, R2, 0x2, 0x1f ;  /* 0x0c401f0002007f89 */ /* 0x00c4e400000e0000 */
.L_x_3110:
        /* <DEDUP_REMOVED lines=9> */
.L_x_3111:
        /* <DEDUP_REMOVED lines=149> */
.L_x_2992:
        /* <DEDUP_REMOVED lines=19> */
.L_x_3046:
[----:B---3--:R-:W-:Y:S05]  /*10f50*/  BSYNC B0 ;  /* 0x0000000000007941 */ /* 0x008fea0003800000 */
.L_x_3045:
        /* <DEDUP_REMOVED lines=172> */
.L_x_3049:
        /* <DEDUP_REMOVED lines=127> */
.L_x_3112:
[----:B------:R-:W-:Y:S05]  /*12210*/  BRA.DIV ~URZ, `(.L_x_3052) ;  /* 0x000042127f007947 */ /* 0x000fea000b800000 */
[----:B------:R4:W2:Y:S02]  /*12220*/  SHFL.IDX PT, R0, R15, RZ, 0x181f ;  /* 0x00181fff0f007589 */ /* 0x0008a400000e0000 */
.L_x_3113:
        /* <DEDUP_REMOVED lines=23> */
.L_x_3054:
[----:B------:R-:W-:Y:S05]  /*123a0*/  BSYNC B0 ;  /* 0x0000000000007941 */ /* 0x000fea0003800000 */
.L_x_3053:
[----:B------:R-:W-:Y:S05]  /*123b0*/  BRA.DIV ~URZ, `(.L_x_3055) ;  /* 0x000040d27f007947 */ /* 0x000fea000b800000 */
[----:B---3--:R3:W4:Y:S04]  /*123c0*/  SHFL.IDX PT, R10, R14, 0x1, 0x181f ;  /* 0x00381f000e0a7f89 */ /* 0x00872800000e0000 */
[----:B--2---:R3:W2:Y:S02]  /*123d0*/  SHFL.IDX PT, R0, R15, 0x1, 0x181f ;  /* 0x00381f000f007f89 */ /* 0x0046a400000e0000 */
.L_x_3114:
        /* <DEDUP_REMOVED lines=20> */
.L_x_3057:
[----:B------:R-:W-:Y:S05]  /*12520*/  BSYNC B0 ;  /* 0x0000000000007941 */ /* 0x000fea0003800000 */
.L_x_3056:
[----:B------:R-:W-:Y:S05]  /*12530*/  BRA.DIV ~URZ, `(.L_x_3058) ;  /* 0x000040127f007947 */ /* 0x000fea000b800000 */
[----:B----4-:R4:W1:Y:S02]  /*12540*/  SHFL.IDX PT, R10, R14, 0x2, 0x181f ;  /* 0x00581f000e0a7f89 */ /* 0x01086400000e0000 */
.L_x_3115:
[----:B------:R-:W-:Y:S05]  /*12550*/  BRA.DIV ~URZ, `(.L_x_3059) ;  /* 0x000040627f007947 */ /* 0x000fea000b800000 */
[----:B--2---:R2:W3:Y:S02]  /*12560*/  SHFL.IDX PT, R0, R15, 0x2, 0x181f ;  /* 0x00581f000f007f89 */ /* 0x0044e400000e0000 */
.L_x_3116:
        /* <DEDUP_REMOVED lines=20> */
.L_x_3061:
[----:B------:R-:W-:Y:S05]  /*126b0*/  BSYNC B0 ;  /* 0x0000000000007941 */ /* 0x000fea0003800000 */
.L_x_3060:
[----:B------:R-:W-:Y:S05]  /*126c0*/  BRA.DIV ~URZ, `(.L_x_3062) ;  /* 0x00003f527f007947 */ /* 0x000fea000b800000 */
[----:B-1----:R1:W2:Y:S04]  /*126d0*/  SHFL.IDX PT, R8, R14, 0x3, 0x181f ;  /* 0x00781f000e087f89 */ /* 0x0022a800000e0000 */
[----:B---3--:R1:W3:Y:S02]  /*126e0*/  SHFL.IDX PT, R0, R15, 0x3, 0x181f ;  /* 0x00781f000f007f89 */ /* 0x0082e400000e0000 */
.L_x_3117:
        /* <DEDUP_REMOVED lines=21> */
.L_x_3050:
        /* <DEDUP_REMOVED lines=35> */
.L_x_3118:
[----:B------:R-:W-:Y:S05]  /*12a70*/  BRA.DIV ~URZ, `(.L_x_3065) ;  /* 0x00003cd27f007947 */ /* 0x000fea000b800000 */
[----:B------:R3:W4:Y:S02]  /*12a80*/  SHFL.IDX PT, R0, R14, RZ, 0x1c1f ;  /* 0x001c1fff0e007589 */ /* 0x00072400000e0000 */
.L_x_3119:
        /* <DEDUP_REMOVED lines=194> */
.L_x_3067:
[----:B------:R-:W-:Y:S05]  /*136b0*/  BSYNC B0 ;  /* 0x0000000000007941 */ /* 0x000fea0003800000 */
.L_x_3066:
[----:B------:R-:W-:Y:S05]  /*136c0*/  BRA.DIV ~URZ, `(.L_x_3068) ;  /* 0x000030e27f007947 */ /* 0x000fea000b800000 */
[----:B--2---:R2:W1:Y:S04]  /*136d0*/  SHFL.IDX PT, R4, R12, 0x1, 0x1c1f ;  /* 0x003c1f000c047f89 */ /* 0x00446800000e0000 */
[----:B----4-:R2:W4:Y:S02]  /*136e0*/  SHFL.IDX PT, R0, R14, 0x1, 0x1c1f ;  /* 0x003c1f000e007f89 */ /* 0x01052400000e0000 */
.L_x_3120:
        /* <DEDUP_REMOVED lines=136> */
.L_x_3048:
        /* <DEDUP_REMOVED lines=20> */
.L_x_3069:
        /* <DEDUP_REMOVED lines=58> */
.L_x_3071:
[----:B------:R-:W-:Y:S05]  /*14450*/  BSYNC B0 ;  /* 0x0000000000007941 */ /* 0x000fea0003800000 */
.L_x_3070:
        /* <DEDUP_REMOVED lines=47> */
.L_x_3121:
[----:B------:R-:W-:Y:S05]  /*14750*/  BRA.DIV ~URZ, `(.L_x_3073) ;  /* 0x000021827f007947 */ /* 0x000fea000b800000 */
[----:B------:R3:W4:Y:S02]  /*14760*/  SHFL.IDX PT, R0, R15, RZ, 0x181f ;  /* 0x00181fff0f007589 */ /* 0x00072400000e0000 */
.L_x_3122:
        /* <DEDUP_REMOVED lines=24> */
.L_x_3075:
[----:B------:R-:W-:Y:S05]  /*148f0*/  BSYNC B0 ;  /* 0x0000000000007941 */ /* 0x000fea0003800000 */
.L_x_3074:
[----:B------:R-:W-:Y:S05]  /*14900*/  BRA.DIV ~URZ, `(.L_x_3076) ;  /* 0x000020327f007947 */ /* 0x000fea000b800000 */
[----:B--2---:R2:W1:Y:S04]  /*14910*/  SHFL.IDX PT, R10, R12, 0x1, 0x181f ;  /* 0x00381f000c0a7f89 */ /* 0x00446800000e0000 */
[----:B----4-:R2:W4:Y:S02]  /*14920*/  SHFL.IDX PT, R0, R15, 0x1, 0x181f ;  /* 0x00381f000f007f89 */ /* 0x01052400000e0000 */
.L_x_3123:
        /* <DEDUP_REMOVED lines=20> */
.L_x_3078:
[----:B------:R-:W-:Y:S05]  /*14a70*/  BSYNC B0 ;  /* 0x0000000000007941 */ /* 0x000fea0003800000 */
.L_x_3077:
[----:B------:R-:W-:Y:S05]  /*14a80*/  BRA.DIV ~URZ, `(.L_x_3079) ;  /* 0x00001f727f007947 */ /* 0x000fea000b800000 */
[----:B-1----:R1:W2:Y:S02]  /*14a90*/  SHFL.IDX PT, R10, R12, 0x2, 0x181f ;  /* 0x00581f000c0a7f89 */ /* 0x0022a400000e0000 */
.L_x_3124:
[----:B------:R-:W-:Y:S05]  /*14aa0*/  BRA.DIV ~URZ, `(.L_x_3080) ;  /* 0x00001fc27f007947 */ /* 0x000fea000b800000 */
[----:B----4-:R4:W1:Y:S02]  /*14ab0*/  SHFL.IDX PT, R0, R15, 0x2, 0x181f ;  /* 0x00581f000f007f89 */ /* 0x01086400000e0000 */
.L_x_3125:
        /* <DEDUP_REMOVED lines=20> */
.L_x_3082:
[----:B------:R-:W-:Y:S05]  /*14c00*/  BSYNC B0 ;  /* 0x0000000000007941 */ /* 0x000fea0003800000 */
.L_x_3081:
[----:B------:R-:W-:Y:S05]  /*14c10*/  BRA.DIV ~URZ, `(.L_x_3083) ;  /* 0x00001eb27f007947 */ /* 0x000fea000b800000 */
[----:B--2---:R2:W3:Y:S04]  /*14c20*/  SHFL.IDX PT, R10, R12, 0x3, 0x181f ;  /* 0x00781f000c0a7f89 */ /* 0x0044e800000e0000 */
[----:B-1----:R2:W1:Y:S02]  /*14c30*/  SHFL.IDX PT, R0, R15, 0x3, 0x181f ;  /* 0x00781f000f007f89 */ /* 0x00246400000e0000 */
.L_x_3126:
        /* <DEDUP_REMOVED lines=19> */
.L_x_3063:
[----:B------:R-:W-:Y:S05]  /*14d70*/  BSYNC B1 ;  /* 0x0000000000017941 */ /* 0x000fea0003800000 */
.L_x_3047:
        /* <DEDUP_REMOVED lines=15> */
.L_x_3127:
[----:B------:R-:W-:Y:S05]  /*14e70*/  BRA.DIV ~URZ, `(.L_x_3086) ;  /* 0x00001d827f007947 */ /* 0x000fea000b800000 */
[----:B------:R3:W4:Y:S02]  /*14e80*/  SHFL.IDX PT, R8, R111, 0x1, 0x1f ;  /* 0x00201f006f087f89 */ /* 0x00072400000e0000 */
.L_x_3128:
        /* <DEDUP_REMOVED lines=19> */
.L_x_3129:
        /* <DEDUP_REMOVED lines=16> */
.L_x_3130:
[----:B---3--:R-:W-:Y:S01]  /*150c0*/  IMAD R0, R0, c[0x0][0x538], RZ ;  /* 0x00014e0000007a24 */ /* 0x008fe200078e02ff */
[----:B------:R-:W-:Y:S04]  /*150d0*/  BSSY B1, `(.L_x_3089) ;  /* 0x00000cf000017945 */ /* 0x000fe80003800000 */
[----:B----4-:R-:W-:-:S04]  /*150e0*/  IADD3 R8, R0, R8, RZ ;  /* 0x0000000800087210 */ /* 0x010fc80007ffe0ff */
[----:B--2---:R-:W-:-:S13]  /*150f0*/  ISETP.GT.AND P0, PT, R8, R9, PT ;  /* 0x000000090800720c */ /* 0x004fda0003f04270 */
[----:B------:R-:W-:Y:S05]  /*15100*/  @P0 BRA `(.L_x_3090) ;  /* 0x0000025000000947 */ /* 0x000fea0003800000 */
.L_x_3094:
        /* <DEDUP_REMOVED lines=17> */
.L_x_3131:
        /* <DEDUP_REMOVED lines=16> */
.L_x_3132:
[----:B--2---:R-:W-:-:S05]  /*15320*/  IMAD R0, R0, c[0x0][0x538], RZ ;  /* 0x00014e0000007a24 */ /* 0x004fca00078e02ff */
[----:B------:R-:W-:-:S04]  /*15330*/  IADD3 R8, R0, R8, RZ ;  /* 0x0000000800087210 */ /* 0x000fc80007ffe0ff */
[----:B------:R-:W-:-:S13]  /*15340*/  ISETP.GT.AND P0, PT, R8, R9, PT ;  /* 0x000000090800720c */ /* 0x000fda0003f04270 */
[----:B-1----:R-:W-:Y:S05]  /*15350*/  @!P0 BRA `(.L_x_3094) ;  /* 0xfffffdb000008947 */ /* 0x002fea000383ffff */
.L_x_3090:
[----:B------:R-:W-:-:S05]  /*15360*/  IADD3 R11, -R0, R8, RZ ;  /* 0x00000008000b7210 */ /* 0x000fca0007ffe1ff */
[----:B------:R-:W-:-:S05]  /*15370*/  IMAD R0, R4, c[0x0][0x538], R11 ;  /* 0x00014e0004007a24 */ /* 0x000fca00078e020b */
[----:B------:R-:W-:Y:S01]  /*15380*/  ISETP.GT.AND P0, PT, R0, R9, PT ;  /* 0x000000090000720c */ /* 0x000fe20003f04270 */
[----:B------:R-:W-:-:S12]  /*15390*/  BRA.DIV ~URZ, `(.L_x_3095) ;  /* 0x00001ca27f007947 */ /* 0x000fd8000b800000 */
[----:B------:R-:W-:-:S03]  /*153a0*/  VOTE.ANY R10, PT, !P0 ;  /* 0x00000000000a7806 */ /* 0x000fc600040e0100 */
.L_x_3133:
[----:B------:R-:W2:Y:S01]  /*153b0*/  LDL.LU R0, [R1+0x7c] ;  /* 0x00007c0001007983 */ /* 0x000ea20000300800 */
[----:B------:R-:W2:Y:S02]  /*153c0*/  POPC R8, R10 ;  /* 0x0000000a00087309 */ /* 0x000ea40000000000 */
[----:B--2---:R-:W-:-:S05]  /*153d0*/  IADD3 R0, R8, R0, RZ ;  /* 0x0000000008007210 */ /* 0x004fca0007ffe0ff */
[----:B------:R2:W-:Y:S01]  /*153e0*/  STL [R1+0x7c], R0 ;  /* 0x00007c0001007387 */ /* 0x0005e20000100800 */
[----:B------:R-:W-:Y:S05]  /*153f0*/  BRA.DIV ~URZ, `(.L_x_3096) ;  /* 0x00001c927f007947 */ /* 0x000fea000b800000 */
[----:B------:R3:W4:Y:S04]  /*15400*/  SHFL.IDX PT, R12, R6, R8, 0x1f ;  /* 0x00001f08060c7589 */ /* 0x00072800000e0000 */
[----:B------:R3:W1:Y:S02]  /*15410*/  SHFL.IDX PT, R7, R7, R8, 0x1f ;  /* 0x00001f0807077589 */ /* 0x00066400000e0000 */
.L_x_3134:
[----:B------:R-:W-:Y:S01]  /*15420*/  ISETP.NE.AND P0, PT, R10, RZ, PT ;  /* 0x000000ff0a00720c */ /* 0x000fe20003f05270 */
[----:B------:R-:W-:-:S12]  /*15430*/  BSSY B0, `(.L_x_3097) ;  /* 0x0000005000007945 */ /* 0x000fd80003800000 */
[----:B------:R-:W-:Y:S05]  /*15440*/  @!P0 BRA `(.L_x_3098) ;  /* 0x0000003000008947 */ /* 0x000fea0003800000 */
[----:B------:R-:W-:Y:S01]  /*15450*/  IADD3 R3, R8, -0x1, RZ ;  /* 0xffffffff08037810 */ /* 0x000fe20007ffe0ff */
[----:B------:R-:W-:Y:S05]  /*15460*/  BRA.DIV ~URZ, `(.L_x_3099) ;  /* 0x00001cf27f007947 */ /* 0x000fea000b800000 */
[----:B------:R2:W3:Y:S02]  /*15470*/  SHFL.IDX PT, R13, R4, R3, 0x1f ;  /* 0x00001f03040d7589 */ /* 0x0004e400000e0000 */
.L_x_3098:
[----:B------:R-:W-:Y:S05]  /*15480*/  BSYNC B0 ;  /* 0x0000000000007941 */ /* 0x000fea0003800000 */
.L_x_3097:
        /* <DEDUP_REMOVED lines=68> */
.L_x_3101:
        /* <DEDUP_REMOVED lines=69> */
.L_x_3102:
[----:B------:R-:W-:Y:S05]  /*15d20*/  BSYNC B0 ;  /* 0x0000000000007941 */ /* 0x000fea0003800000 */
.L_x_3100:
[----:B------:R-:W-:-:S04]  /*15d30*/  LOP3.LUT R2, RZ, R2, RZ, 0x33, !PT ;  /* 0x00000002ff027212 */ /* 0x000fc800078e33ff */
[----:B-1----:R-:W-:-:S05]  /*15d40*/  IADD3 R0, R2, R12, RZ ;  /* 0x0000000c02007210 */ /* 0x002fca0007ffe0ff */
[----:B------:R1:W-:Y:S01]  /*15d50*/  STL [R1+0x74], R0 ;  /* 0x0000740001007387 */ /* 0x0003e20000100800 */
[----:B------:R-:W-:Y:S05]  /*15d60*/  BRA `(.L_x_3103) ;  /* 0x0000005000007947 */ /* 0x000fea0003800000 */
.L_x_3091:
[----:B------:R-:W-:Y:S01]  /*15d70*/  MOV R0, c[0x0][0x53c] ;  /* 0x00014f0000007a02 */ /* 0x000fe20000000f00 */
[----:B------:R2:W-:Y:S04]  /*15d80*/  STL [R1+0x70], R9 ;  /* 0x0000700901007387 */ /* 0x0005e80000100800 */
[----:B------:R2:W-:Y:S04]  /*15d90*/  STL [R1+0x74], RZ ;  /* 0x000074ff01007387 */ /* 0x0005e80000100800 */
[----:B------:R2:W-:Y:S04]  /*15da0*/  STL [R1+0x78], RZ ;  /* 0x000078ff01007387 */ /* 0x0005e80000100800 */
[----:B------:R2:W-:Y:S02]  /*15db0*/  STL [R1+0x7c], R0 ;  /* 0x00007c0001007387 */ /* 0x0005e40000100800 */
.L_x_3103:
[----:B------:R-:W-:Y:S05]  /*15dc0*/  BSYNC B1 ;  /* 0x0000000000017941 */ /* 0x000fea0003800000 */
.L_x_3089:
        /* <DEDUP_REMOVED lines=9> */
.L_x_3084:
[----:B--2---:R-:W2:Y:S02]  /*15e60*/  LDL R0, [R1+0x7c] ;  /* 0x00007c0001007983 */ /* 0x004ea40000100800 */
[----:B--2---:R-:W-:-:S13]  /*15e70*/  ISETP.GE.AND P0, PT, R0, c[0x0][0x53c], PT ;  /* 0x00014f0000007a0c */ /* 0x004fda0003f06270 */
[----:B-1----:R-:W-:Y:S01]  /*15e80*/  @P0 CALL.REL.NOINC `(.L_x_3104) ;  /* 0x0000001000000944 */ /* 0x002fe20003c00000 */
[----:B------:R-:W-:Y:S05]  /*15e90*/  BRA `(.L_x_3105) ;  /* 0xfffeb9f000007947 */ /* 0x000fea000383ffff */
.L_x_3104:
[----:B------:R-:W-:Y:S05]  /*15ea0*/  EXIT ;  /* 0x000000000000794d */ /* 0x000fea0003800000 */
.L_x_2967:
[----:B------:R-:W-:Y:S01]  /*15eb0*/  IMAD.MOV.U32 R0, RZ, RZ, R5 ;  /* 0x000000ffff007224 */ /* 0x000fe200078e0005 */
[----:B------:R-:W-:Y:S02]  /*15ec0*/  MOV R2, 0x1 ;  /* 0x0000000100027802 */ /* 0x000fe40000000f00 */
[----:B------:R-:W-:Y:S02]  /*15ed0*/  MOV R3, 0x15ef0 ;  /* 0x00015ef000037802 */ /* 0x000fe40000000f00 */
[----:B------:R-:W-:Y:S05]  /*15ee0*/  CALL.REL.NOINC `($__internal_62_$__cuda_sm70_shflsync_up_p) ;  /* 0x0000137000007944 */ /* 0x000fea0003c00000 */
[----:B------:R-:W-:Y:S01]  /*15ef0*/  MOV R0, R4 ;  /* 0x0000000400007202 */ /* 0x000fe20000000f00 */
[----:B------:R-:W-:Y:S05]  /*15f00*/  BRA `(.L_x_3106) ;  /* 0xfffea55000007947 */ /* 0x000fea000383ffff */
.L_x_2968:
[----:B------:R-:W-:Y:S01]  /*15f10*/  IMAD.MOV.U32 R0, RZ, RZ, R5 ;  /* 0x000000ffff007224 */ /* 0x000fe200078e0005 */
[----:B------:R-:W-:Y:S02]  /*15f20*/  MOV R2, 0x2 ;  /* 0x0000000200027802 */ /* 0x000fe40000000f00 */
[----:B------:R-:W-:Y:S02]  /*15f30*/  MOV R3, 0x15f50 ;  /* 0x00015f5000037802 */ /* 0x000fe40000000f00 */
[----:B------:R-:W-:Y:S05]  /*15f40*/  CALL.REL.NOINC `($__internal_62_$__cuda_sm70_shflsync_up_p) ;  /* 0x0000131000007944 */ /* 0x000fea0003c00000 */
[----:B------:R-:W-:Y:S01]  /*15f50*/  SEL R0, R4, RZ, P4 ;  /* 0x000000ff04007207 */ /* 0x000fe20002000000 */
[----:B------:R-:W-:Y:S01]  /*15f60*/  IMAD.MOV.U32 R2, RZ, RZ, 0x4 ;  /* 0x00000004ff027424 */ /* 0x000fe200078e00ff */
[----:B------:R-:W-:-:S03]  /*15f70*/  MOV R3, 0x15fa0 ;  /* 0x00015fa000037802 */ /* 0x000fc60000000f00 */
[----:B------:R-:W-:Y:S02]  /*15f80*/  IMAD.IADD R0, R5, 0x1, R0 ;  /* 0x0000000105007824 */ /* 0x000fe400078e0200 */
        /* <DEDUP_REMOVED lines=14> */
[----:B------:R-:W-:Y:S01]  /*16070*/  IMAD.IADD R4, R0, 0x1, R4 ;  /* 0x0000000100047824 */ /* 0x000fe200078e0204 */
[----:B------:R-:W-:-:S03]  /*16080*/  MOV R0, 0x1f ;  /* 0x0000001f00007802 */ /* 0x000fc60000000f00 */
[----:B------:R-:W-:Y:S02]  /*16090*/  IMAD.MOV.U32 R5, RZ, RZ, R4 ;  /* 0x000000ffff057224 */ /* 0x000fe400078e0004 */
[----:B------:R-:W-:Y:S05]  /*160a0*/  CALL.REL.NOINC `($__internal_61_$__cuda_sm70_shflsync_idx_p) ;  /* 0x0000116000007944 */ /* 0x000fea0003c00000 */
[----:B------:R-:W-:Y:S05]  /*160b0*/  BRA `(.L_x_3107) ;  /* 0xfffea4a000007947 */ /* 0x000fea000383ffff */
.L_x_2970:
[----:B------:R-:W-:Y:S02]  /*160c0*/  SEL R0, RZ, 0x1, P0 ;  /* 0x00000001ff007807 */ /* 0x000fe40000000000 */
[----:B------:R-:W-:Y:S02]  /*160d0*/  MOV R2, 0x160f0 ;  /* 0x000160f000027802 */ /* 0x000fe40000000f00 */
[----:B------:R-:W-:Y:S05]  /*160e0*/  CALL.REL.NOINC `($__internal_63_$__cuda_sm70_votesync_ballot) ;  /* 0x000011e000007944 */ /* 0x000fea0003c00000 */
[----:B------:R-:W-:Y:S01]  /*160f0*/  MOV R10, R0 ;  /* 0x00000000000a7202 */ /* 0x000fe20000000f00 */
[----:B------:R-:W-:Y:S05]  /*16100*/  BRA `(.L_x_3108) ;  /* 0xfffea4e000007947 */ /* 0x000fea000383ffff */
.L_x_2971:
[----:B------:R-:W-:Y:S01]  /*16110*/  IMAD.MOV.U32 R5, RZ, RZ, R9 ;  /* 0x000000ffff057224 */ /* 0x000fe200078e0009 */
[----:B------:R-:W-:Y:S01]  /*16120*/  MOV R3, R6 ;  /* 0x0000000600037202 */ /* 0x000fe20000000f00 */
[----:B-1----:R-:W-:Y:S01]  /*16130*/  IMAD.MOV.U32 R0, RZ, RZ, 0x1f ;  /* 0x0000001fff007424 */ /* 0x002fe200078e00ff */
[----:B------:R-:W-:Y:S02]  /*16140*/  MOV R2, 0x16160 ;  /* 0x0001616000027802 */ /* 0x000fe40000000f00 */
[----:B------:R-:W-:Y:S05]  /*16150*/  CALL.REL.NOINC `($__internal_61_$__cuda_sm70_shflsync_idx_p) ;  /* 0x000010b000007944 */ /* 0x000fea0003c00000 */
[----:B------:R-:W-:Y:S01]  /*16160*/  IMAD.MOV.U32 R12, RZ, RZ, R0 ;  /* 0x000000ffff0c7224 */ /* 0x000fe200078e0000 */
[----:B------:R-:W-:Y:S01]  /*16170*/  MOV R5, R8 ;  /* 0x0000000800057202 */ /* 0x000fe20000000f00 */
[----:B------:R-:W-:Y:S01]  /*16180*/  IMAD.MOV.U32 R7, RZ, RZ, RZ ;  /* 0x000000ffff077224 */ /* 0x000fe200078e00ff */
[----:B------:R-:W-:Y:S01]  /*16190*/  MOV R3, R6 ;  /* 0x0000000600037202 */ /* 0x000fe20000000f00 */
[----:B------:R-:W-:Y:S01]  /*161a0*/  IMAD.MOV.U32 R0, RZ, RZ, 0x1f ;  /* 0x0000001fff007424 */ /* 0x000fe200078e00ff */
[----:B------:R-:W-:-:S02]  /*161b0*/  MOV R2, 0x161d0 ;  /* 0x000161d000027802 */ /* 0x000fc40000000f00 */
[----:B------:R-:W-:Y:S05]  /*161c0*/  CALL.REL.NOINC `($__internal_61_$__cuda_sm70_shflsync_idx_p) ;  /* 0x0000104000007944 */ /* 0x000fea0003c00000 */
[----:B------:R-:W-:Y:S01]  /*161d0*/  MOV R9, R0 ;  /* 0x0000000000097202 */ /* 0x000fe20000000f00 */
[----:B------:R-:W-:Y:S05]  /*161e0*/  BRA `(.L_x_3109) ;  /* 0xfffea47000007947 */ /* 0x000fea000383ffff */
.L_x_2974:
[----:B------:R-:W-:Y:S01]  /*161f0*/  IMAD.MOV.U32 R5, RZ, RZ, R4 ;  /* 0x000000ffff057224 */ /* 0x000fe200078e0004 */
[----:B-1----:R-:W-:-:S02]  /*16200*/  MOV R0, 0x1f ;  /* 0x0000001f00007802 */ /* 0x002fc40000000f00 */
[----:B------:R-:W-:Y:S02]  /*16210*/  MOV R2, 0x16230 ;  /* 0x0001623000027802 */ /* 0x000fe40000000f00 */
[----:B--234-:R-:W-:Y:S05]  /*16220*/  CALL.REL.NOINC `($__internal_61_$__cuda_sm70_shflsync_idx_p) ;  /* 0x00000fe000007944 */ /* 0x01cfea0003c00000 */
[----:B------:R-:W-:Y:S01]  /*16230*/  MOV R7, R0 ;  /* 0x0000000000077202 */ /* 0x000fe20000000f00 */
[----:B------:R-:W-:Y:S05]  /*16240*/  BRA `(.L_x_2973) ;  /* 0xfffea47000007947 */ /* 0x000fea000383ffff */
.L_x_3043:
[----:B------:R3:W5:Y:S01]  /*16250*/  LDL R2, [R1+0x28] ;  /* 0x0000280001027983 */ /* 0x0007620000100800 */
[----:B------:R-:W-:Y:S02]  /*16260*/  MOV R5, 0x2 ;  /* 0x0000000200057802 */ /* 0x000fe40000000f00 */
[----:B------:R-:W-:Y:S02]  /*16270*/  MOV R3, 0x16290 ;  /* 0x0001629000037802 */ /* 0x000fe40000000f00 */
[----:B-123-5:R-:W-:Y:S05]  /*16280*/  CALL.REL.NOINC `($__internal_60_$__cuda_sm70_shflsync_bfly_p) ;  /* 0x00000f3000007944 */ /* 0x02efea0003c00000 */
[----:B------:R-:W-:Y:S01]  /*16290*/  MOV R0, R5 ;  /* 0x0000000500007202 */ /* 0x000fe20000000f00 */
[----:B------:R-:W-:Y:S05]  /*162a0*/  BRA `(.L_x_3110) ;  /* 0xffffa19000007947 */ /* 0x000fea000383ffff */
.L_x_3044:
[----:B------:R-:W-:Y:S01]  /*162b0*/  IMAD.MOV.U32 R2, RZ, RZ, R0 ;  /* 0x000000ffff027224 */ /* 0x000fe200078e0000 */
[----:B------:R-:W-:Y:S02]  /*162c0*/  MOV R5, 0x1 ;  /* 0x0000000100057802 */ /* 0x000fe40000000f00 */
[----:B------:R-:W-:Y:S02]  /*162d0*/  MOV R3, 0x162f0 ;  /* 0x000162f000037802 */ /* 0x000fe40000000f00 */
[----:B-1----:R-:W-:Y:S05]  /*162e0*/  CALL.REL.NOINC `($__internal_60_$__cuda_sm70_shflsync_bfly_p) ;  /* 0x00000ed000007944 */ /* 0x002fea0003c00000 */
[----:B------:R1:W5:Y:S01]  /*162f0*/  LDL R2, [R1+0x2c] ;  /* 0x00002c0001027983 */ /* 0x0003620000100800 */
[----:B------:R-:W-:Y:S01]  /*16300*/  FADD.FTZ R0, R0, R5 ;  /* 0x0000000500007221 */ /* 0x000fe20000010000 */
[----:B------:R-:W-:-:S02]  /*16310*/  MOV R5, 0x2 ;  /* 0x0000000200057802 */ /* 0x000fc40000000f00 */
[----:B------:R-:W-:Y:S02]  /*16320*/  MOV R3, 0x16340 ;  /* 0x0001634000037802 */ /* 0x000fe40000000f00 */
[----:B-1---5:R-:W-:Y:S05]  /*16330*/  CALL.REL.NOINC `($__internal_60_$__cuda_sm70_shflsync_bfly_p) ;  /* 0x00000e8000007944 */ /* 0x022fea0003c00000 */
[----:B------:R-:W2:Y:S01]  /*16340*/  LDL.LU R2, [R1+0x2c] ;  /* 0x00002c0001027983 */ /* 0x000ea20000300800 */
[----:B------:R-:W-:Y:S01]  /*16350*/  MOV R3, 0x163a0 ;  /* 0x000163a000037802 */ /* 0x000fe20000000f00 */
[----:B--2---:R-:W-:Y:S01]  /*16360*/  FADD.FTZ R4, R2, R5 ;  /* 0x0000000502047221 */ /* 0x004fe20000010000 */
[----:B------:R-:W-:-:S04]  /*16370*/  MOV R5, 0x1 ;  /* 0x0000000100057802 */ /* 0x000fc80000000f00 */
[----:B------:R-:W-:Y:S02]  /*16380*/  MOV R2, R4 ;  /* 0x0000000400027202 */ /* 0x000fe40000000f00 */
[----:B------:R-:W-:Y:S05]  /*16390*/  CALL.REL.NOINC `($__internal_60_$__cuda_sm70_shflsync_bfly_p) ;  /* 0x00000e2000007944 */ /* 0x000fea0003c00000 */
[----:B------:R-:W-:Y:S01]  /*163a0*/  MOV R3, R5 ;  /* 0x0000000500037202 */ /* 0x000fe20000000f00 */
[----:B------:R-:W-:Y:S05]  /*163b0*/  BRA `(.L_x_3111) ;  /* 0xffffa11000007947 */ /* 0x000fea000383ffff */
.L_x_3051:
[----:B--234-:R-:W-:Y:S01]  /*163c0*/  IMAD.MOV.U32 R5, RZ, RZ, R14 ;  /* 0x000000ffff057224 */ /* 0x01cfe200078e000e */
[----:B------:R-:W-:Y:S01]  /*163d0*/  MOV R3, RZ ;  /* 0x000000ff00037202 */ /* 0x000fe20000000f00 */
[----:B------:R-:W-:Y:S01]  /*163e0*/  IMAD.MOV.U32 R0, RZ, RZ, 0x181f ;  /* 0x0000181fff007424 */ /* 0x000fe200078e00ff */
[----:B------:R-:W-:Y:S02]  /*163f0*/  MOV R2, 0x16410 ;  /* 0x0001641000027802 */ /* 0x000fe40000000f00 */
[----:B-1----:R-:W-:Y:S05]  /*16400*/  CALL.REL.NOINC `($__internal_61_$__cuda_sm70_shflsync_idx_p) ;  /* 0x00000e0000007944 */ /* 0x002fea0003c00000 */
[----:B------:R-:W-:Y:S01]  /*16410*/  MOV R10, R0 ;  /* 0x00000000000a7202 */ /* 0x000fe20000000f00 */
[----:B------:R-:W-:Y:S05]  /*16420*/  BRA `(.L_x_3112) ;  /* 0xffffbde000007947 */ /* 0x000fea000383ffff */
.L_x_3052:
[----:B------:R-:W-:Y:S01]  /*16430*/  IMAD.MOV.U32 R5, RZ, RZ, R15 ;  /* 0x000000ffff057224 */ /* 0x000fe200078e000f */
[----:B------:R-:W-:Y:S01]  /*16440*/  MOV R3, RZ ;  /* 0x000000ff00037202 */ /* 0x000fe20000000f00 */
[----:B------:R-:W-:Y:S01]  /*16450*/  IMAD.MOV.U32 R0, RZ, RZ, 0x181f ;  /* 0x0000181fff007424 */ /* 0x000fe200078e00ff */
[----:B------:R-:W-:Y:S02]  /*16460*/  MOV R2, 0x16480 ;  /* 0x0001648000027802 */ /* 0x000fe40000000f00 */
[----:B-123--:R-:W-:Y:S05]  /*16470*/  CALL.REL.NOINC `($__internal_61_$__cuda_sm70_shflsync_idx_p) ;  /* 0x00000d9000007944 */ /* 0x00efea0003c00000 */
[----:B------:R-:W-:Y:S05]  /*16480*/  BRA `(.L_x_3113) ;  /* 0xffffbda000007947 */ /* 0x000fea000383ffff */
.L_x_3055:
[----:B-1----:R-:W-:Y:S01]  /*16490*/  IMAD.MOV.U32 R5, RZ, RZ, R14 ;  /* 0x000000ffff057224 */ /* 0x002fe200078e000e */
[----:B------:R-:W-:Y:S01]  /*164a0*/  MOV R3, 0x1 ;  /* 0x0000000100037802 */ /* 0x000fe20000000f00 */
[----:B--2---:R-:W-:Y:S01]  /*164b0*/  IMAD.MOV.U32 R0, RZ, RZ, 0x181f ;  /* 0x0000181fff007424 */ /* 0x004fe200078e00ff */
[----:B------:R-:W-:-:S02]  /*164c0*/  MOV R2, 0x164e0 ;  /* 0x000164e000027802 */ /* 0x000fc40000000f00 */
[----:B---34-:R-:W-:Y:S05]  /*164d0*/  CALL.REL.NOINC `($__internal_61_$__cuda_sm70_shflsync_idx_p) ;  /* 0x00000d3000007944 */ /* 0x018fea0003c00000 */
[----:B------:R-:W-:Y:S01]  /*164e0*/  IMAD.MOV.U32 R10, RZ, RZ, R0 ;  /* 0x000000ffff0a7224 */ /* 0x000fe200078e0000 */
[----:B------:R-:W-:Y:S01]  /*164f0*/  MOV R3, 0x1 ;  /* 0x0000000100037802 */ /* 0x000fe20000000f00 */
[----:B------:R-:W-:Y:S01]  /*16500*/  IMAD.MOV.U32 R5, RZ, RZ, R15 ;  /* 0x000000ffff057224 */ /* 0x000fe200078e000f */
[----:B------:R-:W-:-:S02]  /*16510*/  MOV R0, 0x181f ;  /* 0x0000181f00007802 */ /* 0x000fc40000000f00 */
[----:B------:R-:W-:Y:S02]  /*16520*/  MOV R2, 0x16540 ;  /* 0x0001654000027802 */ /* 0x000fe40000000f00 */
[----:B------:R-:W-:Y:S05]  /*16530*/  CALL.REL.NOINC `($__internal_61_$__cuda_sm70_shflsync_idx_p) ;  /* 0x00000cd000007944 */ /* 0x000fea0003c00000 */
[----:B------:R-:W-:Y:S05]  /*16540*/  BRA `(.L_x_3114) ;  /* 0xffffbe9000007947 */ /* 0x000fea000383ffff */
.L_x_3058:
[----:B-1----:R-:W-:Y:S01]  /*16550*/  IMAD.MOV.U32 R5, RZ, RZ, R14 ;  /* 0x000000ffff057224 */ /* 0x002fe200078e000e */
[----:B------:R-:W-:Y:S01]  /*16560*/  MOV R3, 0x2 ;  /* 0x0000000200037802 */ /* 0x000fe20000000f00 */
[----:B--2---:R-:W-:Y:S01]  /*16570*/  IMAD.MOV.U32 R0, RZ, RZ, 0x181f ;  /* 0x0000181fff007424 */ /* 0x004fe200078e00ff */
[----:B------:R-:W-:Y:S02]  /*16580*/  MOV R2, 0x165a0 ;  /* 0x000165a000027802 */ /* 0x000fe40000000f00 */
[----:B---34-:R-:W-:Y:S05]  /*16590*/  CALL.REL.NOINC `($__internal_61_$__cuda_sm70_shflsync_idx_p) ;  /* 0x00000c7000007944 */ /* 0x018fea0003c00000 */
[----:B------:R-:W-:Y:S01]  /*165a0*/  MOV R10, R0 ;  /* 0x00000000000a7202 */ /* 0x000fe20000000f00 */
[----:B------:R-:W-:Y:S05]  /*165b0*/  BRA `(.L_x_3115) ;  /* 0xffffbf9000007947 */ /* 0x000fea000383ffff */
.L_x_3059:
[----:B-1----:R-:W-:Y:S01]  /*165c0*/  IMAD.MOV.U32 R5, RZ, RZ, R15 ;  /* 0x000000ffff057224 */ /* 0x002fe200078e000f */
[----:B------:R-:W-:Y:S01]  /*165d0*/  MOV R3, 0x2 ;  /* 0x0000000200037802 */ /* 0x000fe20000000f00 */
[----:B--2---:R-:W-:Y:S01]  /*165e0*/  IMAD.MOV.U32 R0, RZ, RZ, 0x181f ;  /* 0x0000181fff007424 */ /* 0x004fe200078e00ff */
[----:B------:R-:W-:Y:S02]  /*165f0*/  MOV R2, 0x16610 ;  /* 0x0001661000027802 */ /* 0x000fe40000000f00 */
[----:B---34-:R-:W-:Y:S05]  /*16600*/  CALL.REL.NOINC `($__internal_61_$__cuda_sm70_shflsync_idx_p) ;  /* 0x00000c0000007944 */ /* 0x018fea0003c00000 */
[----:B------:R-:W-:Y:S05]  /*16610*/  BRA `(.L_x_3116) ;  /* 0xffffbf5000007947 */ /* 0x000fea000383ffff */
.L_x_3062:
[----:B-1----:R-:W-:Y:S01]  /*16620*/  IMAD.MOV.U32 R5, RZ, RZ, R14 ;  /* 0x000000ffff057224 */ /* 0x002fe200078e000e */
[----:B------:R-:W-:Y:S01]  /*16630*/  MOV R3, 0x3 ;  /* 0x0000000300037802 */ /* 0x000fe20000000f00 */
[----:B---3--:R-:W-:Y:S01]  /*16640*/  IMAD.MOV.U32 R0, RZ, RZ, 0x181f ;  /* 0x0000181fff007424 */ /* 0x008fe200078e00ff */
[----:B------:R-:W-:-:S02]  /*16650*/  MOV R2, 0x16670 ;  /* 0x0001667000027802 */ /* 0x000fc40000000f00 */
[----:B--2-4-:R-:W-:Y:S05]  /*16660*/  CALL.REL.NOINC `($__internal_61_$__cuda_sm70_shflsync_idx_p) ;  /* 0x00000ba000007944 */ /* 0x014fea0003c00000 */
[----:B------:R-:W-:Y:S01]  /*16670*/  IMAD.MOV.U32 R8, RZ, RZ, R0 ;  /* 0x000000ffff087224 */ /* 0x000fe200078e0000 */
[----:B------:R-:W-:Y:S01]  /*16680*/  MOV R3, 0x3 ;  /* 0x0000000300037802 */ /* 0x000fe20000000f00 */
[----:B------:R-:W-:Y:S01]  /*16690*/  IMAD.MOV.U32 R5, RZ, RZ, R15 ;  /* 0x000000ffff057224 */ /* 0x000fe200078e000f */
[----:B------:R-:W-:-:S02]  /*166a0*/  MOV R0, 0x181f ;  /* 0x0000181f00007802 */ /* 0x000fc40000000f00 */
[----:B------:R-:W-:Y:S02]  /*166b0*/  MOV R2, 0x166d0 ;  /* 0x000166d000027802 */ /* 0x000fe40000000f00 */
[----:B------:R-:W-:Y:S05]  /*166c0*/  CALL.REL.NOINC `($__internal_61_$__cuda_sm70_shflsync_idx_p) ;  /* 0x00000b4000007944 */ /* 0x000fea0003c00000 */
[----:B------:R-:W-:Y:S05]  /*166d0*/  BRA `(.L_x_3117) ;  /* 0xffffc01000007947 */ /* 0x000fea000383ffff */
.L_x_3064:
[----:B------:R-:W-:Y:S01]  /*166e0*/  IMAD.MOV.U32 R5, RZ, RZ, R12 ;  /* 0x000000ffff057224 */ /* 0x000fe200078e000c */
[----:B------:R-:W-:Y:S01]  /*166f0*/  MOV R3, RZ ;  /* 0x000000ff00037202 */ /* 0x000fe20000000f00 */
[----:B------:R-:W-:Y:S01]  /*16700*/  IMAD.MOV.U32 R0, RZ, RZ, 0x1c1f ;  /* 0x00001c1fff007424 */ /* 0x000fe200078e00ff */
[----:B------:R-:W-:Y:S02]  /*16710*/  MOV R2, 0x16730 ;  /* 0x0001673000027802 */ /* 0x000fe40000000f00 */
[----:B------:R-:W-:Y:S05]  /*16720*/  CALL.REL.NOINC `($__internal_61_$__cuda_sm70_shflsync_idx_p) ;  /* 0x00000ae000007944 */ /* 0x000fea0003c00000 */
[----:B------:R-:W-:Y:S01]  /*16730*/  MOV R4, R0 ;  /* 0x0000000000047202 */ /* 0x000fe20000000f00 */
[----:B------:R-:W-:Y:S05]  /*16740*/  BRA `(.L_x_3118) ;  /* 0xffffc32000007947 */ /* 0x000fea000383ffff */
.L_x_3065:
[----:B------:R-:W-:Y:S01]  /*16750*/  IMAD.MOV.U32 R5, RZ, RZ, R14 ;  /* 0x000000ffff057224 */ /* 0x000fe200078e000e */
[----:B------:R-:W-:Y:S01]  /*16760*/  MOV R3, RZ ;  /* 0x000000ff00037202 */ /* 0x000fe20000000f00 */
[----:B------:R-:W-:Y:S01]  /*16770*/  IMAD.MOV.U32 R0, RZ, RZ, 0x1c1f ;  /* 0x00001c1fff007424 */ /* 0x000fe200078e00ff */
[----:B------:R-:W-:Y:S02]  /*16780*/  MOV R2, 0x167a0 ;  /* 0x000167a000027802 */ /* 0x000fe40000000f00 */
[----:B-12---:R-:W-:Y:S05]  /*16790*/  CALL.REL.NOINC `($__internal_61_$__cuda_sm70_shflsync_idx_p) ;  /* 0x00000a7000007944 */ /* 0x006fea0003c00000 */
[----:B------:R-:W-:Y:S05]  /*167a0*/  BRA `(.L_x_3119) ;  /* 0xffffc2e000007947 */ /* 0x000fea000383ffff */
.L_x_3068:
[----:B------:R-:W-:Y:S01]  /*167b0*/  IMAD.MOV.U32 R5, RZ, RZ, R12 ;  /* 0x000000ffff057224 */ /* 0x000fe200078e000c */
[----:B----4-:R-:W-:Y:S01]  /*167c0*/  MOV R3, 0x1 ;  /* 0x0000000100037802 */ /* 0x010fe20000000f00 */
[----:B------:R-:W-:Y:S01]  /*167d0*/  IMAD.MOV.U32 R0, RZ, RZ, 0x1c1f ;  /* 0x00001c1fff007424 */ /* 0x000fe200078e00ff */
[----:B------:R-:W-:-:S02]  /*167e0*/  MOV R2, 0x16800 ;  /* 0x0001680000027802 */ /* 0x000fc40000000f00 */
[----:B-123--:R-:W-:Y:S05]  /*167f0*/  CALL.REL.NOINC `($__internal_61_$__cuda_sm70_shflsync_idx_p) ;  /* 0x00000a1000007944 */ /* 0x00efea0003c00000 */
[----:B------:R-:W-:Y:S01]  /*16800*/  IMAD.MOV.U32 R4, RZ, RZ, R0 ;  /* 0x000000ffff047224 */ /* 0x000fe200078e0000 */
[----:B------:R-:W-:Y:S01]  /*16810*/  MOV R3, 0x1 ;  /* 0x0000000100037802 */ /* 0x000fe20000000f00 */
[----:B------:R-:W-:Y:S01]  /*16820*/  IMAD.MOV.U32 R5, RZ, RZ, R14 ;  /* 0x000000ffff057224 */ /* 0x000fe200078e000e */
[----:B------:R-:W-:-:S02]  /*16830*/  MOV R0, 0x1c1f ;  /* 0x00001c1f00007802 */ /* 0x000fc40000000f00 */
[----:B------:R-:W-:Y:S02]  /*16840*/  MOV R2, 0x16860 ;  /* 0x0001686000027802 */ /* 0x000fe40000000f00 */
[----:B------:R-:W-:Y:S05]  /*16850*/  CALL.REL.NOINC `($__internal_61_$__cuda_sm70_shflsync_idx_p) ;  /* 0x000009b000007944 */ /* 0x000fea0003c00000 */
[----:B------:R-:W-:Y:S05]  /*16860*/  BRA `(.L_x_3120) ;  /* 0xffffce8000007947 */ /* 0x000fea000383ffff */
.L_x_3072:
[----:B------:R-:W-:Y:S01]  /*16870*/  IMAD.MOV.U32 R5, RZ, RZ, R12 ;  /* 0x000000ffff057224 */ /* 0x000fe200078e000c */
[----:B------:R-:W-:Y:S01]  /*16880*/  MOV R3, RZ ;  /* 0x000000ff00037202 */ /* 0x000fe20000000f00 */
[----:B------:R-:W-:Y:S01]  /*16890*/  IMAD.MOV.U32 R0, RZ, RZ, 0x181f ;  /* 0x0000181fff007424 */ /* 0x000fe200078e00ff */
[----:B------:R-:W-:Y:S02]  /*168a0*/  MOV R2, 0x168c0 ;  /* 0x000168c000027802 */ /* 0x000fe40000000f00 */
[----:B------:R-:W-:Y:S05]  /*168b0*/  CALL.REL.NOINC `($__internal_61_$__cuda_sm70_shflsync_idx_p) ;  /* 0x0000095000007944 */ /* 0x000fea0003c00000 */
[----:B------:R-:W-:Y:S01]  /*168c0*/  MOV R10, R0 ;  /* 0x00000000000a7202 */ /* 0x000fe20000000f00 */
[----:B------:R-:W-:Y:S05]  /*168d0*/  BRA `(.L_x_3121) ;  /* 0xffffde7000007947 */ /* 0x000fea000383ffff */
.L_x_3073:
[----:B------:R-:W-:Y:S01]  /*168e0*/  IMAD.MOV.U32 R5, RZ, RZ, R15 ;  /* 0x000000ffff057224 */ /* 0x000fe200078e000f */
[----:B------:R-:W-:Y:S01]  /*168f0*/  MOV R3, RZ ;  /* 0x000000ff00037202 */ /* 0x000fe20000000f00 */
[----:B------:R-:W-:Y:S01]  /*16900*/  IMAD.MOV.U32 R0, RZ, RZ, 0x181f ;  /* 0x0000181fff007424 */ /* 0x000fe200078e00ff */
[----:B------:R-:W-:Y:S02]  /*16910*/  MOV R2, 0x16930 ;  /* 0x0001693000027802 */ /* 0x000fe40000000f00 */
[----:B-12---:R-:W-:Y:S05]  /*16920*/  CALL.REL.NOINC `($__internal_61_$__cuda_sm70_shflsync_idx_p) ;  /* 0x000008e000007944 */ /* 0x006fea0003c00000 */
[----:B------:R-:W-:Y:S05]  /*16930*/  BRA `(.L_x_3122) ;  /* 0xffffde3000007947 */ /* 0x000fea000383ffff */
.L_x_3076:
[----:B--2---:R-:W-:Y:S01]  /*16940*/  IMAD.MOV.U32 R5, RZ, RZ, R12 ;  /* 0x000000ffff057224 */ /* 0x004fe200078e000c */
[----:B------:R-:W-:Y:S01]  /*16950*/  MOV R3, 0x1 ;  /* 0x0000000100037802 */ /* 0x000fe20000000f00 */
[----:B----4-:R-:W-:Y:S01]  /*16960*/  IMAD.MOV.U32 R0, RZ, RZ, 0x181f ;  /* 0x0000181fff007424 */ /* 0x010fe200078e00ff */
[----:B------:R-:W-:-:S02]  /*16970*/  MOV R2, 0x16990 ;  /* 0x0001699000027802 */ /* 0x000fc40000000f00 */
[----:B-1-3--:R-:W-:Y:S05]  /*16980*/  CALL.REL.NOINC `($__internal_61_$__cuda_sm70_shflsync_idx_p) ;  /* 0x0000088000007944 */ /* 0x00afea0003c00000 */
[----:B------:R-:W-:Y:S01]  /*16990*/  IMAD.MOV.U32 R10, RZ, RZ, R0 ;  /* 0x000000ffff0a7224 */ /* 0x000fe200078e0000 */
[----:B------:R-:W-:Y:S01]  /*169a0*/  MOV R3, 0x1 ;  /* 0x0000000100037802 */ /* 0x000fe20000000f00 */
[----:B------:R-:W-:Y:S01]  /*169b0*/  IMAD.MOV.U32 R5, RZ, RZ, R15 ;  /* 0x000000ffff057224 */ /* 0x000fe200078e000f */
[----:B------:R-:W-:-:S02]  /*169c0*/  MOV R0, 0x181f ;  /* 0x0000181f00007802 */ /* 0x000fc40000000f00 */
[----:B------:R-:W-:Y:S02]  /*169d0*/  MOV R2, 0x169f0 ;  /* 0x000169f000027802 */ /* 0x000fe40000000f00 */
[----:B------:R-:W-:Y:S05]  /*169e0*/  CALL.REL.NOINC `($__internal_61_$__cuda_sm70_shflsync_idx_p) ;  /* 0x0000082000007944 */ /* 0x000fea0003c00000 */
[----:B------:R-:W-:Y:S05]  /*169f0*/  BRA `(.L_x_3123) ;  /* 0xffffdf3000007947 */ /* 0x000fea000383ffff */
.L_x_3079:
[----:B-1----:R-:W-:Y:S01]  /*16a00*/  IMAD.MOV.U32 R5, RZ, RZ, R12 ;  /* 0x000000ffff057224 */ /* 0x002fe200078e000c */
[----:B------:R-:W-:Y:S01]  /*16a10*/  MOV R3, 0x2 ;  /* 0x0000000200037802 */ /* 0x000fe20000000f00 */
[----:B----4-:R-:W-:Y:S01]  /*16a20*/  IMAD.MOV.U32 R0, RZ, RZ, 0x181f ;  /* 0x0000181fff007424 */ /* 0x010fe200078e00ff */
[----:B------:R-:W-:Y:S02]  /*16a30*/  MOV R2, 0x16a50 ;  /* 0x00016a5000027802 */ /* 0x000fe40000000f00 */
[----:B--23--:R-:W-:Y:S05]  /*16a40*/  CALL.REL.NOINC `($__internal_61_$__cuda_sm70_shflsync_idx_p) ;  /* 0x000007c000007944 */ /* 0x00cfea0003c00000 */
[----:B------:R-:W-:Y:S01]  /*16a50*/  MOV R10, R0 ;  /* 0x00000000000a7202 */ /* 0x000fe20000000f00 */
[----:B------:R-:W-:Y:S05]  /*16a60*/  BRA `(.L_x_3124) ;  /* 0xffffe03000007947 */ /* 0x000fea000383ffff */
.L_x_3080:
[----:B------:R-:W-:Y:S01]  /*16a70*/  IMAD.MOV.U32 R5, RZ, RZ, R15 ;  /* 0x000000ffff057224 */ /* 0x000fe200078e000f */
[----:B------:R-:W-:Y:S01]  /*16a80*/  MOV R3, 0x2 ;  /* 0x0000000200037802 */ /* 0x000fe20000000f00 */
[----:B----4-:R-:W-:Y:S01]  /*16a90*/  IMAD.MOV.U32 R0, RZ, RZ, 0x181f ;  /* 0x0000181fff007424 */ /* 0x010fe200078e00ff */
[----:B------:R-:W-:Y:S02]  /*16aa0*/  MOV R2, 0x16ac0 ;  /* 0x00016ac000027802 */ /* 0x000fe40000000f00 */
[----:B-123--:R-:W-:Y:S05]  /*16ab0*/  CALL.REL.NOINC `($__internal_61_$__cuda_sm70_shflsync_idx_p) ;  /* 0x0000075000007944 */ /* 0x00efea0003c00000 */
[----:B------:R-:W-:Y:S05]  /*16ac0*/  BRA `(.L_x_3125) ;  /* 0xffffdff000007947 */ /* 0x000fea000383ffff */
.L_x_3083:
[----:B-1----:R-:W-:Y:S01]  /*16ad0*/  IMAD.MOV.U32 R5, RZ, RZ, R12 ;  /* 0x000000ffff057224 */ /* 0x002fe200078e000c */
[----:B------:R-:W-:Y:S01]  /*16ae0*/  MOV R3, 0x3 ;  /* 0x0000000300037802 */ /* 0x000fe20000000f00 */
[----:B------:R-:W-:Y:S01]  /*16af0*/  IMAD.MOV.U32 R0, RZ, RZ, 0x181f ;  /* 0x0000181fff007424 */ /* 0x000fe200078e00ff */
[----:B------:R-:W-:-:S02]  /*16b00*/  MOV R2, 0x16b20 ;  /* 0x00016b2000027802 */ /* 0x000fc40000000f00 */
[----:B--234-:R-:W-:Y:S05]  /*16b10*/  CALL.REL.NOINC `($__internal_61_$__cuda_sm70_shflsync_idx_p) ;  /* 0x000006f000007944 */ /* 0x01cfea0003c00000 */
[----:B------:R-:W-:Y:S01]  /*16b20*/  IMAD.MOV.U32 R10, RZ, RZ, R0 ;  /* 0x000000ffff0a7224 */ /* 0x000fe200078e0000 */
[----:B------:R-:W-:Y:S01]  /*16b30*/  MOV R3, 0x3 ;  /* 0x0000000300037802 */ /* 0x000fe20000000f00 */
[----:B------:R-:W-:Y:S01]  /*16b40*/  IMAD.MOV.U32 R5, RZ, RZ, R15 ;  /* 0x000000ffff057224 */ /* 0x000fe200078e000f */
[----:B------:R-:W-:-:S02]  /*16b50*/  MOV R0, 0x181f ;  /* 0x0000181f00007802 */ /* 0x000fc40000000f00 */
[----:B------:R-:W-:Y:S02]  /*16b60*/  MOV R2, 0x16b80 ;  /* 0x00016b8000027802 */ /* 0x000fe40000000f00 */
[----:B------:R-:W-:Y:S05]  /*16b70*/  CALL.REL.NOINC `($__internal_61_$__cuda_sm70_shflsync_idx_p) ;  /* 0x0000069000007944 */ /* 0x000fea0003c00000 */
[----:B------:R-:W-:Y:S05]  /*16b80*/  BRA `(.L_x_3126) ;  /* 0xffffe0b000007947 */ /* 0x000fea000383ffff */
.L_x_3085:
[----:B------:R-:W-:Y:S01]  /*16b90*/  IMAD.MOV.U32 R5, RZ, RZ, R111 ;  /* 0x000000ffff057224 */ /* 0x000fe200078e006f */
[----:B------:R-:W-:Y:S01]  /*16ba0*/  MOV R3, RZ ;  /* 0x000000ff00037202 */ /* 0x000fe20000000f00 */
[----:B------:R-:W-:Y:S01]  /*16bb0*/  IMAD.MOV.U32 R0, RZ, RZ, 0x1f ;  /* 0x0000001fff007424 */ /* 0x000fe200078e00ff */
[----:B------:R-:W-:Y:S02]  /*16bc0*/  MOV R2, 0x16be0 ;  /* 0x00016be000027802 */ /* 0x000fe40000000f00 */
[----:B------:R-:W-:Y:S05]  /*16bd0*/  CALL.REL.NOINC `($__internal_61_$__cuda_sm70_shflsync_idx_p) ;  /* 0x0000063000007944 */ /* 0x000fea0003c00000 */
[----:B------:R-:W-:Y:S01]  /*16be0*/  MOV R9, R0 ;  /* 0x0000000000097202 */ /* 0x000fe20000000f00 */
[----:B------:R-:W-:Y:S05]  /*16bf0*/  BRA `(.L_x_3127) ;  /* 0xffffe27000007947 */ /* 0x000fea000383ffff */
.L_x_3086:
[----:B------:R-:W-:Y:S01]  /*16c00*/  IMAD.MOV.U32 R5, RZ, RZ, R111 ;  /* 0x000000ffff057224 */ /* 0x000fe200078e006f */
[----:B------:R-:W-:Y:S01]  /*16c10*/  MOV R3, 0x1 ;  /* 0x0000000100037802 */ /* 0x000fe20000000f00 */
[----:B------:R-:W-:Y:S01]  /*16c20*/  IMAD.MOV.U32 R0, RZ, RZ, 0x1f ;  /* 0x0000001fff007424 */ /* 0x000fe200078e00ff */
[----:B------:R-:W-:Y:S02]  /*16c30*/  MOV R2, 0x16c50 ;  /* 0x00016c5000027802 */ /* 0x000fe40000000f00 */
[----:B-12---:R-:W-:Y:S05]  /*16c40*/  CALL.REL.NOINC `($__internal_61_$__cuda_sm70_shflsync_idx_p) ;  /* 0x000005c000007944 */ /* 0x006fea0003c00000 */
[----:B------:R-:W-:Y:S01]  /*16c50*/  MOV R8, R0 ;  /* 0x0000000000087202 */ /* 0x000fe20000000f00 */
[----:B------:R-:W-:Y:S05]  /*16c60*/  BRA `(.L_x_3128) ;  /* 0xffffe22000007947 */ /* 0x000fea000383ffff */
.L_x_3087:
[----:B------:R-:W-:Y:S02]  /*16c70*/  MOV R2, 0x1 ;  /* 0x0000000100027802 */ /* 0x000fe40000000f00 */
[----:B------:R-:W-:-:S02]  /*16c80*/  MOV R3, 0x16ca0 ;  /* 0x00016ca000037802 */ /* 0x000fc40000000f00 */
[----:B-1234-:R-:W-:Y:S05]  /*16c90*/  CALL.REL.NOINC `($__internal_62_$__cuda_sm70_shflsync_up_p) ;  /* 0x000005c000007944 */ /* 0x01efea0003c00000 */
[----:B------:R-:W-:Y:S05]  /*16ca0*/  BRA `(.L_x_3129) ;  /* 0xffffe31000007947 */ /* 0x000fea000383ffff */
.L_x_3088:
[----:B------:R-:W-:Y:S02]  /*16cb0*/  MOV R2, 0x2 ;  /* 0x0000000200027802 */ /* 0x000fe40000000f00 */
[----:B------:R-:W-:-:S02]  /*16cc0*/  MOV R3, 0x16ce0 ;  /* 0x00016ce000037802 */ /* 0x000fc40000000f00 */
[----:B--2-4-:R-:W-:Y:S05]  /*16cd0*/  CALL.REL.NOINC `($__internal_62_$__cuda_sm70_shflsync_up_p) ;  /* 0x0000058000007944 */ /* 0x014fea0003c00000 */
[----:B------:R-:W-:Y:S01]  /*16ce0*/  SEL R3, R4, RZ, P1 ;  /* 0x000000ff04037207 */ /* 0x000fe20000800000 */
[----:B------:R-:W-:-:S04]  /*16cf0*/  IMAD.MOV.U32 R2, RZ, RZ, 0x4 ;  /* 0x00000004ff027424 */ /* 0x000fc800078e00ff */
[----:B------:R-:W-:Y:S01]  /*16d00*/  IMAD.IADD R0, R0, 0x1, R3 ;  /* 0x0000000100007824 */ /* 0x000fe200078e0203 */
        /* <DEDUP_REMOVED lines=20> */
.L_x_3092:
[----:B------:R-:W-:Y:S02]  /*16e50*/  MOV R2, 0x1 ;  /* 0x0000000100027802 */ /* 0x000fe40000000f00 */
[----:B------:R-:W-:Y:S02]  /*16e60*/  MOV R3, 0x16e80 ;  /* 0x00016e8000037802 */ /* 0x000fe40000000f00 */
[----:B------:R-:W-:Y:S05]  /*16e70*/  CALL.REL.NOINC `($__internal_62_$__cuda_sm70_shflsync_up_p) ;  /* 0x000003e000007944 */ /* 0x000fea0003c00000 */
[----:B------:R-:W-:Y:S01]  /*16e80*/  MOV R2, R4 ;  /* 0x0000000400027202 */ /* 0x000fe20000000f00 */
[----:B------:R-:W-:Y:S05]  /*16e90*/  BRA `(.L_x_3131) ;  /* 0xffffe38000007947 */ /* 0x000fea000383ffff */
.L_x_3093:
        /* <DEDUP_REMOVED lines=26> */
.L_x_3095:
[----:B------:R-:W-:Y:S02]  /*17040*/  SEL R0, RZ, 0x1, P0 ;  /* 0x00000001ff007807 */ /* 0x000fe40000000000 */
[----:B------:R-:W-:Y:S02]  /*17050*/  MOV R2, 0x17070 ;  /* 0x0001707000027802 */ /* 0x000fe40000000f00 */
[----:B-1----:R-:W-:Y:S05]  /*17060*/  CALL.REL.NOINC `($__internal_63_$__cuda_sm70_votesync_ballot) ;  /* 0x0000026000007944 */ /* 0x002fea0003c00000 */
[----:B------:R-:W-:Y:S01]  /*17070*/  MOV R10, R0 ;  /* 0x00000000000a7202 */ /* 0x000fe20000000f00 */
[----:B------:R-:W-:Y:S05]  /*17080*/  BRA `(.L_x_3133) ;  /* 0xffffe32000007947 */ /* 0x000fea000383ffff */
.L_x_3096:
[----:B------:R-:W-:Y:S01]  /*17090*/  IMAD.MOV.U32 R5, RZ, RZ, R6 ;  /* 0x000000ffff057224 */ /* 0x000fe200078e0006 */
[----:B------:R-:W-:Y:S01]  /*170a0*/  MOV R3, R8 ;  /* 0x0000000800037202 */ /* 0x000fe20000000f00 */
[----:B--2---:R-:W-:Y:S01]  /*170b0*/  IMAD.MOV.U32 R0, RZ, RZ, 0x1f ;  /* 0x0000001fff007424 */ /* 0x004fe200078e00ff */
[----:B------:R-:W-:Y:S02]  /*170c0*/  MOV R2, 0x170e0 ;  /* 0x000170e000027802 */ /* 0x000fe40000000f00 */
[----:B-1----:R-:W-:Y:S05]  /*170d0*/  CALL.REL.NOINC `($__internal_61_$__cuda_sm70_shflsync_idx_p) ;  /* 0x0000013000007944 */ /* 0x002fea0003c00000 */
[----:B------:R-:W-:Y:S01]  /*170e0*/  IMAD.MOV.U32 R12, RZ, RZ, R0 ;  /* 0x000000ffff0c7224 */ /* 0x000fe200078e0000 */
[----:B------:R-:W-:Y:S01]  /*170f0*/  MOV R3, R8 ;  /* 0x0000000800037202 */ /* 0x000fe20000000f00 */
[----:B------:R-:W-:Y:S01]  /*17100*/  IMAD.MOV.U32 R5, RZ, RZ, R7 ;  /* 0x000000ffff057224 */ /* 0x000fe200078e0007 */
[----:B------:R-:W-:Y:S02]  /*17110*/  MOV R0, 0x1f ;  /* 0x0000001f00007802 */ /* 0x000fe40000000f00 */
[----:B------:R-:W-:-:S02]  /*17120*/  MOV R2, 0x17140 ;  /* 0x0001714000027802 */ /* 0x000fc40000000f00 */
[----:B------:R-:W-:Y:S05]  /*17130*/  CALL.REL.NOINC `($__internal_61_$__cuda_sm70_shflsync_idx_p) ;  /* 0x000000d000007944 */ /* 0x000fea0003c00000 */
[----:B------:R-:W-:Y:S01]  /*17140*/  MOV R7, R0 ;  /* 0x0000000000077202 */ /* 0x000fe20000000f00 */
[----:B------:R-:W-:Y:S05]  /*17150*/  BRA `(.L_x_3134) ;  /* 0xffffe2c000007947 */ /* 0x000fea000383ffff */
.L_x_3099:
[----:B------:R-:W-:Y:S01]  /*17160*/  IMAD.MOV.U32 R5, RZ, RZ, R4 ;  /* 0x000000ffff057224 */ /* 0x000fe200078e0004 */
[----:B--2---:R-:W-:-:S02]  /*17170*/  MOV R0, 0x1f ;  /* 0x0000001f00007802 */ /* 0x004fc40000000f00 */
[----:B------:R-:W-:Y:S02]  /*17180*/  MOV R2, 0x171a0 ;  /* 0x000171a000027802 */ /* 0x000fe40000000f00 */
[----:B-1-34-:R-:W-:Y:S05]  /*17190*/  CALL.REL.NOINC `($__internal_61_$__cuda_sm70_shflsync_idx_p) ;  /* 0x0000007000007944 */ /* 0x01afea0003c00000 */
[----:B------:R-:W-:Y:S01]  /*171a0*/  MOV R13, R0 ;  /* 0x00000000000d7202 */ /* 0x000fe20000000f00 */
[----:B------:R-:W-:Y:S05]  /*171b0*/  BRA `(.L_x_3098) ;  /* 0xffffe2c000007947 */ /* 0x000fea000383ffff */
        .weak           $__internal_60_$__cuda_sm70_shflsync_bfly_p
        .type           $__internal_60_$__cuda_sm70_shflsync_bfly_p,@function
        .size           $__internal_60_$__cuda_sm70_shflsync_bfly_p,($__internal_61_$__cuda_sm70_shflsync_idx_p - $__internal_60_$__cuda_sm70_shflsync_bfly_p)
$__internal_60_$__cuda_sm70_shflsync_bfly_p:
[----:B------:R-:W-:Y:S04]  /*171c0*/  WARPSYNC R6 ;  /* 0x0000000600007348 */ /* 0x000fe80003800000 */
[----:B------:R1:W2:Y:S02]  /*171d0*/  SHFL.BFLY PT, R5, R2, R5, R7 ;  /* 0x0c00000502057389 */ /* 0x0002a400000e0007 */
[----:B-1----:R-:W-:Y:S02]  /*171e0*/  MOV R2, R3 ;  /* 0x0000000300027202 */ /* 0x002fe40000000f00 */
[----:B------:R-:W-:-:S04]  /*171f0*/  MOV R3, 0x0 ;  /* 0x0000000000037802 */ /* 0x000fc80000000f00 */
[----:B--2---:R-:W-:Y:S05]  /*17200*/  RET.REL.NODEC R2 `(_ZN7cutlass13device_kernelIN5flash19enable_sm80_to_sm89INS1_16FlashAttnFwdSm80INS1_25CollectiveMainloopFwdSm80ILi8ELi1ELb1EN4cute5tupleIJNS5_1CILi128EEENS7_ILi48EEENS7_ILi256EEEEEELi256ENS_10bfloat16_tEfNS_4arch4Sm80ELb0ELb1ELb0ELb1ELb0ELb0ELb1ELb1EEENS1_21CollectiveEpilogueFwdINS6_IJS8_SA_S9_EEENS6_IJNS7_ILi1EEESI_SI_EEESC_SE_Li256ELb1ELb1ELb1ELb0EEENS1_36VarlenDynamicPersistentTileSchedulerILi128ELi48ELi256ELi256ELb1ELb1ELb0ELb1ELb0ELb1EEEEEEEEEvNT_6ParamsE) ;  /* 0xfffe8df002007950 */ /* 0x004fea0003c3ffff */
        .weak           $__internal_61_$__cuda_sm70_shflsync_idx_p
        .type           $__internal_61_$__cuda_sm70_shflsync_idx_p,@function
        .size           $__internal_61_$__cuda_sm70_shflsync_idx_p,($__internal_62_$__cuda_sm70_shflsync_up_p - $__internal_61_$__cuda_sm70_shflsync_idx_p)
$__internal_61_$__cuda_sm70_shflsync_idx_p:
[----:B------:R-:W-:-:S04]  /*17210*/  MOV R114, 0xffffffff ;  /* 0xffffffff00727802 */ /* 0x000fc80000000f00 */
[----:B------:R-:W-:Y:S04]  /*17220*/  WARPSYNC R114 ;  /* 0x0000007200007348 */ /* 0x000fe80003800000 */
[----:B------:R1:W2:Y:S02]  /*17230*/  SHFL.IDX PT, R0, R5, R3, R0 ;  /* 0x0000000305007389 */ /* 0x0002a400000e0000 */
[----:B-1----:R-:W-:-:S04]  /*17240*/  MOV R3, 0x0 ;  /* 0x0000000000037802 */ /* 0x002fc80000000f00 */
[----:B--2---:R-:W-:Y:S05]  /*17250*/  RET.REL.NODEC R2 `(_ZN7cutlass13device_kernelIN5flash19enable_sm80_to_sm89INS1_16FlashAttnFwdSm80INS1_25CollectiveMainloopFwdSm80ILi8ELi1ELb1EN4cute5tupleIJNS5_1CILi128EEENS7_ILi48EEENS7_ILi256EEEEEELi256ENS_10bfloat16_tEfNS_4arch4Sm80ELb0ELb1ELb0ELb1ELb0ELb0ELb1ELb1EEENS1_21CollectiveEpilogueFwdINS6_IJS8_SA_S9_EEENS6_IJNS7_ILi1EEESI_SI_EEESC_SE_Li256ELb1ELb1ELb1ELb0EEENS1_36VarlenDynamicPersistentTileSchedulerILi128ELi48ELi256ELi256ELb1ELb1ELb0ELb1ELb0ELb1EEEEEEEEEvNT_6ParamsE) ;  /* 0xfffe8da002007950 */ /* 0x004fea0003c3ffff */
        .weak           $__internal_62_$__cuda_sm70_shflsync_up_p
        .type           $__internal_62_$__cuda_sm70_shflsync_up_p,@function
        .size           $__internal_62_$__cuda_sm70_shflsync_up_p,($__internal_63_$__cuda_sm70_votesync_ballot - $__internal_62_$__cuda_sm70_shflsync_up_p)
$__internal_62_$__cuda_sm70_shflsync_up_p:
[----:B------:R-:W-:Y:S02]  /*17260*/  IMAD.MOV.U32 R4, RZ, RZ, RZ ;  /* 0x000000ffff047224 */ /* 0x000fe400078e00ff */
[----:B------:R-:W-:-:S04]  /*17270*/  IMAD.MOV.U32 R10, RZ, RZ, -0x1 ;  /* 0xffffffffff0a7424 */ /* 0x000fc800078e00ff */
[----:B------:R-:W-:Y:S04]  /*17280*/  WARPSYNC R10 ;  /* 0x0000000a00007348 */ /* 0x000fe80003800000 */
[----:B------:R1:W2:Y:S02]  /*17290*/  SHFL.UP PT, R4, R0, R2, R4 ;  /* 0x0400000200047389 */ /* 0x0002a400000e0004 */
[----:B-1----:R-:W-:Y:S02]  /*172a0*/  MOV R2, R3 ;  /* 0x0000000300027202 */ /* 0x002fe40000000f00 */
[----:B------:R-:W-:-:S04]  /*172b0*/  MOV R3, 0x0 ;  /* 0x0000000000037802 */ /* 0x000fc80000000f00 */
[----:B--2---:R-:W-:Y:S05]  /*172c0*/  RET.REL.NODEC R2 `(_ZN7cutlass13device_kernelIN5flash19enable_sm80_to_sm89INS1_16FlashAttnFwdSm80INS1_25CollectiveMainloopFwdSm80ILi8ELi1ELb1EN4cute5tupleIJNS5_1CILi128EEENS7_ILi48EEENS7_ILi256EEEEEELi256ENS_10bfloat16_tEfNS_4arch4Sm80ELb0ELb1ELb0ELb1ELb0ELb0ELb1ELb1EEENS1_21CollectiveEpilogueFwdINS6_IJS8_SA_S9_EEENS6_IJNS7_ILi1EEESI_SI_EEESC_SE_Li256ELb1ELb1ELb1ELb0EEENS1_36VarlenDynamicPersistentTileSchedulerILi128ELi48ELi256ELi256ELb1ELb1ELb0ELb1ELb0ELb1EEEEEEEEEvNT_6ParamsE) ;  /* 0xfffe8d3002007950 */ /* 0x004fea0003c3ffff */
        .weak           $__internal_63_$__cuda_sm70_votesync_ballot
        .type           $__internal_63_$__cuda_sm70_votesync_ballot,@function
        .size           $__internal_63_$__cuda_sm70_votesync_ballot,(.L_x_5251 - $__internal_63_$__cuda_sm70_votesync_ballot)
$__internal_63_$__cuda_sm70_votesync_ballot:
[----:B------:R-:W-:Y:S01]  /*172d0*/  ISETP.NE.U32.AND P0, PT, R0, 0x1, PT ;  /* 0x000000010000780c */ /* 0x000fe20003f05070 */
[----:B------:R-:W-:-:S04]  /*172e0*/  IMAD.MOV.U32 R3, RZ, RZ, -0x1 ;  /* 0xffffffffff037424 */ /* 0x000fc800078e00ff */
[----:B------:R-:W-:Y:S08]  /*172f0*/  WARPSYNC R3 ;  /* 0x0000000300007348 */ /* 0x000ff00003800000 */
[----:B------:R-:W-:-:S04]  /*17300*/  VOTE.ANY R0, PT, !P0 ;  /* 0x0000000000007806 */ /* 0x000fc800040e0100 */
[----:B------:R-:W-:Y:S01]  /*17310*/  LOP3.LUT R0, R0, R3, RZ, 0xc0, !PT ;  /* 0x0000000300007212 */ /* 0x000fe200078ec0ff */
[----:B------:R-:W-:-:S04]  /*17320*/  IMAD.MOV.U32 R3, RZ, RZ, 0x0 ;  /* 0x00000000ff037424 */ /* 0x000fc800078e00ff */
[----:B------:R-:W-:Y:S05]  /*17330*/  RET.REL.NODEC R2 `(_ZN7cutlass13device_kernelIN5flash19enable_sm80_to_sm89INS1_16FlashAttnFwdSm80INS1_25CollectiveMainloopFwdSm80ILi8ELi1ELb1EN4cute5tupleIJNS5_1CILi128EEENS7_ILi48EEENS7_ILi256EEEEEELi256ENS_10bfloat16_tEfNS_4arch4Sm80ELb0ELb1ELb0ELb1ELb0ELb0ELb1ELb1EEENS1_21CollectiveEpilogueFwdINS6_IJS8_SA_S9_EEENS6_IJNS7_ILi1EEESI_SI_EEESC_SE_Li256ELb1ELb1ELb1ELb0EEENS1_36VarlenDynamicPersistentTileSchedulerILi128ELi48ELi256ELi256ELb1ELb1ELb0ELb1ELb0ELb1EEEEEEEEEvNT_6ParamsE) ;  /* 0xfffe8cc002007950 */ /* 0x000fea0003c3ffff */
.L_x_3135:
        /* <DEDUP_REMOVED lines=12> */
.L_x_5251:


//--------------------- .text._ZN7cutlass13device_kernelIN5flash19enable_sm80_to_sm89INS1_16FlashAttnFwdSm80INS1_25CollectiveMainloopFwdSm80ILi8ELi1ELb0EN4cute5tupleIJNS5_1CILi128EEENS7_ILi32EEENS7_ILi256EEEEEELi256ENS_10bfloat16_tEfNS_4arch4Sm80ELb0ELb1ELb0ELb1ELb0ELb1ELb1ELb1EEENS1_21CollectiveEpilogueFwdINS6_IJS8_SA_S9_EEENS6_IJNS7_ILi1EEESI_SI_EEESC_SE_Li256ELb1ELb1ELb1ELb0EEENS1_36VarlenDynamicPersistentTileSchedulerILi128ELi32ELi256ELi256ELb1ELb1ELb0ELb1ELb0ELb1EEEEEEEEEvNT_6ParamsE --------------------------
	.section	.text._ZN7cutlass13device_kernelIN5flash19enable_sm80_to_sm89INS1_16FlashAttnFwdSm80INS1_25CollectiveMainloopFwdSm80ILi8ELi1ELb0EN4cute5tupleIJNS5_1CILi128EEENS7_ILi32EEENS7_ILi256EEEEEELi256ENS_10bfloat16_tEfNS_4arch4Sm80ELb0ELb1ELb0ELb1ELb0ELb1ELb1ELb1EEENS1_21CollectiveEpilogueFwdINS6_IJS8_SA_S9_EEENS6_IJNS7_ILi1EEESI_SI_EEESC_SE_Li256ELb1ELb1ELb1ELb0EEENS1_36VarlenDynamicPersistentTileSchedulerILi128ELi32ELi256ELi256ELb1ELb1ELb0ELb1ELb0ELb1EEEEEEEEEvNT_6ParamsE,"ax",@progbits
	.sectioninfo	@"SHI_REGISTERS=255"
	.align	128
.text._ZN7cutlass13device_kernelIN5flash19enable_sm80_to_sm89INS1_16FlashAttnFwdSm80INS1_25CollectiveMainloopFwdSm80ILi8ELi1ELb0EN4cute5tupleIJNS5_1CILi128EEENS7_ILi32EEENS7_ILi256EEEEEELi256ENS_10bfloat16_tEfNS_4arch4Sm80ELb0ELb1ELb0ELb1ELb0ELb1ELb1ELb1EEENS1_21CollectiveEpilogueFwdINS6_IJS8_SA_S9_EEENS6_IJNS7_ILi1EEESI_SI_EEESC_SE_Li256ELb1ELb1ELb1ELb0EEENS1_36VarlenDynamicPersistentTileSchedulerILi128ELi32ELi256ELi256ELb1ELb1ELb0ELb1ELb0ELb1EEEEEEEEEvNT_6ParamsE:
        .type           _ZN7cutlass13device_kernelIN5flash19enable_sm80_to_sm89INS1_16FlashAttnFwdSm80INS1_25CollectiveMainloopFwdSm80ILi8ELi1ELb0EN4cute5tupleIJNS5_1CILi128EEENS7_ILi32EEENS7_ILi256EEEEEELi256ENS_10bfloat16_tEfNS_4arch4Sm80ELb0ELb1ELb0ELb1ELb0ELb1ELb1ELb1EEENS1_21CollectiveEpilogueFwdINS6_IJS8_SA_S9_EEENS6_IJNS7_ILi1EEESI_SI_EEESC_SE_Li256ELb1ELb1ELb1ELb0EEENS1_36VarlenDynamicPersistentTileSchedulerILi128ELi32ELi256ELi256ELb1ELb1ELb0ELb1ELb0ELb1EEEEEEEEEvNT_6ParamsE,@function
        .size           _ZN7cutlass13device_kernelIN5flash19enable_sm80_to_sm89INS1_16FlashAttnFwdSm80INS1_25CollectiveMainloopFwdSm80ILi8ELi1ELb0EN4cute5tupleIJNS5_1CILi128EEENS7_ILi32EEENS7_ILi256EEEEEELi256ENS_10bfloat16_tEfNS_4arch4Sm80ELb0ELb1ELb0ELb1ELb0ELb1ELb1ELb1EEENS1_21CollectiveEpilogueFwdINS6_IJS8_SA_S9_EEENS6_IJNS7_ILi1EEESI_SI_EEESC_SE_Li256ELb1ELb1ELb1ELb0EEENS1_36VarlenDynamicPersistentTileSchedulerILi128ELi32ELi256ELi256ELb1ELb1ELb0ELb1ELb0ELb1EEEEEEEEEvNT_6ParamsE,(.L_x_5256 - _ZN7cutlass13device_kernelIN5flash19enable_sm80_to_sm89INS1_16FlashAttnFwdSm80INS1_25CollectiveMainloopFwdSm80ILi8ELi1ELb0EN4cute5tupleIJNS5_1CILi128EEENS7_ILi32EEENS7_ILi256EEEEEELi256ENS_10bfloat16_tEfNS_4arch4Sm80ELb0ELb1ELb0ELb1ELb0ELb1ELb1ELb1EEENS1_21CollectiveEpilogueFwdINS6_IJS8_SA_S9_EEENS6_IJNS7_ILi1EEESI_SI_EEESC_SE_Li256ELb1ELb1ELb1ELb0EEENS1_36VarlenDynamicPersistentTileSchedulerILi128ELi32ELi256ELi256ELb1ELb1ELb0ELb1ELb0ELb1EEEEEEEEEvNT_6ParamsE)
        .other          _ZN7cutlass13device_kernelIN5flash19enable_sm80_to_sm89INS1_16FlashAttnFwdSm80INS1_25CollectiveMainloopFwdSm80ILi8ELi1ELb0EN4cute5tupleIJNS5_1CILi128EEENS7_ILi32EEENS7_ILi256EEEEEELi256ENS_10bfloat16_tEfNS_4arch4Sm80ELb0ELb1ELb0ELb1ELb0ELb1ELb1ELb1EEENS1_21CollectiveEpilogueFwdINS6_IJS8_SA_S9_EEENS6_IJNS7_ILi1EEESI_SI_EEESC_SE_Li256ELb1ELb1ELb1ELb0EEENS1_36VarlenDynamicPersistentTileSchedulerILi128ELi32ELi256ELi256ELb1ELb1ELb0ELb1ELb0ELb1EEEEEEEEEvNT_6ParamsE,@"STO_CUDA_ENTRY STV_DEFAULT"
_ZN7cutlass13device_kernelIN5flash19enable_sm80_to_sm89INS1_16FlashAttnFwdSm80INS1_25CollectiveMainloopFwdSm80ILi8ELi1ELb0EN4cute5tupleIJNS5_1CILi128EEENS7_ILi32EEENS7_ILi256EEEEEELi256ENS_10bfloat16_tEfNS_4arch4Sm80ELb0ELb1ELb0ELb1ELb0ELb1ELb1ELb1EEENS1_21CollectiveEpilogueFwdINS6_IJS8_SA_S9_EEENS6_IJNS7_ILi1EEESI_SI_EEESC_SE_Li256ELb1ELb1ELb1ELb0EEENS1_36VarlenDynamicPersistentTileSchedulerILi128ELi32ELi256ELi256ELb1ELb1ELb0ELb1ELb0ELb1EEEEEEEEEvNT_6ParamsE:
        /* <DEDUP_REMOVED lines=53> */
.L_x_3141:
        /* <DEDUP_REMOVED lines=17> */
.L_x_3374:
        /* <DEDUP_REMOVED lines=16> */
.L_x_3375:
[----:B---3--:R-:W-:-:S05]  /*0560*/  IMAD R0, R0, c[0x0][0x538], RZ ;  /* 0x00014e0000007a24 */ /* 0x008fca00078e02ff */
[----:B------:R-:W-:-:S04]  /*0570*/  IADD3 R6, R0, R6, RZ ;  /* 0x0000000600067210 */ /* 0x000fc80007ffe0ff */
[----:B------:R-:W-:-:S13]  /*0580*/  ISETP.GT.AND P0, PT, R6, UR4, PT ;  /* 0x0000000406007c0c */ /* 0x000fda000bf04270 */
[----:B-12---:R-:W-:Y:S05]  /*0590*/  @!P0 BRA `(.L_x_3141) ;  /* 0xfffffdb000008947 */ /* 0x006fea000383ffff */
.L_x_3137:
[----:B------:R-:W-:-:S05]  /*05a0*/  IADD3 R12, -R0, R6, RZ ;  /* 0x00000006000c7210 */ /* 0x000fca0007ffe1ff */
[----:B------:R-:W-:-:S05]  /*05b0*/  IMAD R0, R4, c[0x0][0x538], R12 ;  /* 0x00014e0004007a24 */ /* 0x000fca00078e020c */
[----:B------:R-:W-:Y:S01]  /*05c0*/  ISETP.GT.AND P0, PT, R0, UR4, PT ;  /* 0x0000000400007c0c */ /* 0x000fe2000bf04270 */
[----:B------:R-:W-:-:S12]  /*05d0*/  BRA.DIV ~URZ, `(.L_x_3142) ;  /* 0x0001ec027f007947 */ /* 0x000fd8000b800000 */
[----:B------:R-:W-:-:S04]  /*05e0*/  VOTE.ANY R11, PT, !P0 ;  /* 0x00000000000b7806 */ /* 0x000fc800040e0100 */
.L_x_3376:
[----:B------:R-:W1:Y:S02]  /*05f0*/  POPC R0, R11 ;  /* 0x0000000b00007309 */ /* 0x000e640000000000 */
[----:B-12---:R-:W-:Y:S01]  /*0600*/  IADD3 R231, R0, R7, RZ ;  /* 0x0000000700e77210 */ /* 0x006fe20007ffe0ff */
[----:B------:R-:W-:Y:S05]  /*0610*/  BRA.DIV ~URZ, `(.L_x_3143) ;  /* 0x0001ec127f007947 */ /* 0x000fea000b800000 */
[----:B------:R1:W2:Y:S01]  /*0620*/  SHFL.IDX PT, R229, R10, R0, 0x1f ;  /* 0x00001f000ae57589 */ /* 0x0002a200000e0000 */
[----:B------:R-:W-:-:S03]  /*0630*/  MOV R6, RZ ;  /* 0x000000ff00067202 */ /* 0x000fc60000000f00 */
[----:B------:R1:W3:Y:S04]  /*0640*/  SHFL.IDX PT, R10, R8, R0, 0x1f ;  /* 0x00001f00080a7589 */ /* 0x0002e800000e0000 */
.L_x_3377:
[----:B------:R-:W-:Y:S01]  /*0650*/  ISETP.NE.AND P0, PT, R11, RZ, PT ;  /* 0x000000ff0b00720c */ /* 0x000fe20003f05270 */
[----:B------:R-:W-:-:S12]  /*0660*/  BSSY B0, `(.L_x_3144) ;  /* 0x0000005000007945 */ /* 0x000fd80003800000 */
[----:B------:R-:W-:Y:S05]  /*0670*/  @!P0 BRA `(.L_x_3145) ;  /* 0x0000003000008947 */ /* 0x000fea0003800000 */
[----:B------:R-:W-:Y:S01]  /*0680*/  IADD3 R5, R0, -0x1, RZ ;  /* 0xffffffff00057810 */ /* 0x000fe20007ffe0ff */
[----:B------:R-:W-:Y:S05]  /*0690*/  BRA.DIV ~URZ, `(.L_x_3146) ;  /* 0x0001ec727f007947 */ /* 0x000fea000b800000 */
[----:B------:R4:W1:Y:S02]  /*06a0*/  SHFL.IDX PT, R6, R4, R5, 0x1f ;  /* 0x00001f0504067589 */ /* 0x00086400000e0000 */
.L_x_3145:
[----:B------:R-:W-:Y:S05]  /*06b0*/  BSYNC B0 ;  /* 0x0000000000007941 */ /* 0x000fea0003800000 */
.L_x_3144:
        /* <DEDUP_REMOVED lines=67> */
.L_x_3148:
        /* <DEDUP_REMOVED lines=68> */
.L_x_3149:
[----:B------:R-:W-:Y:S05]  /*0f30*/  BSYNC B0 ;  /* 0x0000000000007941 */ /* 0x000fea0003800000 */
.L_x_3147:
[----:B------:R-:W-:-:S04]  /*0f40*/  LOP3.LUT R0, RZ, R0, RZ, 0x33, !PT ;  /* 0x00000000ff007212 */ /* 0x000fc800078e33ff */
[----:B------:R-:W-:Y:S01]  /*0f50*/  IADD3 R229, R0, R229, RZ ;  /* 0x000000e500e57210 */ /* 0x000fe20007ffe0ff */
[----:B------:R-:W-:Y:S05]  /*0f60*/  BRA `(.L_x_3150) ;  /* 0x0000004000007947 */ /* 0x000fea0003800000 */
.L_x_3138:
[----:B--2---:R-:W-:Y:S01]  /*0f70*/  IMAD.MOV.U32 R229, RZ, RZ, RZ ;  /* 0x000000ffffe57224 */ /* 0x004fe200078e00ff */
[----:B------:R-:W-:Y:S01]  /*0f80*/  MOV R230, RZ ;  /* 0x000000ff00e67202 */ /* 0x000fe20000000f00 */
[----:B------:R-:W-:Y:S01]  /*0f90*/  IMAD.U32 R228, RZ, RZ, UR4 ;  /* 0x00000004ffe47e24 */ /* 0x000fe2000f8e00ff */
[----:B------:R-:W-:Y:S02]  /*0fa0*/  MOV R231, c[0x0][0x53c] ;  /* 0x00014f0000e77a02 */ /* 0x000fe40000000f00 */
.L_x_3150:
[----:B------:R-:W-:Y:S01]  /*0fb0*/  ISETP.NE.AND P0, PT, R13, RZ, PT ;  /* 0x000000ff0d00720c */ /* 0x000fe20003f05270 */
[----:B------:R-:W-:-:S12]  /*0fc0*/  WARPSYNC 0xffffffff ;  /* 0xffffffff00007948 */ /* 0x000fd80003800000 */
[----:B------:R1:W-:Y:S04]  /*0fd0*/  @!P0 STS.128 [0x20080], R228 ;  /* 0x020080e4ff008388 */ /* 0x0003e80000000c00 */
[----:B------:R-:W-:Y:S06]  /*0fe0*/  BAR.ARV 0x5, 0x100 ;  /* 0x0144000000007b1d */ /* 0x000fec0000002000 */
.L_x_3136:
        /* <DEDUP_REMOVED lines=62> */
[----:B------:R-:W-:Y:S01]  /*13d0*/  IMAD R4, R0, 0x2, R6 ;  /* 0x0000000200047824 */ /* 0x000fe200078e0206 */
        /* <DEDUP_REMOVED lines=27> */
[CC--:B------:R-:W-:Y:S01]  /*1590*/  IADD3 R3, R0.reuse, R4.reuse, R6 ;  /* 0x0000000400037210 */ /* 0x0c0fe20007ffe006 */
        /* <DEDUP_REMOVED lines=10> */
[C---:B------:R-:W-:Y:S01]  /*1640*/  SEL R6, R9.reuse, 0xffffffc0, !P2 ;  /* 0xffffffc009067807 */ /* 0x040fe20005000000 */
[----:B------:R-:W-:Y:S01]  /*1650*/  IMAD.IADD R183, R182, 0x1, R2 ;  /* 0x00000001b6b77824 */ /* 0x000fe200078e0202 */
[----:B------:R-:W-:Y:S01]  /*1660*/  SEL R0, R9, 0xffffffc0, !P3 ;  /* 0xffffffc009007807 */ /* 0x000fe20005800000 */
[----:B------:R-:W-:Y:S01]  /*1670*/  IMAD.IADD R179, R2, 0x1, R178 ;  /* 0x0000000102b37824 */ /* 0x000fe200078e02b2 */
[----:B------:R-:W-:Y:S01]  /*1680*/  SHF.R.S32.HI R7, RZ, 0x1f, R209 ;  /* 0x0000001fff077819 */ /* 0x000fe200000114d1 */
[--C-:B------:R-:W-:Y:S01]  /*1690*/  IMAD.IADD R245, R238, 0x1, R6.reuse ;  /* 0x00000001eef57824 */ /* 0x100fe200078e0206 */
[C---:B------:R-:W-:Y:S01]  /*16a0*/  IADD3 R10, R209.reuse, 0x8, RZ ;  /* 0x00000008d10a7810 */ /* 0x040fe20007ffe0ff */
[C---:B------:R-:W-:Y:S01]  /*16b0*/  IMAD.IADD R244, R6.reuse, 0x1, R241 ;  /* 0x0000000106f47824 */ /* 0x040fe200078e02f1 */
[C---:B------:R-:W-:Y:S01]  /*16c0*/  IADD3 R9, R209.reuse, 0x10, RZ ;  /* 0x00000010d1097810 */ /* 0x040fe20007ffe0ff */
[----:B------:R-:W-:Y:S01]  /*16d0*/  IMAD.IADD R243, R6, 0x1, R239 ;  /* 0x0000000106f37824 */ /* 0x000fe200078e02ef */
[C---:B------:R-:W-:Y:S01]  /*16e0*/  IADD3 R8, R209.reuse, 0x18, RZ ;  /* 0x00000018d1087810 */ /* 0x040fe20007ffe0ff */
        /* <DEDUP_REMOVED lines=23> */
.L_x_3373:
        /* <DEDUP_REMOVED lines=33> */
.L_x_3151:
[----:B------:R-:W-:-:S04]  /*1a70*/  ISETP.NE.U32.AND P0, PT, RZ, c[0x0][0x368], PT ;  /* 0x0000da00ff007a0c */ /* 0x000fc80003f05070 */
[----:B------:R-:W-:-:S13]  /*1a80*/  ISETP.NE.AND.EX P0, PT, RZ, c[0x0][0x36c], PT, P0 ;  /* 0x0000db00ff007a0c */ /* 0x000fda0003f05300 */
[----:B------:R-:W-:Y:S05]  /*1a90*/  @!P0 BRA `(.L_x_3152) ;  /* 0x0000003000008947 */ /* 0x000fea0003800000 */
[----:B-1----:R-:W-:-:S05]  /*1aa0*/  IMAD.WIDE R4, R231, R15, c[0x0][0x368] ;  /* 0x0000da00e7047625 */ /* 0x002fca00078e020f */
[----:B------:R1:W5:Y:S01]  /*1ab0*/  LDG.E R12, [R4.64] ;  /* 0x00000006040c7981 */ /* 0x000362000c1e1900 */
[----:B------:R-:W-:Y:S05]  /*1ac0*/  BRA `(.L_x_3153) ;  /* 0x0000005000007947 */ /* 0x000fea0003800000 */
.L_x_3152:
[----:B------:R-:W-:Y:S01]  /*1ad0*/  MOV R12, c[0x0][0x1d0] ;  /* 0x00007400000c7a02 */ /* 0x000fe20000000f00 */
[----:B------:R-:W-:Y:S05]  /*1ae0*/  @!P5 BRA `(.L_x_3153) ;  /* 0x000000300000d947 */ /* 0x000fea0003800000 */
[----:B-1----:R-:W2:Y:S04]  /*1af0*/  LDG.E R6, [R4.64] ;  /* 0x0000000604067981 */ /* 0x002ea8000c1e1900 */
[----:B------:R-:W2:Y:S02]  /*1b00*/  LDG.E R0, [R4.64+0x4] ;  /* 0x0000040604007981 */ /* 0x000ea4000c1e1900 */
[----:B--2---:R-:W-:Y:S02]  /*1b10*/  IADD3 R12, -R6, R0, RZ ;  /* 0x00000000060c7210 */ /* 0x004fe40007ffe1ff */
.L_x_3153:
        /* <DEDUP_REMOVED lines=41> */
.L_x_3156:
[----:B------:R-:W-:-:S13]  /*1db0*/  ISETP.NE.AND P0, PT, R6, 0x1, PT ;  /* 0x000000010600780c */ /* 0x000fda0003f05270 */
[----:B------:R-:W-:-:S05]  /*1dc0*/  @P0 IMAD.HI.U32 R0, R2, c[0x0][0x330], RZ ;  /* 0x0000cc0002000a27 */ /* 0x000fca00078e00ff */
[----:B------:R-:W-:Y:S02]  /*1dd0*/  @P0 SHF.R.U32.HI R2, RZ, c[0x0][0x334], R0 ;  /* 0x0000cd00ff020a19 */ /* 0x000fe40000011600 */
.L_x_3157:
[----:B------:R-:W-:Y:S05]  /*1de0*/  BSYNC B0 ;  /* 0x0000000000007941 */ /* 0x000fea0003800000 */
.L_x_3155:
[----:B------:R-:W-:-:S05]  /*1df0*/  IMAD R2, R2, R6, c[0x0][0x32c] ;  /* 0x0000cb0002027624 */ /* 0x000fca00078e0206 */
[----:B------:R-:W-:-:S04]  /*1e00*/  IMNMX R3, R3, R2, PT ;  /* 0x0000000203037217 */ /* 0x000fc80003800200 */
.L_x_3154:
        /* <DEDUP_REMOVED lines=21> */
.L_x_3160:
[----:B------:R-:W-:-:S13]  /*1f60*/  ISETP.NE.AND P0, PT, R6, 0x1, PT ;  /* 0x000000010600780c */ /* 0x000fda0003f05270 */
[----:B------:R-:W-:-:S05]  /*1f70*/  @P0 IMAD.HI.U32 R3, R0, c[0x0][0x330], RZ ;  /* 0x0000cc0000030a27 */ /* 0x000fca00078e00ff */
[----:B------:R-:W-:Y:S02]  /*1f80*/  @P0 SHF.R.U32.HI R0, RZ, c[0x0][0x334], R3 ;  /* 0x0000cd00ff000a19 */ /* 0x000fe40000011603 */
.L_x_3161:
[----:B------:R-:W-:Y:S05]  /*1f90*/  BSYNC B0 ;  /* 0x0000000000007941 */ /* 0x000fea0003800000 */
.L_x_3159:
[----:B------:R-:W-:-:S05]  /*1fa0*/  IMAD R0, R0, c[0x0][0x32c], RZ ;  /* 0x0000cb0000007a24 */ /* 0x000fca00078e02ff */
[----:B------:R-:W-:-:S04]  /*1fb0*/  IMNMX R2, R2, R0, !PT ;  /* 0x0000000002027217 */ /* 0x000fc80007800200 */
.L_x_3158:
        /* <DEDUP_REMOVED lines=46> */
.L_x_3163:
[----:B------:R-:W-:Y:S05]  /*22a0*/  BSYNC B0 ;  /* 0x0000000000007941 */ /* 0x000fea0003800000 */
.L_x_3162:
        /* <DEDUP_REMOVED lines=34> */
[----:B------:R-:W-:Y:S01]  /*24d0*/  IADD3 R101, P0, R213, R13, RZ ;  /* 0x0000000dd5657210 */ /* 0x000fe20007f1e0ff */
        /* <DEDUP_REMOVED lines=188> */
.L_x_3183:
        /* <DEDUP_REMOVED lines=55> */
[----:B------:R-:W-:-:S12]  /*3410*/  CS2R R2, SRZ ;  /* 0x0000000000027805 */ /* 0x000fd8000001ff00 */
[----:B------:R1:W5:Y:S04]  /*3420*/  @!P0 LDG.E.64 R2, [R8.64] ;  /* 0x0000000608028981 */ /* 0x000368000c1e1b00 */
[----:B------:R1:W5:Y:S01]  /*3430*/  @!P0 LDG.E.64 R22, [R4.64] ;  /* 0x0000000604168981 */ /* 0x000362000c1e1b00 */
[----:B------:R-:W-:-:S13]  /*3440*/  ISETP.GE.AND P0, PT, R158, c[0x0][0x27c], PT ;  /* 0x00009f009e007a0c */ /* 0x000fda0003f06270 */
[----:B------:R1:W5:Y:S04]  /*3450*/  @!P0 LDG.E.64 R6, [R8.64+0x40] ;  /* 0x0000400608068981 */ /* 0x000368000c1e1b00 */
[----:B------:R1:W5:Y:S01]  /*3460*/  @!P0 LDG.E.64 R28, [R4.64+0x40] ;  /* 0x00004006041c8981 */ /* 0x000362000c1e1b00 */
[----:B------:R-:W-:-:S13]  /*3470*/  ISETP.GE.AND P0, PT, R18, c[0x0][0x27c], PT ;  /* 0x00009f0012007a0c */ /* 0x000fda0003f06270 */
[----:B------:R1:W5:Y:S04]  /*3480*/  @!P0 LDG.E.64 R12, [R8.64+0x80] ;  /* 0x00008006080c8981 */ /* 0x000368000c1e1b00 */
[----:B------:R1:W5:Y:S01]  /*3490*/  @!P0 LDG.E.64 R30, [R4.64+0x80] ;  /* 0x00008006041e8981 */ /* 0x000362000c1e1b00 */
[----:B------:R-:W-:-:S13]  /*34a0*/  ISETP.GE.AND P0, PT, R147, c[0x0][0x27c], PT ;  /* 0x00009f0093007a0c */ /* 0x000fda0003f06270 */
[----:B------:R1:W5:Y:S04]  /*34b0*/  @!P0 LDG.E.64 R16, [R8.64+0xc0] ;  /* 0x0000c00608108981 */ /* 0x000368000c1e1b00 */
[----:B------:R1:W5:Y:S02]  /*34c0*/  @!P0 LDG.E.64 R32, [R4.64+0xc0] ;  /* 0x0000c00604208981 */ /* 0x000364000c1e1b00 */
.L_x_3169:
[----:B------:R-:W-:Y:S05]  /*34d0*/  BSYNC B0 ;  /* 0x0000000000007941 */ /* 0x000fea0003800000 */
.L_x_3168:
        /* <DEDUP_REMOVED lines=77> */
.L_x_3172:
[----:B------:R-:W-:Y:S05]  /*39b0*/  BSYNC B0 ;  /* 0x0000000000007941 */ /* 0x000fea0003800000 */
.L_x_3171:
[----:B------:R-:W-:Y:S01]  /*39c0*/  ISETP.GE.AND P0, PT, R146, c[0x0][0x1d4], PT ;  /* 0x0000750092007a0c */ /* 0x000fe20003f06270 */
[----:B------:R-:W-:-:S12]  /*39d0*/  BSSY B0, `(.L_x_3173) ;  /* 0x0000035000007945 */ /* 0x000fd80003800000 */
[----:B------:R-:W-:-:S05]  /*39e0*/  @P0 BRA `(.L_x_3174) ;  /* 0x0000033000000947 */ /* 0x000fca0003800000 */
[----:B------:R-:W-:Y:S01]  /*39f0*/  ISETP.GE.AND P0, PT, R158, c[0x0][0x27c], PT ;  /* 0x00009f009e007a0c */ /* 0x000fe20003f06270 */
[----:B-1----:R-:W1:-:S12]  /*3a00*/  LDS.128 R8, [R195+0xd080] ;  /* 0x00d08000c3087984 */ /* 0x002e580000000c00 */
        /* <DEDUP_REMOVED lines=49> */
.L_x_3174:
[----:B------:R-:W-:Y:S05]  /*3d20*/  BSYNC B0 ;  /* 0x0000000000007941 */ /* 0x000fea0003800000 */
.L_x_3173:
        /* <DEDUP_REMOVED lines=54> */
.L_x_3176:
[----:B------:R-:W-:Y:S05]  /*4090*/  BSYNC B0 ;  /* 0x0000000000007941 */ /* 0x000fea0003800000 */
.L_x_3175:
[----:B------:R-:W-:-:S13]  /*40a0*/  ISETP.GE.AND P0, PT, R216, c[0x0][0x1d4], PT ;  /* 0x00007500d8007a0c */ /* 0x000fda0003f06270 */
        /* <DEDUP_REMOVED lines=53> */
.L_x_3167:
        /* <DEDUP_REMOVED lines=23> */
[----:B------:R-:W-:-:S13]  /*4570*/  ISETP.GE.AND P0, PT, R144, c[0x0][0x27c], PT ;  /* 0x00009f0090007a0c */ /* 0x000fda0003f06270 */
[----:B------:R1:W5:Y:S04]  /*4580*/  @!P0 LDG.E.128 R4, [R8.64] ;  /* 0x0000000608048981 */ /* 0x000368000c1e1d00 */
[----:B------:R1:W5:Y:S01]  /*4590*/  @!P0 LDG.E.128 R24, [R2.64] ;  /* 0x0000000602188981 */ /* 0x000362000c1e1d00 */
[----:B------:R-:W-:-:S13]  /*45a0*/  ISETP.GE.AND P0, PT, R146, c[0x0][0x27c], PT ;  /* 0x00009f0092007a0c */ /* 0x000fda0003f06270 */
[----:B------:R1:W5:Y:S04]  /*45b0*/  @!P0 LDG.E.128 R16, [R8.64+0x80] ;  /* 0x0000800608108981 */ /* 0x000368000c1e1d00 */
[----:B------:R1:W5:Y:S02]  /*45c0*/  @!P0 LDG.E.128 R40, [R2.64+0x80] ;  /* 0x0000800602288981 */ /* 0x000364000c1e1d00 */
.L_x_3178:
[----:B------:R-:W-:Y:S05]  /*45d0*/  BSYNC B0 ;  /* 0x0000000000007941 */ /* 0x000fea0003800000 */
.L_x_3177:
        /* <DEDUP_REMOVED lines=36> */
[----:B------:R-:W-:-:S12]  /*4820*/  IMAD.MOV.U32 R2, RZ, RZ, R7 ;  /* 0x000000ffff027224 */ /* 0x000fd800078e0007 */
        /* <DEDUP_REMOVED lines=99> */
.L_x_3180:
[----:B------:R-:W-:Y:S05]  /*4e60*/  BSYNC B0 ;  /* 0x0000000000007941 */ /* 0x000fea0003800000 */
.L_x_3179:
[----:B------:R-:W-:-:S13]  /*4e70*/  ISETP.GE.AND P0, PT, R146, c[0x0][0x1d4], PT ;  /* 0x0000750092007a0c */ /* 0x000fda0003f06270 */
[----:B------:R-:W-:-:S05]  /*4e80*/  @P0 BRA `(.L_x_3170) ;  /* 0x0000080000000947 */ /* 0x000fca0003800000 */
[----:B------:R-:W-:Y:S01]  /*4e90*/  IADD3 R0, P1, P0, R62, R58, R67 ;  /* 0x0000003a3e007210 */ /* 0x000fe2000783e043 */
[----:B-1----:R-:W1:Y:S03]  /*4ea0*/  LDS.128 R12, [R85+0xc080] ;  /* 0x00c08000550c7984 */ /* 0x002e660000000c00 */
[----:B------:R-:W-:Y:S02]  /*4eb0*/  IADD3.X R2, R61, R57, R93, P1, P0 ;  /* 0x000000393d027210 */ /* 0x000fe40000fe045d */
[C---:B------:R-:W-:Y:S03]  /*4ec0*/  LEA R48, P0, R0.reuse, c[0x0][0x1c8], 0x1 ;  /* 0x0000720000307a11 */ /* 0x040fe600078008ff */
[----:B------:R-:W2:Y:S01]  /*4ed0*/  LDS.128 R32, [R88+0xc080] ;  /* 0x00c0800058207984 */ /* 0x000ea20000000c00 */
[----:B------:R-:W-:Y:S02]  /*4ee0*/  LEA.HI.X R49, R0, c[0x0][0x1cc], R2, 0x1, P0 ;  /* 0x0000730000317a11 */ /* 0x000fe400000f0c02 */
[----:B------:R-:W-:-:S13]  /*4ef0*/  ISETP.GE.AND P0, PT, R146, c[0x0][0x27c], PT ;  /* 0x00009f0092007a0c */ /* 0x000fda0003f06270 */
        /* <DEDUP_REMOVED lines=97> */
[----:B------:R-:W-:-:S13]  /*5510*/  ISETP.GE.AND P0, PT, R66, c[0x0][0x1d4], PT ;  /* 0x0000750042007a0c */ /* 0x000fda0003f06270 */
[----:B------:R-:W-:-:S05]  /*5520*/  @P0 BRA `(.L_x_3170) ;  /* 0x0000016000000947 */ /* 0x000fca0003800000 */
[----:B------:R-:W-:Y:S04]  /*5530*/  IADD3 R0, P1, P0, R62, R58, R66 ;  /* 0x0000003a3e007210 */ /* 0x000fe8000783e042 */
[----:B------:R-:W-:Y:S02]  /*5540*/  IADD3.X R3, R61, R57, R89, P1, P0 ;  /* 0x000000393d037210 */ /* 0x000fe40000fe0459 */
[C---:B------:R-:W-:Y:S04]  /*5550*/  LEA R2, P0, R0.reuse, c[0x0][0x1c8], 0x1 ;  /* 0x0000720000027a11 */ /* 0x040fe800078008ff */
[----:B------:R-:W-:Y:S05]  /*5560*/  LEA.HI.X R3, R0, c[0x0][0x1cc], R3, 0x1, P0 ;  /* 0x0000730000037a11 */ /* 0x000fea00000f0c03 */
[----:B------:R2:W-:Y:S01]  /*5570*/  STG.E.128 [R2.64], R12 ;  /* 0x0000000c02007986 */ /* 0x0005e2000c101d06 */
[----:B------:R-:W-:-:S05]  /*5580*/  BRA `(.L_x_3170) ;  /* 0x0000010000007947 */ /* 0x000fca0003800000 */
.L_x_3166:
[----:B------:R-:W-:Y:S05]  /*5590*/  IMAD R0, R46, -0x20, R64 ;  /* 0xffffffe02e007824 */ /* 0x000fea00078e0240 */
[----:B------:R-:W-:Y:S04]  /*55a0*/  IMNMX R0, R0, 0x20, PT ;  /* 0x0000002000007817 */ /* 0x000fe80003800200 */
[----:B------:R-:W-:-:S13]  /*55b0*/  ISETP.GE.AND P0, PT, R213, R0, PT ;  /* 0x00000000d500720c */ /* 0x000fda0003f06270 */
[----:B------:R-:W-:-:S05]  /*55c0*/  @P0 BRA `(.L_x_3170) ;  /* 0x000000c000000947 */ /* 0x000fca0003800000 */
[----:B------:R-:W-:-:S13]  /*55d0*/  ISETP.GE.AND P0, PT, R144, c[0x0][0x1d4], PT ;  /* 0x0000750090007a0c */ /* 0x000fda0003f06270 */
[----:B------:R-:W1:Y:S04]  /*55e0*/  @!P0 LDS.128 R8, [R195+0xc080] ;  /* 0x00c08000c3088984 */ /* 0x000e680000000c00 */
[----:B-1----:R-:W-:Y:S01]  /*55f0*/  @!P0 STG.E.128 [R36.64], R8 ;  /* 0x0000000824008986 */ /* 0x002fe2000c101d06 */
[----:B------:R-:W-:-:S13]  /*5600*/  ISETP.GE.AND P0, PT, R146, c[0x0][0x1d4], PT ;  /* 0x0000750092007a0c */ /* 0x000fda0003f06270 */
[----:B------:R-:W1:Y:S04]  /*5610*/  @!P0 LDS.128 R4, [R195+0xd080] ;  /* 0x00d08000c3048984 */ /* 0x000e680000000c00 */
[----:B-1----:R-:W-:Y:S01]  /*5620*/  @!P0 STG.E.128 [R36.64+0x80], R4 ;  /* 0x0000800424008986 */ /* 0x002fe2000c101d06 */
[----:B------:R-:W-:-:S13]  /*5630*/  ISETP.GE.AND P0, PT, R215, c[0x0][0x1d4], PT ;  /* 0x00007500d7007a0c */ /* 0x000fda0003f06270 */
[----:B------:R-:W1:Y:S04]  /*5640*/  @!P0 LDS.128 R4, [R195+0xe080] ;  /* 0x00e08000c3048984 */ /* 0x000e680000000c00 */
[----:B-1----:R-:W-:Y:S01]  /*5650*/  @!P0 STG.E.128 [R36.64+0x100], R4 ;  /* 0x0001000424008986 */ /* 0x002fe2000c101d06 */
[----:B------:R-:W-:-:S13]  /*5660*/  ISETP.GE.AND P0, PT, R216, c[0x0][0x1d4], PT ;  /* 0x00007500d8007a0c */ /* 0x000fda0003f06270 */
[----:B------:R-:W1:Y:S04]  /*5670*/  @!P0 LDS.128 R4, [R195+0xf080] ;  /* 0x00f08000c3048984 */ /* 0x000e680000000c00 */
[----:B-1----:R1:W-:Y:S02]  /*5680*/  @!P0 STG.E.128 [R36.64+0x180], R4 ;  /* 0x0001800424008986 */ /* 0x0023e4000c101d06 */
.L_x_3170:
[----:B------:R-:W-:Y:S05]  /*5690*/  BSYNC B1 ;  /* 0x0000000000017941 */ /* 0x000fea0003800000 */
.L_x_3165:
[----:B-1---5:R-:W-:Y:S01]  /*56a0*/  IMAD.SHL.U32 R6, R46, 0x20, RZ ;  /* 0x000000202e067824 */ /* 0x022fe200078e00ff */
[----:B------:R-:W-:Y:S03]  /*56b0*/  BSSY B0, `(.L_x_3181) ;  /* 0x0000031000007945 */ /* 0x000fe60003800000 */
[----:B------:R-:W-:Y:S05]  /*56c0*/  IMAD.IADD R0, R100, 0x1, -R6 ;  /* 0x0000000164007824 */ /* 0x000fea00078e0a06 */
[----:B------:R-:W-:-:S13]  /*56d0*/  ISETP.GE.AND P0, PT, R0, 0x1, PT ;  /* 0x000000010000780c */ /* 0x000fda0003f06270 */
        /* <DEDUP_REMOVED lines=46> */
.L_x_3182:
[----:B-1----:R-:W-:Y:S05]  /*59c0*/  BSYNC B0 ;  /* 0x0000000000007941 */ /* 0x002fea0003800000 */
.L_x_3181:
        /* <DEDUP_REMOVED lines=22> */
.L_x_3164:
        /* <DEDUP_REMOVED lines=23> */
.L_x_3186:
[----:B------:R-:W-:-:S13]  /*5ca0*/  ISETP.NE.AND P0, PT, R4, 0x1, PT ;  /* 0x000000010400780c */ /* 0x000fda0003f05270 */
[----:B------:R-:W-:-:S05]  /*5cb0*/  @P0 IMAD.HI.U32 R0, R2, c[0x0][0x330], RZ ;  /* 0x0000cc0002000a27 */ /* 0x000fca00078e00ff */
[----:B------:R-:W-:Y:S02]  /*5cc0*/  @P0 SHF.R.U32.HI R2, RZ, c[0x0][0x334], R0 ;  /* 0x0000cd00ff020a19 */ /* 0x000fe40000011600 */
.L_x_3187:
[----:B------:R-:W-:Y:S05]  /*5cd0*/  BSYNC B0 ;  /* 0x0000000000007941 */ /* 0x000fea0003800000 */
.L_x_3185:
[----:B------:R-:W-:-:S05]  /*5ce0*/  IMAD R2, R2, R4, c[0x0][0x32c] ;  /* 0x0000cb0002027624 */ /* 0x000fca00078e0204 */
[----:B------:R-:W-:-:S04]  /*5cf0*/  IMNMX R3, R3, R2, PT ;  /* 0x0000000203037217 */ /* 0x000fc80003800200 */
.L_x_3184:
        /* <DEDUP_REMOVED lines=21> */
.L_x_3190:
[----:B------:R-:W-:-:S04]  /*5e50*/  MOV R3, c[0x0][0x32c] ;  /* 0x0000cb0000037a02 */ /* 0x000fc80000000f00 */
[----:B------:R-:W-:-:S13]  /*5e60*/  ISETP.NE.AND P0, PT, R3, 0x1, PT ;  /* 0x000000010300780c */ /* 0x000fda0003f05270 */
[----:B------:R-:W-:-:S05]  /*5e70*/  @P0 IMAD.HI.U32 R3, R0, c[0x0][0x330], RZ ;  /* 0x0000cc0000030a27 */ /* 0x000fca00078e00ff */
[----:B------:R-:W-:Y:S02]  /*5e80*/  @P0 SHF.R.U32.HI R0, RZ, c[0x0][0x334], R3 ;  /* 0x0000cd00ff000a19 */ /* 0x000fe40000011603 */
.L_x_3191:
[----:B------:R-:W-:Y:S05]  /*5e90*/  BSYNC B0 ;  /* 0x0000000000007941 */ /* 0x000fea0003800000 */
.L_x_3189:
[----:B------:R-:W-:-:S05]  /*5ea0*/  IMAD R0, R0, c[0x0][0x32c], RZ ;  /* 0x0000cb0000007a24 */ /* 0x000fca00078e02ff */
[----:B------:R-:W-:-:S04]  /*5eb0*/  IMNMX R2, R2, R0, !PT ;  /* 0x0000000002027217 */ /* 0x000fc80007800200 */
.L_x_3188:
        /* <DEDUP_REMOVED lines=38> */
.L_x_3193:
[----:B------:R-:W-:Y:S05]  /*6120*/  BSYNC B0 ;  /* 0x0000000000007941 */ /* 0x000fea0003800000 */
.L_x_3192:
        /* <DEDUP_REMOVED lines=104> */
[----:B------:R-:W-:Y:S01]  /*67b0*/  IMAD.WIDE.U32 R2, R226, c[0x0][0x1b8], R2 ;  /* 0x00006e00e2027a25 */ /* 0x000fe200078e0002 */
        /* <DEDUP_REMOVED lines=39> */
[----:B------:R-:W-:Y:S01]  /*6a30*/  IMAD.WIDE.U32 R4, R226, c[0x0][0x210], R4 ;  /* 0x00008400e2047a25 */ /* 0x000fe200078e0004 */
        /* <DEDUP_REMOVED lines=17> */
[----:B------:R-:W-:Y:S01]  /*6b50*/  IMAD R2, R0, c[0x0][0x1f4], R8 ;  /* 0x00007d0000027a24 */ /* 0x000fe200078e0208 */
[----:B------:R-:W-:Y:S01]  /*6b60*/  @P0 LOP3.LUT R214, R214, 0x2, RZ, 0xfc, !PT ;  /* 0x00000002d6d60812 */ /* 0x000fe200078efcff */
[----:B------:R-:W-:Y:S02]  /*6b70*/  IMAD R0, R0, c[0x0][0x21c], R3 ;  /* 0x0000870000007a24 */ /* 0x000fe400078e0203 */
[----:B------:R-:W-:-:S03]  /*6b80*/  IMAD.IADD R222, R219, 0x1, R2 ;  /* 0x00000001dbde7824 */ /* 0x000fc600078e0202 */
[----:B------:R-:W-:Y:S01]  /*6b90*/  IADD3 R223, R221, R0, RZ ;  /* 0x00000000dddf7210 */ /* 0x000fe20007ffe0ff */
[----:B------:R-:W-:Y:S05]  /*6ba0*/  BRA.DIV ~URZ, `(.L_x_3195) ;  /* 0x000187c27f007947 */ /* 0x000fea000b800000 */
[----:B------:R1:W2:Y:S02]  /*6bb0*/  SHFL.IDX PT, R10, R16, RZ, 0x181f ;  /* 0x00181fff100a7589 */ /* 0x0002a400000e0000 */
.L_x_3378:
[----:B------:R-:W-:Y:S05]  /*6bc0*/  BRA.DIV ~URZ, `(.L_x_3196) ;  /* 0x000188127f007947 */ /* 0x000fea000b800000 */
[----:B------:R3:W4:Y:S02]  /*6bd0*/  SHFL.IDX PT, R2, R17, RZ, 0x181f ;  /* 0x00181fff11027589 */ /* 0x00072400000e0000 */
.L_x_3379:
        /* <DEDUP_REMOVED lines=28> */
.L_x_3198:
[----:B------:R-:W-:Y:S05]  /*6da0*/  BSYNC B0 ;  /* 0x0000000000007941 */ /* 0x000fea0003800000 */
.L_x_3197:
[----:B------:R-:W-:Y:S05]  /*6db0*/  BRA.DIV ~URZ, `(.L_x_3199) ;  /* 0x000186927f007947 */ /* 0x000fea000b800000 */
[----:B--2---:R2:W1:Y:S04]  /*6dc0*/  SHFL.IDX PT, R10, R16, 0x1, 0x181f ;  /* 0x00381f00100a7f89 */ /* 0x00446800000e0000 */
[----:B----4-:R2:W4:Y:S02]  /*6dd0*/  SHFL.IDX PT, R2, R17, 0x1, 0x181f ;  /* 0x00381f0011027f89 */ /* 0x01052400000e0000 */
.L_x_3380:
        /* <DEDUP_REMOVED lines=22> */
.L_x_3201:
[----:B------:R-:W-:Y:S05]  /*6f40*/  BSYNC B0 ;  /* 0x0000000000007941 */ /* 0x000fea0003800000 */
.L_x_3200:
[----:B------:R-:W-:Y:S05]  /*6f50*/  BRA.DIV ~URZ, `(.L_x_3202) ;  /* 0x000185c27f007947 */ /* 0x000fea000b800000 */
[----:B-1----:R1:W2:Y:S02]  /*6f60*/  SHFL.IDX PT, R10, R16, 0x2, 0x181f ;  /* 0x00581f00100a7f89 */ /* 0x0022a400000e0000 */
.L_x_3381:
[----:B------:R-:W-:Y:S05]  /*6f70*/  BRA.DIV ~URZ, `(.L_x_3203) ;  /* 0x000186127f007947 */ /* 0x000fea000b800000 */
[----:B----4-:R4:W1:Y:S02]  /*6f80*/  SHFL.IDX PT, R2, R17, 0x2, 0x181f ;  /* 0x00581f0011027f89 */ /* 0x01086400000e0000 */
.L_x_3382:
        /* <DEDUP_REMOVED lines=22> */
.L_x_3205:
[----:B------:R-:W-:Y:S05]  /*70f0*/  BSYNC B0 ;  /* 0x0000000000007941 */ /* 0x000fea0003800000 */
.L_x_3204:
[----:B------:R-:W-:Y:S05]  /*7100*/  BRA.DIV ~URZ, `(.L_x_3206) ;  /* 0x000184f27f007947 */ /* 0x000fea000b800000 */
[----:B--2---:R2:W3:Y:S04]  /*7110*/  SHFL.IDX PT, R10, R16, 0x3, 0x181f ;  /* 0x00781f00100a7f89 */ /* 0x0044e800000e0000 */
[----:B-1----:R2:W1:Y:S02]  /*7120*/  SHFL.IDX PT, R2, R17, 0x3, 0x181f ;  /* 0x00781f0011027f89 */ /* 0x00246400000e0000 */
.L_x_3383:
        /* <DEDUP_REMOVED lines=46> */
.L_x_3208:
[----:B-1----:R-:W-:Y:S05]  /*7410*/  BSYNC B0 ;  /* 0x0000000000007941 */ /* 0x002fea0003800000 */
.L_x_3207:
[----:B------:R-:W-:Y:S01]  /*7420*/  ISETP.LT.AND P0, PT, RZ, c[0x0][0x27c], PT ;  /* 0x00009f00ff007a0c */ /* 0x000fe20003f01270 */
[----:B------:R-:W0:Y:S01]  /*7430*/  LDGDEPBAR ;  /* 0x00000000000079af */ /* 0x000e220000000000 */
[----:B------:R-:W-:-:S11]  /*7440*/  MOV R131, c[0x0][0x2c4] ;  /* 0x0000b10000837a02 */ /* 0x000fd60000000f00 */
[----:B------:R-:W-:Y:S05]  /*7450*/  @P0 BRA `(.L_x_3209) ;  /* 0x0000002000000947 */ /* 0x000fea0003800000 */
[----:B------:R-:W-:-:S04]  /*7460*/  DEPBAR.LE SB0, 0x1 ;  /* 0x000080400000791a */ /* 0x000fc80000000000 */
[----:B------:R-:W-:Y:S05]  /*7470*/  BRA `(.L_x_3210) ;  /* 0x000096a000007947 */ /* 0x000fea0003800000 */
.L_x_3209:
        /* <DEDUP_REMOVED lines=100> */
.L_x_3213:
[----:B------:R-:W-:Y:S05]  /*7ac0*/  BSYNC B0 ;  /* 0x0000000000007941 */ /* 0x000fea0003800000 */
.L_x_3212:
        /* <DEDUP_REMOVED lines=84> */
.L_x_3215:
[----:B------:R-:W-:Y:S05]  /*8010*/  BSYNC B0 ;  /* 0x0000000000007941 */ /* 0x000fea0003800000 */
.L_x_3214:
        /* <DEDUP_REMOVED lines=86> */
.L_x_3217:
[----:B------:R-:W-:Y:S05]  /*8580*/  BSYNC B0 ;  /* 0x0000000000007941 */ /* 0x000fea0003800000 */
.L_x_3216:
        /* <DEDUP_REMOVED lines=84> */
.L_x_3219:
[----:B---3--:R-:W-:Y:S05]  /*8ad0*/  BSYNC B0 ;  /* 0x0000000000007941 */ /* 0x008fea0003800000 */
.L_x_3218:
        /* <DEDUP_REMOVED lines=82> */
.L_x_3223:
[----:B------:R-:W-:Y:S05]  /*9000*/  BSYNC B0 ;  /* 0x0000000000007941 */ /* 0x000fea0003800000 */
.L_x_3222:
        /* <DEDUP_REMOVED lines=49> */
.L_x_3225:
[----:B------:R-:W-:Y:S05]  /*9320*/  BSYNC B0 ;  /* 0x0000000000007941 */ /* 0x000fea0003800000 */
.L_x_3224:
        /* <DEDUP_REMOVED lines=49> */
.L_x_3227:
[----:B------:R-:W-:Y:S05]  /*9640*/  BSYNC B0 ;  /* 0x0000000000007941 */ /* 0x000fea0003800000 */
.L_x_3226:
        /* <DEDUP_REMOVED lines=48> */
.L_x_3221:
[----:B------:R-:W-:Y:S05]  /*9950*/  BSYNC B1 ;  /* 0x0000000000017941 */ /* 0x000fea0003800000 */
.L_x_3220:
        /* <DEDUP_REMOVED lines=52> */
.L_x_3231:
[----:B------:R-:W-:Y:S05]  /*9ca0*/  BSYNC B0 ;  /* 0x0000000000007941 */ /* 0x000fea0003800000 */
.L_x_3230:
        /* <DEDUP_REMOVED lines=49> */
.L_x_3233:
[----:B------:R-:W-:Y:S05]  /*9fc0*/  BSYNC B0 ;  /* 0x0000000000007941 */ /* 0x000fea0003800000 */
.L_x_3232:
        /* <DEDUP_REMOVED lines=49> */
.L_x_3235:
[----:B------:R-:W-:Y:S05]  /*a2e0*/  BSYNC B0 ;  /* 0x0000000000007941 */ /* 0x000fea0003800000 */
.L_x_3234:
        /* <DEDUP_REMOVED lines=48> */
.L_x_3229:
[----:B------:R-:W-:Y:S05]  /*a5f0*/  BSYNC B1 ;  /* 0x0000000000017941 */ /* 0x000fea0003800000 */
.L_x_3228:
        /* <DEDUP_REMOVED lines=53> */
.L_x_3239:
[----:B------:R-:W-:Y:S05]  /*a950*/  BSYNC B0 ;  /* 0x0000000000007941 */ /* 0x000fea0003800000 */
.L_x_3238:
        /* <DEDUP_REMOVED lines=49> */
.L_x_3241:
[----:B------:R-:W-:Y:S05]  /*ac70*/  BSYNC B0 ;  /* 0x0000000000007941 */ /* 0x000fea0003800000 */
.L_x_3240:
        /* <DEDUP_REMOVED lines=49> */
.L_x_3243:
[----:B------:R-:W-:Y:S05]  /*af90*/  BSYNC B0 ;  /* 0x0000000000007941 */ /* 0x000fea0003800000 */
.L_x_3242:
        /* <DEDUP_REMOVED lines=48> */
.L_x_3237:
[----:B------:R-:W-:Y:S05]  /*b2a0*/  BSYNC B1 ;  /* 0x0000000000017941 */ /* 0x000fea0003800000 */
.L_x_3236:
        /* <DEDUP_REMOVED lines=52> */
.L_x_3246:
[----:B------:R-:W-:Y:S05]  /*b5f0*/  BSYNC B0 ;  /* 0x0000000000007941 */ /* 0x000fea0003800000 */
.L_x_3245:
        /* <DEDUP_REMOVED lines=49> */
.L_x_3248:
[----:B------:R-:W-:Y:S05]  /*b910*/  BSYNC B0 ;  /* 0x0000000000007941 */ /* 0x000fea0003800000 */
.L_x_3247:
        /* <DEDUP_REMOVED lines=49> */
.L_x_3250:
[----:B------:R-:W-:Y:S05]  /*bc30*/  BSYNC B0 ;  /* 0x0000000000007941 */ /* 0x000fea0003800000 */
.L_x_3249:
        /* <DEDUP_REMOVED lines=49> */
.L_x_3211:
        /* <DEDUP_REMOVED lines=60> */
.L_x_3252:
[----:B------:R-:W-:Y:S05]  /*c310*/  BSYNC B0 ;  /* 0x0000000000007941 */ /* 0x000fea0003800000 */
.L_x_3251:
        /* <DEDUP_REMOVED lines=64> */
.L_x_3254:
[----:B--2-4-:R-:W-:Y:S05]  /*c720*/  BSYNC B0 ;  /* 0x0000000000007941 */ /* 0x014fea0003800000 */
.L_x_3253:
        /* <DEDUP_REMOVED lines=66> */
.L_x_3256:
[----:B--2---:R-:W-:Y:S05]  /*cb50*/  BSYNC B0 ;  /* 0x0000000000007941 */ /* 0x004fea0003800000 */
.L_x_3255:
        /* <DEDUP_REMOVED lines=64> */
.L_x_3258:
[----:B--2-4-:R-:W-:Y:S05]  /*cf60*/  BSYNC B0 ;  /* 0x0000000000007941 */ /* 0x014fea0003800000 */
.L_x_3257:
        /* <DEDUP_REMOVED lines=139> */
.L_x_3262:
[----:B------:R-:W-:Y:S05]  /*d820*/  BSYNC B0 ;  /* 0x0000000000007941 */ /* 0x000fea0003800000 */
.L_x_3261:
        /* <DEDUP_REMOVED lines=113> */
.L_x_3260:
[----:B------:R-:W-:Y:S05]  /*df40*/  BSYNC B1 ;  /* 0x0000000000017941 */ /* 0x000fea0003800000 */
.L_x_3259:
        /* <DEDUP_REMOVED lines=120> */
.L_x_3266:
[----:B------:R-:W-:Y:S05]  /*e6d0*/  BSYNC B0 ;  /* 0x0000000000007941 */ /* 0x000fea0003800000 */
.L_x_3265:
        /* <DEDUP_REMOVED lines=112> */
.L_x_3264:
[----:B------:R-:W-:Y:S05]  /*ede0*/  BSYNC B1 ;  /* 0x0000000000017941 */ /* 0x000fea0003800000 */
.L_x_3263:
        /* <DEDUP_REMOVED lines=120> */
.L_x_3270:
[----:B------:R-:W-:Y:S05]  /*f570*/  BSYNC B0 ;  /* 0x0000000000007941 */ /* 0x000fea0003800000 */
.L_x_3269:
        /* <DEDUP_REMOVED lines=112> */
.L_x_3268:
[----:B------:R-:W-:Y:S05]  /*fc80*/  BSYNC B1 ;  /* 0x0000000000017941 */ /* 0x000fea0003800000 */
.L_x_3267:
        /* <DEDUP_REMOVED lines=119> */
.L_x_3272:
[----:B------:R-:W-:Y:S05]  /*10400*/  BSYNC B0 ;  /* 0x0000000000007941 */ /* 0x000fea0003800000 */
.L_x_3271:
        /* <DEDUP_REMOVED lines=112> */
.L_x_3244:
[----:B------:R-:W-:Y:S05]  /*10b10*/  BSYNC B2 ;  /* 0x0000000000027941 */ /* 0x000fea0003800000 */
.L_x_3210:
        /* <DEDUP_REMOVED lines=10> */
[----:B------:R-:W-:Y:S01]  /*10bc0*/  @P1 IADD3 R186, R177, -0x20, RZ ;  /* 0xffffffe0b1ba1810 */ /* 0x000fe20007ffe0ff */
[----:B------:R-:W-:Y:S01]  /*10bd0*/  IMAD.MOV.U32 R63, RZ, RZ, c[0x0][0x32c] ;  /* 0x0000cb00ff3f7624 */ /* 0x000fe200078e00ff */
[----:B------:R-:W-:Y:S01]  /*10be0*/  ISETP.GT.AND P1, PT, R106, R208, PT ;  /* 0x000000d06a00720c */ /* 0x000fe20003f24270 */
[----:B------:R-:W-:Y:S01]  /*10bf0*/  ULDC UR4, c[0x0][0x324] ;  /* 0x0000c90000047ab9 */ /* 0x000fe20000000800 */
[----:B------:R-:W-:Y:S01]  /*10c00*/  LEA R0, P0, R2, R220, 0x5 ;  /* 0x000000dc02007211 */ /* 0x000fe200078028ff */
[----:B------:R-:W-:Y:S01]  /*10c10*/  ULOP3.LUT UR4, URZ, UR4, URZ, 0x33, !UPT ;  /* 0x000000043f047292 */ /* 0x000fe2000f8e333f */
[----:B------:R-:W-:-:S02]  /*10c20*/  IADD3 R187, R186, 0x3000, RZ ;  /* 0x00003000babb7810 */ /* 0x000fc40007ffe0ff */
[----:B------:R-:W-:Y:S02]  /*10c30*/  LEA.HI.X R3, R2, R223, R3, 0x5, P0 ;  /* 0x000000df02037211 */ /* 0x000fe400000f2c03 */
[----:B------:R-:W-:Y:S02]  /*10c40*/  LEA R2, P0, R0, c[0x0][0x1f8], 0x1 ;  /* 0x00007e0000027a11 */ /* 0x000fe400078008ff */
[----:B------:R-:W-:Y:S02]  /*10c50*/  IADD3 R193, R186, 0x3800, RZ ;  /* 0x00003800bac17810 */ /* 0x000fe40007ffe0ff */
[----:B------:R-:W-:Y:S02]  /*10c60*/  LEA.HI.X R3, R0, c[0x0][0x1fc], R3, 0x1, P0 ;  /* 0x00007f0000037a11 */ /* 0x000fe400000f0c03 */
[----:B------:R-:W-:Y:S02]  /*10c70*/  @P1 IADD3 R0, R236, -0x2, RZ ;  /* 0xfffffffeec001810 */ /* 0x000fe40007ffe0ff */
[----:B------:R-:W-:-:S02]  /*10c80*/  IADD3 R192, R186, 0x2000, RZ ;  /* 0x00002000bac07810 */ /* 0x000fc40007ffe0ff */
[----:B-1----:R-:W-:Y:S01]  /*10c90*/  @P1 SHF.R.S32.HI R4, RZ, 0x1f, R0 ;  /* 0x0000001fff041819 */ /* 0x002fe20000011400 */
[----:B------:R-:W-:Y:S01]  /*10ca0*/  LDSM.16.M88.4 R20, [R177] ;  /* 0x00000000b114783b */ /* 0x000fe20000000200 */
[C---:B------:R-:W-:Y:S02]  /*10cb0*/  IADD3 R191, R186.reuse, 0x2800, RZ ;  /* 0x00002800babf7810 */ /* 0x040fe40007ffe0ff */
[----:B------:R-:W-:Y:S01]  /*10cc0*/  IADD3 R190, R186, 0x1000, RZ ;  /* 0x00001000babe7810 */ /* 0x000fe20007ffe0ff */
[----:B------:R-:W-:Y:S01]  /*10cd0*/  @P1 IMAD R4, R4, c[0x0][0x1e0], RZ ;  /* 0x0000780004041a24 */ /* 0x000fe200078e02ff */
[----:B------:R-:W-:Y:S01]  /*10ce0*/  LDSM.16.M88.4 R24, [R177+0x800] ;  /* 0x00080000b118783b */ /* 0x000fe20000000200 */
[----:B------:R-:W-:Y:S02]  /*10cf0*/  IADD3 R189, R186, 0x1800, RZ ;  /* 0x00001800babd7810 */ /* 0x000fe40007ffe0ff */
[C---:B------:R-:W-:Y:S01]  /*10d00*/  @P1 IMAD R6, R0.reuse, c[0x0][0x1e4], R4 ;  /* 0x0000790000061a24 */ /* 0x040fe200078e0204 */
[----:B---3--:R-:W-:Y:S01]  /*10d10*/  LDSM.16.M88.4 R8, [R183] ;  /* 0x00000000b708783b */ /* 0x008fe20000000200 */
        /* <DEDUP_REMOVED lines=15> */
[----:B------:R-:W-:Y:S02]  /*10e10*/  IMAD.IADD R159, R187, 0x1, R0 ;  /* 0x00000001bb9f7824 */ /* 0x000fe400078e0200 */
[----:B------:R-:W-:-:S06]  /*10e20*/  IMAD.IADD R0, R225, 0x1, R224 ;  /* 0x00000001e1007824 */ /* 0x000fcc00078e02e0 */
        /* <DEDUP_REMOVED lines=11> */
[C---:B-1--4-:R-:W-:Y:S08]  /*10ee0*/  HMMA.16816.F32.BF16 R16, R4.reuse, R20, RZ ;  /* 0x000000140410723c */ /* 0x052ff000000418ff */
[----:B------:R-:W-:Y:S04]  /*10ef0*/  HMMA.16816.F32.BF16 R28, R4, R22, RZ ;  /* 0x00000016041c723c */ /* 0x000fe800000418ff */
[----:B------:R2:W-:Y:S01]  /*10f00*/  LDGSTS.E.BYPASS.LTC128B.128 [R195+0xa080], [R2.64+0x100], !P0 ;  /* 0x0a08010002c37fae */ /* 0x0005e2000c101d46 */
[----:B------:R-:W-:-:S03]  /*10f10*/  LOP3.LUT P0, RZ, R123, 0x8, RZ, 0xc0, !PT ;  /* 0x000000087bff7812 */ /* 0x000fc6000780c0ff */
[----:B------:R-:W-:Y:S01]  /*10f20*/  HMMA.16816.F32.BF16 R20, R4, R24, RZ ;  /* 0x000000180414723c */ /* 0x000fe200000418ff */
[----:B------:R-:W-:-:S07]  /*10f30*/  ISETP.LE.OR P0, PT, R62, R213, !P0 ;  /* 0x000000d53e00720c */ /* 0x000fce0004703670 */
[----:B------:R-:W-:Y:S06]  /*10f40*/  HMMA.16816.F32.BF16 R24, R4, R26, RZ ;  /* 0x0000001a0418723c */ /* 0x000fec00000418ff */
[----:B------:R2:W-:Y:S02]  /*10f50*/  LDGSTS.E.BYPASS.LTC128B.128 [R195+0xb080], [R2.64+0x180], !P0 ;  /* 0x0b08018002c37fae */ /* 0x0005e4000c101d46 */
[C---:B------:R-:W-:Y:S02]  /*10f60*/  HMMA.16816.F32.BF16 R28, R8.reuse, R34, R28 ;  /* 0x00000022081c723c */ /* 0x040fe4000004181c */
[----:B------:R-:W-:Y:S04]  /*10f70*/  LDSM.16.M88.4 R12, [R185] ;  /* 0x00000000b90c783b */ /* 0x000fe80000000200 */
[----:B------:R-:W1:Y:S02]  /*10f80*/  LDSM.16.M88.4 R44, [R176] ;  /* 0x00000000b02c783b */ /* 0x000e640000000200 */
[C---:B------:R-:W-:Y:S02]  /*10f90*/  HMMA.16816.F32.BF16 R16, R8.reuse, R32, R16 ;  /* 0x000000200810723c */ /* 0x040fe40000041810 */
[----:B------:R-:W3:Y:S04]  /*10fa0*/  LDSM.16.M88.4 R40, [R176+0x800] ;  /* 0x00080000b028783b */ /* 0x000ee80000000200 */
[----:B------:R-:W-:Y:S02]  /*10fb0*/  LDSM.16.M88.4 R4, [R184] ;  /* 0x00000000b804783b */ /* 0x000fe40000000200 */
[C---:B------:R-:W-:Y:S02]  /*10fc0*/  HMMA.16816.F32.BF16 R20, R8.reuse, R36, R20 ;  /* 0x000000240814723c */ /* 0x040fe40000041814 */
[----:B------:R-:W4:Y:S04]  /*10fd0*/  LDSM.16.M88.4 R52, [R159+-0x3000] ;  /* 0xffd000009f34783b */ /* 0x000f280000000200 */
[----:B------:R-:W-:Y:S02]  /*10fe0*/  LDSM.16.M88.4 R48, [R177+0x1000] ;  /* 0x00100000b130783b */ /* 0x000fe40000000200 */
[----:B------:R-:W-:Y:S01]  /*10ff0*/  HMMA.16816.F32.BF16 R24, R8, R38, R24 ;  /* 0x000000260818723c */ /* 0x000fe20000041818 */
[----:B--2---:R-:W-:Y:S01]  /*11000*/  @P3 IMAD.HI.U32 R2, R0, c[0x0][0x2c8], RZ ;  /* 0x0000b20000023a27 */ /* 0x004fe200078e00ff */
[----:B------:R-:W2:Y:S04]  /*11010*/  LDSM.16.M88.4 R36, [R159+-0x2800] ;  /* 0xffd800009f24783b */ /* 0x000ea80000000200 */
[----:B------:R-:W2:Y:S04]  /*11020*/  LDSM.16.M88.4 R8, [R182+0x4000] ;  /* 0x00400000b608783b */ /* 0x000ea80000000200 */
[----:B------:R-:W-:Y:S04]  /*11030*/  LDSM.16.M88.4 R56, [R186+0x2000] ;  /* 0x00200000ba38783b */ /* 0x000fe80000000200 */
[----:B------:R-:W0:Y:S01]  /*11040*/  LDGDEPBAR ;  /* 0x00000000000079af */ /* 0x000e220000000000 */
[C---:B-1----:R-:W-:Y:S08]  /*11050*/  HMMA.16816.F32.BF16 R32, R12.reuse, R46, R28 ;  /* 0x0000002e0c20723c */ /* 0x042ff0000004181c */
[C---:B------:R-:W-:Y:S01]  /*11060*/  HMMA.16816.F32.BF16 R16, R12.reuse, R44, R16 ;  /* 0x0000002c0c10723c */ /* 0x040fe20000041810 */
[----:B------:R-:W-:Y:S07]  /*11070*/  LDSM.16.M88.4 R44, [R186+0x1000] ;  /* 0x00100000ba2c783b */ /* 0x000fee0000000200 */
[C---:B---3--:R-:W-:Y:S01]  /*11080*/  HMMA.16816.F32.BF16 R28, R12.reuse, R40, R20 ;  /* 0x000000280c1c723c */ /* 0x048fe20000041814 */
[----:B------:R-:W-:Y:S07]  /*11090*/  LDSM.16.M88.4 R20, [R186+0x1800] ;  /* 0x00180000ba14783b */ /* 0x000fee0000000200 */
[----:B------:R-:W-:Y:S01]  /*110a0*/  HMMA.16816.F32.BF16 R24, R12, R42, R24 ;  /* 0x0000002a0c18723c */ /* 0x000fe20000041818 */
[----:B------:R-:W1:Y:S07]  /*110b0*/  LDSM.16.M88.4 R40, [R177+0x1800] ;  /* 0x00180000b128783b */ /* 0x000e6e0000000200 */
[C---:B----4-:R-:W-:Y:S01]  /*110c0*/  HMMA.16816.F32.BF16 R12, R4.reuse, R52, R16 ;  /* 0x00000034040c723c */ /* 0x050fe20000041810 */
[----:B------:R-:W3:Y:S07]  /*110d0*/  LDSM.16.M88.4 R16, [R183+0x4000] ;  /* 0x00400000b710783b */ /* 0x000eee0000000200 */
[C---:B------:R-:W-:Y:S01]  /*110e0*/  HMMA.16816.F32.BF16 R32, R4.reuse, R54, R32 ;  /* 0x000000360420723c */ /* 0x040fe20000041820 */
[----:B------:R-:W-:Y:S07]  /*110f0*/  LDSM.16.M88.4 R52, [R176+0x1000] ;  /* 0x00100000b034783b */ /* 0x000fee0000000200 */
[C---:B--2---:R-:W-:Y:S08]  /*11100*/  HMMA.16816.F32.BF16 R28, R4.reuse, R36, R28 ;  /* 0x00000024041c723c */ /* 0x044ff0000004181c */
[----:B------:R-:W-:Y:S01]  /*11110*/  HMMA.16816.F32.BF16 R24, R4, R38, R24 ;  /* 0x000000260418723c */ /* 0x000fe20000041818 */
[----:B------:R-:W2:Y:S04]  /*11120*/  LDSM.16.M88.4 R4, [R185+0x4000] ;  /* 0x00400000b904783b */ /* 0x000ea80000000200 */
[----:B------:R-:W4:Y:S03]  /*11130*/  LDSM.16.M88.4 R36, [R176+0x1800] ;  /* 0x00180000b024783b */ /* 0x000f260000000200 */
[C---:B------:R-:W-:Y:S08]  /*11140*/  HMMA.16816.F32.BF16 R12, R8.reuse, R48, R12 ;  /* 0x00000030080c723c */ /* 0x040ff0000004180c */
[C---:B------:R-:W-:Y:S01]  /*11150*/  HMMA.16816.F32.BF16 R32, R8.reuse, R50, R32 ;  /* 0x000000320820723c */ /* 0x040fe20000041820 */
[----:B------:R-:W-:Y:S07]  /*11160*/  LDSM.16.M88.4 R48, [R159+-0x2000] ;  /* 0xffe000009f30783b */ /* 0x000fee0000000200 */
[C---:B-1----:R-:W-:Y:S08]  /*11170*/  HMMA.16816.F32.BF16 R28, R8.reuse, R40, R28 ;  /* 0x00000028081c723c */ /* 0x042ff0000004181c */
[----:B------:R-:W-:Y:S01]  /*11180*/  HMMA.16816.F32.BF16 R24, R8, R42, R24 ;  /* 0x0000002a0818723c */ /* 0x000fe20000041818 */
[----:B------:R-:W-:Y:S07]  /*11190*/  LDSM.16.M88.4 R40, [R177+0x2800] ;  /* 0x00280000b128783b */ /* 0x000fee0000000200 */
[C---:B---3--:R-:W-:Y:S01]  /*111a0*/  HMMA.16816.F32.BF16 R8, R16.reuse, R44, R12 ;  /* 0x0000002c1008723c */ /* 0x048fe2000004180c */
[----:B------:R-:W1:Y:S07]  /*111b0*/  LDSM.16.M88.4 R12, [R184+0x4000] ;  /* 0x00400000b80c783b */ /* 0x000e6e0000000200 */
[C---:B------:R-:W-:Y:S01]  /*111c0*/  HMMA.16816.F32.BF16 R32, R16.reuse, R46, R32 ;  /* 0x0000002e1020723c */ /* 0x040fe20000041820 */
[----:B------:R-:W-:Y:S07]  /*111d0*/  LDSM.16.M88.4 R44, [R177+0x2000] ;  /* 0x00200000b12c783b */ /* 0x000fee0000000200 */
[C---:B------:R-:W-:Y:S08]  /*111e0*/  HMMA.16816.F32.BF16 R28, R16.reuse, R20, R28 ;  /* 0x00000014101c723c */ /* 0x040ff0000004181c */
[----:B------:R-:W-:Y:S01]  /*111f0*/  HMMA.16816.F32.BF16 R24, R16, R22, R24 ;  /* 0x000000161018723c */ /* 0x000fe20000041818 */
[----:B------:R-:W3:Y:S04]  /*11200*/  LDSM.16.M88.4 R20, [R159+-0x1800] ;  /* 0xffe800009f14783b */ /* 0x000ee80000000200 */
[----:B------:R-:W3:Y:S03]  /*11210*/  LDSM.16.M88.4 R16, [R182+0x8000] ;  /* 0x00800000b610783b */ /* 0x000ee60000000200 */
[C---:B--2---:R-:W-:Y:S08]  /*11220*/  HMMA.16816.F32.BF16 R8, R4.reuse, R52, R8 ;  /* 0x000000340408723c */ /* 0x044ff00000041808 */
[C---:B------:R-:W-:Y:S01]  /*11230*/  HMMA.16816.F32.BF16 R32, R4.reuse, R54, R32 ;  /* 0x000000360420723c */ /* 0x040fe20000041820 */
[----:B------:R-:W-:Y:S07]  /*11240*/  LDSM.16.M88.4 R52, [R176+0x2000] ;  /* 0x00200000b034783b */ /* 0x000fee0000000200 */
[C---:B----4-:R-:W-:Y:S08]  /*11250*/  HMMA.16816.F32.BF16 R28, R4.reuse, R36, R28 ;  /* 0x00000024041c723c */ /* 0x050ff0000004181c */
[----:B------:R-:W-:Y:S01]  /*11260*/  HMMA.16816.F32.BF16 R24, R4, R38, R24 ;  /* 0x000000260418723c */ /* 0x000fe20000041818 */
[----:B------:R-:W-:Y:S07]  /*11270*/  LDSM.16.M88.4 R36, [R186+0x2800] ;  /* 0x00280000ba24783b */ /* 0x000fee0000000200 */
[C---:B-1----:R-:W-:Y:S01]  /*11280*/  HMMA.16816.F32.BF16 R4, R12.reuse, R48, R8 ;  /* 0x000000300c04723c */ /* 0x042fe20000041808 */
[----:B------:R-:W1:Y:S07]  /*11290*/  LDSM.16.M88.4 R8, [R183+0x8000] ;  /* 0x00800000b708783b */ /* 0x000e6e0000000200 */
[C---:B------:R-:W-:Y:S01]  /*112a0*/  HMMA.16816.F32.BF16 R32, R12.reuse, R50, R32 ;  /* 0x000000320c20723c */ /* 0x040fe20000041820 */
[----:B------:R-:W-:Y:S07]  /*112b0*/  LDSM.16.M88.4 R48, [R159+-0x1000] ;  /* 0xfff000009f30783b */ /* 0x000fee0000000200 */
[C---:B---3--:R-:W-:Y:S08]  /*112c0*/  HMMA.16816.F32.BF16 R28, R12.reuse, R20, R28 ;  /* 0x000000140c1c723c */ /* 0x048ff0000004181c */
[----:B------:R-:W-:Y:S01]  /*112d0*/  HMMA.16816.F32.BF16 R24, R12, R22, R24 ;  /* 0x000000160c18723c */ /* 0x000fe20000041818 */
[----:B------:R-:W-:Y:S07]  /*112e0*/  LDSM.16.M88.4 R20, [R184+0x8000] ;  /* 0x00800000b814783b */ /* 0x000fee0000000200 */
[C---:B------:R-:W-:Y:S01]  /*112f0*/  HMMA.16816.F32.BF16 R12, R16.reuse, R44, R4 ;  /* 0x0000002c100c723c */ /* 0x040fe20000041804 */
[----:B------:R-:W2:Y:S07]  /*11300*/  LDSM.16.M88.4 R4, [R185+0x8000] ;  /* 0x00800000b904783b */ /* 0x000eae0000000200 */
[C---:B------:R-:W-:Y:S01]  /*11310*/  HMMA.16816.F32.BF16 R32, R16.reuse, R46, R32 ;  /* 0x0000002e1020723c */ /* 0x040fe20000041820 */
[----:B------:R-:W-:Y:S07]  /*11320*/  LDSM.16.M88.4 R44, [R177+0x3800] ;  /* 0x00380000b12c783b */ /* 0x000fee0000000200 */
[C---:B------:R-:W-:Y:S08]  /*11330*/  HMMA.16816.F32.BF16 R28, R16.reuse, R40, R28 ;  /* 0x00000028101c723c */ /* 0x040ff0000004181c */
[----:B------:R-:W-:Y:S01]  /*11340*/  HMMA.16816.F32.BF16 R24, R16, R42, R24 ;  /* 0x0000002a1018723c */ /* 0x000fe20000041818 */
[----:B------:R-:W3:Y:S04]  /*11350*/  LDSM.16.M88.4 R40, [R176+0x2800] ;  /* 0x00280000b028783b */ /* 0x000ee80000000200 */
[----:B------:R-:W-:Y:S03]  /*11360*/  LDSM.16.M88.4 R16, [R182+0xc000] ;  /* 0x00c00000b610783b */ /* 0x000fe60000000200 */
[C---:B-1----:R-:W-:Y:S08]  /*11370*/  HMMA.16816.F32.BF16 R12, R8.reuse, R56, R12 ;  /* 0x00000038080c723c */ /* 0x042ff0000004180c */
[C---:B------:R-:W-:Y:S01]  /*11380*/  HMMA.16816.F32.BF16 R32, R8.reuse, R58, R32 ;  /* 0x0000003a0820723c */ /* 0x040fe20000041820 */
[----:B------:R-:W-:Y:S07]  /*11390*/  LDSM.16.M88.4 R56, [R177+0x3000] ;  /* 0x00300000b138783b */ /* 0x000fee0000000200 */
[C---:B------:R-:W-:Y:S08]  /*113a0*/  HMMA.16816.F32.BF16 R28, R8.reuse, R36, R28 ;  /* 0x00000024081c723c */ /* 0x040ff0000004181c */
[----:B------:R-:W-:Y:S01]  /*113b0*/  HMMA.16816.F32.BF16 R24, R8, R38, R24 ;  /* 0x000000260818723c */ /* 0x000fe20000041818 */
[----:B------:R-:W1:Y:S07]  /*113c0*/  LDSM.16.M88.4 R36, [R159+-0x800] ;  /* 0xfff800009f24783b */ /* 0x000e6e0000000200 */
[C---:B--2---:R-:W-:Y:S01]  /*113d0*/  HMMA.16816.F32.BF16 R8, R4.reuse, R52, R12 ;  /* 0x000000340408723c */ /* 0x044fe2000004180c */
[----:B------:R-:W-:Y:S07]  /*113e0*/  LDSM.16.M88.4 R12, [R183+0xc000] ;  /* 0x00c00000b70c783b */ /* 0x000fee0000000200 */
[C---:B------:R-:W-:Y:S01]  /*113f0*/  HMMA.16816.F32.BF16 R32, R4.reuse, R54, R32 ;  /* 0x000000360420723c */ /* 0x040fe20000041820 */
[----:B------:R-:W2:Y:S07]  /*11400*/  LDSM.16.M88.4 R52, [R186+0x3000] ;  /* 0x00300000ba34783b */ /* 0x000eae0000000200 */
[C---:B---3--:R-:W-:Y:S08]  /*11410*/  HMMA.16816.F32.BF16 R28, R4.reuse, R40, R28 ;  /* 0x00000028041c723c */ /* 0x048ff0000004181c */
[----:B------:R-:W-:Y:S01]  /*11420*/  HMMA.16816.F32.BF16 R24, R4, R42, R24 ;  /* 0x0000002a0418723c */ /* 0x000fe20000041818 */
[----:B------:R-:W3:Y:S07]  /*11430*/  LDSM.16.M88.4 R40, [R186+0x3800] ;  /* 0x00380000ba28783b */ /* 0x000eee0000000200 */
[C---:B------:R-:W-:Y:S01]  /*11440*/  HMMA.16816.F32.BF16 R4, R20.reuse, R48, R8 ;  /* 0x000000301404723c */ /* 0x040fe20000041808 */
[----:B------:R-:W-:Y:S07]  /*11450*/  LDSM.16.M88.4 R8, [R185+0xc000] ;  /* 0x00c00000b908783b */ /* 0x000fee0000000200 */
[C---:B------:R-:W-:Y:S01]  /*11460*/  HMMA.16816.F32.BF16 R32, R20.reuse, R50, R32 ;  /* 0x000000321420723c */ /* 0x040fe20000041820 */
[----:B------:R-:W4:Y:S07]  /*11470*/  LDSM.16.M88.4 R48, [R176+0x3000] ;  /* 0x00300000b030783b */ /* 0x000f2e0000000200 */
[C---:B-1----:R-:W-:Y:S08]  /*11480*/  HMMA.16816.F32.BF16 R28, R20.reuse, R36, R28 ;  /* 0x00000024141c723c */ /* 0x042ff0000004181c */
[----:B------:R-:W-:Y:S01]  /*11490*/  HMMA.16816.F32.BF16 R20, R20, R38, R24 ;  /* 0x000000261414723c */ /* 0x000fe20000041818 */
[----:B------:R-:W1:Y:S07]  /*114a0*/  LDSM.16.M88.4 R36, [R176+0x3800] ;  /* 0x00380000b024783b */ /* 0x000e6e0000000200 */
[C---:B------:R-:W-:Y:S08]  /*114b0*/  HMMA.16816.F32.BF16 R4, R16.reuse, R56, R4 ;  /* 0x000000381004723c */ /* 0x040ff00000041804 */
[C---:B------:R-:W-:Y:S08]  /*114c0*/  HMMA.16816.F32.BF16 R32, R16.reuse, R58, R32 ;  /* 0x0000003a1020723c */ /* 0x040ff00000041820 */
[C---:B------:R-:W-:Y:S01]  /*114d0*/  HMMA.16816.F32.BF16 R24, R16.reuse, R44, R28 ;  /* 0x0000002c1018723c */ /* 0x040fe2000004181c */
[----:B------:R-:W-:Y:S07]  /*114e0*/  LDSM.16.M88.4 R28, [R159+0x800] ;  /* 0x000800009f1c783b */ /* 0x000fee0000000200 */
[----:B------:R-:W-:Y:S01]  /*114f0*/  HMMA.16816.F32.BF16 R20, R16, R46, R20 ;  /* 0x0000002e1014723c */ /* 0x000fe20000041814 */
[----:B------:R-:W-:Y:S07]  /*11500*/  LDSM.16.M88.4 R44, [R159] ;  /* 0x000000009f2c783b */ /* 0x000fee0000000200 */
[----:B--2---:R-:W-:Y:S01]  /*11510*/  HMMA.16816.F32.BF16 R16, R12, R52, R4 ;  /* 0x000000340c10723c */ /* 0x004fe20000041804 */
[----:B------:R-:W2:Y:S01]  /*11520*/  LDSM.16.M88.4 R4, [R184+0xc000] ;  /* 0x00c00000b804783b */ /* 0x000ea20000000200 */
[----:B------:R-:W-:-:S04]  /*11530*/  DEPBAR.LE SB0, 0x0 ;  /* 0x000080000000791a */ /* 0x000fc80000000000 */
[----:B------:R-:W-:Y:S02]  /*11540*/  BAR.SYNC.DEFER_BLOCKING 0x0 ;  /* 0x0000000000007b1d */ /* 0x000fe40000010000 */
[C---:B------:R-:W-:Y:S08]  /*11550*/  HMMA.16816.F32.BF16 R32, R12.reuse, R54, R32 ;  /* 0x000000360c20723c */ /* 0x040ff00000041820 */
[C---:B---3--:R-:W-:Y:S08]  /*11560*/  HMMA.16816.F32.BF16 R24, R12.reuse, R40, R24 ;  /* 0x000000280c18723c */ /* 0x048ff00000041818 */
[----:B------:R-:W-:Y:S01]  /*11570*/  HMMA.16816.F32.BF16 R12, R12, R42, R20 ;  /* 0x0000002a0c0c723c */ /* 0x000fe20000041814 */
[----:B------:R-:W-:Y:S01]  /*11580*/  @!PT LDS RZ, [RZ] ;  /* 0x00000000fffff984 */ /* 0x000fe20000000800 */
[----:B------:R-:W-:Y:S01]  /*11590*/  @!PT LDS RZ, [RZ] ;  /* 0x00000000fffff984 */ /* 0x000fe20000000800 */
[----:B------:R-:W-:Y:S01]  /*115a0*/  @!PT LDS RZ, [RZ] ;  /* 0x00000000fffff984 */ /* 0x000fe20000000800 */
[----:B------:R3:W-:Y:S01]  /*115b0*/  @P1 LDGSTS.E.BYPASS.LTC128B.128 [R195+0xc080], [R60.64], !P2 ;  /* 0x0c0800003cc31fae */ /* 0x0007e2000d101d46 */
[----:B------:R-:W-:-:S06]  /*115c0*/  ISETP.GE.AND P2, PT, R63, 0x1, PT ;  /* 0x000000013f00780c */ /* 0x000fcc0003f46270 */
[C---:B----4-:R-:W-:Y:S01]  /*115d0*/  HMMA.16816.F32.BF16 R16, R8.reuse, R48, R16 ;  /* 0x000000300810723c */ /* 0x050fe20000041810 */
[----:B------:R3:W-:Y:S04]  /*115e0*/  @P1 LDGSTS.E.BYPASS.LTC128B.128 [R195+0xd080], [R60.64+0x80], !P6 ;  /* 0x0d0800803cc31fae */ /* 0x0007e8000f101d46 */
[----:B------:R3:W-:Y:S03]  /*115f0*/  @P1 LDGSTS.E.BYPASS.LTC128B.128 [R195+0xe080], [R60.64+0x100], !P5 ;  /* 0x0e0801003cc31fae */ /* 0x0007e6000e901d46 */
[C---:B------:R-:W-:Y:S01]  /*11600*/  HMMA.16816.F32.BF16 R20, R8.reuse, R50, R32 ;  /* 0x000000320814723c */ /* 0x040fe20000041820 */
[----:B------:R3:W-:Y:S04]  /*11610*/  @P1 LDGSTS.E.BYPASS.LTC128B.128 [R195+0xf080], [R60.64+0x180], !P4 ;  /* 0x0f0801803cc31fae */ /* 0x0007e8000e101d46 */
[----:B------:R-:W0:Y:S03]  /*11620*/  LDGDEPBAR ;  /* 0x00000000000079af */ /* 0x000e260000000000 */
[C---:B-1----:R-:W-:Y:S08]  /*11630*/  HMMA.16816.F32.BF16 R24, R8.reuse, R36, R24 ;  /* 0x000000240818723c */ /* 0x042ff00000041818 */
[----:B------:R-:W-:Y:S07]  /*11640*/  HMMA.16816.F32.BF16 R12, R8, R38, R12 ;  /* 0x00000026080c723c */ /* 0x000fee000004180c */
[----:B------:R-:W-:Y:S01]  /*11650*/  IMAD.MOV.U32 R8, RZ, RZ, R0 ;  /* 0x000000ffff087224 */ /* 0x000fe200078e0000 */
[----:B------:R-:W-:Y:S01]  /*11660*/  @P3 SHF.R.U32.HI R8, RZ, c[0x0][0x2cc], R2 ;  /* 0x0000b300ff083a19 */ /* 0x000fe20000011602 */
[----:B--2---:R-:W-:Y:S01]  /*11670*/  HMMA.16816.F32.BF16 R36, R4, R44, R16 ;  /* 0x0000002c0424723c */ /* 0x004fe20000041810 */
[----:B------:R-:W-:-:S03]  /*11680*/  IADD3 R0, R210, 0x1, -R122 ;  /* 0x00000001d2007810 */ /* 0x000fc60007ffe87a */
[----:B------:R-:W1:Y:S01]  /*11690*/  SHFL.IDX PT, R3, R8, RZ, 0x1c1f ;  /* 0x001c1fff08037589 */ /* 0x000e6200000e0000 */
[----:B------:R-:W-:-:S03]  /*116a0*/  IADD3 R0, -R212, R0, -R209 ;  /* 0x00000000d4007210 */ /* 0x000fc60007ffe9d1 */
[C---:B------:R-:W-:Y:S08]  /*116b0*/  HMMA.16816.F32.BF16 R24, R4.reuse, R28, R24 ;  /* 0x0000001c0418723c */ /* 0x040ff00000041818 */
[C---:B------:R-:W-:Y:S08]  /*116c0*/  HMMA.16816.F32.BF16 R32, R4.reuse, R46, R20 ;  /* 0x0000002e0420723c */ /* 0x040ff00000041814 */
[----:B------:R-:W-:Y:S07]  /*116d0*/  HMMA.16816.F32.BF16 R28, R4, R30, R12 ;  /* 0x0000001e041c723c */ /* 0x000fee000004180c */
[----:B------:R-:W-:Y:S01]  /*116e0*/  IADD3 R4, R0, c[0x0][0x328], RZ ;  /* 0x0000ca0000047a10 */ /* 0x000fe20007ffe0ff */
[----:B------:R-:W-:Y:S01]  /*116f0*/  IMAD.IADD R6, R62, 0x1, -R209 ;  /* 0x000000013e067824 */ /* 0x000fe200078e0ad1 */
[----:B------:R-:W-:-:S03]  /*11700*/  IADD3 R5, R0, UR4, RZ ;  /* 0x0000000400057c10 */ /* 0x000fc6000fffe0ff */
[--C-:B-1----:R-:W-:Y:S02]  /*11710*/  IMAD.IADD R2, R4, 0x1, R3.reuse ;  /* 0x0000000104027824 */ /* 0x102fe400078e0203 */
[----:B------:R-:W-:-:S03]  /*11720*/  IMAD.IADD R0, R5, 0x1, R3 ;  /* 0x0000000105007824 */ /* 0x000fc600078e0203 */
[----:B------:R-:W-:Y:S01]  /*11730*/  IMNMX R2, R6, R2, PT ;  /* 0x0000000206027217 */ /* 0x000fe20003800200 */
[----:B------:R-:W-:Y:S05]  /*11740*/  @!P2 BRA `(.L_x_3273) ;  /* 0x000001500000a947 */ /* 0x000fea0003800000 */
[----:B---3--:R-:W-:Y:S01]  /*11750*/  IADD3 R3, -R212, R210, R3 ;  /* 0x000000d2d4037210 */ /* 0x008fe20007ffe103 */
        /* <DEDUP_REMOVED lines=10> */
.L_x_3275:
[----:B------:R-:W-:-:S04]  /*11800*/  MOV R7, c[0x0][0x32c] ;  /* 0x0000cb0000077a02 */ /* 0x000fc80000000f00 */
[----:B------:R-:W-:-:S13]  /*11810*/  ISETP.NE.AND P0, PT, R7, 0x1, PT ;  /* 0x000000010700780c */ /* 0x000fda0003f05270 */
[----:B------:R-:W-:-:S05]  /*11820*/  @P0 IMAD.HI.U32 R7, R3, c[0x0][0x330], RZ ;  /* 0x0000cc0003070a27 */ /* 0x000fca00078e00ff */
[----:B------:R-:W-:Y:S02]  /*11830*/  @P0 SHF.R.U32.HI R3, RZ, c[0x0][0x334], R7 ;  /* 0x0000cd00ff030a19 */ /* 0x000fe40000011607 */
.L_x_3276:
[----:B------:R-:W-:Y:S05]  /*11840*/  BSYNC B0 ;  /* 0x0000000000007941 */ /* 0x000fea0003800000 */
.L_x_3274:
[----:B------:R-:W-:-:S04]  /*11850*/  IMAD R3, R3, c[0x0][0x32c], -R122 ;  /* 0x0000cb0003037a24 */ /* 0x000fc800078e0a7a */
[----:B------:R-:W-:-:S05]  /*11860*/  IMAD.IADD R3, R3, 0x1, -R209 ;  /* 0x0000000103037824 */ /* 0x000fca00078e0ad1 */
[----:B------:R-:W-:Y:S02]  /*11870*/  IADD3 R7, R3, c[0x0][0x32c], RZ ;  /* 0x0000cb0003077a10 */ /* 0x000fe40007ffe0ff */
[----:B------:R-:W-:Y:S02]  /*11880*/  IMNMX R0, R0, R3, !PT ;  /* 0x0000000300007217 */ /* 0x000fe40007800200 */
[----:B------:R-:W-:Y:S02]  /*11890*/  IMNMX R2, R2, R7, PT ;  /* 0x0000000702027217 */ /* 0x000fe40003800200 */
.L_x_3273:
[----:B---3--:R-:W-:Y:S01]  /*118a0*/  ISETP.GT.AND P1, PT, R236, RZ, PT ;  /* 0x000000ffec00720c */ /* 0x008fe20003f24270 */
        /* <DEDUP_REMOVED lines=40> */
.L_x_3279:
[----:B------:R-:W-:-:S04]  /*11b30*/  MOV R4, c[0x0][0x32c] ;  /* 0x0000cb0000047a02 */ /* 0x000fc80000000f00 */
[----:B------:R-:W-:-:S13]  /*11b40*/  ISETP.NE.AND P0, PT, R4, 0x1, PT ;  /* 0x000000010400780c */ /* 0x000fda0003f05270 */
[----:B------:R-:W-:-:S05]  /*11b50*/  @P0 IMAD.HI.U32 R4, R3, c[0x0][0x330], RZ ;  /* 0x0000cc0003040a27 */ /* 0x000fca00078e00ff */
[----:B------:R-:W-:Y:S02]  /*11b60*/  @P0 SHF.R.U32.HI R3, RZ, c[0x0][0x334], R4 ;  /* 0x0000cd00ff030a19 */ /* 0x000fe40000011604 */
.L_x_3280:
[----:B------:R-:W-:Y:S05]  /*11b70*/  BSYNC B0 ;  /* 0x0000000000007941 */ /* 0x000fea0003800000 */
.L_x_3278:
[----:B------:R-:W-:-:S04]  /*11b80*/  IMAD R3, R3, c[0x0][0x32c], -R122 ;  /* 0x0000cb0003037a24 */ /* 0x000fc800078e0a7a */
[----:B------:R-:W-:-:S05]  /*11b90*/  IMAD.IADD R3, R3, 0x1, -R209 ;  /* 0x0000000103037824 */ /* 0x000fca00078e0ad1 */
[----:B------:R-:W-:Y:S02]  /*11ba0*/  IADD3 R4, R3, c[0x0][0x32c], RZ ;  /* 0x0000cb0003047a10 */ /* 0x000fe40007ffe0ff */
[----:B------:R-:W-:Y:S02]  /*11bb0*/  IMNMX R0, R0, R3, !PT ;  /* 0x0000000300007217 */ /* 0x000fe40007800200 */
[----:B------:R-:W-:Y:S02]  /*11bc0*/  IMNMX R2, R2, R4, PT ;  /* 0x0000000402027217 */ /* 0x000fe40003800200 */
.L_x_3277:
        /* <DEDUP_REMOVED lines=31> */
[----:B------:R-:W-:Y:S01]  /*11dc0*/  LDSM.16.MT88.4 R76, [R180+0x1000] ;  /* 0x00100000b44c783b */ /* 0x000fe20000004200 */
        /* <DEDUP_REMOVED lines=13> */
[----:B------:R-:W-:Y:S03]  /*11ea0*/  LDSM.16.MT88.4 R24, [R180] ;  /* 0x00000000b418783b */ /* 0x000fe60000004200 */
        /* <DEDUP_REMOVED lines=52> */
[----:B-1----:R-:W-:-:S05]  /*121f0*/  FFMA.FTZ R3, R7, c[0x0][0x2d0], -R2 ;  /* 0x0000b40007037a23 */ /* 0x002fca0000010802 */
[----:B------:R1:W2:Y:S02]  /*12200*/  MUFU.EX2 R10, R3 ;  /* 0x00000003000a7308 */ /* 0x0002a40000000800 */
[----:B-1----:R-:W-:Y:S01]  /*12210*/  FFMA.FTZ R3, R9, c[0x0][0x2d0], -R2 ;  /* 0x0000b40009037a23 */ /* 0x002fe20000010802 */
[----:B--2---:R-:W-:-:S05]  /*12220*/  F2FP.BF16.PACK_AB R5, R10, R141 ;  /* 0x0000008d0a05723e */ /* 0x004fca00000010ff */
[----:B------:R1:W-:Y:S02]  /*12230*/  MUFU.EX2 R9, R3 ;  /* 0x0000000300097308 */ /* 0x0003e40000000800 */
[----:B-1----:R-:W-:-:S06]  /*12240*/  FFMA.FTZ R3, R11, c[0x0][0x2d0], -R2 ;  /* 0x0000b4000b037a23 */ /* 0x002fcc0000010802 */
[----:B------:R1:W-:Y:S08]  /*12250*/  MUFU.EX2 R11, R0 ;  /* 0x00000000000b7308 */ /* 0x0003f00000000800 */
[----:B------:R-:W2:Y:S01]  /*12260*/  MUFU.EX2 R3, R3 ;  /* 0x0000000300037308 */ /* 0x000ea20000000800 */
[----:B-1----:R-:W-:Y:S02]  /*12270*/  FFMA.FTZ R0, R18, c[0x0][0x2d0], -R2 ;  /* 0x0000b40012007a23 */ /* 0x002fe40000010802 */
[----:B------:R-:W1:Y:S05]  /*12280*/  LDSM.16.MT88.4 R16, [R178+0x800] ;  /* 0x00080000b210783b */ /* 0x000e6a0000004200 */
[----:B------:R3:W4:Y:S01]  /*12290*/  MUFU.EX2 R143, R0 ;  /* 0x00000000008f7308 */ /* 0x0007220000000800 */
[----:B--2---:R-:W-:-:S07]  /*122a0*/  F2FP.BF16.PACK_AB R7, R3, R9 ;  /* 0x000000090307723e */ /* 0x004fce00000010ff */
[----:B------:R-:W-:Y:S01]  /*122b0*/  HMMA.16816.F32.BF16 R148, R4, R152, RZ ;  /* 0x000000980494723c */ /* 0x000fe200000418ff */
[--C-:B---3--:R-:W-:Y:S01]  /*122c0*/  FFMA.FTZ R0, R21, c[0x0][0x2d0], -R2.reuse ;  /* 0x0000b40015007a23 */ /* 0x108fe20000010802 */
[----:B----4-:R-:W-:Y:S01]  /*122d0*/  F2FP.BF16.PACK_AB R129, R143, R11 ;  /* 0x0000000b8f81723e */ /* 0x010fe200000010ff */
[----:B------:R-:W-:-:S05]  /*122e0*/  FFMA.FTZ R2, R12, c[0x0][0x2d0], -R2 ;  /* 0x0000b4000c027a23 */ /* 0x000fca0000010802 */
[C---:B------:R-:W-:Y:S01]  /*122f0*/  HMMA.16816.F32.BF16 R152, R4.reuse, R154, RZ ;  /* 0x0000009a0498723c */ /* 0x040fe200000418ff */
[----:B------:R-:W2:Y:S01]  /*12300*/  LDSM.16.MT88.4 R12, [R181] ;  /* 0x00000000b50c783b */ /* 0x000ea20000004200 */
[----:B------:R3:W-:Y:S06]  /*12310*/  MUFU.EX2 R194, R0 ;  /* 0x0000000000c27308 */ /* 0x0007ec0000000800 */
[C---:B------:R-:W-:Y:S02]  /*12320*/  HMMA.16816.F32.BF16 R36, R4.reuse, R40, RZ ;  /* 0x000000280424723c */ /* 0x040fe400000418ff */
[----:B------:R-:W4:Y:S06]  /*12330*/  MUFU.EX2 R142, R2 ;  /* 0x00000002008e7308 */ /* 0x000f2c0000000800 */
[----:B------:R-:W-:Y:S01]  /*12340*/  HMMA.16816.F32.BF16 R40, R4, R42, RZ ;  /* 0x0000002a0428723c */ /* 0x000fe200000418ff */
[----:B---3--:R-:W-:-:S04]  /*12350*/  FADD.FTZ R0, R141, R10 ;  /* 0x0000000a8d007221 */ /* 0x008fc80000010000 */
[----:B------:R-:W-:-:S03]  /*12360*/  FADD.FTZ R0, R9, R0 ;  /* 0x0000000009007221 */ /* 0x000fc60000010000 */
[C---:B------:R-:W-:Y:S01]  /*12370*/  HMMA.16816.F32.BF16 R132, R4.reuse, R136, RZ ;  /* 0x000000880484723c */ /* 0x040fe200000418ff */
[----:B----4-:R-:W-:Y:S01]  /*12380*/  F2FP.BF16.PACK_AB R131, R142, R194 ;  /* 0x000000c28e83723e */ /* 0x010fe200000010ff */
[----:B------:R-:W-:Y:S02]  /*12390*/  FADD.FTZ R2, R229, R227 ;  /* 0x000000e3e5027221 */ /* 0x000fe40000010000 */
[----:B------:R-:W-:Y:S02]  /*123a0*/  FADD.FTZ R0, R3, R0 ;  /* 0x0000000003007221 */ /* 0x000fe40000010000 */
[----:B------:R-:W-:Y:S02]  /*123b0*/  FADD.FTZ R2, R232, R2 ;  /* 0x00000002e8027221 */ /* 0x000fe40000010000 */
[----:B------:R-:W-:Y:S01]  /*123c0*/  HMMA.16816.F32.BF16 R136, R4, R138, RZ ;  /* 0x0000008a0488723c */ /* 0x000fe200000418ff */
[----:B------:R-:W-:Y:S02]  /*123d0*/  FADD.FTZ R3, R11, R0 ;  /* 0x000000000b037221 */ /* 0x000fe40000010000 */
[----:B------:R-:W-:-:S02]  /*123e0*/  FADD.FTZ R2, R230, R2 ;  /* 0x00000002e6027221 */ /* 0x000fc40000010000 */
[----:B------:R-:W-:Y:S02]  /*123f0*/  IMAD.MOV.U32 R0, RZ, RZ, R224 ;  /* 0x000000ffff007224 */ /* 0x000fe400078e00e0 */
[----:B------:R-:W-:Y:S01]  /*12400*/  FADD.FTZ R3, R143, R3 ;  /* 0x000000038f037221 */ /* 0x000fe20000010000 */
[----:B-1----:R-:W-:Y:S03]  /*12410*/  HMMA.16816.F32.BF16 R148, R128, R16, R148 ;  /* 0x000000108094723c */ /* 0x002fe60000041894 */
[----:B------:R-:W-:Y:S01]  /*12420*/  FADD.FTZ R3, R194, R3 ;  /* 0x00000003c2037221 */ /* 0x000fe20000010000 */
[----:B------:R-:W-:-:S04]  /*12430*/  IADD3 R194, R236, -0x2, RZ ;  /* 0xfffffffeecc27810 */ /* 0x000fc80007ffe0ff */
[----:B------:R-:W-:Y:S01]  /*12440*/  HMMA.16816.F32.BF16 R152, R128, R18, R152 ;  /* 0x000000128098723c */ /* 0x000fe20000041898 */
[----:B------:R-:W1:Y:S07]  /*12450*/  LDSM.16.MT88.4 R16, [R181+0x800] ;  /* 0x00080000b510783b */ /* 0x000e6e0000004200 */
[C---:B------:R-:W-:Y:S08]  /*12460*/  HMMA.16816.F32.BF16 R28, R4.reuse, R24, RZ ;  /* 0x00000018041c723c */ /* 0x040ff000000418ff */
[C---:B------:R-:W-:Y:S08]  /*12470*/  HMMA.16816.F32.BF16 R32, R4.reuse, R26, RZ ;  /* 0x0000001a0420723c */ /* 0x040ff000000418ff */
[C---:B------:R-:W-:Y:S08]  /*12480*/  HMMA.16816.F32.BF16 R48, R4.reuse, R44, RZ ;  /* 0x0000002c0430723c */ /* 0x040ff000000418ff */
[C---:B--2---:R-:W-:Y:S08]  /*12490*/  HMMA.16816.F32.BF16 R20, R4.reuse, R12, RZ ;  /* 0x0000000c0414723c */ /* 0x044ff000000418ff */
[C---:B------:R-:W-:Y:S08]  /*124a0*/  HMMA.16816.F32.BF16 R60, R4.reuse, R46, RZ ;  /* 0x0000002e043c723c */ /* 0x040ff000000418ff */
[----:B------:R-:W-:Y:S08]  /*124b0*/  HMMA.16816.F32.BF16 R12, R4, R14, RZ ;  /* 0x0000000e040c723c */ /* 0x000ff000000418ff */
[C---:B------:R-:W-:Y:S08]  /*124c0*/  HMMA.16816.F32.BF16 R36, R128.reuse, R64, R36 ;  /* 0x000000408024723c */ /* 0x040ff00000041824 */
[C---:B------:R-:W-:Y:S01]  /*124d0*/  HMMA.16816.F32.BF16 R40, R128.reuse, R66, R40 ;  /* 0x000000428028723c */ /* 0x040fe20000041828 */
[----:B------:R-:W2:Y:S07]  /*124e0*/  LDSM.16.MT88.4 R64, [R180+0x1800] ;  /* 0x00180000b440783b */ /* 0x000eae0000004200 */
        /* <DEDUP_REMOVED lines=8> */
[----:B-1----:R-:W-:Y:S08]  /*12570*/  HMMA.16816.F32.BF16 R24, R128, R18, R12 ;  /* 0x000000128018723c */ /* 0x002ff0000004180c */
[C---:B------:R-:W-:Y:S08]  /*12580*/  HMMA.16816.F32.BF16 R60, R4.reuse, R76, RZ ;  /* 0x0000004c043c723c */ /* 0x040ff000000418ff */
[----:B------:R-:W-:Y:S08]  /*12590*/  HMMA.16816.F32.BF16 R12, R4, R78, RZ ;  /* 0x0000004e040c723c */ /* 0x000ff000000418ff */
[C---:B------:R-:W-:Y:S08]  /*125a0*/  HMMA.16816.F32.BF16 R52, R128.reuse, R84, R52 ;  /* 0x000000548034723c */ /* 0x040ff00000041834 */
[----:B------:R-:W-:Y:S08]  /*125b0*/  HMMA.16816.F32.BF16 R56, R128, R86, R56 ;  /* 0x000000568038723c */ /* 0x000ff00000041838 */
[C---:B------:R-:W-:Y:S08]  /*125c0*/  HMMA.16816.F32.BF16 R84, R4.reuse, R88, RZ ;  /* 0x000000580454723c */ /* 0x040ff000000418ff */
[C---:B------:R-:W-:Y:S08]  /*125d0*/  HMMA.16816.F32.BF16 R88, R4.reuse, R90, RZ ;  /* 0x0000005a0458723c */ /* 0x040ff000000418ff */
[----:B------:R-:W-:Y:S08]  /*125e0*/  HMMA.16816.F32.BF16 R68, R4, R92, RZ ;  /* 0x0000005c0444723c */ /* 0x000ff000000418ff */
[----:B--2---:R-:W-:Y:S08]  /*125f0*/  HMMA.16816.F32.BF16 R60, R128, R64, R60 ;  /* 0x00000040803c723c */ /* 0x004ff0000004183c */
        /* <DEDUP_REMOVED lines=20> */
[C---:B------:R-:W-:Y:S01]  /*12740*/  HMMA.16816.F32.BF16 R20, R128.reuse, R16, R20 ;  /* 0x000000108014723c */ /* 0x040fe20000041814 */
[----:B------:R-:W4:Y:S07]  /*12750*/  LDSM.16.MT88.4 R16, [R178+0x2800] ;  /* 0x00280000b210783b */ /* 0x000f2e0000004200 */
[C---:B-1----:R-:W-:Y:S08]  /*12760*/  HMMA.16816.F32.BF16 R100, R128.reuse, R104, R12 ;  /* 0x000000688064723c */ /* 0x042ff0000004180c */
        /* <DEDUP_REMOVED lines=8> */
[----:B------:R-:W-:Y:S01]  /*127f0*/  HMMA.16816.F32.BF16 R80, R128, R118, R80 ;  /* 0x000000768050723c */ /* 0x000fe20000041850 */
[----:B------:R-:W-:Y:S02]  /*12800*/  FADD.FTZ R4, R233, R4 ;  /* 0x00000004e9047221 */ /* 0x000fe40000010000 */
[----:B------:R-:W-:-:S05]  /*12810*/  IMAD.IADD R2, R2, 0x1, R0 ;  /* 0x0000000102027824 */ /* 0x000fca00078e0200 */
[----:B------:R-:W-:Y:S01]  /*12820*/  HMMA.16816.F32.BF16 R108, R128, R112, R160 ;  /* 0x00000070806c723c */ /* 0x000fe200000418a0 */
[----:B------:R-:W-:-:S07]  /*12830*/  IADD3 R0, R2, c[0x0][0x328], RZ ;  /* 0x0000ca0002007a10 */ /* 0x000fce0007ffe0ff */
[C---:B---3--:R-:W-:Y:S08]  /*12840*/  HMMA.16816.F32.BF16 R116, R128.reuse, R120, R168 ;  /* 0x000000788074723c */ /* 0x048ff000000418a8 */
[C---:B----4-:R-:W-:Y:S08]  /*12850*/  HMMA.16816.F32.BF16 R68, R128.reuse, R16, R68 ;  /* 0x000000108044723c */ /* 0x050ff00000041844 */
[C---:B------:R-:W-:Y:S08]  /*12860*/  HMMA.16816.F32.BF16 R72, R128.reuse, R18, R72 ;  /* 0x000000128048723c */ /* 0x040ff00000041848 */
[C---:B------:R-:W-:Y:S08]  /*12870*/  HMMA.16816.F32.BF16 R92, R128.reuse, R196, R92 ;  /* 0x000000c4805c723c */ /* 0x040ff0000004185c */
[C---:B------:R-:W-:Y:S08]  /*12880*/  HMMA.16816.F32.BF16 R96, R128.reuse, R198, R96 ;  /* 0x000000c68060723c */ /* 0x040ff00000041860 */
[C---:B------:R-:W-:Y:S08]  /*12890*/  HMMA.16816.F32.BF16 R112, R128.reuse, R114, R164 ;  /* 0x000000728070723c */ /* 0x040ff000000418a4 */
[C---:B------:R-:W-:Y:S08]  /*128a0*/  HMMA.16816.F32.BF16 R120, R128.reuse, R122, R172 ;  /* 0x0000007a8078723c */ /* 0x040ff000000418ac */
[----:B------:R-:W-:Y:S07]  /*128b0*/  HMMA.16816.F32.BF16 R128, R128, R6, R204 ;  /* 0x000000068080723c */ /* 0x000fee00000418cc */
[----:B------:R-:W-:-:S02]  /*128c0*/  FADD.FTZ R207, R211, R4 ;  /* 0x00000004d3cf7221 */ /* 0x000fc40000010000 */
[----:B------:R-:W-:Y:S01]  /*128d0*/  FADD.FTZ R206, R142, R3 ;  /* 0x000000038ece7221 */ /* 0x000fe20000010000 */
        /* <DEDUP_REMOVED lines=12> */
.L_x_3283:
[----:B------:R-:W-:-:S13]  /*129a0*/  ISETP.NE.AND P0, PT, R4, 0x1, PT ;  /* 0x000000010400780c */ /* 0x000fda0003f05270 */
[----:B------:R-:W-:-:S05]  /*129b0*/  @P0 IMAD.HI.U32 R2, R3, c[0x0][0x330], RZ ;  /* 0x0000cc0003020a27 */ /* 0x000fca00078e00ff */
[----:B------:R-:W-:Y:S02]  /*129c0*/  @P0 SHF.R.U32.HI R3, RZ, c[0x0][0x334], R2 ;  /* 0x0000cd00ff030a19 */ /* 0x000fe40000011602 */
.L_x_3284:
[----:B------:R-:W-:Y:S05]  /*129d0*/  BSYNC B0 ;  /* 0x0000000000007941 */ /* 0x000fea0003800000 */
.L_x_3282:
[----:B------:R-:W-:-:S05]  /*129e0*/  IMAD R3, R3, R4, c[0x0][0x32c] ;  /* 0x0000cb0003037624 */ /* 0x000fca00078e0204 */
[----:B------:R-:W-:-:S04]  /*129f0*/  IMNMX R0, R0, R3, PT ;  /* 0x0000000300007217 */ /* 0x000fc80003800200 */
.L_x_3281:
        /* <DEDUP_REMOVED lines=9> */
.L_x_3294:
[----:B------:R-:W-:Y:S01]  /*12a90*/  ISETP.GT.AND P1, PT, R208, R196, PT ;  /* 0x000000c4d000720c */ /* 0x000fe20003f24270 */
[----:B------:R-:W-:Y:S04]  /*12aa0*/  DEPBAR.LE SB0, 0x0 ;  /* 0x000080000000791a */ /* 0x000fe80000000000 */
[----:B------:R-:W-:Y:S01]  /*12ab0*/  WARPSYNC 0xffffffff ;  /* 0xffffffff00007948 */ /* 0x000fe20003800000 */
[----:B------:R-:W-:Y:S01]  /*12ac0*/  BAR.SYNC.DEFER_BLOCKING 0x0 ;  /* 0x0000000000007b1d */ /* 0x000fe20000010000 */
[----:B------:R-:W-:Y:S01]  /*12ad0*/  LOP3.LUT P3, RZ, R214, 0x1, RZ, 0xc0, !PT ;  /* 0x00000001d6ff7812 */ /* 0x000fe2000786c0ff */
[----:B------:R-:W-:Y:S02]  /*12ae0*/  IMAD.MOV.U32 R140, RZ, RZ, c[0x0][0x2c4] ;  /* 0x0000b100ff8c7624 */ /* 0x000fe400078e00ff */
[----:B------:R-:W-:Y:S02]  /*12af0*/  IMAD.IADD R143, R225, 0x1, R224 ;  /* 0x00000001e18f7824 */ /* 0x000fe400078e02e0 */
[----:B------:R-:W-:Y:S01]  /*12b00*/  IMAD.MOV.U32 R194, RZ, RZ, c[0x0][0x32c] ;  /* 0x0000cb00ffc27624 */ /* 0x000fe200078e00ff */
[----:B------:R-:W-:Y:S01]  /*12b10*/  @!P1 SHF.R.S32.HI R0, RZ, 0x1f, R196 ;  /* 0x0000001fff009819 */ /* 0x000fe200000114c4 */
[----:B------:R-:W-:Y:S04]  /*12b20*/  @!P1 IMAD.WIDE.U32 R2, R196, c[0x0][0x208], RZ ;  /* 0x00008200c4029a25 */ /* 0x000fe800078e00ff */
[----:B------:R-:W-:Y:S01]  /*12b30*/  @!P1 IMAD R0, R0, c[0x0][0x208], RZ ;  /* 0x0000820000009a24 */ /* 0x000fe200078e02ff */
[----:B------:R-:W-:Y:S03]  /*12b40*/  @!P1 LEA R4, P0, R2, R220, 0x5 ;  /* 0x000000dc02049211 */ /* 0x000fe600078028ff */
[----:B------:R-:W-:Y:S04]  /*12b50*/  @!P1 IMAD R0, R196, c[0x0][0x20c], R0 ;  /* 0x00008300c4009a24 */ /* 0x000fe800078e0200 */
[----:B------:R-:W-:Y:S01]  /*12b60*/  @!P1 IMAD.IADD R0, R3, 0x1, R0 ;  /* 0x0000000103009824 */ /* 0x000fe200078e0200 */
[----:B------:R-:W-:Y:S04]  /*12b70*/  LDSM.16.M88.4 R16, [R182] ;  /* 0x00000000b610783b */ /* 0x000fe80000000200 */
[----:B------:R-:W-:Y:S01]  /*12b80*/  @!P1 LEA.HI.X R6, R2, R223, R0, 0x5, P0 ;  /* 0x000000df02069211 */ /* 0x000fe200000f2c00 */
[----:B------:R-:W-:Y:S01]  /*12b90*/  ULDC UR4, c[0x0][0x324] ;  /* 0x0000c90000047ab9 */ /* 0x000fe20000000800 */
[C---:B------:R-:W-:Y:S01]  /*12ba0*/  ISETP.GT.AND P0, PT, R196.reuse, R208, PT ;  /* 0x000000d0c400720c */ /* 0x040fe20003f04270 */
[----:B------:R-:W1:Y:S01]  /*12bb0*/  LDSM.16.M88.4 R8, [R177] ;  /* 0x00000000b108783b */ /* 0x000e620000000200 */
[----:B------:R-:W-:Y:S03]  /*12bc0*/  ULOP3.LUT UR4, URZ, UR4, URZ, 0x33, !UPT ;  /* 0x000000043f047292 */ /* 0x000fe6000f8e333f */
[----:B------:R-:W2:Y:S04]  /*12bd0*/  LDSM.16.M88.4 R160, [R177+0x800] ;  /* 0x00080000b1a0783b */ /* 0x000ea80000000200 */
[----:B------:R-:W-:Y:S04]  /*12be0*/  LDSM.16.M88.4 R164, [R183] ;  /* 0x00000000b7a4783b */ /* 0x000fe80000000200 */
[----:B------:R-:W-:Y:S01]  /*12bf0*/  @P0 IADD3 R0, R196, -0x1, RZ ;  /* 0xffffffffc4000810 */ /* 0x000fe20007ffe0ff */
[----:B------:R-:W3:Y:S03]  /*12c00*/  LDSM.16.M88.4 R168, [R186] ;  /* 0x00000000baa8783b */ /* 0x000ee60000000200 */
[----:B------:R-:W-:Y:S01]  /*12c10*/  @P0 SHF.R.S32.HI R2, RZ, 0x1f, R0 ;  /* 0x0000001fff020819 */ /* 0x000fe20000011400 */
[----:B------:R-:W4:Y:S04]  /*12c20*/  LDSM.16.M88.4 R172, [R188] ;  /* 0x00000000bcac783b */ /* 0x000f280000000200 */
[----:B------:R-:W-:Y:S02]  /*12c30*/  @P0 IMAD R5, R2, c[0x0][0x1e0], RZ ;  /* 0x0000780002050a24 */ /* 0x000fe400078e02ff */
        /* <DEDUP_REMOVED lines=13> */
[C---:B-1----:R-:W-:Y:S01]  /*12d10*/  HMMA.16816.F32.BF16 R4, R16.reuse, R8, RZ ;  /* 0x000000081004723c */ /* 0x042fe200000418ff */
[----:B------:R5:W-:Y:S02]  /*12d20*/  @!P1 LDGSTS.E.BYPASS.LTC128B.128 [R195+0x9080], [R2.64+0x80], !P6 ;  /* 0x0908008002c39fae */ /* 0x000be4000f101d46 */
[----:B------:R-:W-:Y:S01]  /*12d30*/  ISETP.NE.AND P2, PT, R140, 0x1, PT ;  /* 0x000000018c00780c */ /* 0x000fe20003f45270 */
[----:B------:R-:W-:Y:S01]  /*12d40*/  IMAD.SHL.U32 R140, R196, 0x20, RZ ;  /* 0x00000020c48c7824 */ /* 0x000fe200078e00ff */
[----:B------:R5:W-:Y:S03]  /*12d50*/  @!P1 LDGSTS.E.BYPASS.LTC128B.128 [R195+0xa080], [R2.64+0x100], !P5 ;  /* 0x0a08010002c39fae */ /* 0x000be6000e901d46 */
[C---:B------:R-:W-:Y:S01]  /*12d60*/  HMMA.16816.F32.BF16 R8, R16.reuse, R10, RZ ;  /* 0x0000000a1008723c */ /* 0x040fe200000418ff */
[----:B------:R5:W-:Y:S04]  /*12d70*/  @!P1 LDGSTS.E.BYPASS.LTC128B.128 [R195+0xb080], [R2.64+0x180], !P4 ;  /* 0x0b08018002c39fae */ /* 0x000be8000e101d46 */
[----:B------:R-:W0:Y:S03]  /*12d80*/  LDGDEPBAR ;  /* 0x00000000000079af */ /* 0x000e260000000000 */
[C---:B--2---:R-:W-:Y:S01]  /*12d90*/  HMMA.16816.F32.BF16 R12, R16.reuse, R160, RZ ;  /* 0x000000a0100c723c */ /* 0x044fe200000418ff */
[----:B------:R-:W-:Y:S05]  /*12da0*/  @P2 IMAD.HI.U32 R0, R143, c[0x0][0x2c8], RZ ;  /* 0x0000b2008f002a27 */ /* 0x000fea00078e00ff */
[----:B------:R-:W-:Y:S02]  /*12db0*/  @P2 SHF.R.U32.HI R143, RZ, c[0x0][0x2cc], R0 ;  /* 0x0000b300ff8f2a19 */ /* 0x000fe40000011600 */
[----:B------:R-:W-:Y:S01]  /*12dc0*/  HMMA.16816.F32.BF16 R16, R16, R162, RZ ;  /* 0x000000a21010723c */ /* 0x000fe200000418ff */
[----:B------:R-:W-:Y:S01]  /*12dd0*/  LDSM.16.M88.4 R160, [R185] ;  /* 0x00000000b9a0783b */ /* 0x000fe20000000200 */
[----:B------:R-:W-:Y:S02]  /*12de0*/  ISETP.GE.AND P2, PT, R194, 0x1, PT ;  /* 0x00000001c200780c */ /* 0x000fe40003f46270 */
[----:B------:R-:W-:Y:S04]  /*12df0*/  IADD3 R0, -R209, 0x1, -R140 ;  /* 0x00000001d1007810 */ /* 0x000fe80007ffe98c */
[C---:B---3--:R-:W-:Y:S01]  /*12e00*/  HMMA.16816.F32.BF16 R4, R164.reuse, R168, R4 ;  /* 0x000000a8a404723c */ /* 0x048fe20000041804 */
[----:B-----5:R-:W-:Y:S04]  /*12e10*/  SHFL.IDX PT, R3, R143, RZ, 0x1c1f ;  /* 0x001c1fff8f037589 */ /* 0x020fe800000e0000 */
[----:B------:R-:W-:Y:S03]  /*12e20*/  IADD3 R0, -R212, R0, R210 ;  /* 0x00000000d4007210 */ /* 0x000fe60007ffe1d2 */
[C---:B------:R-:W-:Y:S01]  /*12e30*/  HMMA.16816.F32.BF16 R8, R164.reuse, R170, R8 ;  /* 0x000000aaa408723c */ /* 0x040fe20000041808 */
[----:B------:R-:W1:Y:S07]  /*12e40*/  LDSM.16.M88.4 R168, [R176] ;  /* 0x00000000b0a8783b */ /* 0x000e6e0000000200 */
[C---:B----4-:R-:W-:Y:S08]  /*12e50*/  HMMA.16816.F32.BF16 R12, R164.reuse, R172, R12 ;  /* 0x000000aca40c723c */ /* 0x050ff0000004180c */
[----:B------:R-:W-:Y:S01]  /*12e60*/  HMMA.16816.F32.BF16 R16, R164, R174, R16 ;  /* 0x000000aea410723c */ /* 0x000fe20000041810 */
[----:B------:R-:W2:Y:S04]  /*12e70*/  LDSM.16.M88.4 R164, [R176+0x800] ;  /* 0x00080000b0a4783b */ /* 0x000ea80000000200 */
[----:B------:R-:W-:Y:S03]  /*12e80*/  LDSM.16.M88.4 R172, [R159+-0x3000] ;  /* 0xffd000009fac783b */ /* 0x000fe60000000200 */
[C---:B-1----:R-:W-:Y:S08]  /*12e90*/  HMMA.16816.F32.BF16 R4, R160.reuse, R168, R4 ;  /* 0x000000a8a004723c */ /* 0x042ff00000041804 */
[C---:B------:R-:W-:Y:S01]  /*12ea0*/  HMMA.16816.F32.BF16 R8, R160.reuse, R170, R8 ;  /* 0x000000aaa008723c */ /* 0x040fe20000041808 */
[----:B------:R-:W1:Y:S07]  /*12eb0*/  LDSM.16.M88.4 R168, [R184] ;  /* 0x00000000b8a8783b */ /* 0x000e6e0000000200 */
[C---:B--2---:R-:W-:Y:S08]  /*12ec0*/  HMMA.16816.F32.BF16 R12, R160.reuse, R164, R12 ;  /* 0x000000a4a00c723c */ /* 0x044ff0000004180c */
[----:B------:R-:W-:Y:S01]  /*12ed0*/  HMMA.16816.F32.BF16 R16, R160, R166, R16 ;  /* 0x000000a6a010723c */ /* 0x000fe20000041810 */
[----:B------:R-:W2:Y:S04]  /*12ee0*/  LDSM.16.M88.4 R160, [R159+-0x2800] ;  /* 0xffd800009fa0783b */ /* 0x000ea80000000200 */
[----:B------:R-:W-:Y:S03]  /*12ef0*/  LDSM.16.M88.4 R164, [R182+0x4000] ;  /* 0x00400000b6a4783b */ /* 0x000fe60000000200 */
[C---:B-1----:R-:W-:Y:S08]  /*12f00*/  HMMA.16816.F32.BF16 R4, R168.reuse, R172, R4 ;  /* 0x000000aca804723c */ /* 0x042ff00000041804 */
[C---:B------:R-:W-:Y:S01]  /*12f10*/  HMMA.16816.F32.BF16 R8, R168.reuse, R174, R8 ;  /* 0x000000aea808723c */ /* 0x040fe20000041808 */
[----:B------:R-:W1:Y:S07]  /*12f20*/  LDSM.16.M88.4 R172, [R177+0x1000] ;  /* 0x00100000b1ac783b */ /* 0x000e6e0000000200 */
[C---:B--2---:R-:W-:Y:S08]  /*12f30*/  HMMA.16816.F32.BF16 R12, R168.reuse, R160, R12 ;  /* 0x000000a0a80c723c */ /* 0x044ff0000004180c */
[----:B------:R-:W-:Y:S01]  /*12f40*/  HMMA.16816.F32.BF16 R16, R168, R162, R16 ;  /* 0x000000a2a810723c */ /* 0x000fe20000041810 */
[----:B------:R-:W2:Y:S04]  /*12f50*/  LDSM.16.M88.4 R160, [R177+0x1800] ;  /* 0x00180000b1a0783b */ /* 0x000ea80000000200 */
[----:B------:R-:W-:Y:S03]  /*12f60*/  LDSM.16.M88.4 R168, [R183+0x4000] ;  /* 0x00400000b7a8783b */ /* 0x000fe60000000200 */
[C---:B-1----:R-:W-:Y:S08]  /*12f70*/  HMMA.16816.F32.BF16 R4, R164.reuse, R172, R4 ;  /* 0x000000aca404723c */ /* 0x042ff00000041804 */
[C---:B------:R-:W-:Y:S01]  /*12f80*/  HMMA.16816.F32.BF16 R8, R164.reuse, R174, R8 ;  /* 0x000000aea408723c */ /* 0x040fe20000041808 */
[----:B------:R-:W1:Y:S07]  /*12f90*/  LDSM.16.M88.4 R172, [R190] ;  /* 0x00000000beac783b */ /* 0x000e6e0000000200 */
[C---:B--2---:R-:W-:Y:S08]  /*12fa0*/  HMMA.16816.F32.BF16 R12, R164.reuse, R160, R12 ;  /* 0x000000a0a40c723c */ /* 0x044ff0000004180c */
[----:B------:R-:W-:Y:S01]  /*12fb0*/  HMMA.16816.F32.BF16 R16, R164, R162, R16 ;  /* 0x000000a2a410723c */ /* 0x000fe20000041810 */
[----:B------:R-:W2:Y:S04]  /*12fc0*/  LDSM.16.M88.4 R160, [R189] ;  /* 0x00000000bda0783b */ /* 0x000ea80000000200 */
        /* <DEDUP_REMOVED lines=10> */
[----:B------:R-:W1:Y:S07]  /*13070*/  LDSM.16.M88.4 R172, [R159+-0x2000] ;  /* 0xffe000009fac783b */ /* 0x000e6e0000000200 */
        /* <DEDUP_REMOVED lines=61> */
[C---:B-1----:R-:W-:Y:S04]  /*13450*/  HMMA.16816.F32.BF16 R4, R168.reuse, R172, R4 ;  /* 0x000000aca804723c */ /* 0x042fe80000041804 */
[----:B------:R-:W-:Y:S01]  /*13460*/  @!PT LDS RZ, [RZ] ;  /* 0x00000000fffff984 */ /* 0x000fe20000000800 */
[----:B------:R-:W-:Y:S01]  /*13470*/  @!PT LDS RZ, [RZ] ;  /* 0x00000000fffff984 */ /* 0x000fe20000000800 */
[----:B------:R-:W-:Y:S01]  /*13480*/  @!PT LDS RZ, [RZ] ;  /* 0x00000000fffff984 */ /* 0x000fe20000000800 */
[----:B------:R1:W-:Y:S04]  /*13490*/  @P0 LDGSTS.E.BYPASS.LTC128B.128 [R195+0xc080], [R198.64], !P3 ;  /* 0x0c080000c6c30fae */ /* 0x0003e8000d901d46 */
[C---:B------:R-:W-:Y:S01]  /*134a0*/  HMMA.16816.F32.BF16 R8, R168.reuse, R174, R8 ;  /* 0x000000aea808723c */ /* 0x040fe20000041808 */
[----:B------:R1:W-:Y:S04]  /*134b0*/  @P0 LDGSTS.E.BYPASS.LTC128B.128 [R195+0xd080], [R198.64+0x80], !P6 ;  /* 0x0d080080c6c30fae */ /* 0x0003e8000f101d46 */
[----:B------:R1:W-:Y:S03]  /*134c0*/  @P0 LDGSTS.E.BYPASS.LTC128B.128 [R195+0xe080], [R198.64+0x100], !P5 ;  /* 0x0e080100c6c30fae */ /* 0x0003e6000e901d46 */
[C---:B--2---:R-:W-:Y:S01]  /*134d0*/  HMMA.16816.F32.BF16 R12, R168.reuse, R160, R12 ;  /* 0x000000a0a80c723c */ /* 0x044fe2000004180c */
[----:B------:R1:W-:Y:S04]  /*134e0*/  @P0 LDGSTS.E.BYPASS.LTC128B.128 [R195+0xf080], [R198.64+0x180], !P4 ;  /* 0x0f080180c6c30fae */ /* 0x0003e8000e101d46 */
[----:B------:R-:W0:Y:S02]  /*134f0*/  LDGDEPBAR ;  /* 0x00000000000079af */ /* 0x000e240000000000 */
[C---:B------:R-:W-:Y:S01]  /*13500*/  IADD3 R161, R0.reuse, c[0x0][0x328], RZ ;  /* 0x0000ca0000a17a10 */ /* 0x040fe20007ffe0ff */
[----:B------:R-:W-:Y:S04]  /*13510*/  HMMA.16816.F32.BF16 R16, R168, R162, R16 ;  /* 0x000000a2a810723c */ /* 0x000fe80000041810 */
[--C-:B------:R-:W-:Y:S01]  /*13520*/  IMAD.IADD R2, R161, 0x1, R3.reuse ;  /* 0x00000001a1027824 */ /* 0x100fe200078e0203 */
[----:B------:R-:W-:Y:S07]  /*13530*/  IADD3 R160, R0, UR4, RZ ;  /* 0x0000000400a07c10 */ /* 0x000fee000fffe0ff */
[----:B------:R-:W-:Y:S01]  /*13540*/  IMAD.IADD R0, R160, 0x1, R3 ;  /* 0x00000001a0007824 */ /* 0x000fe200078e0203 */
[----:B------:R-:W-:-:S05]  /*13550*/  @!P2 BRA `(.L_x_3286) ;  /* 0x000001500000a947 */ /* 0x000fca0003800000 */
[----:B------:R-:W-:Y:S01]  /*13560*/  IADD3 R3, -R212, R210, R3 ;  /* 0x000000d2d4037210 */ /* 0x000fe20007ffe103 */
[----:B------:R-:W-:Y:S03]  /*13570*/  BSSY B0, `(.L_x_3287) ;  /* 0x000000e000007945 */ /* 0x000fe60003800000 */
[----:B------:R-:W-:-:S13]  /*13580*/  ISETP.GT.AND P0, PT, R3, -0x1, PT ;  /* 0xffffffff0300780c */ /* 0x000fda0003f04270 */
[----:B------:R-:W-:-:S05]  /*13590*/  @P0 BRA `(.L_x_3288) ;  /* 0x0000007000000947 */ /* 0x000fca0003800000 */
[----:B------:R-:W-:Y:S01]  /*135a0*/  LOP3.LUT R3, RZ, R3, RZ, 0x33, !PT ;  /* 0x00000003ff037212 */ /* 0x000fe200078e33ff */
[----:B------:R-:W-:Y:S05]  /*135b0*/  IMAD.MOV.U32 R162, RZ, RZ, c[0x0][0x32c] ;  /* 0x0000cb00ffa27624 */ /* 0x000fea00078e00ff */
[----:B------:R-:W-:-:S13]  /*135c0*/  ISETP.NE.AND P0, PT, R162, 0x1, PT ;  /* 0x00000001a200780c */ /* 0x000fda0003f05270 */
[----:B------:R-:W-:Y:S05]  /*135d0*/  @P0 IMAD.HI.U32 R162, R3, c[0x0][0x330], RZ ;  /* 0x0000cc0003a20a27 */ /* 0x000fea00078e00ff */
[----:B------:R-:W-:Y:S04]  /*135e0*/  @P0 SHF.R.U32.HI R3, RZ, c[0x0][0x334], R162 ;  /* 0x0000cd00ff030a19 */ /* 0x000fe800000116a2 */
[----:B------:R-:W-:Y:S01]  /*135f0*/  LOP3.LUT R3, RZ, R3, RZ, 0x33, !PT ;  /* 0x00000003ff037212 */ /* 0x000fe200078e33ff */
[----:B------:R-:W-:-:S05]  /*13600*/  BRA `(.L_x_3289) ;  /* 0x0000004000007947 */ /* 0x000fca0003800000 */
.L_x_3288:
[----:B------:R-:W-:Y:S04]  /*13610*/  MOV R162, c[0x0][0x32c] ;  /* 0x0000cb0000a27a02 */ /* 0x000fe80000000f00 */
[----:B------:R-:W-:-:S13]  /*13620*/  ISETP.NE.AND P0, PT, R162, 0x1, PT ;  /* 0x00000001a200780c */ /* 0x000fda0003f05270 */
[----:B------:R-:W-:Y:S05]  /*13630*/  @P0 IMAD.HI.U32 R162, R3, c[0x0][0x330], RZ ;  /* 0x0000cc0003a20a27 */ /* 0x000fea00078e00ff */
[----:B------:R-:W-:Y:S02]  /*13640*/  @P0 SHF.R.U32.HI R3, RZ, c[0x0][0x334], R162 ;  /* 0x0000cd00ff030a19 */ /* 0x000fe400000116a2 */
.L_x_3289:
[----:B------:R-:W-:Y:S05]  /*13650*/  BSYNC B0 ;  /* 0x0000000000007941 */ /* 0x000fea0003800000 */
.L_x_3287:
[----:B------:R-:W-:Y:S04]  /*13660*/  IMAD R3, R3, c[0x0][0x32c], -R140 ;  /* 0x0000cb0003037a24 */ /* 0x000fe800078e0a8c */
[----:B------:R-:W-:Y:S05]  /*13670*/  IMAD.IADD R3, R3, 0x1, -R209 ;  /* 0x0000000103037824 */ /* 0x000fea00078e0ad1 */
[----:B------:R-:W-:Y:S02]  /*13680*/  IADD3 R162, R3, c[0x0][0x32c], RZ ;  /* 0x0000cb0003a27a10 */ /* 0x000fe40007ffe0ff */
[----:B------:R-:W-:Y:S02]  /*13690*/  IMNMX R0, R0, R3, !PT ;  /* 0x0000000300007217 */ /* 0x000fe40007800200 */
[----:B------:R-:W-:Y:S02]  /*136a0*/  IMNMX R2, R2, R162, PT ;  /* 0x000000a202027217 */ /* 0x000fe40003800200 */
.L_x_3286:
[----:B------:R-:W-:Y:S01]  /*136b0*/  ISETP.GT.AND P1, PT, R196, -0x1, PT ;  /* 0xffffffffc400780c */ /* 0x000fe20003f24270 */
[----:B------:R-:W2:Y:S03]  /*136c0*/  SHFL.IDX PT, R3, R143, 0x1, 0x1c1f ;  /* 0x003c1f008f037f89 */ /* 0x000ea600000e0000 */
        /* <DEDUP_REMOVED lines=22> */
[--C-:B--2---:R-:W-:Y:S03]  /*13830*/  IMAD.IADD R0, R160, 0x1, R3.reuse ;  /* 0x00000001a0007824 */ /* 0x104fe600078e0203 */
[----:B------:R-:W-:Y:S01]  /*13840*/  ISETP.LT.OR P0, PT, R2, 0x1a, P0 ;  /* 0x0000001a0200780c */ /* 0x000fe20000701670 */
[----:B------:R-:W-:Y:S03]  /*13850*/  IMAD.IADD R2, R161, 0x1, R3 ;  /* 0x00000001a1027824 */ /* 0x000fe600078e0203 */
[----:B------:R-:W-:Y:S01]  /*13860*/  FSEL R173, R17, -INF , !P0 ;  /* 0xff80000011ad7808 */ /* 0x000fe20004000000 */
        /* <DEDUP_REMOVED lines=12> */
.L_x_3292:
[----:B------:R-:W-:Y:S04]  /*13930*/  MOV R4, c[0x0][0x32c] ;  /* 0x0000cb0000047a02 */ /* 0x000fe80000000f00 */
[----:B------:R-:W-:-:S13]  /*13940*/  ISETP.NE.AND P0, PT, R4, 0x1, PT ;  /* 0x000000010400780c */ /* 0x000fda0003f05270 */
[----:B------:R-:W-:Y:S05]  /*13950*/  @P0 IMAD.HI.U32 R4, R3, c[0x0][0x330], RZ ;  /* 0x0000cc0003040a27 */ /* 0x000fea00078e00ff */
[----:B------:R-:W-:Y:S02]  /*13960*/  @P0 SHF.R.U32.HI R3, RZ, c[0x0][0x334], R4 ;  /* 0x0000cd00ff030a19 */ /* 0x000fe40000011604 */
.L_x_3293:
[----:B------:R-:W-:Y:S05]  /*13970*/  BSYNC B0 ;  /* 0x0000000000007941 */ /* 0x000fea0003800000 */
.L_x_3291:
[----:B------:R-:W-:Y:S04]  /*13980*/  IMAD R140, R3, c[0x0][0x32c], -R140 ;  /* 0x0000cb00038c7a24 */ /* 0x000fe800078e0a8c */
[----:B------:R-:W-:Y:S05]  /*13990*/  IMAD.IADD R3, R140, 0x1, -R209 ;  /* 0x000000018c037824 */ /* 0x000fea00078e0ad1 */
[----:B------:R-:W-:Y:S02]  /*139a0*/  IADD3 R4, R3, c[0x0][0x32c], RZ ;  /* 0x0000cb0003047a10 */ /* 0x000fe40007ffe0ff */
[----:B------:R-:W-:Y:S02]  /*139b0*/  IMNMX R0, R0, R3, !PT ;  /* 0x0000000300007217 */ /* 0x000fe40007800200 */
[----:B------:R-:W-:Y:S02]  /*139c0*/  IMNMX R2, R2, R4, PT ;  /* 0x0000000402027217 */ /* 0x000fe40003800200 */
.L_x_3290:
[----:B------:R-:W-:Y:S01]  /*139d0*/  ISETP.GT.AND P0, PT, R0, RZ, P1 ;  /* 0x000000ff0000720c */ /* 0x000fe20000f04270 */
[----:B------:R-:W-:Y:S01]  /*139e0*/  LDSM.16.MT88.4 R164, [R179] ;  /* 0x00000000b3a4783b */ /* 0x000fe20000004200 */
        /* <DEDUP_REMOVED lines=19> */
[----:B------:R-:W-:Y:S01]  /*13b20*/  ISETP.GT.AND P0, PT, R0, 0x10, P1 ;  /* 0x000000100000780c */ /* 0x000fe20000f04270 */
[----:B------:R-:W-:Y:S01]  /*13b30*/  SHFL.BFLY PT, R11, R3, 0x2, 0x1f ;  /* 0x0c401f00030b7f89 */ /* 0x000fe200000e0000 */
        /* <DEDUP_REMOVED lines=10> */
[----:B------:R-:W-:Y:S03]  /*13be0*/  LDSM.16.MT88.4 R12, [R178] ;  /* 0x00000000b20c783b */ /* 0x000fe60000004200 */
[----:B------:R-:W-:Y:S04]  /*13bf0*/  ISETP.LT.OR P0, PT, R2, 0x19, P0 ;  /* 0x000000190200780c */ /* 0x000fe80000701670 */
[----:B------:R-:W-:Y:S02]  /*13c00*/  FSEL R175, R18, -INF , !P0 ;  /* 0xff80000012af7808 */ /* 0x000fe40004000000 */
[----:B------:R-:W-:Y:S02]  /*13c10*/  ISETP.GT.AND P0, PT, R0, 0x19, P1 ;  /* 0x000000190000780c */ /* 0x000fe40000f04270 */
[----:B------:R-:W-:Y:S02]  /*13c20*/  FMNMX.FTZ R0, R172, R10, !PT ;  /* 0x0000000aac007209 */ /* 0x000fe40007810000 */
[----:B------:R-:W-:Y:S02]  /*13c30*/  ISETP.LT.OR P0, PT, R2, 0x1a, P0 ;  /* 0x0000001a0200780c */ /* 0x000fe40000701670 */
[----:B------:R-:W-:Y:S02]  /*13c40*/  FMNMX.FTZ R0, R174, R0, !PT ;  /* 0x00000000ae007209 */ /* 0x000fe40007810000 */
[----:B------:R-:W-:Y:S02]  /*13c50*/  FSEL R143, R19, -INF , !P0 ;  /* 0xff800000138f7808 */ /* 0x000fe40004000000 */
[----:B------:R-:W-:Y:S04]  /*13c60*/  FMNMX.FTZ R0, R175, R0, !PT ;  /* 0x00000000af007209 */ /* 0x000fe80007810000 */
[----:B------:R-:W-:Y:S05]  /*13c70*/  FMNMX.FTZ R0, R143, R0, !PT ;  /* 0x000000008f007209 */ /* 0x000fea0007810000 */
[----:B------:R-:W2:Y:S02]  /*13c80*/  SHFL.BFLY PT, R2, R0, 0x2, 0x1f ;  /* 0x0c401f0000027f89 */ /* 0x000ea400000e0000 */
[----:B--2---:R-:W-:Y:S02]  /*13c90*/  FMNMX.FTZ R2, R0, R2, !PT ;  /* 0x0000000200027209 */ /* 0x004fe40007810000 */
[----:B------:R-:W-:Y:S05]  /*13ca0*/  FMNMX.FTZ R3, R3, R11, !PT ;  /* 0x0000000b03037209 */ /* 0x000fea0007810000 */
[----:B------:R-:W2:Y:S02]  /*13cb0*/  SHFL.BFLY PT, R10, R3, 0x1, 0x1f ;  /* 0x0c201f00030a7f89 */ /* 0x000ea400000e0000 */
[----:B--2---:R-:W-:Y:S04]  /*13cc0*/  FMNMX.FTZ R140, R3, R10, !PT ;  /* 0x0000000a038c7209 */ /* 0x004fe80007810000 */
[C---:B------:R-:W-:Y:S01]  /*13cd0*/  FSETP.NEU.FTZ.AND P0, PT, R140.reuse, -INF , PT ;  /* 0xff8000008c00780b */ /* 0x040fe20003f1d000 */
[----:B------:R-:W-:Y:S05]  /*13ce0*/  FMUL.FTZ R3, R140, c[0x0][0x2d0] ;  /* 0x0000b4008c037a20 */ /* 0x000fea0000410000 */
[----:B------:R-:W-:Y:S02]  /*13cf0*/  FSEL R168, R3, RZ, P0 ;  /* 0x000000ff03a87208 */ /* 0x000fe40000000000 */
[----:B------:R-:W2:Y:S03]  /*13d00*/  SHFL.BFLY PT, R3, R2, 0x1, 0x1f ;  /* 0x0c201f0002037f89 */ /* 0x000ea600000e0000 */
[--C-:B------:R-:W-:Y:S02]  /*13d10*/  FFMA.FTZ R0, R162, c[0x0][0x2d0], -R168.reuse ;  /* 0x0000b400a2007a23 */ /* 0x100fe400000108a8 */
[--C-:B------:R-:W-:Y:S02]  /*13d20*/  FFMA.FTZ R9, R9, c[0x0][0x2d0], -R168.reuse ;  /* 0x0000b40009097a23 */ /* 0x100fe400000108a8 */
[----:B------:R3:W-:Y:S10]  /*13d30*/  MUFU.EX2 R205, R0 ;  /* 0x0000000000cd7308 */ /* 0x0007f40000000800 */
[----:B------:R-:W-:Y:S01]  /*13d40*/  MUFU.EX2 R202, R9 ;  /* 0x0000000900ca7308 */ /* 0x000fe20000000800 */
[----:B--2---:R-:W-:Y:S01]  /*13d50*/  FMNMX.FTZ R3, R2, R3, !PT ;  /* 0x0000000302037209 */ /* 0x004fe20007810000 */
[--C-:B---3--:R-:W-:Y:S08]  /*13d60*/  FFMA.FTZ R0, R163, c[0x0][0x2d0], -R168.reuse ;  /* 0x0000b400a3007a23 */ /* 0x108ff000000108a8 */
[----:B------:R2:W3:Y:S02]  /*13d70*/  MUFU.EX2 R204, R0 ;  /* 0x0000000000cc7308 */ /* 0x0004e40000000800 */
[----:B--2---:R-:W-:Y:S01]  /*13d80*/  FFMA.FTZ R0, R8, c[0x0][0x2d0], -R168 ;  /* 0x0000b40008007a23 */ /* 0x004fe200000108a8 */
[----:B---3--:R-:W-:Y:S01]  /*13d90*/  F2FP.BF16.PACK_AB R160, R204, R205 ;  /* 0x000000cdcca0723e */ /* 0x008fe200000010ff */
[C---:B------:R-:W-:Y:S06]  /*13da0*/  FMUL.FTZ R8, R3.reuse, c[0x0][0x2d0] ;  /* 0x0000b40003087a20 */ /* 0x040fec0000410000 */
[----:B------:R2:W3:Y:S02]  /*13db0*/  MUFU.EX2 R203, R0 ;  /* 0x0000000000cb7308 */ /* 0x0004e40000000800 */
[----:B--2---:R-:W-:Y:S02]  /*13dc0*/  FSEL R0, R140, RZ, P0 ;  /* 0x000000ff8c007208 */ /* 0x004fe40000000000 */
[----:B------:R-:W-:Y:S02]  /*13dd0*/  FSETP.NEU.FTZ.AND P0, PT, R3, -INF , PT ;  /* 0xff8000000300780b */ /* 0x000fe40003f1d000 */
[----:B---3--:R-:W-:Y:S01]  /*13de0*/  F2FP.BF16.PACK_AB R162, R202, R203 ;  /* 0x000000cbcaa2723e */ /* 0x008fe200000010ff */
[----:B------:R-:W-:Y:S01]  /*13df0*/  FADD.FTZ R0, -R0, R141 ;  /* 0x0000008d00007221 */ /* 0x000fe20000010100 */
[----:B------:R-:W-:Y:S03]  /*13e00*/  FSEL R141, R8, RZ, P0 ;  /* 0x000000ff088d7208 */ /* 0x000fe60000000000 */
[----:B------:R-:W-:Y:S02]  /*13e10*/  FMUL.FTZ R0, R0, c[0x0][0x2d0] ;  /* 0x0000b40000007a20 */ /* 0x000fe40000410000 */
[--C-:B------:R-:W-:Y:S02]  /*13e20*/  FFMA.FTZ R6, R6, c[0x0][0x2d0], -R141.reuse ;  /* 0x0000b40006067a23 */ /* 0x100fe4000001088d */
[----:B------:R2:W3:Y:S01]  /*13e30*/  MUFU.EX2 R2, R0 ;  /* 0x0000000000027308 */ /* 0x0004e20000000800 */
[--C-:B------:R-:W-:Y:S09]  /*13e40*/  FFMA.FTZ R4, R4, c[0x0][0x2d0], -R141.reuse ;  /* 0x0000b40004047a23 */ /* 0x100ff2000001088d */
[----:B-1----:R-:W-:Y:S10]  /*13e50*/  MUFU.EX2 R199, R6 ;  /* 0x0000000600c77308 */ /* 0x002ff40000000800 */
[----:B------:R1:W-:Y:S01]  /*13e60*/  MUFU.EX2 R194, R4 ;  /* 0x0000000400c27308 */ /* 0x0003e20000000800 */
[--C-:B--2---:R-:W-:Y:S02]  /*13e70*/  FFMA.FTZ R0, R7, c[0x0][0x2d0], -R141.reuse ;  /* 0x0000b40007007a23 */ /* 0x104fe4000001088d */
[C---:B---3--:R-:W-:Y:S02]  /*13e80*/  FMUL.FTZ R8, R2.reuse, R152 ;  /* 0x0000009802087220 */ /* 0x048fe40000410000 */
[C---:B------:R-:W-:Y:S05]  /*13e90*/  FMUL.FTZ R9, R2.reuse, R153 ;  /* 0x0000009902097220 */ /* 0x040fea0000410000 */
[----:B------:R-:W2:Y:S01]  /*13ea0*/  MUFU.EX2 R198, R0 ;  /* 0x0000000000c67308 */ /* 0x000ea20000000800 */
        /* <DEDUP_REMOVED lines=9> */
[C---:B------:R-:W-:Y:S02]  /*13f40*/  FMUL.FTZ R32, R2.reuse, R32 ;  /* 0x0000002002207220 */ /* 0x040fe40000410000 */
[C---:B------:R-:W-:Y:S02]  /*13f50*/  FMUL.FTZ R33, R2.reuse, R33 ;  /* 0x0000002102217220 */ /* 0x040fe40000410000 */
[----:B------:R-:W-:Y:S01]  /*13f60*/  FMUL.FTZ R36, R2, R36 ;  /* 0x0000002402247220 */ /* 0x000fe20000410000 */
[----:B--2---:R-:W-:Y:S01]  /*13f70*/  F2FP.BF16.PACK_AB R161, R198, R199 ;  /* 0x000000c7c6a1723e */ /* 0x004fe200000010ff */
[--C-:B------:R-:W-:Y:S02]  /*13f80*/  FFMA.FTZ R0, R5, c[0x0][0x2d0], -R141.reuse ;  /* 0x0000b40005007a23 */ /* 0x100fe4000001088d */
        /* <DEDUP_REMOVED lines=15> */
[----:B------:R-:W-:Y:S01]  /*14080*/  FMUL.FTZ R61, R2, R61 ;  /* 0x0000003d023d7220 */ /* 0x000fe20000410000 */
        /* <DEDUP_REMOVED lines=27> */
[----:B------:R-:W-:Y:S02]  /*14240*/  LDSM.16.MT88.4 R152, [R178+0x800] ;  /* 0x00080000b298783b */ /* 0x000fe40000004200 */
        /* <DEDUP_REMOVED lines=10> */
[----:B------:R-:W2:Y:S01]  /*142f0*/  LDSM.16.MT88.4 R132, [R180] ;  /* 0x00000000b484783b */ /* 0x000ea20000004200 */
        /* <DEDUP_REMOVED lines=16> */
[C---:B------:R-:W-:Y:S04]  /*14400*/  FMUL.FTZ R46, R0.reuse, R46 ;  /* 0x0000002e002e7220 */ /* 0x040fe80000410000 */
        /* <DEDUP_REMOVED lines=9> */
[C---:B------:R-:W-:Y:S04]  /*144a0*/  HMMA.16816.F32.BF16 R36, R160.reuse, R136, R36 ;  /* 0x00000088a024723c */ /* 0x040fe80000041824 */
[C---:B------:R-:W-:Y:S02]  /*144b0*/  FMUL.FTZ R59, R0.reuse, R59 ;  /* 0x0000003b003b7220 */ /* 0x040fe40000410000 */
[C---:B------:R-:W-:Y:S02]  /*144c0*/  FMUL.FTZ R62, R0.reuse, R62 ;  /* 0x0000003e003e7220 */ /* 0x040fe40000410000 */
[C---:B------:R-:W-:Y:S01]  /*144d0*/  HMMA.16816.F32.BF16 R40, R160.reuse, R138, R40 ;  /* 0x0000008aa028723c */ /* 0x040fe20000041828 */
[----:B------:R-:W3:Y:S03]  /*144e0*/  LDSM.16.MT88.4 R136, [R180+0x1000] ;  /* 0x00100000b488783b */ /* 0x000ee60000004200 */
        /* <DEDUP_REMOVED lines=42> */
[----:B------:R-:W-:Y:S02]  /*14790*/  FMUL.FTZ R105, R2, R105 ;  /* 0x0000006902697220 */ /* 0x000fe40000410000 */
[C---:B------:R-:W-:Y:S02]  /*147a0*/  FMUL.FTZ R106, R0.reuse, R106 ;  /* 0x0000006a006a7220 */ /* 0x040fe40000410000 */
[C---:B------:R-:W-:Y:S04]  /*147b0*/  HMMA.16816.F32.BF16 R88, R160.reuse, R138, R88 ;  /* 0x0000008aa058723c */ /* 0x040fe80000041858 */
[--C-:B------:R-:W-:Y:S02]  /*147c0*/  FFMA.FTZ R136, R169, c[0x0][0x2d0], -R168.reuse ;  /* 0x0000b400a9887a23 */ /* 0x100fe400000108a8 */
[----:B------:R-:W-:Y:S02]  /*147d0*/  FMUL.FTZ R107, R0, R107 ;  /* 0x0000006b006b7220 */ /* 0x000fe40000410000 */
[C---:B-1----:R-:W-:Y:S01]  /*147e0*/  HMMA.16816.F32.BF16 R92, R160.reuse, R148, R92 ;  /* 0x00000094a05c723c */ /* 0x042fe2000004185c */
[----:B------:R1:W-:Y:S03]  /*147f0*/  MUFU.EX2 R201, R136 ;  /* 0x0000008800c97308 */ /* 0x0003e60000000800 */
[C---:B------:R-:W-:Y:S02]  /*14800*/  FMUL.FTZ R108, R2.reuse, R108 ;  /* 0x0000006c026c7220 */ /* 0x040fe40000410000 */
[----:B------:R-:W-:Y:S02]  /*14810*/  FMUL.FTZ R109, R2, R109 ;  /* 0x0000006d026d7220 */ /* 0x000fe40000410000 */
[C---:B------:R-:W-:Y:S01]  /*14820*/  HMMA.16816.F32.BF16 R96, R160.reuse, R150, R96 ;  /* 0x00000096a060723c */ /* 0x040fe20000041860 */
[----:B------:R-:W-:Y:S03]  /*14830*/  LDSM.16.MT88.4 R148, [R181+0x3000] ;  /* 0x00300000b594783b */ /* 0x000fe60000004200 */
[--C-:B------:R-:W-:Y:S02]  /*14840*/  FFMA.FTZ R142, R170, c[0x0][0x2d0], -R168.reuse ;  /* 0x0000b400aa8e7a23 */ /* 0x100fe400000108a8 */
[C---:B------:R-:W-:Y:S02]  /*14850*/  FMUL.FTZ R110, R0.reuse, R110 ;  /* 0x0000006e006e7220 */ /* 0x040fe40000410000 */
[----:B------:R3:W4:Y:S01]  /*14860*/  MUFU.EX2 R200, R142 ;  /* 0x0000008e00c87308 */ /* 0x0007220000000800 */
[C---:B--2---:R-:W-:Y:S03]  /*14870*/  HMMA.16816.F32.BF16 R100, R160.reuse, R132, R100 ;  /* 0x00000084a064723c */ /* 0x044fe60000041864 */
[----:B------:R-:W-:Y:S02]  /*14880*/  FMUL.FTZ R111, R0, R111 ;  /* 0x0000006f006f7220 */ /* 0x000fe40000410000 */
[----:B------:R-:W-:Y:S02]  /*14890*/  FMUL.FTZ R112, R2, R112 ;  /* 0x0000007002707220 */ /* 0x000fe40000410000 */
[--C-:B------:R-:W-:Y:S01]  /*148a0*/  FFMA.FTZ R132, R172, c[0x0][0x2d0], -R141.reuse ;  /* 0x0000b400ac847a23 */ /* 0x100fe2000001088d */
[C---:B------:R-:W-:Y:S01]  /*148b0*/  HMMA.16816.F32.BF16 R104, R160.reuse, R134, R104 ;  /* 0x00000086a068723c */ /* 0x040fe20000041868 */
[----:B-1----:R-:W1:Y:S02]  /*148c0*/  LDSM.16.MT88.4 R136, [R179+0x3000] ;  /* 0x00300000b388783b */ /* 0x002e640000004200 */
[----:B------:R2:W-:Y:S01]  /*148d0*/  MUFU.EX2 R169, R132 ;  /* 0x0000008400a97308 */ /* 0x0005e20000000800 */
[----:B------:R-:W-:Y:S02]  /*148e0*/  FMUL.FTZ R113, R2, R113 ;  /* 0x0000007102717220 */ /* 0x000fe40000410000 */
[C---:B------:R-:W-:Y:S02]  /*148f0*/  FMUL.FTZ R114, R0.reuse, R114 ;  /* 0x0000007200727220 */ /* 0x040fe40000410000 */
[----:B------:R-:W-:Y:S04]  /*14900*/  FMUL.FTZ R115, R0, R115 ;  /* 0x0000007300737220 */ /* 0x000fe80000410000 */
[C---:B------:R-:W-:Y:S02]  /*14910*/  FMUL.FTZ R116, R2.reuse, R116 ;  /* 0x0000007402747220 */ /* 0x040fe40000410000 */
[----:B------:R-:W-:Y:S02]  /*14920*/  FMUL.FTZ R117, R2, R117 ;  /* 0x0000007502757220 */ /* 0x000fe40000410000 */
[--C-:B---3--:R-:W-:Y:S02]  /*14930*/  FFMA.FTZ R142, R171, c[0x0][0x2d0], -R168.reuse ;  /* 0x0000b400ab8e7a23 */ /* 0x108fe400000108a8 */
[----:B------:R-:W-:Y:S02]  /*14940*/  FFMA.FTZ R168, R173, c[0x0][0x2d0], -R168 ;  /* 0x0000b400ada87a23 */ /* 0x000fe400000108a8 */
[----:B------:R-:W-:Y:S01]  /*14950*/  MUFU.EX2 R171, R142 ;  /* 0x0000008e00ab7308 */ /* 0x000fe20000000800 */
[C---:B------:R-:W-:Y:S02]  /*14960*/  FMUL.FTZ R118, R0.reuse, R118 ;  /* 0x0000007600767220 */ /* 0x040fe40000410000 */
[----:B------:R-:W-:Y:S02]  /*14970*/  FMUL.FTZ R119, R0, R119 ;  /* 0x0000007700777220 */ /* 0x000fe40000410000 */
[C---:B------:R-:W-:Y:S01]  /*14980*/  FMUL.FTZ R120, R2.reuse, R120 ;  /* 0x0000007802787220 */ /* 0x040fe20000410000 */
[----:B--2---:R-:W2:Y:S01]  /*14990*/  LDSM.16.MT88.4 R132, [R180+0x3000] ;  /* 0x00300000b484783b */ /* 0x004ea20000004200 */
[----:B------:R-:W-:Y:S03]  /*149a0*/  FMUL.FTZ R121, R2, R121 ;  /* 0x0000007902797220 */ /* 0x000fe60000410000 */
[----:B------:R-:W3:Y:S01]  /*149b0*/  MUFU.EX2 R170, R168 ;  /* 0x000000a800aa7308 */ /* 0x000ee20000000800 */
[C---:B------:R-:W-:Y:S02]  /*149c0*/  FMUL.FTZ R122, R0.reuse, R122 ;  /* 0x0000007a007a7220 */ /* 0x040fe40000410000 */
[----:B------:R-:W-:Y:S02]  /*149d0*/  FMUL.FTZ R123, R0, R123 ;  /* 0x0000007b007b7220 */ /* 0x000fe40000410000 */
[C---:B------:R-:W-:Y:S02]  /*149e0*/  FMUL.FTZ R124, R2.reuse, R124 ;  /* 0x0000007c027c7220 */ /* 0x040fe40000410000 */
[----:B------:R-:W-:Y:S02]  /*149f0*/  FMUL.FTZ R125, R2, R125 ;  /* 0x0000007d027d7220 */ /* 0x000fe40000410000 */
[C---:B------:R-:W-:Y:S01]  /*14a00*/  FMUL.FTZ R126, R0.reuse, R126 ;  /* 0x0000007e007e7220 */ /* 0x040fe20000410000 */
[C---:B-1----:R-:W-:Y:S03]  /*14a10*/  HMMA.16816.F32.BF16 R108, R160.reuse, R136, R108 ;  /* 0x00000088a06c723c */ /* 0x042fe6000004186c */
[----:B------:R-:W-:Y:S02]  /*14a20*/  FMUL.FTZ R127, R0, R127 ;  /* 0x0000007f007f7220 */ /* 0x000fe40000410000 */
[----:B------:R-:W-:Y:S02]  /*14a30*/  FMUL.FTZ R128, R2, R128 ;  /* 0x0000008002807220 */ /* 0x000fe40000410000 */
[--C-:B------:R-:W-:Y:S01]  /*14a40*/  FFMA.FTZ R136, R174, c[0x0][0x2d0], -R141.reuse ;  /* 0x0000b400ae887a23 */ /* 0x100fe2000001088d */
[C---:B------:R-:W-:Y:S03]  /*14a50*/  HMMA.16816.F32.BF16 R112, R160.reuse, R138, R112 ;  /* 0x0000008aa070723c */ /* 0x040fe60000041870 */
[----:B------:R1:W5:Y:S01]  /*14a60*/  MUFU.EX2 R168, R136 ;  /* 0x0000008800a87308 */ /* 0x0003620000000800 */
[----:B------:R-:W-:Y:S02]  /*14a70*/  FMUL.FTZ R129, R2, R129 ;  /* 0x0000008102817220 */ /* 0x000fe40000410000 */
[C---:B------:R-:W-:Y:S02]  /*14a80*/  FMUL.FTZ R130, R0.reuse, R130 ;  /* 0x0000008200827220 */ /* 0x040fe40000410000 */
[C---:B------:R-:W-:Y:S04]  /*14a90*/  HMMA.16816.F32.BF16 R116, R160.reuse, R148, R116 ;  /* 0x00000094a074723c */ /* 0x040fe80000041874 */
[----:B------:R-:W-:Y:S04]  /*14aa0*/  FMUL.FTZ R131, R0, R131 ;  /* 0x0000008300837220 */ /* 0x000fe80000410000 */
[C---:B------:R-:W-:Y:S08]  /*14ab0*/  HMMA.16816.F32.BF16 R120, R160.reuse, R150, R120 ;  /* 0x00000096a078723c */ /* 0x040ff00000041878 */
[C---:B--2---:R-:W-:Y:S04]  /*14ac0*/  HMMA.16816.F32.BF16 R124, R160.reuse, R132, R124 ;  /* 0x00000084a07c723c */ /* 0x044fe8000004187c */
[--C-:B-1----:R-:W-:Y:S02]  /*14ad0*/  FFMA.FTZ R136, R175, c[0x0][0x2d0], -R141.reuse ;  /* 0x0000b400af887a23 */ /* 0x102fe4000001088d */
[----:B------:R-:W-:Y:S02]  /*14ae0*/  FFMA.FTZ R141, R143, c[0x0][0x2d0], -R141 ;  /* 0x0000b4008f8d7a23 */ /* 0x000fe4000001088d */
[----:B------:R-:W-:Y:S01]  /*14af0*/  HMMA.16816.F32.BF16 R128, R160, R134, R128 ;  /* 0x00000086a080723c */ /* 0x000fe20000041880 */
[----:B------:R1:W-:Y:S06]  /*14b00*/  MUFU.EX2 R142, R136 ;  /* 0x00000088008e7308 */ /* 0x0003ec0000000800 */
[----:B----4-:R-:W-:Y:S02]  /*14b10*/  F2FP.BF16.PACK_AB R160, R200, R201 ;  /* 0x000000c9c8a0723e */ /* 0x010fe400000010ff */
[----:B---3--:R-:W-:Y:S02]  /*14b20*/  F2FP.BF16.PACK_AB R162, R170, R171 ;  /* 0x000000abaaa2723e */ /* 0x008fe400000010ff */
[----:B------:R-:W2:Y:S01]  /*14b30*/  MUFU.EX2 R141, R141 ;  /* 0x0000008d008d7308 */ /* 0x000ea20000000800 */
[----:B-----5:R-:W-:Y:S01]  /*14b40*/  F2FP.BF16.PACK_AB R161, R168, R169 ;  /* 0x000000a9a8a1723e */ /* 0x020fe200000010ff */
[----:B-1----:R-:W1:Y:S01]  /*14b50*/  LDSM.16.MT88.4 R136, [R179+0x800] ;  /* 0x00080000b388783b */ /* 0x002e620000004200 */
[----:B--2---:R-:W-:Y:S07]  /*14b60*/  F2FP.BF16.PACK_AB R163, R141, R142 ;  /* 0x0000008e8da3723e */ /* 0x004fee00000010ff */
[C---:B------:R-:W-:Y:S01]  /*14b70*/  HMMA.16816.F32.BF16 R148, R160.reuse, R152, R4 ;  /* 0x00000098a094723c */ /* 0x040fe20000041804 */
[----:B------:R-:W2:Y:S07]  /*14b80*/  LDSM.16.MT88.4 R4, [R180+0x800] ;  /* 0x00080000b404783b */ /* 0x000eae0000004200 */
[C---:B------:R-:W-:Y:S01]  /*14b90*/  HMMA.16816.F32.BF16 R152, R160.reuse, R154, R8 ;  /* 0x0000009aa098723c */ /* 0x040fe20000041808 */
[----:B------:R-:W3:Y:S07]  /*14ba0*/  LDSM.16.MT88.4 R8, [R178+0x1800] ;  /* 0x00180000b208783b */ /* 0x000eee0000004200 */
[C---:B-1----:R-:W-:Y:S01]  /*14bb0*/  HMMA.16816.F32.BF16 R132, R160.reuse, R136, R12 ;  /* 0x00000088a084723c */ /* 0x042fe2000004180c */
[----:B------:R-:W1:Y:S07]  /*14bc0*/  LDSM.16.MT88.4 R12, [R179+0x1800] ;  /* 0x00180000b30c783b */ /* 0x000e6e0000004200 */
        /* <DEDUP_REMOVED lines=33> */
[C---:B---3--:R-:W-:Y:S07]  /*14de0*/  HMMA.16816.F32.BF16 R108, R160.reuse, R8, R108 ;  /* 0x00000008a06c723c */ /* 0x048fee000004186c */
[----:B------:R-:W-:Y:S01]  /*14df0*/  FFMA.FTZ R8, R2, R207, R205 ;  /* 0x000000cf02087223 */ /* 0x000fe200000100cd */
[C---:B------:R-:W-:Y:S04]  /*14e00*/  HMMA.16816.F32.BF16 R112, R160.reuse, R10, R112 ;  /* 0x0000000aa070723c */ /* 0x040fe80000041870 */
[----:B------:R-:W-:Y:S02]  /*14e10*/  FFMA.FTZ R2, R0, R206, R199 ;  /* 0x000000ce00027223 */ /* 0x000fe400000100c7 */
[----:B------:R-:W-:Y:S01]  /*14e20*/  FADD.FTZ R0, R204, R8 ;  /* 0x00000008cc007221 */ /* 0x000fe20000010000 */
[-C--:B------:R-:W-:Y:S01]  /*14e30*/  MOV R8, R3.reuse ;  /* 0x0000000300087202 */ /* 0x080fe20000000f00 */
[C---:B-1----:R-:W-:Y:S04]  /*14e40*/  HMMA.16816.F32.BF16 R116, R160.reuse, R12, R116 ;  /* 0x0000000ca074723c */ /* 0x042fe80000041874 */
[----:B------:R-:W-:Y:S02]  /*14e50*/  FADD.FTZ R2, R198, R2 ;  /* 0x00000002c6027221 */ /* 0x000fe40000010000 */
[----:B------:R-:W-:Y:S02]  /*14e60*/  FADD.FTZ R0, R203, R0 ;  /* 0x00000000cb007221 */ /* 0x000fe40000010000 */
[C---:B------:R-:W-:Y:S04]  /*14e70*/  HMMA.16816.F32.BF16 R120, R160.reuse, R14, R120 ;  /* 0x0000000ea078723c */ /* 0x040fe80000041878 */
[----:B------:R-:W-:Y:S02]  /*14e80*/  FADD.FTZ R2, R197, R2 ;  /* 0x00000002c5027221 */ /* 0x000fe40000010000 */
[----:B------:R-:W-:Y:S02]  /*14e90*/  FADD.FTZ R0, R202, R0 ;  /* 0x00000000ca007221 */ /* 0x000fe40000010000 */
[C---:B--2---:R-:W-:Y:S07]  /*14ea0*/  HMMA.16816.F32.BF16 R124, R160.reuse, R4, R124 ;  /* 0x00000004a07c723c */ /* 0x044fee000004187c */
[----:B------:R-:W-:Y:S01]  /*14eb0*/  FADD.FTZ R4, R194, R2 ;  /* 0x00000002c2047221 */ /* 0x000fe20000010000 */
[----:B------:R-:W-:Y:S04]  /*14ec0*/  HMMA.16816.F32.BF16 R128, R160, R6, R128 ;  /* 0x00000006a080723c */ /* 0x000fe80000041880 */
[----:B------:R-:W-:Y:S01]  /*14ed0*/  FADD.FTZ R2, R201, R0 ;  /* 0x00000000c9027221 */ /* 0x000fe20000010000 */
[----:B------:R-:W-:Y:S01]  /*14ee0*/  IADD3 R194, R196, -0x1, RZ ;  /* 0xffffffffc4c27810 */ /* 0x000fe20007ffe0ff */
[----:B------:R-:W-:Y:S02]  /*14ef0*/  FADD.FTZ R0, R169, R4 ;  /* 0x00000004a9007221 */ /* 0x000fe40000010000 */
[----:B------:R-:W-:Y:S01]  /*14f00*/  FADD.FTZ R2, R200, R2 ;  /* 0x00000002c8027221 */ /* 0x000fe20000010000 */
[----:B------:R-:W-:Y:S03]  /*14f10*/  MOV R196, R194 ;  /* 0x000000c200c47202 */ /* 0x000fe60000000f00 */
        /* <DEDUP_REMOVED lines=8> */
.L_x_3285:
        /* <DEDUP_REMOVED lines=21> */
.L_x_3297:
[----:B------:R-:W-:-:S04]  /*150f0*/  MOV R3, c[0x0][0x32c] ;  /* 0x0000cb0000037a02 */ /* 0x000fc80000000f00 */
[----:B------:R-:W-:-:S13]  /*15100*/  ISETP.NE.AND P0, PT, R3, 0x1, PT ;  /* 0x000000010300780c */ /* 0x000fda0003f05270 */
[----:B------:R-:W-:-:S05]  /*15110*/  @P0 IMAD.HI.U32 R3, R0, c[0x0][0x330], RZ ;  /* 0x0000cc0000030a27 */ /* 0x000fca00078e00ff */
[----:B------:R-:W-:Y:S02]  /*15120*/  @P0 SHF.R.U32.HI R0, RZ, c[0x0][0x334], R3 ;  /* 0x0000cd00ff000a19 */ /* 0x000fe40000011603 */
.L_x_3298:
[----:B------:R-:W-:Y:S05]  /*15130*/  BSYNC B0 ;  /* 0x0000000000007941 */ /* 0x000fea0003800000 */
.L_x_3296:
[----:B------:R-:W-:-:S05]  /*15140*/  IMAD R0, R0, c[0x0][0x32c], RZ ;  /* 0x0000cb0000007a24 */ /* 0x000fca00078e02ff */
[----:B------:R-:W-:-:S04]  /*15150*/  IMNMX R2, R2, R0, !PT ;  /* 0x0000000002027217 */ /* 0x000fc80007800200 */
.L_x_3295:
        /* <DEDUP_REMOVED lines=10> */
.L_x_3300:
[----:B------:R-:W-:Y:S01]  /*15200*/  ISETP.GT.AND P1, PT, R208, R198, PT ;  /* 0x000000c6d000720c */ /* 0x000fe20003f24270 */
[----:B------:R-:W-:Y:S04]  /*15210*/  DEPBAR.LE SB0, 0x0 ;  /* 0x000080000000791a */ /* 0x000fe80000000000 */
[----:B------:R-:W-:Y:S01]  /*15220*/  WARPSYNC 0xffffffff ;  /* 0xffffffff00007948 */ /* 0x000fe20003800000 */
[----:B------:R-:W-:Y:S01]  /*15230*/  BAR.SYNC.DEFER_BLOCKING 0x0 ;  /* 0x0000000000007b1d */ /* 0x000fe20000010000 */
[----:B------:R-:W-:Y:S02]  /*15240*/  IADD3 R194, R198, -0x1, RZ ;  /* 0xffffffffc6c27810 */ /* 0x000fe40007ffe0ff */
[----:B------:R-:W-:Y:S04]  /*15250*/  LOP3.LUT P3, RZ, R214, 0x1, RZ, 0xc0, !PT ;  /* 0x00000001d6ff7812 */ /* 0x000fe8000786c0ff */
[----:B------:R-:W-:Y:S01]  /*15260*/  @!P1 SHF.R.S32.HI R0, RZ, 0x1f, R198 ;  /* 0x0000001fff009819 */ /* 0x000fe200000114c6 */
[----:B------:R-:W-:Y:S04]  /*15270*/  @!P1 IMAD.WIDE.U32 R2, R198, c[0x0][0x208], RZ ;  /* 0x00008200c6029a25 */ /* 0x000fe800078e00ff */
[----:B------:R-:W-:Y:S04]  /*15280*/  @!P1 IMAD R0, R0, c[0x0][0x208], RZ ;  /* 0x0000820000009a24 */ /* 0x000fe800078e02ff */
[----:B------:R-:W-:Y:S05]  /*15290*/  @!P1 IMAD R0, R198, c[0x0][0x20c], R0 ;  /* 0x00008300c6009a24 */ /* 0x000fea00078e0200 */
[----:B------:R-:W-:Y:S02]  /*152a0*/  @!P1 IADD3 R0, R3, R0, RZ ;  /* 0x0000000003009210 */ /* 0x000fe40007ffe0ff */
[C---:B------:R-:W-:Y:S01]  /*152b0*/  @!P1 LEA R3, P0, R2.reuse, R220, 0x5 ;  /* 0x000000dc02039211 */ /* 0x040fe200078028ff */
[----:B------:R-:W-:Y:S03]  /*152c0*/  LDSM.16.M88.4 R16, [R182] ;  /* 0x00000000b610783b */ /* 0x000fe60000000200 */
[----:B------:R-:W-:Y:S02]  /*152d0*/  @!P1 LEA.HI.X R6, R2, R223, R0, 0x5, P0 ;  /* 0x000000df02069211 */ /* 0x000fe400000f2c00 */
[----:B------:R-:W-:Y:S02]  /*152e0*/  ISETP.GT.AND P0, PT, R198, R208, PT ;  /* 0x000000d0c600720c */ /* 0x000fe40003f04270 */
[----:B------:R-:W1:Y:S07]  /*152f0*/  LDSM.16.M88.4 R8, [R177] ;  /* 0x00000000b108783b */ /* 0x000e6e0000000200 */
[----:B------:R-:W2:Y:S04]  /*15300*/  LDSM.16.M88.4 R160, [R177+0x800] ;  /* 0x00080000b1a0783b */ /* 0x000ea80000000200 */
[----:B------:R-:W-:Y:S01]  /*15310*/  @P0 SHF.R.S32.HI R0, RZ, 0x1f, R194 ;  /* 0x0000001fff000819 */ /* 0x000fe200000114c2 */
[----:B------:R-:W-:Y:S02]  /*15320*/  @P0 IMAD.WIDE.U32 R4, R194, c[0x0][0x1e0], RZ ;  /* 0x00007800c2040a25 */ /* 0x000fe400078e00ff */
[----:B------:R-:W-:Y:S02]  /*15330*/  LDSM.16.M88.4 R164, [R183] ;  /* 0x00000000b7a4783b */ /* 0x000fe40000000200 */
[----:B------:R-:W-:Y:S04]  /*15340*/  @P0 IMAD R0, R0, c[0x0][0x1e0], RZ ;  /* 0x0000780000000a24 */ /* 0x000fe800078e02ff */
[----:B------:R-:W-:Y:S01]  /*15350*/  @P0 IMAD R0, R194, c[0x0][0x1e4], R0 ;  /* 0x00007900c2000a24 */ /* 0x000fe200078e0200 */
[----:B------:R-:W3:Y:S04]  /*15360*/  LDSM.16.M88.4 R168, [R186] ;  /* 0x00000000baa8783b */ /* 0x000ee80000000200 */
[----:B------:R-:W-:Y:S02]  /*15370*/  @P0 IADD3 R2, R5, R0, RZ ;  /* 0x0000000005020210 */ /* 0x000fe40007ffe0ff */
[C---:B------:R-:W-:Y:S01]  /*15380*/  @P0 LEA R0, P2, R4.reuse, R218, 0x5 ;  /* 0x000000da04000211 */ /* 0x040fe200078428ff */
[----:B------:R-:W4:Y:S03]  /*15390*/  LDSM.16.M88.4 R172, [R188] ;  /* 0x00000000bcac783b */ /* 0x000f260000000200 */
        /* <DEDUP_REMOVED lines=9> */
[C---:B-1----:R-:W-:Y:S04]  /*15430*/  HMMA.16816.F32.BF16 R4, R16.reuse, R8, RZ ;  /* 0x000000081004723c */ /* 0x042fe800000418ff */
[----:B------:R5:W-:Y:S04]  /*15440*/  @!P1 LDGSTS.E.BYPASS.LTC128B.128 [R195+0x9080], [R2.64+0x80], !P6 ;  /* 0x0908008002c39fae */ /* 0x000be8000f101d46 */
[C---:B------:R-:W-:Y:S03]  /*15450*/  HMMA.16816.F32.BF16 R8, R16.reuse, R10, RZ ;  /* 0x0000000a1008723c */ /* 0x040fe600000418ff */
[----:B------:R5:W-:Y:S05]  /*15460*/  @!P1 LDGSTS.E.BYPASS.LTC128B.128 [R195+0xa080], [R2.64+0x100], !P5 ;  /* 0x0a08010002c39fae */ /* 0x000bea000e901d46 */
[C---:B--2---:R-:W-:Y:S02]  /*15470*/  HMMA.16816.F32.BF16 R12, R16.reuse, R160, RZ ;  /* 0x000000a0100c723c */ /* 0x044fe400000418ff */
[----:B------:R5:W-:Y:S06]  /*15480*/  @!P1 LDGSTS.E.BYPASS.LTC128B.128 [R195+0xb080], [R2.64+0x180], !P4 ;  /* 0x0b08018002c39fae */ /* 0x000bec000e101d46 */
[----:B------:R-:W-:Y:S01]  /*15490*/  HMMA.16816.F32.BF16 R16, R16, R162, RZ ;  /* 0x000000a21010723c */ /* 0x000fe200000418ff */
[----:B------:R-:W-:Y:S07]  /*154a0*/  LDSM.16.M88.4 R160, [R185] ;  /* 0x00000000b9a0783b */ /* 0x000fee0000000200 */
[C---:B---3--:R-:W-:Y:S01]  /*154b0*/  HMMA.16816.F32.BF16 R4, R164.reuse, R168, R4 ;  /* 0x000000a8a404723c */ /* 0x048fe20000041804 */
[----:B------:R-:W0:Y:S07]  /*154c0*/  LDGDEPBAR ;  /* 0x00000000000079af */ /* 0x000e2e0000000000 */
[C---:B------:R-:W-:Y:S01]  /*154d0*/  HMMA.16816.F32.BF16 R8, R164.reuse, R170, R8 ;  /* 0x000000aaa408723c */ /* 0x040fe20000041808 */
[----:B------:R-:W1:Y:S07]  /*154e0*/  LDSM.16.M88.4 R168, [R176] ;  /* 0x00000000b0a8783b */ /* 0x000e6e0000000200 */
[C---:B----4-:R-:W-:Y:S08]  /*154f0*/  HMMA.16816.F32.BF16 R12, R164.reuse, R172, R12 ;  /* 0x000000aca40c723c */ /* 0x050ff0000004180c */
[----:B------:R-:W-:Y:S01]  /*15500*/  HMMA.16816.F32.BF16 R16, R164, R174, R16 ;  /* 0x000000aea410723c */ /* 0x000fe20000041810 */
[----:B------:R-:W2:Y:S07]  /*15510*/  LDSM.16.M88.4 R164, [R176+0x800] ;  /* 0x00080000b0a4783b */ /* 0x000eae0000000200 */
[----:B------:R-:W-:Y:S01]  /*15520*/  LDSM.16.M88.4 R172, [R159+-0x3000] ;  /* 0xffd000009fac783b */ /* 0x000fe20000000200 */
[C---:B-1----:R-:W-:Y:S08]  /*15530*/  HMMA.16816.F32.BF16 R4, R160.reuse, R168, R4 ;  /* 0x000000a8a004723c */ /* 0x042ff00000041804 */
[C---:B------:R-:W-:Y:S01]  /*15540*/  HMMA.16816.F32.BF16 R8, R160.reuse, R170, R8 ;  /* 0x000000aaa008723c */ /* 0x040fe20000041808 */
[----:B------:R-:W1:Y:S07]  /*15550*/  LDSM.16.M88.4 R168, [R184] ;  /* 0x00000000b8a8783b */ /* 0x000e6e0000000200 */
[C---:B--2---:R-:W-:Y:S08]  /*15560*/  HMMA.16816.F32.BF16 R12, R160.reuse, R164, R12 ;  /* 0x000000a4a00c723c */ /* 0x044ff0000004180c */
[----:B------:R-:W-:Y:S01]  /*15570*/  HMMA.16816.F32.BF16 R16, R160, R166, R16 ;  /* 0x000000a6a010723c */ /* 0x000fe20000041810 */
[----:B------:R-:W2:Y:S07]  /*15580*/  LDSM.16.M88.4 R160, [R159+-0x2800] ;  /* 0xffd800009fa0783b */ /* 0x000eae0000000200 */
[----:B------:R-:W-:Y:S01]  /*15590*/  LDSM.16.M88.4 R164, [R182+0x4000] ;  /* 0x00400000b6a4783b */ /* 0x000fe20000000200 */
[C---:B-1----:R-:W-:Y:S08]  /*155a0*/  HMMA.16816.F32.BF16 R4, R168.reuse, R172, R4 ;  /* 0x000000aca804723c */ /* 0x042ff00000041804 */
[C---:B------:R-:W-:Y:S01]  /*155b0*/  HMMA.16816.F32.BF16 R8, R168.reuse, R174, R8 ;  /* 0x000000aea808723c */ /* 0x040fe20000041808 */
[----:B------:R-:W1:Y:S07]  /*155c0*/  LDSM.16.M88.4 R172, [R177+0x1000] ;  /* 0x00100000b1ac783b */ /* 0x000e6e0000000200 */
[C---:B--2---:R-:W-:Y:S08]  /*155d0*/  HMMA.16816.F32.BF16 R12, R168.reuse, R160, R12 ;  /* 0x000000a0a80c723c */ /* 0x044ff0000004180c */
[----:B------:R-:W-:Y:S01]  /*155e0*/  HMMA.16816.F32.BF16 R16, R168, R162, R16 ;  /* 0x000000a2a810723c */ /* 0x000fe20000041810 */
[----:B------:R-:W2:Y:S07]  /*155f0*/  LDSM.16.M88.4 R160, [R177+0x1800] ;  /* 0x00180000b1a0783b */ /* 0x000eae0000000200 */
[----:B------:R-:W-:Y:S01]  /*15600*/  LDSM.16.M88.4 R168, [R183+0x4000] ;  /* 0x00400000b7a8783b */ /* 0x000fe20000000200 */
[C---:B-1----:R-:W-:Y:S08]  /*15610*/  HMMA.16816.F32.BF16 R4, R164.reuse, R172, R4 ;  /* 0x000000aca404723c */ /* 0x042ff00000041804 */
[C---:B------:R-:W-:Y:S01]  /*15620*/  HMMA.16816.F32.BF16 R8, R164.reuse, R174, R8 ;  /* 0x000000aea408723c */ /* 0x040fe20000041808 */
[----:B------:R-:W1:Y:S07]  /*15630*/  LDSM.16.M88.4 R172, [R190] ;  /* 0x00000000beac783b */ /* 0x000e6e0000000200 */
[C---:B--2---:R-:W-:Y:S08]  /*15640*/  HMMA.16816.F32.BF16 R12, R164.reuse, R160, R12 ;  /* 0x000000a0a40c723c */ /* 0x044ff0000004180c */
[----:B------:R-:W-:Y:S01]  /*15650*/  HMMA.16816.F32.BF16 R16, R164, R162, R16 ;  /* 0x000000a2a410723c */ /* 0x000fe20000041810 */
[----:B------:R-:W2:Y:S07]  /*15660*/  LDSM.16.M88.4 R160, [R189] ;  /* 0x00000000bda0783b */ /* 0x000eae0000000200 */
        /* <DEDUP_REMOVED lines=10> */
[----:B------:R-:W1:Y:S07]  /*15710*/  LDSM.16.M88.4 R172, [R159+-0x2000] ;  /* 0xffe000009fac783b */ /* 0x000e6e0000000200 */
        /* <DEDUP_REMOVED lines=58> */
[----:B------:R-:W2:Y:S01]  /*15ac0*/  LDSM.16.M88.4 R160, [R159+0x800] ;  /* 0x000800009fa0783b */ /* 0x000ea20000000200 */
[----:B------:R-:W-:Y:S06]  /*15ad0*/  DEPBAR.LE SB0, 0x0 ;  /* 0x000080000000791a */ /* 0x000fec0000000000 */
[----:B------:R-:W-:Y:S01]  /*15ae0*/  BAR.SYNC.DEFER_BLOCKING 0x0 ;  /* 0x0000000000007b1d */ /* 0x000fe20000010000 */
[C---:B-1----:R-:W-:Y:S06]  /*15af0*/  HMMA.16816.F32.BF16 R4, R168.reuse, R172, R4 ;  /* 0x000000aca804723c */ /* 0x042fec0000041804 */
[----:B------:R-:W-:Y:S01]  /*15b00*/  @!PT LDS RZ, [RZ] ;  /* 0x00000000fffff984 */ /* 0x000fe20000000800 */
[----:B------:R-:W-:Y:S01]  /*15b10*/  @!PT LDS RZ, [RZ] ;  /* 0x00000000fffff984 */ /* 0x000fe20000000800 */
[----:B------:R-:W-:Y:S01]  /*15b20*/  @!PT LDS RZ, [RZ] ;  /* 0x00000000fffff984 */ /* 0x000fe20000000800 */
[----:B------:R1:W-:Y:S02]  /*15b30*/  @P0 LDGSTS.E.BYPASS.LTC128B.128 [R195+0xc080], [R196.64], !P3 ;  /* 0x0c080000c4c30fae */ /* 0x0003e4000d901d46 */
[C---:B------:R-:W-:Y:S05]  /*15b40*/  HMMA.16816.F32.BF16 R8, R168.reuse, R174, R8 ;  /* 0x000000aea808723c */ /* 0x040fea0000041808 */
[----:B------:R1:W-:Y:S03]  /*15b50*/  @P0 LDGSTS.E.BYPASS.LTC128B.128 [R195+0xd080], [R196.64+0x80], !P6 ;  /* 0x0d080080c4c30fae */ /* 0x0003e6000f101d46 */
[C---:B--2---:R-:W-:Y:S04]  /*15b60*/  HMMA.16816.F32.BF16 R12, R168.reuse, R160, R12 ;  /* 0x000000a0a80c723c */ /* 0x044fe8000004180c */
[----:B------:R1:W-:Y:S04]  /*15b70*/  @P0 LDGSTS.E.BYPASS.LTC128B.128 [R195+0xe080], [R196.64+0x100], !P5 ;  /* 0x0e080100c4c30fae */ /* 0x0003e8000e901d46 */
[----:B------:R-:W-:Y:S04]  /*15b80*/  HMMA.16816.F32.BF16 R16, R168, R162, R16 ;  /* 0x000000a2a810723c */ /* 0x000fe80000041810 */
[----:B------:R-:W-:Y:S01]  /*15b90*/  FMNMX.FTZ R0, R4, R141, !PT ;  /* 0x0000008d04007209 */ /* 0x000fe20007810000 */
[----:B------:R1:W-:Y:S01]  /*15ba0*/  @P0 LDGSTS.E.BYPASS.LTC128B.128 [R195+0xf080], [R196.64+0x180], !P4 ;  /* 0x0f080180c4c30fae */ /* 0x0003e2000e101d46 */
[----:B-----5:R-:W-:Y:S02]  /*15bb0*/  FMNMX.FTZ R2, R6, R142, !PT ;  /* 0x0000008e06027209 */ /* 0x020fe40007810000 */
[----:B------:R-:W-:Y:S02]  /*15bc0*/  FMNMX.FTZ R0, R5, R0, !PT ;  /* 0x0000000005007209 */ /* 0x000fe40007810000 */
[----:B------:R-:W-:Y:S02]  /*15bd0*/  ISETP.GT.AND P0, PT, R198, R203, PT ;  /* 0x000000cbc600720c */ /* 0x000fe40003f04270 */
[----:B------:R-:W-:Y:S01]  /*15be0*/  FMNMX.FTZ R0, R8, R0, !PT ;  /* 0x0000000008007209 */ /* 0x000fe20007810000 */
[----:B------:R-:W-:Y:S01]  /*15bf0*/  LDSM.16.MT88.4 R160, [R178] ;  /* 0x00000000b2a0783b */ /* 0x000fe20000004200 */
[----:B------:R-:W-:Y:S02]  /*15c00*/  FMNMX.FTZ R2, R7, R2, !PT ;  /* 0x0000000207027209 */ /* 0x000fe40007810000 */
[----:B------:R-:W-:Y:S02]  /*15c10*/  FMNMX.FTZ R0, R9, R0, !PT ;  /* 0x0000000009007209 */ /* 0x000fe40007810000 */
[----:B------:R-:W-:Y:S02]  /*15c20*/  FMNMX.FTZ R2, R10, R2, !PT ;  /* 0x000000020a027209 */ /* 0x000fe40007810000 */
[----:B------:R-:W-:Y:S01]  /*15c30*/  FMNMX.FTZ R0, R12, R0, !PT ;  /* 0x000000000c007209 */ /* 0x000fe20007810000 */
        /* <DEDUP_REMOVED lines=9> */
[----:B------:R-:W-:Y:S01]  /*15cd0*/  MOV R198, R194 ;  /* 0x000000c200c67202 */ /* 0x000fe20000000f00 */
        /* <DEDUP_REMOVED lines=10> */
[----:B------:R-:W-:Y:S02]  /*15d80*/  FMUL.FTZ R0, R2, c[0x0][0x2d0] ;  /* 0x0000b40002007a20 */ /* 0x000fe40000410000 */
[----:B------:R-:W-:Y:S02]  /*15d90*/  FMUL.FTZ R141, R3, c[0x0][0x2d0] ;  /* 0x0000b400038d7a20 */ /* 0x000fe40000410000 */
[----:B------:R2:W3:Y:S02]  /*15da0*/  MUFU.EX2 R2, R0 ;  /* 0x0000000000027308 */ /* 0x0004e40000000800 */
[--C-:B------:R-:W-:Y:S02]  /*15db0*/  FFMA.FTZ R6, R6, c[0x0][0x2d0], -R141.reuse ;  /* 0x0000b40006067a23 */ /* 0x100fe4000001088d */
[--C-:B------:R-:W-:Y:S02]  /*15dc0*/  FFMA.FTZ R7, R7, c[0x0][0x2d0], -R141.reuse ;  /* 0x0000b40007077a23 */ /* 0x100fe4000001088d */
[--C-:B------:R-:W-:Y:S02]  /*15dd0*/  FFMA.FTZ R14, R14, c[0x0][0x2d0], -R141.reuse ;  /* 0x0000b4000e0e7a23 */ /* 0x100fe4000001088d */
[--C-:B------:R-:W-:Y:S02]  /*15de0*/  FFMA.FTZ R15, R15, c[0x0][0x2d0], -R141.reuse ;  /* 0x0000b4000f0f7a23 */ /* 0x100fe4000001088d */
[----:B------:R-:W-:Y:S10]  /*15df0*/  MUFU.EX2 R172, R6 ;  /* 0x0000000600ac7308 */ /* 0x000ff40000000800 */
[----:B------:R-:W-:Y:S01]  /*15e00*/  MUFU.EX2 R171, R7 ;  /* 0x0000000700ab7308 */ /* 0x000fe20000000800 */
[----:B--2---:R-:W-:Y:S02]  /*15e10*/  FADD.FTZ R0, -R3, R142 ;  /* 0x0000008e03007221 */ /* 0x004fe40000010100 */
[----:B------:R-:W-:Y:S02]  /*15e20*/  FMUL.FTZ R142, R140, c[0x0][0x2d0] ;  /* 0x0000b4008c8e7a20 */ /* 0x000fe40000410000 */
[----:B------:R-:W-:Y:S02]  /*15e30*/  FMUL.FTZ R0, R0, c[0x0][0x2d0] ;  /* 0x0000b40000007a20 */ /* 0x000fe40000410000 */
[--C-:B------:R-:W-:Y:S03]  /*15e40*/  FFMA.FTZ R4, R4, c[0x0][0x2d0], -R142.reuse ;  /* 0x0000b40004047a23 */ /* 0x100fe6000001088e */
[----:B------:R-:W-:Y:S01]  /*15e50*/  MUFU.EX2 R168, R14 ;  /* 0x0000000e00a87308 */ /* 0x000fe20000000800 */
        /* <DEDUP_REMOVED lines=17> */
[----:B------:R4:W-:Y:S01]  /*15f70*/  MUFU.EX2 R201, R5 ;  /* 0x0000000500c97308 */ /* 0x0009e20000000800 */
[C---:B------:R-:W-:Y:S02]  /*15f80*/  FMUL.FTZ R40, R2.reuse, R40 ;  /* 0x0000002802287220 */ /* 0x040fe40000410000 */
[----:B------:R-:W-:Y:S02]  /*15f90*/  FMUL.FTZ R41, R2, R41 ;  /* 0x0000002902297220 */ /* 0x000fe40000410000 */
[--C-:B--2---:R-:W-:Y:S02]  /*15fa0*/  FFMA.FTZ R4, R8, c[0x0][0x2d0], -R142.reuse ;  /* 0x0000b40008047a23 */ /* 0x104fe4000001088e */
[C---:B------:R-:W-:Y:S02]  /*15fb0*/  FMUL.FTZ R8, R2.reuse, R152 ;  /* 0x0000009802087220 */ /* 0x040fe40000410000 */
[C---:B------:R-:W-:Y:S01]  /*15fc0*/  FMUL.FTZ R44, R2.reuse, R44 ;  /* 0x0000002c022c7220 */ /* 0x040fe20000410000 */
[----:B------:R2:W-:Y:S01]  /*15fd0*/  MUFU.EX2 R200, R4 ;  /* 0x0000000400c87308 */ /* 0x0005e20000000800 */
[C---:B------:R-:W-:Y:S02]  /*15fe0*/  FMUL.FTZ R45, R2.reuse, R45 ;  /* 0x0000002d022d7220 */ /* 0x040fe40000410000 */
[----:B------:R-:W-:Y:S02]  /*15ff0*/  FMUL.FTZ R48, R2, R48 ;  /* 0x0000003002307220 */ /* 0x000fe40000410000 */
[C---:B---3--:R-:W-:Y:S02]  /*16000*/  FMUL.FTZ R6, R0.reuse, R150 ;  /* 0x0000009600067220 */ /* 0x048fe40000410000 */
[C---:B------:R-:W-:Y:S02]  /*16010*/  FMUL.FTZ R7, R0.reuse, R151 ;  /* 0x0000009700077220 */ /* 0x040fe40000410000 */
[C---:B------:R-:W-:Y:S01]  /*16020*/  FMUL.FTZ R134, R0.reuse, R134 ;  /* 0x0000008600867220 */ /* 0x040fe20000410000 */
[----:B------:R-:W-:Y:S01]  /*16030*/  MUFU.EX2 R143, R15 ;  /* 0x0000000f008f7308 */ /* 0x000fe20000000800 */
[C---:B------:R-:W-:Y:S02]  /*16040*/  FMUL.FTZ R135, R0.reuse, R135 ;  /* 0x0000008700877220 */ /* 0x040fe40000410000 */
[----:B------:R-:W-:Y:S02]  /*16050*/  FMUL.FTZ R138, R0, R138 ;  /* 0x0000008a008a7220 */ /* 0x000fe40000410000 */
[----:B----4-:R-:W-:Y:S01]  /*16060*/  FMUL.FTZ R5, R2, R149 ;  /* 0x0000009502057220 */ /* 0x010fe20000410000 */
[----:B------:R-:W-:Y:S01]  /*16070*/  F2FP.BF16.PACK_AB R149, R171, R172 ;  /* 0x000000acab95723e */ /* 0x000fe200000010ff */
[C---:B------:R-:W-:Y:S02]  /*16080*/  FMUL.FTZ R139, R0.reuse, R139 ;  /* 0x0000008b008b7220 */ /* 0x040fe40000410000 */
[C---:B------:R-:W-:Y:S02]  /*16090*/  FMUL.FTZ R22, R0.reuse, R22 ;  /* 0x0000001600167220 */ /* 0x040fe40000410000 */
[C---:B------:R-:W-:Y:S02]  /*160a0*/  FMUL.FTZ R23, R0.reuse, R23 ;  /* 0x0000001700177220 */ /* 0x040fe40000410000 */
[----:B------:R-:W-:Y:S02]  /*160b0*/  FMUL.FTZ R26, R0, R26 ;  /* 0x0000001a001a7220 */ /* 0x000fe40000410000 */
[--C-:B--2---:R-:W-:Y:S02]  /*160c0*/  FFMA.FTZ R4, R9, c[0x0][0x2d0], -R142.reuse ;  /* 0x0000b40009047a23 */ /* 0x104fe4000001088e */
[----:B------:R-:W-:Y:S02]  /*160d0*/  FMUL.FTZ R9, R2, R153 ;  /* 0x0000009902097220 */ /* 0x000fe40000410000 */
        /* <DEDUP_REMOVED lines=13> */
[----:B--2---:R-:W-:Y:S01]  /*161b0*/  F2FP.BF16.PACK_AB R150, R199, R200 ;  /* 0x000000c8c796723e */ /* 0x004fe200000010ff */
[--C-:B------:R-:W-:Y:S02]  /*161c0*/  FFMA.FTZ R4, R10, c[0x0][0x2d0], -R141.reuse ;  /* 0x0000b4000a047a23 */ /* 0x100fe4000001088d */
[C---:B------:R-:W-:Y:S02]  /*161d0*/  FMUL.FTZ R10, R0.reuse, R154 ;  /* 0x0000009a000a7220 */ /* 0x040fe40000410000 */
        /* <DEDUP_REMOVED lines=13> */
[--C-:B--2---:R-:W-:Y:S02]  /*162b0*/  FFMA.FTZ R4, R11, c[0x0][0x2d0], -R141.reuse ;  /* 0x0000b4000b047a23 */ /* 0x104fe4000001088d */
[C---:B------:R-:W-:Y:S02]  /*162c0*/  FMUL.FTZ R11, R0.reuse, R155 ;  /* 0x0000009b000b7220 */ /* 0x040fe40000410000 */
[----:B------:R2:W3:Y:S01]  /*162d0*/  MUFU.EX2 R169, R4 ;  /* 0x0000000400a97308 */ /* 0x0004e20000000800 */
[----:B------:R-:W4:Y:S01]  /*162e0*/  LDSM.16.MT88.4 R152, [R181] ;  /* 0x00000000b598783b */ /* 0x000f220000004200 */
        /* <DEDUP_REMOVED lines=11> */
[C---:B--2---:R-:W-:Y:S01]  /*163a0*/  FMUL.FTZ R4, R2.reuse, R148 ;  /* 0x0000009402047220 */ /* 0x044fe20000410000 */
[----:B------:R-:W-:Y:S01]  /*163b0*/  F2FP.BF16.PACK_AB R148, R201, R202 ;  /* 0x000000cac994723e */ /* 0x000fe200000010ff */
[----:B------:R-:W-:Y:S01]  /*163c0*/  FMUL.FTZ R73, R2, R73 ;  /* 0x0000004902497220 */ /* 0x000fe20000410000 */
[----:B---3--:R-:W-:Y:S01]  /*163d0*/  F2FP.BF16.PACK_AB R151, R169, R170 ;  /* 0x000000aaa997723e */ /* 0x008fe200000010ff */
[C---:B------:R-:W-:Y:S02]  /*163e0*/  FMUL.FTZ R74, R0.reuse, R74 ;  /* 0x0000004a004a7220 */ /* 0x040fe40000410000 */
[----:B------:R-:W-:Y:S02]  /*163f0*/  FMUL.FTZ R75, R0, R75 ;  /* 0x0000004b004b7220 */ /* 0x000fe40000410000 */
[C---:B------:R-:W-:Y:S02]  /*16400*/  FMUL.FTZ R76, R2.reuse, R76 ;  /* 0x0000004c024c7220 */ /* 0x040fe40000410000 */
[C---:B------:R-:W-:Y:S05]  /*16410*/  HMMA.16816.F32.BF16 R4, R148.reuse, R160, R4 ;  /* 0x000000a09404723c */ /* 0x040fea0000041804 */
[----:B------:R-:W-:Y:S02]  /*16420*/  FMUL.FTZ R77, R2, R77 ;  /* 0x0000004d024d7220 */ /* 0x000fe40000410000 */
[C---:B------:R-:W-:Y:S01]  /*16430*/  FMUL.FTZ R78, R0.reuse, R78 ;  /* 0x0000004e004e7220 */ /* 0x040fe20000410000 */
[C---:B------:R-:W-:Y:S01]  /*16440*/  HMMA.16816.F32.BF16 R8, R148.reuse, R162, R8 ;  /* 0x000000a29408723c */ /* 0x040fe20000041808 */
[----:B------:R-:W2:Y:S03]  /*16450*/  LDSM.16.MT88.4 R160, [R180] ;  /* 0x00000000b4a0783b */ /* 0x000ea60000004200 */
        /* <DEDUP_REMOVED lines=9> */
[C---:B----4-:R-:W-:Y:S04]  /*164f0*/  HMMA.16816.F32.BF16 R20, R148.reuse, R152, R20 ;  /* 0x000000989414723c */ /* 0x050fe80000041814 */
        /* <DEDUP_REMOVED lines=10> */
[--C-:B------:R-:W-:Y:S01]  /*165a0*/  FFMA.FTZ R12, R12, c[0x0][0x2d0], -R142.reuse ;  /* 0x0000b4000c0c7a23 */ /* 0x100fe2000001088e */
[C---:B------:R-:W-:Y:S01]  /*165b0*/  HMMA.16816.F32.BF16 R32, R148.reuse, R162, R32 ;  /* 0x000000a29420723c */ /* 0x040fe20000041820 */
[----:B------:R-:W2:Y:S02]  /*165c0*/  LDSM.16.MT88.4 R160, [R179+0x1000] ;  /* 0x00100000b3a0783b */ /* 0x000ea40000004200 */
[----:B-1----:R1:W-:Y:S01]  /*165d0*/  MUFU.EX2 R196, R12 ;  /* 0x0000000c00c47308 */ /* 0x0023e20000000800 */
        /* <DEDUP_REMOVED lines=8> */
[----:B------:R-:W-:Y:S01]  /*16660*/  FMUL.FTZ R100, R2, R100 ;  /* 0x0000006402647220 */ /* 0x000fe20000410000 */
[C---:B---3--:R-:W-:Y:S03]  /*16670*/  HMMA.16816.F32.BF16 R36, R148.reuse, R152, R36 ;  /* 0x000000989424723c */ /* 0x048fe60000041824 */
[--C-:B-1----:R-:W-:Y:S02]  /*16680*/  FFMA.FTZ R12, R16, c[0x0][0x2d0], -R142.reuse ;  /* 0x0000b400100c7a23 */ /* 0x102fe4000001088e */
[----:B------:R-:W-:Y:S02]  /*16690*/  FMUL.FTZ R101, R2, R101 ;  /* 0x0000006502657220 */ /* 0x000fe40000410000 */
[C---:B------:R-:W-:Y:S01]  /*166a0*/  FMUL.FTZ R102, R0.reuse, R102 ;  /* 0x0000006600667220 */ /* 0x040fe20000410000 */
        /* <DEDUP_REMOVED lines=14> */
[----:B------:R-:W-:Y:S04]  /*16790*/  FMUL.FTZ R111, R0, R111 ;  /* 0x0000006f006f7220 */ /* 0x000fe80000410000 */
[--C-:B---3--:R-:W-:Y:S02]  /*167a0*/  FFMA.FTZ R12, R17, c[0x0][0x2d0], -R142.reuse ;  /* 0x0000b400110c7a23 */ /* 0x108fe4000001088e */
[C---:B------:R-:W-:Y:S02]  /*167b0*/  FMUL.FTZ R112, R2.reuse, R112 ;  /* 0x0000007002707220 */ /* 0x040fe40000410000 */
[----:B------:R-:W-:Y:S01]  /*167c0*/  FMUL.FTZ R113, R2, R113 ;  /* 0x0000007102717220 */ /* 0x000fe20000410000 */
[----:B------:R3:W4:Y:S01]  /*167d0*/  MUFU.EX2 R173, R12 ;  /* 0x0000000c00ad7308 */ /* 0x0007220000000800 */
        /* <DEDUP_REMOVED lines=11> */
[----:B------:R-:W-:Y:S01]  /*16890*/  FMUL.FTZ R122, R0, R122 ;  /* 0x0000007a007a7220 */ /* 0x000fe20000410000 */
[C---:B--2---:R-:W-:Y:S03]  /*168a0*/  HMMA.16816.F32.BF16 R60, R148.reuse, R160, R60 ;  /* 0x000000a0943c723c */ /* 0x044fe6000004183c */
[--C-:B---3--:R-:W-:Y:S01]  /*168b0*/  FFMA.FTZ R12, R18, c[0x0][0x2d0], -R141.reuse ;  /* 0x0000b400120c7a23 */ /* 0x108fe2000001088d */
[----:B----4-:R-:W-:Y:S01]  /*168c0*/  F2FP.BF16.PACK_AB R14, R173, R174 ;  /* 0x000000aead0e723e */ /* 0x010fe200000010ff */
[----:B------:R-:W-:Y:S02]  /*168d0*/  FFMA.FTZ R141, R19, c[0x0][0x2d0], -R141 ;  /* 0x0000b400138d7a23 */ /* 0x000fe4000001088d */
[----:B------:R-:W-:Y:S01]  /*168e0*/  LDSM.16.MT88.4 R16, [R181+0x800] ;  /* 0x00080000b510783b */ /* 0x000fe20000004200 */
[C---:B------:R-:W-:Y:S03]  /*168f0*/  HMMA.16816.F32.BF16 R64, R148.reuse, R162, R64 ;  /* 0x000000a29440723c */ /* 0x040fe60000041840 */
[----:B------:R-:W-:Y:S01]  /*16900*/  MUFU.EX2 R141, R141 ;  /* 0x0000008d008d7308 */ /* 0x000fe20000000800 */
[----:B------:R-:W-:Y:S02]  /*16910*/  FMUL.FTZ R123, R0, R123 ;  /* 0x0000007b007b7220 */ /* 0x000fe40000410000 */
[----:B------:R-:W2:Y:S01]  /*16920*/  LDSM.16.MT88.4 R160, [R179+0x2000] ;  /* 0x00200000b3a0783b */ /* 0x000ea20000004200 */
[----:B------:R-:W-:Y:S02]  /*16930*/  FFMA.FTZ R13, R13, c[0x0][0x2d0], -R142 ;  /* 0x0000b4000d0d7a23 */ /* 0x000fe4000001088e */
[C---:B------:R-:W-:Y:S03]  /*16940*/  FMUL.FTZ R124, R2.reuse, R124 ;  /* 0x0000007c027c7220 */ /* 0x040fe60000410000 */
[----:B------:R-:W-:Y:S01]  /*16950*/  FMUL.FTZ R125, R2, R125 ;  /* 0x0000007d027d7220 */ /* 0x000fe20000410000 */
[----:B------:R3:W4:Y:S01]  /*16960*/  MUFU.EX2 R175, R13 ;  /* 0x0000000d00af7308 */ /* 0x0007220000000800 */
[C---:B------:R-:W-:Y:S02]  /*16970*/  FMUL.FTZ R126, R0.reuse, R126 ;  /* 0x0000007e007e7220 */ /* 0x040fe40000410000 */
[----:B------:R-:W-:Y:S02]  /*16980*/  FMUL.FTZ R127, R0, R127 ;  /* 0x0000007f007f7220 */ /* 0x000fe40000410000 */
[C---:B------:R-:W-:Y:S02]  /*16990*/  FMUL.FTZ R128, R2.reuse, R128 ;  /* 0x0000008002807220 */ /* 0x040fe40000410000 */
[----:B------:R-:W-:Y:S02]  /*169a0*/  FMUL.FTZ R129, R2, R129 ;  /* 0x0000008102817220 */ /* 0x000fe40000410000 */
[C---:B------:R-:W-:Y:S01]  /*169b0*/  FMUL.FTZ R130, R0.reuse, R130 ;  /* 0x0000008200827220 */ /* 0x040fe20000410000 */
[----:B------:R4:W5:Y:S01]  /*169c0*/  MUFU.EX2 R142, R12 ;  /* 0x0000000c008e7308 */ /* 0x0009620000000800 */
[C---:B-1----:R-:W-:Y:S03]  /*169d0*/  HMMA.16816.F32.BF16 R68, R148.reuse, R152, R68 ;  /* 0x000000989444723c */ /* 0x042fe60000041844 */
[----:B------:R-:W-:Y:S02]  /*169e0*/  FMUL.FTZ R131, R0, R131 ;  /* 0x0000008300837220 */ /* 0x000fe40000410000 */
[----:B------:R-:W-:Y:S02]  /*169f0*/  FFMA.FTZ R2, R2, R207, R202 ;  /* 0x000000cf02027223 */ /* 0x000fe400000100ca */
[----:B------:R-:W-:Y:S01]  /*16a00*/  FFMA.FTZ R0, R0, R206, R172 ;  /* 0x000000ce00007223 */ /* 0x000fe200000100ac */
[C---:B------:R-:W-:Y:S01]  /*16a10*/  HMMA.16816.F32.BF16 R72, R148.reuse, R154, R72 ;  /* 0x0000009a9448723c */ /* 0x040fe20000041848 */
[----:B------:R-:W1:Y:S03]  /*16a20*/  LDSM.16.MT88.4 R152, [R181+0x2000] ;  /* 0x00200000b598783b */ /* 0x000e660000004200 */
[----:B------:R-:W-:Y:S01]  /*16a30*/  FADD.FTZ R2, R201, R2 ;  /* 0x00000002c9027221 */ /* 0x000fe20000010000 */
[----:B---3--:R-:W-:Y:S01]  /*16a40*/  F2FP.BF16.PACK_AB R13, R143, R168 ;  /* 0x000000a88f0d723e */ /* 0x008fe200000010ff */
[----:B------:R-:W-:Y:S02]  /*16a50*/  FADD.FTZ R0, R171, R0 ;  /* 0x00000000ab007221 */ /* 0x000fe40000010000 */
[----:B------:R-:W-:Y:S04]  /*16a60*/  FADD.FTZ R2, R200, R2 ;  /* 0x00000002c8027221 */ /* 0x000fe80000010000 */
[----:B------:R-:W-:Y:S01]  /*16a70*/  FADD.FTZ R0, R170, R0 ;  /* 0x00000000aa007221 */ /* 0x000fe20000010000 */
[C---:B--2---:R-:W-:Y:S03]  /*16a80*/  HMMA.16816.F32.BF16 R76, R148.reuse, R160, R76 ;  /* 0x000000a0944c723c */ /* 0x044fe6000004184c */
[----:B----4-:R-:W-:Y:S01]  /*16a90*/  F2FP.BF16.PACK_AB R12, R175, R196 ;  /* 0x000000c4af0c723e */ /* 0x010fe200000010ff */
[----:B------:R-:W-:Y:S01]  /*16aa0*/  FADD.FTZ R2, R199, R2 ;  /* 0x00000002c7027221 */ /* 0x000fe20000010000 */
[----:B-----5:R-:W-:Y:S01]  /*16ab0*/  F2FP.BF16.PACK_AB R15, R141, R142 ;  /* 0x0000008e8d0f723e */ /* 0x020fe200000010ff */
[----:B------:R-:W-:Y:S02]  /*16ac0*/  FADD.FTZ R0, R169, R0 ;  /* 0x00000000a9007221 */ /* 0x000fe40000010000 */
        /* <DEDUP_REMOVED lines=23> */
[C---:B------:R-:W-:Y:S08]  /*16c40*/  HMMA.16816.F32.BF16 R132, R12.reuse, R164, R132 ;  /* 0x000000a40c84723c */ /* 0x040ff00000041884 */
[C---:B------:R-:W-:Y:S08]  /*16c50*/  HMMA.16816.F32.BF16 R136, R12.reuse, R166, R136 ;  /* 0x000000a60c88723c */ /* 0x040ff00000041888 */
        /* <DEDUP_REMOVED lines=49> */
[----:B------:R-:W-:Y:S01]  /*16f70*/  MOV R141, R140 ;  /* 0x0000008c008d7202 */ /* 0x000fe20000000f00 */
[----:B------:R-:W-:-:S05]  /*16f80*/  @P0 BRA `(.L_x_3300) ;  /* 0xffffe27000000947 */ /* 0x000fca000383ffff */
.L_x_3299:
[----:B------:R-:W-:-:S13]  /*16f90*/  ISETP.GE.AND P0, PT, R194, R208, PT ;  /* 0x000000d0c200720c */ /* 0x000fda0003f06270 */
[----:B------:R-:W-:Y:S05]  /*16fa0*/  @!P0 BRA `(.L_x_3301) ;  /* 0x0000252000008947 */ /* 0x000fea0003800000 */
[----:B------:R-:W-:Y:S02]  /*16fb0*/  MOV R142, R8 ;  /* 0x00000008008e7202 */ /* 0x000fe40000000f00 */
[----:B------:R-:W-:Y:S02]  /*16fc0*/  MOV R141, R140 ;  /* 0x0000008c008d7202 */ /* 0x000fe40000000f00 */
.L_x_3310:
[----:B------:R-:W-:Y:S04]  /*16fd0*/  DEPBAR.LE SB0, 0x0 ;  /* 0x000080000000791a */ /* 0x000fe80000000000 */
[----:B------:R-:W-:Y:S01]  /*16fe0*/  WARPSYNC 0xffffffff ;  /* 0xffffffff00007948 */ /* 0x000fe20003800000 */
[----:B------:R-:W-:Y:S01]  /*16ff0*/  BAR.SYNC.DEFER_BLOCKING 0x0 ;  /* 0x0000000000007b1d */ /* 0x000fe20000010000 */
[----:B------:R-:W-:Y:S01]  /*17000*/  SHF.R.S32.HI R0, RZ, 0x1f, R194 ;  /* 0x0000001fff007819 */ /* 0x000fe200000114c2 */
[----:B------:R-:W-:Y:S01]  /*17010*/  IMAD.WIDE.U32 R2, R194, c[0x0][0x208], RZ ;  /* 0x00008200c2027a25 */ /* 0x000fe200078e00ff */
[----:B------:R-:W-:Y:S03]  /*17020*/  LOP3.LUT P2, RZ, R214, 0x1, RZ, 0xc0, !PT ;  /* 0x00000001d6ff7812 */ /* 0x000fe6000784c0ff */
[----:B------:R-:W-:Y:S02]  /*17030*/  IMAD R0, R0, c[0x0][0x208], RZ ;  /* 0x0000820000007a24 */ /* 0x000fe400078e02ff */
[----:B------:R-:W-:Y:S02]  /*17040*/  IMAD.MOV.U32 R140, RZ, RZ, c[0x0][0x2c4] ;  /* 0x0000b100ff8c7624 */ /* 0x000fe400078e00ff */
[----:B------:R-:W-:Y:S01]  /*17050*/  IMAD R4, R194, c[0x0][0x20c], R0 ;  /* 0x00008300c2047a24 */ /* 0x000fe200078e0200 */
[----:B------:R-:W-:Y:S01]  /*17060*/  LEA R0, P0, R2, R220, 0x5 ;  /* 0x000000dc02007211 */ /* 0x000fe200078028ff */
[----:B------:R-:W-:Y:S01]  /*17070*/  IMAD.IADD R143, R225, 0x1, R224 ;  /* 0x00000001e18f7824 */ /* 0x000fe200078e02e0 */
[----:B------:R-:W-:Y:S01]  /*17080*/  ISETP.NE.AND P3, PT, R140, 0x1, PT ;  /* 0x000000018c00780c */ /* 0x000fe20003f65270 */
[----:B------:R-:W-:Y:S02]  /*17090*/  IMAD.IADD R3, R3, 0x1, R4 ;  /* 0x0000000103037824 */ /* 0x000fe400078e0204 */
[----:B------:R-:W-:Y:S02]  /*170a0*/  IMAD.MOV.U32 R198, RZ, RZ, c[0x0][0x32c] ;  /* 0x0000cb00ffc67624 */ /* 0x000fe400078e00ff */
[----:B------:R-:W-:Y:S01]  /*170b0*/  IMAD.SHL.U32 R140, R194, 0x20, RZ ;  /* 0x00000020c28c7824 */ /* 0x000fe200078e00ff */
[----:B------:R-:W-:Y:S02]  /*170c0*/  LEA.HI.X R3, R2, R223, R3, 0x5, P0 ;  /* 0x000000df02037211 */ /* 0x000fe400000f2c03 */
[C---:B------:R-:W-:Y:S01]  /*170d0*/  LEA R2, P0, R0.reuse, c[0x0][0x1f8], 0x1 ;  /* 0x00007e0000027a11 */ /* 0x040fe200078008ff */
[----:B------:R-:W-:Y:S03]  /*170e0*/  LDSM.16.M88.4 R16, [R182] ;  /* 0x00000000b610783b */ /* 0x000fe60000000200 */
[----:B------:R-:W-:Y:S01]  /*170f0*/  LEA.HI.X R3, R0, c[0x0][0x1fc], R3, 0x1, P0 ;  /* 0x00007f0000037a11 */ /* 0x000fe200000f0c03 */
        /* <DEDUP_REMOVED lines=8> */
[----:B------:R-:W-:Y:S05]  /*17180*/  @P0 SHF.R.S32.HI R4, RZ, 0x1f, R0 ;  /* 0x0000001fff040819 */ /* 0x000fea0000011400 */
[----:B------:R-:W-:Y:S02]  /*17190*/  @P0 IMAD R6, R4, c[0x0][0x1e0], RZ ;  /* 0x0000780004060a24 */ /* 0x000fe400078e02ff */
[C---:B------:R-:W-:Y:S04]  /*171a0*/  @P0 IMAD.WIDE.U32 R4, R0.reuse, c[0x0][0x1e0], RZ ;  /* 0x0000780000040a25 */ /* 0x040fe800078e00ff */
[----:B------:R-:W-:Y:S04]  /*171b0*/  @P0 IMAD R0, R0, c[0x0][0x1e4], R6 ;  /* 0x0000790000000a24 */ /* 0x000fe800078e0206 */
[----:B------:R-:W-:Y:S01]  /*171c0*/  @P0 IMAD.IADD R5, R5, 0x1, R0 ;  /* 0x0000000105050824 */ /* 0x000fe200078e0200 */
[C---:B------:R-:W-:Y:S04]  /*171d0*/  @P0 LEA R0, P1, R4.reuse, R218, 0x5 ;  /* 0x000000da04000211 */ /* 0x040fe800078228ff */
[----:B------:R-:W-:Y:S02]  /*171e0*/  @P0 LEA.HI.X R4, R4, R222, R5, 0x5, P1 ;  /* 0x000000de04040211 */ /* 0x000fe400008f2c05 */
[C---:B------:R-:W-:Y:S04]  /*171f0*/  @P0 LEA R196, P1, R0.reuse, c[0x0][0x1c8], 0x1 ;  /* 0x0000720000c40a11 */ /* 0x040fe800078208ff */
[----:B------:R-:W-:Y:S01]  /*17200*/  @P0 LEA.HI.X R197, R0, c[0x0][0x1cc], R4, 0x1, P1 ;  /* 0x0000730000c50a11 */ /* 0x000fe200008f0c04 */
[----:B------:R-:W-:Y:S01]  /*17210*/  @P3 IMAD.HI.U32 R0, R143, c[0x0][0x2c8], RZ ;  /* 0x0000b2008f003a27 */ /* 0x000fe200078e00ff */
[C---:B-1----:R-:W-:Y:S04]  /*17220*/  HMMA.16816.F32.BF16 R4, R16.reuse, R8, RZ ;  /* 0x000000081004723c */ /* 0x042fe800000418ff */
[----:B------:R-:W-:Y:S02]  /*17230*/  @P3 SHF.R.U32.HI R143, RZ, c[0x0][0x2cc], R0 ;  /* 0x0000b300ff8f3a19 */ /* 0x000fe40000011600 */
[----:B------:R-:W-:Y:S02]  /*17240*/  IADD3 R0, -R209, 0x1, -R140 ;  /* 0x00000001d1007810 */ /* 0x000fe40007ffe98c */
[C---:B------:R-:W-:Y:S04]  /*17250*/  HMMA.16816.F32.BF16 R8, R16.reuse, R10, RZ ;  /* 0x0000000a1008723c */ /* 0x040fe800000418ff */
[----:B------:R-:W-:Y:S04]  /*17260*/  IADD3 R0, -R212, R0, R210 ;  /* 0x00000000d4007210 */ /* 0x000fe80007ffe1d2 */
[C---:B--2---:R-:W-:Y:S08]  /*17270*/  HMMA.16816.F32.BF16 R12, R16.reuse, R160, RZ ;  /* 0x000000a0100c723c */ /* 0x044ff000000418ff */
[----:B------:R-:W-:Y:S01]  /*17280*/  HMMA.16816.F32.BF16 R16, R16, R162, RZ ;  /* 0x000000a21010723c */ /* 0x000fe200000418ff */
[----:B------:R-:W1:Y:S04]  /*17290*/  LDSM.16.M88.4 R160, [R188] ;  /* 0x00000000bca0783b */ /* 0x000e680000000200 */
[----:B------:R-:W-:Y:S01]  /*172a0*/  @!PT LDS RZ, [RZ] ;  /* 0x00000000fffff984 */ /* 0x000fe20000000800 */
[----:B------:R-:W-:Y:S01]  /*172b0*/  @!PT LDS RZ, [RZ] ;  /* 0x00000000fffff984 */ /* 0x000fe20000000800 */
[----:B------:R-:W-:Y:S01]  /*172c0*/  @!PT LDS RZ, [RZ] ;  /* 0x00000000fffff984 */ /* 0x000fe20000000800 */
[----:B------:R2:W-:Y:S03]  /*172d0*/  LDGSTS.E.BYPASS.LTC128B.128 [R217+0x8080], [R2.64], !P2 ;  /* 0x0808000002d97fae */ /* 0x0005e6000d101d46 */
[C---:B---3--:R-:W-:Y:S01]  /*172e0*/  HMMA.16816.F32.BF16 R4, R164.reuse, R168, R4 ;  /* 0x000000a8a404723c */ /* 0x048fe20000041804 */
[----:B------:R2:W-:Y:S04]  /*172f0*/  LDGSTS.E.BYPASS.LTC128B.128 [R217+0x9080], [R2.64+0x80], !P6 ;  /* 0x0908008002d97fae */ /* 0x0005e8000f101d46 */
[----:B------:R2:W-:Y:S03]  /*17300*/  LDGSTS.E.BYPASS.LTC128B.128 [R217+0xa080], [R2.64+0x100], !P5 ;  /* 0x0a08010002d97fae */ /* 0x0005e6000e901d46 */
[C---:B------:R-:W-:Y:S01]  /*17310*/  HMMA.16816.F32.BF16 R8, R164.reuse, R170, R8 ;  /* 0x000000aaa408723c */ /* 0x040fe20000041808 */
[----:B------:R2:W-:Y:S04]  /*17320*/  LDGSTS.E.BYPASS.LTC128B.128 [R217+0xb080], [R2.64+0x180], !P4 ;  /* 0x0b08018002d97fae */ /* 0x0005e8000e101d46 */
[----:B------:R-:W-:Y:S04]  /*17330*/  LDSM.16.M88.4 R168, [R185] ;  /* 0x00000000b9a8783b */ /* 0x000fe80000000200 */
[----:B------:R-:W3:Y:S04]  /*17340*/  LDSM.16.M88.4 R172, [R176] ;  /* 0x00000000b0ac783b */ /* 0x000ee80000000200 */
[----:B------:R-:W0:Y:S01]  /*17350*/  LDGDEPBAR ;  /* 0x00000000000079af */ /* 0x000e220000000000 */
[C---:B-1----:R-:W-:Y:S03]  /*17360*/  HMMA.16816.F32.BF16 R12, R164.reuse, R160, R12 ;  /* 0x000000a0a40c723c */ /* 0x042fe6000004180c */
[----:B--2---:R-:W-:Y:S05]  /*17370*/  SHFL.IDX PT, R3, R143, RZ, 0x1c1f ;  /* 0x001c1fff8f037589 */ /* 0x004fea00000e0000 */
[----:B------:R-:W-:Y:S01]  /*17380*/  HMMA.16816.F32.BF16 R16, R164, R162, R16 ;  /* 0x000000a2a410723c */ /* 0x000fe20000041810 */
[----:B------:R-:W1:Y:S04]  /*17390*/  LDSM.16.M88.4 R160, [R176+0x800] ;  /* 0x00080000b0a0783b */ /* 0x000e680000000200 */
[----:B------:R-:W-:Y:S03]  /*173a0*/  LDSM.16.M88.4 R164, [R184] ;  /* 0x00000000b8a4783b */ /* 0x000fe60000000200 */
[C---:B---3--:R-:W-:Y:S08]  /*173b0*/  HMMA.16816.F32.BF16 R4, R168.reuse, R172, R4 ;  /* 0x000000aca804723c */ /* 0x048ff00000041804 */
[C---:B------:R-:W-:Y:S01]  /*173c0*/  HMMA.16816.F32.BF16 R8, R168.reuse, R174, R8 ;  /* 0x000000aea808723c */ /* 0x040fe20000041808 */
[----:B------:R-:W2:Y:S07]  /*173d0*/  LDSM.16.M88.4 R172, [R159+-0x3000] ;  /* 0xffd000009fac783b */ /* 0x000eae0000000200 */
[C---:B-1----:R-:W-:Y:S08]  /*173e0*/  HMMA.16816.F32.BF16 R12, R168.reuse, R160, R12 ;  /* 0x000000a0a80c723c */ /* 0x042ff0000004180c */
[----:B------:R-:W-:Y:S01]  /*173f0*/  HMMA.16816.F32.BF16 R16, R168, R162, R16 ;  /* 0x000000a2a810723c */ /* 0x000fe20000041810 */
[----:B------:R-:W1:Y:S04]  /*17400*/  LDSM.16.M88.4 R160, [R159+-0x2800] ;  /* 0xffd800009fa0783b */ /* 0x000e680000000200 */
[----:B------:R-:W-:Y:S03]  /*17410*/  LDSM.16.M88.4 R168, [R182+0x4000] ;  /* 0x00400000b6a8783b */ /* 0x000fe60000000200 */
[C---:B--2---:R-:W-:Y:S08]  /*17420*/  HMMA.16816.F32.BF16 R4, R164.reuse, R172, R4 ;  /* 0x000000aca404723c */ /* 0x044ff00000041804 */
[C---:B------:R-:W-:Y:S01]  /*17430*/  HMMA.16816.F32.BF16 R8, R164.reuse, R174, R8 ;  /* 0x000000aea408723c */ /* 0x040fe20000041808 */
[----:B------:R-:W2:Y:S07]  /*17440*/  LDSM.16.M88.4 R172, [R177+0x1000] ;  /* 0x00100000b1ac783b */ /* 0x000eae0000000200 */
[C---:B-1----:R-:W-:Y:S08]  /*17450*/  HMMA.16816.F32.BF16 R12, R164.reuse, R160, R12 ;  /* 0x000000a0a40c723c */ /* 0x042ff0000004180c */
[----:B------:R-:W-:Y:S01]  /*17460*/  HMMA.16816.F32.BF16 R16, R164, R162, R16 ;  /* 0x000000a2a410723c */ /* 0x000fe20000041810 */
[----:B------:R-:W1:Y:S04]  /*17470*/  LDSM.16.M88.4 R160, [R177+0x1800] ;  /* 0x00180000b1a0783b */ /* 0x000e680000000200 */
[----:B------:R-:W-:Y:S03]  /*17480*/  LDSM.16.M88.4 R164, [R183+0x4000] ;  /* 0x00400000b7a4783b */ /* 0x000fe60000000200 */
[C---:B--2---:R-:W-:Y:S08]  /*17490*/  HMMA.16816.F32.BF16 R4, R168.reuse, R172, R4 ;  /* 0x000000aca804723c */ /* 0x044ff00000041804 */
[C---:B------:R-:W-:Y:S01]  /*174a0*/  HMMA.16816.F32.BF16 R8, R168.reuse, R174, R8 ;  /* 0x000000aea808723c */ /* 0x040fe20000041808 */
[----:B------:R-:W2:Y:S07]  /*174b0*/  LDSM.16.M88.4 R172, [R190] ;  /* 0x00000000beac783b */ /* 0x000eae0000000200 */
[C---:B-1----:R-:W-:Y:S08]  /*174c0*/  HMMA.16816.F32.BF16 R12, R168.reuse, R160, R12 ;  /* 0x000000a0a80c723c */ /* 0x042ff0000004180c */
[----:B------:R-:W-:Y:S01]  /*174d0*/  HMMA.16816.F32.BF16 R16, R168, R162, R16 ;  /* 0x000000a2a810723c */ /* 0x000fe20000041810 */
[----:B------:R-:W1:Y:S04]  /*174e0*/  LDSM.16.M88.4 R160, [R189] ;  /* 0x00000000bda0783b */ /* 0x000e680000000200 */
        /* <DEDUP_REMOVED lines=69> */
[----:B------:R-:W1:Y:S01]  /*17940*/  LDSM.16.M88.4 R160, [R159+0x800] ;  /* 0x000800009fa0783b */ /* 0x000e620000000200 */
[----:B------:R-:W-:Y:S04]  /*17950*/  DEPBAR.LE SB0, 0x0 ;  /* 0x000080000000791a */ /* 0x000fe80000000000 */
[----:B------:R-:W-:Y:S02]  /*17960*/  BAR.SYNC.DEFER_BLOCKING 0x0 ;  /* 0x0000000000007b1d */ /* 0x000fe40000010000 */
[C---:B--2---:R-:W-:Y:S08]  /*17970*/  HMMA.16816.F32.BF16 R4, R164.reuse, R172, R4 ;  /* 0x000000aca404723c */ /* 0x044ff00000041804 */
[C---:B------:R-:W-:Y:S01]  /*17980*/  HMMA.16816.F32.BF16 R8, R164.reuse, R174, R8 ;  /* 0x000000aea408723c */ /* 0x040fe20000041808 */
[----:B------:R-:W-:Y:S01]  /*17990*/  @!PT LDS RZ, [RZ] ;  /* 0x00000000fffff984 */ /* 0x000fe20000000800 */
[----:B------:R-:W-:Y:S01]  /*179a0*/  @!PT LDS RZ, [RZ] ;  /* 0x00000000fffff984 */ /* 0x000fe20000000800 */
[----:B------:R-:W-:Y:S01]  /*179b0*/  @!PT LDS RZ, [RZ] ;  /* 0x00000000fffff984 */ /* 0x000fe20000000800 */
[----:B------:R2:W-:Y:S02]  /*179c0*/  @P0 LDGSTS.E.BYPASS.LTC128B.128 [R195+0xc080], [R196.64], !P2 ;  /* 0x0c080000c4c30fae */ /* 0x0005e4000d101d46 */
[----:B------:R-:W-:Y:S02]  /*179d0*/  ISETP.GE.AND P2, PT, R198, 0x1, PT ;  /* 0x00000001c600780c */ /* 0x000fe40003f46270 */
[----:B------:R2:W-:Y:S04]  /*179e0*/  @P0 LDGSTS.E.BYPASS.LTC128B.128 [R195+0xd080], [R196.64+0x80], !P6 ;  /* 0x0d080080c4c30fae */ /* 0x0005e8000f101d46 */
[----:B------:R2:W-:Y:S01]  /*179f0*/  @P0 LDGSTS.E.BYPASS.LTC128B.128 [R195+0xe080], [R196.64+0x100], !P5 ;  /* 0x0e080100c4c30fae */ /* 0x0005e2000e901d46 */
[C---:B-1----:R-:W-:Y:S03]  /*17a00*/  HMMA.16816.F32.BF16 R12, R164.reuse, R160, R12 ;  /* 0x000000a0a40c723c */ /* 0x042fe6000004180c */
[----:B------:R2:W-:Y:S04]  /*17a10*/  @P0 LDGSTS.E.BYPASS.LTC128B.128 [R195+0xf080], [R196.64+0x180], !P4 ;  /* 0x0f080180c4c30fae */ /* 0x0005e8000e101d46 */
[----:B------:R-:W0:Y:S01]  /*17a20*/  LDGDEPBAR ;  /* 0x00000000000079af */ /* 0x000e220000000000 */
[C---:B------:R-:W-:Y:S01]  /*17a30*/  IADD3 R161, R0.reuse, c[0x0][0x328], RZ ;  /* 0x0000ca0000a17a10 */ /* 0x040fe20007ffe0ff */
[----:B------:R-:W-:Y:S04]  /*17a40*/  HMMA.16816.F32.BF16 R16, R164, R162, R16 ;  /* 0x000000a2a410723c */ /* 0x000fe80000041810 */
[----:B------:R-:W-:Y:S01]  /*17a50*/  IMAD.IADD R2, R161, 0x1, R3 ;  /* 0x00000001a1027824 */ /* 0x000fe200078e0203 */
        /* <DEDUP_REMOVED lines=14> */
.L_x_3304:
[----:B------:R-:W-:Y:S04]  /*17b40*/  MOV R162, c[0x0][0x32c] ;  /* 0x0000cb0000a27a02 */ /* 0x000fe80000000f00 */
[----:B------:R-:W-:-:S13]  /*17b50*/  ISETP.NE.AND P0, PT, R162, 0x1, PT ;  /* 0x00000001a200780c */ /* 0x000fda0003f05270 */
[----:B------:R-:W-:Y:S05]  /*17b60*/  @P0 IMAD.HI.U32 R162, R3, c[0x0][0x330], RZ ;  /* 0x0000cc0003a20a27 */ /* 0x000fea00078e00ff */
[----:B------:R-:W-:Y:S02]  /*17b70*/  @P0 SHF.R.U32.HI R3, RZ, c[0x0][0x334], R162 ;  /* 0x0000cd00ff030a19 */ /* 0x000fe400000116a2 */
.L_x_3305:
[----:B------:R-:W-:Y:S05]  /*17b80*/  BSYNC B0 ;  /* 0x0000000000007941 */ /* 0x000fea0003800000 */
.L_x_3303:
[----:B------:R-:W-:Y:S04]  /*17b90*/  IMAD R3, R3, c[0x0][0x32c], -R140 ;  /* 0x0000cb0003037a24 */ /* 0x000fe800078e0a8c */
[----:B------:R-:W-:Y:S05]  /*17ba0*/  IMAD.IADD R3, R3, 0x1, -R209 ;  /* 0x0000000103037824 */ /* 0x000fea00078e0ad1 */
[----:B------:R-:W-:Y:S02]  /*17bb0*/  IADD3 R162, R3, c[0x0][0x32c], RZ ;  /* 0x0000cb0003a27a10 */ /* 0x000fe40007ffe0ff */
[----:B------:R-:W-:Y:S02]  /*17bc0*/  IMNMX R0, R0, R3, !PT ;  /* 0x0000000300007217 */ /* 0x000fe40007800200 */
[----:B------:R-:W-:Y:S02]  /*17bd0*/  IMNMX R2, R2, R162, PT ;  /* 0x000000a202027217 */ /* 0x000fe40003800200 */
.L_x_3302:
[----:B------:R-:W-:Y:S01]  /*17be0*/  ISETP.GT.AND P1, PT, R194, -0x1, PT ;  /* 0xffffffffc200780c */ /* 0x000fe20003f24270 */
        /* <DEDUP_REMOVED lines=39> */
.L_x_3308:
[----:B------:R-:W-:Y:S04]  /*17e60*/  MOV R4, c[0x0][0x32c] ;  /* 0x0000cb0000047a02 */ /* 0x000fe80000000f00 */
[----:B------:R-:W-:-:S13]  /*17e70*/  ISETP.NE.AND P0, PT, R4, 0x1, PT ;  /* 0x000000010400780c */ /* 0x000fda0003f05270 */
[----:B------:R-:W-:Y:S05]  /*17e80*/  @P0 IMAD.HI.U32 R4, R3, c[0x0][0x330], RZ ;  /* 0x0000cc0003040a27 */ /* 0x000fea00078e00ff */
[----:B------:R-:W-:Y:S02]  /*17e90*/  @P0 SHF.R.U32.HI R3, RZ, c[0x0][0x334], R4 ;  /* 0x0000cd00ff030a19 */ /* 0x000fe40000011604 */
.L_x_3309:
[----:B------:R-:W-:Y:S05]  /*17ea0*/  BSYNC B0 ;  /* 0x0000000000007941 */ /* 0x000fea0003800000 */
.L_x_3307:
[----:B------:R-:W-:Y:S04]  /*17eb0*/  IMAD R140, R3, c[0x0][0x32c], -R140 ;  /* 0x0000cb00038c7a24 */ /* 0x000fe800078e0a8c */
[----:B------:R-:W-:Y:S05]  /*17ec0*/  IMAD.IADD R3, R140, 0x1, -R209 ;  /* 0x000000018c037824 */ /* 0x000fea00078e0ad1 */
[----:B------:R-:W-:Y:S02]  /*17ed0*/  IADD3 R4, R3, c[0x0][0x32c], RZ ;  /* 0x0000cb0003047a10 */ /* 0x000fe40007ffe0ff */
[----:B------:R-:W-:Y:S02]  /*17ee0*/  IMNMX R0, R0, R3, !PT ;  /* 0x0000000300007217 */ /* 0x000fe40007800200 */
[----:B------:R-:W-:Y:S02]  /*17ef0*/  IMNMX R2, R2, R4, PT ;  /* 0x0000000402027217 */ /* 0x000fe40003800200 */
.L_x_3306:
        /* <DEDUP_REMOVED lines=22> */
[----:B------:R-:W1:Y:S01]  /*18060*/  SHFL.BFLY PT, R11, R3, 0x2, 0x1f ;  /* 0x0c401f00030b7f89 */ /* 0x000e6200000e0000 */
        /* <DEDUP_REMOVED lines=21> */
[----:B------:R-:W3:Y:S01]  /*181c0*/  SHFL.BFLY PT, R2, R0, 0x2, 0x1f ;  /* 0x0c401f0000027f89 */ /* 0x000ee200000e0000 */
[----:B-1----:R-:W-:Y:S04]  /*181d0*/  FMNMX.FTZ R140, R3, R10, !PT ;  /* 0x0000000a038c7209 */ /* 0x002fe80007810000 */
[C---:B------:R-:W-:Y:S01]  /*181e0*/  FSETP.NEU.FTZ.AND P0, PT, R140.reuse, -INF , PT ;  /* 0xff8000008c00780b */ /* 0x040fe20003f1d000 */
[----:B------:R-:W-:Y:S05]  /*181f0*/  FMUL.FTZ R3, R140, c[0x0][0x2d0] ;  /* 0x0000b4008c037a20 */ /* 0x000fea0000410000 */
[----:B------:R-:W-:Y:S05]  /*18200*/  FSEL R13, R3, RZ, P0 ;  /* 0x000000ff030d7208 */ /* 0x000fea0000000000 */
[--C-:B------:R-:W-:Y:S01]  /*18210*/  FFMA.FTZ R9, R9, c[0x0][0x2d0], -R13.reuse ;  /* 0x0000b40009097a23 */ /* 0x100fe2000001080d */
[----:B---3--:R-:W-:Y:S01]  /*18220*/  FMNMX.FTZ R2, R0, R2, !PT ;  /* 0x0000000200027209 */ /* 0x008fe20007810000 */
[--C-:B------:R-:W-:Y:S02]  /*18230*/  FFMA.FTZ R0, R162, c[0x0][0x2d0], -R13.reuse ;  /* 0x0000b400a2007a23 */ /* 0x100fe4000001080d */
[----:B------:R-:W-:Y:S01]  /*18240*/  MUFU.EX2 R200, R9 ;  /* 0x0000000900c87308 */ /* 0x000fe20000000800 */
[--C-:B------:R-:W-:Y:S01]  /*18250*/  FFMA.FTZ R15, R168, c[0x0][0x2d0], -R13.reuse ;  /* 0x0000b400a80f7a23 */ /* 0x100fe2000001080d */
[----:B------:R-:W1:Y:S08]  /*18260*/  SHFL.BFLY PT, R3, R2, 0x1, 0x1f ;  /* 0x0c201f0002037f89 */ /* 0x000e7000000e0000 */
[----:B------:R3:W-:Y:S10]  /*18270*/  MUFU.EX2 R203, R0 ;  /* 0x0000000000cb7308 */ /* 0x0007f40000000800 */
[----:B------:R4:W-:Y:S01]  /*18280*/  MUFU.EX2 R199, R15 ;  /* 0x0000000f00c77308 */ /* 0x0009e20000000800 */
[----:B-1----:R-:W-:Y:S01]  /*18290*/  FMNMX.FTZ R3, R2, R3, !PT ;  /* 0x0000000302037209 */ /* 0x002fe20007810000 */
[--C-:B---3--:R-:W-:Y:S02]  /*182a0*/  FFMA.FTZ R0, R163, c[0x0][0x2d0], -R13.reuse ;  /* 0x0000b400a3007a23 */ /* 0x108fe4000001080d */
[----:B------:R-:W1:Y:S06]  /*182b0*/  LDSM.16.MT88.4 R160, [R178] ;  /* 0x00000000b2a0783b */ /* 0x000e6c0000004200 */
[----:B------:R3:W5:Y:S01]  /*182c0*/  MUFU.EX2 R202, R0 ;  /* 0x0000000000ca7308 */ /* 0x0007620000000800 */
[--C-:B----4-:R-:W-:Y:S09]  /*182d0*/  FFMA.FTZ R15, R169, c[0x0][0x2d0], -R13.reuse ;  /* 0x0000b400a90f7a23 */ /* 0x110ff2000001080d */
[----:B------:R4:W-:Y:S01]  /*182e0*/  MUFU.EX2 R198, R15 ;  /* 0x0000000f00c67308 */ /* 0x0009e20000000800 */
[--C-:B---3--:R-:W-:Y:S01]  /*182f0*/  FFMA.FTZ R0, R8, c[0x0][0x2d0], -R13.reuse ;  /* 0x0000b40008007a23 */ /* 0x108fe2000001080d */
[----:B-----5:R-:W-:Y:S01]  /*18300*/  F2FP.BF16.PACK_AB R16, R202, R203 ;  /* 0x000000cbca10723e */ /* 0x020fe200000010ff */
[----:B------:R-:W-:Y:S07]  /*18310*/  FMUL.FTZ R8, R3, c[0x0][0x2d0] ;  /* 0x0000b40003087a20 */ /* 0x000fee0000410000 */
[----:B------:R3:W5:Y:S01]  /*18320*/  MUFU.EX2 R201, R0 ;  /* 0x0000000000c97308 */ /* 0x0007620000000800 */
[--C-:B----4-:R-:W-:Y:S02]  /*18330*/  FFMA.FTZ R15, R170, c[0x0][0x2d0], -R13.reuse ;  /* 0x0000b400aa0f7a23 */ /* 0x110fe4000001080d */
[----:B------:R-:W-:Y:S07]  /*18340*/  FFMA.FTZ R13, R171, c[0x0][0x2d0], -R13 ;  /* 0x0000b400ab0d7a23 */ /* 0x000fee000001080d */
[----:B------:R-:W-:Y:S10]  /*18350*/  MUFU.EX2 R170, R15 ;  /* 0x0000000f00aa7308 */ /* 0x000ff40000000800 */
[----:B------:R4:W-:Y:S01]  /*18360*/  MUFU.EX2 R169, R13 ;  /* 0x0000000d00a97308 */ /* 0x0009e20000000800 */
[----:B---3--:R-:W-:Y:S02]  /*18370*/  FSEL R0, R140, RZ, P0 ;  /* 0x000000ff8c007208 */ /* 0x008fe40000000000 */
[----:B------:R-:W-:Y:S02]  /*18380*/  FSETP.NEU.FTZ.AND P0, PT, R3, -INF , PT ;  /* 0xff8000000300780b */ /* 0x000fe40003f1d000 */
[----:B-----5:R-:W-:Y:S01]  /*18390*/  F2FP.BF16.PACK_AB R18, R200, R201 ;  /* 0x000000c9c812723e */ /* 0x020fe200000010ff */
[----:B------:R-:W-:Y:S01]  /*183a0*/  FADD.FTZ R0, -R0, R141 ;  /* 0x0000008d00007221 */ /* 0x000fe20000010100 */
[----:B------:R-:W-:Y:S03]  /*183b0*/  FSEL R14, R8, RZ, P0 ;  /* 0x000000ff080e7208 */ /* 0x000fe60000000000 */
[----:B------:R-:W-:Y:S02]  /*183c0*/  FMUL.FTZ R0, R0, c[0x0][0x2d0] ;  /* 0x0000b40000007a20 */ /* 0x000fe40000410000 */
[--C-:B------:R-:W-:Y:S02]  /*183d0*/  FFMA.FTZ R6, R6, c[0x0][0x2d0], -R14.reuse ;  /* 0x0000b40006067a23 */ /* 0x100fe4000001080e */
[----:B------:R3:W5:Y:S01]  /*183e0*/  MUFU.EX2 R2, R0 ;  /* 0x0000000000027308 */ /* 0x0007620000000800 */
[--C-:B------:R-:W-:Y:S02]  /*183f0*/  FFMA.FTZ R4, R4, c[0x0][0x2d0], -R14.reuse ;  /* 0x0000b40004047a23 */ /* 0x100fe4000001080e */
[--C-:B----4-:R-:W-:Y:S07]  /*18400*/  FFMA.FTZ R13, R143, c[0x0][0x2d0], -R14.reuse ;  /* 0x0000b4008f0d7a23 */ /* 0x110fee000001080e */
[----:B--2---:R-:W-:Y:S10]  /*18410*/  MUFU.EX2 R197, R6 ;  /* 0x0000000600c57308 */ /* 0x004ff40000000800 */
[----:B------:R2:W-:Y:S01]  /*18420*/  MUFU.EX2 R174, R4 ;  /* 0x0000000400ae7308 */ /* 0x0005e20000000800 */
[--C-:B---3--:R-:W-:Y:S02]  /*18430*/  FFMA.FTZ R0, R7, c[0x0][0x2d0], -R14.reuse ;  /* 0x0000b40007007a23 */ /* 0x108fe4000001080e */
[C---:B-----5:R-:W-:Y:S02]  /*18440*/  FMUL.FTZ R8, R2.reuse, R152 ;  /* 0x0000009802087220 */ /* 0x060fe40000410000 */
[C---:B------:R-:W-:Y:S05]  /*18450*/  FMUL.FTZ R9, R2.reuse, R153 ;  /* 0x0000009902097220 */ /* 0x040fea0000410000 */
[----:B------:R-:W3:Y:S01]  /*18460*/  MUFU.EX2 R196, R0 ;  /* 0x0000000000c47308 */ /* 0x000ee20000000800 */
        /* <DEDUP_REMOVED lines=8> */
[C---:B--2---:R-:W-:Y:S02]  /*184f0*/  FMUL.FTZ R4, R2.reuse, R148 ;  /* 0x0000009402047220 */ /* 0x044fe40000410000 */
[C---:B------:R-:W-:Y:S02]  /*18500*/  FMUL.FTZ R25, R2.reuse, R25 ;  /* 0x0000001902197220 */ /* 0x040fe40000410000 */
[C---:B------:R-:W-:Y:S02]  /*18510*/  FMUL.FTZ R28, R2.reuse, R28 ;  /* 0x0000001c021c7220 */ /* 0x040fe40000410000 */
[C---:B------:R-:W-:Y:S02]  /*18520*/  FMUL.FTZ R29, R2.reuse, R29 ;  /* 0x0000001d021d7220 */ /* 0x040fe40000410000 */
[----:B------:R-:W-:Y:S01]  /*18530*/  FMUL.FTZ R32, R2, R32 ;  /* 0x0000002002207220 */ /* 0x000fe20000410000 */
[----:B---3--:R-:W-:Y:S01]  /*18540*/  F2FP.BF16.PACK_AB R17, R196, R197 ;  /* 0x000000c5c411723e */ /* 0x008fe200000010ff */
[----:B------:R-:W-:Y:S02]  /*18550*/  FFMA.FTZ R0, R5, c[0x0][0x2d0], -R14 ;  /* 0x0000b40005007a23 */ /* 0x000fe4000001080e */
[C---:B------:R-:W-:Y:S02]  /*18560*/  FMUL.FTZ R5, R2.reuse, R149 ;  /* 0x0000009502057220 */ /* 0x040fe40000410000 */
[----:B------:R2:W3:Y:S01]  /*18570*/  MUFU.EX2 R175, R0 ;  /* 0x0000000000af7308 */ /* 0x0004e20000000800 */
        /* <DEDUP_REMOVED lines=12> */
[----:B--2---:R-:W-:Y:S01]  /*18640*/  FSEL R0, R3, RZ, P0 ;  /* 0x000000ff03007208 */ /* 0x004fe20000000000 */
[----:B------:R-:W-:Y:S01]  /*18650*/  FMUL.FTZ R57, R2, R57 ;  /* 0x0000003902397220 */ /* 0x000fe20000410000 */
[----:B---3--:R-:W-:Y:S01]  /*18660*/  F2FP.BF16.PACK_AB R19, R174, R175 ;  /* 0x000000afae13723e */ /* 0x008fe200000010ff */
[----:B------:R-:W-:Y:S01]  /*18670*/  FMUL.FTZ R60, R2, R60 ;  /* 0x0000003c023c7220 */ /* 0x000fe20000410000 */
[----:B------:R-:W-:Y:S01]  /*18680*/  ISETP.GT.AND P0, PT, R194, R208, PT ;  /* 0x000000d0c200720c */ /* 0x000fe20003f04270 */
[----:B------:R-:W-:Y:S02]  /*18690*/  FADD.FTZ R0, -R0, R142 ;  /* 0x0000008e00007221 */ /* 0x000fe40000010100 */
[----:B------:R-:W-:Y:S02]  /*186a0*/  FMUL.FTZ R61, R2, R61 ;  /* 0x0000003d023d7220 */ /* 0x000fe40000410000 */
        /* <DEDUP_REMOVED lines=18> */
[----:B------:R-:W2:Y:S01]  /*187d0*/  LDSM.16.MT88.4 R148, [R181] ;  /* 0x00000000b594783b */ /* 0x000ea20000004200 */
[C---:B------:R-:W-:Y:S02]  /*187e0*/  FMUL.FTZ R10, R0.reuse, R154 ;  /* 0x0000009a000a7220 */ /* 0x040fe40000410000 */
[C---:B------:R-:W-:Y:S02]  /*187f0*/  FMUL.FTZ R11, R0.reuse, R155 ;  /* 0x0000009b000b7220 */ /* 0x040fe40000410000 */
[C---:B-1----:R-:W-:Y:S03]  /*18800*/  HMMA.16816.F32.BF16 R4, R16.reuse, R160, R4 ;  /* 0x000000a01004723c */ /* 0x042fe60000041804 */
[----:B------:R-:W1:Y:S02]  /*18810*/  LDSM.16.MT88.4 R152, [R180] ;  /* 0x00000000b498783b */ /* 0x000e640000004200 */
[C---:B------:R-:W-:Y:S02]  /*18820*/  FMUL.FTZ R134, R0.reuse, R134 ;  /* 0x0000008600867220 */ /* 0x040fe40000410000 */
[C---:B------:R-:W-:Y:S01]  /*18830*/  FMUL.FTZ R135, R0.reuse, R135 ;  /* 0x0000008700877220 */ /* 0x040fe20000410000 */
[C---:B------:R-:W-:Y:S03]  /*18840*/  HMMA.16816.F32.BF16 R8, R16.reuse, R162, R8 ;  /* 0x000000a21008723c */ /* 0x040fe60000041808 */
[----:B------:R-:W3:Y:S01]  /*18850*/  LDSM.16.MT88.4 R160, [R178+0x1000] ;  /* 0x00100000b2a0783b */ /* 0x000ee20000004200 */
[C---:B------:R-:W-:Y:S02]  /*18860*/  FMUL.FTZ R138, R0.reuse, R138 ;  /* 0x0000008a008a7220 */ /* 0x040fe40000410000 */
[C---:B------:R-:W-:Y:S02]  /*18870*/  FMUL.FTZ R139, R0.reuse, R139 ;  /* 0x0000008b008b7220 */ /* 0x040fe40000410000 */
[C---:B------:R-:W-:Y:S04]  /*18880*/  HMMA.16816.F32.BF16 R132, R16.reuse, R164, R132 ;  /* 0x000000a41084723c */ /* 0x040fe80000041884 */
[C---:B------:R-:W-:Y:S02]  /*18890*/  FMUL.FTZ R22, R0.reuse, R22 ;  /* 0x0000001600167220 */ /* 0x040fe40000410000 */
[C---:B------:R-:W-:Y:S02]  /*188a0*/  FMUL.FTZ R23, R0.reuse, R23 ;  /* 0x0000001700177220 */ /* 0x040fe40000410000 */
[C---:B------:R-:W-:Y:S01]  /*188b0*/  HMMA.16816.F32.BF16 R136, R16.reuse, R166, R136 ;  /* 0x000000a61088723c */ /* 0x040fe20000041888 */
[----:B------:R-:W-:Y:S03]  /*188c0*/  LDSM.16.MT88.4 R164, [R179+0x800] ;  /* 0x00080000b3a4783b */ /* 0x000fe60000004200 */
        /* <DEDUP_REMOVED lines=52> */
[----:B------:R-:W-:Y:S01]  /*18c10*/  FMUL.FTZ R91, R0, R91 ;  /* 0x0000005b005b7220 */ /* 0x000fe20000410000 */
[C---:B------:R-:W-:Y:S01]  /*18c20*/  HMMA.16816.F32.BF16 R72, R16.reuse, R150, R72 ;  /* 0x000000961048723c */ /* 0x040fe20000041848 */
[----:B------:R-:W2:Y:S03]  /*18c30*/  LDSM.16.MT88.4 R148, [R180+0x2000] ;  /* 0x00200000b494783b */ /* 0x000ea60000004200 */
        /* <DEDUP_REMOVED lines=25> */
[C---:B-1----:R-:W-:Y:S04]  /*18dd0*/  HMMA.16816.F32.BF16 R100, R16.reuse, R152, R100 ;  /* 0x000000981064723c */ /* 0x042fe80000041864 */
[--C-:B------:R-:W-:Y:S02]  /*18de0*/  FFMA.FTZ R13, R172, c[0x0][0x2d0], -R14.reuse ;  /* 0x0000b400ac0d7a23 */ /* 0x100fe4000001080e */
[C---:B------:R-:W-:Y:S02]  /*18df0*/  FMUL.FTZ R108, R2.reuse, R108 ;  /* 0x0000006c026c7220 */ /* 0x040fe40000410000 */
[C---:B------:R-:W-:Y:S01]  /*18e00*/  HMMA.16816.F32.BF16 R104, R16.reuse, R154, R104 ;  /* 0x0000009a1068723c */ /* 0x040fe20000041868 */
[----:B------:R1:W4:Y:S01]  /*18e10*/  MUFU.EX2 R143, R13 ;  /* 0x0000000d008f7308 */ /* 0x0003220000000800 */
[----:B------:R-:W5:Y:S02]  /*18e20*/  LDSM.16.MT88.4 R152, [R180+0x3000] ;  /* 0x00300000b498783b */ /* 0x000f640000004200 */
[----:B------:R-:W-:Y:S02]  /*18e30*/  FMUL.FTZ R109, R2, R109 ;  /* 0x0000006d026d7220 */ /* 0x000fe40000410000 */
[C---:B------:R-:W-:Y:S02]  /*18e40*/  FMUL.FTZ R110, R0.reuse, R110 ;  /* 0x0000006e006e7220 */ /* 0x040fe40000410000 */
[----:B------:R-:W-:Y:S04]  /*18e50*/  FMUL.FTZ R111, R0, R111 ;  /* 0x0000006f006f7220 */ /* 0x000fe80000410000 */
[C---:B------:R-:W-:Y:S02]  /*18e60*/  FMUL.FTZ R112, R2.reuse, R112 ;  /* 0x0000007002707220 */ /* 0x040fe40000410000 */
[----:B------:R-:W-:Y:S01]  /*18e70*/  FMUL.FTZ R113, R2, R113 ;  /* 0x0000007102717220 */ /* 0x000fe20000410000 */
[C---:B---3--:R-:W-:Y:S03]  /*18e80*/  HMMA.16816.F32.BF16 R108, R16.reuse, R160, R108 ;  /* 0x000000a0106c723c */ /* 0x048fe6000004186c */
[C---:B------:R-:W-:Y:S02]  /*18e90*/  FMUL.FTZ R114, R0.reuse, R114 ;  /* 0x0000007200727220 */ /* 0x040fe40000410000 */
[----:B------:R-:W-:Y:S02]  /*18ea0*/  FMUL.FTZ R115, R0, R115 ;  /* 0x0000007300737220 */ /* 0x000fe40000410000 */
[C---:B------:R-:W-:Y:S02]  /*18eb0*/  FMUL.FTZ R116, R2.reuse, R116 ;  /* 0x0000007402747220 */ /* 0x040fe40000410000 */
[----:B------:R-:W-:Y:S03]  /*18ec0*/  FMUL.FTZ R117, R2, R117 ;  /* 0x0000007502757220 */ /* 0x000fe60000410000 */
[C---:B------:R-:W-:Y:S01]  /*18ed0*/  HMMA.16816.F32.BF16 R112, R16.reuse, R162, R112 ;  /* 0x000000a21070723c */ /* 0x040fe20000041870 */
[----:B------:R-:W3:Y:S02]  /*18ee0*/  LDSM.16.MT88.4 R160, [R178+0x800] ;  /* 0x00080000b2a0783b */ /* 0x000ee40000004200 */
[C---:B------:R-:W-:Y:S02]  /*18ef0*/  FMUL.FTZ R118, R0.reuse, R118 ;  /* 0x0000007600767220 */ /* 0x040fe40000410000 */
[----:B------:R-:W-:Y:S02]  /*18f00*/  FMUL.FTZ R119, R0, R119 ;  /* 0x0000007700777220 */ /* 0x000fe40000410000 */
[--C-:B-1----:R-:W-:Y:S02]  /*18f10*/  FFMA.FTZ R13, R173, c[0x0][0x2d0], -R14.reuse ;  /* 0x0000b400ad0d7a23 */ /* 0x102fe4000001080e */
[----:B------:R-:W-:Y:S02]  /*18f20*/  FFMA.FTZ R14, R12, c[0x0][0x2d0], -R14 ;  /* 0x0000b4000c0e7a23 */ /* 0x000fe4000001080e */
[----:B------:R4:W-:Y:S01]  /*18f30*/  MUFU.EX2 R142, R13 ;  /* 0x0000000d008e7308 */ /* 0x0009e20000000800 */
[C---:B--2---:R-:W-:Y:S03]  /*18f40*/  HMMA.16816.F32.BF16 R116, R16.reuse, R148, R116 ;  /* 0x000000941074723c */ /* 0x044fe60000041874 */
[----:B------:R-:W-:Y:S01]  /*18f50*/  FMUL.FTZ R120, R2, R120 ;  /* 0x0000007802787220 */ /* 0x000fe20000410000 */
[----:B------:R-:W-:Y:S01]  /*18f60*/  F2FP.BF16.PACK_AB R12, R198, R199 ;  /* 0x000000c7c60c723e */ /* 0x000fe200000010ff */
[----:B------:R-:W-:Y:S02]  /*18f70*/  FMUL.FTZ R121, R2, R121 ;  /* 0x0000007902797220 */ /* 0x000fe40000410000 */
[C---:B------:R-:W-:Y:S02]  /*18f80*/  FMUL.FTZ R122, R0.reuse, R122 ;  /* 0x0000007a007a7220 */ /* 0x040fe40000410000 */
[----:B------:R-:W-:Y:S01]  /*18f90*/  FMUL.FTZ R123, R0, R123 ;  /* 0x0000007b007b7220 */ /* 0x000fe20000410000 */
[----:B------:R1:W2:Y:S02]  /*18fa0*/  MUFU.EX2 R141, R14 ;  /* 0x0000000e008d7308 */ /* 0x0002a40000000800 */
[C---:B------:R-:W-:Y:S02]  /*18fb0*/  FMUL.FTZ R124, R2.reuse, R124 ;  /* 0x0000007c027c7220 */ /* 0x040fe40000410000 */
[----:B------:R-:W-:Y:S02]  /*18fc0*/  FMUL.FTZ R125, R2, R125 ;  /* 0x0000007d027d7220 */ /* 0x000fe40000410000 */
[C---:B------:R-:W-:Y:S03]  /*18fd0*/  HMMA.16816.F32.BF16 R120, R16.reuse, R150, R120 ;  /* 0x000000961078723c */ /* 0x040fe60000041878 */
[C---:B------:R-:W-:Y:S02]  /*18fe0*/  FMUL.FTZ R126, R0.reuse, R126 ;  /* 0x0000007e007e7220 */ /* 0x040fe40000410000 */
[----:B------:R-:W-:Y:S02]  /*18ff0*/  FMUL.FTZ R127, R0, R127 ;  /* 0x0000007f007f7220 */ /* 0x000fe40000410000 */
[C---:B------:R-:W-:Y:S01]  /*19000*/  FMUL.FTZ R128, R2.reuse, R128 ;  /* 0x0000008002807220 */ /* 0x040fe20000410000 */
[----:B----4-:R-:W-:Y:S01]  /*19010*/  F2FP.BF16.PACK_AB R13, R143, R168 ;  /* 0x000000a88f0d723e */ /* 0x010fe200000010ff */
[----:B------:R-:W-:Y:S03]  /*19020*/  FMUL.FTZ R129, R2, R129 ;  /* 0x0000008102817220 */ /* 0x000fe60000410000 */
[C---:B-----5:R-:W-:Y:S03]  /*19030*/  HMMA.16816.F32.BF16 R124, R16.reuse, R152, R124 ;  /* 0x00000098107c723c */ /* 0x060fe6000004187c */
[C---:B------:R-:W-:Y:S02]  /*19040*/  FMUL.FTZ R130, R0.reuse, R130 ;  /* 0x0000008200827220 */ /* 0x040fe40000410000 */
[----:B------:R-:W-:Y:S01]  /*19050*/  FMUL.FTZ R131, R0, R131 ;  /* 0x0000008300837220 */ /* 0x000fe20000410000 */
[----:B-1----:R-:W-:Y:S02]  /*19060*/  F2FP.BF16.PACK_AB R14, R169, R170 ;  /* 0x000000aaa90e723e */ /* 0x002fe400000010ff */
[----:B--2---:R-:W-:Y:S04]  /*19070*/  F2FP.BF16.PACK_AB R15, R141, R142 ;  /* 0x0000008e8d0f723e */ /* 0x004fe800000010ff */
[----:B------:R-:W-:Y:S01]  /*19080*/  HMMA.16816.F32.BF16 R128, R16, R154, R128 ;  /* 0x0000009a1080723c */ /* 0x000fe20000041880 */
[----:B------:R-:W1:Y:S07]  /*19090*/  LDSM.16.MT88.4 R16, [R181+0x800] ;  /* 0x00080000b510783b */ /* 0x000e6e0000004200 */
[C---:B---3--:R-:W-:Y:S01]  /*190a0*/  HMMA.16816.F32.BF16 R148, R12.reuse, R160, R4 ;  /* 0x000000a00c94723c */ /* 0x048fe20000041804 */
[----:B------:R-:W2:Y:S07]  /*190b0*/  LDSM.16.MT88.4 R4, [R180+0x800] ;  /* 0x00080000b404783b */ /* 0x000eae0000004200 */
[C---:B------:R-:W-:Y:S01]  /*190c0*/  HMMA.16816.F32.BF16 R152, R12.reuse, R162, R8 ;  /* 0x000000a20c98723c */ /* 0x040fe20000041808 */
[----:B------:R-:W3:Y:S07]  /*190d0*/  LDSM.16.MT88.4 R8, [R178+0x1800] ;  /* 0x00180000b208783b */ /* 0x000eee0000004200 */
        /* <DEDUP_REMOVED lines=41> */
[----:B------:R-:W-:Y:S01]  /*19370*/  FADD.FTZ R2, R196, R2 ;  /* 0x00000002c4027221 */ /* 0x000fe20000010000 */
[C---:B-1----:R-:W-:Y:S03]  /*19380*/  HMMA.16816.F32.BF16 R116, R12.reuse, R16, R116 ;  /* 0x000000100c74723c */ /* 0x042fe60000041874 */
[----:B------:R-:W-:Y:S02]  /*19390*/  FADD.FTZ R0, R201, R0 ;  /* 0x00000000c9007221 */ /* 0x000fe40000010000 */
[----:B------:R-:W-:Y:S02]  /*193a0*/  FADD.FTZ R2, R175, R2 ;  /* 0x00000002af027221 */ /* 0x000fe40000010000 */
[----:B------:R-:W-:Y:S01]  /*193b0*/  FADD.FTZ R0, R200, R0 ;  /* 0x00000000c8007221 */ /* 0x000fe20000010000 */
        /* <DEDUP_REMOVED lines=17> */
.L_x_3301:
[----:B------:R-:W-:Y:S02]  /*194d0*/  MOV R7, 0x1f ;  /* 0x0000001f00077802 */ /* 0x000fe40000000f00 */
[----:B------:R-:W-:Y:S01]  /*194e0*/  MOV R6, 0xffffffff ;  /* 0xffffffff00067802 */ /* 0x000fe20000000f00 */
[----:B------:R-:W-:Y:S05]  /*194f0*/  BRA.DIV ~URZ, `(.L_x_3311) ;  /* 0x000061d27f007947 */ /* 0x000fea000b800000 */
[----:B------:R1:W2:Y:S02]  /*19500*/  SHFL.BFLY PT, R0, R207, 0x2, 0x1f ;  /* 0x0c401f00cf007f89 */ /* 0x0002a400000e0000 */
.L_x_3384:
[----:B--2---:R-:W-:Y:S01]  /*19510*/  FADD.FTZ R0, R0, R207 ;  /* 0x000000cf00007221 */ /* 0x004fe20000010000 */
[----:B------:R-:W-:Y:S05]  /*19520*/  BRA.DIV ~URZ, `(.L_x_3312) ;  /* 0x000062027f007947 */ /* 0x000fea000b800000 */
[----:B------:R-:W2:Y:S04]  /*19530*/  SHFL.BFLY PT, R2, R206, 0x2, 0x1f ;  /* 0x0c401f00ce027f89 */ /* 0x000ea800000e0000 */
[----:B------:R-:W3:Y:S01]  /*19540*/  SHFL.BFLY PT, R5, R0, 0x1, 0x1f ;  /* 0x0c201f0000057f89 */ /* 0x000ee200000e0000 */
[----:B--2---:R-:W-:-:S02]  /*19550*/  FADD.FTZ R4, R2, R206 ;  /* 0x000000ce02047221 */ /* 0x004fc40000010000 */
[----:B---3--:R-:W-:-:S03]  /*19560*/  FADD.FTZ R0, R0, R5 ;  /* 0x0000000500007221 */ /* 0x008fc60000010000 */
[----:B------:R2:W3:Y:S04]  /*19570*/  SHFL.BFLY PT, R3, R4, 0x1, 0x1f ;  /* 0x0c201f0004037f89 */ /* 0x0004e800000e0000 */
.L_x_3385:
        /* <DEDUP_REMOVED lines=149> */
.L_x_3194:
        /* <DEDUP_REMOVED lines=17> */
.L_x_3314:
[----:B------:R-:W-:Y:S05]  /*19fe0*/  BSYNC B0 ;  /* 0x0000000000007941 */ /* 0x000fea0003800000 */
.L_x_3313:
        /* <DEDUP_REMOVED lines=154> */
.L_x_3317:
        /* <DEDUP_REMOVED lines=72> */
[----:B------:R-:W-:Y:S01]  /*1ae10*/  IMAD.WIDE.U32 R4, R2, c[0x0][0x3a0], RZ ;  /* 0x0000e80002047a25 */ /* 0x000fe200078e00ff */
        /* <DEDUP_REMOVED lines=47> */
.L_x_3386:
[----:B------:R-:W-:Y:S05]  /*1b110*/  BRA.DIV ~URZ, `(.L_x_3320) ;  /* 0x000047827f007947 */ /* 0x000fea000b800000 */
[----:B------:R4:W2:Y:S02]  /*1b120*/  SHFL.IDX PT, R2, R14, RZ, 0x181f ;  /* 0x00181fff0e027589 */ /* 0x0008a400000e0000 */
.L_x_3387:
        /* <DEDUP_REMOVED lines=26> */
.L_x_3322:
[----:B------:R-:W-:Y:S05]  /*1b2d0*/  BSYNC B0 ;  /* 0x0000000000007941 */ /* 0x000fea0003800000 */
.L_x_3321:
[----:B------:R-:W-:Y:S05]  /*1b2e0*/  BRA.DIV ~URZ, `(.L_x_3323) ;  /* 0x000046227f007947 */ /* 0x000fea000b800000 */
[----:B---3--:R3:W4:Y:S04]  /*1b2f0*/  SHFL.IDX PT, R10, R13, 0x1, 0x181f ;  /* 0x00381f000d0a7f89 */ /* 0x00872800000e0000 */
[----:B--2---:R3:W2:Y:S02]  /*1b300*/  SHFL.IDX PT, R2, R14, 0x1, 0x181f ;  /* 0x00381f000e027f89 */ /* 0x0046a400000e0000 */
.L_x_3388:
        /* <DEDUP_REMOVED lines=20> */
.L_x_3325:
[----:B------:R-:W-:Y:S05]  /*1b450*/  BSYNC B0 ;  /* 0x0000000000007941 */ /* 0x000fea0003800000 */
.L_x_3324:
[----:B------:R-:W-:Y:S05]  /*1b460*/  BRA.DIV ~URZ, `(.L_x_3326) ;  /* 0x000045727f007947 */ /* 0x000fea000b800000 */
[----:B----4-:R4:W3:Y:S02]  /*1b470*/  SHFL.IDX PT, R10, R13, 0x2, 0x181f ;  /* 0x00581f000d0a7f89 */ /* 0x0108e400000e0000 */
.L_x_3389:
[----:B------:R-:W-:Y:S05]  /*1b480*/  BRA.DIV ~URZ, `(.L_x_3327) ;  /* 0x000045c27f007947 */ /* 0x000fea000b800000 */
[----:B--2---:R2:W4:Y:S02]  /*1b490*/  SHFL.IDX PT, R2, R14, 0x2, 0x181f ;  /* 0x00581f000e027f89 */ /* 0x00452400000e0000 */
.L_x_3390:
        /* <DEDUP_REMOVED lines=20> */
.L_x_3329:
[----:B------:R-:W-:Y:S05]  /*1b5e0*/  BSYNC B0 ;  /* 0x0000000000007941 */ /* 0x000fea0003800000 */
.L_x_3328:
[----:B------:R-:W-:Y:S05]  /*1b5f0*/  BRA.DIV ~URZ, `(.L_x_3330) ;  /* 0x000044c27f007947 */ /* 0x000fea000b800000 */
[----:B---3--:R3:W2:Y:S04]  /*1b600*/  SHFL.IDX PT, R10, R13, 0x3, 0x181f ;  /* 0x00781f000d0a7f89 */ /* 0x0086a800000e0000 */
[----:B----4-:R3:W4:Y:S02]  /*1b610*/  SHFL.IDX PT, R2, R14, 0x3, 0x181f ;  /* 0x00781f000e027f89 */ /* 0x01072400000e0000 */
.L_x_3391:
        /* <DEDUP_REMOVED lines=21> */
.L_x_3318:
        /* <DEDUP_REMOVED lines=33> */
.L_x_3392:
[----:B------:R-:W-:Y:S05]  /*1b980*/  BRA.DIV ~URZ, `(.L_x_3333) ;  /* 0x000042727f007947 */ /* 0x000fea000b800000 */
[----:B------:R3:W4:Y:S02]  /*1b990*/  SHFL.IDX PT, R0, R17, RZ, 0x1c1f ;  /* 0x001c1fff11007589 */ /* 0x00072400000e0000 */
.L_x_3393:
        /* <DEDUP_REMOVED lines=22> */
[----:B------:R-:W-:-:S03]  /*1bb00*/  ISETP.GE.AND P3, PT, R251, c[0x0][0x3c8], PT ;  /* 0x0000f200fb007a0c */ /* 0x000fc60003f66270 */
        /* <DEDUP_REMOVED lines=11> */
[----:B------:R-:W-:-:S03]  /*1bbc0*/  SHF.R.S32.HI R10, RZ, 0x1f, R252 ;  /* 0x0000001fff0a7819 */ /* 0x000fc600000114fc */
[----:B------:R4:W-:Y:S01]  /*1bbd0*/  @!P5 ST.E.64 [R6.64], R136 ;  /* 0x000000880600d985 */ /* 0x0009e2000c101b06 */
[----:B--2---:R-:W-:-:S04]  /*1bbe0*/  @!P4 LEA R2, P0, R5, R0, 0x2 ;  /* 0x000000000502c211 */ /* 0x004fc800078010ff */
[----:B------:R-:W-:Y:S02]  /*1bbf0*/  @!P4 LEA.HI.X R3, R5, R4, R8, 0x2, P0 ;  /* 0x000000040503c211 */ /* 0x000fe400000f1408 */
[C---:B------:R-:W-:Y:S02]  /*1bc00*/  @!P6 LEA R8, P1, R252.reuse, R0, 0x2 ;  /* 0x00000000fc08e211 */ /* 0x040fe400078210ff */
[----:B------:R-:W-:Y:S01]  /*1bc10*/  SHF.R.S32.HI R5, RZ, 0x1f, R251 ;  /* 0x0000001fff057819 */ /* 0x000fe200000114fb */
[----:B------:R2:W-:Y:S01]  /*1bc20*/  @!P4 ST.E.64 [R2.64], R148 ;  /* 0x000000940200c985 */ /* 0x0005e2000c101b06 */
[----:B------:R-:W-:Y:S02]  /*1bc30*/  @!P6 LEA.HI.X R9, R252, R4, R10, 0x2, P1 ;  /* 0x00000004fc09e211 */ /* 0x000fe400008f140a */
[----:B------:R-:W-:Y:S02]  /*1bc40*/  SHF.R.S32.HI R10, RZ, 0x1f, R250 ;  /* 0x0000001fff0a7819 */ /* 0x000fe400000114fa */
[----:B------:R-:W-:Y:S01]  /*1bc50*/  ISETP.GE.AND P1, PT, R246, c[0x0][0x3c8], PT ;  /* 0x0000f200f6007a0c */ /* 0x000fe20003f26270 */
[----:B------:R5:W-:Y:S01]  /*1bc60*/  @!P6 ST.E.64 [R8.64], R152 ;  /* 0x000000980800e985 */ /* 0x000be2000c101b06 */
[----:B------:R-:W-:-:S02]  /*1bc70*/  ISETP.GE.AND P6, PT, R249, c[0x0][0x3c8], PT ;  /* 0x0000f200f9007a0c */ /* 0x000fc40003fc6270 */
[----:B----4-:R-:W-:-:S04]  /*1bc80*/  @!P3 LEA R6, P0, R251, R0, 0x2 ;  /* 0x00000000fb06b211 */ /* 0x010fc800078010ff */
[----:B------:R-:W-:Y:S02]  /*1bc90*/  @!P3 LEA.HI.X R7, R251, R4, R5, 0x2, P0 ;  /* 0x00000004fb07b211 */ /* 0x000fe400000f1405 */
[----:B------:R-:W-:-:S03]  /*1bca0*/  IADD3 R5, R209, 0x50, RZ ;  /* 0x00000050d1057810 */ /* 0x000fc60007ffe0ff */
[----:B------:R4:W-:Y:S01]  /*1bcb0*/  @!P3 ST.E.64 [R6.64], R28 ;  /* 0x0000001c0600b985 */ /* 0x0009e2000c101b06 */
[----:B------:R-:W-:Y:S02]  /*1bcc0*/  ISETP.GE.AND P5, PT, R5, c[0x0][0x3c8], PT ;  /* 0x0000f20005007a0c */ /* 0x000fe40003fa6270 */
[----:B------:R-:W-:Y:S02]  /*1bcd0*/  SHF.R.S32.HI R11, RZ, 0x1f, R5 ;  /* 0x0000001fff0b7819 */ /* 0x000fe40000011405 */
[----:B--2---:R-:W-:-:S04]  /*1bce0*/  @!P2 LEA R2, P4, R250, R0, 0x2 ;  /* 0x00000000fa02a211 */ /* 0x004fc800078810ff */
[----:B------:R-:W-:Y:S02]  /*1bcf0*/  @!P2 LEA.HI.X R3, R250, R4, R10, 0x2, P4 ;  /* 0x00000004fa03a211 */ /* 0x000fe400020f140a */
[C---:B-----5:R-:W-:Y:S02]  /*1bd00*/  @!P6 LEA R8, P0, R249.reuse, R0, 0x2 ;  /* 0x00000000f908e211 */ /* 0x060fe400078010ff */
[----:B------:R-:W-:Y:S01]  /*1bd10*/  SHF.R.S32.HI R10, RZ, 0x1f, R249 ;  /* 0x0000001fff0a7819 */ /* 0x000fe200000114f9 */
[----:B------:R2:W-:Y:S03]  /*1bd20*/  @!P2 ST.E.64 [R2.64], R24 ;  /* 0x000000180200a985 */ /* 0x0005e6000c101b06 */
[----:B------:R-:W-:Y:S02]  /*1bd30*/  @!P6 LEA.HI.X R9, R249, R4, R10, 0x2, P0 ;  /* 0x00000004f909e211 */ /* 0x000fe400000f140a */
[----:B------:R-:W-:-:S03]  /*1bd40*/  @!P5 LEA R10, P0, R5, R0, 0x2 ;  /* 0x00000000050ad211 */ /* 0x000fc600078010ff */
[----:B------:R5:W-:Y:S01]  /*1bd50*/  @!P6 ST.E.64 [R8.64], R36 ;  /* 0x000000240800e985 */ /* 0x000be2000c101b06 */
[----:B----4-:R-:W-:Y:S02]  /*1bd60*/  SHF.R.S32.HI R7, RZ, 0x1f, R246 ;  /* 0x0000001fff077819 */ /* 0x010fe400000114f6 */
[C---:B------:R-:W-:Y:S02]  /*1bd70*/  @!P1 LEA R6, P2, R246.reuse, R0, 0x2 ;  /* 0x00000000f6069211 */ /* 0x040fe400078410ff */
[-C--:B------:R-:W-:Y:S02]  /*1bd80*/  @!P5 LEA.HI.X R11, R5, R4.reuse, R11, 0x2, P0 ;  /* 0x00000004050bd211 */ /* 0x080fe400000f140b */
[----:B------:R-:W-:Y:S02]  /*1bd90*/  @!P1 LEA.HI.X R7, R246, R4, R7, 0x2, P2 ;  /* 0x00000004f6079211 */ /* 0x000fe400010f1407 */
[----:B------:R-:W-:-:S03]  /*1bda0*/  IADD3 R5, R209, 0x68, RZ ;  /* 0x00000068d1057810 */ /* 0x000fc60007ffe0ff */
[----:B------:R4:W-:Y:S01]  /*1bdb0*/  @!P1 ST.E.64 [R6.64], R32 ;  /* 0x0000002006009985 */ /* 0x0009e2000c101b06 */
[----:B------:R-:W-:-:S03]  /*1bdc0*/  ISETP.GE.AND P2, PT, R5, c[0x0][0x3c8], PT ;  /* 0x0000f20005007a0c */ /* 0x000fc60003f46270 */
[----:B------:R1:W-:Y:S01]  /*1bdd0*/  @!P5 ST.E.64 [R10.64], R44 ;  /* 0x0000002c0a00d985 */ /* 0x0003e2000c101b06 */
[C---:B--2---:R-:W-:Y:S02]  /*1bde0*/  IADD3 R3, R209.reuse, 0x58, RZ ;  /* 0x00000058d1037810 */ /* 0x044fe40007ffe0ff */
[----:B------:R-:W-:Y:S02]  /*1bdf0*/  IADD3 R2, R209, 0x60, RZ ;  /* 0x00000060d1027810 */ /* 0x000fe40007ffe0ff */
[----:B------:R-:W-:Y:S02]  /*1be00*/  ISETP.GE.AND P3, PT, R3, c[0x0][0x3c8], PT ;  /* 0x0000f20003007a0c */ /* 0x000fe40003f66270 */
[----:B------:R-:W-:Y:S02]  /*1be10*/  ISETP.GE.AND P4, PT, R2, c[0x0][0x3c8], PT ;  /* 0x0000f20002007a0c */ /* 0x000fe40003f86270 */
[----:B-----5:R-:W-:-:S09]  /*1be20*/  SHF.R.S32.HI R9, RZ, 0x1f, R3 ;  /* 0x0000001fff097819 */ /* 0x020fd20000011403 */
[-C--:B------:R-:W-:Y:S02]  /*1be30*/  @!P3 LEA R8, P1, R3, R0.reuse, 0x2 ;  /* 0x000000000308b211 */ /* 0x080fe400078210ff */
[----:B------:R-:W-:Y:S02]  /*1be40*/  @!P4 LEA R12, P0, R2, R0, 0x2 ;  /* 0x00000000020cc211 */ /* 0x000fe400078010ff */
[----:B----4-:R-:W-:Y:S02]  /*1be50*/  IADD3 R6, R209, 0x70, RZ ;  /* 0x00000070d1067810 */ /* 0x010fe40007ffe0ff */
[----:B------:R-:W-:Y:S02]  /*1be60*/  SHF.R.S32.HI R7, RZ, 0x1f, R2 ;  /* 0x0000001fff077819 */ /* 0x000fe40000011402 */
[----:B------:R-:W-:Y:S02]  /*1be70*/  ISETP.GE.AND P6, PT, R6, c[0x0][0x3c8], PT ;  /* 0x0000f20006007a0c */ /* 0x000fe40003fc6270 */
[----:B------:R-:W-:-:S02]  /*1be80*/  @!P3 LEA.HI.X R9, R3, R4, R9, 0x2, P1 ;  /* 0x000000040309b211 */ /* 0x000fc400008f1409 */
[C---:B------:R-:W-:Y:S02]  /*1be90*/  IADD3 R3, R209.reuse, 0x78, RZ ;  /* 0x00000078d1037810 */ /* 0x040fe40007ffe0ff */
[----:B------:R-:W-:Y:S01]  /*1bea0*/  @!P4 LEA.HI.X R13, R2, R4, R7, 0x2, P0 ;  /* 0x00000004020dc211 */ /* 0x000fe200000f1407 */
[----:B------:R2:W-:Y:S01]  /*1beb0*/  @!P3 ST.E.64 [R8.64], R40 ;  /* 0x000000280800b985 */ /* 0x0005e2000c101b06 */
[----:B------:R-:W-:Y:S02]  /*1bec0*/  IADD3 R2, R209, 0x80, RZ ;  /* 0x00000080d1027810 */ /* 0x000fe40007ffe0ff */
[----:B------:R-:W-:Y:S01]  /*1bed0*/  ISETP.GE.AND P3, PT, R3, c[0x0][0x3c8], PT ;  /* 0x0000f20003007a0c */ /* 0x000fe20003f66270 */
[----:B------:R4:W-:Y:S01]  /*1bee0*/  @!P4 ST.E.64 [R12.64], R52 ;  /* 0x000000340c00c985 */ /* 0x0009e2000c101b06 */
[----:B------:R-:W-:Y:S02]  /*1bef0*/  ISETP.GE.AND P5, PT, R2, c[0x0][0x3c8], PT ;  /* 0x0000f20002007a0c */ /* 0x000fe40003fa6270 */
[----:B------:R-:W-:-:S02]  /*1bf00*/  SHF.R.S32.HI R7, RZ, 0x1f, R6 ;  /* 0x0000001fff077819 */ /* 0x000fc40000011406 */
[----:B-1----:R-:W-:-:S04]  /*1bf10*/  @!P6 LEA R10, P0, R6, R0, 0x2 ;  /* 0x00000000060ae211 */ /* 0x002fc800078010ff */
[----:B------:R-:W-:Y:S02]  /*1bf20*/  @!P6 LEA.HI.X R11, R6, R4, R7, 0x2, P0 ;  /* 0x00000004060be211 */ /* 0x000fe400000f1407 */
[----:B------:R-:W-:Y:S02]  /*1bf30*/  IADD3 R6, R209, 0x88, RZ ;  /* 0x00000088d1067810 */ /* 0x000fe40007ffe0ff */
[----:B------:R-:W-:Y:S02]  /*1bf40*/  SHF.R.S32.HI R7, RZ, 0x1f, R2 ;  /* 0x0000001fff077819 */ /* 0x000fe40000011402 */
[----:B--2---:R-:W-:Y:S02]  /*1bf50*/  SHF.R.S32.HI R9, RZ, 0x1f, R5 ;  /* 0x0000001fff097819 */ /* 0x004fe40000011405 */
[-C--:B------:R-:W-:Y:S02]  /*1bf60*/  @!P2 LEA R8, P1, R5, R0.reuse, 0x2 ;  /* 0x000000000508a211 */ /* 0x080fe400078210ff */
[----:B----4-:R-:W-:-:S02]  /*1bf70*/  @!P5 LEA R12, P0, R2, R0, 0x2 ;  /* 0x00000000020cd211 */ /* 0x010fc400078010ff */
[-C--:B------:R-:W-:Y:S02]  /*1bf80*/  @!P2 LEA.HI.X R9, R5, R4.reuse, R9, 0x2, P1 ;  /* 0x000000040509a211 */ /* 0x080fe400008f1409 */
[----:B------:R-:W-:Y:S02]  /*1bf90*/  IADD3 R5, R209, 0x90, RZ ;  /* 0x00000090d1057810 */ /* 0x000fe40007ffe0ff */
[----:B------:R-:W-:Y:S01]  /*1bfa0*/  @!P5 LEA.HI.X R13, R2, R4, R7, 0x2, P0 ;  /* 0x00000004020dd211 */ /* 0x000fe200000f1407 */
[----:B------:R1:W-:Y:S01]  /*1bfb0*/  @!P2 ST.E.64 [R8.64], R48 ;  /* 0x000000300800a985 */ /* 0x0003e2000c101b06 */
[----:B------:R-:W-:Y:S02]  /*1bfc0*/  ISETP.GE.AND P2, PT, R6, c[0x0][0x3c8], PT ;  /* 0x0000f20006007a0c */ /* 0x000fe40003f46270 */
[----:B------:R-:W-:Y:S01]  /*1bfd0*/  ISETP.GE.AND P4, PT, R5, c[0x0][0x3c8], PT ;  /* 0x0000f20005007a0c */ /* 0x000fe20003f86270 */
[----:B------:R2:W-:Y:S01]  /*1bfe0*/  @!P6 ST.E.64 [R10.64], R60 ;  /* 0x0000003c0a00e985 */ /* 0x0005e2000c101b06 */
[----:B------:R-:W-:-:S02]  /*1bff0*/  IADD3 R2, R209, 0xa0, RZ ;  /* 0x000000a0d1027810 */ /* 0x000fc40007ffe0ff */
[----:B------:R-:W-:Y:S02]  /*1c000*/  SHF.R.S32.HI R7, RZ, 0x1f, R5 ;  /* 0x0000001fff077819 */ /* 0x000fe40000011405 */
[----:B-1----:R-:W-:Y:S02]  /*1c010*/  SHF.R.S32.HI R9, RZ, 0x1f, R3 ;  /* 0x0000001fff097819 */ /* 0x002fe40000011403 */
[----:B------:R-:W-:-:S05]  /*1c020*/  @!P3 LEA R8, P1, R3, R0, 0x2 ;  /* 0x000000000308b211 */ /* 0x000fca00078210ff */
[----:B--2---:R-:W-:Y:S02]  /*1c030*/  @!P4 LEA R10, P0, R5, R0, 0x2 ;  /* 0x00000000050ac211 */ /* 0x004fe400078010ff */
[-C--:B------:R-:W-:Y:S02]  /*1c040*/  @!P3 LEA.HI.X R9, R3, R4.reuse, R9, 0x2, P1 ;  /* 0x000000040309b211 */ /* 0x080fe400008f1409 */
[----:B------:R-:W-:Y:S02]  /*1c050*/  IADD3 R3, R209, 0x98, RZ ;  /* 0x00000098d1037810 */ /* 0x000fe40007ffe0ff */
[----:B------:R-:W-:Y:S01]  /*1c060*/  @!P4 LEA.HI.X R11, R5, R4, R7, 0x2, P0 ;  /* 0x00000004050bc211 */ /* 0x000fe200000f1407 */
[----:B------:R1:W-:Y:S01]  /*1c070*/  @!P3 ST.E.64 [R8.64], R56 ;  /* 0x000000380800b985 */ /* 0x0003e2000c101b06 */
[----:B------:R-:W-:Y:S02]  /*1c080*/  ISETP.GE.AND P3, PT, R3, c[0x0][0x3c8], PT ;  /* 0x0000f20003007a0c */ /* 0x000fe40003f66270 */
[----:B------:R-:W-:Y:S01]  /*1c090*/  IADD3 R5, R209, 0xb0, RZ ;  /* 0x000000b0d1057810 */ /* 0x000fe20007ffe0ff */
[----:B------:R2:W-:Y:S01]  /*1c0a0*/  @!P5 ST.E.64 [R12.64], R68 ;  /* 0x000000440c00d985 */ /* 0x0005e2000c101b06 */
[----:B------:R-:W-:-:S02]  /*1c0b0*/  ISETP.GE.AND P5, PT, R2, c[0x0][0x3c8], PT ;  /* 0x0000f20002007a0c */ /* 0x000fc40003fa6270 */
[----:B------:R-:W-:Y:S02]  /*1c0c0*/  SHF.R.S32.HI R7, RZ, 0x1f, R2 ;  /* 0x0000001fff077819 */ /* 0x000fe40000011402 */
[----:B------:R-:W-:Y:S02]  /*1c0d0*/  ISETP.GE.AND P6, PT, R5, c[0x0][0x3c8], PT ;  /* 0x0000f20005007a0c */ /* 0x000fe40003fc6270 */
[----:B-1----:R-:W-:Y:S02]  /*1c0e0*/  SHF.R.S32.HI R9, RZ, 0x1f, R6 ;  /* 0x0000001fff097819 */ /* 0x002fe40000011406 */
[----:B------:R-:W-:-:S05]  /*1c0f0*/  @!P2 LEA R8, P1, R6, R0, 0x2 ;  /* 0x000000000608a211 */ /* 0x000fca00078210ff */
[----:B--2---:R-:W-:Y:S02]  /*1c100*/  @!P5 LEA R12, P0, R2, R0, 0x2 ;  /* 0x00000000020cd211 */ /* 0x004fe400078010ff */
        /* <DEDUP_REMOVED lines=21> */
[----:B-1----:R-:W-:-:S02]  /*1c260*/  SHF.R.S32.HI R9, RZ, 0x1f, R6 ;  /* 0x0000001fff097819 */ /* 0x002fc40000011406 */
[-C--:B------:R-:W-:Y:S02]  /*1c270*/  @!P2 LEA R8, P1, R6, R0.reuse, 0x2 ;  /* 0x000000000608a211 */ /* 0x080fe400078210ff */
[----:B--2---:R-:W-:Y:S02]  /*1c280*/  @!P4 LEA R12, P0, R2, R0, 0x2 ;  /* 0x00000000020cc211 */ /* 0x004fe400078010ff */
        /* <DEDUP_REMOVED lines=9> */
[----:B-1----:R-:W-:Y:S02]  /*1c320*/  SHF.R.S32.HI R9, RZ, 0x1f, R3 ;  /* 0x0000001fff097819 */ /* 0x002fe40000011403 */
[-C--:B------:R-:W-:Y:S02]  /*1c330*/  @!P3 LEA R8, P1, R3, R0.reuse, 0x2 ;  /* 0x000000000308b211 */ /* 0x080fe400078210ff */
[----:B--2---:R-:W-:Y:S02]  /*1c340*/  @!P5 LEA R10, P0, R5, R0, 0x2 ;  /* 0x00000000050ad211 */ /* 0x004fe400078010ff */
        /* <DEDUP_REMOVED lines=9> */
[----:B-1----:R-:W-:-:S02]  /*1c3e0*/  SHF.R.S32.HI R9, RZ, 0x1f, R6 ;  /* 0x0000001fff097819 */ /* 0x002fc40000011406 */
[CC--:B------:R-:W-:Y:S02]  /*1c3f0*/  @!P2 LEA R8, P1, R6.reuse, R0.reuse, 0x2 ;  /* 0x000000000608a211 */ /* 0x0c0fe400078210ff */
[----:B--2---:R-:W-:Y:S02]  /*1c400*/  @!P6 LEA R12, P0, R7, R0, 0x2 ;  /* 0x00000000070ce211 */ /* 0x004fe400078010ff */
        /* <DEDUP_REMOVED lines=25> */
.L_x_3335:
[----:B------:R-:W-:Y:S05]  /*1c5a0*/  BSYNC B0 ;  /* 0x0000000000007941 */ /* 0x000fea0003800000 */
.L_x_3334:
[----:B------:R-:W-:Y:S05]  /*1c5b0*/  BRA.DIV ~URZ, `(.L_x_3336) ;  /* 0x000036b27f007947 */ /* 0x000fea000b800000 */
[----:B--2---:R2:W1:Y:S04]  /*1c5c0*/  SHFL.IDX PT, R4, R16, 0x1, 0x1c1f ;  /* 0x003c1f0010047f89 */ /* 0x00446800000e0000 */
[----:B----4-:R2:W4:Y:S02]  /*1c5d0*/  SHFL.IDX PT, R0, R17, 0x1, 0x1c1f ;  /* 0x003c1f0011007f89 */ /* 0x01052400000e0000 */
.L_x_3394:
[----:B------:R-:W-:-:S13]  /*1c5e0*/  LOP3.LUT P0, RZ, R214, 0x2, RZ, 0xc0, !PT ;  /* 0x00000002d6ff7812 */ /* 0x000fda000780c0ff */
[----:B------:R-:W-:Y:S05]  /*1c5f0*/  @P0 BRA `(.L_x_3331) ;  /* 0x0000198000000947 */ /* 0x000fea0003800000 */
[C---:B------:R-:W-:Y:S02]  /*1c600*/  ISETP.GE.AND P0, PT, R209.reuse, c[0x0][0x3c8], PT ;  /* 0x0000f200d1007a0c */ /* 0x040fe40003f06270 */
[C---:B------:R-:W-:Y:S02]  /*1c610*/  IADD3 R9, R209.reuse, 0x8, RZ ;  /* 0x00000008d1097810 */ /* 0x040fe40007ffe0ff */
[----:B------:R-:W-:Y:S02]  /*1c620*/  IADD3 R5, R209, 0x10, RZ ;  /* 0x00000010d1057810 */ /* 0x000fe40007ffe0ff */
[----:B------:R-:W-:Y:S02]  /*1c630*/  ISETP.GE.AND P3, PT, R9, c[0x0][0x3c8], PT ;  /* 0x0000f20009007a0c */ /* 0x000fe40003f66270 */
[----:B------:R-:W-:Y:S02]  /*1c640*/  ISETP.GE.AND P5, PT, R5, c[0x0][0x3c8], PT ;  /* 0x0000f20005007a0c */ /* 0x000fe40003fa6270 */
[----:B------:R-:W-:-:S02]  /*1c650*/  SHF.R.S32.HI R6, RZ, 0x1f, R209 ;  /* 0x0000001fff067819 */ /* 0x000fc400000114d1 */
[C---:B------:R-:W-:Y:S02]  /*1c660*/  IADD3 R12, R209.reuse, 0x18, RZ ;  /* 0x00000018d10c7810 */ /* 0x040fe40007ffe0ff */
[C---:B----4-:R-:W-:Y:S02]  /*1c670*/  @!P0 LEA R2, P1, R209.reuse, R0, 0x2 ;  /* 0x00000000d1028211 */ /* 0x050fe400078210ff */
[C---:B------:R-:W-:Y:S02]  /*1c680*/  IADD3 R10, R209.reuse, 0x20, RZ ;  /* 0x00000020d10a7810 */ /* 0x040fe40007ffe0ff */
[C---:B------:R-:W-:Y:S02]  /*1c690*/  IADD3 R11, R209.reuse, 0x8, RZ ;  /* 0x00000008d10b7810 */ /* 0x040fe40007ffe0ff */
[----:B-1----:R-:W-:Y:S02]  /*1c6a0*/  @!P0 LEA.HI.X R3, R209, R4, R6, 0x2, P1 ;  /* 0x00000004d1038211 */ /* 0x002fe400008f1406 */
[----:B------:R-:W-:-:S02]  /*1c6b0*/  ISETP.GE.AND P2, PT, R12, c[0x0][0x3c8], PT ;  /* 0x0000f2000c007a0c */ /* 0x000fc40003f46270 */
[----:B------:R-:W-:Y:S01]  /*1c6c0*/  ISETP.GE.AND P1, PT, R10, c[0x0][0x3c8], PT ;  /* 0x0000f2000a007a0c */ /* 0x000fe20003f26270 */
[----:B------:R1:W-:Y:S01]  /*1c6d0*/  @!P0 ST.E.64 [R2.64], R108 ;  /* 0x0000006c02008985 */ /* 0x0003e2000c101b06 */
[----:B------:R-:W-:Y:S02]  /*1c6e0*/  IADD3 R8, R209, 0x10, RZ ;  /* 0x00000010d1087810 */ /* 0x000fe40007ffe0ff */
[C---:B------:R-:W-:Y:S02]  /*1c6f0*/  @!P3 LEA R6, P6, R9.reuse, R0, 0x2 ;  /* 0x000000000906b211 */ /* 0x040fe400078c10ff */
[----:B------:R-:W-:Y:S02]  /*1c700*/  SHF.R.S32.HI R11, RZ, 0x1f, R11 ;  /* 0x0000001fff0b7819 */ /* 0x000fe4000001140b */
[----:B------:R-:W-:Y:S02]  /*1c710*/  SHF.R.S32.HI R8, RZ, 0x1f, R8 ;  /* 0x0000001fff087819 */ /* 0x000fe40000011408 */
[----:B------:R-:W-:-:S02]  /*1c720*/  @!P3 LEA.HI.X R7, R9, R4, R11, 0x2, P6 ;  /* 0x000000040907b211 */ /* 0x000fc400030f140b */
[----:B------:R-:W-:Y:S02]  /*1c730*/  ISETP.GE.AND P0, PT, R252, c[0x0][0x3c8], PT ;  /* 0x0000f200fc007a0c */ /* 0x000fe40003f06270 */
[C---:B------:R-:W-:Y:S01]  /*1c740*/  IADD3 R13, R209.reuse, 0x18, RZ ;  /* 0x00000018d10d7810 */ /* 0x040fe20007ffe0ff */
[----:B------:R4:W-:Y:S01]  /*1c750*/  @!P3 ST.E.64 [R6.64], R116 ;  /* 0x000000740600b985 */ /* 0x0009e2000c101b06 */
[----:B------:R-:W-:Y:S02]  /*1c760*/  IADD3 R11, R209, 0x20, RZ ;  /* 0x00000020d10b7810 */ /* 0x000fe40007ffe0ff */
[----:B------:R-:W-:Y:S02]  /*1c770*/  SHF.R.S32.HI R13, RZ, 0x1f, R13 ;  /* 0x0000001fff0d7819 */ /* 0x000fe4000001140d */
[----:B------:R-:W-:Y:S02]  /*1c780*/  SHF.R.S32.HI R11, RZ, 0x1f, R11 ;  /* 0x0000001fff0b7819 */ /* 0x000fe4000001140b */
[----:B-1----:R-:W-:-:S04]  /*1c790*/  @!P5 LEA R2, P4, R5, R0, 0x2 ;  /* 0x000000000502d211 */ /* 0x002fc800078810ff */
[----:B------:R-:W-:Y:S02]  /*1c7a0*/  @!P5 LEA.HI.X R3, R5, R4, R8, 0x2, P4 ;  /* 0x000000040503d211 */ /* 0x000fe400020f1408 */
[----:B------:R-:W-:Y:S02]  /*1c7b0*/  ISETP.GE.AND P4, PT, R251, c[0x0][0x3c8], PT ;  /* 0x0000f200fb007a0c */ /* 0x000fe40003f86270 */
[C---:B------:R-:W-:Y:S01]  /*1c7c0*/  @!P2 LEA R8, P3, R12.reuse, R0, 0x2 ;  /* 0x000000000c08a211 */ /* 0x040fe200078610ff */
[----:B------:R1:W-:Y:S01]  /*1c7d0*/  @!P5 ST.E.64 [R2.64], R120 ;  /* 0x000000780200d985 */ /* 0x0003e2000c101b06 */
[----:B------:R-:W-:Y:S02]  /*1c7e0*/  SHF.R.S32.HI R5, RZ, 0x1f, R252 ;  /* 0x0000001fff057819 */ /* 0x000fe400000114fc */
[----:B------:R-:W-:Y:S02]  /*1c7f0*/  @!P2 LEA.HI.X R9, R12, R4, R13, 0x2, P3 ;  /* 0x000000040c09a211 */ /* 0x000fe400018f140d */
[----:B----4-:R-:W-:-:S02]  /*1c800*/  @!P1 LEA R6, P6, R10, R0, 0x2 ;  /* 0x000000000a069211 */ /* 0x010fc400078c10ff */
[----:B------:R-:W-:Y:S01]  /*1c810*/  ISETP.GE.AND P3, PT, R250, c[0x0][0x3c8], PT ;  /* 0x0000f200fa007a0c */ /* 0x000fe20003f66270 */
[----:B------:R4:W-:Y:S01]  /*1c820*/  @!P2 ST.E.64 [R8.64], R124 ;  /* 0x0000007c0800a985 */ /* 0x0009e2000c101b06 */
[----:B------:R-:W-:Y:S02]  /*1c830*/  @!P1 LEA.HI.X R7, R10, R4, R11, 0x2, P6 ;  /* 0x000000040a079211 */ /* 0x000fe400030f140b */
[----:B------:R-:W-:Y:S02]  /*1c840*/  SHF.R.S32.HI R12, RZ, 0x1f, R251 ;  /* 0x0000001fff0c7819 */ /* 0x000fe400000114fb */
[----:B------:R-:W-:Y:S01]  /*1c850*/  ISETP.GE.AND P6, PT, R249, c[0x0][0x3c8], PT ;  /* 0x0000f200f9007a0c */ /* 0x000fe20003fc6270 */
        /* <DEDUP_REMOVED lines=11> */
[C---:B-----5:R-:W-:Y:S02]  /*1c910*/  IADD3 R6, R209.reuse, 0x58, RZ ;  /* 0x00000058d1067810 */ /* 0x060fe40007ffe0ff */
[----:B------:R-:W-:Y:S02]  /*1c920*/  @!P3 LEA.HI.X R9, R250, R4, R5, 0x2, P0 ;  /* 0x00000004fa09b211 */ /* 0x000fe400000f1405 */
[----:B------:R-:W-:Y:S02]  /*1c930*/  ISETP.GE.AND P4, PT, R6, c[0x0][0x3c8], PT ;  /* 0x0000f20006007a0c */ /* 0x000fe40003f86270 */
[----:B------:R-:W-:Y:S01]  /*1c940*/  SHF.R.S32.HI R7, RZ, 0x1f, R246 ;  /* 0x0000001fff077819 */ /* 0x000fe200000114f6 */
[----:B------:R5:W-:Y:S01]  /*1c950*/  @!P3 ST.E.64 [R8.64], R30 ;  /* 0x0000001e0800b985 */ /* 0x000be2000c101b06 */
[----:B------:R-:W-:Y:S02]  /*1c960*/  SHF.R.S32.HI R13, RZ, 0x1f, R6 ;  /* 0x0000001fff0d7819 */ /* 0x000fe40000011406 */
[----:B------:R-:W-:-:S02]  /*1c970*/  IADD3 R5, R209, 0x68, RZ ;  /* 0x00000068d1057810 */ /* 0x000fc40007ffe0ff */
[C---:B-1----:R-:W-:Y:S02]  /*1c980*/  IADD3 R3, R209.reuse, 0x50, RZ ;  /* 0x00000050d1037810 */ /* 0x042fe40007ffe0ff */
[----:B------:R-:W-:Y:S02]  /*1c990*/  IADD3 R2, R209, 0x60, RZ ;  /* 0x00000060d1027810 */ /* 0x000fe40007ffe0ff */
[----:B------:R-:W-:Y:S02]  /*1c9a0*/  ISETP.GE.AND P2, PT, R3, c[0x0][0x3c8], PT ;  /* 0x0000f20003007a0c */ /* 0x000fe40003f46270 */
[C---:B----4-:R-:W-:Y:S02]  /*1c9b0*/  @!P6 LEA R10, P0, R249.reuse, R0, 0x2 ;  /* 0x00000000f90ae211 */ /* 0x050fe400078010ff */
[----:B------:R-:W-:Y:S02]  /*1c9c0*/  SHF.R.S32.HI R15, RZ, 0x1f, R3 ;  /* 0x0000001fff0f7819 */ /* 0x000fe40000011403 */
[----:B------:R-:W-:-:S02]  /*1c9d0*/  @!P6 LEA.HI.X R11, R249, R4, R12, 0x2, P0 ;  /* 0x00000004f90be211 */ /* 0x000fc400000f140c */
[----:B-----5:R-:W-:-:S03]  /*1c9e0*/  @!P5 LEA R8, P1, R246, R0, 0x2 ;  /* 0x00000000f608d211 */ /* 0x020fc600078210ff */
[----:B------:R1:W-:Y:S01]  /*1c9f0*/  @!P6 ST.E.64 [R10.64], R38 ;  /* 0x000000260a00e985 */ /* 0x0003e2000c101b06 */
[----:B------:R-:W-:Y:S02]  /*1ca00*/  @!P5 LEA.HI.X R9, R246, R4, R7, 0x2, P1 ;  /* 0x00000004f609d211 */ /* 0x000fe400008f1407 */
[CC--:B------:R-:W-:Y:S02]  /*1ca10*/  @!P4 LEA R12, P1, R6.reuse, R0.reuse, 0x2 ;  /* 0x00000000060cc211 */ /* 0x0c0fe400078210ff */
[----:B------:R-:W-:Y:S01]  /*1ca20*/  IADD3 R7, R209, 0x70, RZ ;  /* 0x00000070d1077810 */ /* 0x000fe20007ffe0ff */
[----:B------:R4:W-:Y:S01]  /*1ca30*/  @!P5 ST.E.64 [R8.64], R34 ;  /* 0x000000220800d985 */ /* 0x0009e2000c101b06 */
[C---:B------:R-:W-:Y:S02]  /*1ca40*/  @!P2 LEA R14, P0, R3.reuse, R0, 0x2 ;  /* 0x00000000030ea211 */ /* 0x040fe400078010ff */
[----:B------:R-:W-:Y:S02]  /*1ca50*/  ISETP.GE.AND P6, PT, R3, c[0x0][0x3c8], PT ;  /* 0x0000f20003007a0c */ /* 0x000fe40003fc6270 */
[----:B------:R-:W-:-:S02]  /*1ca60*/  @!P4 LEA.HI.X R13, R6, R4, R13, 0x2, P1 ;  /* 0x00000004060dc211 */ /* 0x000fc400008f140d */
[----:B------:R-:W-:Y:S02]  /*1ca70*/  ISETP.GE.AND P1, PT, R7, c[0x0][0x3c8], PT ;  /* 0x0000f20007007a0c */ /* 0x000fe40003f26270 */
[----:B------:R-:W-:Y:S02]  /*1ca80*/  @!P2 LEA.HI.X R15, R3, R4, R15, 0x2, P0 ;  /* 0x00000004030fa211 */ /* 0x000fe400000f140f */
[----:B------:R-:W-:Y:S02]  /*1ca90*/  ISETP.GE.AND P5, PT, R2, c[0x0][0x3c8], PT ;  /* 0x0000f20002007a0c */ /* 0x000fe40003fa6270 */
[----:B------:R-:W-:Y:S02]  /*1caa0*/  ISETP.GE.AND P2, PT, R5, c[0x0][0x3c8], PT ;  /* 0x0000f20005007a0c */ /* 0x000fe40003f46270 */
[C---:B------:R-:W-:Y:S01]  /*1cab0*/  IADD3 R6, R209.reuse, 0x78, RZ ;  /* 0x00000078d1067810 */ /* 0x040fe20007ffe0ff */
[----:B------:R-:W-:Y:S01]  /*1cac0*/  @!P6 ST.E.64 [R14.64], R46 ;  /* 0x0000002e0e00e985 */ /* 0x000fe2000c101b06 */
[----:B------:R-:W-:-:S03]  /*1cad0*/  IADD3 R3, R209, 0x88, RZ ;  /* 0x00000088d1037810 */ /* 0x000fc60007ffe0ff */
[----:B------:R5:W-:Y:S01]  /*1cae0*/  @!P4 ST.E.64 [R12.64], R42 ;  /* 0x0000002a0c00c985 */ /* 0x000be2000c101b06 */
[----:B-1----:R-:W-:Y:S02]  /*1caf0*/  SHF.R.S32.HI R11, RZ, 0x1f, R7 ;  /* 0x0000001fff0b7819 */ /* 0x002fe40000011407 */
[-C--:B------:R-:W-:Y:S02]  /*1cb00*/  @!P1 LEA R10, P4, R7, R0.reuse, 0x2 ;  /* 0x00000000070a9211 */ /* 0x080fe400078810ff */
[-C--:B------:R-:W-:Y:S02]  /*1cb10*/  @!P5 LEA R18, P0, R2, R0.reuse, 0x2 ;  /* 0x000000000212d211 */ /* 0x080fe400078010ff */
[----:B----4-:R-:W-:Y:S02]  /*1cb20*/  SHF.R.S32.HI R9, RZ, 0x1f, R2 ;  /* 0x0000001fff097819 */ /* 0x010fe40000011402 */
[----:B------:R-:W-:Y:S02]  /*1cb30*/  SHF.R.S32.HI R8, RZ, 0x1f, R5 ;  /* 0x0000001fff087819 */ /* 0x000fe40000011405 */
[----:B--2---:R-:W-:-:S02]  /*1cb40*/  @!P2 LEA R16, P3, R5, R0, 0x2 ;  /* 0x000000000510a211 */ /* 0x004fc400078610ff */
[-C--:B------:R-:W-:Y:S02]  /*1cb50*/  @!P1 LEA.HI.X R11, R7, R4.reuse, R11, 0x2, P4 ;  /* 0x00000004070b9211 */ /* 0x080fe400020f140b */
[C---:B------:R-:W-:Y:S02]  /*1cb60*/  ISETP.GE.AND P4, PT, R2.reuse, c[0x0][0x3c8], PT ;  /* 0x0000f20002007a0c */ /* 0x040fe40003f86270 */
[-C--:B------:R-:W-:Y:S02]  /*1cb70*/  @!P5 LEA.HI.X R19, R2, R4.reuse, R9, 0x2, P0 ;  /* 0x000000040213d211 */ /* 0x080fe400000f1409 */
[----:B------:R-:W-:Y:S02]  /*1cb80*/  ISETP.GE.AND P0, PT, R6, c[0x0][0x3c8], PT ;  /* 0x0000f20006007a0c */ /* 0x000fe40003f06270 */
[----:B---3--:R-:W-:Y:S02]  /*1cb90*/  @!P2 LEA.HI.X R17, R5, R4, R8, 0x2, P3 ;  /* 0x000000040511a211 */ /* 0x008fe400018f1408 */
[----:B------:R-:W-:-:S02]  /*1cba0*/  ISETP.GE.AND P5, PT, R3, c[0x0][0x3c8], PT ;  /* 0x0000f20003007a0c */ /* 0x000fc40003fa6270 */
[----:B------:R-:W-:Y:S02]  /*1cbb0*/  IADD3 R5, R209, 0x80, RZ ;  /* 0x00000080d1057810 */ /* 0x000fe40007ffe0ff */
[----:B------:R-:W-:Y:S01]  /*1cbc0*/  SHF.R.S32.HI R9, RZ, 0x1f, R6 ;  /* 0x0000001fff097819 */ /* 0x000fe20000011406 */
[----:B------:R-:W-:Y:S01]  /*1cbd0*/  @!P4 ST.E.64 [R18.64], R54 ;  /* 0x000000361200c985 */ /* 0x000fe2000c101b06 */
[----:B------:R-:W-:Y:S02]  /*1cbe0*/  ISETP.GE.AND P6, PT, R5, c[0x0][0x3c8], PT ;  /* 0x0000f20005007a0c */ /* 0x000fe40003fc6270 */
[----:B-----5:R-:W-:Y:S01]  /*1cbf0*/  SHF.R.S32.HI R13, RZ, 0x1f, R3 ;  /* 0x0000001fff0d7819 */ /* 0x020fe20000011403 */
[----:B------:R-:W-:Y:S01]  /*1cc00*/  @!P2 ST.E.64 [R16.64], R50 ;  /* 0x000000321000a985 */ /* 0x000fe2000c101b06 */
[-C--:B------:R-:W-:Y:S02]  /*1cc10*/  @!P0 LEA R8, P3, R6, R0.reuse, 0x2 ;  /* 0x0000000006088211 */ /* 0x080fe400078610ff */
[----:B------:R-:W-:Y:S01]  /*1cc20*/  IADD3 R2, R209, 0x90, RZ ;  /* 0x00000090d1027810 */ /* 0x000fe20007ffe0ff */
[----:B------:R1:W-:Y:S01]  /*1cc30*/  @!P1 ST.E.64 [R10.64], R62 ;  /* 0x0000003e0a009985 */ /* 0x0003e2000c101b06 */
[----:B------:R-:W-:-:S02]  /*1cc40*/  @!P5 LEA R12, P2, R3, R0, 0x2 ;  /* 0x00000000030cd211 */ /* 0x000fc400078410ff */
[-C--:B------:R-:W-:Y:S02]  /*1cc50*/  @!P0 LEA.HI.X R9, R6, R4.reuse, R9, 0x2, P3 ;  /* 0x0000000406098211 */ /* 0x080fe400018f1409 */
[----:B------:R-:W-:Y:S02]  /*1cc60*/  @!P5 LEA.HI.X R13, R3, R4, R13, 0x2, P2 ;  /* 0x00000004030dd211 */ /* 0x000fe400010f140d */
[----:B------:R-:W-:Y:S01]  /*1cc70*/  SHF.R.S32.HI R7, RZ, 0x1f, R5 ;  /* 0x0000001fff077819 */ /* 0x000fe20000011405 */
[----:B------:R2:W-:Y:S01]  /*1cc80*/  @!P0 ST.E.64 [R8.64], R58 ;  /* 0x0000003a08008985 */ /* 0x0005e2000c101b06 */
[----:B------:R-:W-:Y:S02]  /*1cc90*/  @!P6 LEA R14, P3, R5, R0, 0x2 ;  /* 0x00000000050ee211 */ /* 0x000fe400078610ff */
[----:B------:R-:W-:Y:S02]  /*1cca0*/  ISETP.GE.AND P2, PT, R2, c[0x0][0x3c8], PT ;  /* 0x0000f20002007a0c */ /* 0x000fe40003f46270 */
[----:B------:R-:W-:-:S02]  /*1ccb0*/  IADD3 R6, R209, 0x98, RZ ;  /* 0x00000098d1067810 */ /* 0x000fc40007ffe0ff */
[----:B------:R-:W-:Y:S02]  /*1ccc0*/  @!P6 LEA.HI.X R15, R5, R4, R7, 0x2, P3 ;  /* 0x00000004050fe211 */ /* 0x000fe400018f1407 */
[----:B------:R-:W-:Y:S02]  /*1ccd0*/  ISETP.GE.AND P4, PT, R6, c[0x0][0x3c8], PT ;  /* 0x0000f20006007a0c */ /* 0x000fe40003f86270 */
[----:B------:R-:W-:Y:S01]  /*1cce0*/  IADD3 R5, R209, 0xa0, RZ ;  /* 0x000000a0d1057810 */ /* 0x000fe20007ffe0ff */
[----:B------:R3:W-:Y:S01]  /*1ccf0*/  @!P6 ST.E.64 [R14.64], R70 ;  /* 0x000000460e00e985 */ /* 0x0007e2000c101b06 */
[----:B------:R-:W-:Y:S02]  /*1cd00*/  SHF.R.S32.HI R7, RZ, 0x1f, R2 ;  /* 0x0000001fff077819 */ /* 0x000fe40000011402 */
[----:B------:R-:W-:Y:S01]  /*1cd10*/  ISETP.GE.AND P3, PT, R5, c[0x0][0x3c8], PT ;  /* 0x0000f20005007a0c */ /* 0x000fe20003f66270 */
[----:B------:R4:W-:Y:S01]  /*1cd20*/  @!P5 ST.E.64 [R12.64], R66 ;  /* 0x000000420c00d985 */ /* 0x0009e2000c101b06 */
[----:B------:R-:W-:-:S02]  /*1cd30*/  IADD3 R3, R209, 0xa8, RZ ;  /* 0x000000a8d1037810 */ /* 0x000fc40007ffe0ff */
[C---:B------:R-:W-:Y:S02]  /*1cd40*/  ISETP.GE.AND P6, PT, R2.reuse, c[0x0][0x3c8], PT ;  /* 0x0000f20002007a0c */ /* 0x040fe40003fc6270 */
[----:B-1----:R-:W-:-:S04]  /*1cd50*/  @!P2 LEA R10, P0, R2, R0, 0x2 ;  /* 0x00000000020aa211 */ /* 0x002fc800078010ff */
[----:B------:R-:W-:Y:S02]  /*1cd60*/  @!P2 LEA.HI.X R11, R2, R4, R7, 0x2, P0 ;  /* 0x00000004020ba211 */ /* 0x000fe400000f1407 */
[----:B------:R-:W-:Y:S02]  /*1cd70*/  ISETP.GE.AND P2, PT, R3, c[0x0][0x3c8], PT ;  /* 0x0000f20003007a0c */ /* 0x000fe40003f46270 */
[----:B--2---:R-:W-:Y:S02]  /*1cd80*/  SHF.R.S32.HI R9, RZ, 0x1f, R6 ;  /* 0x0000001fff097819 */ /* 0x004fe40000011406 */
[CC--:B------:R-:W-:Y:S01]  /*1cd90*/  @!P4 LEA R8, P1, R6.reuse, R0.reuse, 0x2 ;  /* 0x000000000608c211 */ /* 0x0c0fe200078210ff */
[----:B------:R1:W-:Y:S01]  /*1cda0*/  @!P6 ST.E.64 [R10.64], R78 ;  /* 0x0000004e0a00e985 */ /* 0x0003e2000c101b06 */
[----:B------:R-:W-:Y:S02]  /*1cdb0*/  @!P3 LEA R16, P0, R5, R0, 0x2 ;  /* 0x000000000510b211 */ /* 0x000fe400078010ff */
[----:B------:R-:W-:-:S02]  /*1cdc0*/  @!P4 LEA.HI.X R9, R6, R4, R9, 0x2, P1 ;  /* 0x000000040609c211 */ /* 0x000fc400008f1409 */
[C---:B------:R-:W-:Y:S02]  /*1cdd0*/  IADD3 R6, R209.reuse, 0xb8, RZ ;  /* 0x000000b8d1067810 */ /* 0x040fe40007ffe0ff */
[----:B------:R-:W-:Y:S01]  /*1cde0*/  IADD3 R7, R209, 0xb0, RZ ;  /* 0x000000b0d1077810 */ /* 0x000fe20007ffe0ff */
[----:B------:R2:W-:Y:S01]  /*1cdf0*/  @!P4 ST.E.64 [R8.64], R74 ;  /* 0x0000004a0800c985 */ /* 0x0005e2000c101b06 */
[----:B---3--:R-:W-:Y:S02]  /*1ce00*/  @!P2 LEA R14, P5, R3, R0, 0x2 ;  /* 0x00000000030ea211 */ /* 0x008fe400078a10ff */
[----:B------:R-:W-:Y:S02]  /*1ce10*/  IADD3 R2, R209, 0xc8, RZ ;  /* 0x000000c8d1027810 */ /* 0x000fe40007ffe0ff */
[----:B----4-:R-:W-:Y:S02]  /*1ce20*/  SHF.R.S32.HI R13, RZ, 0x1f, R5 ;  /* 0x0000001fff0d7819 */ /* 0x010fe40000011405 */
[----:B------:R-:W-:-:S02]  /*1ce30*/  SHF.R.S32.HI R12, RZ, 0x1f, R3 ;  /* 0x0000001fff0c7819 */ /* 0x000fc40000011403 */
[-C--:B------:R-:W-:Y:S02]  /*1ce40*/  @!P3 LEA.HI.X R17, R5, R4.reuse, R13, 0x2, P0 ;  /* 0x000000040511b211 */ /* 0x080fe400000f140d */
[----:B------:R-:W-:Y:S02]  /*1ce50*/  ISETP.GE.AND P0, PT, R6, c[0x0][0x3c8], PT ;  /* 0x0000f20006007a0c */ /* 0x000fe40003f06270 */
[----:B------:R-:W-:Y:S01]  /*1ce60*/  @!P2 LEA.HI.X R15, R3, R4, R12, 0x2, P5 ;  /* 0x00000004030fa211 */ /* 0x000fe200028f140c */
[----:B------:R3:W-:Y:S01]  /*1ce70*/  @!P3 ST.E.64 [R16.64], R86 ;  /* 0x000000561000b985 */ /* 0x0007e2000c101b06 */
[----:B------:R-:W-:Y:S02]  /*1ce80*/  IADD3 R3, R209, 0xc0, RZ ;  /* 0x000000c0d1037810 */ /* 0x000fe40007ffe0ff */
[----:B------:R-:W-:Y:S01]  /*1ce90*/  SHF.R.S32.HI R5, RZ, 0x1f, R6 ;  /* 0x0000001fff057819 */ /* 0x000fe20000011406 */
[----:B------:R4:W-:Y:S01]  /*1cea0*/  @!P2 ST.E.64 [R14.64], R82 ;  /* 0x000000520e00a985 */ /* 0x0009e2000c101b06 */
[----:B------:R-:W-:-:S02]  /*1ceb0*/  ISETP.GE.AND P6, PT, R3, c[0x0][0x3c8], PT ;  /* 0x0000f20003007a0c */ /* 0x000fc40003fc6270 */
[----:B------:R-:W-:-:S03]  /*1cec0*/  ISETP.GE.AND P1, PT, R7, c[0x0][0x3c8], PT ;  /* 0x0000f20007007a0c */ /* 0x000fc60003f26270 */
[----:B-1----:R-:W-:-:S04]  /*1ced0*/  @!P0 LEA R10, P4, R6, R0, 0x2 ;  /* 0x00000000060a8211 */ /* 0x002fc800078810ff */
[----:B------:R-:W-:Y:S02]  /*1cee0*/  @!P0 LEA.HI.X R11, R6, R4, R5, 0x2, P4 ;  /* 0x00000004060b8211 */ /* 0x000fe400020f1405 */
[----:B------:R-:W-:Y:S02]  /*1cef0*/  ISETP.GE.AND P4, PT, R2, c[0x0][0x3c8], PT ;  /* 0x0000f20002007a0c */ /* 0x000fe40003f86270 */
[----:B------:R-:W-:Y:S02]  /*1cf00*/  SHF.R.S32.HI R5, RZ, 0x1f, R3 ;  /* 0x0000001fff057819 */ /* 0x000fe40000011403 */
[----:B--2---:R-:W-:Y:S02]  /*1cf10*/  SHF.R.S32.HI R8, RZ, 0x1f, R7 ;  /* 0x0000001fff087819 */ /* 0x004fe40000011407 */
[----:B------:R-:W-:Y:S02]  /*1cf20*/  @!P1 LEA R12, P5, R7, R0, 0x2 ;  /* 0x00000000070c9211 */ /* 0x000fe400078a10ff */
[----:B------:R-:W-:-:S02]  /*1cf30*/  SHF.R.S32.HI R6, RZ, 0x1f, R2 ;  /* 0x0000001fff067819 */ /* 0x000fc40000011402 */
[----:B------:R-:W-:Y:S02]  /*1cf40*/  @!P1 LEA.HI.X R13, R7, R4, R8, 0x2, P5 ;  /* 0x00000004070d9211 */ /* 0x000fe400028f1408 */
[----:B------:R-:W-:Y:S02]  /*1cf50*/  IADD3 R7, R209, 0xd0, RZ ;  /* 0x000000d0d1077810 */ /* 0x000fe40007ffe0ff */
[-C--:B---3--:R-:W-:Y:S01]  /*1cf60*/  @!P4 LEA R16, P2, R2, R0.reuse, 0x2 ;  /* 0x000000000210c211 */ /* 0x088fe200078410ff */
[----:B------:R1:W-:Y:S01]  /*1cf70*/  @!P1 ST.E.64 [R12.64], R134 ;  /* 0x000000860c009985 */ /* 0x0003e2000c101b06 */
[----:B------:R-:W-:Y:S02]  /*1cf80*/  ISETP.GE.AND P5, PT, R7, c[0x0][0x3c8], PT ;  /* 0x0000f20007007a0c */ /* 0x000fe40003fa6270 */
[----:B----4-:R-:W-:Y:S01]  /*1cf90*/  @!P6 LEA R14, P3, R3, R0, 0x2 ;  /* 0x00000000030ee211 */ /* 0x010fe200078610ff */
[----:B------:R2:W-:Y:S01]  /*1cfa0*/  @!P0 ST.E.64 [R10.64], R90 ;  /* 0x0000005a0a008985 */ /* 0x0005e2000c101b06 */
[----:B------:R-:W-:-:S02]  /*1cfb0*/  IADD3 R8, R209, 0xd8, RZ ;  /* 0x000000d8d1087810 */ /* 0x000fc40007ffe0ff */
[----:B------:R-:W-:Y:S02]  /*1cfc0*/  @!P6 LEA.HI.X R15, R3, R4, R5, 0x2, P3 ;  /* 0x00000004030fe211 */ /* 0x000fe400018f1405 */
[----:B------:R-:W-:Y:S02]  /*1cfd0*/  ISETP.GE.AND P3, PT, R2, c[0x0][0x3c8], PT ;  /* 0x0000f20002007a0c */ /* 0x000fe40003f66270 */
[----:B------:R-:W-:Y:S01]  /*1cfe0*/  ISETP.GE.AND P4, PT, R8, c[0x0][0x3c8], PT ;  /* 0x0000f20008007a0c */ /* 0x000fe20003f86270 */
[----:B------:R-:W-:Y:S01]  /*1cff0*/  @!P6 ST.E.64 [R14.64], R138 ;  /* 0x0000008a0e00e985 */ /* 0x000fe2000c101b06 */
[----:B------:R-:W-:Y:S02]  /*1d000*/  SHF.R.S32.HI R3, RZ, 0x1f, R7 ;  /* 0x0000001fff037819 */ /* 0x000fe40000011407 */
[----:B------:R-:W-:Y:S02]  /*1d010*/  IADD3 R5, R209, 0xe8, RZ ;  /* 0x000000e8d1057810 */ /* 0x000fe40007ffe0ff */
[----:B------:R-:W-:-:S02]  /*1d020*/  SHF.R.S32.HI R9, RZ, 0x1f, R8 ;  /* 0x0000001fff097819 */ /* 0x000fc40000011408 */
[----:B------:R-:W-:-:S03]  /*1d030*/  ISETP.GE.AND P6, PT, R2, c[0x0][0x3c8], PT ;  /* 0x0000f20002007a0c */ /* 0x000fc60003fc6270 */
[----:B------:R-:W-:Y:S02]  /*1d040*/  @!P3 LEA.HI.X R17, R2, R4, R6, 0x2, P2 ;  /* 0x000000040211b211 */ /* 0x000fe400010f1406 */
[----:B------:R-:W-:Y:S02]  /*1d050*/  IADD3 R6, R209, 0xe0, RZ ;  /* 0x000000e0d1067810 */ /* 0x000fe40007ffe0ff */
[----:B------:R-:W-:Y:S02]  /*1d060*/  ISETP.GE.AND P2, PT, R5, c[0x0][0x3c8], PT ;  /* 0x0000f20005007a0c */ /* 0x000fe40003f46270 */
[----:B------:R-:W-:Y:S02]  /*1d070*/  ISETP.GE.AND P3, PT, R6, c[0x0][0x3c8], PT ;  /* 0x0000f20006007a0c */ /* 0x000fe40003f66270 */
[-C--:B-1----:R-:W-:Y:S02]  /*1d080*/  @!P5 LEA R12, P1, R7, R0.reuse, 0x2 ;  /* 0x00000000070cd211 */ /* 0x082fe400078210ff */
[----:B------:R-:W-:Y:S01]  /*1d090*/  @!P6 ST.E.64 [R16.64], R154 ;  /* 0x0000009a1000e985 */ /* 0x000fe2000c101b06 */
[----:B--2---:R-:W-:-:S02]  /*1d0a0*/  @!P4 LEA R10, P0, R8, R0, 0x2 ;  /* 0x00000000080ac211 */ /* 0x004fc400078010ff */
[-C--:B------:R-:W-:Y:S02]  /*1d0b0*/  @!P5 LEA.HI.X R13, R7, R4.reuse, R3, 0x2, P1 ;  /* 0x00000004070dd211 */ /* 0x080fe400008f1403 */
[----:B------:R-:W-:Y:S02]  /*1d0c0*/  IADD3 R3, R209, 0xf0, RZ ;  /* 0x000000f0d1037810 */ /* 0x000fe40007ffe0ff */
[----:B------:R-:W-:Y:S01]  /*1d0d0*/  @!P4 LEA.HI.X R11, R8, R4, R9, 0x2, P0 ;  /* 0x00000004080bc211 */ /* 0x000fe200000f1409 */
[----:B------:R-:W-:Y:S01]  /*1d0e0*/  @!P5 ST.E.64 [R12.64], R150 ;  /* 0x000000960c00d985 */ /* 0x000fe2000c101b06 */
[----:B------:R-:W-:Y:S02]  /*1d0f0*/  ISETP.GE.AND P1, PT, R3, c[0x0][0x3c8], PT ;  /* 0x0000f20003007a0c */ /* 0x000fe40003f26270 */
[----:B------:R-:W-:Y:S01]  /*1d100*/  SHF.R.S32.HI R7, RZ, 0x1f, R6 ;  /* 0x0000001fff077819 */ /* 0x000fe20000011406 */
[----:B------:R-:W-:Y:S01]  /*1d110*/  @!P4 ST.E.64 [R10.64], R114 ;  /* 0x000000720a00c985 */ /* 0x000fe2000c101b06 */
[----:B------:R-:W-:-:S04]  /*1d120*/  @!P3 LEA R8, P0, R6, R0, 0x2 ;  /* 0x000000000608b211 */ /* 0x000fc800078010ff */
        /* <DEDUP_REMOVED lines=18> */
.L_x_3316:
        /* <DEDUP_REMOVED lines=18> */
.L_x_3337:
        /* <DEDUP_REMOVED lines=55> */
.L_x_3339:
[----:B------:R-:W-:Y:S05]  /*1d6e0*/  BSYNC B0 ;  /* 0x0000000000007941 */ /* 0x000fea0003800000 */
.L_x_3338:
        /* <DEDUP_REMOVED lines=36> */
.L_x_3395:
[----:B------:R-:W-:Y:S05]  /*1d930*/  BRA.DIV ~URZ, `(.L_x_3341) ;  /* 0x000024727f007947 */ /* 0x000fea000b800000 */
[----:B------:R3:W4:Y:S02]  /*1d940*/  SHFL.IDX PT, R2, R14, RZ, 0x181f ;  /* 0x00181fff0e027589 */ /* 0x00072400000e0000 */
.L_x_3396:
        /* <DEDUP_REMOVED lines=27> */
.L_x_3343:
[----:B------:R-:W-:Y:S05]  /*1db00*/  BSYNC B0 ;  /* 0x0000000000007941 */ /* 0x000fea0003800000 */
.L_x_3342:
[----:B------:R-:W-:Y:S05]  /*1db10*/  BRA.DIV ~URZ, `(.L_x_3344) ;  /* 0x000023027f007947 */ /* 0x000fea000b800000 */
[----:B--2---:R2:W1:Y:S04]  /*1db20*/  SHFL.IDX PT, R10, R11, 0x1, 0x181f ;  /* 0x00381f000b0a7f89 */ /* 0x00446800000e0000 */
[----:B----4-:R2:W4:Y:S02]  /*1db30*/  SHFL.IDX PT, R2, R14, 0x1, 0x181f ;  /* 0x00381f000e027f89 */ /* 0x01052400000e0000 */
.L_x_3397:
        /* <DEDUP_REMOVED lines=20> */
.L_x_3346:
[----:B------:R-:W-:Y:S05]  /*1dc80*/  BSYNC B0 ;  /* 0x0000000000007941 */ /* 0x000fea0003800000 */
.L_x_3345:
[----:B------:R-:W-:Y:S05]  /*1dc90*/  BRA.DIV ~URZ, `(.L_x_3347) ;  /* 0x000022527f007947 */ /* 0x000fea000b800000 */
[----:B-1----:R1:W2:Y:S02]  /*1dca0*/  SHFL.IDX PT, R10, R11, 0x2, 0x181f ;  /* 0x00581f000b0a7f89 */ /* 0x0022a400000e0000 */
.L_x_3398:
[----:B------:R-:W-:Y:S05]  /*1dcb0*/  BRA.DIV ~URZ, `(.L_x_3348) ;  /* 0x000022a27f007947 */ /* 0x000fea000b800000 */
[----:B----4-:R4:W1:Y:S02]  /*1dcc0*/  SHFL.IDX PT, R2, R14, 0x2, 0x181f ;  /* 0x00581f000e027f89 */ /* 0x01086400000e0000 */
.L_x_3399:
        /* <DEDUP_REMOVED lines=20> */
.L_x_3350:
[----:B------:R-:W-:Y:S05]  /*1de10*/  BSYNC B0 ;  /* 0x0000000000007941 */ /* 0x000fea0003800000 */
.L_x_3349:
[----:B------:R-:W-:Y:S05]  /*1de20*/  BRA.DIV ~URZ, `(.L_x_3351) ;  /* 0x000021a27f007947 */ /* 0x000fea000b800000 */
[----:B--2---:R2:W3:Y:S04]  /*1de30*/  SHFL.IDX PT, R10, R11, 0x3, 0x181f ;  /* 0x00781f000b0a7f89 */ /* 0x0044e800000e0000 */
[----:B-1----:R2:W1:Y:S02]  /*1de40*/  SHFL.IDX PT, R2, R14, 0x3, 0x181f ;  /* 0x00781f000e027f89 */ /* 0x00246400000e0000 */
.L_x_3400:
        /* <DEDUP_REMOVED lines=19> */
.L_x_3331:
[----:B------:R-:W-:Y:S05]  /*1df80*/  BSYNC B1 ;  /* 0x0000000000017941 */ /* 0x000fea0003800000 */
.L_x_3315:
        /* <DEDUP_REMOVED lines=13> */
.L_x_3401:
[----:B------:R-:W-:Y:S05]  /*1e060*/  BRA.DIV ~URZ, `(.L_x_3354) ;  /* 0x000020a27f007947 */ /* 0x000fea000b800000 */
[----:B------:R4:W2:Y:S02]  /*1e070*/  SHFL.IDX PT, R8, R110, 0x1, 0x1f ;  /* 0x00201f006e087f89 */ /* 0x0008a400000e0000 */
.L_x_3402:
        /* <DEDUP_REMOVED lines=18> */
.L_x_3403:
        /* <DEDUP_REMOVED lines=16> */
.L_x_3404:
[----:B----4-:R-:W-:Y:S01]  /*1e2a0*/  IMAD R0, R0, c[0x0][0x538], RZ ;  /* 0x00014e0000007a24 */ /* 0x010fe200078e02ff */
[----:B------:R-:W-:Y:S04]  /*1e2b0*/  BSSY B1, `(.L_x_3357) ;  /* 0x00000c7000017945 */ /* 0x000fe80003800000 */
[----:B--2---:R-:W-:-:S04]  /*1e2c0*/  IADD3 R8, R0, R8, RZ ;  /* 0x0000000800087210 */ /* 0x004fc80007ffe0ff */
[----:B---3--:R-:W-:-:S13]  /*1e2d0*/  ISETP.GT.AND P0, PT, R8, R10, PT ;  /* 0x0000000a0800720c */ /* 0x008fda0003f04270 */
[----:B------:R-:W-:Y:S05]  /*1e2e0*/  @P0 BRA `(.L_x_3358) ;  /* 0x0000024000000947 */ /* 0x000fea0003800000 */
.L_x_3362:
        /* <DEDUP_REMOVED lines=16> */
.L_x_3405:
        /* <DEDUP_REMOVED lines=16> */
.L_x_3406:
[----:B--2---:R-:W-:-:S05]  /*1e4f0*/  IMAD R0, R0, c[0x0][0x538], RZ ;  /* 0x00014e0000007a24 */ /* 0x004fca00078e02ff */
[----:B------:R-:W-:-:S04]  /*1e500*/  IADD3 R8, R0, R8, RZ ;  /* 0x0000000800087210 */ /* 0x000fc80007ffe0ff */
[----:B------:R-:W-:-:S13]  /*1e510*/  ISETP.GT.AND P0, PT, R8, R10, PT ;  /* 0x0000000a0800720c */ /* 0x000fda0003f04270 */
[----:B-1----:R-:W-:Y:S05]  /*1e520*/  @!P0 BRA `(.L_x_3362) ;  /* 0xfffffdc000008947 */ /* 0x002fea000383ffff */
.L_x_3358:
[----:B------:R-:W-:-:S05]  /*1e530*/  IADD3 R12, -R0, R8, RZ ;  /* 0x00000008000c7210 */ /* 0x000fca0007ffe1ff */
[----:B------:R-:W-:-:S05]  /*1e540*/  IMAD R0, R4, c[0x0][0x538], R12 ;  /* 0x00014e0004007a24 */ /* 0x000fca00078e020c */
[----:B------:R-:W-:Y:S01]  /*1e550*/  ISETP.GT.AND P0, PT, R0, R10, PT ;  /* 0x0000000a0000720c */ /* 0x000fe20003f04270 */
[----:B------:R-:W-:-:S12]  /*1e560*/  BRA.DIV ~URZ, `(.L_x_3363) ;  /* 0x000020027f007947 */ /* 0x000fd8000b800000 */
[----:B------:R-:W-:-:S04]  /*1e570*/  VOTE.ANY R11, PT, !P0 ;  /* 0x00000000000b7806 */ /* 0x000fc800040e0100 */
.L_x_3407:
[----:B------:R-:W2:Y:S02]  /*1e580*/  POPC R0, R11 ;  /* 0x0000000b00007309 */ /* 0x000ea40000000000 */
[----:B--2---:R-:W-:Y:S01]  /*1e590*/  IADD3 R231, R0, R231, RZ ;  /* 0x000000e700e77210 */ /* 0x004fe20007ffe0ff */
[----:B------:R-:W-:Y:S05]  /*1e5a0*/  BRA.DIV ~URZ, `(.L_x_3364) ;  /* 0x000020127f007947 */ /* 0x000fea000b800000 */
[----:B------:R2:W3:Y:S04]  /*1e5b0*/  SHFL.IDX PT, R8, R6, R0, 0x1f ;  /* 0x00001f0006087589 */ /* 0x0004e800000e0000 */
[----:B------:R2:W4:Y:S02]  /*1e5c0*/  SHFL.IDX PT, R7, R7, R0, 0x1f ;  /* 0x00001f0007077589 */ /* 0x00052400000e0000 */
.L_x_3408:
[----:B------:R-:W-:Y:S01]  /*1e5d0*/  ISETP.NE.AND P0, PT, R11, RZ, PT ;  /* 0x000000ff0b00720c */ /* 0x000fe20003f05270 */
[----:B------:R-:W-:-:S12]  /*1e5e0*/  BSSY B0, `(.L_x_3365) ;  /* 0x0000005000007945 */ /* 0x000fd80003800000 */
[----:B------:R-:W-:Y:S05]  /*1e5f0*/  @!P0 BRA `(.L_x_3366) ;  /* 0x0000003000008947 */ /* 0x000fea0003800000 */
[----:B--2---:R-:W-:Y:S01]  /*1e600*/  IADD3 R0, R0, -0x1, RZ ;  /* 0xffffffff00007810 */ /* 0x004fe20007ffe0ff */
[----:B------:R-:W-:Y:S05]  /*1e610*/  BRA.DIV ~URZ, `(.L_x_3367) ;  /* 0x000020727f007947 */ /* 0x000fea000b800000 */
[----:B------:R2:W1:Y:S02]  /*1e620*/  SHFL.IDX PT, R13, R4, R0, 0x1f ;  /* 0x00001f00040d7589 */ /* 0x00046400000e0000 */
.L_x_3366:
[----:B------:R-:W-:Y:S05]  /*1e630*/  BSYNC B0 ;  /* 0x0000000000007941 */ /* 0x000fea0003800000 */
.L_x_3365:
        /* <DEDUP_REMOVED lines=67> */
.L_x_3369:
        /* <DEDUP_REMOVED lines=67> */
.L_x_3370:
[----:B------:R-:W-:Y:S05]  /*1eea0*/  BSYNC B0 ;  /* 0x0000000000007941 */ /* 0x000fea0003800000 */
.L_x_3368:
[----:B------:R-:W-:-:S04]  /*1eeb0*/  LOP3.LUT R2, RZ, R2, RZ, 0x33, !PT ;  /* 0x00000002ff027212 */ /* 0x000fc800078e33ff */
[----:B------:R-:W-:Y:S01]  /*1eec0*/  IADD3 R229, R2, R8, RZ ;  /* 0x0000000802e57210 */ /* 0x000fe20007ffe0ff */
[----:B------:R-:W-:Y:S05]  /*1eed0*/  BRA `(.L_x_3371) ;  /* 0x0000004000007947 */ /* 0x000fea0003800000 */
.L_x_3359:
[----:B------:R-:W-:Y:S01]  /*1eee0*/  IMAD.MOV.U32 R228, RZ, RZ, R10 ;  /* 0x000000ffffe47224 */ /* 0x000fe200078e000a */
[----:B------:R-:W-:Y:S01]  /*1eef0*/  MOV R230, RZ ;  /* 0x000000ff00e67202 */ /* 0x000fe20000000f00 */
[----:B------:R-:W-:Y:S01]  /*1ef00*/  IMAD.MOV.U32 R229, RZ, RZ, RZ ;  /* 0x000000ffffe57224 */ /* 0x000fe200078e00ff */
[----:B------:R-:W-:Y:S02]  /*1ef10*/  MOV R231, c[0x0][0x53c] ;  /* 0x00014f0000e77a02 */ /* 0x000fe40000000f00 */
.L_x_3371:
[----:B------:R-:W-:Y:S05]  /*1ef20*/  BSYNC B1 ;  /* 0x0000000000017941 */ /* 0x000fea0003800000 */
.L_x_3357:
[----:B------:R-:W-:Y:S01]  /*1ef30*/  WARPSYNC 0xffffffff ;  /* 0xffffffff00007948 */ /* 0x000fe20003800000 */
[----:B------:R-:W-:Y:S01]  /*1ef40*/  BAR.SYNC.DEFER_BLOCKING 0x4, 0x100 ;  /* 0x0104000000007b1d */ /* 0x000fe20000010000 */
[----:B------:R-:W-:-:S13]  /*1ef50*/  ISETP.NE.AND P0, PT, R14, RZ, PT ;  /* 0x000000ff0e00720c */ /* 0x000fda0003f05270 */
[----:B------:R2:W-:Y:S04]  /*1ef60*/  @!P0 STS.128 [0x20080], R228 ;  /* 0x020080e4ff008388 */ /* 0x0005e80000000c00 */
[----:B------:R-:W-:Y:S06]  /*1ef70*/  BAR.ARV 0x5, 0x100 ;  /* 0x0144000000007b1d */ /* 0x000fec0000002000 */
.L_x_3352:
[----:B-1----:R-:W-:-:S13]  /*1ef80*/  ISETP.GE.AND P0, PT, R231, c[0x0][0x53c], PT ;  /* 0x00014f00e7007a0c */ /* 0x002fda0003f06270 */
[----:B--23--:R-:W-:Y:S01]  /*1ef90*/  @P0 CALL.REL.NOINC `(.L_x_3372) ;  /* 0x0000001000000944 */ /* 0x00cfe20003c00000 */
[----:B------:R-:W-:Y:S05]  /*1efa0*/  BRA `(.L_x_3373) ;  /* 0xfffe28b000007947 */ /* 0x000fea000383ffff */
.L_x_3372:
[----:B------:R-:W-:Y:S05]  /*1efb0*/  EXIT ;  /* 0x000000000000794d */ /* 0x000fea0003800000 */
.L_x_3139:
[----:B------:R-:W-:Y:S01]  /*1efc0*/  IMAD.MOV.U32 R0, RZ, RZ, R5 ;  /* 0x000000ffff007224 */ /* 0x000fe200078e0005 */
[----:B------:R-:W-:Y:S02]  /*1efd0*/  MOV R2, 0x1 ;  /* 0x0000000100027802 */ /* 0x000fe40000000f00 */
[----:B------:R-:W-:Y:S02]  /*1efe0*/  MOV R3, 0x1f000 ;  /* 0x0001f00000037802 */ /* 0x000fe40000000f00 */
[----:B--2---:R-:W-:Y:S05]  /*1eff0*/  CALL.REL.NOINC `($__internal_66_$__cuda_sm70_shflsync_up_p) ;  /* 0x000017a000007944 */ /* 0x004fea0003c00000 */
[----:B------:R-:W-:Y:S01]  /*1f000*/  MOV R0, R4 ;  /* 0x0000000400007202 */ /* 0x000fe20000000f00 */
[----:B------:R-:W-:Y:S05]  /*1f010*/  BRA `(.L_x_3374) ;  /* 0xfffe144000007947 */ /* 0x000fea000383ffff */
.L_x_3140:
[----:B------:R-:W-:Y:S01]  /*1f020*/  IMAD.MOV.U32 R0, RZ, RZ, R5 ;  /* 0x000000ffff007224 */ /* 0x000fe200078e0005 */
[----:B------:R-:W-:Y:S02]  /*1f030*/  MOV R2, 0x2 ;  /* 0x0000000200027802 */ /* 0x000fe40000000f00 */
[----:B------:R-:W-:Y:S02]  /*1f040*/  MOV R3, 0x1f060 ;  /* 0x0001f06000037802 */ /* 0x000fe40000000f00 */
[----:B--2---:R-:W-:Y:S05]  /*1f050*/  CALL.REL.NOINC `($__internal_66_$__cuda_sm70_shflsync_up_p) ;  /* 0x0000174000007944 */ /* 0x004fea0003c00000 */
[----:B------:R-:W-:Y:S01]  /*1f060*/  SEL R0, R4, RZ, P4 ;  /* 0x000000ff04007207 */ /* 0x000fe20002000000 */
[----:B------:R-:W-:Y:S01]  /*1f070*/  IMAD.MOV.U32 R2, RZ, RZ, 0x4 ;  /* 0x00000004ff027424 */ /* 0x000fe200078e00ff */
[----:B------:R-:W-:-:S03]  /*1f080*/  MOV R3, 0x1f0b0 ;  /* 0x0001f0b000037802 */ /* 0x000fc60000000f00 */
[----:B------:R-:W-:Y:S02]  /*1f090*/  IMAD.IADD R0, R5, 0x1, R0 ;  /* 0x0000000105007824 */ /* 0x000fe400078e0200 */
[----:B------:R-:W-:Y:S05]  /*1f0a0*/  CALL.REL.NOINC `($__internal_66_$__cuda_sm70_shflsync_up_p) ;  /* 0x000016f000007944 */ /* 0x000fea0003c00000 */
        /* <DEDUP_REMOVED lines=12> */
[----:B------:R-:W-:Y:S02]  /*1f170*/  MOV R3, 0x1f ;  /* 0x0000001f00037802 */ /* 0x000fe40000000f00 */
[----:B------:R-:W-:Y:S01]  /*1f180*/  MOV R2, 0x1f1c0 ;  /* 0x0001f1c000027802 */ /* 0x000fe20000000f00 */
[----:B------:R-:W-:-:S04]  /*1f190*/  IMAD.IADD R4, R0, 0x1, R4 ;  /* 0x0000000100047824 */ /* 0x000fc800078e0204 */
[----:B------:R-:W-:Y:S02]  /*1f1a0*/  IMAD.MOV.U32 R9, RZ, RZ, R4 ;  /* 0x000000ffff097224 */ /* 0x000fe400078e0004 */
[----:B------:R-:W-:Y:S05]  /*1f1b0*/  CALL.REL.NOINC `($__internal_65_$__cuda_sm70_shflsync_idx_p) ;  /* 0x0000159000007944 */ /* 0x000fea0003c00000 */
[----:B------:R-:W-:Y:S01]  /*1f1c0*/  MOV R0, R5 ;  /* 0x0000000500007202 */ /* 0x000fe20000000f00 */
[----:B------:R-:W-:Y:S05]  /*1f1d0*/  BRA `(.L_x_3375) ;  /* 0xfffe138000007947 */ /* 0x000fea000383ffff */
.L_x_3142:
[----:B------:R-:W-:Y:S02]  /*1f1e0*/  SEL R0, RZ, 0x1, P0 ;  /* 0x00000001ff007807 */ /* 0x000fe40000000000 */
[----:B------:R-:W-:Y:S02]  /*1f1f0*/  MOV R2, 0x1f210 ;  /* 0x0001f21000027802 */ /* 0x000fe40000000f00 */
[----:B--2---:R-:W-:Y:S05]  /*1f200*/  CALL.REL.NOINC `($__internal_67_$__cuda_sm70_votesync_ballot) ;  /* 0x0000160000007944 */ /* 0x004fea0003c00000 */
[----:B------:R-:W-:Y:S01]  /*1f210*/  MOV R11, R0 ;  /* 0x00000000000b7202 */ /* 0x000fe20000000f00 */
[----:B------:R-:W-:Y:S05]  /*1f220*/  BRA `(.L_x_3376) ;  /* 0xfffe13c000007947 */ /* 0x000fea000383ffff */
.L_x_3143:
[----:B------:R-:W-:Y:S01]  /*1f230*/  IMAD.MOV.U32 R9, RZ, RZ, R10 ;  /* 0x000000ffff097224 */ /* 0x000fe200078e000a */
[----:B------:R-:W-:Y:S01]  /*1f240*/  MOV R5, R0 ;  /* 0x0000000000057202 */ /* 0x000fe20000000f00 */
[----:B------:R-:W-:Y:S01]  /*1f250*/  IMAD.MOV.U32 R3, RZ, RZ, 0x1f ;  /* 0x0000001fff037424 */ /* 0x000fe200078e00ff */
[----:B------:R-:W-:Y:S02]  /*1f260*/  MOV R2, 0x1f280 ;  /* 0x0001f28000027802 */ /* 0x000fe40000000f00 */
[----:B------:R-:W-:Y:S05]  /*1f270*/  CALL.REL.NOINC `($__internal_65_$__cuda_sm70_shflsync_idx_p) ;  /* 0x000014d000007944 */ /* 0x000fea0003c00000 */
[----:B------:R-:W-:Y:S01]  /*1f280*/  IMAD.MOV.U32 R229, RZ, RZ, R5 ;  /* 0x000000ffffe57224 */ /* 0x000fe200078e0005 */
[----:B------:R-:W-:Y:S01]  /*1f290*/  MOV R9, R8 ;  /* 0x0000000800097202 */ /* 0x000fe20000000f00 */
[----:B------:R-:W-:Y:S01]  /*1f2a0*/  IMAD.MOV.U32 R6, RZ, RZ, RZ ;  /* 0x000000ffff067224 */ /* 0x000fe200078e00ff */
[----:B------:R-:W-:Y:S01]  /*1f2b0*/  MOV R5, R0 ;  /* 0x0000000000057202 */ /* 0x000fe20000000f00 */
[----:B------:R-:W-:Y:S01]  /*1f2c0*/  IMAD.MOV.U32 R3, RZ, RZ, 0x1f ;  /* 0x0000001fff037424 */ /* 0x000fe200078e00ff */
[----:B------:R-:W-:-:S02]  /*1f2d0*/  MOV R2, 0x1f2f0 ;  /* 0x0001f2f000027802 */ /* 0x000fc40000000f00 */
[----:B------:R-:W-:Y:S05]  /*1f2e0*/  CALL.REL.NOINC `($__internal_65_$__cuda_sm70_shflsync_idx_p) ;  /* 0x0000146000007944 */ /* 0x000fea0003c00000 */
[----:B------:R-:W-:Y:S01]  /*1f2f0*/  MOV R10, R5 ;  /* 0x00000005000a7202 */ /* 0x000fe20000000f00 */
[----:B------:R-:W-:Y:S05]  /*1f300*/  BRA `(.L_x_3377) ;  /* 0xfffe134000007947 */ /* 0x000fea000383ffff */
.L_x_3146:
[----:B------:R-:W-:Y:S01]  /*1f310*/  IMAD.MOV.U32 R9, RZ, RZ, R4 ;  /* 0x000000ffff097224 */ /* 0x000fe200078e0004 */
[----:B------:R-:W-:-:S02]  /*1f320*/  MOV R3, 0x1f ;  /* 0x0000001f00037802 */ /* 0x000fc40000000f00 */
[----:B------:R-:W-:Y:S02]  /*1f330*/  MOV R2, 0x1f350 ;  /* 0x0001f35000027802 */ /* 0x000fe40000000f00 */
[----:B-123--:R-:W-:Y:S05]  /*1f340*/  CALL.REL.NOINC `($__internal_65_$__cuda_sm70_shflsync_idx_p) ;  /* 0x0000140000007944 */ /* 0x00efea0003c00000 */
[----:B------:R-:W-:Y:S01]  /*1f350*/  MOV R6, R5 ;  /* 0x0000000500067202 */ /* 0x000fe20000000f00 */
[----:B------:R-:W-:Y:S05]  /*1f360*/  BRA `(.L_x_3145) ;  /* 0xfffe134000007947 */ /* 0x000fea000383ffff */
.L_x_3195:
[----:B------:R-:W-:Y:S01]  /*1f370*/  IMAD.MOV.U32 R9, RZ, RZ, R16 ;  /* 0x000000ffff097224 */ /* 0x000fe200078e0010 */
[----:B------:R-:W-:Y:S01]  /*1f380*/  MOV R5, RZ ;  /* 0x000000ff00057202 */ /* 0x000fe20000000f00 */
[----:B------:R-:W-:Y:S01]  /*1f390*/  IMAD.MOV.U32 R3, RZ, RZ, 0x181f ;  /* 0x0000181fff037424 */ /* 0x000fe200078e00ff */
[----:B------:R-:W-:Y:S02]  /*1f3a0*/  MOV R2, 0x1f3c0 ;  /* 0x0001f3c000027802 */ /* 0x000fe40000000f00 */
[----:B-----5:R-:W-:Y:S05]  /*1f3b0*/  CALL.REL.NOINC `($__internal_65_$__cuda_sm70_shflsync_idx_p) ;  /* 0x0000139000007944 */ /* 0x020fea0003c00000 */
[----:B------:R-:W-:Y:S01]  /*1f3c0*/  MOV R10, R5 ;  /* 0x00000005000a7202 */ /* 0x000fe20000000f00 */
[----:B------:R-:W-:Y:S05]  /*1f3d0*/  BRA `(.L_x_3378) ;  /* 0xfffe77e000007947 */ /* 0x000fea000383ffff */
.L_x_3196:
[----:B------:R-:W-:Y:S01]  /*1f3e0*/  IMAD.MOV.U32 R9, RZ, RZ, R17 ;  /* 0x000000ffff097224 */ /* 0x000fe200078e0011 */
[----:B------:R-:W-:Y:S01]  /*1f3f0*/  MOV R5, RZ ;  /* 0x000000ff00057202 */ /* 0x000fe20000000f00 */
[----:B------:R-:W-:Y:S01]  /*1f400*/  IMAD.MOV.U32 R3, RZ, RZ, 0x181f ;  /* 0x0000181fff037424 */ /* 0x000fe200078e00ff */
[----:B------:R-:W-:Y:S02]  /*1f410*/  MOV R2, 0x1f430 ;  /* 0x0001f43000027802 */ /* 0x000fe40000000f00 */
[----:B-12--5:R-:W-:Y:S05]  /*1f420*/  CALL.REL.NOINC `($__internal_65_$__cuda_sm70_shflsync_idx_p) ;  /* 0x0000132000007944 */ /* 0x026fea0003c00000 */
[----:B------:R-:W-:Y:S01]  /*1f430*/  MOV R2, R5 ;  /* 0x0000000500027202 */ /* 0x000fe20000000f00 */
[----:B------:R-:W-:Y:S05]  /*1f440*/  BRA `(.L_x_3379) ;  /* 0xfffe779000007947 */ /* 0x000fea000383ffff */
.L_x_3199:
[----:B--2---:R-:W-:Y:S01]  /*1f450*/  IMAD.MOV.U32 R9, RZ, RZ, R16 ;  /* 0x000000ffff097224 */ /* 0x004fe200078e0010 */
[----:B------:R-:W-:Y:S01]  /*1f460*/  MOV R5, 0x1 ;  /* 0x0000000100057802 */ /* 0x000fe20000000f00 */
[----:B------:R-:W-:Y:S01]  /*1f470*/  IMAD.MOV.U32 R3, RZ, RZ, 0x181f ;  /* 0x0000181fff037424 */ /* 0x000fe200078e00ff */
[----:B----4-:R-:W-:-:S02]  /*1f480*/  MOV R2, 0x1f4a0 ;  /* 0x0001f4a000027802 */ /* 0x010fc40000000f00 */
[----:B-1-3-5:R-:W-:Y:S05]  /*1f490*/  CALL.REL.NOINC `($__internal_65_$__cuda_sm70_shflsync_idx_p) ;  /* 0x000012b000007944 */ /* 0x02afea0003c00000 */
[----:B------:R-:W-:Y:S01]  /*1f4a0*/  IMAD.MOV.U32 R10, RZ, RZ, R5 ;  /* 0x000000ffff0a7224 */ /* 0x000fe200078e0005 */
[----:B------:R-:W-:Y:S01]  /*1f4b0*/  MOV R5, 0x1 ;  /* 0x0000000100057802 */ /* 0x000fe20000000f00 */
[----:B------:R-:W-:Y:S01]  /*1f4c0*/  IMAD.MOV.U32 R9, RZ, RZ, R17 ;  /* 0x000000ffff097224 */ /* 0x000fe200078e0011 */
[----:B------:R-:W-:-:S02]  /*1f4d0*/  MOV R3, 0x181f ;  /* 0x0000181f00037802 */ /* 0x000fc40000000f00 */
[----:B------:R-:W-:Y:S02]  /*1f4e0*/  MOV R2, 0x1f500 ;  /* 0x0001f50000027802 */ /* 0x000fe40000000f00 */
[----:B------:R-:W-:Y:S05]  /*1f4f0*/  CALL.REL.NOINC `($__internal_65_$__cuda_sm70_shflsync_idx_p) ;  /* 0x0000125000007944 */ /* 0x000fea0003c00000 */
[----:B------:R-:W-:Y:S01]  /*1f500*/  MOV R2, R5 ;  /* 0x0000000500027202 */ /* 0x000fe20000000f00 */
[----:B------:R-:W-:Y:S05]  /*1f510*/  BRA `(.L_x_3380) ;  /* 0xfffe78c000007947 */ /* 0x000fea000383ffff */
.L_x_3202:
[----:B-1----:R-:W-:Y:S01]  /*1f520*/  IMAD.MOV.U32 R9, RZ, RZ, R16 ;  /* 0x000000ffff097224 */ /* 0x002fe200078e0010 */
[----:B------:R-:W-:Y:S01]  /*1f530*/  MOV R5, 0x2 ;  /* 0x0000000200057802 */ /* 0x000fe20000000f00 */
[----:B------:R-:W-:Y:S01]  /*1f540*/  IMAD.MOV.U32 R3, RZ, RZ, 0x181f ;  /* 0x0000181fff037424 */ /* 0x000fe200078e00ff */
[----:B----4-:R-:W-:Y:S02]  /*1f550*/  MOV R2, 0x1f570 ;  /* 0x0001f57000027802 */ /* 0x010fe40000000f00 */
[----:B--23-5:R-:W-:Y:S05]  /*1f560*/  CALL.REL.NOINC `($__internal_65_$__cuda_sm70_shflsync_idx_p) ;  /* 0x000011e000007944 */ /* 0x02cfea0003c00000 */
[----:B------:R-:W-:Y:S01]  /*1f570*/  MOV R10, R5 ;  /* 0x00000005000a7202 */ /* 0x000fe20000000f00 */
[----:B------:R-:W-:Y:S05]  /*1f580*/  BRA `(.L_x_3381) ;  /* 0xfffe79e000007947 */ /* 0x000fea000383ffff */
.L_x_3203:
[----:B------:R-:W-:Y:S01]  /*1f590*/  IMAD.MOV.U32 R9, RZ, RZ, R17 ;  /* 0x000000ffff097224 */ /* 0x000fe200078e0011 */
[----:B------:R-:W-:Y:S01]  /*1f5a0*/  MOV R5, 0x2 ;  /* 0x0000000200057802 */ /* 0x000fe20000000f00 */
[----:B------:R-:W-:Y:S01]  /*1f5b0*/  IMAD.MOV.U32 R3, RZ, RZ, 0x181f ;  /* 0x0000181fff037424 */ /* 0x000fe200078e00ff */
[----:B----4-:R-:W-:Y:S02]  /*1f5c0*/  MOV R2, 0x1f5e0 ;  /* 0x0001f5e000027802 */ /* 0x010fe40000000f00 */
[----:B-123-5:R-:W-:Y:S05]  /*1f5d0*/  CALL.REL.NOINC `($__internal_65_$__cuda_sm70_shflsync_idx_p) ;  /* 0x0000117000007944 */ /* 0x02efea0003c00000 */
[----:B------:R-:W-:Y:S01]  /*1f5e0*/  MOV R2, R5 ;  /* 0x0000000500027202 */ /* 0x000fe20000000f00 */
[----:B------:R-:W-:Y:S05]  /*1f5f0*/  BRA `(.L_x_3382) ;  /* 0xfffe799000007947 */ /* 0x000fea000383ffff */
.L_x_3206:
[----:B-1----:R-:W-:Y:S01]  /*1f600*/  IMAD.MOV.U32 R9, RZ, RZ, R16 ;  /* 0x000000ffff097224 */ /* 0x002fe200078e0010 */
[----:B------:R-:W-:Y:S01]  /*1f610*/  MOV R5, 0x3 ;  /* 0x0000000300057802 */ /* 0x000fe20000000f00 */
[----:B------:R-:W-:Y:S01]  /*1f620*/  IMAD.MOV.U32 R3, RZ, RZ, 0x181f ;  /* 0x0000181fff037424 */ /* 0x000fe200078e00ff */
[----:B------:R-:W-:-:S02]  /*1f630*/  MOV R2, 0x1f650 ;  /* 0x0001f65000027802 */ /* 0x000fc40000000f00 */
[----:B--2345:R-:W-:Y:S05]  /*1f640*/  CALL.REL.NOINC `($__internal_65_$__cuda_sm70_shflsync_idx_p) ;  /* 0x0000110000007944 */ /* 0x03cfea0003c00000 */
        /* <DEDUP_REMOVED lines=8> */
.L_x_3311:
[----:B------:R-:W-:Y:S01]  /*1f6d0*/  IMAD.MOV.U32 R2, RZ, RZ, R207 ;  /* 0x000000ffff027224 */ /* 0x000fe200078e00cf */
[----:B------:R-:W-:Y:S02]  /*1f6e0*/  MOV R5, 0x2 ;  /* 0x0000000200057802 */ /* 0x000fe40000000f00 */
[----:B------:R-:W-:Y:S02]  /*1f6f0*/  MOV R3, 0x1f710 ;  /* 0x0001f71000037802 */ /* 0x000fe40000000f00 */
[----:B------:R-:W-:Y:S05]  /*1f700*/  CALL.REL.NOINC `($__internal_64_$__cuda_sm70_shflsync_bfly_p) ;  /* 0x00000ff000007944 */ /* 0x000fea0003c00000 */
[----:B------:R-:W-:Y:S01]  /*1f710*/  MOV R0, R5 ;  /* 0x0000000500007202 */ /* 0x000fe20000000f00 */
[----:B------:R-:W-:Y:S05]  /*1f720*/  BRA `(.L_x_3384) ;  /* 0xffff9de000007947 */ /* 0x000fea000383ffff */
.L_x_3312:
[----:B------:R-:W-:Y:S01]  /*1f730*/  IMAD.MOV.U32 R2, RZ, RZ, R0 ;  /* 0x000000ffff027224 */ /* 0x000fe200078e0000 */
[----:B------:R-:W-:Y:S02]  /*1f740*/  MOV R5, 0x1 ;  /* 0x0000000100057802 */ /* 0x000fe40000000f00 */
[----:B------:R-:W-:Y:S02]  /*1f750*/  MOV R3, 0x1f770 ;  /* 0x0001f77000037802 */ /* 0x000fe40000000f00 */
[----:B-1----:R-:W-:Y:S05]  /*1f760*/  CALL.REL.NOINC `($__internal_64_$__cuda_sm70_shflsync_bfly_p) ;  /* 0x00000f9000007944 */ /* 0x002fea0003c00000 */
[----:B------:R-:W-:Y:S01]  /*1f770*/  FADD.FTZ R0, R0, R5 ;  /* 0x0000000500007221 */ /* 0x000fe20000010000 */
[----:B------:R-:W-:Y:S02]  /*1f780*/  MOV R2, R206 ;  /* 0x000000ce00027202 */ /* 0x000fe40000000f00 */
[----:B------:R-:W-:-:S02]  /*1f790*/  MOV R5, 0x2 ;  /* 0x0000000200057802 */ /* 0x000fc40000000f00 */
[----:B------:R-:W-:Y:S02]  /*1f7a0*/  MOV R3, 0x1f7c0 ;  /* 0x0001f7c000037802 */ /* 0x000fe40000000f00 */
[----:B------:R-:W-:Y:S05]  /*1f7b0*/  CALL.REL.NOINC `($__internal_64_$__cuda_sm70_shflsync_bfly_p) ;  /* 0x00000f4000007944 */ /* 0x000fea0003c00000 */
[----:B------:R-:W-:Y:S01]  /*1f7c0*/  FADD.FTZ R4, R206, R5 ;  /* 0x00000005ce047221 */ /* 0x000fe20000010000 */
[----:B------:R-:W-:Y:S02]  /*1f7d0*/  MOV R5, 0x1 ;  /* 0x0000000100057802 */ /* 0x000fe40000000f00 */
[----:B------:R-:W-:Y:S02]  /*1f7e0*/  MOV R3, 0x1f810 ;  /* 0x0001f81000037802 */ /* 0x000fe40000000f00 */
[----:B------:R-:W-:Y:S02]  /*1f7f0*/  MOV R2, R4 ;  /* 0x0000000400027202 */ /* 0x000fe40000000f00 */
[----:B------:R-:W-:Y:S05]  /*1f800*/  CALL.REL.NOINC `($__internal_64_$__cuda_sm70_shflsync_bfly_p) ;  /* 0x00000ef000007944 */ /* 0x000fea0003c00000 */
[----:B------:R-:W-:Y:S01]  /*1f810*/  MOV R3, R5 ;  /* 0x0000000500037202 */ /* 0x000fe20000000f00 */
[----:B------:R-:W-:Y:S05]  /*1f820*/  BRA `(.L_x_3385) ;  /* 0xffff9d5000007947 */ /* 0x000fea000383ffff */
.L_x_3319:
[----:B--234-:R-:W-:Y:S01]  /*1f830*/  IMAD.MOV.U32 R9, RZ, RZ, R13 ;  /* 0x000000ffff097224 */ /* 0x01cfe200078e000d */
[----:B------:R-:W-:Y:S01]  /*1f840*/  MOV R5, RZ ;  /* 0x000000ff00057202 */ /* 0x000fe20000000f00 */
[----:B------:R-:W-:Y:S01]  /*1f850*/  IMAD.MOV.U32 R3, RZ, RZ, 0x181f ;  /* 0x0000181fff037424 */ /* 0x000fe200078e00ff */
[----:B------:R-:W-:Y:S02]  /*1f860*/  MOV R2, 0x1f880 ;  /* 0x0001f88000027802 */ /* 0x000fe40000000f00 */
[----:B-1----:R-:W-:Y:S05]  /*1f870*/  CALL.REL.NOINC `($__internal_65_$__cuda_sm70_shflsync_idx_p) ;  /* 0x00000ed000007944 */ /* 0x002fea0003c00000 */
[----:B------:R-:W-:Y:S01]  /*1f880*/  MOV R10, R5 ;  /* 0x00000005000a7202 */ /* 0x000fe20000000f00 */
[----:B------:R-:W-:Y:S05]  /*1f890*/  BRA `(.L_x_3386) ;  /* 0xffffb87000007947 */ /* 0x000fea000383ffff */
.L_x_3320:
[----:B------:R-:W-:Y:S01]  /*1f8a0*/  IMAD.MOV.U32 R9, RZ, RZ, R14 ;  /* 0x000000ffff097224 */ /* 0x000fe200078e000e */
[----:B------:R-:W-:Y:S01]  /*1f8b0*/  MOV R5, RZ ;  /* 0x000000ff00057202 */ /* 0x000fe20000000f00 */
[----:B------:R-:W-:Y:S01]  /*1f8c0*/  IMAD.MOV.U32 R3, RZ, RZ, 0x181f ;  /* 0x0000181fff037424 */ /* 0x000fe200078e00ff */
[----:B------:R-:W-:-:S02]  /*1f8d0*/  MOV R2, 0x1f8f0 ;  /* 0x0001f8f000027802 */ /* 0x000fc40000000f00 */
[----:B-123--:R-:W-:Y:S05]  /*1f8e0*/  CALL.REL.NOINC `($__internal_65_$__cuda_sm70_shflsync_idx_p) ;  /* 0x00000e6000007944 */ /* 0x00efea0003c00000 */
[----:B------:R-:W-:Y:S01]  /*1f8f0*/  MOV R2, R5 ;  /* 0x0000000500027202 */ /* 0x000fe20000000f00 */
[----:B------:R-:W-:Y:S05]  /*1f900*/  BRA `(.L_x_3387) ;  /* 0xffffb82000007947 */ /* 0x000fea000383ffff */
.L_x_3323:
[----:B--2---:R-:W-:Y:S01]  /*1f910*/  IMAD.MOV.U32 R9, RZ, RZ, R13 ;  /* 0x000000ffff097224 */ /* 0x004fe200078e000d */
[----:B------:R-:W-:Y:S01]  /*1f920*/  MOV R5, 0x1 ;  /* 0x0000000100057802 */ /* 0x000fe20000000f00 */
[----:B------:R-:W-:Y:S01]  /*1f930*/  IMAD.MOV.U32 R3, RZ, RZ, 0x181f ;  /* 0x0000181fff037424 */ /* 0x000fe200078e00ff */
[----:B------:R-:W-:-:S02]  /*1f940*/  MOV R2, 0x1f960 ;  /* 0x0001f96000027802 */ /* 0x000fc40000000f00 */
[----:B-1-34-:R-:W-:Y:S05]  /*1f950*/  CALL.REL.NOINC `($__internal_65_$__cuda_sm70_shflsync_idx_p) ;  /* 0x00000df000007944 */ /* 0x01afea0003c00000 */
        /* <DEDUP_REMOVED lines=8> */
.L_x_3326:
[----:B--2---:R-:W-:Y:S01]  /*1f9e0*/  IMAD.MOV.U32 R9, RZ, RZ, R13 ;  /* 0x000000ffff097224 */ /* 0x004fe200078e000d */
[----:B------:R-:W-:Y:S01]  /*1f9f0*/  MOV R5, 0x2 ;  /* 0x0000000200057802 */ /* 0x000fe20000000f00 */
[----:B------:R-:W-:Y:S01]  /*1fa00*/  IMAD.MOV.U32 R3, RZ, RZ, 0x181f ;  /* 0x0000181fff037424 */ /* 0x000fe200078e00ff */
[----:B------:R-:W-:Y:S02]  /*1fa10*/  MOV R2, 0x1fa30 ;  /* 0x0001fa3000027802 */ /* 0x000fe40000000f00 */
[----:B-1-34-:R-:W-:Y:S05]  /*1fa20*/  CALL.REL.NOINC `($__internal_65_$__cuda_sm70_shflsync_idx_p) ;  /* 0x00000d2000007944 */ /* 0x01afea0003c00000 */
[----:B------:R-:W-:Y:S01]  /*1fa30*/  MOV R10, R5 ;  /* 0x00000005000a7202 */ /* 0x000fe20000000f00 */
[----:B------:R-:W-:Y:S05]  /*1fa40*/  BRA `(.L_x_3389) ;  /* 0xffffba3000007947 */ /* 0x000fea000383ffff */
.L_x_3327:
[----:B--2---:R-:W-:Y:S01]  /*1fa50*/  IMAD.MOV.U32 R9, RZ, RZ, R14 ;  /* 0x000000ffff097224 */ /* 0x004fe200078e000e */
[----:B------:R-:W-:Y:S01]  /*1fa60*/  MOV R5, 0x2 ;  /* 0x0000000200057802 */ /* 0x000fe20000000f00 */
[----:B------:R-:W-:Y:S01]  /*1fa70*/  IMAD.MOV.U32 R3, RZ, RZ, 0x181f ;  /* 0x0000181fff037424 */ /* 0x000fe200078e00ff */
[----:B------:R-:W-:Y:S02]  /*1fa80*/  MOV R2, 0x1faa0 ;  /* 0x0001faa000027802 */ /* 0x000fe40000000f00 */
[----:B-1-34-:R-:W-:Y:S05]  /*1fa90*/  CALL.REL.NOINC `($__internal_65_$__cuda_sm70_shflsync_idx_p) ;  /* 0x00000cb000007944 */ /* 0x01afea0003c00000 */
[----:B------:R-:W-:Y:S01]  /*1faa0*/  MOV R2, R5 ;  /* 0x0000000500027202 */ /* 0x000fe20000000f00 */
[----:B------:R-:W-:Y:S05]  /*1fab0*/  BRA `(.L_x_3390) ;  /* 0xffffb9e000007947 */ /* 0x000fea000383ffff */
.L_x_3330:
[----:B---3--:R-:W-:Y:S01]  /*1fac0*/  IMAD.MOV.U32 R9, RZ, RZ, R13 ;  /* 0x000000ffff097224 */ /* 0x008fe200078e000d */
[----:B------:R-:W-:Y:S01]  /*1fad0*/  MOV R5, 0x3 ;  /* 0x0000000300057802 */ /* 0x000fe20000000f00 */
[----:B------:R-:W-:Y:S01]  /*1fae0*/  IMAD.MOV.U32 R3, RZ, RZ, 0x181f ;  /* 0x0000181fff037424 */ /* 0x000fe200078e00ff */
[----:B----4-:R-:W-:-:S02]  /*1faf0*/  MOV R2, 0x1fb10 ;  /* 0x0001fb1000027802 */ /* 0x010fc40000000f00 */
[----:B-12---:R-:W-:Y:S05]  /*1fb00*/  CALL.REL.NOINC `($__internal_65_$__cuda_sm70_shflsync_idx_p) ;  /* 0x00000c4000007944 */ /* 0x006fea0003c00000 */
        /* <DEDUP_REMOVED lines=8> */
.L_x_3332:
[----:B------:R-:W-:Y:S01]  /*1fb90*/  IMAD.MOV.U32 R9, RZ, RZ, R16 ;  /* 0x000000ffff097224 */ /* 0x000fe200078e0010 */
[----:B------:R-:W-:Y:S01]  /*1fba0*/  MOV R5, RZ ;  /* 0x000000ff00057202 */ /* 0x000fe20000000f00 */
[----:B------:R-:W-:Y:S01]  /*1fbb0*/  IMAD.MOV.U32 R3, RZ, RZ, 0x1c1f ;  /* 0x00001c1fff037424 */ /* 0x000fe200078e00ff */
[----:B------:R-:W-:Y:S02]  /*1fbc0*/  MOV R2, 0x1fbe0 ;  /* 0x0001fbe000027802 */ /* 0x000fe40000000f00 */
[----:B------:R-:W-:Y:S05]  /*1fbd0*/  CALL.REL.NOINC `($__internal_65_$__cuda_sm70_shflsync_idx_p) ;  /* 0x00000b7000007944 */ /* 0x000fea0003c00000 */
[----:B------:R-:W-:Y:S01]  /*1fbe0*/  MOV R4, R5 ;  /* 0x0000000500047202 */ /* 0x000fe20000000f00 */
[----:B------:R-:W-:Y:S05]  /*1fbf0*/  BRA `(.L_x_3392) ;  /* 0xffffbd8000007947 */ /* 0x000fea000383ffff */
.L_x_3333:
[----:B------:R-:W-:Y:S01]  /*1fc00*/  IMAD.MOV.U32 R9, RZ, RZ, R17 ;  /* 0x000000ffff097224 */ /* 0x000fe200078e0011 */
[----:B------:R-:W-:Y:S01]  /*1fc10*/  MOV R5, RZ ;  /* 0x000000ff00057202 */ /* 0x000fe20000000f00 */
[----:B------:R-:W-:Y:S01]  /*1fc20*/  IMAD.MOV.U32 R3, RZ, RZ, 0x1c1f ;  /* 0x00001c1fff037424 */ /* 0x000fe200078e00ff */
[----:B------:R-:W-:Y:S02]  /*1fc30*/  MOV R2, 0x1fc50 ;  /* 0x0001fc5000027802 */ /* 0x000fe40000000f00 */
[----:B-12---:R-:W-:Y:S05]  /*1fc40*/  CALL.REL.NOINC `($__internal_65_$__cuda_sm70_shflsync_idx_p) ;  /* 0x00000b0000007944 */ /* 0x006fea0003c00000 */
[----:B------:R-:W-:Y:S01]  /*1fc50*/  MOV R0, R5 ;  /* 0x0000000500007202 */ /* 0x000fe20000000f00 */
[----:B------:R-:W-:Y:S05]  /*1fc60*/  BRA `(.L_x_3393) ;  /* 0xffffbd3000007947 */ /* 0x000fea000383ffff */
.L_x_3336:
[----:B----4-:R-:W-:Y:S01]  /*1fc70*/  IMAD.MOV.U32 R9, RZ, RZ, R16 ;  /* 0x000000ffff097224 */ /* 0x010fe200078e0010 */
[----:B------:R-:W-:Y:S01]  /*1fc80*/  MOV R5, 0x1 ;  /* 0x0000000100057802 */ /* 0x000fe20000000f00 */
[----:B------:R-:W-:Y:S01]  /*1fc90*/  IMAD.MOV.U32 R3, RZ, RZ, 0x1c1f ;  /* 0x00001c1fff037424 */ /* 0x000fe200078e00ff */
[----:B------:R-:W-:-:S02]  /*1fca0*/  MOV R2, 0x1fcc0 ;  /* 0x0001fcc000027802 */ /* 0x000fc40000000f00 */
[----:B-123--:R-:W-:Y:S05]  /*1fcb0*/  CALL.REL.NOINC `($__internal_65_$__cuda_sm70_shflsync_idx_p) ;  /* 0x00000a9000007944 */ /* 0x00efea0003c00000 */
        /* <DEDUP_REMOVED lines=8> */
.L_x_3340:
[----:B------:R-:W-:Y:S01]  /*1fd40*/  IMAD.MOV.U32 R9, RZ, RZ, R11 ;  /* 0x000000ffff097224 */ /* 0x000fe200078e000b */
[----:B------:R-:W-:Y:S01]  /*1fd50*/  MOV R5, RZ ;  /* 0x000000ff00057202 */ /* 0x000fe20000000f00 */
[----:B------:R-:W-:Y:S01]  /*1fd60*/  IMAD.MOV.U32 R3, RZ, RZ, 0x181f ;  /* 0x0000181fff037424 */ /* 0x000fe200078e00ff */
[----:B------:R-:W-:Y:S02]  /*1fd70*/  MOV R2, 0x1fd90 ;  /* 0x0001fd9000027802 */ /* 0x000fe40000000f00 */
[----:B------:R-:W-:Y:S05]  /*1fd80*/  CALL.REL.NOINC `($__internal_65_$__cuda_sm70_shflsync_idx_p) ;  /* 0x000009c000007944 */ /* 0x000fea0003c00000 */
[----:B------:R-:W-:Y:S01]  /*1fd90*/  MOV R10, R5 ;  /* 0x00000005000a7202 */ /* 0x000fe20000000f00 */
[----:B------:R-:W-:Y:S05]  /*1fda0*/  BRA `(.L_x_3395) ;  /* 0xffffdb8000007947 */ /* 0x000fea000383ffff */
.L_x_3341:
[----:B------:R-:W-:Y:S01]  /*1fdb0*/  IMAD.MOV.U32 R9, RZ, RZ, R14 ;  /* 0x000000ffff097224 */ /* 0x000fe200078e000e */
[----:B------:R-:W-:Y:S01]  /*1fdc0*/  MOV R5, RZ ;  /* 0x000000ff00057202 */ /* 0x000fe20000000f00 */
[----:B------:R-:W-:Y:S01]  /*1fdd0*/  IMAD.MOV.U32 R3, RZ, RZ, 0x181f ;  /* 0x0000181fff037424 */ /* 0x000fe200078e00ff */
[----:B------:R-:W-:Y:S02]  /*1fde0*/  MOV R2, 0x1fe00 ;  /* 0x0001fe0000027802 */ /* 0x000fe40000000f00 */
[----:B-12---:R-:W-:Y:S05]  /*1fdf0*/  CALL.REL.NOINC `($__internal_65_$__cuda_sm70_shflsync_idx_p) ;  /* 0x0000095000007944 */ /* 0x006fea0003c00000 */
[----:B------:R-:W-:Y:S01]  /*1fe00*/  MOV R2, R5 ;  /* 0x0000000500027202 */ /* 0x000fe20000000f00 */
[----:B------:R-:W-:Y:S05]  /*1fe10*/  BRA `(.L_x_3396) ;  /* 0xffffdb3000007947 */ /* 0x000fea000383ffff */
.L_x_3344:
[----:B--2---:R-:W-:Y:S01]  /*1fe20*/  IMAD.MOV.U32 R9, RZ, RZ, R11 ;  /* 0x000000ffff097224 */ /* 0x004fe200078e000b */
[----:B------:R-:W-:Y:S01]  /*1fe30*/  MOV R5, 0x1 ;  /* 0x0000000100057802 */ /* 0x000fe20000000f00 */
[----:B------:R-:W-:Y:S01]  /*1fe40*/  IMAD.MOV.U32 R3, RZ, RZ, 0x181f ;  /* 0x0000181fff037424 */ /* 0x000fe200078e00ff */
[----:B----4-:R-:W-:-:S02]  /*1fe50*/  MOV R2, 0x1fe70 ;  /* 0x0001fe7000027802 */ /* 0x010fc40000000f00 */
[----:B-1-3--:R-:W-:Y:S05]  /*1fe60*/  CALL.REL.NOINC `($__internal_65_$__cuda_sm70_shflsync_idx_p) ;  /* 0x000008e000007944 */ /* 0x00afea0003c00000 */
        /* <DEDUP_REMOVED lines=8> */
.L_x_3347:
[----:B-1----:R-:W-:Y:S01]  /*1fef0*/  IMAD.MOV.U32 R9, RZ, RZ, R11 ;  /* 0x000000ffff097224 */ /* 0x002fe200078e000b */
[----:B------:R-:W-:Y:S01]  /*1ff00*/  MOV R5, 0x2 ;  /* 0x0000000200057802 */ /* 0x000fe20000000f00 */
[----:B------:R-:W-:Y:S01]  /*1ff10*/  IMAD.MOV.U32 R3, RZ, RZ, 0x181f ;  /* 0x0000181fff037424 */ /* 0x000fe200078e00ff */
[----:B----4-:R-:W-:Y:S02]  /*1ff20*/  MOV R2, 0x1ff40 ;  /* 0x0001ff4000027802 */ /* 0x010fe40000000f00 */
[----:B--23--:R-:W-:Y:S05]  /*1ff30*/  CALL.REL.NOINC `($__internal_65_$__cuda_sm70_shflsync_idx_p) ;  /* 0x0000081000007944 */ /* 0x00cfea0003c00000 */
[----:B------:R-:W-:Y:S01]  /*1ff40*/  MOV R10, R5 ;  /* 0x00000005000a7202 */ /* 0x000fe20000000f00 */
[----:B------:R-:W-:Y:S05]  /*1ff50*/  BRA `(.L_x_3398) ;  /* 0xffffdd5000007947 */ /* 0x000fea000383ffff */
.L_x_3348:
[----:B------:R-:W-:Y:S01]  /*1ff60*/  IMAD.MOV.U32 R9, RZ, RZ, R14 ;  /* 0x000000ffff097224 */ /* 0x000fe200078e000e */
[----:B------:R-:W-:Y:S01]  /*1ff70*/  MOV R5, 0x2 ;  /* 0x0000000200057802 */ /* 0x000fe20000000f00 */
[----:B------:R-:W-:Y:S01]  /*1ff80*/  IMAD.MOV.U32 R3, RZ, RZ, 0x181f ;  /* 0x0000181fff037424 */ /* 0x000fe200078e00ff */
[----:B----4-:R-:W-:Y:S02]  /*1ff90*/  MOV R2, 0x1ffb0 ;  /* 0x0001ffb000027802 */ /* 0x010fe40000000f00 */
[----:B-123--:R-:W-:Y:S05]  /*1ffa0*/  CALL.REL.NOINC `($__internal_65_$__cuda_sm70_shflsync_idx_p) ;  /* 0x000007a000007944 */ /* 0x00efea0003c00000 */
[----:B------:R-:W-:Y:S01]  /*1ffb0*/  MOV R2, R5 ;  /* 0x0000000500027202 */ /* 0x000fe20000000f00 */
[----:B------:R-:W-:Y:S05]  /*1ffc0*/  BRA `(.L_x_3399) ;  /* 0xffffdd0000007947 */ /* 0x000fea000383ffff */
.L_x_3351:
[----:B-1----:R-:W-:Y:S01]  /*1ffd0*/  IMAD.MOV.U32 R9, RZ, RZ, R11 ;  /* 0x000000ffff097224 */ /* 0x002fe200078e000b */
[----:B------:R-:W-:Y:S01]  /*1ffe0*/  MOV R5, 0x3 ;  /* 0x0000000300057802 */ /* 0x000fe20000000f00 */
[----:B------:R-:W-:Y:S01]  /*1fff0*/  IMAD.MOV.U32 R3, RZ, RZ, 0x181f ;  /* 0x0000181fff037424 */ /* 0x000fe200078e00ff */
[----:B------:R-:W-:-:S02]  /*20000*/  MOV R2, 0x20020 ;  /* 0x0002002000027802 */ /* 0x000fc40000000f00 */
[----:B--234-:R-:W-:Y:S05]  /*20010*/  CALL.REL.NOINC `($__internal_65_$__cuda_sm70_shflsync_idx_p) ;  /* 0x0000073000007944 */ /* 0x01cfea0003c00000 */
        /* <DEDUP_REMOVED lines=8> */
.L_x_3353:
[----:B------:R-:W-:Y:S01]  /*200a0*/  IMAD.MOV.U32 R9, RZ, RZ, R110 ;  /* 0x000000ffff097224 */ /* 0x000fe200078e006e */
[----:B------:R-:W-:Y:S01]  /*200b0*/  MOV R5, RZ ;  /* 0x000000ff00057202 */ /* 0x000fe20000000f00 */
[----:B------:R-:W-:Y:S01]  /*200c0*/  IMAD.MOV.U32 R3, RZ, RZ, 0x1f ;  /* 0x0000001fff037424 */ /* 0x000fe200078e00ff */
[----:B------:R-:W-:Y:S02]  /*200d0*/  MOV R2, 0x200f0 ;  /* 0x000200f000027802 */ /* 0x000fe40000000f00 */
[----:B-1----:R-:W-:Y:S05]  /*200e0*/  CALL.REL.NOINC `($__internal_65_$__cuda_sm70_shflsync_idx_p) ;  /* 0x0000066000007944 */ /* 0x002fea0003c00000 */
[----:B------:R-:W-:Y:S01]  /*200f0*/  MOV R10, R5 ;  /* 0x00000005000a7202 */ /* 0x000fe20000000f00 */
[----:B------:R-:W-:Y:S05]  /*20100*/  BRA `(.L_x_3401) ;  /* 0xffffdf5000007947 */ /* 0x000fea000383ffff */
.L_x_3354:
[----:B------:R-:W-:Y:S01]  /*20110*/  IMAD.MOV.U32 R9, RZ, RZ, R110 ;  /* 0x000000ffff097224 */ /* 0x000fe200078e006e */
[----:B------:R-:W-:Y:S01]  /*20120*/  MOV R5, 0x1 ;  /* 0x0000000100057802 */ /* 0x000fe20000000f00 */
[----:B------:R-:W-:Y:S01]  /*20130*/  IMAD.MOV.U32 R3, RZ, RZ, 0x1f ;  /* 0x0000001fff037424 */ /* 0x000fe200078e00ff */
[----:B------:R-:W-:Y:S02]  /*20140*/  MOV R2, 0x20160 ;  /* 0x0002016000027802 */ /* 0x000fe40000000f00 */
[----:B-123--:R-:W-:Y:S05]  /*20150*/  CALL.REL.NOINC `($__internal_65_$__cuda_sm70_shflsync_idx_p) ;  /* 0x000005f000007944 */ /* 0x00efea0003c00000 */
[----:B------:R-:W-:Y:S01]  /*20160*/  MOV R8, R5 ;  /* 0x0000000500087202 */ /* 0x000fe20000000f00 */
[----:B------:R-:W-:Y:S05]  /*20170*/  BRA `(.L_x_3402) ;  /* 0xffffdf0000007947 */ /* 0x000fea000383ffff */
.L_x_3355:
[----:B------:R-:W-:Y:S02]  /*20180*/  MOV R2, 0x1 ;  /* 0x0000000100027802 */ /* 0x000fe40000000f00 */
[----:B------:R-:W-:-:S02]  /*20190*/  MOV R3, 0x201b0 ;  /* 0x000201b000037802 */ /* 0x000fc40000000f00 */
[----:B--234-:R-:W-:Y:S05]  /*201a0*/  CALL.REL.NOINC `($__internal_66_$__cuda_sm70_shflsync_up_p) ;  /* 0x000005f000007944 */ /* 0x01cfea0003c00000 */
[----:B------:R-:W-:Y:S05]  /*201b0*/  BRA `(.L_x_3403) ;  /* 0xffffdfe000007947 */ /* 0x000fea000383ffff */
.L_x_3356:
[----:B------:R-:W-:Y:S02]  /*201c0*/  MOV R2, 0x2 ;  /* 0x0000000200027802 */ /* 0x000fe40000000f00 */
[----:B------:R-:W-:-:S02]  /*201d0*/  MOV R3, 0x201f0 ;  /* 0x000201f000037802 */ /* 0x000fc40000000f00 */
[----:B--23--:R-:W-:Y:S05]  /*201e0*/  CALL.REL.NOINC `($__internal_66_$__cuda_sm70_shflsync_up_p) ;  /* 0x000005b000007944 */ /* 0x00cfea0003c00000 */
[----:B------:R-:W-:Y:S01]  /*201f0*/  SEL R3, R4, RZ, P1 ;  /* 0x000000ff04037207 */ /* 0x000fe20000800000 */
[----:B------:R-:W-:-:S04]  /*20200*/  IMAD.MOV.U32 R2, RZ, RZ, 0x4 ;  /* 0x00000004ff027424 */ /* 0x000fc800078e00ff */
[----:B------:R-:W-:Y:S01]  /*20210*/  IMAD.IADD R0, R0, 0x1, R3 ;  /* 0x0000000100007824 */ /* 0x000fe200078e0203 */
[----:B------:R-:W-:Y:S02]  /*20220*/  MOV R3, 0x20240 ;  /* 0x0002024000037802 */ /* 0x000fe40000000f00 */
        /* <DEDUP_REMOVED lines=20> */
.L_x_3360:
[----:B------:R-:W-:Y:S02]  /*20370*/  MOV R2, 0x1 ;  /* 0x0000000100027802 */ /* 0x000fe40000000f00 */
[----:B------:R-:W-:Y:S02]  /*20380*/  MOV R3, 0x203a0 ;  /* 0x000203a000037802 */ /* 0x000fe40000000f00 */
[----:B------:R-:W-:Y:S05]  /*20390*/  CALL.REL.NOINC `($__internal_66_$__cuda_sm70_shflsync_up_p) ;  /* 0x0000040000007944 */ /* 0x000fea0003c00000 */
[----:B------:R-:W-:Y:S01]  /*203a0*/  MOV R2, R4 ;  /* 0x0000000400027202 */ /* 0x000fe20000000f00 */
[----:B------:R-:W-:Y:S05]  /*203b0*/  BRA `(.L_x_3405) ;  /* 0xffffe03000007947 */ /* 0x000fea000383ffff */
.L_x_3361:
[----:B------:R-:W-:Y:S02]  /*203c0*/  MOV R2, 0x2 ;  /* 0x0000000200027802 */ /* 0x000fe40000000f00 */
        /* <DEDUP_REMOVED lines=26> */
.L_x_3363:
[----:B------:R-:W-:Y:S02]  /*20570*/  SEL R0, RZ, 0x1, P0 ;  /* 0x00000001ff007807 */ /* 0x000fe40000000000 */
[----:B------:R-:W-:Y:S02]  /*20580*/  MOV R2, 0x205a0 ;  /* 0x000205a000027802 */ /* 0x000fe40000000f00 */
[----:B-1----:R-:W-:Y:S05]  /*20590*/  CALL.REL.NOINC `($__internal_67_$__cuda_sm70_votesync_ballot) ;  /* 0x0000027000007944 */ /* 0x002fea0003c00000 */
[----:B------:R-:W-:Y:S01]  /*205a0*/  MOV R11, R0 ;  /* 0x00000000000b7202 */ /* 0x000fe20000000f00 */
[----:B------:R-:W-:Y:S05]  /*205b0*/  BRA `(.L_x_3407) ;  /* 0xffffdfc000007947 */ /* 0x000fea000383ffff */
.L_x_3364:
[----:B------:R-:W-:Y:S01]  /*205c0*/  IMAD.MOV.U32 R9, RZ, RZ, R6 ;  /* 0x000000ffff097224 */ /* 0x000fe200078e0006 */
[----:B------:R-:W-:Y:S01]  /*205d0*/  MOV R5, R0 ;  /* 0x0000000000057202 */ /* 0x000fe20000000f00 */
[----:B------:R-:W-:Y:S01]  /*205e0*/  IMAD.MOV.U32 R3, RZ, RZ, 0x1f ;  /* 0x0000001fff037424 */ /* 0x000fe200078e00ff */
[----:B------:R-:W-:Y:S02]  /*205f0*/  MOV R2, 0x20610 ;  /* 0x0002061000027802 */ /* 0x000fe40000000f00 */
[----:B-1----:R-:W-:Y:S05]  /*20600*/  CALL.REL.NOINC `($__internal_65_$__cuda_sm70_shflsync_idx_p) ;  /* 0x0000014000007944 */ /* 0x002fea0003c00000 */
[----:B------:R-:W-:Y:S01]  /*20610*/  IMAD.MOV.U32 R8, RZ, RZ, R5 ;  /* 0x000000ffff087224 */ /* 0x000fe200078e0005 */
[----:B------:R-:W-:Y:S01]  /*20620*/  MOV R5, R0 ;  /* 0x0000000000057202 */ /* 0x000fe20000000f00 */
[----:B------:R-:W-:Y:S01]  /*20630*/  IMAD.MOV.U32 R9, RZ, RZ, R7 ;  /* 0x000000ffff097224 */ /* 0x000fe200078e0007 */
[----:B------:R-:W-:-:S02]  /*20640*/  MOV R3, 0x1f ;  /* 0x0000001f00037802 */ /* 0x000fc40000000f00 */
[----:B------:R-:W-:Y:S02]  /*20650*/  MOV R2, 0x20670 ;  /* 0x0002067000027802 */ /* 0x000fe40000000f00 */
[----:B------:R-:W-:Y:S05]  /*20660*/  CALL.REL.NOINC `($__internal_65_$__cuda_sm70_shflsync_idx_p) ;  /* 0x000000e000007944 */ /* 0x000fea0003c00000 */
[----:B------:R-:W-:Y:S01]  /*20670*/  MOV R7, R5 ;  /* 0x0000000500077202 */ /* 0x000fe20000000f00 */
[----:B------:R-:W-:Y:S05]  /*20680*/  BRA `(.L_x_3408) ;  /* 0xffffdf4000007947 */ /* 0x000fea000383ffff */
.L_x_3367:
[----:B------:R-:W-:Y:S01]  /*20690*/  IMAD.MOV.U32 R9, RZ, RZ, R4 ;  /* 0x000000ffff097224 */ /* 0x000fe200078e0004 */
[----:B------:R-:W-:Y:S01]  /*206a0*/  MOV R5, R0 ;  /* 0x0000000000057202 */ /* 0x000fe20000000f00 */
[----:B------:R-:W-:Y:S01]  /*206b0*/  IMAD.MOV.U32 R3, RZ, RZ, 0x1f ;  /* 0x0000001fff037424 */ /* 0x000fe200078e00ff */
[----:B------:R-:W-:Y:S02]  /*206c0*/  MOV R2, 0x206e0 ;  /* 0x000206e000027802 */ /* 0x000fe40000000f00 */
[----:B-1-34-:R-:W-:Y:S05]  /*206d0*/  CALL.REL.NOINC `($__internal_65_$__cuda_sm70_shflsync_idx_p) ;  /* 0x0000007000007944 */ /* 0x01afea0003c00000 */
[----:B------:R-:W-:Y:S01]  /*206e0*/  MOV R13, R5 ;  /* 0x00000005000d7202 */ /* 0x000fe20000000f00 */
[----:B------:R-:W-:Y:S05]  /*206f0*/  BRA `(.L_x_3366) ;  /* 0xffffdf3000007947 */ /* 0x000fea000383ffff */
        .weak           $__internal_64_$__cuda_sm70_shflsync_bfly_p
        .type           $__internal_64_$__cuda_sm70_shflsync_bfly_p,@function
        .size           $__internal_64_$__cuda_sm70_shflsync_bfly_p,($__internal_65_$__cuda_sm70_shflsync_idx_p - $__internal_64_$__cuda_sm70_shflsync_bfly_p)
$__internal_64_$__cuda_sm70_shflsync_bfly_p:
[----:B------:R-:W-:Y:S04]  /*20700*/  WARPSYNC R6 ;  /* 0x0000000600007348 */ /* 0x000fe80003800000 */
[----:B------:R1:W2:Y:S02]  /*20710*/  SHFL.BFLY PT, R5, R2, R5, R7 ;  /* 0x0c00000502057389 */ /* 0x0002a400000e0007 */
[----:B-1----:R-:W-:-:S02]  /*20720*/  MOV R2, R3 ;  /* 0x0000000300027202 */ /* 0x002fc40000000f00 */
[----:B------:R-:W-:-:S04]  /*20730*/  MOV R3, 0x0 ;  /* 0x0000000000037802 */ /* 0x000fc80000000f00 */
[----:B--2---:R-:W-:Y:S05]  /*20740*/  RET.REL.NODEC R2 `(_ZN7cutlass13device_kernelIN5flash19enable_sm80_to_sm89INS1_16FlashAttnFwdSm80INS1_25CollectiveMainloopFwdSm80ILi8ELi1ELb0EN4cute5tupleIJNS5_1CILi128EEENS7_ILi32EEENS7_ILi256EEEEEELi256ENS_10bfloat16_tEfNS_4arch4Sm80ELb0ELb1ELb0ELb1ELb0ELb1ELb1ELb1EEENS1_21CollectiveEpilogueFwdINS6_IJS8_SA_S9_EEENS6_IJNS7_ILi1EEESI_SI_EEESC_SE_Li256ELb1ELb1ELb1ELb0EEENS1_36VarlenDynamicPersistentTileSchedulerILi128ELi32ELi256ELi256ELb1ELb1ELb0ELb1ELb0ELb1EEEEEEEEEvNT_6ParamsE) ;  /* 0xfffdf8b002007950 */ /* 0x004fea0003c3ffff */
        .weak           $__internal_65_$__cuda_sm70_shflsync_idx_p
        .type           $__internal_65_$__cuda_sm70_shflsync_idx_p,@function
        .size           $__internal_65_$__cuda_sm70_shflsync_idx_p,($__internal_66_$__cuda_sm70_shflsync_up_p - $__internal_65_$__cuda_sm70_shflsync_idx_p)
$__internal_65_$__cuda_sm70_shflsync_idx_p:
[----:B------:R-:W-:-:S04]  /*20750*/  MOV R119, 0xffffffff ;  /* 0xffffffff00777802 */ /* 0x000fc80000000f00 */
[----:B------:R-:W-:Y:S04]  /*20760*/  WARPSYNC R119 ;  /* 0x0000007700007348 */ /* 0x000fe80003800000 */
[----:B------:R1:W2:Y:S02]  /*20770*/  SHFL.IDX PT, R5, R9, R5, R3 ;  /* 0x0000000509057389 */ /* 0x0002a400000e0003 */
[----:B-1----:R-:W-:-:S04]  /*20780*/  MOV R3, 0x0 ;  /* 0x0000000000037802 */ /* 0x002fc80000000f00 */
[----:B--2---:R-:W-:Y:S05]  /*20790*/  RET.REL.NODEC R2 `(_ZN7cutlass13device_kernelIN5flash19enable_sm80_to_sm89INS1_16FlashAttnFwdSm80INS1_25CollectiveMainloopFwdSm80ILi8ELi1ELb0EN4cute5tupleIJNS5_1CILi128EEENS7_ILi32EEENS7_ILi256EEEEEELi256ENS_10bfloat16_tEfNS_4arch4Sm80ELb0ELb1ELb0ELb1ELb0ELb1ELb1ELb1EEENS1_21CollectiveEpilogueFwdINS6_IJS8_SA_S9_EEENS6_IJNS7_ILi1EEESI_SI_EEESC_SE_Li256ELb1ELb1ELb1ELb0EEENS1_36VarlenDynamicPersistentTileSchedulerILi128ELi32ELi256ELi256ELb1ELb1ELb0ELb1ELb0ELb1EEEEEEEEEvNT_6ParamsE) ;  /* 0xfffdf86002007950 */ /* 0x004fea0003c3ffff */
        .weak           $__internal_66_$__cuda_sm70_shflsync_up_p
        .type           $__internal_66_$__cuda_sm70_shflsync_up_p,@function
        .size           $__internal_66_$__cuda_sm70_shflsync_up_p,($__internal_67_$__cuda_sm70_votesync_ballot - $__internal_66_$__cuda_sm70_shflsync_up_p)
$__internal_66_$__cuda_sm70_shflsync_up_p:
[----:B------:R-:W-:Y:S02]  /*207a0*/  IMAD.MOV.U32 R4, RZ, RZ, RZ ;  /* 0x000000ffff047224 */ /* 0x000fe400078e00ff */
[----:B------:R-:W-:-:S04]  /*207b0*/  IMAD.MOV.U32 R9, RZ, RZ, -0x1 ;  /* 0xffffffffff097424 */ /* 0x000fc800078e00ff */
[----:B------:R-:W-:Y:S04]  /*207c0*/  WARPSYNC R9 ;  /* 0x0000000900007348 */ /* 0x000fe80003800000 */
[----:B------:R1:W2:Y:S02]  /*207d0*/  SHFL.UP PT, R4, R0, R2, R4 ;  /* 0x0400000200047389 */ /* 0x0002a400000e0004 */
[----:B-1----:R-:W-:Y:S02]  /*207e0*/  MOV R2, R3 ;  /* 0x0000000300027202 */ /* 0x002fe40000000f00 */
[----:B------:R-:W-:-:S04]  /*207f0*/  MOV R3, 0x0 ;  /* 0x0000000000037802 */ /* 0x000fc80000000f00 */
[----:B--2---:R-:W-:Y:S05]  /*20800*/  RET.REL.NODEC R2 `(_ZN7cutlass13device_kernelIN5flash19enable_sm80_to_sm89INS1_16FlashAttnFwdSm80INS1_25CollectiveMainloopFwdSm80ILi8ELi1ELb0EN4cute5tupleIJNS5_1CILi128EEENS7_ILi32EEENS7_ILi256EEEEEELi256ENS_10bfloat16_tEfNS_4arch4Sm80ELb0ELb1ELb0ELb1ELb0ELb1ELb1ELb1EEENS1_21CollectiveEpilogueFwdINS6_IJS8_SA_S9_EEENS6_IJNS7_ILi1EEESI_SI_EEESC_SE_Li256ELb1ELb1ELb1ELb0EEENS1_36VarlenDynamicPersistentTileSchedulerILi128ELi32ELi256ELi256ELb1ELb1ELb0ELb1ELb0ELb1EEEEEEEEEvNT_6ParamsE) ;  /* 0xfffdf7f002007950 */ /* 0x004fea0003c3ffff */
        .weak           $__internal_67_$__cuda_sm70_votesync_ballot
        .type           $__internal_67_$__cuda_sm70_votesync_ballot,@function
        .size           $__internal_67_$__cuda_sm70_votesync_ballot,(.L_x_5256 - $__internal_67_$__cuda_sm70_votesync_ballot)
$__internal_67_$__cuda_sm70_votesync_ballot:
[----:B------:R-:W-:Y:S01]  /*20810*/  ISETP.NE.U32.AND P0, PT, R0, 0x1, PT ;  /* 0x000000010000780c */ /* 0x000fe20003f05070 */
[----:B------:R-:W-:-:S04]  /*20820*/  IMAD.MOV.U32 R3, RZ, RZ, -0x1 ;  /* 0xffffffffff037424 */ /* 0x000fc800078e00ff */
[----:B------:R-:W-:Y:S08]  /*20830*/  WARPSYNC R3 ;  /* 0x0000000300007348 */ /* 0x000ff00003800000 */
[----:B------:R-:W-:-:S04]  /*20840*/  VOTE.ANY R0, PT, !P0 ;  /* 0x0000000000007806 */ /* 0x000fc800040e0100 */
[----:B------:R-:W-:Y:S01]  /*20850*/  LOP3.LUT R0, R0, R3, RZ, 0xc0, !PT ;  /* 0x0000000300007212 */ /* 0x000fe200078ec0ff */
[----:B------:R-:W-:-:S04]  /*20860*/  IMAD.MOV.U32 R3, RZ, RZ, 0x0 ;  /* 0x00000000ff037424 */ /* 0x000fc800078e00ff */
[----:B------:R-:W-:Y:S05]  /*20870*/  RET.REL.NODEC R2 `(_ZN7cutlass13device_kernelIN5flash19enable_sm80_to_sm89INS1_16FlashAttnFwdSm80INS1_25CollectiveMainloopFwdSm80ILi8ELi1ELb0EN4cute5tupleIJNS5_1CILi128EEENS7_ILi32EEENS7_ILi256EEEEEELi256ENS_10bfloat16_tEfNS_4arch4Sm80ELb0ELb1ELb0ELb1ELb0ELb1ELb1ELb1EEENS1_21CollectiveEpilogueFwdINS6_IJS8_SA_S9_EEENS6_IJNS7_ILi1EEESI_SI_EEESC_SE_Li256ELb1ELb1ELb1ELb0EEENS1_36VarlenDynamicPersistentTileSchedulerILi128ELi32ELi256ELi256ELb1ELb1ELb0ELb1ELb0ELb1EEEEEEEEEvNT_6ParamsE) ;  /* 0xfffdf78002007950 */ /* 0x000fea0003c3ffff */
.L_x_3409:
        /* <DEDUP_REMOVED lines=16> */
.L_x_5256:


//--------------------- .text._ZN7cutlass13device_kernelIN5flash19enable_sm80_to_sm89INS1_16FlashAttnFwdSm80INS1_25CollectiveMainloopFwdSm80ILi8ELi1ELb1EN4cute5tupleIJNS5_1CILi128EEENS7_ILi64EEENS7_ILi256EEEEEELi256ENS_10bfloat16_tEfNS_4arch4Sm80ELb1ELb0ELb0ELb0ELb0ELb0ELb1ELb1EEENS1_21CollectiveEpilogueFwdINS6_IJS8_SA_S9_EEENS6_IJNS7_ILi1EEESI_SI_EEESC_SE_Li256ELb0ELb1ELb1ELb0EEENS1_30DynamicPersistentTileSchedulerILi256ELi256ELb1ELb1ELb0EEEEEEEEEvNT_6ParamsE --------------------------
	.section	.text._ZN7cutlass13device_kernelIN5flash19enable_sm80_to_sm89INS1_16FlashAttnFwdSm80INS1_25CollectiveMainloopFwdSm80ILi8ELi1ELb1EN4cute5tupleIJNS5_1CILi128EEENS7_ILi64EEENS7_ILi256EEEEEELi256ENS_10bfloat16_tEfNS_4arch4Sm80ELb1ELb0ELb0ELb0ELb0ELb0ELb1ELb1EEENS1_21CollectiveEpilogueFwdINS6_IJS8_SA_S9_EEENS6_IJNS7_ILi1EEESI_SI_EEESC_SE_Li256ELb0ELb1ELb1ELb0EEENS1_30DynamicPersistentTileSchedulerILi256ELi256ELb1ELb1ELb0EEEEEEEEEvNT_6ParamsE,"ax",@progbits
	.sectioninfo	@"SHI_REGISTERS=255"
	.align	128
.text._ZN7cutlass13device_kernelIN5flash19enable_sm80_to_sm89INS1_16FlashAttnFwdSm80INS1_25CollectiveMainloopFwdSm80ILi8ELi1ELb1EN4cute5tupleIJNS5_1CILi128EEENS7_ILi64EEENS7_ILi256EEEEEELi256ENS_10bfloat16_tEfNS_4arch4Sm80ELb1ELb0ELb0ELb0ELb0ELb0ELb1ELb1EEENS1_21CollectiveEpilogueFwdINS6_IJS8_SA_S9_EEENS6_IJNS7_ILi1EEESI_SI_EEESC_SE_Li256ELb0ELb1ELb1ELb0EEENS1_30DynamicPersistentTileSchedulerILi256ELi256ELb1ELb1ELb0EEEEEEEEEvNT_6ParamsE:
        .type           _ZN7cutlass13device_kernelIN5flash19enable_sm80_to_sm89INS1_16FlashAttnFwdSm80INS1_25CollectiveMainloopFwdSm80ILi8ELi1ELb1EN4cute5tupleIJNS5_1CILi128EEENS7_ILi64EEENS7_ILi256EEEEEELi256ENS_10bfloat16_tEfNS_4arch4Sm80ELb1ELb0ELb0ELb0ELb0ELb0ELb1ELb1EEENS1_21CollectiveEpilogueFwdINS6_IJS8_SA_S9_EEENS6_IJNS7_ILi1EEESI_SI_EEESC_SE_Li256ELb0ELb1ELb1ELb0EEENS1_30DynamicPersistentTileSchedulerILi256ELi256ELb1ELb1ELb0EEEEEEEEEvNT_6ParamsE,@function
        .size           _ZN7cutlass13device_kernelIN5flash19enable_sm80_to_sm89INS1_16FlashAttnFwdSm80INS1_25CollectiveMainloopFwdSm80ILi8ELi1ELb1EN4cute5tupleIJNS5_1CILi128EEENS7_ILi64EEENS7_ILi256EEEEEELi256ENS_10bfloat16_tEfNS_4arch4Sm80ELb1ELb0ELb0ELb0ELb0ELb0ELb1ELb1EEENS1_21CollectiveEpilogueFwdINS6_IJS8_SA_S9_EEENS6_IJNS7_ILi1EEESI_SI_EEESC_SE_Li256ELb0ELb1ELb1ELb0EEENS1_30DynamicPersistentTileSchedulerILi256ELi256ELb1ELb1ELb0EEEEEEEEEvNT_6ParamsE,(.L_x_5261 - _ZN7cutlass13device_kernelIN5flash19enable_sm80_to_sm89INS1_16FlashAttnFwdSm80INS1_25CollectiveMainloopFwdSm80ILi8ELi1ELb1EN4cute5tupleIJNS5_1CILi128EEENS7_ILi64EEENS7_ILi256EEEEEELi256ENS_10bfloat16_tEfNS_4arch4Sm80ELb1ELb0ELb0ELb0ELb0ELb0ELb1ELb1EEENS1_21CollectiveEpilogueFwdINS6_IJS8_SA_S9_EEENS6_IJNS7_ILi1EEESI_SI_EEESC_SE_Li256ELb0ELb1ELb1ELb0EEENS1_30DynamicPersistentTileSchedulerILi256ELi256ELb1ELb1ELb0EEEEEEEEEvNT_6ParamsE)
        .other          _ZN7cutlass13device_kernelIN5flash19enable_sm80_to_sm89INS1_16FlashAttnFwdSm80INS1_25CollectiveMainloopFwdSm80ILi8ELi1ELb1EN4cute5tupleIJNS5_1CILi128EEENS7_ILi64EEENS7_ILi256EEEEEELi256ENS_10bfloat16_tEfNS_4arch4Sm80ELb1ELb0ELb0ELb0ELb0ELb0ELb1ELb1EEENS1_21CollectiveEpilogueFwdINS6_IJS8_SA_S9_EEENS6_IJNS7_ILi1EEESI_SI_EEESC_SE_Li256ELb0ELb1ELb1ELb0EEENS1_30DynamicPersistentTileSchedulerILi256ELi256ELb1ELb1ELb0EEEEEEEEEvNT_6ParamsE,@"STO_CUDA_ENTRY STV_DEFAULT"
_ZN7cutlass13device_kernelIN5flash19enable_sm80_to_sm89INS1_16FlashAttnFwdSm80INS1_25CollectiveMainloopFwdSm80ILi8ELi1ELb1EN4cute5tupleIJNS5_1CILi128EEENS7_ILi64EEENS7_ILi256EEEEEELi256ENS_10bfloat16_tEfNS_4arch4Sm80ELb1ELb0ELb0ELb0ELb0ELb0ELb1ELb1EEENS1_21CollectiveEpilogueFwdINS6_IJS8_SA_S9_EEENS6_IJNS7_ILi1EEESI_SI_EEESC_SE_Li256ELb0ELb1ELb1ELb0EEENS1_30DynamicPersistentTileSchedulerILi256ELi256ELb1ELb1ELb0EEEEEEEEEvNT_6ParamsE:
        /* <DEDUP_REMOVED lines=82> */
[----:B------:R-:W-:Y:S01]  /*0520*/  SHF.R.S32.HI R6, RZ, 0x1f, R5 ;  /* 0x0000001fff067819 */ /* 0x000fe20000011405 */
[----:B------:R-:W-:Y:S01]  /*0530*/  IMAD.SHL.U32 R4, R4, 0x2, RZ ;  /* 0x0000000204047824 */ /* 0x000fe200078e00ff */
[----:B------:R-:W-:Y:S01]  /*0540*/  SHF.R.S32.HI R5, RZ, 0x1f, R2 ;  /* 0x0000001fff057819 */ /* 0x000fe20000011402 */
[----:B------:R2:W-:Y:S01]  /*0550*/  STL [R1+0x114], R0 ;  /* 0x0001140001007387 */ /* 0x0005e20000100800 */
[----:B------:R-:W-:-:S02]  /*0560*/  SEL R3, R3, 0xfffffff0, !P1 ;  /* 0xfffffff003037807 */ /* 0x000fc40004800000 */
[----:B------:R-:W-:Y:S01]  /*0570*/  SEL R7, R8, 0xffffffe0, !P2 ;  /* 0xffffffe008077807 */ /* 0x000fe20005000000 */
[----:B------:R-:W-:Y:S01]  /*0580*/  STL [R1+0xe4], R6 ;  /* 0x0000e40601007387 */ /* 0x000fe20000100800 */
[----:B------:R-:W-:Y:S02]  /*0590*/  LEA R249, R249, 0x10100, 0x1 ;  /* 0x00010100f9f97811 */ /* 0x000fe400078e08ff */
[----:B------:R-:W-:Y:S01]  /*05a0*/  IADD3 R9, R4, 0xd8, RZ ;  /* 0x000000d804097810 */ /* 0x000fe20007ffe0ff */
[----:B------:R3:W-:Y:S01]  /*05b0*/  STL [R1+0xe0], R5 ;  /* 0x0000e00501007387 */ /* 0x0007e20000100800 */
[----:B------:R-:W-:Y:S01]  /*05c0*/  IMAD.IADD R3, R3, 0x1, R7 ;  /* 0x0000000103037824 */ /* 0x000fe200078e0207 */
[----:B------:R-:W-:Y:S01]  /*05d0*/  LEA R248, R248, 0x100, 0x1 ;  /* 0x00000100f8f87811 */ /* 0x000fe200078e08ff */
[----:B------:R-:W-:-:S04]  /*05e0*/  IMAD.MOV.U32 R7, RZ, RZ, 0x40 ;  /* 0x00000040ff077424 */ /* 0x000fc800078e00ff */
[----:B------:R-:W-:Y:S01]  /*05f0*/  IMAD R3, R3, 0x2, R248 ;  /* 0x0000000203037824 */ /* 0x000fe200078e02f8 */
[----:B------:R-:W-:Y:S02]  /*0600*/  SEL R250, R7, 0xffffffc0, !P0 ;  /* 0xffffffc007fa7807 */ /* 0x000fe40004000000 */
[----:B-1----:R-:W-:Y:S02]  /*0610*/  IADD3 R13, R4, 0xc0, RZ ;  /* 0x000000c0040d7810 */ /* 0x002fe40007ffe0ff */
[----:B--2---:R-:W-:-:S04]  /*0620*/  IADD3 R0, R16, 0xc0, RZ ;  /* 0x000000c010007810 */ /* 0x004fc80007ffe0ff */
[----:B------:R-:W-:Y:S01]  /*0630*/  SHF.R.S32.HI R2, RZ, 0x1f, R0 ;  /* 0x0000001fff027819 */ /* 0x000fe20000011400 */
[----:B------:R-:W-:Y:S01]  /*0640*/  IMAD.SHL.U32 R0, R11, 0x2, RZ ;  /* 0x000000020b007824 */ /* 0x000fe200078e00ff */
[C---:B------:R-:W-:Y:S02]  /*0650*/  IADD3 R11, R4.reuse, 0xd0, RZ ;  /* 0x000000d0040b7810 */ /* 0x040fe40007ffe0ff */
[C---:B---3--:R-:W-:Y:S01]  /*0660*/  IADD3 R5, R4.reuse, 0xb8, RZ ;  /* 0x000000b804057810 */ /* 0x048fe20007ffe0ff */
[----:B------:R1:W-:Y:S01]  /*0670*/  STL [R1+0xdc], R2 ;  /* 0x0000dc0201007387 */ /* 0x0003e20000100800 */
[----:B------:R-:W-:-:S03]  /*0680*/  IADD3 R6, R4, 0xf0, RZ ;  /* 0x000000f004067810 */ /* 0x000fc60007ffe0ff */
[----:B------:R2:W-:Y:S01]  /*0690*/  STL [R1+0x58], R0 ;  /* 0x0000580001007387 */ /* 0x0005e20000100800 */
[----:B-1----:R-:W-:Y:S01]  /*06a0*/  IMAD R2, R12, 0x8, R14 ;  /* 0x000000080c027824 */ /* 0x002fe200078e020e */
[----:B------:R-:W-:Y:S01]  /*06b0*/  IADD3 R12, R4, 0xc8, RZ ;  /* 0x000000c8040c7810 */ /* 0x000fe20007ffe0ff */
[----:B------:R-:W-:Y:S01]  /*06c0*/  IMAD.IADD R14, R249, 0x1, R250 ;  /* 0x00000001f90e7824 */ /* 0x000fe200078e02fa */
[----:B--2---:R-:W-:Y:S02]  /*06d0*/  SEL R0, R8, 0xffffffe0, !P1 ;  /* 0xffffffe008007807 */ /* 0x004fe40004800000 */
[----:B------:R1:W-:Y:S01]  /*06e0*/  STL [R1+0x108], R2 ;  /* 0x0001080201007387 */ /* 0x0003e20000100800 */
[----:B------:R-:W-:-:S03]  /*06f0*/  IADD3 R8, R4, 0xe0, RZ ;  /* 0x000000e004087810 */ /* 0x000fc60007ffe0ff */
[----:B------:R-:W-:Y:S01]  /*0700*/  STL [R1+0x94], R4 ;  /* 0x0000940401007387 */ /* 0x000fe20000100800 */
[----:B------:R-:W-:-:S03]  /*0710*/  IMAD.IADD R252, R248, 0x1, R0 ;  /* 0x00000001f8fc7824 */ /* 0x000fc600078e0200 */
[----:B------:R2:W-:Y:S04]  /*0720*/  STL [R1+0xb8], R5 ;  /* 0x0000b80501007387 */ /* 0x0005e80000100800 */
[----:B------:R3:W-:Y:S04]  /*0730*/  STL [R1+0xd8], R13 ;  /* 0x0000d80d01007387 */ /* 0x0007e80000100800 */
[----:B------:R4:W-:Y:S04]  /*0740*/  STL [R1+0xd4], R12 ;  /* 0x0000d40c01007387 */ /* 0x0009e80000100800 */
[----:B------:R5:W-:Y:S04]  /*0750*/  STL [R1+0xd0], R11 ;  /* 0x0000d00b01007387 */ /* 0x000be80000100800 */
[----:B------:R5:W-:Y:S01]  /*0760*/  STL [R1+0xcc], R9 ;  /* 0x0000cc0901007387 */ /* 0x000be20000100800 */
[----:B-1----:R-:W-:-:S02]  /*0770*/  SEL R2, R7, 0xffffffc0, !P2 ;  /* 0xffffffc007027807 */ /* 0x002fc40005000000 */
[----:B------:R-:W-:Y:S01]  /*0780*/  IADD3 R7, R4, 0xe8, RZ ;  /* 0x000000e804077810 */ /* 0x000fe20007ffe0ff */
[----:B------:R1:W-:Y:S02]  /*0790*/  STL [R1+0xc8], R8 ;  /* 0x0000c80801007387 */ /* 0x0003e40000100800 */
[----:B------:R-:W-:Y:S02]  /*07a0*/  IMAD.IADD R251, R248, 0x1, R2 ;  /* 0x00000001f8fb7824 */ /* 0x000fe400078e0202 */
[----:B------:R1:W-:Y:S01]  /*07b0*/  STL [R1+0xc4], R7 ;  /* 0x0000c40701007387 */ /* 0x0003e20000100800 */
[----:B--2---:R-:W-:Y:S02]  /*07c0*/  IADD3 R5, R4, 0xf8, RZ ;  /* 0x000000f804057810 */ /* 0x004fe40007ffe0ff */
[----:B------:R-:W-:Y:S01]  /*07d0*/  IADD3 R4, R249, 0x20, RZ ;  /* 0x00000020f9047810 */ /* 0x000fe20007ffe0ff */
[----:B------:R2:W-:Y:S01]  /*07e0*/  STL [R1+0xc0], R6 ;  /* 0x0000c00601007387 */ /* 0x0005e20000100800 */
[----:B---3--:R-:W-:-:S02]  /*07f0*/  SHF.R.S32.HI R13, RZ, 0x1f, R13 ;  /* 0x0000001fff0d7819 */ /* 0x008fc4000001140d */
[----:B------:R-:W-:Y:S01]  /*0800*/  @P3 IADD3 R4, R249, -0x20, RZ ;  /* 0xffffffe0f9043810 */ /* 0x000fe20007ffe0ff */
[----:B------:R-:W-:Y:S01]  /*0810*/  STL [R1], R14 ;  /* 0x0000000e01007387 */ /* 0x000fe20000100800 */
[----:B----4-:R-:W-:-:S03]  /*0820*/  SHF.R.S32.HI R12, RZ, 0x1f, R12 ;  /* 0x0000001fff0c7819 */ /* 0x010fc6000001140c */
[----:B------:R3:W-:Y:S01]  /*0830*/  STL [R1+0xbc], R5 ;  /* 0x0000bc0501007387 */ /* 0x0007e20000100800 */
[----:B-----5:R-:W-:Y:S01]  /*0840*/  SHF.R.S32.HI R11, RZ, 0x1f, R11 ;  /* 0x0000001fff0b7819 */ /* 0x020fe2000001140b */
[----:B------:R-:W-:Y:S02]  /*0850*/  IMAD.IADD R250, R250, 0x1, R4 ;  /* 0x00000001fafa7824 */ /* 0x000fe400078e0204 */
[----:B------:R-:W-:Y:S01]  /*0860*/  STL [R1+0x104], R13 ;  /* 0x0001040d01007387 */ /* 0x000fe20000100800 */
[----:B------:R-:W-:-:S03]  /*0870*/  SHF.R.S32.HI R9, RZ, 0x1f, R9 ;  /* 0x0000001fff097819 */ /* 0x000fc60000011409 */
[----:B------:R-:W-:Y:S01]  /*0880*/  STL [R1+0x100], R12 ;  /* 0x0001000c01007387 */ /* 0x000fe20000100800 */
[----:B-1----:R-:W-:-:S03]  /*0890*/  SHF.R.S32.HI R8, RZ, 0x1f, R8 ;  /* 0x0000001fff087819 */ /* 0x002fc60000011408 */
[----:B------:R-:W-:Y:S01]  /*08a0*/  STL [R1+0xfc], R11 ;  /* 0x0000fc0b01007387 */ /* 0x000fe20000100800 */
[----:B------:R-:W-:-:S03]  /*08b0*/  SHF.R.S32.HI R7, RZ, 0x1f, R7 ;  /* 0x0000001fff077819 */ /* 0x000fc60000011407 */
[----:B------:R-:W-:Y:S01]  /*08c0*/  STL [R1+0xf8], R9 ;  /* 0x0000f80901007387 */ /* 0x000fe20000100800 */
[----:B--2---:R-:W-:-:S03]  /*08d0*/  SHF.R.S32.HI R6, RZ, 0x1f, R6 ;  /* 0x0000001fff067819 */ /* 0x004fc60000011406 */
[----:B------:R-:W-:Y:S04]  /*08e0*/  STL [R1+0xf4], R8 ;  /* 0x0000f40801007387 */ /* 0x000fe80000100800 */
[----:B------:R1:W-:Y:S01]  /*08f0*/  STL [R1+0xf0], R7 ;  /* 0x0000f00701007387 */ /* 0x0003e20000100800 */
[----:B---3--:R-:W-:-:S03]  /*0900*/  SHF.R.S32.HI R5, RZ, 0x1f, R5 ;  /* 0x0000001fff057819 */ /* 0x008fc60000011405 */
[----:B------:R-:W-:Y:S04]  /*0910*/  STL [R1+0x8], R4 ;  /* 0x0000080401007387 */ /* 0x000fe80000100800 */
[----:B------:R2:W-:Y:S04]  /*0920*/  STL [R1+0xec], R6 ;  /* 0x0000ec0601007387 */ /* 0x0005e80000100800 */
[----:B------:R3:W-:Y:S01]  /*0930*/  STL [R1+0xe8], R5 ;  /* 0x0000e80501007387 */ /* 0x0007e20000100800 */
[C---:B-1----:R-:W-:Y:S02]  /*0940*/  IADD3 R7, R4.reuse, 0x1800, RZ ;  /* 0x0000180004077810 */ /* 0x042fe40007ffe0ff */
[----:B--2---:R-:W-:-:S02]  /*0950*/  IADD3 R6, R4, 0x1000, RZ ;  /* 0x0000100004067810 */ /* 0x004fc40007ffe0ff */
        /* <DEDUP_REMOVED lines=38> */
.L_x_3435:
        /* <DEDUP_REMOVED lines=19> */
.L_x_3411:
[----:B------:R-:W-:-:S04]  /*0cf0*/  MOV R0, c[0x0][0x554] ;  /* 0x0001550000007a02 */ /* 0x000fc80000000f00 */
[----:B------:R-:W-:Y:S02]  /*0d00*/  ISETP.NE.AND P0, PT, R0, 0x1, PT ;  /* 0x000000010000780c */ /* 0x000fe40003f05270 */
[----:B------:R-:W-:-:S11]  /*0d10*/  MOV R0, R2 ;  /* 0x0000000200007202 */ /* 0x000fd60000000f00 */
[----:B------:R-:W-:-:S05]  /*0d20*/  @P0 IMAD.HI.U32 R4, R2, c[0x0][0x558], RZ ;  /* 0x0001560002040a27 */ /* 0x000fca00078e00ff */
[----:B------:R-:W-:-:S05]  /*0d30*/  @P0 SHF.R.U32.HI R0, RZ, c[0x0][0x55c], R4 ;  /* 0x00015700ff000a19 */ /* 0x000fca0000011604 */
[----:B------:R-:W-:Y:S02]  /*0d40*/  IMAD R4, R0, c[0x0][0x554], RZ ;  /* 0x0001550000047a24 */ /* 0x000fe400078e02ff */
.L_x_3412:
[----:B------:R-:W-:Y:S05]  /*0d50*/  BSYNC B0 ;  /* 0x0000000000007941 */ /* 0x000fea0003800000 */
.L_x_3410:
        /* <DEDUP_REMOVED lines=74> */
.L_x_3414:
[----:B------:R-:W-:Y:S05]  /*1200*/  BSYNC B0 ;  /* 0x0000000000007941 */ /* 0x000fea0003800000 */
.L_x_3413:
        /* <DEDUP_REMOVED lines=312> */
[----:B------:R-:W2:Y:S01]  /*2590*/  LDL R5, [R1] ;  /* 0x0000000001057983 */ /* 0x000ea20000100800 */
        /* <DEDUP_REMOVED lines=28> */
[----:B------:R-:W-:Y:S04]  /*2760*/  LDSM.16.M88.4 R12, [R249] ;  /* 0x00000000f90c783b */ /* 0x000fe80000000200 */
[----:B------:R-:W1:Y:S04]  /*2770*/  LDSM.16.M88.4 R24, [R249+0x800] ;  /* 0x00080000f918783b */ /* 0x000e680000000200 */
[----:B------:R-:W3:Y:S04]  /*2780*/  LDSM.16.M88.4 R28, [R249+0x1000] ;  /* 0x00100000f91c783b */ /* 0x000ee80000000200 */
[----:B------:R-:W4:Y:S04]  /*2790*/  LDSM.16.M88.4 R32, [R249+0x1800] ;  /* 0x00180000f920783b */ /* 0x000f280000000200 */
[----:B------:R-:W-:Y:S04]  /*27a0*/  LDSM.16.M88.4 R40, [R17] ;  /* 0x000000001128783b */ /* 0x000fe80000000200 */
[----:B------:R-:W2:Y:S04]  /*27b0*/  LDSM.16.M88.4 R52, [R16] ;  /* 0x000000001034783b */ /* 0x000ea80000000200 */
        /* <DEDUP_REMOVED lines=16> */
[----:B------:R-:W-:Y:S02]  /*28c0*/  ISETP.LT.OR P0, PT, R0, 0x21, !P0 ;  /* 0x000000210000780c */ /* 0x000fe40004701670 */
[----:B------:R-:W5:Y:S07]  /*28d0*/  LDL R0, [R1+0x1c] ;  /* 0x00001c0001007983 */ /* 0x000f6e0000100800 */
[----:B------:R1:W-:Y:S04]  /*28e0*/  LDGSTS.E.BYPASS.LTC128B.128 [R82+0x6100], [R2.64+0x180], !P4 ;  /* 0x0610018002527fae */ /* 0x0003e8000e101d46 */
[----:B------:R3:W-:Y:S04]  /*28f0*/  LDGSTS.E.BYPASS.LTC128B.128 [R82+0x1100], [R6.64], !P5 ;  /* 0x0110000006527fae */ /* 0x0007e8000e901d46 */
[----:B------:R3:W-:Y:S04]  /*2900*/  LDGSTS.E.BYPASS.LTC128B.128 [R82+0x3100], [R6.64+0x80], !P1 ;  /* 0x0310008006527fae */ /* 0x0007e8000c901d46 */
[----:B------:R3:W-:Y:S04]  /*2910*/  LDGSTS.E.BYPASS.LTC128B.128 [R82+0x5100], [R6.64+0x100], !P6 ;  /* 0x0510010006527fae */ /* 0x0007e8000f101d46 */
[----:B------:R3:W-:Y:S04]  /*2920*/  LDGSTS.E.BYPASS.LTC128B.128 [R82+0x7100], [R6.64+0x180], !P0 ;  /* 0x0710018006527fae */ /* 0x0007e8000c101d46 */
[----:B-1----:R-:W5:Y:S04]  /*2930*/  LDL R3, [R1+0x24] ;  /* 0x0000240001037983 */ /* 0x002f680000100800 */
[----:B------:R-:W5:Y:S01]  /*2940*/  LDL R2, [R1+0x20] ;  /* 0x0000200001027983 */ /* 0x000f620000100800 */
[----:B------:R-:W-:Y:S01]  /*2950*/  HMMA.16816.F32.BF16 R20, R168, R24, RZ ;  /* 0x00000018a814723c */ /* 0x000fe200000418ff */
[----:B------:R-:W-:-:S02]  /*2960*/  ISETP.NE.AND P4, PT, R9, RZ, PT ;  /* 0x000000ff0900720c */ /* 0x000fc40003f85270 */
[----:B------:R-:W-:Y:S01]  /*2970*/  ISETP.NE.AND P5, PT, R8, RZ, PT ;  /* 0x000000ff0800720c */ /* 0x000fe20003fa5270 */
[----:B------:R-:W0:Y:S04]  /*2980*/  LDGDEPBAR ;  /* 0x00000000000079af */ /* 0x000e280000000000 */
[----:B---3--:R-:W3:Y:S01]  /*2990*/  LDL R6, [R1+0x28] ;  /* 0x0000280001067983 */ /* 0x008ee20000100800 */
[----:B------:R-:W-:Y:S01]  /*29a0*/  HMMA.16816.F32.BF16 R24, R168, R26, RZ ;  /* 0x0000001aa818723c */ /* 0x000fe200000418ff */
[----:B------:R-:W-:-:S07]  /*29b0*/  ISETP.NE.AND P1, PT, R36, RZ, PT ;  /* 0x000000ff2400720c */ /* 0x000fce0003f25270 */
[C---:B------:R-:W-:Y:S08]  /*29c0*/  HMMA.16816.F32.BF16 R8, R168.reuse, R12, RZ ;  /* 0x0000000ca808723c */ /* 0x040ff000000418ff */
[C---:B------:R-:W-:Y:S08]  /*29d0*/  HMMA.16816.F32.BF16 R16, R168.reuse, R14, RZ ;  /* 0x0000000ea810723c */ /* 0x040ff000000418ff */
[C---:B------:R-:W-:Y:S01]  /*29e0*/  HMMA.16816.F32.BF16 R12, R168.reuse, R28, RZ ;  /* 0x0000001ca80c723c */ /* 0x040fe200000418ff */
[----:B--2---:R-:W1:Y:S04]  /*29f0*/  LDSM.16.M88.4 R68, [R5+0x800] ;  /* 0x000800000544783b */ /* 0x004e680000000200 */
[----:B------:R-:W2:Y:S03]  /*2a00*/  LDSM.16.M88.4 R72, [R5+0x1000] ;  /* 0x001000000548783b */ /* 0x000ea60000000200 */
[C---:B------:R-:W-:Y:S01]  /*2a10*/  HMMA.16816.F32.BF16 R36, R168.reuse, R30, RZ ;  /* 0x0000001ea824723c */ /* 0x040fe200000418ff */
[----:B------:R-:W1:Y:S04]  /*2a20*/  LDSM.16.M88.4 R76, [R5+0x1800] ;  /* 0x00180000054c783b */ /* 0x000e680000000200 */
[----:B------:R-:W1:Y:S03]  /*2a30*/  LDSM.16.M88.4 R56, [R5] ;  /* 0x000000000538783b */ /* 0x000e660000000200 */
[C---:B----4-:R-:W-:Y:S08]  /*2a40*/  HMMA.16816.F32.BF16 R48, R168.reuse, R32, RZ ;  /* 0x00000020a830723c */ /* 0x050ff000000418ff */
[----:B------:R-:W-:Y:S08]  /*2a50*/  HMMA.16816.F32.BF16 R44, R168, R34, RZ ;  /* 0x00000022a82c723c */ /* 0x000ff000000418ff */
[C---:B------:R-:W-:Y:S08]  /*2a60*/  HMMA.16816.F32.BF16 R20, R172.reuse, R52, R20 ;  /* 0x00000034ac14723c */ /* 0x040ff00000041814 */
[C---:B------:R-:W-:Y:S01]  /*2a70*/  HMMA.16816.F32.BF16 R24, R172.reuse, R54, R24 ;  /* 0x00000036ac18723c */ /* 0x040fe20000041818 */
[----:B------:R-:W-:Y:S07]  /*2a80*/  LDSM.16.M88.4 R52, [R249+0x2800] ;  /* 0x00280000f934783b */ /* 0x000fee0000000200 */
[C---:B------:R-:W-:Y:S01]  /*2a90*/  HMMA.16816.F32.BF16 R28, R172.reuse, R60, R12 ;  /* 0x0000003cac1c723c */ /* 0x040fe2000004180c */
[----:B------:R-:W-:Y:S07]  /*2aa0*/  LDSM.16.M88.4 R12, [R250] ;  /* 0x00000000fa0c783b */ /* 0x000fee0000000200 */
[C---:B------:R-:W-:Y:S01]  /*2ab0*/  HMMA.16816.F32.BF16 R32, R172.reuse, R62, R36 ;  /* 0x0000003eac20723c */ /* 0x040fe20000041824 */
[----:B------:R-:W-:Y:S07]  /*2ac0*/  LDSM.16.M88.4 R60, [R250+0x1000] ;  /* 0x00100000fa3c783b */ /* 0x000fee0000000200 */
[C---:B------:R-:W-:Y:S08]  /*2ad0*/  HMMA.16816.F32.BF16 R8, R172.reuse, R40, R8 ;  /* 0x00000028ac08723c */ /* 0x040ff00000041808 */
[C---:B------:R-:W-:Y:S08]  /*2ae0*/  HMMA.16816.F32.BF16 R16, R172.reuse, R42, R16 ;  /* 0x0000002aac10723c */ /* 0x040ff00000041810 */
[C---:B------:R-:W-:Y:S01]  /*2af0*/  HMMA.16816.F32.BF16 R36, R172.reuse, R64, R48 ;  /* 0x00000040ac24723c */ /* 0x040fe20000041830 */
[----:B------:R-:W4:Y:S07]  /*2b00*/  LDSM.16.M88.4 R48, [R250+0x800] ;  /* 0x00080000fa30783b */ /* 0x000f2e0000000200 */
[----:B------:R-:W-:Y:S01]  /*2b10*/  HMMA.16816.F32.BF16 R40, R172, R66, R44 ;  /* 0x00000042ac28723c */ /* 0x000fe2000004182c */
[----:B------:R-:W4:Y:S04]  /*2b20*/  LDSM.16.M88.4 R64, [R250+0x1800] ;  /* 0x00180000fa40783b */ /* 0x000f280000000200 */
[----:B------:R-:W-:Y:S03]  /*2b30*/  LDSM.16.M88.4 R44, [R249+0x2000] ;  /* 0x00200000f92c783b */ /* 0x000fe60000000200 */
[C---:B-1----:R-:W-:Y:S08]  /*2b40*/  HMMA.16816.F32.BF16 R20, R192.reuse, R68, R20 ;  /* 0x00000044c014723c */ /* 0x042ff00000041814 */
[C---:B------:R-:W-:Y:S01]  /*2b50*/  HMMA.16816.F32.BF16 R24, R192.reuse, R70, R24 ;  /* 0x00000046c018723c */ /* 0x040fe20000041818 */
[----:B------:R-:W-:Y:S07]  /*2b60*/  LDSM.16.M88.4 R68, [R86] ;  /* 0x000000005644783b */ /* 0x000fee0000000200 */
[C---:B--2---:R-:W-:Y:S08]  /*2b70*/  HMMA.16816.F32.BF16 R28, R192.reuse, R72, R28 ;  /* 0x00000048c01c723c */ /* 0x044ff0000004181c */
[C---:B------:R-:W-:Y:S01]  /*2b80*/  HMMA.16816.F32.BF16 R32, R192.reuse, R74, R32 ;  /* 0x0000004ac020723c */ /* 0x040fe20000041820 */
[----:B------:R-:W-:Y:S07]  /*2b90*/  LDSM.16.M88.4 R72, [R249+0x3800] ;  /* 0x00380000f948783b */ /* 0x000fee0000000200 */
[C---:B------:R-:W-:Y:S08]  /*2ba0*/  HMMA.16816.F32.BF16 R36, R192.reuse, R76, R36 ;  /* 0x0000004cc024723c */ /* 0x040ff00000041824 */
[C---:B------:R-:W-:Y:S01]  /*2bb0*/  HMMA.16816.F32.BF16 R40, R192.reuse, R78, R40 ;  /* 0x0000004ec028723c */ /* 0x040fe20000041828 */
[----:B------:R-:W-:Y:S07]  /*2bc0*/  LDSM.16.M88.4 R76, [R5+0x5800] ;  /* 0x00580000054c783b */ /* 0x000fee0000000200 */
[C---:B------:R-:W-:Y:S08]  /*2bd0*/  HMMA.16816.F32.BF16 R8, R192.reuse, R56, R8 ;  /* 0x00000038c008723c */ /* 0x040ff00000041808 */
[----:B------:R-:W-:Y:S01]  /*2be0*/  HMMA.16816.F32.BF16 R16, R192, R58, R16 ;  /* 0x0000003ac010723c */ /* 0x000fe20000041810 */
[----:B------:R-:W1:Y:S07]  /*2bf0*/  LDSM.16.M88.4 R56, [R249+0x3000] ;  /* 0x00300000f938783b */ /* 0x000e6e0000000200 */
[C---:B----4-:R-:W-:Y:S08]  /*2c00*/  HMMA.16816.F32.BF16 R20, R196.reuse, R48, R20 ;  /* 0x00000030c414723c */ /* 0x050ff00000041814 */
[C---:B------:R-:W-:Y:S01]  /*2c10*/  HMMA.16816.F32.BF16 R24, R196.reuse, R50, R24 ;  /* 0x00000032c418723c */ /* 0x040fe20000041818 */
[----:B------:R-:W2:Y:S07]  /*2c20*/  LDSM.16.M88.4 R48, [R88] ;  /* 0x000000005830783b */ /* 0x000eae0000000200 */
[C---:B------:R-:W-:Y:S08]  /*2c30*/  HMMA.16816.F32.BF16 R28, R196.reuse, R60, R28 ;  /* 0x0000003cc41c723c */ /* 0x040ff0000004181c */
[C---:B------:R-:W-:Y:S01]  /*2c40*/  HMMA.16816.F32.BF16 R32, R196.reuse, R62, R32 ;  /* 0x0000003ec420723c */ /* 0x040fe20000041820 */
[----:B------:R-:W4:Y:S07]  /*2c50*/  LDSM.16.M88.4 R60, [R87] ;  /* 0x00000000573c783b */ /* 0x000f2e0000000200 */
[C---:B------:R-:W-:Y:S08]  /*2c60*/  HMMA.16816.F32.BF16 R36, R196.reuse, R64, R36 ;  /* 0x00000040c424723c */ /* 0x040ff00000041824 */
[C---:B------:R-:W-:Y:S01]  /*2c70*/  HMMA.16816.F32.BF16 R40, R196.reuse, R66, R40 ;  /* 0x00000042c428723c */ /* 0x040fe20000041828 */
[----:B------:R-:W-:Y:S07]  /*2c80*/  LDSM.16.M88.4 R64, [R5+0x3000] ;  /* 0x003000000540783b */ /* 0x000fee0000000200 */
[C---:B------:R-:W-:Y:S08]  /*2c90*/  HMMA.16816.F32.BF16 R8, R196.reuse, R12, R8 ;  /* 0x0000000cc408723c */ /* 0x040ff00000041808 */
[----:B------:R-:W-:Y:S01]  /*2ca0*/  HMMA.16816.F32.BF16 R16, R196, R14, R16 ;  /* 0x0000000ec410723c */ /* 0x000fe20000041810 */
[----:B------:R-:W2:Y:S07]  /*2cb0*/  LDSM.16.M88.4 R12, [R89] ;  /* 0x00000000590c783b */ /* 0x000eae0000000200 */
[C---:B------:R-:W-:Y:S08]  /*2cc0*/  HMMA.16816.F32.BF16 R20, R200.reuse, R52, R20 ;  /* 0x00000034c814723c */ /* 0x040ff00000041814 */
[C---:B------:R-:W-:Y:S01]  /*2cd0*/  HMMA.16816.F32.BF16 R24, R200.reuse, R54, R24 ;  /* 0x00000036c818723c */ /* 0x040fe20000041818 */
[----:B------:R-:W-:Y:S07]  /*2ce0*/  LDSM.16.M88.4 R52, [R250+0x2800] ;  /* 0x00280000fa34783b */ /* 0x000fee0000000200 */
        /* <DEDUP_REMOVED lines=9> */
[C---:B--2---:R-:W-:Y:S08]  /*2d80*/  HMMA.16816.F32.BF16 R20, R204.reuse, R48, R20 ;  /* 0x00000030cc14723c */ /* 0x044ff00000041814 */
[C---:B------:R-:W-:Y:S01]  /*2d90*/  HMMA.16816.F32.BF16 R24, R204.reuse, R50, R24 ;  /* 0x00000032cc18723c */ /* 0x040fe20000041818 */
[----:B------:R-:W-:Y:S07]  /*2da0*/  LDSM.16.M88.4 R48, [R249+0x4000] ;  /* 0x00400000f930783b */ /* 0x000fee0000000200 */
[C---:B----4-:R-:W-:Y:S08]  /*2db0*/  HMMA.16816.F32.BF16 R28, R204.reuse, R60, R28 ;  /* 0x0000003ccc1c723c */ /* 0x050ff0000004181c */
[C---:B------:R-:W-:Y:S01]  /*2dc0*/  HMMA.16816.F32.BF16 R32, R204.reuse, R62, R32 ;  /* 0x0000003ecc20723c */ /* 0x040fe20000041820 */
[----:B------:R-:W2:Y:S07]  /*2dd0*/  LDSM.16.M88.4 R60, [R250+0x3000] ;  /* 0x00300000fa3c783b */ /* 0x000eae0000000200 */
[C---:B------:R-:W-:Y:S08]  /*2de0*/  HMMA.16816.F32.BF16 R36, R204.reuse, R68, R36 ;  /* 0x00000044cc24723c */ /* 0x040ff00000041824 */
[C---:B------:R-:W-:Y:S01]  /*2df0*/  HMMA.16816.F32.BF16 R40, R204.reuse, R70, R40 ;  /* 0x00000046cc28723c */ /* 0x040fe20000041828 */
[----:B------:R-:W4:Y:S07]  /*2e00*/  LDSM.16.M88.4 R68, [R250+0x3800] ;  /* 0x00380000fa44783b */ /* 0x000f2e0000000200 */
[C---:B------:R-:W-:Y:S08]  /*2e10*/  HMMA.16816.F32.BF16 R8, R204.reuse, R12, R8 ;  /* 0x0000000ccc08723c */ /* 0x040ff00000041808 */
[----:B------:R-:W-:Y:S01]  /*2e20*/  HMMA.16816.F32.BF16 R16, R204, R14, R16 ;  /* 0x0000000ecc10723c */ /* 0x000fe20000041810 */
[----:B------:R-:W2:Y:S07]  /*2e30*/  LDSM.16.M88.4 R12, [R250+0x2000] ;  /* 0x00200000fa0c783b */ /* 0x000eae0000000200 */
        /* <DEDUP_REMOVED lines=9> */
[C---:B------:R-:W-:Y:S08]  /*2ed0*/  HMMA.16816.F32.BF16 R8, R208.reuse, R44, R8 ;  /* 0x0000002cd008723c */ /* 0x040ff00000041808 */
[----:B------:R-:W-:Y:S01]  /*2ee0*/  HMMA.16816.F32.BF16 R16, R208, R46, R16 ;  /* 0x0000002ed010723c */ /* 0x000fe20000041810 */
[----:B---3--:R3:W1:Y:S07]  /*2ef0*/  LDSM.16.M88.4 R44, [R6] ;  /* 0x00000000062c783b */ /* 0x00866e0000000200 */
[C---:B------:R-:W-:Y:S08]  /*2f00*/  HMMA.16816.F32.BF16 R20, R212.reuse, R52, R20 ;  /* 0x00000034d414723c */ /* 0x040ff00000041814 */
[C---:B------:R-:W-:Y:S01]  /*2f10*/  HMMA.16816.F32.BF16 R24, R212.reuse, R54, R24 ;  /* 0x00000036d418723c */ /* 0x040fe20000041818 */
[----:B-----5:R5:W1:Y:S04]  /*2f20*/  LDSM.16.M88.4 R52, [R3] ;  /* 0x000000000334783b */ /* 0x020a680000000200 */
[----:B---3--:R-:W3:Y:S03]  /*2f30*/  LDL R6, [R1+0x18] ;  /* 0x0000180001067983 */ /* 0x008ee60000100800 */
[C---:B--2---:R-:W-:Y:S08]  /*2f40*/  HMMA.16816.F32.BF16 R28, R212.reuse, R60, R28 ;  /* 0x0000003cd41c723c */ /* 0x044ff0000004181c */
[C---:B------:R-:W-:Y:S01]  /*2f50*/  HMMA.16816.F32.BF16 R32, R212.reuse, R62, R32 ;  /* 0x0000003ed420723c */ /* 0x040fe20000041820 */
[----:B------:R2:W1:Y:S04]  /*2f60*/  LDSM.16.M88.4 R60, [R2] ;  /* 0x00000000023c783b */ /* 0x0004680000000200 */
[----:B-----5:R-:W5:Y:S03]  /*2f70*/  LDL R3, [R1+0x14] ;  /* 0x0000140001037983 */ /* 0x020f660000100800 */
[C---:B----4-:R-:W-:Y:S08]  /*2f80*/  HMMA.16816.F32.BF16 R36, R212.reuse, R68, R36 ;  /* 0x00000044d424723c */ /* 0x050ff00000041824 */
[C---:B------:R-:W-:Y:S01]  /*2f90*/  HMMA.16816.F32.BF16 R40, R212.reuse, R70, R40 ;  /* 0x00000046d428723c */ /* 0x040fe20000041828 */
[----:B------:R4:W1:Y:S04]  /*2fa0*/  LDSM.16.M88.4 R68, [R0] ;  /* 0x000000000044783b */ /* 0x0008680000000200 */
[----:B--2---:R-:W2:Y:S04]  /*2fb0*/  LDL R2, [R1+0x10] ;  /* 0x0000100001027983 */ /* 0x004ea80000100800 */
[----:B----4-:R-:W4:Y:S01]  /*2fc0*/  LDL R0, [R1+0xc] ;  /* 0x00000c0001007983 */ /* 0x010f220000100800 */
[C---:B------:R-:W-:Y:S08]  /*2fd0*/  HMMA.16816.F32.BF16 R8, R212.reuse, R12, R8 ;  /* 0x0000000cd408723c */ /* 0x040ff00000041808 */
[----:B------:R-:W-:Y:S08]  /*2fe0*/  HMMA.16816.F32.BF16 R16, R212, R14, R16 ;  /* 0x0000000ed410723c */ /* 0x000ff00000041810 */
[C---:B-1----:R-:W-:Y:S08]  /*2ff0*/  HMMA.16816.F32.BF16 R20, R216.reuse, R56, R20 ;  /* 0x00000038d814723c */ /* 0x042ff00000041814 */
[C---:B------:R-:W-:Y:S08]  /*3000*/  HMMA.16816.F32.BF16 R12, R216.reuse, R48, R8 ;  /* 0x00000030d80c723c */ /* 0x040ff00000041808 */
[C---:B------:R-:W-:Y:S01]  /*3010*/  HMMA.16816.F32.BF16 R8, R216.reuse, R50, R16 ;  /* 0x00000032d808723c */ /* 0x040fe20000041810 */
[----:B------:R-:W1:Y:S07]  /*3020*/  LDSM.16.M88.4 R48, [R5+0x4000] ;  /* 0x004000000530783b */ /* 0x000e6e0000000200 */
[C---:B------:R-:W-:Y:S01]  /*3030*/  HMMA.16816.F32.BF16 R24, R216.reuse, R58, R24 ;  /* 0x0000003ad818723c */ /* 0x040fe20000041818 */
[----:B------:R-:W1:Y:S07]  /*3040*/  LDSM.16.M88.4 R56, [R5+0x4800] ;  /* 0x004800000538783b */ /* 0x000e6e0000000200 */
[C---:B------:R-:W-:Y:S08]  /*3050*/  HMMA.16816.F32.BF16 R28, R216.reuse, R64, R28 ;  /* 0x00000040d81c723c */ /* 0x040ff0000004181c */
        /* <DEDUP_REMOVED lines=8> */
[C---:B------:R-:W-:Y:S08]  /*30e0*/  HMMA.16816.F32.BF16 R8, R220.reuse, R52, R20 ;  /* 0x00000034dc08723c */ /* 0x040ff00000041814 */
        /* <DEDUP_REMOVED lines=15> */
[C---:B------:R-:W-:Y:S08]  /*31e0*/  HMMA.16816.F32.BF16 R32, R224.reuse, R66, R32 ;  /* 0x00000042e020723c */ /* 0x040ff00000041820 */
[C---:B------:R-:W-:Y:S08]  /*31f0*/  HMMA.16816.F32.BF16 R36, R224.reuse, R76, R36 ;  /* 0x0000004ce024723c */ /* 0x040ff00000041824 */
[----:B------:R-:W-:Y:S01]  /*3200*/  HMMA.16816.F32.BF16 R40, R224, R78, R40 ;  /* 0x0000004ee028723c */ /* 0x000fe20000041828 */
[----:B------:R-:W1:Y:S07]  /*3210*/  LDSM.16.M88.4 R76, [R249+0x7800] ;  /* 0x00780000f94c783b */ /* 0x000e6e0000000200 */
[C---:B------:R-:W-:Y:S08]  /*3220*/  HMMA.16816.F32.BF16 R24, R228.reuse, R44, R20 ;  /* 0x0000002ce418723c */ /* 0x040ff00000041814 */
[C---:B------:R-:W-:Y:S08]  /*3230*/  HMMA.16816.F32.BF16 R20, R228.reuse, R46, R16 ;  /* 0x0000002ee414723c */ /* 0x040ff00000041810 */
[C---:B------:R-:W-:Y:S08]  /*3240*/  HMMA.16816.F32.BF16 R16, R228.reuse, R52, R12 ;  /* 0x00000034e410723c */ /* 0x040ff0000004180c */
[C---:B------:R-:W-:Y:S08]  /*3250*/  HMMA.16816.F32.BF16 R12, R228.reuse, R54, R8 ;  /* 0x00000036e40c723c */ /* 0x040ff00000041808 */
[C---:B---3--:R-:W-:Y:S08]  /*3260*/  HMMA.16816.F32.BF16 R8, R228.reuse, R60, R28 ;  /* 0x0000003ce408723c */ /* 0x048ff0000004181c */
[C---:B------:R-:W-:Y:S01]  /*3270*/  HMMA.16816.F32.BF16 R32, R228.reuse, R62, R32 ;  /* 0x0000003ee420723c */ /* 0x040fe20000041820 */
[----:B------:R-:W-:Y:S04]  /*3280*/  LDSM.16.M88.4 R60, [R5+0x6800] ;  /* 0x00680000053c783b */ /* 0x000fe80000000200 */
[----:B------:R-:W3:Y:S03]  /*3290*/  LDSM.16.M88.4 R44, [R6] ;  /* 0x00000000062c783b */ /* 0x000ee60000000200 */
[C---:B------:R-:W-:Y:S08]  /*32a0*/  HMMA.16816.F32.BF16 R36, R228.reuse, R72, R36 ;  /* 0x00000048e424723c */ /* 0x040ff00000041824 */
[----:B------:R-:W-:Y:S01]  /*32b0*/  HMMA.16816.F32.BF16 R40, R228, R74, R40 ;  /* 0x0000004ae428723c */ /* 0x000fe20000041828 */
[----:B-----5:R-:W5:Y:S04]  /*32c0*/  LDSM.16.M88.4 R52, [R3] ;  /* 0x000000000334783b */ /* 0x020f680000000200 */
[----:B--2---:R-:W2:Y:S03]  /*32d0*/  LDSM.16.M88.4 R64, [R2] ;  /* 0x000000000240783b */ /* 0x004ea60000000200 */
[C---:B-1----:R-:W-:Y:S01]  /*32e0*/  HMMA.16816.F32.BF16 R28, R232.reuse, R48, R24 ;  /* 0x00000030e81c723c */ /* 0x042fe20000041818 */
[----:B----4-:R-:W1:Y:S07]  /*32f0*/  LDSM.16.M88.4 R72, [R0] ;  /* 0x000000000048783b */ /* 0x010e6e0000000200 */
[C---:B------:R-:W-:Y:S01]  /*3300*/  HMMA.16816.F32.BF16 R24, R232.reuse, R50, R20 ;  /* 0x00000032e818723c */ /* 0x040fe20000041814 */
[----:B------:R-:W-:Y:S07]  /*3310*/  LDSM.16.M88.4 R48, [R250+0x6800] ;  /* 0x00680000fa30783b */ /* 0x000fee0000000200 */
[C---:B------:R-:W-:Y:S08]  /*3320*/  HMMA.16816.F32.BF16 R20, R232.reuse, R56, R16 ;  /* 0x00000038e814723c */ /* 0x040ff00000041810 */
[C---:B------:R-:W-:Y:S01]  /*3330*/  HMMA.16816.F32.BF16 R16, R232.reuse, R58, R12 ;  /* 0x0000003ae810723c */ /* 0x040fe2000004180c */
[----:B------:R-:W4:Y:S07]  /*3340*/  LDSM.16.M88.4 R56, [R5+0x6000] ;  /* 0x006000000538783b */ /* 0x000f2e0000000200 */
[C---:B------:R-:W-:Y:S08]  /*3350*/  HMMA.16816.F32.BF16 R12, R232.reuse, R68, R8 ;  /* 0x00000044e80c723c */ /* 0x040ff00000041808 */
[C---:B------:R-:W-:Y:S01]  /*3360*/  HMMA.16816.F32.BF16 R8, R232.reuse, R70, R32 ;  /* 0x00000046e808723c */ /* 0x040fe20000041820 */
[----:B------:R-:W1:Y:S07]  /*3370*/  LDSM.16.M88.4 R68, [R5+0x7000] ;  /* 0x007000000544783b */ /* 0x000e6e0000000200 */
[C---:B------:R-:W-:Y:S08]  /*3380*/  HMMA.16816.F32.BF16 R36, R232.reuse, R76, R36 ;  /* 0x0000004ce824723c */ /* 0x040ff00000041824 */
[----:B------:R-:W-:Y:S01]  /*3390*/  HMMA.16816.F32.BF16 R40, R232, R78, R40 ;  /* 0x0000004ee828723c */ /* 0x000fe20000041828 */
[----:B------:R-:W1:Y:S07]  /*33a0*/  LDSM.16.M88.4 R76, [R5+0x7800] ;  /* 0x00780000054c783b */ /* 0x000e6e0000000200 */
[C---:B---3--:R-:W-:Y:S08]  /*33b0*/  HMMA.16816.F32.BF16 R32, R236.reuse, R44, R28 ;  /* 0x0000002cec20723c */ /* 0x048ff0000004181c */
[C---:B------:R-:W-:Y:S01]  /*33c0*/  HMMA.16816.F32.BF16 R28, R236.reuse, R46, R24 ;  /* 0x0000002eec1c723c */ /* 0x040fe20000041818 */
[----:B------:R-:W-:Y:S07]  /*33d0*/  LDSM.16.M88.4 R44, [R250+0x7000] ;  /* 0x00700000fa2c783b */ /* 0x000fee0000000200 */
[C---:B-----5:R-:W-:Y:S08]  /*33e0*/  HMMA.16816.F32.BF16 R24, R236.reuse, R52, R20 ;  /* 0x00000034ec18723c */ /* 0x060ff00000041814 */
[C---:B------:R-:W-:Y:S01]  /*33f0*/  HMMA.16816.F32.BF16 R20, R236.reuse, R54, R16 ;  /* 0x00000036ec14723c */ /* 0x040fe20000041810 */
[----:B------:R-:W3:Y:S07]  /*3400*/  LDSM.16.M88.4 R52, [R250+0x6000] ;  /* 0x00600000fa34783b */ /* 0x000eee0000000200 */
[C---:B--2---:R-:W-:Y:S08]  /*3410*/  HMMA.16816.F32.BF16 R16, R236.reuse, R64, R12 ;  /* 0x00000040ec10723c */ /* 0x044ff0000004180c */
[----:B------:R-:W-:Y:S01]  /*3420*/  HMMA.16816.F32.BF16 R12, R236, R66, R8 ;  /* 0x00000042ec0c723c */ /* 0x000fe20000041808 */
[----:B------:R-:W2:Y:S01]  /*3430*/  LDSM.16.M88.4 R64, [R250+0x7800] ;  /* 0x00780000fa40783b */ /* 0x000ea20000000200 */
[----:B------:R-:W-:Y:S01]  /*3440*/  IMAD.MOV.U32 R158, RZ, RZ, R156 ;  /* 0x000000ffff9e7224 */ /* 0x000fe200078e009c */
[----:B------:R-:W-:-:S05]  /*3450*/  DEPBAR.LE SB0, 0x0 ;  /* 0x000080000000791a */ /* 0x000fca0000000000 */
[C---:B-1----:R-:W-:Y:S08]  /*3460*/  HMMA.16816.F32.BF16 R8, R236.reuse, R72, R36 ;  /* 0x00000048ec08723c */ /* 0x042ff00000041824 */
[----:B------:R-:W-:Y:S08]  /*3470*/  HMMA.16816.F32.BF16 R40, R236, R74, R40 ;  /* 0x0000004aec28723c */ /* 0x000ff00000041828 */
[C---:B----4-:R-:W-:Y:S08]  /*3480*/  HMMA.16816.F32.BF16 R36, R240.reuse, R56, R32 ;  /* 0x00000038f024723c */ /* 0x050ff00000041820 */
[C---:B------:R-:W-:Y:S08]  /*3490*/  HMMA.16816.F32.BF16 R32, R240.reuse, R58, R28 ;  /* 0x0000003af020723c */ /* 0x040ff0000004181c */
[C---:B------:R-:W-:Y:S08]  /*34a0*/  HMMA.16816.F32.BF16 R28, R240.reuse, R60, R24 ;  /* 0x0000003cf01c723c */ /* 0x040ff00000041818 */
[C---:B------:R-:W-:Y:S08]  /*34b0*/  HMMA.16816.F32.BF16 R24, R240.reuse, R62, R20 ;  /* 0x0000003ef018723c */ /* 0x040ff00000041814 */
[C---:B------:R-:W-:Y:S08]  /*34c0*/  HMMA.16816.F32.BF16 R20, R240.reuse, R68, R16 ;  /* 0x00000044f014723c */ /* 0x040ff00000041810 */
[C---:B------:R-:W-:Y:S08]  /*34d0*/  HMMA.16816.F32.BF16 R16, R240.reuse, R70, R12 ;  /* 0x00000046f010723c */ /* 0x040ff0000004180c */
[C---:B------:R-:W-:Y:S08]  /*34e0*/  HMMA.16816.F32.BF16 R12, R240.reuse, R76, R8 ;  /* 0x0000004cf00c723c */ /* 0x040ff00000041808 */
[----:B------:R-:W-:Y:S01]  /*34f0*/  HMMA.16816.F32.BF16 R8, R240, R78, R40 ;  /* 0x0000004ef008723c */ /* 0x000fe20000041828 */
[----:B------:R-:W-:Y:S01]  /*3500*/  BAR.SYNC.DEFER_BLOCKING 0x0 ;  /* 0x0000000000007b1d */ /* 0x000fe20000010000 */
[----:B------:R-:W-:-:S06]  /*3510*/  ISETP.GT.AND P0, PT, R4, R158, PT ;  /* 0x0000009e0400720c */ /* 0x000fcc0003f04270 */
[C---:B---3--:R-:W-:Y:S01]  /*3520*/  HMMA.16816.F32.BF16 R36, R244.reuse, R52, R36 ;  /* 0x00000034f424723c */ /* 0x048fe20000041824 */
[----:B------:R-:W-:Y:S07]  /*3530*/  BSSY B0, `(.L_x_3416) ;  /* 0x0000023000007945 */ /* 0x000fee0003800000 */
[C---:B------:R-:W-:Y:S08]  /*3540*/  HMMA.16816.F32.BF16 R52, R244.reuse, R54, R32 ;  /* 0x00000036f434723c */ /* 0x040ff00000041820 */
[C---:B------:R-:W-:Y:S08]  /*3550*/  HMMA.16816.F32.BF16 R32, R244.reuse, R48, R28 ;  /* 0x00000030f420723c */ /* 0x040ff0000004181c */
[C---:B------:R-:W-:Y:S08]  /*3560*/  HMMA.16816.F32.BF16 R48, R244.reuse, R50, R24 ;  /* 0x00000032f430723c */ /* 0x040ff00000041818 */
[C---:B------:R-:W-:Y:S08]  /*3570*/  HMMA.16816.F32.BF16 R28, R244.reuse, R44, R20 ;  /* 0x0000002cf41c723c */ /* 0x040ff00000041814 */
[C---:B------:R-:W-:Y:S08]  /*3580*/  HMMA.16816.F32.BF16 R44, R244.reuse, R46, R16 ;  /* 0x0000002ef42c723c */ /* 0x040ff00000041810 */
[C---:B--2---:R-:W-:Y:S08]  /*3590*/  HMMA.16816.F32.BF16 R20, R244.reuse, R64, R12 ;  /* 0x00000040f414723c */ /* 0x044ff0000004180c */
[----:B------:R-:W-:Y:S01]  /*35a0*/  HMMA.16816.F32.BF16 R24, R244, R66, R8 ;  /* 0x00000042f418723c */ /* 0x000fe20000041808 */
[----:B------:R-:W-:Y:S07]  /*35b0*/  @!UPT UIADD3 URZ, URZ, URZ, URZ ;  /* 0x0000003f3f3ff290 */ /* 0x000fee000fffe03f */
[----:B------:R-:W-:Y:S11]  /*35c0*/  @!P0 BRA `(.L_x_3417) ;  /* 0x0000019000008947 */ /* 0x000ff60003800000 */
[----:B------:R-:W-:Y:S01]  /*35d0*/  IADD3 R0, R159, -0x2, RZ ;  /* 0xfffffffe9f007810 */ /* 0x000fe20007ffe0ff */
        /* <DEDUP_REMOVED lines=24> */
.L_x_3417:
[----:B------:R-:W-:Y:S05]  /*3760*/  BSYNC B0 ;  /* 0x0000000000007941 */ /* 0x000fea0003800000 */
.L_x_3416:
[----:B------:R-:W2:Y:S04]  /*3770*/  LDL R0, [R1+0x108] ;  /* 0x0001080001007983 */ /* 0x000ea80000100800 */
[----:B-1----:R-:W3:Y:S04]  /*3780*/  LDL R3, [R1+0x94] ;  /* 0x0000940001037983 */ /* 0x002ee80000100800 */
[----:B------:R-:W-:Y:S04]  /*3790*/  LDSM.16.MT88.4 R56, [R251+0x800] ;  /* 0x00080000fb38783b */ /* 0x000fe80000004200 */
[----:B------:R-:W-:Y:S04]  /*37a0*/  LDSM.16.MT88.4 R40, [R252+0x800] ;  /* 0x00080000fc28783b */ /* 0x000fe80000004200 */
[----:B------:R-:W-:Y:S04]  /*37b0*/  LDSM.16.MT88.4 R64, [R252+0x2000] ;  /* 0x00200000fc40783b */ /* 0x000fe80000004200 */
[----:B------:R-:W-:Y:S04]  /*37c0*/  LDSM.16.MT88.4 R68, [R251+0x2000] ;  /* 0x00200000fb44783b */ /* 0x000fe80000004200 */
[----:B------:R-:W-:Y:S04]  /*37d0*/  LDSM.16.MT88.4 R72, [R251+0x2800] ;  /* 0x00280000fb48783b */ /* 0x000fe80000004200 */
[----:B------:R-:W-:Y:S04]  /*37e0*/  LDSM.16.MT88.4 R76, [R248+0x4000] ;  /* 0x00400000f84c783b */ /* 0x000fe80000004200 */
[----:B------:R-:W0:Y:S01]  /*37f0*/  LDGDEPBAR ;  /* 0x00000000000079af */ /* 0x000e220000000000 */
[----:B--2---:R-:W-:-:S04]  /*3800*/  IMAD.IADD R0, R0, 0x1, R128 ;  /* 0x0000000100007824 */ /* 0x004fc800078e0280 */
[----:B------:R-:W-:Y:S01]  /*3810*/  @P1 IMAD.HI.U32 R2, R0, c[0x0][0x2c8], RZ ;  /* 0x0000b20000021a27 */ /* 0x000fe200078e00ff */
[----:B------:R1:W-:Y:S04]  /*3820*/  STL [R1+0x8c], R0 ;  /* 0x00008c0001007387 */ /* 0x0003e80000100800 */
[----:B------:R-:W2:Y:S04]  /*3830*/  LDL R60, [R1+0x48] ;  /* 0x00004800013c7983 */ /* 0x000ea80000100800 */
[----:B------:R-:W4:Y:S01]  /*3840*/  LDL R127, [R1+0x4] ;  /* 0x00000400017f7983 */ /* 0x000f220000100800 */
[----:B-1----:R-:W-:Y:S01]  /*3850*/  @P1 SHF.R.U32.HI R0, RZ, c[0x0][0x2cc], R2 ;  /* 0x0000b300ff001a19 */ /* 0x002fe20000011602 */
[----:B------:R-:W-:-:S04]  /*3860*/  IMAD R2, R4, R81, 0x1 ;  /* 0x0000000104027424 */ /* 0x000fc800078e0251 */
[----:B------:R-:W1:Y:S04]  /*3870*/  SHFL.IDX PT, R5, R0, RZ, 0x1c1f ;  /* 0x001c1fff00057589 */ /* 0x000e6800000e0000 */
[----:B------:R3:W5:Y:S02]  /*3880*/  SHFL.IDX PT, R4, R0, 0x1, 0x1c1f ;  /* 0x003c1f0000047f89 */ /* 0x00076400000e0000 */
[----:B---3--:R-:W-:Y:S01]  /*3890*/  IADD3 R0, -R3, c[0x0][0x1d0], R2 ;  /* 0x0000740003007a10 */ /* 0x008fe20007ffe102 */
[----:B------:R-:W-:-:S03]  /*38a0*/  IMAD.IADD R3, R80, 0x1, -R3 ;  /* 0x0000000150037824 */ /* 0x000fc600078e0a03 */
[----:B------:R-:W-:-:S05]  /*38b0*/  IADD3 R0, R0, -c[0x0][0x168], RZ ;  /* 0x80005a0000007a10 */ /* 0x000fca0007ffe0ff */
[----:B-1----:R-:W-:-:S05]  /*38c0*/  IMAD.IADD R2, R0, 0x1, R5 ;  /* 0x0000000100027824 */ /* 0x002fca00078e0205 */
[----:B------:R-:W-:-:S04]  /*38d0*/  IMNMX R2, R3, R2, PT ;  /* 0x0000000203027217 */ /* 0x000fc80003800200 */
[C---:B------:R-:W-:Y:S02]  /*38e0*/  ISETP.GT.AND P6, PT, R2.reuse, RZ, PT ;  /* 0x000000ff0200720c */ /* 0x040fe40003fc4270 */
[----:B------:R-:W-:Y:S02]  /*38f0*/  ISETP.GT.AND P0, PT, R2, 0x1, PT ;  /* 0x000000010200780c */ /* 0x000fe40003f04270 */
[----:B------:R-:W-:Y:S02]  /*3900*/  FSEL R17, R36, -INF , P6 ;  /* 0xff80000024117808 */ /* 0x000fe40003000000 */
[----:B------:R-:W-:Y:S01]  /*3910*/  ISETP.GT.AND P6, PT, R2, 0x8, PT ;  /* 0x000000080200780c */ /* 0x000fe20003fc4270 */
[----:B-----5:R-:W-:Y:S01]  /*3920*/  IMAD.IADD R0, R0, 0x1, R4 ;  /* 0x0000000100007824 */ /* 0x020fe200078e0204 */
[----:B------:R-:W-:Y:S02]  /*3930*/  FSEL R10, R37, -INF , P0 ;  /* 0xff800000250a7808 */ /* 0x000fe40000000000 */
[----:B------:R-:W-:-:S02]  /*3940*/  FSEL R9, R52, -INF , P6 ;  /* 0xff80000034097808 */ /* 0x000fc40003000000 */
[C---:B------:R-:W-:Y:S02]  /*3950*/  ISETP.GT.AND P0, PT, R2.reuse, 0x9, PT ;  /* 0x000000090200780c */ /* 0x040fe40003f04270 */
[----:B------:R-:W-:Y:S02]  /*3960*/  ISETP.GT.AND P6, PT, R2, 0x10, PT ;  /* 0x000000100200780c */ /* 0x000fe40003fc4270 */
[----:B------:R-:W-:Y:S02]  /*3970*/  FMNMX.FTZ R5, R17, R10, !PT ;  /* 0x0000000a11057209 */ /* 0x000fe40007810000 */
[----:B------:R-:W-:Y:S02]  /*3980*/  IMNMX R0, R3, R0, PT ;  /* 0x0000000003007217 */ /* 0x000fe40003800200 */
[----:B------:R-:W-:Y:S02]  /*3990*/  FSEL R4, R53, -INF , P0 ;  /* 0xff80000035047808 */ /* 0x000fe40000000000 */
[----:B------:R-:W-:-:S02]  /*39a0*/  FSEL R3, R32, -INF , P6 ;  /* 0xff80000020037808 */ /* 0x000fc40003000000 */
[C---:B------:R-:W-:Y:S02]  /*39b0*/  ISETP.GT.AND P0, PT, R2.reuse, 0x11, PT ;  /* 0x000000110200780c */ /* 0x040fe40003f04270 */
[----:B------:R-:W-:Y:S02]  /*39c0*/  ISETP.GT.AND P6, PT, R2, 0x18, PT ;  /* 0x000000180200780c */ /* 0x000fe40003fc4270 */
[----:B------:R-:W-:Y:S02]  /*39d0*/  FMNMX.FTZ R5, R9, R5, !PT ;  /* 0x0000000509057209 */ /* 0x000fe40007810000 */
[----:B------:R-:W-:Y:S02]  /*39e0*/  FSEL R8, R33, -INF , P0 ;  /* 0xff80000021087808 */ /* 0x000fe40000000000 */
[----:B------:R-:W-:Y:S02]  /*39f0*/  FSEL R7, R48, -INF , P6 ;  /* 0xff80000030077808 */ /* 0x000fe40003000000 */
[----:B------:R-:W-:-:S02]  /*3a00*/  FMNMX.FTZ R5, R4, R5, !PT ;  /* 0x0000000504057209 */ /* 0x000fc40007810000 */
[C---:B------:R-:W-:Y:S02]  /*3a10*/  ISETP.GT.AND P0, PT, R2.reuse, 0x19, PT ;  /* 0x000000190200780c */ /* 0x040fe40003f04270 */
[----:B------:R-:W-:Y:S02]  /*3a20*/  ISETP.GT.AND P6, PT, R2, 0x20, PT ;  /* 0x000000200200780c */ /* 0x000fe40003fc4270 */
[----:B------:R-:W-:Y:S02]  /*3a30*/  FMNMX.FTZ R5, R3, R5, !PT ;  /* 0x0000000503057209 */ /* 0x000fe40007810000 */
[----:B------:R-:W-:Y:S02]  /*3a40*/  FSEL R16, R49, -INF , P0 ;  /* 0xff80000031107808 */ /* 0x000fe40000000000 */
[----:B------:R-:W-:Y:S02]  /*3a50*/  FSEL R111, R28, -INF , P6 ;  /* 0xff8000001c6f7808 */ /* 0x000fe40003000000 */
[----:B------:R-:W-:-:S02]  /*3a60*/  ISETP.GT.AND P0, PT, R2, 0x21, PT ;  /* 0x000000210200780c */ /* 0x000fc40003f04270 */
[----:B------:R-:W-:Y:S02]  /*3a70*/  ISETP.GT.AND P6, PT, R2, 0x28, PT ;  /* 0x000000280200780c */ /* 0x000fe40003fc4270 */
[----:B------:R-:W-:Y:S02]  /*3a80*/  FMNMX.FTZ R5, R8, R5, !PT ;  /* 0x0000000508057209 */ /* 0x000fe40007810000 */
[----:B------:R-:W-:Y:S02]  /*3a90*/  FSEL R110, R29, -INF , P0 ;  /* 0xff8000001d6e7808 */ /* 0x000fe40000000000 */
[----:B------:R-:W-:Y:S02]  /*3aa0*/  FSEL R109, R44, -INF , P6 ;  /* 0xff8000002c6d7808 */ /* 0x000fe40003000000 */
[C---:B------:R-:W-:Y:S02]  /*3ab0*/  ISETP.GT.AND P0, PT, R2.reuse, 0x29, PT ;  /* 0x000000290200780c */ /* 0x040fe40003f04270 */
[----:B------:R-:W-:-:S02]  /*3ac0*/  ISETP.GT.AND P6, PT, R2, 0x30, PT ;  /* 0x000000300200780c */ /* 0x000fc40003fc4270 */
[----:B------:R-:W-:Y:S02]  /*3ad0*/  FMNMX.FTZ R5, R7, R5, !PT ;  /* 0x0000000507057209 */ /* 0x000fe40007810000 */
[----:B------:R-:W-:Y:S02]  /*3ae0*/  FSEL R107, R45, -INF , P0 ;  /* 0xff8000002d6b7808 */ /* 0x000fe40000000000 */
[----:B------:R-:W-:Y:S02]  /*3af0*/  FSEL R104, R20, -INF , P6 ;  /* 0xff80000014687808 */ /* 0x000fe40003000000 */
[----:B------:R-:W-:Y:S02]  /*3b00*/  ISETP.GT.AND P0, PT, R2, 0x31, PT ;  /* 0x000000310200780c */ /* 0x000fe40003f04270 */
[----:B------:R-:W-:Y:S02]  /*3b10*/  ISETP.GT.AND P6, PT, R0, RZ, PT ;  /* 0x000000ff0000720c */ /* 0x000fe40003fc4270 */
[----:B------:R-:W-:-:S02]  /*3b20*/  FMNMX.FTZ R5, R16, R5, !PT ;  /* 0x0000000510057209 */ /* 0x000fc40007810000 */
[----:B------:R-:W-:Y:S02]  /*3b30*/  FSEL R103, R21, -INF , P0 ;  /* 0xff80000015677808 */ /* 0x000fe40000000000 */
[----:B------:R-:W-:Y:S02]  /*3b40*/  FSEL R15, R38, -INF , P6 ;  /* 0xff800000260f7808 */ /* 0x000fe40003000000 */
[----:B------:R-:W-:Y:S02]  /*3b50*/  FMNMX.FTZ R5, R111, R5, !PT ;  /* 0x000000056f057209 */ /* 0x000fe40007810000 */
[C---:B------:R-:W-:Y:S02]  /*3b60*/  ISETP.GT.AND P0, PT, R0.reuse, 0x1, PT ;  /* 0x000000010000780c */ /* 0x040fe40003f04270 */
[----:B------:R-:W-:Y:S02]  /*3b70*/  ISETP.GT.AND P6, PT, R0, 0x8, PT ;  /* 0x000000080000780c */ /* 0x000fe40003fc4270 */
[----:B------:R-:W-:-:S02]  /*3b80*/  FMNMX.FTZ R5, R110, R5, !PT ;  /* 0x000000056e057209 */ /* 0x000fc40007810000 */
[----:B------:R-:W-:Y:S02]  /*3b90*/  FSEL R14, R39, -INF , P0 ;  /* 0xff800000270e7808 */ /* 0x000fe40000000000 */
[----:B------:R-:W-:Y:S01]  /*3ba0*/  FSEL R13, R54, -INF , P6 ;  /* 0xff800000360d7808 */ /* 0x000fe20003000000 */
[----:B------:R-:W-:Y:S01]  /*3bb0*/  LDSM.16.MT88.4 R36, [R248+0x800] ;  /* 0x00080000f824783b */ /* 0x000fe20000004200 */
[----:B------:R-:W-:Y:S02]  /*3bc0*/  ISETP.GT.AND P6, PT, R2, 0x38, PT ;  /* 0x000000380200780c */ /* 0x000fe40003fc4270 */
[----:B------:R-:W-:Y:S02]  /*3bd0*/  FMNMX.FTZ R5, R109, R5, !PT ;  /* 0x000000056d057209 */ /* 0x000fe40007810000 */
[----:B------:R-:W-:Y:S02]  /*3be0*/  ISETP.GT.AND P0, PT, R0, 0x9, PT ;  /* 0x000000090000780c */ /* 0x000fe40003f04270 */
[----:B------:R-:W-:-:S02]  /*3bf0*/  FMNMX.FTZ R6, R15, R14, !PT ;  /* 0x0000000e0f067209 */ /* 0x000fc40007810000 */
[----:B------:R-:W-:Y:S02]  /*3c00*/  FSEL R97, R24, -INF , P6 ;  /* 0xff80000018617808 */ /* 0x000fe40003000000 */
[----:B------:R-:W-:Y:S02]  /*3c10*/  ISETP.GT.AND P6, PT, R0, 0x10, PT ;  /* 0x000000100000780c */ /* 0x000fe40003fc4270 */
[----:B------:R-:W-:Y:S02]  /*3c20*/  FMNMX.FTZ R5, R107, R5, !PT ;  /* 0x000000056b057209 */ /* 0x000fe40007810000 */
[----:B------:R-:W-:Y:S02]  /*3c30*/  FSEL R12, R55, -INF , P0 ;  /* 0xff800000370c7808 */ /* 0x000fe40000000000 */
[----:B------:R-:W-:Y:S02]  /*3c40*/  FMNMX.FTZ R18, R13, R6, !PT ;  /* 0x000000060d127209 */ /* 0x000fe40007810000 */
[----:B------:R-:W-:-:S02]  /*3c50*/  FSEL R11, R34, -INF , P6 ;  /* 0xff800000220b7808 */ /* 0x000fc40003000000 */
[----:B------:R-:W-:Y:S02]  /*3c60*/  FMNMX.FTZ R5, R104, R5, !PT ;  /* 0x0000000568057209 */ /* 0x000fe40007810000 */
[----:B------:R-:W-:Y:S02]  /*3c70*/  ISETP.GT.AND P6, PT, R2, 0x39, PT ;  /* 0x000000390200780c */ /* 0x000fe40003fc4270 */
[----:B------:R-:W-:Y:S02]  /*3c80*/  ISETP.GT.AND P0, PT, R0, 0x11, PT ;  /* 0x000000110000780c */ /* 0x000fe40003f04270 */
[----:B------:R-:W-:Y:S02]  /*3c90*/  FMNMX.FTZ R18, R12, R18, !PT ;  /* 0x000000120c127209 */ /* 0x000fe40007810000 */
[----:B------:R-:W-:Y:S02]  /*3ca0*/  FMNMX.FTZ R2, R103, R5, !PT ;  /* 0x0000000567027209 */ /* 0x000fe40007810000 */
[----:B------:R-:W-:-:S02]  /*3cb0*/  FSEL R96, R25, -INF , P6 ;  /* 0xff80000019607808 */ /* 0x000fc40003000000 */
[----:B------:R-:W-:Y:S02]  /*3cc0*/  FSEL R6, R35, -INF , P0 ;  /* 0xff80000023067808 */ /* 0x000fe40000000000 */
[C---:B------:R-:W-:Y:S02]  /*3cd0*/  ISETP.GT.AND P6, PT, R0.reuse, 0x18, PT ;  /* 0x000000180000780c */ /* 0x040fe40003fc4270 */
[----:B------:R-:W-:Y:S02]  /*3ce0*/  FMNMX.FTZ R18, R11, R18, !PT ;  /* 0x000000120b127209 */ /* 0x000fe40007810000 */
[----:B------:R-:W-:Y:S02]  /*3cf0*/  FMNMX.FTZ R2, R97, R2, !PT ;  /* 0x0000000261027209 */ /* 0x000fe40007810000 */
[----:B------:R-:W-:Y:S02]  /*3d00*/  ISETP.GT.AND P0, PT, R0, 0x19, PT ;  /* 0x000000190000780c */ /* 0x000fe40003f04270 */
[----:B------:R-:W-:-:S02]  /*3d10*/  FSEL R5, R50, -INF , P6 ;  /* 0xff80000032057808 */ /* 0x000fc40003000000 */
[----:B------:R-:W-:Y:S02]  /*3d20*/  FMNMX.FTZ R19, R6, R18, !PT ;  /* 0x0000001206137209 */ /* 0x000fe40007810000 */
[----:B------:R-:W-:Y:S02]  /*3d30*/  FMNMX.FTZ R157, R96, R2, !PT ;  /* 0x00000002609d7209 */ /* 0x000fe40007810000 */
[----:B------:R-:W-:Y:S02]  /*3d40*/  FSEL R18, R51, -INF , P0 ;  /* 0xff80000033127808 */ /* 0x000fe40000000000 */
[C---:B------:R-:W-:Y:S02]  /*3d50*/  ISETP.GT.AND P6, PT, R0.reuse, 0x20, PT ;  /* 0x000000200000780c */ /* 0x040fe40003fc4270 */
[----:B------:R-:W-:Y:S02]  /*3d60*/  FMNMX.FTZ R2, R5, R19, !PT ;  /* 0x0000001305027209 */ /* 0x000fe40007810000 */
[----:B------:R-:W-:-:S02]  /*3d70*/  ISETP.GT.AND P0, PT, R0, 0x21, PT ;  /* 0x000000210000780c */ /* 0x000fc40003f04270 */
[----:B------:R-:W-:Y:S02]  /*3d80*/  FSEL R100, R30, -INF , P6 ;  /* 0xff8000001e647808 */ /* 0x000fe40003000000 */
[----:B------:R-:W-:Y:S02]  /*3d90*/  FMNMX.FTZ R2, R18, R2, !PT ;  /* 0x0000000212027209 */ /* 0x000fe40007810000 */
[----:B------:R-:W-:Y:S02]  /*3da0*/  FSEL R102, R31, -INF , P0 ;  /* 0xff8000001f667808 */ /* 0x000fe40000000000 */
[----:B------:R-:W-:Y:S01]  /*3db0*/  ISETP.GT.AND P6, PT, R0, 0x28, PT ;  /* 0x000000280000780c */ /* 0x000fe20003fc4270 */
[----:B------:R-:W1:Y:S01]  /*3dc0*/  SHFL.BFLY PT, R19, R157, 0x2, 0x1f ;  /* 0x0c401f009d137f89 */ /* 0x000e6200000e0000 */
[----:B------:R-:W-:Y:S02]  /*3dd0*/  FMNMX.FTZ R2, R100, R2, !PT ;  /* 0x0000000264027209 */ /* 0x000fe40007810000 */
[----:B------:R-:W-:Y:S01]  /*3de0*/  ISETP.GT.AND P0, PT, R0, 0x29, PT ;  /* 0x000000290000780c */ /* 0x000fe20003f04270 */
[----:B------:R-:W-:Y:S01]  /*3df0*/  LDSM.16.MT88.4 R28, [R252] ;  /* 0x00000000fc1c783b */ /* 0x000fe20000004200 */
[----:B------:R-:W-:-:S02]  /*3e00*/  FSEL R101, R46, -INF , P6 ;  /* 0xff8000002e657808 */ /* 0x000fc40003000000 */
[----:B------:R-:W-:Y:S02]  /*3e10*/  FMNMX.FTZ R2, R102, R2, !PT ;  /* 0x0000000266027209 */ /* 0x000fe40007810000 */
[----:B------:R-:W-:Y:S02]  /*3e20*/  FSEL R108, R47, -INF , P0 ;  /* 0xff8000002f6c7808 */ /* 0x000fe40000000000 */
[C---:B------:R-:W-:Y:S01]  /*3e30*/  ISETP.GT.AND P6, PT, R0.reuse, 0x30, PT ;  /* 0x000000300000780c */ /* 0x040fe20003fc4270 */
[----:B------:R-:W-:Y:S01]  /*3e40*/  LDSM.16.MT88.4 R44, [R251] ;  /* 0x00000000fb2c783b */ /* 0x000fe20000004200 */
[----:B------:R-:W-:Y:S02]  /*3e50*/  FMNMX.FTZ R2, R101, R2, !PT ;  /* 0x0000000265027209 */ /* 0x000fe40007810000 */
[----:B------:R-:W-:Y:S02]  /*3e60*/  ISETP.GT.AND P0, PT, R0, 0x31, PT ;  /* 0x000000310000780c */ /* 0x000fe40003f04270 */
[----:B------:R-:W-:-:S02]  /*3e70*/  FSEL R106, R22, -INF , P6 ;  /* 0xff800000166a7808 */ /* 0x000fc40003000000 */
[----:B------:R-:W-:Y:S02]  /*3e80*/  FMNMX.FTZ R2, R108, R2, !PT ;  /* 0x000000026c027209 */ /* 0x000fe40007810000 */
[----:B------:R-:W-:Y:S02]  /*3e90*/  FSEL R105, R23, -INF , P0 ;  /* 0xff80000017697808 */ /* 0x000fe40000000000 */
[----:B------:R-:W-:Y:S01]  /*3ea0*/  ISETP.GT.AND P6, PT, R0, 0x38, PT ;  /* 0x000000380000780c */ /* 0x000fe20003fc4270 */
[----:B------:R-:W-:Y:S01]  /*3eb0*/  LDSM.16.MT88.4 R20, [R248] ;  /* 0x00000000f814783b */ /* 0x000fe20000004200 */
[----:B------:R-:W-:Y:S02]  /*3ec0*/  FMNMX.FTZ R2, R106, R2, !PT ;  /* 0x000000026a027209 */ /* 0x000fe40007810000 */
[----:B------:R-:W-:Y:S02]  /*3ed0*/  ISETP.GT.AND P0, PT, R0, 0x39, PT ;  /* 0x000000390000780c */ /* 0x000fe40003f04270 */
[----:B------:R-:W-:-:S02]  /*3ee0*/  FSEL R99, R26, -INF , P6 ;  /* 0xff8000001a637808 */ /* 0x000fc40003000000 */
[----:B------:R-:W-:Y:S02]  /*3ef0*/  FMNMX.FTZ R156, R105, R2, !PT ;  /* 0x00000002699c7209 */ /* 0x000fe40007810000 */
[----:B------:R-:W-:Y:S02]  /*3f00*/  FSEL R98, R27, -INF , P0 ;  /* 0xff8000001b627808 */ /* 0x000fe40000000000 */
[----:B------:R-:W-:-:S04]  /*3f10*/  FMNMX.FTZ R156, R99, R156, !PT ;  /* 0x0000009c639c7209 */ /* 0x000fc80007810000 */
[----:B------:R-:W-:Y:S02]  /*3f20*/  FMNMX.FTZ R156, R98, R156, !PT ;  /* 0x0000009c629c7209 */ /* 0x000fe40007810000 */
[----:B-1----:R-:W-:-:S03]  /*3f30*/  FMNMX.FTZ R157, R157, R19, !PT ;  /* 0x000000139d9d7209 */ /* 0x002fc60007810000 */
[----:B------:R-:W1:Y:S04]  /*3f40*/  SHFL.BFLY PT, R19, R156, 0x2, 0x1f ;  /* 0x0c401f009c137f89 */ /* 0x000e6800000e0000 */
[----:B------:R-:W3:Y:S01]  /*3f50*/  SHFL.BFLY PT, R0, R157, 0x1, 0x1f ;  /* 0x0c201f009d007f89 */ /* 0x000ee200000e0000 */
[----:B-1----:R-:W-:Y:S02]  /*3f60*/  FMNMX.FTZ R156, R156, R19, !PT ;  /* 0x000000139c9c7209 */ /* 0x002fe40007810000 */
[----:B---3--:R-:W-:-:S03]  /*3f70*/  FMNMX.FTZ R157, R157, R0, !PT ;  /* 0x000000009d9d7209 */ /* 0x008fc60007810000 */
[----:B------:R-:W1:Y:S01]  /*3f80*/  SHFL.BFLY PT, R0, R156, 0x1, 0x1f ;  /* 0x0c201f009c007f89 */ /* 0x000e6200000e0000 */
[C---:B------:R-:W-:Y:S01]  /*3f90*/  FSETP.NEU.FTZ.AND P0, PT, R157.reuse, -INF , PT ;  /* 0xff8000009d00780b */ /* 0x040fe20003f1d000 */
[----:B------:R-:W-:Y:S02]  /*3fa0*/  FMUL.FTZ R2, R157, c[0x0][0x2d0] ;  /* 0x0000b4009d027a20 */ /* 0x000fe40000410000 */
[----:B--2---:R-:W2:Y:S03]  /*3fb0*/  LDSM.16.MT88.4 R24, [R60] ;  /* 0x000000003c18783b */ /* 0x004ea60000004200 */
[----:B------:R-:W-:Y:S01]  /*3fc0*/  FSEL R2, R2, RZ, P0 ;  /* 0x000000ff02027208 */ /* 0x000fe20000000000 */
[----:B----4-:R-:W-:Y:S04]  /*3fd0*/  LDSM.16.MT88.4 R60, [R127+0x800] ;  /* 0x000800007f3c783b */ /* 0x010fe80000004200 */
        /* <DEDUP_REMOVED lines=19> */
[----:B------:R-:W3:Y:S08]  /*4110*/  MUFU.EX2 R89, R4 ;  /* 0x0000000400597308 */ /* 0x000ef00000000800 */
[----:B------:R-:W-:Y:S08]  /*4120*/  MUFU.EX2 R81, R15 ;  /* 0x0000000f00517308 */ /* 0x000ff00000000800 */
[----:B------:R-:W4:Y:S08]  /*4130*/  MUFU.EX2 R80, R14 ;  /* 0x0000000e00507308 */ /* 0x000f300000000800 */
[----:B------:R5:W2:Y:S01]  /*4140*/  MUFU.EX2 R84, R3 ;  /* 0x0000000300547308 */ /* 0x000aa20000000800 */
[----:B-1----:R-:W-:Y:S01]  /*4150*/  F2FP.BF16.PACK_AB R12, R83, R85 ;  /* 0x00000055530c723e */ /* 0x002fe200000010ff */
[----:B------:R-:W-:-:S02]  /*4160*/  FFMA.FTZ R7, R7, c[0x0][0x2d0], -R2 ;  /* 0x0000b40007077a23 */ /* 0x000fc40000010802 */
[----:B-----5:R-:W-:-:S04]  /*4170*/  FFMA.FTZ R3, R11, c[0x0][0x2d0], -R0 ;  /* 0x0000b4000b037a23 */ /* 0x020fc80000010800 */
[----:B------:R1:W-:Y:S01]  /*4180*/  MUFU.EX2 R86, R3 ;  /* 0x0000000300567308 */ /* 0x0003e20000000800 */
[----:B---3--:R-:W-:Y:S02]  /*4190*/  F2FP.BF16.PACK_AB R14, R89, R87 ;  /* 0x00000057590e723e */ /* 0x008fe400000010ff */
[----:B----4-:R-:W-:Y:S02]  /*41a0*/  F2FP.BF16.PACK_AB R13, R80, R81 ;  /* 0x00000051500d723e */ /* 0x010fe400000010ff */
[----:B--2---:R-:W-:Y:S01]  /*41b0*/  F2FP.BF16.PACK_AB R15, R84, R82 ;  /* 0x00000052540f723e */ /* 0x004fe200000010ff */
[----:B------:R-:W-:Y:S02]  /*41c0*/  FFMA.FTZ R8, R8, c[0x0][0x2d0], -R2 ;  /* 0x0000b40008087a23 */ /* 0x000fe40000010802 */
[----:B-1----:R-:W-:-:S04]  /*41d0*/  FFMA.FTZ R3, R6, c[0x0][0x2d0], -R0 ;  /* 0x0000b40006037a23 */ /* 0x002fc80000010800 */
[----:B------:R1:W-:Y:S01]  /*41e0*/  MUFU.EX2 R88, R3 ;  /* 0x0000000300587308 */ /* 0x0003e20000000800 */
[----:B------:R-:W-:-:S07]  /*41f0*/  FFMA.FTZ R16, R16, c[0x0][0x2d0], -R2 ;  /* 0x0000b40010107a23 */ /* 0x000fce0000010802 */
[----:B------:R2:W-:Y:S01]  /*4200*/  MUFU.EX2 R94, R7 ;  /* 0x00000007005e7308 */ /* 0x0005e20000000800 */
[----:B-1----:R-:W-:-:S07]  /*4210*/  FFMA.FTZ R3, R5, c[0x0][0x2d0], -R0 ;  /* 0x0000b40005037a23 */ /* 0x002fce0000010800 */
[----:B------:R1:W-:Y:S01]  /*4220*/  MUFU.EX2 R92, R3 ;  /* 0x00000003005c7308 */ /* 0x0003e20000000800 */
[C---:B--2---:R-:W-:Y:S07]  /*4230*/  HMMA.16816.F32.BF16 R4, R12.reuse, R20, RZ ;  /* 0x000000140c04723c */ /* 0x044fee00000418ff */
[----:B------:R-:W2:Y:S01]  /*4240*/  MUFU.EX2 R93, R8 ;  /* 0x00000008005d7308 */ /* 0x000ea20000000800 */
[----:B------:R-:W-:Y:S01]  /*4250*/  HMMA.16816.F32.BF16 R20, R12, R22, RZ ;  /* 0x000000160c14723c */ /* 0x000fe200000418ff */
[----:B-1----:R-:W-:-:S06]  /*4260*/  FFMA.FTZ R3, R18, c[0x0][0x2d0], -R0 ;  /* 0x0000b40012037a23 */ /* 0x002fcc0000010800 */
[----:B------:R-:W1:Y:S08]  /*4270*/  MUFU.EX2 R95, R16 ;  /* 0x00000010005f7308 */ /* 0x000e700000000800 */
[----:B------:R-:W3:Y:S01]  /*4280*/  MUFU.EX2 R91, R3 ;  /* 0x00000003005b7308 */ /* 0x000ee20000000800 */
[----:B--2---:R-:W-:Y:S02]  /*4290*/  F2FP.BF16.PACK_AB R8, R93, R90 ;  /* 0x0000005a5d08723e */ /* 0x004fe400000010ff */
[----:B------:R-:W-:-:S02]  /*42a0*/  F2FP.BF16.PACK_AB R9, R88, R86 ;  /* 0x000000565809723e */ /* 0x000fc400000010ff */
[----:B-1----:R-:W-:Y:S02]  /*42b0*/  F2FP.BF16.PACK_AB R10, R95, R94 ;  /* 0x0000005e5f0a723e */ /* 0x002fe400000010ff */
[----:B---3--:R-:W-:-:S07]  /*42c0*/  F2FP.BF16.PACK_AB R11, R91, R92 ;  /* 0x0000005c5b0b723e */ /* 0x008fce00000010ff */
        /* <DEDUP_REMOVED lines=17> */
[----:B------:R-:W3:Y:S01]  /*43e0*/  LDSM.16.MT88.4 R44, [R248+0x2800] ;  /* 0x00280000f82c783b */ /* 0x000ee20000004200 */
[----:B------:R-:W-:Y:S01]  /*43f0*/  MOV R115, R29 ;  /* 0x0000001d00737202 */ /* 0x000fe20000000f00 */
[----:B------:R-:W-:-:S02]  /*4400*/  IMAD.MOV.U32 R114, RZ, RZ, R30 ;  /* 0x000000ffff727224 */ /* 0x000fc400078e001e */
[----:B------:R-:W-:Y:S02]  /*4410*/  IMAD.MOV.U32 R113, RZ, RZ, R31 ;  /* 0x000000ffff717224 */ /* 0x000fe400078e001f */
[----:B------:R-:W-:Y:S01]  /*4420*/  IMAD.MOV.U32 R3, RZ, RZ, R28 ;  /* 0x000000ffff037224 */ /* 0x000fe200078e001c */
[C---:B------:R-:W-:Y:S08]  /*4430*/  HMMA.16816.F32.BF16 R36, R12.reuse, R24, RZ ;  /* 0x000000180c24723c */ /* 0x040ff000000418ff */
        /* <DEDUP_REMOVED lines=12> */
[C---:B---3--:R-:W-:Y:S08]  /*4500*/  HMMA.16816.F32.BF16 R28, R8.reuse, R44, R28 ;  /* 0x0000002c081c723c */ /* 0x048ff0000004181c */
[----:B------:R-:W-:Y:S01]  /*4510*/  HMMA.16816.F32.BF16 R4, R8, R72, R4 ;  /* 0x000000480804723c */ /* 0x000fe20000041804 */
[----:B------:R-:W-:-:S02]  /*4520*/  IMAD.MOV.U32 R67, RZ, RZ, R21 ;  /* 0x000000ffff437224 */ /* 0x000fc400078e0015 */
[----:B------:R-:W-:Y:S02]  /*4530*/  IMAD.MOV.U32 R66, RZ, RZ, R22 ;  /* 0x000000ffff427224 */ /* 0x000fe400078e0016 */
[----:B------:R-:W-:Y:S02]  /*4540*/  IMAD.MOV.U32 R65, RZ, RZ, R23 ;  /* 0x000000ffff417224 */ /* 0x000fe400078e0017 */
[----:B------:R-:W-:Y:S01]  /*4550*/  IMAD.MOV.U32 R64, RZ, RZ, R20 ;  /* 0x000000ffff407224 */ /* 0x000fe200078e0014 */
        /* <DEDUP_REMOVED lines=8> */
[----:B------:R-:W-:Y:S01]  /*45e0*/  MOV R124, R29 ;  /* 0x0000001d007c7202 */ /* 0x000fe20000000f00 */
[----:B------:R-:W-:-:S02]  /*45f0*/  IMAD.MOV.U32 R123, RZ, RZ, R30 ;  /* 0x000000ffff7b7224 */ /* 0x000fc400078e001e */
[----:B------:R-:W-:Y:S02]  /*4600*/  IMAD.MOV.U32 R122, RZ, RZ, R31 ;  /* 0x000000ffff7a7224 */ /* 0x000fe400078e001f */
[----:B------:R-:W-:Y:S02]  /*4610*/  IMAD.MOV.U32 R121, RZ, RZ, R28 ;  /* 0x000000ffff797224 */ /* 0x000fe400078e001c */
[----:B------:R-:W4:Y:S01]  /*4620*/  LDSM.16.MT88.4 R28, [R252+0x4800] ;  /* 0x00480000fc1c783b */ /* 0x000f220000004200 */
[----:B------:R-:W-:Y:S01]  /*4630*/  MOV R126, R5 ;  /* 0x00000005007e7202 */ /* 0x000fe20000000f00 */
[----:B------:R-:W-:Y:S02]  /*4640*/  IMAD.MOV.U32 R125, RZ, RZ, R4 ;  /* 0x000000ffff7d7224 */ /* 0x000fe400078e0004 */
[----:B------:R-:W-:Y:S02]  /*4650*/  IMAD.MOV.U32 R131, RZ, RZ, R6 ;  /* 0x000000ffff837224 */ /* 0x000fe400078e0006 */
[----:B------:R-:W-:-:S02]  /*4660*/  IMAD.MOV.U32 R130, RZ, RZ, R7 ;  /* 0x000000ffff827224 */ /* 0x000fc400078e0007 */
        /* <DEDUP_REMOVED lines=23> */
[----:B------:R-:W-:Y:S01]  /*47e0*/  MOV R58, R123 ;  /* 0x0000007b003a7202 */ /* 0x000fe20000000f00 */
[----:B------:R-:W-:-:S07]  /*47f0*/  IMAD.MOV.U32 R59, RZ, RZ, R122 ;  /* 0x000000ffff3b7224 */ /* 0x000fce00078e007a */
        /* <DEDUP_REMOVED lines=12> */
[----:B------:R-:W-:Y:S02]  /*48c0*/  IMAD.MOV.U32 R79, RZ, RZ, R126 ;  /* 0x000000ffff4f7224 */ /* 0x000fe400078e007e */
[----:B------:R-:W-:-:S02]  /*48d0*/  IMAD.MOV.U32 R78, RZ, RZ, R125 ;  /* 0x000000ffff4e7224 */ /* 0x000fc400078e007d */
[----:B------:R-:W-:-:S03]  /*48e0*/  IMAD.MOV.U32 R57, RZ, RZ, R124 ;  /* 0x000000ffff397224 */ /* 0x000fc600078e007c */
        /* <DEDUP_REMOVED lines=33> */
[----:B------:R-:W-:-:S02]  /*4b00*/  IMAD.MOV.U32 R107, RZ, RZ, R52 ;  /* 0x000000ffff6b7224 */ /* 0x000fc400078e0034 */
[----:B------:R-:W-:Y:S01]  /*4b10*/  IMAD.MOV.U32 R104, RZ, RZ, R53 ;  /* 0x000000ffff687224 */ /* 0x000fe200078e0035 */
[----:B------:R-:W-:Y:S01]  /*4b20*/  MOV R53, R67 ;  /* 0x0000004300357202 */ /* 0x000fe20000000f00 */
        /* <DEDUP_REMOVED lines=36> */
[----:B------:R-:W-:Y:S01]  /*4d70*/  FADD.FTZ R28, R7, R2 ;  /* 0x00000002071c7221 */ /* 0x000fe20000010000 */
[----:B------:R-:W-:Y:S01]  /*4d80*/  MOV R89, R48 ;  /* 0x0000003000597202 */ /* 0x000fe20000000f00 */
[----:B------:R-:W-:-:S05]  /*4d90*/  IMAD.MOV.U32 R84, RZ, RZ, R50 ;  /* 0x000000ffff547224 */ /* 0x000fca00078e0032 */
[----:B------:R-:W-:Y:S01]  /*4da0*/  HMMA.16816.F32.BF16 R24, R12, R26, RZ ;  /* 0x0000001a0c18723c */ /* 0x000fe200000418ff */
[----:B------:R-:W-:Y:S01]  /*4db0*/  IMAD.MOV.U32 R86, RZ, RZ, R51 ;  /* 0x000000ffff567224 */ /* 0x000fe200078e0033 */
[----:B------:R-:W1:Y:S01]  /*4dc0*/  MUFU.EX2 R2, R31 ;  /* 0x0000001f00027308 */ /* 0x000e620000000800 */
[----:B------:R-:W-:-:S07]  /*4dd0*/  IMAD.MOV.U32 R90, RZ, RZ, R49 ;  /* 0x000000ffff5a7224 */ /* 0x000fce00078e0031 */
        /* <DEDUP_REMOVED lines=13> */
[C---:B---3--:R-:W-:Y:S02]  /*4eb0*/  FADD.FTZ R2, R3.reuse, R21 ;  /* 0x0000001503027221 */ /* 0x048fe40000010000 */
[----:B-1----:R-:W-:Y:S02]  /*4ec0*/  FADD.FTZ R0, R18, R22 ;  /* 0x0000001612007221 */ /* 0x002fe40000010000 */
[----:B------:R-:W-:Y:S02]  /*4ed0*/  IMAD.MOV.U32 R111, RZ, RZ, R77 ;  /* 0x000000ffff6f7224 */ /* 0x000fe400078e004d */
        /* <DEDUP_REMOVED lines=23> */
[----:B------:R-:W-:Y:S01]  /*5050*/  IMAD.MOV.U32 R100, RZ, RZ, R103 ;  /* 0x000000ffff647224 */ /* 0x000fe200078e0067 */
[----:B------:R-:W-:Y:S01]  /*5060*/  MOV R103, R109 ;  /* 0x0000006d00677202 */ /* 0x000fe20000000f00 */
[----:B------:R-:W-:Y:S02]  /*5070*/  IMAD.MOV.U32 R101, RZ, RZ, R104 ;  /* 0x000000ffff657224 */ /* 0x000fe400078e0068 */
[----:B------:R-:W-:-:S10]  /*5080*/  IMAD.MOV.U32 R102, RZ, RZ, R107 ;  /* 0x000000ffff667224 */ /* 0x000fd400078e006b */
        /* <DEDUP_REMOVED lines=22> */
[----:B------:R-:W-:Y:S01]  /*51f0*/  IMAD.MOV.U32 R84, RZ, RZ, R78 ;  /* 0x000000ffff547224 */ /* 0x000fe200078e004e */
[----:B------:R-:W-:-:S05]  /*5200*/  MOV R85, R79 ;  /* 0x0000004f00557202 */ /* 0x000fca0000000f00 */
        /* <DEDUP_REMOVED lines=101> */
.L_x_3419:
[----:B------:R-:W2:Y:S01]  /*5860*/  LDL R2, [R1+0x60] ;  /* 0x0000600001027983 */ /* 0x000ea20000100800 */
[----:B------:R-:W-:Y:S04]  /*5870*/  DEPBAR.LE SB0, 0x0 ;  /* 0x000080000000791a */ /* 0x000fe80000000000 */
[----:B------:R-:W2:Y:S01]  /*5880*/  LDL R159, [R1+0x80] ;  /* 0x00008000019f7983 */ /* 0x000ea20000100800 */
[----:B------:R-:W-:Y:S04]  /*5890*/  WARPSYNC 0xffffffff ;  /* 0xffffffff00007948 */ /* 0x000fe80003800000 */
[----:B------:R-:W3:Y:S05]  /*58a0*/  LDL.64 R24, [R1+0x70] ;  /* 0x0000700001187983 */ /* 0x000eea0000100a00 */
[----:B------:R-:W4:Y:S05]  /*58b0*/  LDL R20, [R1+0x7c] ;  /* 0x00007c0001147983 */ /* 0x000f2a0000100800 */
[----:B------:R1:W-:Y:S05]  /*58c0*/  STL.64 [R1+0x160], R128 ;  /* 0x0001608001007387 */ /* 0x0003ea0000100a00 */
[----:B------:R1:W-:Y:S05]  /*58d0*/  STL [R1+0x158], R130 ;  /* 0x0001588201007387 */ /* 0x0003ea0000100800 */
[----:B------:R1:W-:Y:S05]  /*58e0*/  STL [R1+0x154], R131 ;  /* 0x0001548301007387 */ /* 0x0003ea0000100800 */
[----:B------:R-:W4:Y:S05]  /*58f0*/  LDL R180, [R1+0x44] ;  /* 0x0000440001b47983 */ /* 0x000f2a0000100800 */
[----:B------:R-:W4:Y:S05]  /*5900*/  LDL R184, [R1+0x40] ;  /* 0x0000400001b87983 */ /* 0x000f2a0000100800 */
[----:B------:R-:W-:Y:S06]  /*5910*/  BAR.SYNC.DEFER_BLOCKING 0x0 ;  /* 0x0000000000007b1d */ /* 0x000fec0000010000 */
[----:B------:R-:W-:Y:S05]  /*5920*/  LDSM.16.M88.4 R16, [R249+0x800] ;  /* 0x00080000f910783b */ /* 0x000fea0000000200 */
[----:B-1----:R-:W4:Y:S05]  /*5930*/  LDL R128, [R1+0x8] ;  /* 0x0000080001807983 */ /* 0x002f2a0000100800 */
[----:B------:R-:W4:Y:S05]  /*5940*/  LDL R130, [R1+0x3c] ;  /* 0x00003c0001827983 */ /* 0x000f2a0000100800 */
[----:B------:R-:W4:Y:S05]  /*5950*/  LDL R131, [R1+0x58] ;  /* 0x0000580001837983 */ /* 0x000f2a0000100800 */
[----:B------:R-:W-:Y:S01]  /*5960*/  LDSM.16.M88.4 R32, [R249+0x1800] ;  /* 0x00180000f920783b */ /* 0x000fe20000000200 */
[----:B--2---:R-:W-:Y:S11]  /*5970*/  ISETP.GT.AND P6, PT, R159, R2, PT ;  /* 0x000000029f00720c */ /* 0x004ff60003fc4270 */
[----:B------:R-:W-:Y:S02]  /*5980*/  @!UPT UIADD3 URZ, URZ, URZ, URZ ;  /* 0x0000003f3f3ff290 */ /* 0x000fe4000fffe03f */
[----:B------:R-:W-:Y:S01]  /*5990*/  @!P6 SHF.R.S32.HI R0, RZ, 0x1f, R2 ;  /* 0x0000001fff00e819 */ /* 0x000fe20000011402 */
[----:B------:R-:W-:Y:S01]  /*59a0*/  @!P6 IMAD.WIDE.U32 R4, R2, c[0x0][0x208], RZ ;  /* 0x000082000204ea25 */ /* 0x000fe200078e00ff */
[----:B---3--:R-:W-:Y:S03]  /*59b0*/  @!P6 IADD3 R9, P0, R24, 0x40, RZ ;  /* 0x000000401809e810 */ /* 0x008fe60007f1e0ff */
[----:B------:R-:W-:Y:S01]  /*59c0*/  @!P6 IMAD R0, R0, c[0x0][0x208], RZ ;  /* 0x000082000000ea24 */ /* 0x000fe200078e02ff */
[----:B----4-:R-:W-:Y:S01]  /*59d0*/  @!P6 IADD3.X R8, RZ, R20, RZ, P0, !PT ;  /* 0x00000014ff08e210 */ /* 0x010fe200007fe4ff */
[----:B------:R-:W-:Y:S02]  /*59e0*/  @!P6 IMAD.MOV.U32 R6, RZ, RZ, c[0x0][0x208] ;  /* 0x00008200ff06e624 */ /* 0x000fe400078e00ff */
[----:B------:R-:W-:Y:S01]  /*59f0*/  @!P6 IMAD R0, R2, c[0x0][0x20c], R0 ;  /* 0x000083000200ea24 */ /* 0x000fe200078e0200 */
[----:B------:R-:W-:Y:S04]  /*5a00*/  @!P6 SHF.L.U32 R2, R4, 0x6, RZ ;  /* 0x000000060402e819 */ /* 0x000fe800000006ff */
[----:B------:R-:W-:Y:S02]  /*5a10*/  @!P6 IADD3 R0, R5, R0, RZ ;  /* 0x000000000500e210 */ /* 0x000fe40007ffe0ff */
[----:B------:R-:W-:Y:S01]  /*5a20*/  @!P6 LEA R5, P0, R6, R2, 0x5 ;  /* 0x000000020605e211 */ /* 0x000fe200078028ff */
[----:B------:R-:W-:Y:S01]  /*5a30*/  LDSM.16.M88.4 R180, [R180] ;  /* 0x00000000b4b4783b */ /* 0x000fe20000000200 */
[----:B------:R-:W-:Y:S01]  /*5a40*/  @!P6 SHF.L.U64.HI R0, R4, 0x6, R0 ;  /* 0x000000060400e819 */ /* 0x000fe20000010200 */
[----:B------:R-:W-:Y:S05]  /*5a50*/  @!P6 IMAD.MOV.U32 R4, RZ, RZ, c[0x0][0x20c] ;  /* 0x00008300ff04e624 */ /* 0x000fea00078e00ff */
[----:B------:R-:W-:Y:S02]  /*5a60*/  @!P6 LEA.HI.X R4, R6, R0, R4, 0x5, P0 ;  /* 0x000000000604e211 */ /* 0x000fe400000f2c04 */
[----:B------:R-:W-:Y:S05]  /*5a70*/  @!P6 IADD3 R6, P0, R2, R24, RZ ;  /* 0x000000180206e210 */ /* 0x000fea0007f1e0ff */
[----:B------:R-:W-:Y:S01]  /*5a80*/  @!P6 IMAD.X R10, R0, 0x1, R20, P0 ;  /* 0x00000001000ae824 */ /* 0x000fe200000e0614 */
        /* <DEDUP_REMOVED lines=9> */
[----:B------:R-:W-:Y:S03]  /*5b20*/  LDSM.16.M88.4 R176, [R128] ;  /* 0x0000000080b0783b */ /* 0x000fe60000000200 */
[----:B------:R-:W-:Y:S02]  /*5b30*/  @!P6 IADD3.X R10, R0, R12, RZ, P0, !PT ;  /* 0x0000000c000ae210 */ /* 0x000fe400007fe4ff */
[C---:B------:R-:W-:Y:S01]  /*5b40*/  @!P6 LEA R30, P0, R6.reuse, c[0x0][0x1f8], 0x1 ;  /* 0x00007e00061eea11 */ /* 0x040fe200078008ff */
[----:B------:R1:W-:Y:S03]  /*5b50*/  LDSM.16.M88.4 R188, [R130] ;  /* 0x0000000082bc783b */ /* 0x0003e60000000200 */
[----:B------:R-:W-:Y:S02]  /*5b60*/  @!P6 LEA.HI.X R31, R6, c[0x0][0x1fc], R10, 0x1, P0 ;  /* 0x00007f00061fea11 */ /* 0x000fe400000f0c0a */
[----:B------:R-:W-:Y:S05]  /*5b70*/  @!P6 IADD3 R6, P0, R24, 0xc0, RZ ;  /* 0x000000c01806e810 */ /* 0x000fea0007f1e0ff */
[----:B------:R-:W-:Y:S01]  /*5b80*/  @!P6 IMAD.X R13, RZ, RZ, R20, P0 ;  /* 0x000000ffff0de224 */ /* 0x000fe200000e0614 */
[----:B------:R-:W-:Y:S04]  /*5b90*/  @!P6 IADD3 R2, P0, R2, R6, RZ ;  /* 0x000000060202e210 */ /* 0x000fe80007f1e0ff */
[----:B------:R-:W-:Y:S02]  /*5ba0*/  @!P6 IADD3.X R0, R0, R13, RZ, P0, !PT ;  /* 0x0000000d0000e210 */ /* 0x000fe400007fe4ff */
[C---:B------:R-:W-:Y:S04]  /*5bb0*/  @!P6 LEA R156, P0, R2.reuse, c[0x0][0x1f8], 0x1 ;  /* 0x00007e00029cea11 */ /* 0x040fe800078008ff */
[----:B------:R-:W-:Y:S02]  /*5bc0*/  @!P6 LEA.HI.X R157, R2, c[0x0][0x1fc], R0, 0x1, P0 ;  /* 0x00007f00029dea11 */ /* 0x000fe400000f0c00 */
[C---:B------:R-:W-:Y:S01]  /*5bd0*/  @!P6 IADD3 R0, P0, R5.reuse, R9, RZ ;  /* 0x000000090500e210 */ /* 0x040fe20007f1e0ff */
[----:B-1----:R-:W2:Y:S04]  /*5be0*/  LDL R130, [R1+0x38] ;  /* 0x0000380001827983 */ /* 0x002ea80000100800 */
[C---:B------:R-:W-:Y:S01]  /*5bf0*/  @!P6 IMAD.X R2, R4.reuse, 0x1, R8, P0 ;  /* 0x000000010402e824 */ /* 0x040fe200000e0608 */
[C---:B------:R-:W-:Y:S01]  /*5c00*/  @!P6 IADD3 R7, P0, R5.reuse, R7, RZ ;  /* 0x000000070507e210 */ /* 0x040fe20007f1e0ff */
[----:B------:R-:W1:Y:S03]  /*5c10*/  LDSM.16.M88.4 R8, [R249] ;  /* 0x00000000f908783b */ /* 0x000e660000000200 */
[C---:B------:R-:W-:Y:S02]  /*5c20*/  @!P6 IADD3.X R12, R4.reuse, R12, RZ, P0, !PT ;  /* 0x0000000c040ce210 */ /* 0x040fe400007fe4ff */
[C---:B------:R-:W-:Y:S05]  /*5c30*/  @!P6 IADD3 R6, P0, R5.reuse, R6, RZ ;  /* 0x000000060506e210 */ /* 0x040fea0007f1e0ff */
[C---:B------:R-:W-:Y:S01]  /*5c40*/  @!P6 IMAD.X R13, R4.reuse, 0x1, R13, P0 ;  /* 0x00000001040de824 */ /* 0x040fe200000e060d */
[----:B------:R-:W-:Y:S02]  /*5c50*/  @!P6 IADD3 R5, P0, R5, R24, RZ ;  /* 0x000000180505e210 */ /* 0x000fe40007f1e0ff */
[----:B------:R-:W3:Y:S02]  /*5c60*/  LDSM.16.M88.4 R24, [R249+0x1000] ;  /* 0x00100000f918783b */ /* 0x000ee40000000200 */
[----:B------:R-:W-:Y:S02]  /*5c70*/  @!P6 IADD3.X R4, R4, R20, RZ, P0, !PT ;  /* 0x000000140404e210 */ /* 0x000fe400007fe4ff */
[C---:B------:R-:W-:Y:S04]  /*5c80*/  @!P6 LEA R20, P0, R5.reuse, c[0x0][0x1f8], 0x1 ;  /* 0x00007e000514ea11 */ /* 0x040fe800078008ff */
[----:B------:R-:W-:Y:S02]  /*5c90*/  @!P6 LEA.HI.X R21, R5, c[0x0][0x1fc], R4, 0x1, P0 ;  /* 0x00007f000515ea11 */ /* 0x000fe400000f0c04 */
[C---:B------:R-:W-:Y:S04]  /*5ca0*/  @!P6 LEA R28, P0, R0.reuse, c[0x0][0x1f8], 0x1 ;  /* 0x00007e00001cea11 */ /* 0x040fe800078008ff */
[----:B------:R-:W-:Y:S02]  /*5cb0*/  @!P6 LEA.HI.X R29, R0, c[0x0][0x1fc], R2, 0x1, P0 ;  /* 0x00007f00001dea11 */ /* 0x000fe400000f0c02 */
[----:B------:R-:W4:Y:S01]  /*5cc0*/  LDL R2, [R1] ;  /* 0x0000000001027983 */ /* 0x000f220000100800 */
[C---:B------:R-:W-:Y:S04]  /*5cd0*/  @!P6 LEA R186, P0, R7.reuse, c[0x0][0x1f8], 0x1 ;  /* 0x00007e0007baea11 */ /* 0x040fe800078008ff */
[----:B------:R-:W-:Y:S01]  /*5ce0*/  @!P6 LEA.HI.X R187, R7, c[0x0][0x1fc], R12, 0x1, P0 ;  /* 0x00007f0007bbea11 */ /* 0x000fe200000f0c0c */
[----:B------:R-:W-:Y:S01]  /*5cf0*/  IMAD.MOV.U32 R12, RZ, RZ, R186 ;  /* 0x000000ffff0c7224 */ /* 0x000fe200078e00ba */
[C---:B------:R-:W-:Y:S01]  /*5d00*/  @!P6 LEA R128, P0, R6.reuse, c[0x0][0x1f8], 0x1 ;  /* 0x00007e000680ea11 */ /* 0x040fe200078008ff */
[----:B------:R-:W2:Y:S03]  /*5d10*/  LDL R0, [R1+0x2c] ;  /* 0x00002c0001007983 */ /* 0x000ea60000100800 */
[----:B------:R-:W-:Y:S02]  /*5d20*/  @!P6 LEA.HI.X R129, R6, c[0x0][0x1fc], R13, 0x1, P0 ;  /* 0x00007f000681ea11 */ /* 0x000fe400000f0c0d */
[C---:B-1---5:R-:W-:Y:S03]  /*5d30*/  HMMA.16816.F32.BF16 R4, R168.reuse, R8, RZ ;  /* 0x00000008a804723c */ /* 0x062fe600000418ff */
[----:B------:R-:W-:Y:S02]  /*5d40*/  MOV R13, R187 ;  /* 0x000000bb000d7202 */ /* 0x000fe40000000f00 */
[----:B------:R-:W1:Y:S03]  /*5d50*/  LDSM.16.M88.4 R184, [R184] ;  /* 0x00000000b8b8783b */ /* 0x000e660000000200 */
[C---:B------:R-:W-:Y:S02]  /*5d60*/  HMMA.16816.F32.BF16 R8, R168.reuse, R10, RZ ;  /* 0x0000000aa808723c */ /* 0x040fe400000418ff */
[----:B------:R-:W-:Y:S01]  /*5d70*/  @!PT LDS RZ, [RZ] ;  /* 0x00000000fffff984 */ /* 0x000fe20000000800 */
[----:B------:R-:W-:Y:S01]  /*5d80*/  @!PT LDS RZ, [RZ] ;  /* 0x00000000fffff984 */ /* 0x000fe20000000800 */
[----:B------:R-:W-:Y:S01]  /*5d90*/  @!PT LDS RZ, [RZ] ;  /* 0x00000000fffff984 */ /* 0x000fe20000000800 */
[----:B------:R3:W-:Y:S05]  /*5da0*/  @!P6 LDGSTS.E.BYPASS.LTC128B.128 [R131+0x100], [R22.64], !P5 ;  /* 0x001000001683efae */ /* 0x0007ea000e901d46 */
[----:B------:R1:W-:Y:S05]  /*5db0*/  @!P6 LDGSTS.E.BYPASS.LTC128B.128 [R131+0x2100], [R14.64], !P4 ;  /* 0x021000000e83efae */ /* 0x0003ea000e101d46 */
[----:B------:R1:W-:Y:S05]  /*5dc0*/  @!P6 LDGSTS.E.BYPASS.LTC128B.128 [R131+0x4100], [R30.64], !P3 ;  /* 0x041000001e83efae */ /* 0x0003ea000d901d46 */
[----:B------:R2:W-:Y:S05]  /*5dd0*/  @!P6 LDGSTS.E.BYPASS.LTC128B.128 [R131+0x6100], [R156.64], !P2 ;  /* 0x061000009c83efae */ /* 0x0005ea000d101d46 */
[----:B------:R3:W-:Y:S05]  /*5de0*/  @!P6 LDGSTS.E.BYPASS.LTC128B.128 [R131+0x1100], [R20.64], !P5 ;  /* 0x011000001483efae */ /* 0x0007ea000e901d46 */
[----:B------:R3:W-:Y:S01]  /*5df0*/  @!P6 LDGSTS.E.BYPASS.LTC128B.128 [R131+0x3100], [R28.64], !P4 ;  /* 0x031000001c83efae */ /* 0x0007e2000e101d46 */
[----:B-1----:R-:W-:Y:S01]  /*5e00*/  IMAD.MOV.U32 R30, RZ, RZ, R12 ;  /* 0x000000ffff1e7224 */ /* 0x002fe200078e000c */
[----:B------:R-:W-:Y:S02]  /*5e10*/  MOV R31, R13 ;  /* 0x0000000d001f7202 */ /* 0x000fe40000000f00 */
[C---:B------:R-:W-:Y:S03]  /*5e20*/  HMMA.16816.F32.BF16 R12, R168.reuse, R16, RZ ;  /* 0x00000010a80c723c */ /* 0x040fe600000418ff */
[----:B------:R1:W-:Y:S05]  /*5e30*/  @!P6 LDGSTS.E.BYPASS.LTC128B.128 [R131+0x5100], [R30.64], !P3 ;  /* 0x051000001e83efae */ /* 0x0003ea000d901d46 */
[C---:B------:R-:W-:Y:S01]  /*5e40*/  HMMA.16816.F32.BF16 R16, R168.reuse, R18, RZ ;  /* 0x00000012a810723c */ /* 0x040fe200000418ff */
[----:B------:R1:W-:Y:S05]  /*5e50*/  @!P6 LDGSTS.E.BYPASS.LTC128B.128 [R131+0x7100], [R128.64], !P2 ;  /* 0x071000008083efae */ /* 0x0003ea000d101d46 */
[----:B------:R-:W0:Y:S02]  /*5e60*/  LDGDEPBAR ;  /* 0x00000000000079af */ /* 0x000e240000000000 */
[C---:B---3--:R-:W-:Y:S08]  /*5e70*/  HMMA.16816.F32.BF16 R20, R168.reuse, R24, RZ ;  /* 0x00000018a814723c */ /* 0x048ff000000418ff */
[C---:B------:R-:W-:Y:S08]  /*5e80*/  HMMA.16816.F32.BF16 R24, R168.reuse, R26, RZ ;  /* 0x0000001aa818723c */ /* 0x040ff000000418ff */
[C---:B-1----:R-:W-:Y:S01]  /*5e90*/  HMMA.16816.F32.BF16 R28, R168.reuse, R32, RZ ;  /* 0x00000020a81c723c */ /* 0x042fe200000418ff */
[----:B------:R-:W3:Y:S07]  /*5ea0*/  LDL R129, [R1+0x34] ;  /* 0x0000340001817983 */ /* 0x000eee0000100800 */
[----:B------:R-:W-:Y:S01]  /*5eb0*/  HMMA.16816.F32.BF16 R32, R168, R34, RZ ;  /* 0x00000022a820723c */ /* 0x000fe200000418ff */
[----:B------:R-:W2:Y:S05]  /*5ec0*/  LDL R128, [R1+0x30] ;  /* 0x0000300001807983 */ /* 0x000eaa0000100800 */
[----:B------:R-:W-:Y:S02]  /*5ed0*/  STL [R1+0x124], R168 ;  /* 0x000124a801007387 */ /* 0x000fe40000100800 */
[C---:B------:R-:W-:Y:S03]  /*5ee0*/  HMMA.16816.F32.BF16 R4, R172.reuse, R176, R4 ;  /* 0x000000b0ac04723c */ /* 0x040fe60000041804 */
[----:B------:R-:W-:Y:S05]  /*5ef0*/  STL [R1+0x120], R169 ;  /* 0x000120a901007387 */ /* 0x000fea0000100800 */
[C---:B------:R-:W-:Y:S01]  /*5f00*/  HMMA.16816.F32.BF16 R8, R172.reuse, R178, R8 ;  /* 0x000000b2ac08723c */ /* 0x040fe20000041808 */
[----:B------:R-:W-:Y:S05]  /*5f10*/  STL [R1+0x11c], R170 ;  /* 0x00011caa01007387 */ /* 0x000fea0000100800 */
        /* <DEDUP_REMOVED lines=13> */
[----:B------:R-:W-:Y:S01]  /*5ff0*/  HMMA.16816.F32.BF16 R32, R172, R190, R32 ;  /* 0x000000beac20723c */ /* 0x000fe20000041820 */
[----:B------:R-:W-:Y:S05]  /*6000*/  STL [R1+0x138], R195 ;  /* 0x000138c301007387 */ /* 0x000fea0000100800 */
[----:B------:R-:W-:Y:S05]  /*6010*/  STL [R1+0x150], R197 ;  /* 0x000150c501007387 */ /* 0x000fea0000100800 */
[----:B------:R-:W-:Y:S05]  /*6020*/  STL [R1+0x14c], R198 ;  /* 0x00014cc601007387 */ /* 0x000fea0000100800 */
[----:B------:R-:W-:Y:S05]  /*6030*/  STL [R1+0x148], R199 ;  /* 0x000148c701007387 */ /* 0x000fea0000100800 */
[----:B----4-:R-:W1:Y:S05]  /*6040*/  LDSM.16.M88.4 R176, [R2] ;  /* 0x0000000002b0783b */ /* 0x010e6a0000000200 */
[----:B------:R-:W4:Y:S05]  /*6050*/  LDSM.16.M88.4 R180, [R2+0x800] ;  /* 0x0008000002b4783b */ /* 0x000f2a0000000200 */
[----:B------:R-:W4:Y:S05]  /*6060*/  LDSM.16.M88.4 R184, [R2+0x1000] ;  /* 0x0010000002b8783b */ /* 0x000f2a0000000200 */
[----:B------:R-:W4:Y:S01]  /*6070*/  LDSM.16.M88.4 R188, [R2+0x1800] ;  /* 0x0018000002bc783b */ /* 0x000f220000000200 */
[C---:B-1----:R-:W-:Y:S08]  /*6080*/  HMMA.16816.F32.BF16 R4, R192.reuse, R176, R4 ;  /* 0x000000b0c004723c */ /* 0x042ff00000041804 */
[C---:B------:R-:W-:Y:S01]  /*6090*/  HMMA.16816.F32.BF16 R8, R192.reuse, R178, R8 ;  /* 0x000000b2c008723c */ /* 0x040fe20000041808 */
[----:B------:R-:W1:Y:S07]  /*60a0*/  LDSM.16.M88.4 R176, [R250] ;  /* 0x00000000fab0783b */ /* 0x000e6e0000000200 */
[C---:B----4-:R-:W-:Y:S08]  /*60b0*/  HMMA.16816.F32.BF16 R12, R192.reuse, R180, R12 ;  /* 0x000000b4c00c723c */ /* 0x050ff0000004180c */
[C---:B------:R-:W-:Y:S01]  /*60c0*/  HMMA.16816.F32.BF16 R16, R192.reuse, R182, R16 ;  /* 0x000000b6c010723c */ /* 0x040fe20000041810 */
[----:B------:R-:W4:Y:S07]  /*60d0*/  LDSM.16.M88.4 R180, [R250+0x800] ;  /* 0x00080000fab4783b */ /* 0x000f2e0000000200 */
[C---:B------:R-:W-:Y:S08]  /*60e0*/  HMMA.16816.F32.BF16 R20, R192.reuse, R184, R20 ;  /* 0x000000b8c014723c */ /* 0x040ff00000041814 */
[C---:B------:R-:W-:Y:S01]  /*60f0*/  HMMA.16816.F32.BF16 R24, R192.reuse, R186, R24 ;  /* 0x000000bac018723c */ /* 0x040fe20000041818 */
[----:B------:R-:W2:Y:S07]  /*6100*/  LDSM.16.M88.4 R184, [R250+0x1000] ;  /* 0x00100000fab8783b */ /* 0x000eae0000000200 */
[C---:B------:R-:W-:Y:S08]  /*6110*/  HMMA.16816.F32.BF16 R28, R192.reuse, R188, R28 ;  /* 0x000000bcc01c723c */ /* 0x040ff0000004181c */
[----:B------:R-:W-:Y:S01]  /*6120*/  HMMA.16816.F32.BF16 R32, R192, R190, R32 ;  /* 0x000000bec020723c */ /* 0x000fe20000041820 */
[----:B------:R-:W3:Y:S07]  /*6130*/  LDSM.16.M88.4 R188, [R250+0x1800] ;  /* 0x00180000fabc783b */ /* 0x000eee0000000200 */
[C---:B-1----:R-:W-:Y:S08]  /*6140*/  HMMA.16816.F32.BF16 R4, R196.reuse, R176, R4 ;  /* 0x000000b0c404723c */ /* 0x042ff00000041804 */
[C---:B------:R-:W-:Y:S01]  /*6150*/  HMMA.16816.F32.BF16 R8, R196.reuse, R178, R8 ;  /* 0x000000b2c408723c */ /* 0x040fe20000041808 */
[----:B------:R-:W1:Y:S07]  /*6160*/  LDSM.16.M88.4 R176, [R249+0x2000] ;  /* 0x00200000f9b0783b */ /* 0x000e6e0000000200 */
[C---:B----4-:R-:W-:Y:S08]  /*6170*/  HMMA.16816.F32.BF16 R12, R196.reuse, R180, R12 ;  /* 0x000000b4c40c723c */ /* 0x050ff0000004180c */
[C---:B------:R-:W-:Y:S01]  /*6180*/  HMMA.16816.F32.BF16 R16, R196.reuse, R182, R16 ;  /* 0x000000b6c410723c */ /* 0x040fe20000041810 */
[----:B------:R-:W4:Y:S07]  /*6190*/  LDSM.16.M88.4 R180, [R249+0x2800] ;  /* 0x00280000f9b4783b */ /* 0x000f2e0000000200 */
[C---:B--2---:R-:W-:Y:S08]  /*61a0*/  HMMA.16816.F32.BF16 R20, R196.reuse, R184, R20 ;  /* 0x000000b8c414723c */ /* 0x044ff00000041814 */
[C---:B------:R-:W-:Y:S01]  /*61b0*/  HMMA.16816.F32.BF16 R24, R196.reuse, R186, R24 ;  /* 0x000000bac418723c */ /* 0x040fe20000041818 */
[----:B------:R-:W2:Y:S07]  /*61c0*/  LDSM.16.M88.4 R184, [R249+0x3000] ;  /* 0x00300000f9b8783b */ /* 0x000eae0000000200 */
[C---:B---3--:R-:W-:Y:S08]  /*61d0*/  HMMA.16816.F32.BF16 R28, R196.reuse, R188, R28 ;  /* 0x000000bcc41c723c */ /* 0x048ff0000004181c */
[----:B------:R-:W-:Y:S01]  /*61e0*/  HMMA.16816.F32.BF16 R32, R196, R190, R32 ;  /* 0x000000bec420723c */ /* 0x000fe20000041820 */
[----:B------:R-:W3:Y:S07]  /*61f0*/  LDSM.16.M88.4 R188, [R249+0x3800] ;  /* 0x00380000f9bc783b */ /* 0x000eee0000000200 */
[C---:B-1----:R-:W-:Y:S08]  /*6200*/  HMMA.16816.F32.BF16 R4, R200.reuse, R176, R4 ;  /* 0x000000b0c804723c */ /* 0x042ff00000041804 */
[C---:B------:R-:W-:Y:S01]  /*6210*/  HMMA.16816.F32.BF16 R8, R200.reuse, R178, R8 ;  /* 0x000000b2c808723c */ /* 0x040fe20000041808 */
[----:B------:R1:W3:Y:S07]  /*6220*/  LDSM.16.M88.4 R176, [R130] ;  /* 0x0000000082b0783b */ /* 0x0002ee0000000200 */
[C---:B----4-:R-:W-:Y:S08]  /*6230*/  HMMA.16816.F32.BF16 R12, R200.reuse, R180, R12 ;  /* 0x000000b4c80c723c */ /* 0x050ff0000004180c */
[C---:B------:R-:W-:Y:S01]  /*6240*/  HMMA.16816.F32.BF16 R16, R200.reuse, R182, R16 ;  /* 0x000000b6c810723c */ /* 0x040fe20000041810 */
[----:B------:R4:W3:Y:S07]  /*6250*/  LDSM.16.M88.4 R180, [R129] ;  /* 0x0000000081b4783b */ /* 0x0008ee0000000200 */
[C---:B--2---:R-:W-:Y:S01]  /*6260*/  HMMA.16816.F32.BF16 R20, R200.reuse, R184, R20 ;  /* 0x000000b8c814723c */ /* 0x044fe20000041814 */
[----:B-1----:R-:W2:Y:S07]  /*6270*/  LDL R130, [R1+0x28] ;  /* 0x0000280001827983 */ /* 0x002eae0000100800 */
[C---:B------:R-:W-:Y:S01]  /*6280*/  HMMA.16816.F32.BF16 R24, R200.reuse, R186, R24 ;  /* 0x000000bac818723c */ /* 0x040fe20000041818 */
[----:B------:R1:W1:Y:S07]  /*6290*/  LDSM.16.M88.4 R184, [R128] ;  /* 0x0000000080b8783b */ /* 0x00026e0000000200 */
[C---:B---3--:R-:W-:Y:S01]  /*62a0*/  HMMA.16816.F32.BF16 R28, R200.reuse, R188, R28 ;  /* 0x000000bcc81c723c */ /* 0x048fe2000004181c */
[----:B----4-:R-:W3:Y:S07]  /*62b0*/  LDL R129, [R1+0x24] ;  /* 0x0000240001817983 */ /* 0x010eee0000100800 */
[----:B------:R-:W-:Y:S01]  /*62c0*/  HMMA.16816.F32.BF16 R32, R200, R190, R32 ;  /* 0x000000bec820723c */ /* 0x000fe20000041820 */
[----:B------:R4:W1:Y:S07]  /*62d0*/  LDSM.16.M88.4 R188, [R0] ;  /* 0x0000000000bc783b */ /* 0x00086e0000000200 */
[C---:B------:R-:W-:Y:S01]  /*62e0*/  HMMA.16816.F32.BF16 R4, R204.reuse, R176, R4 ;  /* 0x000000b0cc04723c */ /* 0x040fe20000041804 */
[----:B-1----:R-:W3:Y:S07]  /*62f0*/  LDL R128, [R1+0x20] ;  /* 0x0000200001807983 */ /* 0x002eee0000100800 */
[C---:B------:R-:W-:Y:S01]  /*6300*/  HMMA.16816.F32.BF16 R8, R204.reuse, R178, R8 ;  /* 0x000000b2cc08723c */ /* 0x040fe20000041808 */
[----:B------:R-:W1:Y:S07]  /*6310*/  LDSM.16.M88.4 R176, [R2+0x2000] ;  /* 0x0020000002b0783b */ /* 0x000e6e0000000200 */
[C---:B------:R-:W-:Y:S01]  /*6320*/  HMMA.16816.F32.BF16 R12, R204.reuse, R180, R12 ;  /* 0x000000b4cc0c723c */ /* 0x040fe2000004180c */
[----:B----4-:R-:W2:Y:S07]  /*6330*/  LDL R0, [R1+0x1c] ;  /* 0x00001c0001007983 */ /* 0x010eae0000100800 */
        /* <DEDUP_REMOVED lines=33> */
[C---:B------:R-:W-:Y:S08]  /*6550*/  HMMA.16816.F32.BF16 R8, R216.reuse, R178, R8 ;  /* 0x000000b2d808723c */ /* 0x040ff00000041808 */
[C---:B------:R-:W-:Y:S08]  /*6560*/  HMMA.16816.F32.BF16 R12, R216.reuse, R180, R12 ;  /* 0x000000b4d80c723c */ /* 0x040ff0000004180c */
[C---:B------:R-:W-:Y:S08]  /*6570*/  HMMA.16816.F32.BF16 R16, R216.reuse, R182, R16 ;  /* 0x000000b6d810723c */ /* 0x040ff00000041810 */
[C---:B------:R-:W-:Y:S08]  /*6580*/  HMMA.16816.F32.BF16 R20, R216.reuse, R184, R20 ;  /* 0x000000b8d814723c */ /* 0x040ff00000041814 */
[C---:B------:R-:W-:Y:S08]  /*6590*/  HMMA.16816.F32.BF16 R24, R216.reuse, R186, R24 ;  /* 0x000000bad818723c */ /* 0x040ff00000041818 */
[C---:B------:R-:W-:Y:S08]  /*65a0*/  HMMA.16816.F32.BF16 R28, R216.reuse, R188, R28 ;  /* 0x000000bcd81c723c */ /* 0x040ff0000004181c */
[----:B------:R-:W-:Y:S01]  /*65b0*/  HMMA.16816.F32.BF16 R32, R216, R190, R32 ;  /* 0x000000bed820723c */ /* 0x000fe20000041820 */
[----:B--2---:R1:W2:Y:S05]  /*65c0*/  LDSM.16.M88.4 R176, [R130] ;  /* 0x0000000082b0783b */ /* 0x0042aa0000000200 */
[----:B---3--:R3:W2:Y:S05]  /*65d0*/  LDSM.16.M88.4 R180, [R129] ;  /* 0x0000000081b4783b */ /* 0x0086aa0000000200 */
[----:B-1----:R-:W4:Y:S05]  /*65e0*/  LDL R130, [R1+0x14] ;  /* 0x0000140001827983 */ /* 0x002f2a0000100800 */
[----:B------:R1:W1:Y:S05]  /*65f0*/  LDSM.16.M88.4 R184, [R128] ;  /* 0x0000000080b8783b */ /* 0x00026a0000000200 */
[----:B---3--:R-:W3:Y:S01]  /*6600*/  LDL R129, [R1+0x10] ;  /* 0x0000100001817983 */ /* 0x008ee20000100800 */
[C---:B--2---:R-:W-:Y:S08]  /*6610*/  HMMA.16816.F32.BF16 R4, R220.reuse, R176, R4 ;  /* 0x000000b0dc04723c */ /* 0x044ff00000041804 */
[C---:B------:R-:W-:Y:S01]  /*6620*/  HMMA.16816.F32.BF16 R8, R220.reuse, R178, R8 ;  /* 0x000000b2dc08723c */ /* 0x040fe20000041808 */
[----:B------:R2:W2:Y:S05]  /*6630*/  LDSM.16.M88.4 R188, [R0] ;  /* 0x0000000000bc783b */ /* 0x0004aa0000000200 */
[----:B------:R-:W2:Y:S02]  /*6640*/  LDSM.16.M88.4 R176, [R2+0x4000] ;  /* 0x0040000002b0783b */ /* 0x000ea40000000200 */
[C---:B------:R-:W-:Y:S03]  /*6650*/  HMMA.16816.F32.BF16 R12, R220.reuse, R180, R12 ;  /* 0x000000b4dc0c723c */ /* 0x040fe6000004180c */
[----:B-1----:R-:W3:Y:S05]  /*6660*/  LDL R128, [R1+0xc] ;  /* 0x00000c0001807983 */ /* 0x002eea0000100800 */
[C---:B------:R-:W-:Y:S01]  /*6670*/  HMMA.16816.F32.BF16 R16, R220.reuse, R182, R16 ;  /* 0x000000b6dc10723c */ /* 0x040fe20000041810 */
[----:B------:R-:W1:Y:S07]  /*6680*/  LDSM.16.M88.4 R180, [R2+0x4800] ;  /* 0x0048000002b4783b */ /* 0x000e6e0000000200 */
[C---:B------:R-:W-:Y:S01]  /*6690*/  HMMA.16816.F32.BF16 R20, R220.reuse, R184, R20 ;  /* 0x000000b8dc14723c */ /* 0x040fe20000041814 */
[----:B--2---:R-:W2:Y:S05]  /*66a0*/  LDL R0, [R1+0x18] ;  /* 0x0000180001007983 */ /* 0x004eaa0000100800 */
[----:B------:R-:W2:Y:S02]  /*66b0*/  LDL.LU R170, [R1+0x60] ;  /* 0x0000600001aa7983 */ /* 0x000ea40000300800 */
[C---:B------:R-:W-:Y:S03]  /*66c0*/  HMMA.16816.F32.BF16 R24, R220.reuse, R186, R24 ;  /* 0x000000badc18723c */ /* 0x040fe60000041818 */
[----:B------:R-:W1:Y:S05]  /*66d0*/  LDSM.16.M88.4 R184, [R2+0x5000] ;  /* 0x0050000002b8783b */ /* 0x000e6a0000000200 */
[----:B------:R-:W2:Y:S01]  /*66e0*/  LDL R168, [R1+0x94] ;  /* 0x0000940001a87983 */ /* 0x000ea20000100800 */
        /* <DEDUP_REMOVED lines=35> */
[----:B------:R-:W-:Y:S05]  /*6920*/  LDSM.16.M88.4 R188, [R2+0x6000] ;  /* 0x0060000002bc783b */ /* 0x000fea0000000200 */
[----:B----4-:R1:W-:Y:S05]  /*6930*/  LDSM.16.M88.4 R180, [R130] ;  /* 0x0000000082b4783b */ /* 0x0103ea0000000200 */
[----:B---3--:R-:W-:Y:S05]  /*6940*/  LDSM.16.M88.4 R184, [R129] ;  /* 0x0000000081b8783b */ /* 0x008fea0000000200 */
[----:B-1----:R-:W3:Y:S05]  /*6950*/  LDL R130, [R1+0x78] ;  /* 0x0000780001827983 */ /* 0x002eea0000100800 */
[----:B--2---:R1:W2:Y:S01]  /*6960*/  LDSM.16.M88.4 R176, [R0] ;  /* 0x0000000000b0783b */ /* 0x0042a20000000200 */
[C---:B------:R-:W-:Y:S02]  /*6970*/  IADD3 R171, R170.reuse, -0x1, RZ ;  /* 0xffffffffaaab7810 */ /* 0x040fe40007ffe0ff */
[C---:B------:R-:W-:Y:S01]  /*6980*/  ISETP.GT.AND P6, PT, R170.reuse, R159, PT ;  /* 0x0000009faa00720c */ /* 0x040fe20003fc4270 */
[----:B------:R-:W-:Y:S04]  /*6990*/  IMAD.MOV.U32 R159, RZ, RZ, -0x40 ;  /* 0xffffffc0ff9f7424 */ /* 0x000fe800078e00ff */
[----:B------:R-:W-:Y:S05]  /*69a0*/  IMAD R159, R170, R159, 0x1 ;  /* 0x00000001aa9f7424 */ /* 0x000fea00078e029f */
[----:B------:R-:W-:Y:S03]  /*69b0*/  IADD3 R159, R159, c[0x0][0x1d0], -R168 ;  /* 0x000074009f9f7a10 */ /* 0x000fe60007ffe8a8 */
[----:B------:R-:W-:Y:S01]  /*69c0*/  @P6 IMAD.WIDE.U32 R156, R171, c[0x0][0x1e0], RZ ;  /* 0x00007800ab9c6a25 */ /* 0x000fe200078e00ff */
[----:B------:R-:W-:Y:S01]  /*69d0*/  IADD3 R159, R159, -c[0x0][0x168], RZ ;  /* 0x80005a009f9f7a10 */ /* 0x000fe20007ffe0ff */
[----:B-1----:R-:W4:Y:S01]  /*69e0*/  LDL R0, [R1+0x8c] ;  /* 0x00008c0001007983 */ /* 0x002f220000100800 */
[C---:B--2---:R-:W-:Y:S08]  /*69f0*/  HMMA.16816.F32.BF16 R4, R236.reuse, R176, R4 ;  /* 0x000000b0ec04723c */ /* 0x044ff00000041804 */
[C---:B------:R-:W-:Y:S01]  /*6a00*/  HMMA.16816.F32.BF16 R8, R236.reuse, R178, R8 ;  /* 0x000000b2ec08723c */ /* 0x040fe20000041808 */
[----:B------:R1:W2:Y:S07]  /*6a10*/  LDSM.16.M88.4 R176, [R128] ;  /* 0x0000000080b0783b */ /* 0x0002ae0000000200 */
[C---:B------:R-:W-:Y:S08]  /*6a20*/  HMMA.16816.F32.BF16 R12, R236.reuse, R180, R12 ;  /* 0x000000b4ec0c723c */ /* 0x040ff0000004180c */
[C---:B------:R-:W-:Y:S01]  /*6a30*/  HMMA.16816.F32.BF16 R16, R236.reuse, R182, R16 ;  /* 0x000000b6ec10723c */ /* 0x040fe20000041810 */
[----:B------:R-:W2:Y:S07]  /*6a40*/  LDSM.16.M88.4 R180, [R2+0x6800] ;  /* 0x0068000002b4783b */ /* 0x000eae0000000200 */
[C---:B------:R-:W-:Y:S01]  /*6a50*/  HMMA.16816.F32.BF16 R20, R236.reuse, R184, R20 ;  /* 0x000000b8ec14723c */ /* 0x040fe20000041814 */
[----:B-1----:R-:W3:Y:S07]  /*6a60*/  LDL.64 R128, [R1+0x68] ;  /* 0x0000680001807983 */ /* 0x002eee0000100a00 */
        /* <DEDUP_REMOVED lines=8> */
[C---:B------:R-:W-:Y:S08]  /*6af0*/  HMMA.16816.F32.BF16 R12, R240.reuse, R180, R12 ;  /* 0x000000b4f00c723c */ /* 0x040ff0000004180c */
[C---:B------:R-:W-:Y:S08]  /*6b00*/  HMMA.16816.F32.BF16 R16, R240.reuse, R182, R16 ;  /* 0x000000b6f010723c */ /* 0x040ff00000041810 */
[C---:B-1----:R-:W-:Y:S08]  /*6b10*/  HMMA.16816.F32.BF16 R20, R240.reuse, R176, R20 ;  /* 0x000000b0f014723c */ /* 0x042ff00000041814 */
[C---:B------:R-:W-:Y:S01]  /*6b20*/  HMMA.16816.F32.BF16 R24, R240.reuse, R178, R24 ;  /* 0x000000b2f018723c */ /* 0x040fe20000041818 */
[----:B------:R-:W1:Y:S07]  /*6b30*/  LDSM.16.M88.4 R176, [R250+0x6800] ;  /* 0x00680000fab0783b */ /* 0x000e6e0000000200 */
[C---:B------:R-:W-:Y:S08]  /*6b40*/  HMMA.16816.F32.BF16 R28, R240.reuse, R184, R28 ;  /* 0x000000b8f01c723c */ /* 0x040ff0000004181c */
[----:B------:R-:W-:Y:S08]  /*6b50*/  HMMA.16816.F32.BF16 R32, R240, R186, R32 ;  /* 0x000000baf020723c */ /* 0x000ff00000041820 */
[C---:B--2---:R-:W-:Y:S08]  /*6b60*/  HMMA.16816.F32.BF16 R4, R244.reuse, R188, R4 ;  /* 0x000000bcf404723c */ /* 0x044ff00000041804 */
[C---:B------:R-:W-:Y:S08]  /*6b70*/  HMMA.16816.F32.BF16 R8, R244.reuse, R190, R8 ;  /* 0x000000bef408723c */ /* 0x040ff00000041808 */
[C---:B-1----:R-:W-:Y:S08]  /*6b80*/  HMMA.16816.F32.BF16 R12, R244.reuse, R176, R12 ;  /* 0x000000b0f40c723c */ /* 0x042ff0000004180c */
[C---:B------:R-:W-:Y:S04]  /*6b90*/  HMMA.16816.F32.BF16 R16, R244.reuse, R178, R16 ;  /* 0x000000b2f410723c */ /* 0x040fe80000041810 */
[----:B----4-:R-:W-:Y:S05]  /*6ba0*/  @P1 IMAD.HI.U32 R2, R0, c[0x0][0x2c8], RZ ;  /* 0x0000b20000021a27 */ /* 0x010fea00078e00ff */
[----:B------:R-:W-:Y:S03]  /*6bb0*/  @P1 SHF.R.U32.HI R0, RZ, c[0x0][0x2cc], R2 ;  /* 0x0000b300ff001a19 */ /* 0x000fe60000011602 */
[----:B------:R-:W-:Y:S02]  /*6bc0*/  @P6 SHF.R.S32.HI R2, RZ, 0x1f, R171 ;  /* 0x0000001fff026819 */ /* 0x000fe400000114ab */
[----:B------:R-:W1:Y:S03]  /*6bd0*/  SHFL.IDX PT, R183, R0, RZ, 0x1c1f ;  /* 0x001c1fff00b77589 */ /* 0x000e6600000e0000 */
[----:B------:R-:W-:Y:S02]  /*6be0*/  @P6 IMAD R2, R2, c[0x0][0x1e0], RZ ;  /* 0x0000780002026a24 */ /* 0x000fe400078e02ff */
[----:B------:R2:W4:Y:S02]  /*6bf0*/  SHFL.IDX PT, R182, R0, 0x1, 0x1c1f ;  /* 0x003c1f0000b67f89 */ /* 0x00052400000e0000 */
[----:B------:R-:W-:Y:S05]  /*6c00*/  @P6 IMAD R2, R171, c[0x0][0x1e4], R2 ;  /* 0x00007900ab026a24 */ /* 0x000fea00078e0202 */
[----:B--2---:R-:W-:Y:S01]  /*6c10*/  @P6 IADD3 R0, R157, R2, RZ ;  /* 0x000000029d006210 */ /* 0x004fe20007ffe0ff */
[C---:B------:R-:W-:Y:S02]  /*6c20*/  @P6 IMAD.SHL.U32 R157, R156.reuse, 0x40, RZ ;  /* 0x000000409c9d6824 */ /* 0x040fe400078e00ff */
[----:B-1----:R-:W-:Y:S01]  /*6c30*/  IMAD.IADD R2, R159, 0x1, R183 ;  /* 0x000000019f027824 */ /* 0x002fe200078e02b7 */
[----:B------:R-:W-:Y:S02]  /*6c40*/  @P6 SHF.L.U64.HI R156, R156, 0x6, R0 ;  /* 0x000000069c9c6819 */ /* 0x000fe40000010200 */
[----:B---3--:R-:W-:Y:S04]  /*6c50*/  @P6 IADD3 R0, P0, R157, R128, RZ ;  /* 0x000000809d006210 */ /* 0x008fe80007f1e0ff */
[----:B------:R-:W-:Y:S02]  /*6c60*/  @P6 IADD3.X R181, R156, R130, RZ, P0, !PT ;  /* 0x000000829cb56210 */ /* 0x000fe400007fe4ff */
[C---:B------:R-:W-:Y:S04]  /*6c70*/  @P6 LEA R180, P0, R0.reuse, c[0x0][0x1c8], 0x1 ;  /* 0x0000720000b46a11 */ /* 0x040fe800078008ff */
[----:B------:R-:W-:Y:S02]  /*6c80*/  @P6 LEA.HI.X R181, R0, c[0x0][0x1cc], R181, 0x1, P0 ;  /* 0x0000730000b56a11 */ /* 0x000fe400000f0cb5 */
[----:B------:R-:W-:Y:S02]  /*6c90*/  ISETP.GT.AND P0, PT, R2, RZ, PT ;  /* 0x000000ff0200720c */ /* 0x000fe40003f04270 */
[----:B----4-:R-:W-:Y:S02]  /*6ca0*/  IADD3 R0, R159, R182, RZ ;  /* 0x000000b69f007210 */ /* 0x010fe40007ffe0ff */
[----:B------:R-:W-:Y:S02]  /*6cb0*/  FSEL R185, R4, -INF , P0 ;  /* 0xff80000004b97808 */ /* 0x000fe40000000000 */
[----:B------:R-:W-:Y:S04]  /*6cc0*/  ISETP.GT.AND P0, PT, R2, 0x1, PT ;  /* 0x000000010200780c */ /* 0x000fe80003f04270 */
[----:B------:R-:W-:Y:S02]  /*6cd0*/  FSEL R184, R5, -INF , P0 ;  /* 0xff80000005b87808 */ /* 0x000fe40000000000 */
[----:B------:R-:W-:Y:S04]  /*6ce0*/  ISETP.GT.AND P0, PT, R0, RZ, PT ;  /* 0x000000ff0000720c */ /* 0x000fe80003f04270 */
[----:B------:R-:W-:Y:S02]  /*6cf0*/  FSEL R187, R6, -INF , P0 ;  /* 0xff80000006bb7808 */ /* 0x000fe40000000000 */
[----:B------:R-:W-:Y:S04]  /*6d00*/  ISETP.GT.AND P0, PT, R0, 0x1, PT ;  /* 0x000000010000780c */ /* 0x000fe80003f04270 */
[----:B------:R-:W-:Y:S02]  /*6d10*/  FSEL R186, R7, -INF , P0 ;  /* 0xff80000007ba7808 */ /* 0x000fe40000000000 */
[----:B------:R-:W1:Y:S01]  /*6d20*/  LDSM.16.M88.4 R4, [R250+0x7000] ;  /* 0x00700000fa04783b */ /* 0x000e620000000200 */
[----:B------:R-:W-:Y:S04]  /*6d30*/  ISETP.GT.AND P0, PT, R2, 0x8, PT ;  /* 0x000000080200780c */ /* 0x000fe80003f04270 */
[----:B------:R-:W-:Y:S02]  /*6d40*/  FSEL R176, R8, -INF , P0 ;  /* 0xff80000008b07808 */ /* 0x000fe40000000000 */
[----:B------:R-:W-:Y:S04]  /*6d50*/  ISETP.GT.AND P0, PT, R2, 0x9, PT ;  /* 0x000000090200780c */ /* 0x000fe80003f04270 */
[----:B------:R-:W-:Y:S02]  /*6d60*/  FSEL R177, R9, -INF , P0 ;  /* 0xff80000009b17808 */ /* 0x000fe40000000000 */
[----:B------:R-:W-:Y:S04]  /*6d70*/  ISETP.GT.AND P0, PT, R0, 0x8, PT ;  /* 0x000000080000780c */ /* 0x000fe80003f04270 */
[----:B------:R-:W-:Y:S02]  /*6d80*/  FSEL R183, R10, -INF , P0 ;  /* 0xff8000000ab77808 */ /* 0x000fe40000000000 */
[----:B------:R-:W-:Y:S04]  /*6d90*/  ISETP.GT.AND P0, PT, R0, 0x9, PT ;  /* 0x000000090000780c */ /* 0x000fe80003f04270 */
[----:B------:R-:W-:Y:S02]  /*6da0*/  FSEL R182, R11, -INF , P0 ;  /* 0xff8000000bb67808 */ /* 0x000fe40000000000 */
[----:B------:R-:W-:Y:S01]  /*6db0*/  ISETP.GT.AND P0, PT, R2, 0x10, PT ;  /* 0x000000100200780c */ /* 0x000fe20003f04270 */
[----:B------:R-:W2:Y:S01]  /*6dc0*/  LDSM.16.M88.4 R8, [R250+0x7800] ;  /* 0x00780000fa08783b */ /* 0x000ea20000000200 */
[----:B------:R-:W-:Y:S04]  /*6dd0*/  DEPBAR.LE SB0, 0x0 ;  /* 0x000080000000791a */ /* 0x000fe80000000000 */
[----:B------:R-:W-:Y:S01]  /*6de0*/  FSEL R189, R12, -INF , P0 ;  /* 0xff8000000cbd7808 */ /* 0x000fe20000000000 */
[----:B------:R-:W-:Y:S01]  /*6df0*/  BAR.SYNC.DEFER_BLOCKING 0x0 ;  /* 0x0000000000007b1d */ /* 0x000fe20000010000 */
[----:B------:R-:W-:Y:S04]  /*6e00*/  ISETP.GT.AND P0, PT, R2, 0x11, PT ;  /* 0x000000110200780c */ /* 0x000fe80003f04270 */
[----:B------:R-:W-:Y:S02]  /*6e10*/  FSEL R191, R13, -INF , P0 ;  /* 0xff8000000dbf7808 */ /* 0x000fe40000000000 */
[----:B------:R-:W-:Y:S01]  /*6e20*/  ISETP.GT.AND P0, PT, R0, 0x10, PT ;  /* 0x000000100000780c */ /* 0x000fe20003f04270 */
[C---:B-1----:R-:W-:Y:S05]  /*6e30*/  HMMA.16816.F32.BF16 R20, R244.reuse, R4, R20 ;  /* 0x00000004f414723c */ /* 0x042fea0000041814 */
[----:B------:R-:W-:Y:S02]  /*6e40*/  FSEL R168, R14, -INF , P0 ;  /* 0xff8000000ea87808 */ /* 0x000fe40000000000 */
[----:B------:R-:W-:Y:S01]  /*6e50*/  ISETP.GT.AND P0, PT, R0, 0x11, PT ;  /* 0x000000110000780c */ /* 0x000fe20003f04270 */
[C---:B------:R-:W-:Y:S04]  /*6e60*/  HMMA.16816.F32.BF16 R24, R244.reuse, R6, R24 ;  /* 0x00000006f418723c */ /* 0x040fe80000041818 */
[----:B------:R-:W-:Y:S02]  /*6e70*/  FSEL R169, R15, -INF , P0 ;  /* 0xff8000000fa97808 */ /* 0x000fe40000000000 */
[----:B------:R-:W-:Y:S02]  /*6e80*/  ISETP.GT.AND P0, PT, R2, 0x18, PT ;  /* 0x000000180200780c */ /* 0x000fe40003f04270 */
[----:B------:R-:W-:Y:S01]  /*6e90*/  FMNMX.FTZ R4, R185, R3, !PT ;  /* 0x00000003b9047209 */ /* 0x000fe20007810000 */
[----:B------:R-:W-:Y:S01]  /*6ea0*/  @!PT LDS RZ, [RZ] ;  /* 0x00000000fffff984 */ /* 0x000fe20000000800 */
[----:B------:R-:W-:Y:S01]  /*6eb0*/  @!PT LDS RZ, [RZ] ;  /* 0x00000000fffff984 */ /* 0x000fe20000000800 */
[----:B------:R-:W-:Y:S01]  /*6ec0*/  @!PT LDS RZ, [RZ] ;  /* 0x00000000fffff984 */ /* 0x000fe20000000800 */
[----:B------:R1:W-:Y:S03]  /*6ed0*/  @P6 LDGSTS.E.BYPASS.LTC128B.128 [R131+0x10100], [R180.64], !P5 ;  /* 0x10100000b4836fae */ /* 0x0003e6000e901d46 */
[----:B------:R-:W-:Y:S02]  /*6ee0*/  FSEL R188, R16, -INF , P0 ;  /* 0xff80000010bc7808 */ /* 0x000fe40000000000 */
[----:B------:R-:W-:Y:S02]  /*6ef0*/  ISETP.GT.AND P0, PT, R2, 0x19, PT ;  /* 0x000000190200780c */ /* 0x000fe40003f04270 */
[----:B------:R-:W-:Y:S01]  /*6f00*/  FMNMX.FTZ R4, R184, R4, !PT ;  /* 0x00000004b8047209 */ /* 0x000fe20007810000 */
[C---:B--2---:R-:W-:Y:S03]  /*6f10*/  HMMA.16816.F32.BF16 R28, R244.reuse, R8, R28 ;  /* 0x00000008f41c723c */ /* 0x044fe6000004181c */
[----:B------:R-:W-:Y:S02]  /*6f20*/  FSEL R190, R17, -INF , P0 ;  /* 0xff80000011be7808 */ /* 0x000fe40000000000 */
[----:B------:R-:W-:Y:S02]  /*6f30*/  ISETP.GT.AND P0, PT, R0, 0x18, PT ;  /* 0x000000180000780c */ /* 0x000fe40003f04270 */
[----:B------:R-:W-:Y:S01]  /*6f40*/  FMNMX.FTZ R4, R176, R4, !PT ;  /* 0x00000004b0047209 */ /* 0x000fe20007810000 */
[----:B------:R-:W-:Y:S04]  /*6f50*/  HMMA.16816.F32.BF16 R32, R244, R10, R32 ;  /* 0x0000000af420723c */ /* 0x000fe80000041820 */
[----:B------:R-:W-:Y:S02]  /*6f60*/  FSEL R172, R18, -INF , P0 ;  /* 0xff80000012ac7808 */ /* 0x000fe40000000000 */
[----:B------:R-:W-:Y:S02]  /*6f70*/  ISETP.GT.AND P0, PT, R0, 0x19, PT ;  /* 0x000000190000780c */ /* 0x000fe40003f04270 */
[----:B------:R-:W-:Y:S04]  /*6f80*/  FMNMX.FTZ R4, R177, R4, !PT ;  /* 0x00000004b1047209 */ /* 0x000fe80007810000 */
[----:B------:R-:W-:Y:S02]  /*6f90*/  FSEL R178, R19, -INF , P0 ;  /* 0xff80000013b27808 */ /* 0x000fe40000000000 */
[----:B------:R-:W-:Y:S02]  /*6fa0*/  ISETP.GT.AND P0, PT, R2, 0x20, PT ;  /* 0x000000200200780c */ /* 0x000fe40003f04270 */
[----:B------:R-:W-:Y:S02]  /*6fb0*/  FMNMX.FTZ R4, R189, R4, !PT ;  /* 0x00000004bd047209 */ /* 0x000fe40007810000 */
[----:B------:R-:W-:Y:S02]  /*6fc0*/  FSEL R197, R20, -INF , P0 ;  /* 0xff80000014c57808 */ /* 0x000fe40000000000 */
[----:B------:R-:W-:Y:S02]  /*6fd0*/  ISETP.GT.AND P0, PT, R2, 0x21, PT ;  /* 0x000000210200780c */ /* 0x000fe40003f04270 */
[----:B------:R-:W-:Y:S02]  /*6fe0*/  FMNMX.FTZ R4, R191, R4, !PT ;  /* 0x00000004bf047209 */ /* 0x000fe40007810000 */
        /* <DEDUP_REMOVED lines=32> */
[----:B------:R-:W-:Y:S02]  /*71f0*/  FMNMX.FTZ R4, R194, R4, !PT ;  /* 0x00000004c2047209 */ /* 0x000fe40007810000 */
[----:B------:R-:W-:Y:S02]  /*7200*/  FSEL R168, R31, -INF , P0 ;  /* 0xff8000001fa87808 */ /* 0x000fe40000000000 */
[----:B------:R-:W-:Y:S02]  /*7210*/  ISETP.GT.AND P0, PT, R2, 0x38, PT ;  /* 0x000000380200780c */ /* 0x000fe40003f04270 */
[----:B------:R-:W-:Y:S02]  /*7220*/  MOV R23, R169 ;  /* 0x000000a900177202 */ /* 0x000fe40000000f00 */
[----:B------:R-:W-:Y:S02]  /*7230*/  FMNMX.FTZ R5, R24, R5, !PT ;  /* 0x0000000518057209 */ /* 0x000fe40007810000 */
[----:B------:R-:W-:Y:S02]  /*7240*/  FMNMX.FTZ R4, R195, R4, !PT ;  /* 0x00000004c3047209 */ /* 0x000fe40007810000 */
[----:B------:R-:W-:Y:S02]  /*7250*/  FSEL R172, R32, -INF , P0 ;  /* 0xff80000020ac7808 */ /* 0x000fe40000000000 */
[----:B------:R-:W-:Y:S02]  /*7260*/  ISETP.GT.AND P0, PT, R2, 0x39, PT ;  /* 0x000000390200780c */ /* 0x000fe40003f04270 */
[----:B------:R-:W-:Y:S02]  /*7270*/  FMNMX.FTZ R5, R23, R5, !PT ;  /* 0x0000000517057209 */ /* 0x000fe40007810000 */
[----:B------:R-:W-:Y:S02]  /*7280*/  FMNMX.FTZ R4, R172, R4, !PT ;  /* 0x00000004ac047209 */ /* 0x000fe40007810000 */
[----:B------:R-:W-:Y:S01]  /*7290*/  FSEL R173, R33, -INF , P0 ;  /* 0xff80000021ad7808 */ /* 0x000fe20000000000 */
[----:B------:R-:W-:Y:S01]  /*72a0*/  IMAD.MOV.U32 R33, RZ, RZ, R23 ;  /* 0x000000ffff217224 */ /* 0x000fe200078e0017 */
[----:B------:R-:W-:Y:S02]  /*72b0*/  FMNMX.FTZ R2, R21, R5, !PT ;  /* 0x0000000515027209 */ /* 0x000fe40007810000 */
[----:B------:R-:W-:Y:S02]  /*72c0*/  ISETP.GT.AND P0, PT, R0, 0x38, PT ;  /* 0x000000380000780c */ /* 0x000fe40003f04270 */
[----:B------:R-:W-:Y:S02]  /*72d0*/  FMNMX.FTZ R4, R173, R4, !PT ;  /* 0x00000004ad047209 */ /* 0x000fe40007810000 */
[----:B------:R-:W-:Y:S02]  /*72e0*/  FSEL R169, R34, -INF , P0 ;  /* 0xff80000022a97808 */ /* 0x000fe40000000000 */
[----:B------:R-:W-:Y:S01]  /*72f0*/  ISETP.GT.AND P0, PT, R0, 0x39, PT ;  /* 0x000000390000780c */ /* 0x000fe20003f04270 */
[----:B------:R-:W2:Y:S01]  /*7300*/  SHFL.BFLY PT, R8, R4, 0x2, 0x1f ;  /* 0x0c401f0004087f89 */ /* 0x000ea200000e0000 */
[----:B------:R-:W-:Y:S02]  /*7310*/  FMNMX.FTZ R2, R178, R2, !PT ;  /* 0x00000002b2027209 */ /* 0x000fe40007810000 */
[----:B------:R-:W-:Y:S01]  /*7320*/  FSEL R159, R35, -INF , P0 ;  /* 0xff800000239f7808 */ /* 0x000fe20000000000 */
[----:B------:R-:W-:Y:S01]  /*7330*/  IMAD.MOV.U32 R35, RZ, RZ, R178 ;  /* 0x000000ffff237224 */ /* 0x000fe200078e00b2 */
[----:B------:R-:W-:Y:S02]  /*7340*/  @P6 IADD3 R10, P0, R128, 0x40, RZ ;  /* 0x00000040800a6810 */ /* 0x000fe40007f1e0ff */
[----:B------:R-:W-:Y:S02]  /*7350*/  FMNMX.FTZ R2, R22, R2, !PT ;  /* 0x0000000216027209 */ /* 0x000fe40007810000 */
[----:B------:R-:W-:Y:S02]  /*7360*/  @P6 IADD3.X R11, RZ, R130, RZ, P0, !PT ;  /* 0x00000082ff0b6210 */ /* 0x000fe400007fe4ff */
[----:B------:R-:W-:Y:S02]  /*7370*/  FMNMX.FTZ R0, R179, R2, !PT ;  /* 0x00000002b3007209 */ /* 0x000fe40007810000 */
[----:B------:R-:W-:Y:S02]  /*7380*/  @P6 IADD3 R2, P0, R157, R10, RZ ;  /* 0x0000000a9d026210 */ /* 0x000fe40007f1e0ff */
[----:B------:R-:W-:Y:S02]  /*7390*/  FMNMX.FTZ R0, R193, R0, !PT ;  /* 0x00000000c1007209 */ /* 0x000fe40007810000 */
[----:B------:R-:W-:Y:S01]  /*73a0*/  MOV R32, R24 ;  /* 0x0000001800207202 */ /* 0x000fe20000000f00 */
[----:B------:R-:W-:Y:S01]  /*73b0*/  @P6 IMAD.X R5, R156, 0x1, R11, P0 ;  /* 0x000000019c056824 */ /* 0x000fe200000e060b */
[----:B------:R-:W-:Y:S02]  /*73c0*/  @P6 LEA R6, P0, R2, c[0x0][0x1c8], 0x1 ;  /* 0x0000720002066a11 */ /* 0x000fe400078008ff */
[----:B------:R-:W-:Y:S02]  /*73d0*/  FMNMX.FTZ R0, R174, R0, !PT ;  /* 0x00000000ae007209 */ /* 0x000fe40007810000 */
[----:B------:R-:W-:Y:S02]  /*73e0*/  @P6 LEA.HI.X R7, R2, c[0x0][0x1cc], R5, 0x1, P0 ;  /* 0x0000730002076a11 */ /* 0x000fe400000f0c05 */
[----:B------:R-:W-:Y:S02]  /*73f0*/  @P6 IADD3 R17, P0, R128, 0x80, RZ ;  /* 0x0000008080116810 */ /* 0x000fe40007f1e0ff */
[----:B------:R-:W-:Y:S01]  /*7400*/  FMNMX.FTZ R0, R175, R0, !PT ;  /* 0x00000000af007209 */ /* 0x000fe20007810000 */
[----:B------:R3:W-:Y:S01]  /*7410*/  @P6 LDGSTS.E.BYPASS.LTC128B.128 [R131+0x12100], [R6.64], !P4 ;  /* 0x1210000006836fae */ /* 0x0007e2000e101d46 */
[----:B------:R-:W-:Y:S02]  /*7420*/  @P6 IADD3.X R16, RZ, R130, RZ, P0, !PT ;  /* 0x00000082ff106210 */ /* 0x000fe400007fe4ff */
[----:B------:R-:W-:Y:S02]  /*7430*/  @P6 IADD3 R5, P0, R157, R17, RZ ;  /* 0x000000119d056210 */ /* 0x000fe40007f1e0ff */
[----:B--2---:R-:W-:Y:S02]  /*7440*/  FMNMX.FTZ R8, R4, R8, !PT ;  /* 0x0000000804087209 */ /* 0x004fe40007810000 */
[----:B------:R-:W-:Y:S01]  /*7450*/  FMNMX.FTZ R0, R168, R0, !PT ;  /* 0x00000000a8007209 */ /* 0x000fe20007810000 */
[----:B------:R-:W-:Y:S01]  /*7460*/  @P6 IMAD.X R9, R156, 0x1, R16, P0 ;  /* 0x000000019c096824 */ /* 0x000fe200000e0610 */
[----:B------:R-:W-:Y:S02]  /*7470*/  @P6 LEA R4, P0, R5, c[0x0][0x1c8], 0x1 ;  /* 0x0000720005046a11 */ /* 0x000fe400078008ff */
[----:B------:R-:W-:Y:S02]  /*7480*/  FMNMX.FTZ R0, R169, R0, !PT ;  /* 0x00000000a9007209 */ /* 0x000fe40007810000 */
[----:B------:R-:W-:Y:S02]  /*7490*/  @P6 LEA.HI.X R5, R5, c[0x0][0x1cc], R9, 0x1, P0 ;  /* 0x0000730005056a11 */ /* 0x000fe400000f0c09 */
[----:B------:R-:W-:Y:S02]  /*74a0*/  FMNMX.FTZ R0, R159, R0, !PT ;  /* 0x000000009f007209 */ /* 0x000fe40007810000 */
[----:B------:R-:W-:Y:S01]  /*74b0*/  @P6 IADD3 R9, P0, R128, 0xc0, RZ ;  /* 0x000000c080096810 */ /* 0x000fe20007f1e0ff */
[----:B------:R2:W-:Y:S01]  /*74c0*/  @P6 LDGSTS.E.BYPASS.LTC128B.128 [R131+0x14100], [R4.64], !P3 ;  /* 0x1410000004836fae */ /* 0x0005e2000d901d46 */
[----:B------:R-:W-:Y:S04]  /*74d0*/  MOV R34, R21 ;  /* 0x0000001500227202 */ /* 0x000fe80000000f00 */
[----:B------:R-:W4:Y:S01]  /*74e0*/  SHFL.BFLY PT, R2, R0, 0x2, 0x1f ;  /* 0x0c401f0000027f89 */ /* 0x000f2200000e0000 */
[----:B---3--:R-:W-:Y:S04]  /*74f0*/  @P6 IADD3.X R7, RZ, R130, RZ, P0, !PT ;  /* 0x00000082ff076210 */ /* 0x008fe800007fe4ff */
[----:B------:R-:W3:Y:S01]  /*7500*/  SHFL.BFLY PT, R6, R8, 0x1, 0x1f ;  /* 0x0c201f0008067f89 */ /* 0x000ee200000e0000 */
[----:B--2---:R-:W-:Y:S02]  /*7510*/  @P6 IADD3 R4, P0, R157, R9, RZ ;  /* 0x000000099d046210 */ /* 0x004fe40007f1e0ff */
[----:B----4-:R-:W-:Y:S03]  /*7520*/  FMNMX.FTZ R0, R0, R2, !PT ;  /* 0x0000000200007209 */ /* 0x010fe60007810000 */
[----:B------:R-:W-:Y:S01]  /*7530*/  @P6 IMAD.X R2, R156, 0x1, R7, P0 ;  /* 0x000000019c026824 */ /* 0x000fe200000e0607 */
[C---:B------:R-:W-:Y:S04]  /*7540*/  @P6 LEA R14, P0, R4.reuse, c[0x0][0x1c8], 0x1 ;  /* 0x00007200040e6a11 */ /* 0x040fe800078008ff */
[----:B------:R-:W-:Y:S01]  /*7550*/  @P6 LEA.HI.X R15, R4, c[0x0][0x1cc], R2, 0x1, P0 ;  /* 0x00007300040f6a11 */ /* 0x000fe200000f0c02 */
[----:B------:R-:W-:Y:S01]  /*7560*/  @P6 IMAD.MOV.U32 R2, RZ, RZ, c[0x0][0x1e4] ;  /* 0x00007900ff026624 */ /* 0x000fe200078e00ff */
[----:B------:R-:W-:Y:S03]  /*7570*/  @P6 MOV R4, c[0x0][0x1e0] ;  /* 0x0000780000046a02 */ /* 0x000fe60000000f00 */
[----:B------:R2:W-:Y:S01]  /*7580*/  @P6 LDGSTS.E.BYPASS.LTC128B.128 [R131+0x16100], [R14.64], !P2 ;  /* 0x161000000e836fae */ /* 0x0005e2000d101d46 */
[----:B------:R-:W-:Y:S02]  /*7590*/  @P6 LEA R5, P0, R4, R157, 0x5 ;  /* 0x0000009d04056211 */ /* 0x000fe400078028ff */
[----:B---3--:R-:W-:Y:S02]  /*75a0*/  FMNMX.FTZ R157, R8, R6, !PT ;  /* 0x00000006089d7209 */ /* 0x008fe40007810000 */
[----:B------:R-:W-:Y:S02]  /*75b0*/  @P6 LEA.HI.X R4, R4, R156, R2, 0x5, P0 ;  /* 0x0000009c04046211 */ /* 0x000fe400000f2c02 */
[----:B------:R-:W-:Y:S01]  /*75c0*/  @P6 IADD3 R2, P0, R5, R128, RZ ;  /* 0x0000008005026210 */ /* 0x000fe20007f1e0ff */
[----:B-1----:R-:W-:Y:S01]  /*75d0*/  FMUL.FTZ R180, R157, c[0x0][0x2d0] ;  /* 0x0000b4009db47a20 */ /* 0x002fe20000410000 */
[----:B------:R-:W3:Y:S02]  /*75e0*/  LDL.LU.64 R128, [R1+0x160] ;  /* 0x0001600001807983 */ /* 0x000ee40000300a00 */
[----:B------:R-:W-:Y:S02]  /*75f0*/  @P6 IADD3.X R6, R4, R130, RZ, P0, !PT ;  /* 0x0000008204066210 */ /* 0x000fe400007fe4ff */
[C---:B------:R-:W-:Y:S01]  /*7600*/  @P6 LEA R12, P0, R2.reuse, c[0x0][0x1c8], 0x1 ;  /* 0x00007200020c6a11 */ /* 0x040fe200078008ff */
[----:B------:R-:W4:Y:S03]  /*7610*/  LDL.LU R130, [R1+0x158] ;  /* 0x0001580001827983 */ /* 0x000f260000300800 */
[----:B------:R-:W-:Y:S02]  /*7620*/  @P6 LEA.HI.X R13, R2, c[0x0][0x1cc], R6, 0x1, P0 ;  /* 0x00007300020d6a11 */ /* 0x000fe400000f0c06 */
[C---:B------:R-:W-:Y:S01]  /*7630*/  @P6 IADD3 R6, P0, R5.reuse, R10, RZ ;  /* 0x0000000a05066210 */ /* 0x040fe20007f1e0ff */
[----:B------:R-:W1:Y:S04]  /*7640*/  SHFL.BFLY PT, R2, R0, 0x1, 0x1f ;  /* 0x0c201f0000027f89 */ /* 0x000e6800000e0000 */
[----:B------:R-:W-:Y:S01]  /*7650*/  @P6 IMAD.X R11, R4, 0x1, R11, P0 ;  /* 0x00000001040b6824 */ /* 0x000fe200000e060b */
[C---:B------:R-:W-:Y:S01]  /*7660*/  @P6 LEA R10, P0, R6.reuse, c[0x0][0x1c8], 0x1 ;  /* 0x00007200060a6a11 */ /* 0x040fe200078008ff */
[----:B------:R2:W-:Y:S03]  /*7670*/  @P6 LDGSTS.E.BYPASS.LTC128B.128 [R131+0x11100], [R12.64], !P5 ;  /* 0x111000000c836fae */ /* 0x0005e6000e901d46 */
[----:B------:R-:W-:Y:S02]  /*7680*/  @P6 LEA.HI.X R11, R6, c[0x0][0x1cc], R11, 0x1, P0 ;  /* 0x00007300060b6a11 */ /* 0x000fe400000f0c0b */
[C---:B------:R-:W-:Y:S03]  /*7690*/  @P6 IADD3 R6, P0, R5.reuse, R17, RZ ;  /* 0x0000001105066210 */ /* 0x040fe60007f1e0ff */
[----:B------:R2:W-:Y:S01]  /*76a0*/  @P6 LDGSTS.E.BYPASS.LTC128B.128 [R131+0x13100], [R10.64], !P4 ;  /* 0x131000000a836fae */ /* 0x0005e2000e101d46 */
[C---:B------:R-:W-:Y:S02]  /*76b0*/  @P6 IADD3.X R16, R4.reuse, R16, RZ, P0, !PT ;  /* 0x0000001004106210 */ /* 0x040fe400007fe4ff */
[----:B------:R-:W-:Y:S05]  /*76c0*/  @P6 IADD3 R5, P0, R5, R9, RZ ;  /* 0x0000000905056210 */ /* 0x000fea0007f1e0ff */
[----:B------:R-:W-:Y:S01]  /*76d0*/  @P6 IMAD.X R7, R4, 0x1, R7, P0 ;  /* 0x0000000104076824 */ /* 0x000fe200000e0607 */
[----:B------:R-:W-:Y:S02]  /*76e0*/  @P6 LEA R8, P0, R6, c[0x0][0x1c8], 0x1 ;  /* 0x0000720006086a11 */ /* 0x000fe400078008ff */
[----:B-1----:R-:W-:Y:S02]  /*76f0*/  FMNMX.FTZ R156, R0, R2, !PT ;  /* 0x00000002009c7209 */ /* 0x002fe40007810000 */
[----:B------:R-:W-:Y:S02]  /*7700*/  @P6 LEA.HI.X R9, R6, c[0x0][0x1cc], R16, 0x1, P0 ;  /* 0x0000730006096a11 */ /* 0x000fe400000f0c10 */
[C---:B------:R-:W-:Y:S01]  /*7710*/  @P6 LEA R4, P0, R5.reuse, c[0x0][0x1c8], 0x1 ;  /* 0x0000720005046a11 */ /* 0x040fe200078008ff */
[----:B------:R-:W-:Y:S02]  /*7720*/  FMUL.FTZ R181, R156, c[0x0][0x2d0] ;  /* 0x0000b4009cb57a20 */ /* 0x000fe40000410000 */
[----:B------:R1:W-:Y:S01]  /*7730*/  @P6 LDGSTS.E.BYPASS.LTC128B.128 [R131+0x15100], [R8.64], !P3 ;  /* 0x1510000008836fae */ /* 0x0003e2000d901d46 */
[----:B------:R-:W-:Y:S02]  /*7740*/  @P6 LEA.HI.X R5, R5, c[0x0][0x1cc], R7, 0x1, P0 ;  /* 0x0000730005056a11 */ /* 0x000fe400000f0c07 */
[----:B------:R-:W-:Y:S03]  /*7750*/  FSETP.NEU.FTZ.AND P0, PT, R157, -INF , PT ;  /* 0xff8000009d00780b */ /* 0x000fe60003f1d000 */
[----:B------:R1:W-:Y:S01]  /*7760*/  @P6 LDGSTS.E.BYPASS.LTC128B.128 [R131+0x17100], [R4.64], !P2 ;  /* 0x1710000004836fae */ /* 0x0003e2000d101d46 */
[----:B------:R-:W-:Y:S04]  /*7770*/  FSEL R180, R180, RZ, P0 ;  /* 0x000000ffb4b47208 */ /* 0x000fe80000000000 */
[----:B--2---:R-:W2:Y:S01]  /*7780*/  LDSM.16.MT88.4 R12, [R248] ;  /* 0x00000000f80c783b */ /* 0x004ea20000004200 */
[--C-:B------:R-:W-:Y:S02]  /*7790*/  FFMA.FTZ R0, R185, c[0x0][0x2d0], -R180.reuse ;  /* 0x0000b400b9007a23 */ /* 0x100fe400000108b4 */
[--C-:B------:R-:W-:Y:S02]  /*77a0*/  FFMA.FTZ R2, R177, c[0x0][0x2d0], -R180.reuse ;  /* 0x0000b400b1027a23 */ /* 0x100fe400000108b4 */
[----:B------:R1:W-:Y:S01]  /*77b0*/  MUFU.EX2 R185, R0 ;  /* 0x0000000000b97308 */ /* 0x0003e20000000800 */
[--C-:B------:R-:W-:Y:S01]  /*77c0*/  FFMA.FTZ R176, R176, c[0x0][0x2d0], -R180.reuse ;  /* 0x0000b400b0b07a23 */ /* 0x100fe200000108b4 */
[----:B------:R-:W-:Y:S05]  /*77d0*/  LDSM.16.MT88.4 R28, [R251] ;  /* 0x00000000fb1c783b */ /* 0x000fea0000004200 */
[----:B------:R-:W0:Y:S03]  /*77e0*/  LDGDEPBAR ;  /* 0x00000000000079af */ /* 0x000e260000000000 */
[----:B------:R-:W-:Y:S02]  /*77f0*/  MUFU.EX2 R18, R2 ;  /* 0x0000000200127308 */ /* 0x000fe40000000800 */
[----:B-1----:R-:W4:Y:S08]  /*7800*/  LDL.LU R131, [R1+0x154] ;  /* 0x0001540001837983 */ /* 0x002f300000300800 */
[----:B------:R-:W-:Y:S01]  /*7810*/  MUFU.EX2 R19, R176 ;  /* 0x000000b000137308 */ /* 0x000fe20000000800 */
[----:B------:R-:W-:Y:S09]  /*7820*/  FFMA.FTZ R0, R184, c[0x0][0x2d0], -R180 ;  /* 0x0000b400b8007a23 */ /* 0x000ff200000108b4 */
[----:B------:R1:W-:Y:S02]  /*7830*/  MUFU.EX2 R20, R0 ;  /* 0x0000000000147308 */ /* 0x0003e40000000800 */
[----:B-1----:R-:W-:Y:S02]  /*7840*/  FSEL R0, R157, RZ, P0 ;  /* 0x000000ff9d007208 */ /* 0x002fe40000000000 */
[----:B------:R-:W-:Y:S03]  /*7850*/  FSETP.NEU.FTZ.AND P0, PT, R156, -INF , PT ;  /* 0xff8000009c00780b */ /* 0x000fe60003f1d000 */
[----:B------:R-:W-:Y:S01]  /*7860*/  FADD.FTZ R0, -R0, R3 ;  /* 0x0000000300007221 */ /* 0x000fe20000010100 */
[----:B------:R-:W-:Y:S03]  /*7870*/  FSEL R181, R181, RZ, P0 ;  /* 0x000000ffb5b57208 */ /* 0x000fe60000000000 */
[----:B------:R-:W-:Y:S02]  /*7880*/  FMUL.FTZ R0, R0, c[0x0][0x2d0] ;  /* 0x0000b40000007a20 */ /* 0x000fe40000410000 */
[--C-:B------:R-:W-:Y:S01]  /*7890*/  FFMA.FTZ R2, R187, c[0x0][0x2d0], -R181.reuse ;  /* 0x0000b400bb027a23 */ /* 0x100fe200000108b5 */
[----:B------:R-:W-:Y:S01]  /*78a0*/  MOV R187, R179 ;  /* 0x000000b300bb7202 */ /* 0x000fe20000000f00 */
[----:B------:R-:W1:Y:S10]  /*78b0*/  MUFU.EX2 R3, R0 ;  /* 0x0000000000037308 */ /* 0x000e740000000800 */
[----:B------:R2:W-:Y:S01]  /*78c0*/  MUFU.EX2 R184, R2 ;  /* 0x0000000200b87308 */ /* 0x0005e20000000800 */
[C---:B-1----:R-:W-:Y:S02]  /*78d0*/  FMUL.FTZ R24, R3.reuse, R144 ;  /* 0x0000009003187220 */ /* 0x042fe40000410000 */
[C---:B------:R-:W-:Y:S02]  /*78e0*/  FMUL.FTZ R9, R3.reuse, R165 ;  /* 0x000000a503097220 */ /* 0x040fe40000410000 */
[C---:B------:R-:W-:Y:S02]  /*78f0*/  FMUL.FTZ R4, R3.reuse, R160 ;  /* 0x000000a003047220 */ /* 0x040fe40000410000 */
[----:B------:R-:W-:Y:S02]  /*7900*/  IMAD.MOV.U32 R160, RZ, RZ, R22 ;  /* 0x000000ffffa07224 */ /* 0x000fe400078e0016 */
[C---:B------:R-:W-:Y:S01]  /*7910*/  FMUL.FTZ R5, R3.reuse, R161 ;  /* 0x000000a103057220 */ /* 0x040fe20000410000 */
[----:B------:R-:W-:Y:S01]  /*7920*/  MOV R161, R18 ;  /* 0x0000001200a17202 */ /* 0x000fe20000000f00 */
[----:B--2---:R-:W-:Y:S02]  /*7930*/  FFMA.FTZ R2, R186, c[0x0][0x2d0], -R181 ;  /* 0x0000b400ba027a23 */ /* 0x004fe400000108b5 */
[C---:B------:R-:W-:Y:S02]  /*7940*/  FMUL.FTZ R8, R3.reuse, R164 ;  /* 0x000000a403087220 */ /* 0x040fe40000410000 */
[----:B------:R-:W1:Y:S01]  /*7950*/  MUFU.EX2 R186, R2 ;  /* 0x0000000200ba7308 */ /* 0x000e620000000800 */
[C---:B------:R-:W-:Y:S02]  /*7960*/  FMUL.FTZ R16, R3.reuse, R136 ;  /* 0x0000008803107220 */ /* 0x040fe40000410000 */
[C---:B------:R-:W-:Y:S02]  /*7970*/  FMUL.FTZ R17, R3.reuse, R137 ;  /* 0x0000008903117220 */ /* 0x040fe40000410000 */
[C---:B------:R-:W-:Y:S01]  /*7980*/  FMUL.FTZ R25, R3.reuse, R145 ;  /* 0x0000009103197220 */ /* 0x040fe20000410000 */
[----:B------:R-:W-:Y:S01]  /*7990*/  MOV R145, R35 ;  /* 0x0000002300917202 */ /* 0x000fe20000000f00 */
[----:B------:R-:W-:Y:S01]  /*79a0*/  IMAD.MOV.U32 R164, RZ, RZ, R161 ;  /* 0x000000ffffa47224 */ /* 0x000fe200078e00a1 */
        /* <DEDUP_REMOVED lines=25> */
[----:B-1----:R-:W-:Y:S02]  /*7b40*/  FFMA.FTZ R2, R182, c[0x0][0x2d0], -R181 ;  /* 0x0000b400b6027a23 */ /* 0x002fe400000108b5 */
        /* <DEDUP_REMOVED lines=17> */
[C---:B------:R-:W-:Y:S02]  /*7c60*/  FMUL.FTZ R104, R3.reuse, R104 ;  /* 0x0000006803687220 */ /* 0x040fe40000410000 */
[----:B------:R-:W-:Y:S01]  /*7c70*/  FADD.FTZ R0, -R2, R158 ;  /* 0x0000009e02007221 */ /* 0x000fe20000010100 */
[----:B------:R-:W-:Y:S01]  /*7c80*/  MOV R2, R20 ;  /* 0x0000001400027202 */ /* 0x000fe20000000f00 */
[----:B------:R-:W-:Y:S01]  /*7c90*/  IMAD.MOV.U32 R158, RZ, RZ, R19 ;  /* 0x000000ffff9e7224 */ /* 0x000fe200078e0013 */
[----:B------:R-:W1:Y:S01]  /*7ca0*/  LDSM.16.MT88.4 R20, [R252] ;  /* 0x00000000fc14783b */ /* 0x000e620000004200 */
[----:B------:R-:W-:Y:S01]  /*7cb0*/  FMUL.FTZ R0, R0, c[0x0][0x2d0] ;  /* 0x0000b40000007a20 */ /* 0x000fe20000410000 */
[----:B------:R-:W-:Y:S01]  /*7cc0*/  F2FP.BF16.PACK_AB R176, R2, R185 ;  /* 0x000000b902b0723e */ /* 0x000fe200000010ff */
[C---:B------:R-:W-:Y:S01]  /*7cd0*/  FMUL.FTZ R105, R3.reuse, R105 ;  /* 0x0000006903697220 */ /* 0x040fe20000410000 */
[----:B------:R-:W-:Y:S01]  /*7ce0*/  F2FP.BF16.PACK_AB R178, R18, R158 ;  /* 0x0000009e12b2723e */ /* 0x000fe200000010ff */
        /* <DEDUP_REMOVED lines=11> */
[C---:B--2---:R-:W-:Y:S02]  /*7da0*/  FMUL.FTZ R6, R0.reuse, R162 ;  /* 0x000000a200067220 */ /* 0x044fe40000410000 */
[----:B------:R-:W2:Y:S01]  /*7db0*/  LDL R162, [R1+0x48] ;  /* 0x0000480001a27983 */ /* 0x000ea20000100800 */
[C---:B------:R-:W-:Y:S01]  /*7dc0*/  FMUL.FTZ R7, R0.reuse, R163 ;  /* 0x000000a300077220 */ /* 0x040fe20000410000 */
[----:B------:R-:W-:Y:S01]  /*7dd0*/  MOV R163, R160 ;  /* 0x000000a000a37202 */ /* 0x000fe20000000f00 */
[C---:B------:R-:W-:Y:S02]  /*7de0*/  FMUL.FTZ R18, R0.reuse, R138 ;  /* 0x0000008a00127220 */ /* 0x040fe40000410000 */
[----:B------:R-:W2:Y:S01]  /*7df0*/  LDL.LU R144, [R1+0x84] ;  /* 0x0000840001907983 */ /* 0x000ea20000300800 */
[C---:B------:R-:W-:Y:S02]  /*7e00*/  FMUL.FTZ R19, R0.reuse, R139 ;  /* 0x0000008b00137220 */ /* 0x040fe40000410000 */
[C---:B------:R-:W-:Y:S02]  /*7e10*/  HMMA.16816.F32.BF16 R4, R176.reuse, R12, R4 ;  /* 0x0000000cb004723c */ /* 0x040fe40000041804 */
[----:B------:R-:W2:Y:S03]  /*7e20*/  LDL R165, [R1+0x4] ;  /* 0x0000040001a57983 */ /* 0x000ea60000100800 */
[C---:B------:R-:W-:Y:S01]  /*7e30*/  FMUL.FTZ R11, R0.reuse, R167 ;  /* 0x000000a7000b7220 */ /* 0x040fe20000410000 */
[----:B------:R-:W-:Y:S01]  /*7e40*/  MOV R167, R158 ;  /* 0x0000009e00a77202 */ /* 0x000fe20000000f00 */
[C---:B------:R-:W-:Y:S01]  /*7e50*/  FMUL.FTZ R10, R0.reuse, R166 ;  /* 0x000000a6000a7220 */ /* 0x040fe20000410000 */
[----:B------:R-:W-:Y:S01]  /*7e60*/  LDSM.16.MT88.4 R136, [R248+0x800] ;  /* 0x00080000f888783b */ /* 0x000fe20000004200 */
[C---:B------:R-:W-:Y:S03]  /*7e70*/  FMUL.FTZ R12, R3.reuse, R132 ;  /* 0x00000084030c7220 */ /* 0x040fe60000410000 */
[C---:B------:R-:W-:Y:S01]  /*7e80*/  FMUL.FTZ R13, R3.reuse, R133 ;  /* 0x00000085030d7220 */ /* 0x040fe20000410000 */
[----:B------:R-:W-:Y:S01]  /*7e90*/  MOV R158, R33 ;  /* 0x00000021009e7202 */ /* 0x000fe20000000f00 */
[C---:B------:R-:W-:Y:S03]  /*7ea0*/  HMMA.16816.F32.BF16 R8, R176.reuse, R14, R8 ;  /* 0x0000000eb008723c */ /* 0x040fe60000041808 */
[C---:B------:R-:W-:Y:S02]  /*7eb0*/  FMUL.FTZ R26, R0.reuse, R146 ;  /* 0x00000092001a7220 */ /* 0x040fe40000410000 */
[C---:B------:R-:W-:Y:S02]  /*7ec0*/  FMUL.FTZ R27, R0.reuse, R147 ;  /* 0x00000093001b7220 */ /* 0x040fe40000410000 */
[C---:B------:R-:W-:Y:S02]  /*7ed0*/  FMUL.FTZ R14, R0.reuse, R134 ;  /* 0x00000086000e7220 */ /* 0x040fe40000410000 */
[C---:B------:R-:W-:Y:S03]  /*7ee0*/  FMUL.FTZ R15, R0.reuse, R135 ;  /* 0x00000087000f7220 */ /* 0x040fe60000410000 */
[C---:B------:R-:W-:Y:S02]  /*7ef0*/  FMUL.FTZ R33, R3.reuse, R153 ;  /* 0x0000009903217220 */ /* 0x040fe40000410000 */
[C---:B---3--:R-:W-:Y:S02]  /*7f00*/  FMUL.FTZ R128, R3.reuse, R128 ;  /* 0x0000008003807220 */ /* 0x048fe40000410000 */
[C---:B-1----:R-:W-:Y:S03]  /*7f10*/  HMMA.16816.F32.BF16 R12, R176.reuse, R20, R12 ;  /* 0x00000014b00c723c */ /* 0x042fe6000004180c */
[C---:B------:R-:W-:Y:S02]  /*7f20*/  FMUL.FTZ R129, R3.reuse, R129 ;  /* 0x0000008103817220 */ /* 0x040fe40000410000 */
[C---:B------:R-:W-:Y:S02]  /*7f30*/  FMUL.FTZ R35, R0.reuse, R155 ;  /* 0x0000009b00237220 */ /* 0x040fe40000410000 */
[C---:B------:R-:W-:Y:S01]  /*7f40*/  FMUL.FTZ R20, R3.reuse, R140 ;  /* 0x0000008c03147220 */ /* 0x040fe20000410000 */
[C---:B------:R-:W-:Y:S04]  /*7f50*/  HMMA.16816.F32.BF16 R16, R176.reuse, R22, R16 ;  /* 0x00000016b010723c */ /* 0x040fe80000041810 */
[C---:B------:R-:W-:Y:S02]  /*7f60*/  FMUL.FTZ R21, R3.reuse, R141 ;  /* 0x0000008d03157220 */ /* 0x040fe40000410000 */
[----:B------:R-:W-:Y:S02]  /*7f70*/  IMAD.MOV.U32 R160, RZ, RZ, R34 ;  /* 0x000000ffffa07224 */ /* 0x000fe400078e0022 */
[C---:B------:R-:W-:Y:S04]  /*7f80*/  FMUL.FTZ R22, R0.reuse, R142 ;  /* 0x0000008e00167220 */ /* 0x040fe80000410000 */
[C---:B------:R-:W-:Y:S02]  /*7f90*/  FMUL.FTZ R23, R0.reuse, R143 ;  /* 0x0000008f00177220 */ /* 0x040fe40000410000 */
[----:B------:R-:W-:Y:S01]  /*7fa0*/  LDSM.16.MT88.4 R140, [R252+0x800] ;  /* 0x00080000fc8c783b */ /* 0x000fe20000004200 */
[C---:B------:R-:W-:Y:S02]  /*7fb0*/  FMUL.FTZ R34, R0.reuse, R154 ;  /* 0x0000009a00227220 */ /* 0x040fe40000410000 */
[C---:B------:R-:W-:Y:S02]  /*7fc0*/  FMUL.FTZ R38, R0.reuse, R38 ;  /* 0x0000002600267220 */ /* 0x040fe40000410000 */
        /* <DEDUP_REMOVED lines=33> */
[----:B------:R-:W-:Y:S02]  /*81e0*/  IMAD.MOV.U32 R166, RZ, RZ, R2 ;  /* 0x000000ffffa67224 */ /* 0x000fe400078e0002 */
        /* <DEDUP_REMOVED lines=17> */
[----:B------:R1:W3:Y:S01]  /*8300*/  MUFU.EX2 R154, R2 ;  /* 0x00000002009a7308 */ /* 0x0002e20000000800 */
[C---:B------:R-:W-:Y:S02]  /*8310*/  FMUL.FTZ R122, R0.reuse, R122 ;  /* 0x0000007a007a7220 */ /* 0x040fe40000410000 */
[C---:B------:R-:W-:Y:S02]  /*8320*/  FMUL.FTZ R123, R0.reuse, R123 ;  /* 0x0000007b007b7220 */ /* 0x040fe40000410000 */
[C---:B------:R-:W-:Y:S02]  /*8330*/  FMUL.FTZ R126, R0.reuse, R126 ;  /* 0x0000007e007e7220 */ /* 0x040fe40000410000 */
[C---:B------:R-:W-:Y:S02]  /*8340*/  FMUL.FTZ R127, R0.reuse, R127 ;  /* 0x0000007f007f7220 */ /* 0x040fe40000410000 */
[C---:B----4-:R-:W-:Y:S02]  /*8350*/  FMUL.FTZ R130, R0.reuse, R130 ;  /* 0x0000008200827220 */ /* 0x050fe40000410000 */
[----:B------:R-:W-:Y:S02]  /*8360*/  FMUL.FTZ R131, R0, R131 ;  /* 0x0000008300837220 */ /* 0x000fe40000410000 */
[----:B------:R-:W-:Y:S06]  /*8370*/  FFMA.FTZ R189, R195, c[0x0][0x2d0], -R180 ;  /* 0x0000b400c3bd7a23 */ /* 0x000fec00000108b4 */
[----:B------:R-:W-:Y:S01]  /*8380*/  MUFU.EX2 R189, R189 ;  /* 0x000000bd00bd7308 */ /* 0x000fe20000000800 */
[--C-:B-1----:R-:W-:Y:S09]  /*8390*/  FFMA.FTZ R2, R161, c[0x0][0x2d0], -R181.reuse ;  /* 0x0000b400a1027a23 */ /* 0x102ff200000108b5 */
[----:B------:R1:W-:Y:S02]  /*83a0*/  MUFU.EX2 R152, R2 ;  /* 0x0000000200987308 */ /* 0x0003e40000000800 */
[----:B-1----:R-:W-:Y:S01]  /*83b0*/  FFMA.FTZ R2, R158, c[0x0][0x2d0], -R181 ;  /* 0x0000b4009e027a23 */ /* 0x002fe200000108b5 */
[----:B--2---:R1:W2:Y:S01]  /*83c0*/  LDSM.16.MT88.4 R132, [R162] ;  /* 0x00000000a284783b */ /* 0x0042a20000004200 */
[----:B------:R-:W-:Y:S04]  /*83d0*/  FFMA.FTZ R185, R3, R144, R185 ;  /* 0x0000009003b97223 */ /* 0x000fe800000100b9 */
[----:B------:R-:W4:Y:S01]  /*83e0*/  LDL.LU R3, [R1+0x88] ;  /* 0x0000880001037983 */ /* 0x000f220000300800 */
[----:B------:R-:W-:Y:S01]  /*83f0*/  IMAD.MOV.U32 R144, RZ, RZ, R166 ;  /* 0x000000ffff907224 */ /* 0x000fe200078e00a6 */
[----:B------:R-:W-:Y:S01]  /*8400*/  MOV R166, R164 ;  /* 0x000000a400a67202 */ /* 0x000fe20000000f00 */
[----:B-1----:R1:W1:Y:S01]  /*8410*/  MUFU.EX2 R162, R2 ;  /* 0x0000000200a27308 */ /* 0x0022620000000800 */
[C---:B--2---:R-:W-:Y:S03]  /*8420*/  HMMA.16816.F32.BF16 R28, R176.reuse, R132, R28 ;  /* 0x00000084b01c723c */ /* 0x044fe6000004181c */
[--C-:B-1----:R-:W-:Y:S05]  /*8430*/  FFMA.FTZ R2, R188, c[0x0][0x2d0], -R180.reuse ;  /* 0x0000b400bc027a23 */ /* 0x102fea00000108b4 */
[C---:B------:R-:W-:Y:S01]  /*8440*/  HMMA.16816.F32.BF16 R32, R176.reuse, R134, R32 ;  /* 0x00000086b020723c */ /* 0x040fe20000041820 */
[----:B------:R-:W1:Y:S01]  /*8450*/  LDSM.16.MT88.4 R132, [R248+0x2000] ;  /* 0x00200000f884783b */ /* 0x000e620000004200 */
[----:B------:R2:W-:Y:S02]  /*8460*/  MUFU.EX2 R161, R2 ;  /* 0x0000000200a17308 */ /* 0x0005e40000000800 */
[--C-:B--2---:R-:W-:Y:S02]  /*8470*/  FFMA.FTZ R2, R190, c[0x0][0x2d0], -R180.reuse ;  /* 0x0000b400be027a23 */ /* 0x104fe400000108b4 */
[--C-:B------:R-:W-:Y:S06]  /*8480*/  FFMA.FTZ R190, R194, c[0x0][0x2d0], -R180.reuse ;  /* 0x0000b400c2be7a23 */ /* 0x100fec00000108b4 */
[----:B------:R2:W-:Y:S01]  /*8490*/  MUFU.EX2 R158, R2 ;  /* 0x00000002009e7308 */ /* 0x0005e20000000800 */
[C---:B-1----:R-:W-:Y:S09]  /*84a0*/  HMMA.16816.F32.BF16 R36, R176.reuse, R132, R36 ;  /* 0x00000084b024723c */ /* 0x042ff20000041824 */
[----:B------:R-:W-:Y:S01]  /*84b0*/  MUFU.EX2 R190, R190 ;  /* 0x000000be00be7308 */ /* 0x000fe20000000800 */
[C---:B------:R-:W-:Y:S01]  /*84c0*/  HMMA.16816.F32.BF16 R40, R176.reuse, R134, R40 ;  /* 0x00000086b028723c */ /* 0x040fe20000041828 */
[----:B------:R-:W1:Y:S02]  /*84d0*/  LDSM.16.MT88.4 R132, [R252+0x2000] ;  /* 0x00200000fc84783b */ /* 0x000e640000004200 */
[--C-:B--2---:R-:W-:Y:S06]  /*84e0*/  FFMA.FTZ R2, R160, c[0x0][0x2d0], -R181.reuse ;  /* 0x0000b400a0027a23 */ /* 0x104fec00000108b5 */
[----:B------:R2:W-:Y:S03]  /*84f0*/  MUFU.EX2 R160, R2 ;  /* 0x0000000200a07308 */ /* 0x0005e60000000800 */
[--C-:B--2---:R-:W-:Y:S07]  /*8500*/  FFMA.FTZ R2, R145, c[0x0][0x2d0], -R181.reuse ;  /* 0x0000b40091027a23 */ /* 0x104fee00000108b5 */
[----:B------:R2:W2:Y:S01]  /*8510*/  MUFU.EX2 R155, R2 ;  /* 0x00000002009b7308 */ /* 0x0004a20000000800 */
[C---:B-1----:R-:W-:Y:S08]  /*8520*/  HMMA.16816.F32.BF16 R44, R176.reuse, R132, R44 ;  /* 0x00000084b02c723c */ /* 0x042ff0000004182c */
[C---:B------:R-:W-:Y:S01]  /*8530*/  HMMA.16816.F32.BF16 R48, R176.reuse, R134, R48 ;  /* 0x00000086b030723c */ /* 0x040fe20000041830 */
[----:B------:R-:W1:Y:S03]  /*8540*/  LDSM.16.MT88.4 R132, [R251+0x2000] ;  /* 0x00200000fb84783b */ /* 0x000e660000004200 */
[--C-:B--2---:R-:W-:Y:S02]  /*8550*/  FFMA.FTZ R2, R197, c[0x0][0x2d0], -R180.reuse ;  /* 0x0000b400c5027a23 */ /* 0x104fe400000108b4 */
[----:B------:R2:W5:Y:S02]  /*8560*/  LDL.LU R197, [R1+0x150] ;  /* 0x0001500001c57983 */ /* 0x0005640000300800 */
[----:B------:R1:W1:Y:S02]  /*8570*/  MUFU.EX2 R164, R2 ;  /* 0x0000000200a47308 */ /* 0x0002640000000800 */
[C---:B-1----:R-:W-:Y:S03]  /*8580*/  HMMA.16816.F32.BF16 R52, R176.reuse, R132, R52 ;  /* 0x00000084b034723c */ /* 0x042fe60000041834 */
[----:B------:R-:W-:Y:S02]  /*8590*/  FFMA.FTZ R2, R198, c[0x0][0x2d0], -R180 ;  /* 0x0000b400c6027a23 */ /* 0x000fe400000108b4 */
[----:B------:R2:W5:Y:S03]  /*85a0*/  LDL.LU R198, [R1+0x14c] ;  /* 0x00014c0001c67983 */ /* 0x0005660000300800 */
[----:B------:R1:W1:Y:S01]  /*85b0*/  MUFU.EX2 R148, R2 ;  /* 0x0000000200947308 */ /* 0x0002620000000800 */
[C---:B------:R-:W-:Y:S01]  /*85c0*/  HMMA.16816.F32.BF16 R56, R176.reuse, R134, R56 ;  /* 0x00000086b038723c */ /* 0x040fe20000041838 */
[----:B------:R-:W2:Y:S02]  /*85d0*/  LDSM.16.MT88.4 R132, [R165+0x2000] ;  /* 0x00200000a584783b */ /* 0x000ea40000004200 */
[--C-:B-1----:R-:W-:Y:S05]  /*85e0*/  FFMA.FTZ R2, R163, c[0x0][0x2d0], -R181.reuse ;  /* 0x0000b400a3027a23 */ /* 0x102fea00000108b5 */
[C---:B--2---:R-:W-:Y:S08]  /*85f0*/  HMMA.16816.F32.BF16 R60, R176.reuse, R132, R60 ;  /* 0x00000084b03c723c */ /* 0x044ff0000004183c */
[C---:B------:R-:W-:Y:S01]  /*8600*/  HMMA.16816.F32.BF16 R64, R176.reuse, R134, R64 ;  /* 0x00000086b040723c */ /* 0x040fe20000041840 */
[----:B------:R-:W1:Y:S07]  /*8610*/  LDSM.16.MT88.4 R132, [R248+0x4000] ;  /* 0x00400000f884783b */ /* 0x000e6e0000004200 */
[C---:B-1----:R-:W-:Y:S08]  /*8620*/  HMMA.16816.F32.BF16 R68, R176.reuse, R132, R68 ;  /* 0x00000084b044723c */ /* 0x042ff00000041844 */
[C---:B------:R-:W-:Y:S01]  /*8630*/  HMMA.16816.F32.BF16 R72, R176.reuse, R134, R72 ;  /* 0x00000086b048723c */ /* 0x040fe20000041848 */
[----:B------:R-:W1:Y:S03]  /*8640*/  LDSM.16.MT88.4 R132, [R252+0x4000] ;  /* 0x00400000fc84783b */ /* 0x000e660000004200 */
[----:B----4-:R-:W-:Y:S02]  /*8650*/  FFMA.FTZ R3, R0, R3, R184 ;  /* 0x0000000300037223 */ /* 0x010fe400000100b8 */
[----:B------:R-:W-:Y:S02]  /*8660*/  FFMA.FTZ R0, R187, c[0x0][0x2d0], -R181 ;  /* 0x0000b400bb007a23 */ /* 0x000fe400000108b5 */
[--C-:B------:R-:W-:Y:S02]  /*8670*/  FFMA.FTZ R187, R172, c[0x0][0x2d0], -R180.reuse ;  /* 0x0000b400acbb7a23 */ /* 0x100fe400000108b4 */
[----:B------:R2:W-:Y:S02]  /*8680*/  MUFU.EX2 R163, R0 ;  /* 0x0000000000a37308 */ /* 0x0005e40000000800 */
[----:B------:R-:W-:Y:S08]  /*8690*/  FADD.FTZ R3, R186, R3 ;  /* 0x00000003ba037221 */ /* 0x000ff00000010000 */
[----:B------:R-:W-:Y:S01]  /*86a0*/  MUFU.EX2 R187, R187 ;  /* 0x000000bb00bb7308 */ /* 0x000fe20000000800 */
[C---:B-1----:R-:W-:Y:S03]  /*86b0*/  HMMA.16816.F32.BF16 R76, R176.reuse, R132, R76 ;  /* 0x00000084b04c723c */ /* 0x042fe6000004184c */
[--C-:B--2---:R-:W-:Y:S02]  /*86c0*/  FFMA.FTZ R0, R199, c[0x0][0x2d0], -R180.reuse ;  /* 0x0000b400c7007a23 */ /* 0x104fe400000108b4 */
[----:B------:R1:W5:Y:S03]  /*86d0*/  LDL.LU R199, [R1+0x148] ;  /* 0x0001480001c77983 */ /* 0x0003660000300800 */
[C---:B------:R-:W-:Y:S02]  /*86e0*/  HMMA.16816.F32.BF16 R80, R176.reuse, R134, R80 ;  /* 0x00000086b050723c */ /* 0x040fe40000041850 */
[----:B------:R-:W2:Y:S06]  /*86f0*/  LDSM.16.MT88.4 R132, [R251+0x4000] ;  /* 0x00400000fb84783b */ /* 0x000eac0000004200 */
        /* <DEDUP_REMOVED lines=16> */
[----:B---3--:R-:W-:Y:S01]  /*8800*/  F2FP.BF16.PACK_AB R132, R154, R153 ;  /* 0x000000999a84723e */ /* 0x008fe200000010ff */
[----:B------:R-:W-:Y:S01]  /*8810*/  HMMA.16816.F32.BF16 R128, R176, R134, R128 ;  /* 0x00000086b080723c */ /* 0x000fe20000041880 */
[----:B------:R2:W-:Y:S03]  /*8820*/  MUFU.EX2 R176, R0 ;  /* 0x0000000000b07308 */ /* 0x0005e60000000800 */
[----:B------:R-:W-:Y:S03]  /*8830*/  F2FP.BF16.PACK_AB R133, R162, R152 ;  /* 0x00000098a285723e */ /* 0x000fe600000010ff */
[----:B------:R-:W-:Y:S02]  /*8840*/  F2FP.BF16.PACK_AB R135, R155, R160 ;  /* 0x000000a09b87723e */ /* 0x000fe400000010ff */
[----:B------:R-:W-:Y:S02]  /*8850*/  F2FP.BF16.PACK_AB R134, R158, R161 ;  /* 0x000000a19e86723e */ /* 0x000fe400000010ff */
[----:B------:R3:W-:Y:S05]  /*8860*/  MUFU.EX2 R179, R2 ;  /* 0x0000000200b37308 */ /* 0x0007ea0000000800 */
[C---:B------:R-:W-:Y:S08]  /*8870*/  HMMA.16816.F32.BF16 R4, R132.reuse, R136, R4 ;  /* 0x000000888404723c */ /* 0x040ff00000041804 */
[C---:B------:R-:W-:Y:S01]  /*8880*/  HMMA.16816.F32.BF16 R8, R132.reuse, R138, R8 ;  /* 0x0000008a8408723c */ /* 0x040fe20000041808 */
[----:B------:R-:W4:Y:S03]  /*8890*/  LDSM.16.MT88.4 R136, [R251+0x800] ;  /* 0x00080000fb88783b */ /* 0x000f260000004200 */
[--C-:B--2---:R-:W-:Y:S02]  /*88a0*/  FFMA.FTZ R0, R192, c[0x0][0x2d0], -R180.reuse ;  /* 0x0000b400c0007a23 */ /* 0x104fe400000108b4 */
[----:B------:R1:W5:Y:S01]  /*88b0*/  LDL.LU R192, [R1+0x144] ;  /* 0x0001440001c07983 */ /* 0x0003620000300800 */
[----:B------:R-:W-:Y:S01]  /*88c0*/  FFMA.FTZ R180, R173, c[0x0][0x2d0], -R180 ;  /* 0x0000b400adb47a23 */ /* 0x000fe200000108b4 */
[C---:B------:R-:W-:Y:S01]  /*88d0*/  HMMA.16816.F32.BF16 R12, R132.reuse, R140, R12 ;  /* 0x0000008c840c723c */ /* 0x040fe2000004180c */
[----:B------:R2:W1:Y:S03]  /*88e0*/  MUFU.EX2 R178, R0 ;  /* 0x0000000000b27308 */ /* 0x0004660000000800 */
[----:B---3--:R-:W-:Y:S02]  /*88f0*/  FADD.FTZ R2, R144, R185 ;  /* 0x000000b990027221 */ /* 0x008fe40000010000 */
[----:B------:R-:W-:Y:S02]  /*8900*/  LDSM.16.MT88.4 R144, [R248+0x1000] ;  /* 0x00100000f890783b */ /* 0x000fe40000004200 */
[C---:B------:R-:W-:Y:S03]  /*8910*/  HMMA.16816.F32.BF16 R16, R132.reuse, R142, R16 ;  /* 0x0000008e8410723c */ /* 0x040fe60000041810 */
[----:B------:R-:W3:Y:S01]  /*8920*/  LDSM.16.MT88.4 R140, [R165+0x800] ;  /* 0x00080000a58c783b */ /* 0x000ee20000004200 */
[----:B------:R1:W-:Y:S01]  /*8930*/  MUFU.EX2 R185, R180 ;  /* 0x000000b400b97308 */ /* 0x0003e20000000800 */
[--C-:B--2---:R-:W-:Y:S03]  /*8940*/  FFMA.FTZ R0, R193, c[0x0][0x2d0], -R181.reuse ;  /* 0x0000b400c1007a23 */ /* 0x104fe600000108b5 */
[----:B------:R2:W5:Y:S06]  /*8950*/  LDL.LU R193, [R1+0x140] ;  /* 0x0001400001c17983 */ /* 0x00056c0000300800 */
[----:B------:R2:W-:Y:S01]  /*8960*/  MUFU.EX2 R177, R0 ;  /* 0x0000000000b17308 */ /* 0x0005e20000000800 */
[----:B------:R2:W5:Y:S01]  /*8970*/  LDL.LU R194, [R1+0x13c] ;  /* 0x00013c0001c27983 */ /* 0x0005620000300800 */
[C---:B----4-:R-:W-:Y:S03]  /*8980*/  HMMA.16816.F32.BF16 R20, R132.reuse, R136, R20 ;  /* 0x000000888414723c */ /* 0x050fe60000041814 */
[----:B-1----:R-:W-:Y:S01]  /*8990*/  MOV R180, R164 ;  /* 0x000000a400b47202 */ /* 0x002fe20000000f00 */
[----:B------:R1:W5:Y:S04]  /*89a0*/  LDL.LU R195, [R1+0x138] ;  /* 0x0001380001c37983 */ /* 0x0003680000300800 */
[C---:B------:R-:W-:Y:S01]  /*89b0*/  HMMA.16816.F32.BF16 R24, R132.reuse, R138, R24 ;  /* 0x0000008a8418723c */ /* 0x040fe20000041818 */
[----:B------:R-:W4:Y:S05]  /*89c0*/  LDSM.16.MT88.4 R136, [R248+0x2800] ;  /* 0x00280000f888783b */ /* 0x000f2a0000004200 */
[----:B------:R1:W5:Y:S02]  /*89d0*/  LDL.LU R172, [R1+0x134] ;  /* 0x0001340001ac7983 */ /* 0x0003640000300800 */
[C---:B---3--:R-:W-:Y:S03]  /*89e0*/  HMMA.16816.F32.BF16 R28, R132.reuse, R140, R28 ;  /* 0x0000008c841c723c */ /* 0x048fe6000004181c */
[----:B------:R1:W5:Y:S01]  /*89f0*/  LDL.LU R173, [R1+0x130] ;  /* 0x0001300001ad7983 */ /* 0x0003620000300800 */
[----:B--2---:R-:W-:Y:S04]  /*8a00*/  FFMA.FTZ R0, R174, c[0x0][0x2d0], -R181 ;  /* 0x0000b400ae007a23 */ /* 0x004fe800000108b5 */
[----:B------:R1:W5:Y:S01]  /*8a10*/  LDL.LU R174, [R1+0x12c] ;  /* 0x00012c0001ae7983 */ /* 0x0003620000300800 */
[----:B------:R2:W3:Y:S01]  /*8a20*/  MUFU.EX2 R191, R0 ;  /* 0x0000000000bf7308 */ /* 0x0004e20000000800 */
[C---:B------:R-:W-:Y:S03]  /*8a30*/  HMMA.16816.F32.BF16 R32, R132.reuse, R142, R32 ;  /* 0x0000008e8420723c */ /* 0x040fe60000041820 */
[----:B------:R-:W1:Y:S05]  /*8a40*/  LDSM.16.MT88.4 R140, [R252+0x2800] ;  /* 0x00280000fc8c783b */ /* 0x000e6a0000004200 */
[C---:B----4-:R-:W-:Y:S04]  /*8a50*/  HMMA.16816.F32.BF16 R36, R132.reuse, R136, R36 ;  /* 0x000000888424723c */ /* 0x050fe80000041824 */
[----:B--2---:R-:W-:Y:S02]  /*8a60*/  FADD.FTZ R0, R167, R2 ;  /* 0x00000002a7007221 */ /* 0x004fe40000010000 */
[----:B------:R-:W-:Y:S01]  /*8a70*/  FADD.FTZ R2, R183, R3 ;  /* 0x00000003b7027221 */ /* 0x000fe20000010000 */
[----:B------:R-:W-:Y:S01]  /*8a80*/  MOV R183, R148 ;  /* 0x0000009400b77202 */ /* 0x000fe20000000f00 */
[----:B------:R-:W-:Y:S01]  /*8a90*/  FADD.FTZ R3, R166, R0 ;  /* 0x00000000a6037221 */ /* 0x000fe20000010000 */
[C---:B------:R-:W-:Y:S01]  /*8aa0*/  HMMA.16816.F32.BF16 R40, R132.reuse, R138, R40 ;  /* 0x0000008a8428723c */ /* 0x040fe20000041828 */
[----:B------:R-:W2:Y:S02]  /*8ab0*/  LDSM.16.MT88.4 R136, [R251+0x2800] ;  /* 0x00280000fb88783b */ /* 0x000ea40000004200 */
[--C-:B------:R-:W-:Y:S03]  /*8ac0*/  FFMA.FTZ R0, R175, c[0x0][0x2d0], -R181.reuse ;  /* 0x0000b400af007a23 */ /* 0x100fe600000108b5 */
[----:B------:R-:W-:Y:S01]  /*8ad0*/  LDSM.16.MT88.4 R148, [R251+0x1000] ;  /* 0x00100000fb94783b */ /* 0x000fe20000004200 */
[----:B------:R-:W-:Y:S01]  /*8ae0*/  FADD.FTZ R2, R182, R2 ;  /* 0x00000002b6027221 */ /* 0x000fe20000010000 */
[----:B------:R4:W-:Y:S03]  /*8af0*/  MUFU.EX2 R188, R0 ;  /* 0x0000000000bc7308 */ /* 0x0009e60000000800 */
[----:B------:R2:W5:Y:S01]  /*8b00*/  LDL.LU R175, [R1+0x128] ;  /* 0x0001280001af7983 */ /* 0x0005620000300800 */
[C---:B-1----:R-:W-:Y:S08]  /*8b10*/  HMMA.16816.F32.BF16 R44, R132.reuse, R140, R44 ;  /* 0x0000008c842c723c */ /* 0x042ff0000004182c */
[C---:B------:R-:W-:Y:S01]  /*8b20*/  HMMA.16816.F32.BF16 R48, R132.reuse, R142, R48 ;  /* 0x0000008e8430723c */ /* 0x040fe20000041830 */
[----:B------:R-:W1:Y:S03]  /*8b30*/  LDSM.16.MT88.4 R140, [R165+0x2800] ;  /* 0x00280000a58c783b */ /* 0x000e660000004200 */
[--C-:B----4-:R-:W-:Y:S02]  /*8b40*/  FFMA.FTZ R0, R168, c[0x0][0x2d0], -R181.reuse ;  /* 0x0000b400a8007a23 */ /* 0x110fe400000108b5 */
[----:B------:R4:W5:Y:S02]  /*8b50*/  LDL.LU R168, [R1+0x124] ;  /* 0x0001240001a87983 */ /* 0x0009640000300800 */
[----:B------:R1:W-:Y:S01]  /*8b60*/  MUFU.EX2 R186, R0 ;  /* 0x0000000000ba7308 */ /* 0x0003e20000000800 */
[C---:B--2---:R-:W-:Y:S08]  /*8b70*/  HMMA.16816.F32.BF16 R52, R132.reuse, R136, R52 ;  /* 0x000000888434723c */ /* 0x044ff00000041834 */
[C---:B------:R-:W-:Y:S01]  /*8b80*/  HMMA.16816.F32.BF16 R56, R132.reuse, R138, R56 ;  /* 0x0000008a8438723c */ /* 0x040fe20000041838 */
[----:B------:R-:W2:Y:S07]  /*8b90*/  LDSM.16.MT88.4 R136, [R248+0x4800] ;  /* 0x00480000f888783b */ /* 0x000eae0000004200 */
[C---:B-1----:R-:W-:Y:S04]  /*8ba0*/  HMMA.16816.F32.BF16 R60, R132.reuse, R140, R60 ;  /* 0x0000008c843c723c */ /* 0x042fe8000004183c */
[--C-:B------:R-:W-:Y:S02]  /*8bb0*/  FFMA.FTZ R0, R169, c[0x0][0x2d0], -R181.reuse ;  /* 0x0000b400a9007a23 */ /* 0x100fe400000108b5 */
[----:B------:R4:W5:Y:S01]  /*8bc0*/  LDL.LU R169, [R1+0x120] ;  /* 0x0001200001a97983 */ /* 0x0009620000300800 */
[----:B------:R-:W-:Y:S01]  /*8bd0*/  FFMA.FTZ R181, R159, c[0x0][0x2d0], -R181 ;  /* 0x0000b4009fb57a23 */ /* 0x000fe200000108b5 */
[----:B------:R1:W-:Y:S01]  /*8be0*/  MUFU.EX2 R184, R0 ;  /* 0x0000000000b87308 */ /* 0x0003e20000000800 */
[C---:B------:R-:W-:Y:S02]  /*8bf0*/  HMMA.16816.F32.BF16 R64, R132.reuse, R142, R64 ;  /* 0x0000008e8440723c */ /* 0x040fe40000041840 */
[----:B------:R-:W3:Y:S05]  /*8c00*/  LDSM.16.MT88.4 R140, [R252+0x4800] ;  /* 0x00480000fc8c783b */ /* 0x000eea0000004200 */
[----:B------:R-:W4:Y:S01]  /*8c10*/  LDL R159, [R1+0x90] ;  /* 0x00009000019f7983 */ /* 0x000f220000100800 */
[C---:B--2---:R-:W-:Y:S04]  /*8c20*/  HMMA.16816.F32.BF16 R68, R132.reuse, R136, R68 ;  /* 0x000000888444723c */ /* 0x044fe80000041844 */
[----:B-1----:R-:W-:Y:S02]  /*8c30*/  FADD.FTZ R0, R153, R3 ;  /* 0x0000000399007221 */ /* 0x002fe40000010000 */
[----:B------:R-:W-:Y:S02]  /*8c40*/  FADD.FTZ R3, R152, R2 ;  /* 0x0000000298037221 */ /* 0x000fe40000010000 */
[----:B------:R-:W-:Y:S01]  /*8c50*/  FADD.FTZ R2, R154, R0 ;  /* 0x000000009a027221 */ /* 0x000fe20000010000 */
[C---:B------:R-:W-:Y:S01]  /*8c60*/  HMMA.16816.F32.BF16 R72, R132.reuse, R138, R72 ;  /* 0x0000008a8448723c */ /* 0x040fe20000041848 */
[----:B------:R-:W1:Y:S02]  /*8c70*/  LDSM.16.MT88.4 R136, [R251+0x4800] ;  /* 0x00480000fb88783b */ /* 0x000e640000004200 */
[----:B------:R-:W-:Y:S01]  /*8c80*/  FADD.FTZ R0, R162, R3 ;  /* 0x00000003a2007221 */ /* 0x000fe20000010000 */
[----:B------:R-:W-:Y:S01]  /*8c90*/  MOV R3, R178 ;  /* 0x000000b200037202 */ /* 0x000fe20000000f00 */
[----:B------:R-:W-:Y:S02]  /*8ca0*/  FADD.FTZ R2, R161, R2 ;  /* 0x00000002a1027221 */ /* 0x000fe40000010000 */
[----:B------:R-:W-:Y:S01]  /*8cb0*/  FADD.FTZ R0, R160, R0 ;  /* 0x00000000a0007221 */ /* 0x000fe20000010000 */
        /* <DEDUP_REMOVED lines=24> */
[----:B------:R-:W-:Y:S02]  /*8e40*/  F2FP.BF16.PACK_AB R135, R191, R177 ;  /* 0x000000b1bf87723e */ /* 0x000fe400000010ff */
[----:B------:R-:W-:Y:S05]  /*8e50*/  F2FP.BF16.PACK_AB R178, R185, R187 ;  /* 0x000000bbb9b2723e */ /* 0x000fea00000010ff */
[C---:B------:R-:W-:Y:S08]  /*8e60*/  HMMA.16816.F32.BF16 R4, R132.reuse, R144, R4 ;  /* 0x000000908404723c */ /* 0x040ff00000041804 */
[C---:B------:R-:W-:Y:S01]  /*8e70*/  HMMA.16816.F32.BF16 R8, R132.reuse, R146, R8 ;  /* 0x000000928408723c */ /* 0x040fe20000041808 */
[----:B------:R-:W3:Y:S07]  /*8e80*/  LDSM.16.MT88.4 R144, [R248+0x3000] ;  /* 0x00300000f890783b */ /* 0x000eee0000004200 */
        /* <DEDUP_REMOVED lines=14> */
[----:B------:R-:W1:Y:S02]  /*8f70*/  LDSM.16.MT88.4 R136, [R252+0x5000] ;  /* 0x00500000fc88783b */ /* 0x000e640000004200 */
[----:B----4-:R-:W-:Y:S03]  /*8f80*/  ISETP.GT.AND P0, PT, R170, R159, PT ;  /* 0x0000009faa00720c */ /* 0x010fe60003f04270 */
[----:B------:R4:W5:Y:S02]  /*8f90*/  LDL.LU R170, [R1+0x11c] ;  /* 0x00011c0001aa7983 */ /* 0x0009640000300800 */
        /* <DEDUP_REMOVED lines=17> */
[C---:B---3--:R-:W-:Y:S07]  /*90b0*/  HMMA.16816.F32.BF16 R100, R132.reuse, R144, R100 ;  /* 0x000000908464723c */ /* 0x048fee0000041864 */
[----:B------:R-:W-:Y:S01]  /*90c0*/  IMAD.MOV.U32 R145, RZ, RZ, R165 ;  /* 0x000000ffff917224 */ /* 0x000fe200078e00a5 */
[C---:B------:R-:W-:Y:S01]  /*90d0*/  HMMA.16816.F32.BF16 R104, R132.reuse, R146, R104 ;  /* 0x000000928468723c */ /* 0x040fe20000041868 */
[----:B------:R-:W-:Y:S05]  /*90e0*/  LDSM.16.MT88.4 R164, [R248+0x1800] ;  /* 0x00180000f8a4783b */ /* 0x000fea0000004200 */
[----:B------:R-:W2:Y:S02]  /*90f0*/  LDSM.16.MT88.4 R140, [R145+0x7000] ;  /* 0x00700000918c783b */ /* 0x000ea40000004200 */
[C---:B-1----:R-:W-:Y:S08]  /*9100*/  HMMA.16816.F32.BF16 R108, R132.reuse, R136, R108 ;  /* 0x00000088846c723c */ /* 0x042ff0000004186c */
[C---:B------:R-:W-:Y:S01]  /*9110*/  HMMA.16816.F32.BF16 R112, R132.reuse, R138, R112 ;  /* 0x0000008a8470723c */ /* 0x040fe20000041870 */
[----:B------:R-:W1:Y:S07]  /*9120*/  LDSM.16.MT88.4 R136, [R252+0x1800] ;  /* 0x00180000fc88783b */ /* 0x000e6e0000004200 */
[C---:B----4-:R-:W-:Y:S07]  /*9130*/  HMMA.16816.F32.BF16 R116, R132.reuse, R148, R116 ;  /* 0x000000948474723c */ /* 0x050fee0000041874 */
[----:B------:R-:W-:Y:S01]  /*9140*/  IMAD.MOV.U32 R148, RZ, RZ, R158 ;  /* 0x000000ffff947224 */ /* 0x000fe200078e009e */
[C---:B------:R-:W-:Y:S01]  /*9150*/  HMMA.16816.F32.BF16 R120, R132.reuse, R150, R120 ;  /* 0x000000968478723c */ /* 0x040fe20000041878 */
[----:B------:R3:W4:Y:S03]  /*9160*/  MUFU.EX2 R158, R181 ;  /* 0x000000b5009e7308 */ /* 0x0007260000000800 */
[----:B------:R-:W-:Y:S02]  /*9170*/  MOV R149, R145 ;  /* 0x0000009100957202 */ /* 0x000fe40000000f00 */
[----:B------:R-:W1:Y:S01]  /*9180*/  LDSM.16.MT88.4 R144, [R251+0x1800] ;  /* 0x00180000fb90783b */ /* 0x000e620000004200 */
[----:B------:R-:W-:Y:S02]  /*9190*/  MOV R151, R155 ;  /* 0x0000009b00977202 */ /* 0x000fe40000000f00 */
[----:B------:R-:W-:Y:S02]  /*91a0*/  MOV R150, R180 ;  /* 0x000000b400967202 */ /* 0x000fe40000000f00 */
[----:B------:R-:W1:Y:S01]  /*91b0*/  LDSM.16.MT88.4 R152, [R149+0x1800] ;  /* 0x001800009598783b */ /* 0x000e620000004200 */
[C---:B--2---:R-:W-:Y:S07]  /*91c0*/  HMMA.16816.F32.BF16 R124, R132.reuse, R140, R124 ;  /* 0x0000008c847c723c */ /* 0x044fee000004187c */
[----:B------:R-:W-:Y:S01]  /*91d0*/  IMAD.MOV.U32 R140, RZ, RZ, R183 ;  /* 0x000000ffff8c7224 */ /* 0x000fe200078e00b7 */
[----:B------:R-:W-:Y:S01]  /*91e0*/  HMMA.16816.F32.BF16 R128, R132, R142, R128 ;  /* 0x0000008e8480723c */ /* 0x000fe20000041880 */
[----:B---3--:R-:W2:Y:S03]  /*91f0*/  LDSM.16.MT88.4 R180, [R248+0x3800] ;  /* 0x00380000f8b4783b */ /* 0x008ea60000004200 */
[----:B------:R-:W-:Y:S02]  /*9200*/  MOV R141, R179 ;  /* 0x000000b3008d7202 */ /* 0x000fe40000000f00 */
[----:B----4-:R-:W-:Y:S01]  /*9210*/  F2FP.BF16.PACK_AB R179, R158, R184 ;  /* 0x000000b89eb3723e */ /* 0x010fe200000010ff */
[----:B------:R-:W-:Y:S01]  /*9220*/  IMAD.MOV.U32 R135, RZ, RZ, R177 ;  /* 0x000000ffff877224 */ /* 0x000fe200078e00b1 */
[----:B------:R-:W-:Y:S04]  /*9230*/  MOV R142, R176 ;  /* 0x000000b0008e7202 */ /* 0x000fe80000000f00 */
[----:B------:R-:W-:Y:S02]  /*9240*/  F2FP.BF16.PACK_AB R176, R189, R190 ;  /* 0x000000bebdb0723e */ /* 0x000fe400000010ff */
[----:B------:R-:W-:Y:S02]  /*9250*/  F2FP.BF16.PACK_AB R177, R186, R188 ;  /* 0x000000bcbab1723e */ /* 0x000fe400000010ff */
[----:B------:R-:W-:Y:S05]  /*9260*/  MOV R143, R163 ;  /* 0x000000a3008f7202 */ /* 0x000fea0000000f00 */
[C---:B------:R-:W-:Y:S01]  /*9270*/  HMMA.16816.F32.BF16 R160, R176.reuse, R164, R4 ;  /* 0x000000a4b0a0723c */ /* 0x040fe20000041804 */
[----:B------:R-:W3:Y:S07]  /*9280*/  LDSM.16.MT88.4 R4, [R252+0x3800] ;  /* 0x00380000fc04783b */ /* 0x000eee0000004200 */
[C---:B------:R-:W-:Y:S07]  /*9290*/  HMMA.16816.F32.BF16 R164, R176.reuse, R166, R8 ;  /* 0x000000a6b0a4723c */ /* 0x040fee0000041808 */
[----:B------:R-:W-:Y:S01]  /*92a0*/  IMAD.MOV.U32 R8, RZ, RZ, R135 ;  /* 0x000000ffff087224 */ /* 0x000fe200078e0087 */
[----:B------:R-:W-:Y:S01]  /*92b0*/  MOV R9, R142 ;  /* 0x0000008e00097202 */ /* 0x000fe20000000f00 */
[C---:B-1----:R-:W-:Y:S03]  /*92c0*/  HMMA.16816.F32.BF16 R132, R176.reuse, R136, R12 ;  /* 0x00000088b084723c */ /* 0x042fe6000004180c */
[----:B------:R-:W-:Y:S01]  /*92d0*/  MOV R10, R143 ;  /* 0x0000008f000a7202 */ /* 0x000fe20000000f00 */
[----:B------:R-:W-:Y:S03]  /*92e0*/  IMAD.MOV.U32 R11, RZ, RZ, R140 ;  /* 0x000000ffff0b7224 */ /* 0x000fe600078e008c */
[----:B------:R-:W-:Y:S01]  /*92f0*/  MOV R12, R141 ;  /* 0x0000008d000c7202 */ /* 0x000fe20000000f00 */
[C---:B------:R-:W-:Y:S01]  /*9300*/  HMMA.16816.F32.BF16 R136, R176.reuse, R138, R16 ;  /* 0x0000008ab088723c */ /* 0x040fe20000041810 */
[----:B------:R-:W-:Y:S03]  /*9310*/  LDSM.16.MT88.4 R16, [R248+0x5800] ;  /* 0x00580000f810783b */ /* 0x000fe60000004200 */
[----:B------:R-:W-:Y:S01]  /*9320*/  MOV R13, R150 ;  /* 0x00000096000d7202 */ /* 0x000fe20000000f00 */
[----:B------:R-:W-:Y:S01]  /*9330*/  IMAD.MOV.U32 R14, RZ, RZ, R151 ;  /* 0x000000ffff0e7224 */ /* 0x000fe200078e0097 */
[----:B------:R-:W-:Y:S02]  /*9340*/  MOV R15, R148 ;  /* 0x00000094000f7202 */ /* 0x000fe40000000f00 */
[C---:B------:R-:W-:Y:S07]  /*9350*/  HMMA.16816.F32.BF16 R140, R176.reuse, R144, R20 ;  /* 0x00000090b08c723c */ /* 0x040fee0000041814 */
[----:B------:R-:W-:Y:S01]  /*9360*/  MOV R23, R149 ;  /* 0x0000009500177202 */ /* 0x000fe20000000f00 */
[C---:B------:R-:W-:Y:S01]  /*9370*/  HMMA.16816.F32.BF16 R144, R176.reuse, R146, R24 ;  /* 0x00000092b090723c */ /* 0x040fe20000041818 */
[----:B------:R-:W-:Y:S07]  /*9380*/  LDSM.16.MT88.4 R24, [R251+0x5800] ;  /* 0x00580000fb18783b */ /* 0x000fee0000004200 */
[C---:B------:R-:W-:Y:S07]  /*9390*/  HMMA.16816.F32.BF16 R148, R176.reuse, R152, R28 ;  /* 0x00000098b094723c */ /* 0x040fee000004181c */
[----:B------:R-:W-:Y:S01]  /*93a0*/  IMAD.MOV.U32 R28, RZ, RZ, R11 ;  /* 0x000000ffff1c7224 */ /* 0x000fe200078e000b */
[C---:B------:R-:W-:Y:S04]  /*93b0*/  HMMA.16816.F32.BF16 R152, R176.reuse, R154, R32 ;  /* 0x0000009ab098723c */ /* 0x040fe80000041820 */
[----:B------:R-:W-:Y:S01]  /*93c0*/  MOV R30, R9 ;  /* 0x00000009001e7202 */ /* 0x000fe20000000f00 */
[----:B------:R-:W-:Y:S01]  /*93d0*/  IMAD.MOV.U32 R31, RZ, RZ, R8 ;  /* 0x000000ffff1f7224 */ /* 0x000fe200078e0008 */
[----:B------:R-:W-:Y:S01]  /*93e0*/  MOV R29, R10 ;  /* 0x0000000a001d7202 */ /* 0x000fe20000000f00 */
[----:B------:R-:W-:Y:S01]  /*93f0*/  IMAD.MOV.U32 R33, RZ, RZ, R14 ;  /* 0x000000ffff217224 */ /* 0x000fe200078e000e */
[C---:B--2---:R-:W-:Y:S01]  /*9400*/  HMMA.16816.F32.BF16 R36, R176.reuse, R180, R36 ;  /* 0x000000b4b024723c */ /* 0x044fe20000041824 */
[----:B------:R-:W1:Y:S03]  /*9410*/  LDSM.16.MT88.4 R8, [R251+0x3800] ;  /* 0x00380000fb08783b */ /* 0x000e660000004200 */
[----:B------:R-:W-:Y:S01]  /*9420*/  MOV R32, R15 ;  /* 0x0000000f00207202 */ /* 0x000fe20000000f00 */
[----:B------:R-:W-:Y:S01]  /*9430*/  FADD.FTZ R0, R33, R0 ;  /* 0x0000000021007221 */ /* 0x000fe20000010000 */
[----:B------:R-:W-:Y:S02]  /*9440*/  MOV R34, R13 ;  /* 0x0000000d00227202 */ /* 0x000fe40000000f00 */
[C---:B------:R-:W-:Y:S04]  /*9450*/  HMMA.16816.F32.BF16 R40, R176.reuse, R182, R40 ;  /* 0x000000b6b028723c */ /* 0x040fe80000041828 */
[----:B------:R-:W-:Y:S01]  /*9460*/  FADD.FTZ R2, R32, R2 ;  /* 0x0000000220027221 */ /* 0x000fe20000010000 */
[----:B------:R-:W-:Y:S02]  /*9470*/  MOV R35, R12 ;  /* 0x0000000c00237202 */ /* 0x000fe40000000f00 */
[----:B------:R-:W2:Y:S01]  /*9480*/  LDSM.16.MT88.4 R12, [R23+0x3800] ;  /* 0x00380000170c783b */ /* 0x000ea20000004200 */
[C---:B---3--:R-:W-:Y:S04]  /*9490*/  HMMA.16816.F32.BF16 R44, R176.reuse, R4, R44 ;  /* 0x00000004b02c723c */ /* 0x048fe8000004182c */
[----:B------:R-:W-:Y:S01]  /*94a0*/  FADD.FTZ R2, R34, R2 ;  /* 0x0000000222027221 */ /* 0x000fe20000010000 */
[----:B------:R-:W-:Y:S01]  /*94b0*/  MOV R181, R23 ;  /* 0x0000001700b57202 */ /* 0x000fe20000000f00 */
[----:B------:R-:W-:Y:S01]  /*94c0*/  FADD.FTZ R0, R35, R0 ;  /* 0x0000000023007221 */ /* 0x000fe20000010000 */
[----:B------:R-:W3:Y:S01]  /*94d0*/  LDSM.16.MT88.4 R20, [R252+0x5800] ;  /* 0x00580000fc14783b */ /* 0x000ee20000004200 */
[C---:B------:R-:W-:Y:S04]  /*94e0*/  HMMA.16816.F32.BF16 R48, R176.reuse, R6, R48 ;  /* 0x00000006b030723c */ /* 0x040fe80000041830 */
[----:B------:R-:W-:Y:S01]  /*94f0*/  FADD.FTZ R2, R28, R2 ;  /* 0x000000021c027221 */ /* 0x000fe20000010000 */
[----:B------:R-:W4:Y:S01]  /*9500*/  LDSM.16.MT88.4 R4, [R181+0x5800] ;  /* 0x00580000b504783b */ /* 0x000f220000004200 */
[----:B------:R-:W-:Y:S02]  /*9510*/  FADD.FTZ R0, R29, R0 ;  /* 0x000000001d007221 */ /* 0x000fe40000010000 */
[----:B------:R-:W-:Y:S04]  /*9520*/  FADD.FTZ R2, R30, R2 ;  /* 0x000000021e027221 */ /* 0x000fe80000010000 */
[----:B------:R-:W-:Y:S02]  /*9530*/  FADD.FTZ R2, R3, R2 ;  /* 0x0000000203027221 */ /* 0x000fe40000010000 */
[----:B------:R-:W-:Y:S02]  /*9540*/  FADD.FTZ R0, R31, R0 ;  /* 0x000000001f007221 */ /* 0x000fe40000010000 */
[----:B------:R-:W-:Y:S01]  /*9550*/  FADD.FTZ R2, R190, R2 ;  /* 0x00000002be027221 */ /* 0x000fe20000010000 */
[C---:B-1----:R-:W-:Y:S03]  /*9560*/  HMMA.16816.F32.BF16 R52, R176.reuse, R8, R52 ;  /* 0x00000008b034723c */ /* 0x042fe60000041834 */
[----:B------:R-:W-:Y:S04]  /*9570*/  FADD.FTZ R0, R191, R0 ;  /* 0x00000000bf007221 */ /* 0x000fe80000010000 */
[----:B------:R-:W-:Y:S01]  /*9580*/  FADD.FTZ R3, R188, R0 ;  /* 0x00000000bc037221 */ /* 0x000fe20000010000 */
[C---:B------:R-:W-:Y:S01]  /*9590*/  HMMA.16816.F32.BF16 R56, R176.reuse, R10, R56 ;  /* 0x0000000ab038723c */ /* 0x040fe20000041838 */
[----:B------:R-:W1:Y:S03]  /*95a0*/  LDSM.16.MT88.4 R8, [R248+0x7800] ;  /* 0x00780000f808783b */ /* 0x000e660000004200 */
[----:B------:R-:W-:Y:S02]  /*95b0*/  FADD.FTZ R0, R189, R2 ;  /* 0x00000002bd007221 */ /* 0x000fe40000010000 */
[----:B------:R-:W-:Y:S02]  /*95c0*/  FADD.FTZ R3, R186, R3 ;  /* 0x00000003ba037221 */ /* 0x000fe40000010000 */
[C---:B--2---:R-:W-:Y:S04]  /*95d0*/  HMMA.16816.F32.BF16 R60, R176.reuse, R12, R60 ;  /* 0x0000000cb03c723c */ /* 0x044fe8000004183c */
[----:B------:R-:W-:Y:S02]  /*95e0*/  FADD.FTZ R2, R187, R0 ;  /* 0x00000000bb027221 */ /* 0x000fe40000010000 */
[----:B------:R-:W-:Y:S01]  /*95f0*/  FADD.FTZ R0, R184, R3 ;  /* 0x00000003b8007221 */ /* 0x000fe20000010000 */
[----:B------:R-:W-:Y:S01]  /*9600*/  MOV R3, R157 ;  /* 0x0000009d00037202 */ /* 0x000fe20000000f00 */
[C---:B------:R-:W-:Y:S01]  /*9610*/  HMMA.16816.F32.BF16 R64, R176.reuse, R14, R64 ;  /* 0x0000000eb040723c */ /* 0x040fe20000041840 */
[----:B------:R-:W2:Y:S03]  /*9620*/  LDSM.16.MT88.4 R12, [R252+0x7800] ;  /* 0x00780000fc0c783b */ /* 0x000ea60000004200 */
[----:B------:R-:W-:Y:S02]  /*9630*/  FADD.FTZ R2, R185, R2 ;  /* 0x00000002b9027221 */ /* 0x000fe40000010000 */
[----:B------:R-:W-:Y:S01]  /*9640*/  FADD.FTZ R0, R158, R0 ;  /* 0x000000009e007221 */ /* 0x000fe20000010000 */
[----:B------:R-:W-:Y:S01]  /*9650*/  MOV R158, R156 ;  /* 0x0000009c009e7202 */ /* 0x000fe20000000f00 */
[C---:B------:R-:W-:Y:S01]  /*9660*/  HMMA.16816.F32.BF16 R68, R176.reuse, R16, R68 ;  /* 0x00000010b044723c */ /* 0x040fe20000041844 */
[----:B------:R-:W-:Y:S05]  /*9670*/  STL [R1+0x84], R2 ;  /* 0x0000840201007387 */ /* 0x000fea0000100800 */
[----:B------:R-:W-:Y:S02]  /*9680*/  STL [R1+0x5c], R171 ;  /* 0x00005cab01007387 */ /* 0x000fe40000100800 */
[C---:B------:R-:W-:Y:S03]  /*9690*/  HMMA.16816.F32.BF16 R72, R176.reuse, R18, R72 ;  /* 0x00000012b048723c */ /* 0x040fe60000041848 */
[----:B------:R1:W-:Y:S05]  /*96a0*/  STL [R1+0x88], R0 ;  /* 0x0000880001007387 */ /* 0x0003ea0000100800 */
[C---:B---3--:R-:W-:Y:S01]  /*96b0*/  HMMA.16816.F32.BF16 R76, R176.reuse, R20, R76 ;  /* 0x00000014b04c723c */ /* 0x048fe2000004184c */
[----:B------:R-:W3:Y:S07]  /*96c0*/  LDSM.16.MT88.4 R16, [R251+0x7800] ;  /* 0x00780000fb10783b */ /* 0x000eee0000004200 */
[C---:B------:R-:W-:Y:S01]  /*96d0*/  HMMA.16816.F32.BF16 R80, R176.reuse, R22, R80 ;  /* 0x00000016b050723c */ /* 0x040fe20000041850 */
[----:B------:R-:W2:Y:S07]  /*96e0*/  LDSM.16.MT88.4 R20, [R181+0x7800] ;  /* 0x00780000b514783b */ /* 0x000eae0000004200 */
[C---:B------:R-:W-:Y:S04]  /*96f0*/  HMMA.16816.F32.BF16 R84, R176.reuse, R24, R84 ;  /* 0x00000018b054723c */ /* 0x040fe80000041854 */
[----:B-1----:R-:W-:Y:S02]  /*9700*/  IMAD.MOV.U32 R0, RZ, RZ, R171 ;  /* 0x000000ffff007224 */ /* 0x002fe400078e00ab */
[----:B------:R1:W5:Y:S02]  /*9710*/  LDL.LU R171, [R1+0x118] ;  /* 0x0001180001ab7983 */ /* 0x0003640000300800 */
[C---:B------:R-:W-:Y:S03]  /*9720*/  HMMA.16816.F32.BF16 R88, R176.reuse, R26, R88 ;  /* 0x0000001ab058723c */ /* 0x040fe60000041858 */
[----:B------:R1:W-:Y:S05]  /*9730*/  STL [R1+0x60], R0 ;  /* 0x0000600001007387 */ /* 0x0003ea0000100800 */
[C---:B----4-:R-:W-:Y:S08]  /*9740*/  HMMA.16816.F32.BF16 R92, R176.reuse, R4, R92 ;  /* 0x00000004b05c723c */ /* 0x050ff0000004185c */
[C---:B------:R-:W-:Y:S08]  /*9750*/  HMMA.16816.F32.BF16 R96, R176.reuse, R6, R96 ;  /* 0x00000006b060723c */ /* 0x040ff00000041860 */
[C---:B------:R-:W-:Y:S08]  /*9760*/  HMMA.16816.F32.BF16 R100, R176.reuse, R8, R100 ;  /* 0x00000008b064723c */ /* 0x040ff00000041864 */
[C---:B------:R-:W-:Y:S08]  /*9770*/  HMMA.16816.F32.BF16 R104, R176.reuse, R10, R104 ;  /* 0x0000000ab068723c */ /* 0x040ff00000041868 */
[C---:B--2---:R-:W-:Y:S08]  /*9780*/  HMMA.16816.F32.BF16 R108, R176.reuse, R12, R108 ;  /* 0x0000000cb06c723c */ /* 0x044ff0000004186c */
[C---:B------:R-:W-:Y:S08]  /*9790*/  HMMA.16816.F32.BF16 R112, R176.reuse, R14, R112 ;  /* 0x0000000eb070723c */ /* 0x040ff00000041870 */
[C---:B---3--:R-:W-:Y:S08]  /*97a0*/  HMMA.16816.F32.BF16 R116, R176.reuse, R16, R116 ;  /* 0x00000010b074723c */ /* 0x048ff00000041874 */
[C---:B------:R-:W-:Y:S08]  /*97b0*/  HMMA.16816.F32.BF16 R120, R176.reuse, R18, R120 ;  /* 0x00000012b078723c */ /* 0x040ff00000041878 */
[C---:B------:R-:W-:Y:S08]  /*97c0*/  HMMA.16816.F32.BF16 R124, R176.reuse, R20, R124 ;  /* 0x00000014b07c723c */ /* 0x040ff0000004187c */
[----:B------:R-:W-:Y:S01]  /*97d0*/  HMMA.16816.F32.BF16 R128, R176, R22, R128 ;  /* 0x00000016b080723c */ /* 0x000fe20000041880 */
[----:B-1----:R-:W-:-:S07]  /*97e0*/  @P0 BRA `(.L_x_3419) ;  /* 0xffffc07000000947 */ /* 0x002fce000383ffff */
.L_x_3418:
[----:B-1----:R-:W2:Y:S04]  /*97f0*/  LDL R2, [R1+0x80] ;  /* 0x0000800001027983 */ /* 0x002ea80000100800 */
[----:B------:R-:W2:Y:S02]  /*9800*/  LDL R0, [R1+0x5c] ;  /* 0x00005c0001007983 */ /* 0x000ea40000100800 */
[----:B--2---:R-:W-:-:S13]  /*9810*/  ISETP.GE.AND P0, PT, R0, R2, PT ;  /* 0x000000020000720c */ /* 0x004fda0003f06270 */
[----:B------:R-:W-:Y:S05]  /*9820*/  @!P0 BRA `(.L_x_3420) ;  /* 0x000035c000008947 */ /* 0x000fea0003800000 */
[----:B------:R-:W-:Y:S02]  /*9830*/  MOV R159, R156 ;  /* 0x0000009c009f7202 */ /* 0x000fe40000000f00 */
[----:B------:R-:W-:Y:S02]  /*9840*/  MOV R158, R157 ;  /* 0x0000009d009e7202 */ /* 0x000fe40000000f00 */
.L_x_3421:
[----:B------:R-:W2:Y:S01]  /*9850*/  LDL R156, [R1+0x8] ;  /* 0x00000800019c7983 */ /* 0x000ea20000100800 */
[----:B------:R-:W-:Y:S04]  /*9860*/  DEPBAR.LE SB0, 0x0 ;  /* 0x000080000000791a */ /* 0x000fe80000000000 */
[----:B------:R-:W-:Y:S01]  /*9870*/  WARPSYNC 0xffffffff ;  /* 0xffffffff00007948 */ /* 0x000fe20003800000 */
[----:B------:R-:W3:Y:S06]  /*9880*/  LDL.64 R30, [R1+0x70] ;  /* 0x00007000011e7983 */ /* 0x000eec0000100a00 */
[----:B------:R-:W4:Y:S06]  /*9890*/  LDL R29, [R1+0x44] ;  /* 0x00004400011d7983 */ /* 0x000f2c0000100800 */
[----:B------:R-:W4:Y:S06]  /*98a0*/  LDL R23, [R1+0x7c] ;  /* 0x00007c0001177983 */ /* 0x000f2c0000100800 */
[----:B------:R-:W4:Y:S06]  /*98b0*/  LDL R28, [R1+0x40] ;  /* 0x00004000011c7983 */ /* 0x000f2c0000100800 */
[----:B------:R-:W4:Y:S06]  /*98c0*/  LDL R14, [R1+0x3c] ;  /* 0x00003c00010e7983 */ /* 0x000f2c0000100800 */
[----:B------:R1:W-:Y:S06]  /*98d0*/  STL [R1+0x11c], R130 ;  /* 0x00011c8201007387 */ /* 0x0003ec0000100800 */
[----:B------:R-:W-:Y:S06]  /*98e0*/  BAR.SYNC.DEFER_BLOCKING 0x0 ;  /* 0x0000000000007b1d */ /* 0x000fec0000010000 */
[----:B------:R-:W2:Y:S06]  /*98f0*/  LDSM.16.M88.4 R8, [R249] ;  /* 0x00000000f908783b */ /* 0x000eac0000000200 */
[----:B-1----:R-:W4:Y:S06]  /*9900*/  LDL.LU R130, [R1+0x5c] ;  /* 0x00005c0001827983 */ /* 0x002f2c0000300800 */
[----:B------:R1:W-:Y:S06]  /*9910*/  STL [R1+0x118], R131 ;  /* 0x0001188301007387 */ /* 0x0003ec0000100800 */
[----:B------:R-:W2:Y:S06]  /*9920*/  LDSM.16.M88.4 R16, [R249+0x800] ;  /* 0x00080000f910783b */ /* 0x000eac0000000200 */
[----:B------:R-:W2:Y:S06]  /*9930*/  LDSM.16.M88.4 R24, [R249+0x1000] ;  /* 0x00100000f918783b */ /* 0x000eac0000000200 */
[----:B------:R-:W2:Y:S06]  /*9940*/  LDSM.16.M88.4 R32, [R249+0x1800] ;  /* 0x00180000f920783b */ /* 0x000eac0000000200 */
[----:B------:R-:W4:Y:S06]  /*9950*/  LDL R157, [R1+0x2c] ;  /* 0x00002c00019d7983 */ /* 0x000f2c0000100800 */
[----:B-1----:R-:W4:Y:S06]  /*9960*/  LDL R131, [R1+0x58] ;  /* 0x0000580001837983 */ /* 0x002f2c0000100800 */
[----:B--2---:R1:W2:Y:S01]  /*9970*/  LDSM.16.M88.4 R176, [R156] ;  /* 0x000000009cb0783b */ /* 0x0042a20000000200 */
[----:B---3--:R-:W-:Y:S05]  /*9980*/  IADD3 R15, P0, R30, 0x40, RZ ;  /* 0x000000401e0f7810 */ /* 0x008fea0007f1e0ff */
[----:B----4-:R3:W4:Y:S01]  /*9990*/  LDSM.16.M88.4 R180, [R29] ;  /* 0x000000001db4783b */ /* 0x0107220000000200 */
[----:B------:R-:W-:Y:S05]  /*99a0*/  IADD3.X R21, RZ, R23, RZ, P0, !PT ;  /* 0x00000017ff157210 */ /* 0x000fea00007fe4ff */
[----:B-1----:R-:W4:Y:S06]  /*99b0*/  LDL R156, [R1] ;  /* 0x00000000019c7983 */ /* 0x002f2c0000100800 */
[----:B------:R-:W1:Y:S06]  /*99c0*/  LDSM.16.M88.4 R184, [R28] ;  /* 0x000000001cb8783b */ /* 0x000e6c0000000200 */
[----:B------:R1:W1:Y:S01]  /*99d0*/  LDSM.16.M88.4 R188, [R14] ;  /* 0x000000000ebc783b */ /* 0x0002620000000200 */
[----:B------:R-:W-:Y:S01]  /*99e0*/  SHF.R.S32.HI R0, RZ, 0x1f, R130 ;  /* 0x0000001fff007819 */ /* 0x000fe20000011482 */
[----:B------:R-:W-:Y:S04]  /*99f0*/  IMAD.WIDE.U32 R6, R130, c[0x0][0x208], RZ ;  /* 0x0000820082067a25 */ /* 0x000fe800078e00ff */
        /* <DEDUP_REMOVED lines=14> */
[----:B------:R-:W-:Y:S01]  /*9ae0*/  IADD3.X R22, RZ, R23, RZ, P0, !PT ;  /* 0x00000017ff167210 */ /* 0x000fe200007fe4ff */
[----:B------:R-:W-:Y:S01]  /*9af0*/  @!PT LDS RZ, [RZ] ;  /* 0x00000000fffff984 */ /* 0x000fe20000000800 */
[----:B------:R-:W-:Y:S01]  /*9b00*/  @!PT LDS RZ, [RZ] ;  /* 0x00000000fffff984 */ /* 0x000fe20000000800 */
[----:B------:R-:W-:Y:S01]  /*9b10*/  @!PT LDS RZ, [RZ] ;  /* 0x00000000fffff984 */ /* 0x000fe20000000800 */
[----:B------:R1:W-:Y:S01]  /*9b20*/  LDGSTS.E.BYPASS.LTC128B.128 [R131+0x100], [R12.64], !P5 ;  /* 0x001000000c837fae */ /* 0x0003e2000e901d46 */
[----:B------:R-:W-:Y:S05]  /*9b30*/  IADD3 R3, P0, R4, R20, RZ ;  /* 0x0000001404037210 */ /* 0x000fea0007f1e0ff */
[----:B------:R2:W-:Y:S01]  /*9b40*/  LDGSTS.E.BYPASS.LTC128B.128 [R131+0x2100], [R6.64], !P4 ;  /* 0x0210000006837fae */ /* 0x0005e2000e101d46 */
[----:B-1----:R-:W-:Y:S02]  /*9b50*/  MOV R12, c[0x0][0x208] ;  /* 0x00008200000c7a02 */ /* 0x002fe40000000f00 */
[----:B------:R-:W-:Y:S02]  /*9b60*/  MOV R13, c[0x0][0x20c] ;  /* 0x00008300000d7a02 */ /* 0x000fe40000000f00 */
[----:B------:R-:W-:Y:S02]  /*9b70*/  LEA R2, P1, R12, R4, 0x5 ;  /* 0x000000040c027211 */ /* 0x000fe400078228ff */
[C---:B--2---:R-:W-:Y:S02]  /*9b80*/  LEA R6, P6, R3.reuse, c[0x0][0x1f8], 0x1 ;  /* 0x00007e0003067a11 */ /* 0x044fe400078c08ff */
[----:B------:R-:W-:Y:S02]  /*9b90*/  IADD3.X R7, R0, R22, RZ, P0, !PT ;  /* 0x0000001600077210 */ /* 0x000fe400007fe4ff */
[----:B------:R-:W-:Y:S02]  /*9ba0*/  IADD3 R5, P0, R30, 0xc0, RZ ;  /* 0x000000c01e057810 */ /* 0x000fe40007f1e0ff */
[----:B------:R-:W-:Y:S02]  /*9bb0*/  LEA.HI.X R7, R3, c[0x0][0x1fc], R7, 0x1, P6 ;  /* 0x00007f0003077a11 */ /* 0x000fe400030f0c07 */
[----:B------:R-:W-:Y:S02]  /*9bc0*/  LEA.HI.X R3, R12, R0, R13, 0x5, P1 ;  /* 0x000000000c037211 */ /* 0x000fe400008f2c0d */
[----:B------:R-:W-:Y:S01]  /*9bd0*/  IADD3 R4, P1, R4, R5, RZ ;  /* 0x0000000504047210 */ /* 0x000fe20007f3e0ff */
[----:B------:R1:W-:Y:S01]  /*9be0*/  LDGSTS.E.BYPASS.LTC128B.128 [R131+0x4100], [R6.64], !P3 ;  /* 0x0410000006837fae */ /* 0x0003e2000d901d46 */
[----:B---3--:R-:W-:Y:S02]  /*9bf0*/  IADD3.X R29, RZ, R23, RZ, P0, !PT ;  /* 0x00000017ff1d7210 */ /* 0x008fe400007fe4ff */
        /* <DEDUP_REMOVED lines=21> */
[----:B------:R-:W-:Y:S02]  /*9d50*/  LEA.HI.X R23, R0, c[0x0][0x1fc], R2, 0x1, P1 ;  /* 0x00007f0000177a11 */ /* 0x000fe400008f0c02 */
[----:B------:R-:W3:Y:S01]  /*9d60*/  LDL R0, [R1+0x30] ;  /* 0x0000300001007983 */ /* 0x000ee20000100800 */
[C---:B------:R-:W-:Y:S04]  /*9d70*/  LEA R2, P0, R28.reuse, c[0x0][0x1f8], 0x1 ;  /* 0x00007e001c027a11 */ /* 0x040fe800078008ff */
[----:B------:R-:W-:Y:S01]  /*9d80*/  LEA.HI.X R3, R28, c[0x0][0x1fc], R3, 0x1, P0 ;  /* 0x00007f001c037a11 */ /* 0x000fe200000f0c03 */
[----:B------:R2:W-:Y:S01]  /*9d90*/  LDGSTS.E.BYPASS.LTC128B.128 [R131+0x5100], [R22.64], !P3 ;  /* 0x0510000016837fae */ /* 0x0005e2000d901d46 */
[C---:B-1----:R-:W-:Y:S05]  /*9da0*/  HMMA.16816.F32.BF16 R12, R168.reuse, R16, RZ ;  /* 0x00000010a80c723c */ /* 0x042fea00000418ff */
[----:B------:R1:W-:Y:S03]  /*9db0*/  LDGSTS.E.BYPASS.LTC128B.128 [R131+0x7100], [R2.64], !P2 ;  /* 0x0710000002837fae */ /* 0x0003e6000d101d46 */
[C---:B------:R-:W-:Y:S03]  /*9dc0*/  HMMA.16816.F32.BF16 R16, R168.reuse, R18, RZ ;  /* 0x00000012a810723c */ /* 0x040fe600000418ff */
[----:B------:R-:W0:Y:S05]  /*9dd0*/  LDGDEPBAR ;  /* 0x00000000000079af */ /* 0x000e2a0000000000 */
[C---:B--2---:R-:W-:Y:S01]  /*9de0*/  HMMA.16816.F32.BF16 R20, R168.reuse, R24, RZ ;  /* 0x00000018a814723c */ /* 0x044fe200000418ff */
[----:B-1----:R-:W2:Y:S07]  /*9df0*/  LDL R2, [R1+0x38] ;  /* 0x0000380001027983 */ /* 0x002eae0000100800 */
[C---:B------:R-:W-:Y:S01]  /*9e00*/  HMMA.16816.F32.BF16 R24, R168.reuse, R26, RZ ;  /* 0x0000001aa818723c */ /* 0x040fe200000418ff */
[----:B------:R-:W2:Y:S07]  /*9e10*/  LDL R3, [R1+0x34] ;  /* 0x0000340001037983 */ /* 0x000eae0000100800 */
[C---:B------:R-:W-:Y:S08]  /*9e20*/  HMMA.16816.F32.BF16 R28, R168.reuse, R32, RZ ;  /* 0x00000020a81c723c */ /* 0x040ff000000418ff */
[----:B------:R-:W-:Y:S08]  /*9e30*/  HMMA.16816.F32.BF16 R32, R168, R34, RZ ;  /* 0x00000022a820723c */ /* 0x000ff000000418ff */
[C---:B------:R-:W-:Y:S08]  /*9e40*/  HMMA.16816.F32.BF16 R4, R172.reuse, R176, R4 ;  /* 0x000000b0ac04723c */ /* 0x040ff00000041804 */
[C---:B------:R-:W-:Y:S08]  /*9e50*/  HMMA.16816.F32.BF16 R8, R172.reuse, R178, R8 ;  /* 0x000000b2ac08723c */ /* 0x040ff00000041808 */
[C---:B----4-:R-:W-:Y:S08]  /*9e60*/  HMMA.16816.F32.BF16 R12, R172.reuse, R180, R12 ;  /* 0x000000b4ac0c723c */ /* 0x050ff0000004180c */
[C---:B------:R-:W-:Y:S08]  /*9e70*/  HMMA.16816.F32.BF16 R16, R172.reuse, R182, R16 ;  /* 0x000000b6ac10723c */ /* 0x040ff00000041810 */
[C---:B------:R-:W-:Y:S08]  /*9e80*/  HMMA.16816.F32.BF16 R20, R172.reuse, R184, R20 ;  /* 0x000000b8ac14723c */ /* 0x040ff00000041814 */
[C---:B------:R-:W-:Y:S01]  /*9e90*/  HMMA.16816.F32.BF16 R24, R172.reuse, R186, R24 ;  /* 0x000000baac18723c */ /* 0x040fe20000041818 */
[----:B------:R-:W1:Y:S07]  /*9ea0*/  LDSM.16.M88.4 R176, [R156] ;  /* 0x000000009cb0783b */ /* 0x000e6e0000000200 */
[C---:B------:R-:W-:Y:S01]  /*9eb0*/  HMMA.16816.F32.BF16 R28, R172.reuse, R188, R28 ;  /* 0x000000bcac1c723c */ /* 0x040fe2000004181c */
[----:B------:R-:W4:Y:S07]  /*9ec0*/  LDSM.16.M88.4 R180, [R156+0x800] ;  /* 0x000800009cb4783b */ /* 0x000f2e0000000200 */
[----:B------:R-:W-:Y:S01]  /*9ed0*/  HMMA.16816.F32.BF16 R32, R172, R190, R32 ;  /* 0x000000beac20723c */ /* 0x000fe20000041820 */
[----:B------:R-:W4:Y:S06]  /*9ee0*/  LDSM.16.M88.4 R184, [R156+0x1000] ;  /* 0x001000009cb8783b */ /* 0x000f2c0000000200 */
[----:B------:R-:W2:Y:S06]  /*9ef0*/  LDL.64 R188, [R1+0x68] ;  /* 0x0000680001bc7983 */ /* 0x000eac0000100a00 */
[----:B------:R-:W2:Y:S01]  /*9f00*/  LDL R190, [R1+0x78] ;  /* 0x0000780001be7983 */ /* 0x000ea20000100800 */
[C---:B-1----:R-:W-:Y:S08]  /*9f10*/  HMMA.16816.F32.BF16 R4, R192.reuse, R176, R4 ;  /* 0x000000b0c004723c */ /* 0x042ff00000041804 */
[C---:B------:R-:W-:Y:S01]  /*9f20*/  HMMA.16816.F32.BF16 R8, R192.reuse, R178, R8 ;  /* 0x000000b2c008723c */ /* 0x040fe20000041808 */
[----:B------:R-:W1:Y:S07]  /*9f30*/  LDSM.16.M88.4 R176, [R156+0x1800] ;  /* 0x001800009cb0783b */ /* 0x000e6e0000000200 */
[C---:B----4-:R-:W-:Y:S08]  /*9f40*/  HMMA.16816.F32.BF16 R12, R192.reuse, R180, R12 ;  /* 0x000000b4c00c723c */ /* 0x050ff0000004180c */
[C---:B------:R-:W-:Y:S01]  /*9f50*/  HMMA.16816.F32.BF16 R16, R192.reuse, R182, R16 ;  /* 0x000000b6c010723c */ /* 0x040fe20000041810 */
[----:B------:R-:W4:Y:S07]  /*9f60*/  LDSM.16.M88.4 R180, [R250] ;  /* 0x00000000fab4783b */ /* 0x000f2e0000000200 */
[C---:B------:R-:W-:Y:S08]  /*9f70*/  HMMA.16816.F32.BF16 R20, R192.reuse, R184, R20 ;  /* 0x000000b8c014723c */ /* 0x040ff00000041814 */
        /* <DEDUP_REMOVED lines=8> */
[C---:B------:R-:W-:Y:S08]  /*a000*/  HMMA.16816.F32.BF16 R12, R196.reuse, R184, R12 ;  /* 0x000000b8c40c723c */ /* 0x040ff0000004180c */
        /* <DEDUP_REMOVED lines=8> */
[C---:B------:R-:W-:Y:S08]  /*a090*/  HMMA.16816.F32.BF16 R4, R200.reuse, R184, R4 ;  /* 0x000000b8c804723c */ /* 0x040ff00000041804 */
[C---:B------:R-:W-:Y:S01]  /*a0a0*/  HMMA.16816.F32.BF16 R8, R200.reuse, R186, R8 ;  /* 0x000000bac808723c */ /* 0x040fe20000041808 */
[----:B------:R-:W3:Y:S07]  /*a0b0*/  LDSM.16.M88.4 R184, [R249+0x3800] ;  /* 0x00380000f9b8783b */ /* 0x000eee0000000200 */
[C---:B-1----:R-:W-:Y:S08]  /*a0c0*/  HMMA.16816.F32.BF16 R12, R200.reuse, R176, R12 ;  /* 0x000000b0c80c723c */ /* 0x042ff0000004180c */
[C---:B------:R-:W-:Y:S08]  /*a0d0*/  HMMA.16816.F32.BF16 R16, R200.reuse, R178, R16 ;  /* 0x000000b2c810723c */ /* 0x040ff00000041810 */
[C---:B----4-:R-:W-:Y:S08]  /*a0e0*/  HMMA.16816.F32.BF16 R20, R200.reuse, R180, R20 ;  /* 0x000000b4c814723c */ /* 0x050ff00000041814 */
[C---:B------:R-:W-:Y:S08]  /*a0f0*/  HMMA.16816.F32.BF16 R24, R200.reuse, R182, R24 ;  /* 0x000000b6c818723c */ /* 0x040ff00000041818 */
[C---:B---3--:R-:W-:Y:S08]  /*a100*/  HMMA.16816.F32.BF16 R28, R200.reuse, R184, R28 ;  /* 0x000000b8c81c723c */ /* 0x048ff0000004181c */
[----:B------:R-:W-:Y:S01]  /*a110*/  HMMA.16816.F32.BF16 R32, R200, R186, R32 ;  /* 0x000000bac820723c */ /* 0x000fe20000041820 */
[----:B------:R1:W-:Y:S06]  /*a120*/  LDSM.16.M88.4 R184, [R0] ;  /* 0x0000000000b8783b */ /* 0x0003ec0000000200 */
[----:B--2---:R3:W3:Y:S06]  /*a130*/  LDSM.16.M88.4 R176, [R2] ;  /* 0x0000000002b0783b */ /* 0x0046ec0000000200 */
[----:B------:R4:W3:Y:S06]  /*a140*/  LDSM.16.M88.4 R180, [R3] ;  /* 0x0000000003b4783b */ /* 0x0008ec0000000200 */
[----:B-1----:R-:W2:Y:S06]  /*a150*/  LDL R0, [R1+0x1c] ;  /* 0x00001c0001007983 */ /* 0x002eac0000100800 */
[----:B---3--:R-:W3:Y:S06]  /*a160*/  LDL R2, [R1+0x20] ;  /* 0x0000200001027983 */ /* 0x008eec0000100800 */
[----:B----4-:R-:W4:Y:S01]  /*a170*/  LDL R3, [R1+0x24] ;  /* 0x0000240001037983 */ /* 0x010f220000100800 */
        /* <DEDUP_REMOVED lines=46> */
[----:B---3--:R1:W-:Y:S06]  /*a460*/  LDSM.16.M88.4 R176, [R2] ;  /* 0x0000000002b0783b */ /* 0x0083ec0000000200 */
[----:B----4-:R3:W-:Y:S06]  /*a470*/  LDSM.16.M88.4 R184, [R3] ;  /* 0x0000000003b8783b */ /* 0x0107ec0000000200 */
[----:B-1----:R-:W4:Y:S06]  /*a480*/  LDL R2, [R1+0x10] ;  /* 0x0000100001027983 */ /* 0x002f2c0000100800 */
[----:B---3--:R-:W3:Y:S06]  /*a490*/  LDL R3, [R1+0x14] ;  /* 0x0000140001037983 */ /* 0x008eec0000100800 */
[----:B--2---:R1:W2:Y:S06]  /*a4a0*/  LDSM.16.M88.4 R180, [R157] ;  /* 0x000000009db4783b */ /* 0x0042ac0000000200 */
        /* <DEDUP_REMOVED lines=8> */
[----:B-1----:R-:W4:Y:S07]  /*a530*/  LDL R0, [R1+0xc] ;  /* 0x00000c0001007983 */ /* 0x002f2e0000100800 */
[C---:B------:R-:W-:Y:S01]  /*a540*/  HMMA.16816.F32.BF16 R24, R220.reuse, R178, R24 ;  /* 0x000000b2dc18723c */ /* 0x040fe20000041818 */
[----:B------:R-:W1:Y:S07]  /*a550*/  LDSM.16.M88.4 R176, [R156+0x4800] ;  /* 0x004800009cb0783b */ /* 0x000e6e0000000200 */
[C---:B--2---:R-:W-:Y:S08]  /*a560*/  HMMA.16816.F32.BF16 R28, R220.reuse, R180, R28 ;  /* 0x000000b4dc1c723c */ /* 0x044ff0000004181c */
[----:B------:R-:W-:Y:S01]  /*a570*/  HMMA.16816.F32.BF16 R32, R220, R182, R32 ;  /* 0x000000b6dc20723c */ /* 0x000fe20000041820 */
[----:B------:R-:W2:Y:S07]  /*a580*/  LDSM.16.M88.4 R180, [R156+0x5000] ;  /* 0x005000009cb4783b */ /* 0x000eae0000000200 */
[C---:B------:R-:W-:Y:S08]  /*a590*/  HMMA.16816.F32.BF16 R4, R224.reuse, R184, R4 ;  /* 0x000000b8e004723c */ /* 0x040ff00000041804 */
[C---:B------:R-:W-:Y:S01]  /*a5a0*/  HMMA.16816.F32.BF16 R8, R224.reuse, R186, R8 ;  /* 0x000000bae008723c */ /* 0x040fe20000041808 */
[----:B------:R-:W2:Y:S07]  /*a5b0*/  LDSM.16.M88.4 R184, [R156+0x5800] ;  /* 0x005800009cb8783b */ /* 0x000eae0000000200 */
[C---:B-1----:R-:W-:Y:S08]  /*a5c0*/  HMMA.16816.F32.BF16 R12, R224.reuse, R176, R12 ;  /* 0x000000b0e00c723c */ /* 0x042ff0000004180c */
[C---:B------:R-:W-:Y:S01]  /*a5d0*/  HMMA.16816.F32.BF16 R16, R224.reuse, R178, R16 ;  /* 0x000000b2e010723c */ /* 0x040fe20000041810 */
[----:B------:R-:W1:Y:S07]  /*a5e0*/  LDSM.16.M88.4 R176, [R250+0x4000] ;  /* 0x00400000fab0783b */ /* 0x000e6e0000000200 */
[C---:B--2---:R-:W-:Y:S08]  /*a5f0*/  HMMA.16816.F32.BF16 R20, R224.reuse, R180, R20 ;  /* 0x000000b4e014723c */ /* 0x044ff00000041814 */
[C---:B------:R-:W-:Y:S01]  /*a600*/  HMMA.16816.F32.BF16 R24, R224.reuse, R182, R24 ;  /* 0x000000b6e018723c */ /* 0x040fe20000041818 */
[----:B------:R-:W2:Y:S07]  /*a610*/  LDSM.16.M88.4 R180, [R250+0x4800] ;  /* 0x00480000fab4783b */ /* 0x000eae0000000200 */
[C---:B------:R-:W-:Y:S08]  /*a620*/  HMMA.16816.F32.BF16 R28, R224.reuse, R184, R28 ;  /* 0x000000b8e01c723c */ /* 0x040ff0000004181c */
        /* <DEDUP_REMOVED lines=17> */
[C---:B------:R-:W-:Y:S08]  /*a740*/  HMMA.16816.F32.BF16 R12, R232.reuse, R184, R12 ;  /* 0x000000b8e80c723c */ /* 0x040ff0000004180c */
[C---:B------:R-:W-:Y:S08]  /*a750*/  HMMA.16816.F32.BF16 R16, R232.reuse, R186, R16 ;  /* 0x000000bae810723c */ /* 0x040ff00000041810 */
[C---:B-1----:R-:W-:Y:S08]  /*a760*/  HMMA.16816.F32.BF16 R20, R232.reuse, R176, R20 ;  /* 0x000000b0e814723c */ /* 0x042ff00000041814 */
[C---:B------:R-:W-:Y:S01]  /*a770*/  HMMA.16816.F32.BF16 R24, R232.reuse, R178, R24 ;  /* 0x000000b2e818723c */ /* 0x040fe20000041818 */
[----:B---3--:R-:W-:Y:S07]  /*a780*/  LDSM.16.M88.4 R176, [R3] ;  /* 0x0000000003b0783b */ /* 0x008fee0000000200 */
[C---:B--2---:R-:W-:Y:S08]  /*a790*/  HMMA.16816.F32.BF16 R28, R232.reuse, R180, R28 ;  /* 0x000000b4e81c723c */ /* 0x044ff0000004181c */
[----:B------:R-:W-:Y:S01]  /*a7a0*/  HMMA.16816.F32.BF16 R32, R232, R182, R32 ;  /* 0x000000b6e820723c */ /* 0x000fe20000041820 */
[----:B----4-:R-:W-:Y:S06]  /*a7b0*/  LDSM.16.M88.4 R180, [R2] ;  /* 0x0000000002b4783b */ /* 0x010fec0000000200 */
[----:B------:R-:W1:Y:S02]  /*a7c0*/  LDSM.16.M88.4 R184, [R157] ;  /* 0x000000009db8783b */ /* 0x000e640000000200 */
[C---:B-1----:R-:W-:Y:S08]  /*a7d0*/  HMMA.16816.F32.BF16 R4, R236.reuse, R184, R4 ;  /* 0x000000b8ec04723c */ /* 0x042ff00000041804 */
[C---:B------:R-:W-:Y:S01]  /*a7e0*/  HMMA.16816.F32.BF16 R8, R236.reuse, R186, R8 ;  /* 0x000000baec08723c */ /* 0x040fe20000041808 */
[----:B------:R-:W1:Y:S07]  /*a7f0*/  LDSM.16.M88.4 R184, [R0] ;  /* 0x0000000000b8783b */ /* 0x000e6e0000000200 */
[C---:B------:R-:W-:Y:S08]  /*a800*/  HMMA.16816.F32.BF16 R12, R236.reuse, R176, R12 ;  /* 0x000000b0ec0c723c */ /* 0x040ff0000004180c */
        /* <DEDUP_REMOVED lines=10> */
[----:B------:R2:W4:Y:S07]  /*a8b0*/  LDSM.16.M88.4 R176, [R156+0x7800] ;  /* 0x007800009cb0783b */ /* 0x00052e0000000200 */
[C---:B---3--:R-:W-:Y:S08]  /*a8c0*/  HMMA.16816.F32.BF16 R12, R240.reuse, R180, R12 ;  /* 0x000000b4f00c723c */ /* 0x048ff0000004180c */
[C---:B------:R-:W-:Y:S01]  /*a8d0*/  HMMA.16816.F32.BF16 R16, R240.reuse, R182, R16 ;  /* 0x000000b6f010723c */ /* 0x040fe20000041810 */
[----:B------:R-:W3:Y:S06]  /*a8e0*/  LDSM.16.M88.4 R180, [R250+0x6000] ;  /* 0x00600000fab4783b */ /* 0x000eec0000000200 */
[----:B--2---:R-:W2:Y:S01]  /*a8f0*/  LDL R156, [R1+0x80] ;  /* 0x00008000019c7983 */ /* 0x004ea20000100800 */
[C---:B-1----:R-:W-:Y:S08]  /*a900*/  HMMA.16816.F32.BF16 R20, R240.reuse, R184, R20 ;  /* 0x000000b8f014723c */ /* 0x042ff00000041814 */
[C---:B------:R-:W-:Y:S01]  /*a910*/  HMMA.16816.F32.BF16 R24, R240.reuse, R186, R24 ;  /* 0x000000baf018723c */ /* 0x040fe20000041818 */
[----:B------:R-:W1:Y:S07]  /*a920*/  LDSM.16.M88.4 R184, [R250+0x6800] ;  /* 0x00680000fab8783b */ /* 0x000e6e0000000200 */
[C---:B----4-:R-:W-:Y:S08]  /*a930*/  HMMA.16816.F32.BF16 R28, R240.reuse, R176, R28 ;  /* 0x000000b0f01c723c */ /* 0x050ff0000004181c */
[----:B------:R-:W-:Y:S01]  /*a940*/  HMMA.16816.F32.BF16 R32, R240, R178, R32 ;  /* 0x000000b2f020723c */ /* 0x000fe20000041820 */
[----:B------:R-:W4:Y:S07]  /*a950*/  LDSM.16.M88.4 R176, [R250+0x7000] ;  /* 0x00700000fab0783b */ /* 0x000f2e0000000200 */
[C---:B---3--:R-:W-:Y:S08]  /*a960*/  HMMA.16816.F32.BF16 R4, R244.reuse, R180, R4 ;  /* 0x000000b4f404723c */ /* 0x048ff00000041804 */
[C---:B------:R-:W-:Y:S01]  /*a970*/  HMMA.16816.F32.BF16 R8, R244.reuse, R182, R8 ;  /* 0x000000b6f408723c */ /* 0x040fe20000041808 */
[----:B------:R-:W3:Y:S01]  /*a980*/  LDSM.16.M88.4 R180, [R250+0x7800] ;  /* 0x00780000fab4783b */ /* 0x000ee20000000200 */
[----:B------:R-:W-:Y:S05]  /*a990*/  DEPBAR.LE SB0, 0x0 ;  /* 0x000080000000791a */ /* 0x000fea0000000000 */
[----:B------:R-:W-:Y:S01]  /*a9a0*/  BAR.SYNC.DEFER_BLOCKING 0x0 ;  /* 0x0000000000007b1d */ /* 0x000fe20000010000 */
[C---:B-1----:R-:W-:Y:S08]  /*a9b0*/  HMMA.16816.F32.BF16 R12, R244.reuse, R184, R12 ;  /* 0x000000b8f40c723c */ /* 0x042ff0000004180c */
[----:B------:R-:W-:Y:S01]  /*a9c0*/  FMNMX.FTZ R0, R4, R158, !PT ;  /* 0x0000009e04007209 */ /* 0x000fe20007810000 */
[C---:B------:R-:W-:Y:S03]  /*a9d0*/  HMMA.16816.F32.BF16 R16, R244.reuse, R186, R16 ;  /* 0x000000baf410723c */ /* 0x040fe60000041810 */
[----:B------:R-:W-:Y:S02]  /*a9e0*/  FMNMX.FTZ R0, R5, R0, !PT ;  /* 0x0000000005007209 */ /* 0x000fe40007810000 */
[----:B------:R-:W-:Y:S03]  /*a9f0*/  FMNMX.FTZ R2, R6, R159, !PT ;  /* 0x0000009f06027209 */ /* 0x000fe60007810000 */
[C---:B----4-:R-:W-:Y:S04]  /*aa00*/  HMMA.16816.F32.BF16 R20, R244.reuse, R176, R20 ;  /* 0x000000b0f414723c */ /* 0x050fe80000041814 */
[----:B------:R-:W-:Y:S02]  /*aa10*/  FMNMX.FTZ R0, R8, R0, !PT ;  /* 0x0000000008007209 */ /* 0x000fe40007810000 */
[----:B------:R-:W-:Y:S02]  /*aa20*/  FMNMX.FTZ R2, R7, R2, !PT ;  /* 0x0000000207027209 */ /* 0x000fe40007810000 */
[C---:B------:R-:W-:Y:S04]  /*aa30*/  HMMA.16816.F32.BF16 R24, R244.reuse, R178, R24 ;  /* 0x000000b2f418723c */ /* 0x040fe80000041818 */
[----:B------:R-:W-:Y:S02]  /*aa40*/  FMNMX.FTZ R0, R9, R0, !PT ;  /* 0x0000000009007209 */ /* 0x000fe40007810000 */
[----:B------:R-:W-:Y:S02]  /*aa50*/  FMNMX.FTZ R2, R10, R2, !PT ;  /* 0x000000020a027209 */ /* 0x000fe40007810000 */
[C---:B---3--:R-:W-:Y:S04]  /*aa60*/  HMMA.16816.F32.BF16 R28, R244.reuse, R180, R28 ;  /* 0x000000b4f41c723c */ /* 0x048fe8000004181c */
[----:B------:R-:W-:Y:S02]  /*aa70*/  FMNMX.FTZ R0, R12, R0, !PT ;  /* 0x000000000c007209 */ /* 0x000fe40007810000 */
[----:B------:R-:W-:Y:S02]  /*aa80*/  FMNMX.FTZ R2, R11, R2, !PT ;  /* 0x000000020b027209 */ /* 0x000fe40007810000 */
        /* <DEDUP_REMOVED lines=23> */
[----:B------:R-:W-:Y:S04]  /*ac00*/  FMNMX.FTZ R0, R34, R0, !PT ;  /* 0x0000000022007209 */ /* 0x000fe80007810000 */
[----:B------:R-:W-:Y:S05]  /*ac10*/  FMNMX.FTZ R0, R35, R0, !PT ;  /* 0x0000000023007209 */ /* 0x000fea0007810000 */
[----:B------:R-:W3:Y:S01]  /*ac20*/  SHFL.BFLY PT, R2, R0, 0x2, 0x1f ;  /* 0x0c401f0000027f89 */ /* 0x000ee200000e0000 */
[----:B-1----:R-:W-:Y:S05]  /*ac30*/  FMNMX.FTZ R180, R3, R180, !PT ;  /* 0x000000b403b47209 */ /* 0x002fea0007810000 */
[----:B------:R-:W1:Y:S01]  /*ac40*/  SHFL.BFLY PT, R181, R180, 0x1, 0x1f ;  /* 0x0c201f00b4b57f89 */ /* 0x000e6200000e0000 */
[----:B---3--:R-:W-:Y:S05]  /*ac50*/  FMNMX.FTZ R0, R0, R2, !PT ;  /* 0x0000000200007209 */ /* 0x008fea0007810000 */
[----:B------:R-:W3:Y:S01]  /*ac60*/  SHFL.BFLY PT, R3, R0, 0x1, 0x1f ;  /* 0x0c201f0000037f89 */ /* 0x000ee200000e0000 */
[C---:B--2---:R-:W-:Y:S02]  /*ac70*/  ISETP.GT.AND P0, PT, R130.reuse, R156, PT ;  /* 0x0000009c8200720c */ /* 0x044fe40003f04270 */
[----:B------:R-:W-:Y:S05]  /*ac80*/  IADD3 R130, R130, -0x1, RZ ;  /* 0xffffffff82827810 */ /* 0x000fea0007ffe0ff */
[----:B------:R2:W-:Y:S06]  /*ac90*/  STL [R1+0x5c], R130 ;  /* 0x00005c8201007387 */ /* 0x0005ec0000100800 */
[----:B------:R-:W-:Y:S02]  /*aca0*/  @P0 SHF.R.S32.HI R156, RZ, 0x1f, R130 ;  /* 0x0000001fff9c0819 */ /* 0x000fe40000011482 */
[----:B------:R-:W-:Y:S03]  /*acb0*/  @P0 IADD3 R187, P1, R188, 0x40, RZ ;  /* 0x00000040bcbb0810 */ /* 0x000fe60007f3e0ff */
[----:B------:R-:W-:Y:S01]  /*acc0*/  @P0 IMAD R176, R156, c[0x0][0x1e0], RZ ;  /* 0x000078009cb00a24 */ /* 0x000fe200078e02ff */
[----:B------:R-:W-:Y:S01]  /*acd0*/  @P0 IADD3.X R186, RZ, R190, RZ, P1, !PT ;  /* 0x000000beffba0210 */ /* 0x000fe20000ffe4ff */
[C---:B------:R-:W-:Y:S04]  /*ace0*/  @P0 IMAD.WIDE.U32 R156, R130.reuse, c[0x0][0x1e0], RZ ;  /* 0x00007800829c0a25 */ /* 0x040fe800078e00ff */
[----:B------:R-:W-:Y:S01]  /*acf0*/  @P0 IMAD R176, R130, c[0x0][0x1e4], R176 ;  /* 0x0000790082b00a24 */ /* 0x000fe200078e02b0 */
[C---:B------:R-:W-:Y:S04]  /*ad00*/  @P0 SHF.L.U32 R177, R156.reuse, 0x6, RZ ;  /* 0x000000069cb10819 */ /* 0x040fe800000006ff */
[----:B------:R-:W-:Y:S02]  /*ad10*/  @P0 IADD3 R176, R157, R176, RZ ;  /* 0x000000b09db00210 */ /* 0x000fe40007ffe0ff */
[----:B------:R-:W-:Y:S01]  /*ad20*/  @P0 IADD3 R157, P6, R177, R188, RZ ;  /* 0x000000bcb19d0210 */ /* 0x000fe20007fde0ff */
[----:B--2---:R-:W2:Y:S01]  /*ad30*/  LDL.LU R130, [R1+0x11c] ;  /* 0x00011c0001827983 */ /* 0x004ea20000300800 */
[----:B------:R-:W-:Y:S02]  /*ad40*/  @P0 SHF.L.U64.HI R176, R156, 0x6, R176 ;  /* 0x000000069cb00819 */ /* 0x000fe400000102b0 */
[----:B------:R-:W-:Y:S02]  /*ad50*/  @P0 LEA R178, P1, R157, c[0x0][0x1c8], 0x1 ;  /* 0x000072009db20a11 */ /* 0x000fe400078208ff */
[----:B------:R-:W-:Y:S02]  /*ad60*/  @P0 IADD3.X R156, R176, R190, RZ, P6, !PT ;  /* 0x000000beb09c0210 */ /* 0x000fe400037fe4ff */
[----:B------:R-:W-:Y:S02]  /*ad70*/  @P0 IADD3 R2, P6, R177, R187, RZ ;  /* 0x000000bbb1020210 */ /* 0x000fe40007fde0ff */
[----:B------:R-:W-:Y:S02]  /*ad80*/  @P0 LEA.HI.X R179, R157, c[0x0][0x1cc], R156, 0x1, P1 ;  /* 0x000073009db30a11 */ /* 0x000fe400008f0c9c */
[----:B------:R-:W-:Y:S02]  /*ad90*/  @P0 LEA R182, P1, R2, c[0x0][0x1c8], 0x1 ;  /* 0x0000720002b60a11 */ /* 0x000fe400078208ff */
[----:B------:R-:W-:Y:S01]  /*ada0*/  @P0 IADD3.X R156, R176, R186, RZ, P6, !PT ;  /* 0x000000bab09c0210 */ /* 0x000fe200037fe4ff */
[----:B------:R4:W-:Y:S01]  /*adb0*/  @P0 LDGSTS.E.BYPASS.LTC128B.128 [R131+0x10100], [R178.64], !P5 ;  /* 0x10100000b2830fae */ /* 0x0009e2000e901d46 */
[----:B-1----:R-:W-:Y:S02]  /*adc0*/  FMNMX.FTZ R157, R180, R181, !PT ;  /* 0x000000b5b49d7209 */ /* 0x002fe40007810000 */
[----:B------:R-:W-:Y:S02]  /*add0*/  @P0 LEA.HI.X R183, R2, c[0x0][0x1cc], R156, 0x1, P1 ;  /* 0x0000730002b70a11 */ /* 0x000fe400008f0c9c */
[----:B------:R-:W-:Y:S01]  /*ade0*/  @P0 IADD3 R185, P1, R188, 0x80, RZ ;  /* 0x00000080bcb90810 */ /* 0x000fe20007f3e0ff */
[----:B------:R-:W-:Y:S01]  /*adf0*/  FADD.FTZ R2, -R157, R158 ;  /* 0x0000009e9d027221 */ /* 0x000fe20000010100 */
[----:B---3--:R-:W-:Y:S01]  /*ae00*/  FMNMX.FTZ R156, R0, R3, !PT ;  /* 0x00000003009c7209 */ /* 0x008fe20007810000 */
[----:B------:R1:W-:Y:S01]  /*ae10*/  @P0 LDGSTS.E.BYPASS.LTC128B.128 [R131+0x12100], [R182.64], !P4 ;  /* 0x12100000b6830fae */ /* 0x0003e2000e101d46 */
[----:B------:R-:W-:Y:S01]  /*ae20*/  @P0 IADD3.X R184, RZ, R190, RZ, P1, !PT ;  /* 0x000000beffb80210 */ /* 0x000fe20000ffe4ff */
[----:B------:R-:W-:Y:S04]  /*ae30*/  FMUL.FTZ R0, R2, c[0x0][0x2d0] ;  /* 0x0000b40002007a20 */ /* 0x000fe80000410000 */
[----:B------:R3:W3:Y:S01]  /*ae40*/  MUFU.EX2 R2, R0 ;  /* 0x0000000000027308 */ /* 0x0006e20000000800 */
[----:B----4-:R-:W-:Y:S04]  /*ae50*/  @P0 IADD3 R179, P6, R177, R185, RZ ;  /* 0x000000b9b1b30210 */ /* 0x010fe80007fde0ff */
[C---:B------:R-:W-:Y:S02]  /*ae60*/  @P0 LEA R178, P1, R179.reuse, c[0x0][0x1c8], 0x1 ;  /* 0x00007200b3b20a11 */ /* 0x040fe400078208ff */
[----:B------:R-:W-:Y:S02]  /*ae70*/  @P0 IADD3.X R3, R176, R184, RZ, P6, !PT ;  /* 0x000000b8b0030210 */ /* 0x000fe400037fe4ff */
[----:B-1----:R-:W-:Y:S02]  /*ae80*/  MOV R182, R188 ;  /* 0x000000bc00b67202 */ /* 0x002fe40000000f00 */
[----:B------:R-:W-:Y:S01]  /*ae90*/  @P0 LEA.HI.X R179, R179, c[0x0][0x1cc], R3, 0x1, P1 ;  /* 0x00007300b3b30a11 */ /* 0x000fe200008f0c03 */
[----:B---3--:R-:W-:Y:S01]  /*aea0*/  FADD.FTZ R0, -R156, R159 ;  /* 0x0000009f9c007221 */ /* 0x008fe20000010100 */
[----:B------:R-:W-:Y:S01]  /*aeb0*/  @P0 IADD3 R181, P1, R188, 0xc0, RZ ;  /* 0x000000c0bcb50810 */ /* 0x000fe20007f3e0ff */
[----:B------:R-:W-:Y:S01]  /*aec0*/  FMUL.FTZ R188, R157, c[0x0][0x2d0] ;  /* 0x0000b4009dbc7a20 */ /* 0x000fe20000410000 */
[----:B------:R-:W-:Y:S01]  /*aed0*/  MOV R183, R189 ;  /* 0x000000bd00b77202 */ /* 0x000fe20000000f00 */
[----:B------:R1:W-:Y:S01]  /*aee0*/  @P0 LDGSTS.E.BYPASS.LTC128B.128 [R131+0x14100], [R178.64], !P3 ;  /* 0x14100000b2830fae */ /* 0x0003e2000d901d46 */
[----:B------:R-:W-:Y:S01]  /*aef0*/  @P0 IADD3 R3, P6, R177, R181, RZ ;  /* 0x000000b5b1030210 */ /* 0x000fe20007fde0ff */
[--C-:B------:R-:W-:Y:S01]  /*af00*/  FFMA.FTZ R4, R4, c[0x0][0x2d0], -R188.reuse ;  /* 0x0000b40004047a23 */ /* 0x100fe200000108bc */
[----:B------:R-:W-:Y:S01]  /*af10*/  @P0 IADD3.X R180, RZ, R190, RZ, P1, !PT ;  /* 0x000000beffb40210 */ /* 0x000fe20000ffe4ff */
[--C-:B------:R-:W-:Y:S01]  /*af20*/  FFMA.FTZ R5, R5, c[0x0][0x2d0], -R188.reuse ;  /* 0x0000b40005057a23 */ /* 0x100fe200000108bc */
[----:B------:R-:W-:Y:S01]  /*af30*/  @P0 LEA R158, P1, R3, c[0x0][0x1c8], 0x1 ;  /* 0x00007200039e0a11 */ /* 0x000fe200078208ff */
[----:B------:R3:W-:Y:S01]  /*af40*/  MUFU.EX2 R189, R4 ;  /* 0x0000000400bd7308 */ /* 0x0007e20000000800 */
[----:B------:R-:W-:Y:S01]  /*af50*/  @P0 IADD3.X R159, R176, R180, RZ, P6, !PT ;  /* 0x000000b4b09f0210 */ /* 0x000fe200037fe4ff */
[--C-:B------:R-:W-:Y:S02]  /*af60*/  FFMA.FTZ R8, R8, c[0x0][0x2d0], -R188.reuse ;  /* 0x0000b40008087a23 */ /* 0x100fe400000108bc */
[----:B------:R-:W-:Y:S01]  /*af70*/  FFMA.FTZ R9, R9, c[0x0][0x2d0], -R188 ;  /* 0x0000b40009097a23 */ /* 0x000fe200000108bc */
[----:B------:R-:W-:Y:S01]  /*af80*/  @P0 LEA.HI.X R159, R3, c[0x0][0x1cc], R159, 0x1, P1 ;  /* 0x00007300039f0a11 */ /* 0x000fe200008f0c9f */
[----:B------:R-:W-:Y:S01]  /*af90*/  FMUL.FTZ R0, R0, c[0x0][0x2d0] ;  /* 0x0000b40000007a20 */ /* 0x000fe20000410000 */
[----:B------:R-:W-:Y:S01]  /*afa0*/  @P0 MOV R3, c[0x0][0x1e0] ;  /* 0x0000780000030a02 */ /* 0x000fe20000000f00 */
[C---:B------:R-:W-:Y:S02]  /*afb0*/  FMUL.FTZ R132, R2.reuse, R132 ;  /* 0x0000008402847220 */ /* 0x040fe40000410000 */
[----:B------:R4:W-:Y:S01]  /*afc0*/  MUFU.EX2 R191, R5 ;  /* 0x0000000500bf7308 */ /* 0x0009e20000000800 */
[----:B------:R4:W-:Y:S01]  /*afd0*/  @P0 LDGSTS.E.BYPASS.LTC128B.128 [R131+0x16100], [R158.64], !P2 ;  /* 0x161000009e830fae */ /* 0x0009e2000d101d46 */
[C---:B------:R-:W-:Y:S01]  /*afe0*/  @P0 LEA R177, P1, R3.reuse, R177, 0x5 ;  /* 0x000000b103b10211 */ /* 0x040fe200078228ff */
[C---:B------:R-:W-:Y:S02]  /*aff0*/  FMUL.FTZ R133, R2.reuse, R133 ;  /* 0x0000008502857220 */ /* 0x040fe40000410000 */
[C---:B------:R-:W-:Y:S02]  /*b000*/  FMUL.FTZ R136, R2.reuse, R136 ;  /* 0x0000008802887220 */ /* 0x040fe40000410000 */
[C---:B------:R-:W-:Y:S02]  /*b010*/  FMUL.FTZ R137, R2.reuse, R137 ;  /* 0x0000008902897220 */ /* 0x040fe40000410000 */
[C---:B------:R-:W-:Y:S01]  /*b020*/  FMUL.FTZ R140, R2.reuse, R140 ;  /* 0x0000008c028c7220 */ /* 0x040fe20000410000 */
[----:B------:R4:W-:Y:S01]  /*b030*/  MUFU.EX2 R183, R8 ;  /* 0x0000000800b77308 */ /* 0x0009e20000000800 */
[C---:B------:R-:W-:Y:S02]  /*b040*/  FMUL.FTZ R141, R2.reuse, R141 ;  /* 0x0000008d028d7220 */ /* 0x040fe40000410000 */
[C---:B------:R-:W-:Y:S01]  /*b050*/  FMUL.FTZ R144, R2.reuse, R144 ;  /* 0x0000009002907220 */ /* 0x040fe20000410000 */
[----:B---3--:R-:W-:Y:S01]  /*b060*/  @P0 MOV R4, c[0x0][0x1e4] ;  /* 0x0000790000040a02 */ /* 0x008fe20000000f00 */
[C---:B------:R-:W-:Y:S02]  /*b070*/  FMUL.FTZ R145, R2.reuse, R145 ;  /* 0x0000009102917220 */ /* 0x040fe40000410000 */
[C---:B------:R-:W-:Y:S01]  /*b080*/  FMUL.FTZ R148, R2.reuse, R148 ;  /* 0x0000009402947220 */ /* 0x040fe20000410000 */
[----:B------:R-:W-:Y:S01]  /*b090*/  @P0 LEA.HI.X R176, R3, R176, R4, 0x5, P1 ;  /* 0x000000b003b00211 */ /* 0x000fe200008f2c04 */
[C---:B------:R-:W-:Y:S01]  /*b0a0*/  FMUL.FTZ R149, R2.reuse, R149 ;  /* 0x0000009502957220 */ /* 0x040fe20000410000 */
[----:B------:R-:W-:Y:S01]  /*b0b0*/  @P0 IADD3 R3, P6, R177, R182, RZ ;  /* 0x000000b6b1030210 */ /* 0x000fe20007fde0ff */
[----:B------:R-:W3:Y:S01]  /*b0c0*/  MUFU.EX2 R0, R0 ;  /* 0x0000000000007308 */ /* 0x000ee20000000800 */
[C---:B------:R-:W-:Y:S02]  /*b0d0*/  FMUL.FTZ R152, R2.reuse, R152 ;  /* 0x0000009802987220 */ /* 0x040fe40000410000 */
[----:B-1----:R-:W-:Y:S01]  /*b0e0*/  @P0 LEA R178, P1, R3, c[0x0][0x1c8], 0x1 ;  /* 0x0000720003b20a11 */ /* 0x002fe200078208ff */
[----:B------:R-:W-:Y:S01]  /*b0f0*/  FMUL.FTZ R153, R2, R153 ;  /* 0x0000009902997220 */ /* 0x000fe20000410000 */
[----:B------:R-:W-:Y:S01]  /*b100*/  @P0 IADD3.X R4, R176, R190, RZ, P6, !PT ;  /* 0x000000beb0040210 */ /* 0x000fe200037fe4ff */
[C---:B------:R-:W-:Y:S01]  /*b110*/  FMUL.FTZ R36, R2.reuse, R36 ;  /* 0x0000002402247220 */ /* 0x040fe20000410000 */
[----:B----4-:R-:W-:Y:S01]  /*b120*/  @P0 IADD3 R5, P6, R177, R185, RZ ;  /* 0x000000b9b1050210 */ /* 0x010fe20007fde0ff */
[----:B------:R-:W-:Y:S01]  /*b130*/  FMUL.FTZ R37, R2, R37 ;  /* 0x0000002502257220 */ /* 0x000fe20000410000 */
[----:B------:R-:W-:Y:S01]  /*b140*/  @P0 LEA.HI.X R179, R3, c[0x0][0x1cc], R4, 0x1, P1 ;  /* 0x0000730003b30a11 */ /* 0x000fe200008f0c04 */
[----:B------:R1:W4:Y:S01]  /*b150*/  MUFU.EX2 R182, R9 ;  /* 0x0000000900b67308 */ /* 0x0003220000000800 */
[----:B------:R-:W-:Y:S01]  /*b160*/  @P0 IADD3 R4, P1, R177, R187, RZ ;  /* 0x000000bbb1040210 */ /* 0x000fe20007f3e0ff */
[----:B------:R-:W-:Y:S01]  /*b170*/  FMUL.FTZ R3, R156, c[0x0][0x2d0] ;  /* 0x0000b4009c037a20 */ /* 0x000fe20000410000 */
[----:B------:R-:W-:Y:S01]  /*b180*/  @P0 IADD3.X R184, R176, R184, RZ, P6, !PT ;  /* 0x000000b8b0b80210 */ /* 0x000fe200037fe4ff */
[----:B------:R4:W-:Y:S01]  /*b190*/  @P0 LDGSTS.E.BYPASS.LTC128B.128 [R131+0x11100], [R178.64], !P5 ;  /* 0x11100000b2830fae */ /* 0x0009e2000e901d46 */
[----:B------:R-:W-:Y:S01]  /*b1a0*/  @P0 LEA R158, P6, R4, c[0x0][0x1c8], 0x1 ;  /* 0x00007200049e0a11 */ /* 0x000fe200078c08ff */
[--C-:B------:R-:W-:Y:S01]  /*b1b0*/  FFMA.FTZ R6, R6, c[0x0][0x2d0], -R3.reuse ;  /* 0x0000b40006067a23 */ /* 0x100fe20000010803 */
[----:B------:R-:W-:Y:S01]  /*b1c0*/  @P0 IADD3.X R186, R176, R186, RZ, P1, !PT ;  /* 0x000000bab0ba0210 */ /* 0x000fe20000ffe4ff */
[--C-:B------:R-:W-:Y:S01]  /*b1d0*/  FFMA.FTZ R7, R7, c[0x0][0x2d0], -R3.reuse ;  /* 0x0000b40007077a23 */ /* 0x100fe20000010803 */
[----:B------:R-:W-:Y:S01]  /*b1e0*/  @P0 IADD3 R177, P1, R177, R181, RZ ;  /* 0x000000b5b1b10210 */ /* 0x000fe20007f3e0ff */
[--C-:B------:R-:W-:Y:S01]  /*b1f0*/  FFMA.FTZ R10, R10, c[0x0][0x2d0], -R3.reuse ;  /* 0x0000b4000a0a7a23 */ /* 0x100fe20000010803 */
[----:B------:R-:W-:Y:S01]  /*b200*/  @P0 LEA.HI.X R159, R4, c[0x0][0x1cc], R186, 0x1, P6 ;  /* 0x00007300049f0a11 */ /* 0x000fe200030f0cba */
[--C-:B------:R-:W-:Y:S01]  /*b210*/  FFMA.FTZ R11, R11, c[0x0][0x2d0], -R3.reuse ;  /* 0x0000b4000b0b7a23 */ /* 0x100fe20000010803 */
[----:B------:R-:W-:Y:S01]  /*b220*/  @P0 IADD3.X R176, R176, R180, RZ, P1, !PT ;  /* 0x000000b4b0b00210 */ /* 0x000fe20000ffe4ff */
[----:B------:R4:W-:Y:S01]  /*b230*/  MUFU.EX2 R185, R7 ;  /* 0x0000000700b97308 */ /* 0x0009e20000000800 */
[C---:B------:R-:W-:Y:S01]  /*b240*/  @P0 LEA R8, P1, R5.reuse, c[0x0][0x1c8], 0x1 ;  /* 0x0000720005080a11 */ /* 0x040fe200078208ff */
[----:B------:R4:W-:Y:S01]  /*b250*/  @P0 LDGSTS.E.BYPASS.LTC128B.128 [R131+0x13100], [R158.64], !P4 ;  /* 0x131000009e830fae */ /* 0x0009e2000e101d46 */
[C---:B---3--:R-:W-:Y:S02]  /*b260*/  FMUL.FTZ R134, R0.reuse, R134 ;  /* 0x0000008600867220 */ /* 0x048fe40000410000 */
[C---:B------:R-:W-:Y:S02]  /*b270*/  FMUL.FTZ R135, R0.reuse, R135 ;  /* 0x0000008700877220 */ /* 0x040fe40000410000 */
[C---:B------:R-:W-:Y:S02]  /*b280*/  FMUL.FTZ R138, R0.reuse, R138 ;  /* 0x0000008a008a7220 */ /* 0x040fe40000410000 */
[C---:B------:R-:W-:Y:S01]  /*b290*/  FMUL.FTZ R139, R0.reuse, R139 ;  /* 0x0000008b008b7220 */ /* 0x040fe20000410000 */
[----:B-1----:R-:W-:Y:S01]  /*b2a0*/  @P0 LEA.HI.X R9, R5, c[0x0][0x1cc], R184, 0x1, P1 ;  /* 0x0000730005090a11 */ /* 0x002fe200008f0cb8 */
[----:B------:R1:W3:Y:S01]  /*b2b0*/  MUFU.EX2 R180, R6 ;  /* 0x0000000600b47308 */ /* 0x0002e20000000800 */
[C---:B------:R-:W-:Y:S01]  /*b2c0*/  @P0 LEA R4, P1, R177.reuse, c[0x0][0x1c8], 0x1 ;  /* 0x00007200b1040a11 */ /* 0x040fe200078208ff */
[C---:B------:R-:W-:Y:S02]  /*b2d0*/  FMUL.FTZ R142, R0.reuse, R142 ;  /* 0x0000008e008e7220 */ /* 0x040fe40000410000 */
[----:B------:R3:W-:Y:S01]  /*b2e0*/  @P0 LDGSTS.E.BYPASS.LTC128B.128 [R131+0x15100], [R8.64], !P3 ;  /* 0x1510000008830fae */ /* 0x0007e2000d901d46 */
[----:B------:R-:W-:Y:S01]  /*b2f0*/  @P0 LEA.HI.X R5, R177, c[0x0][0x1cc], R176, 0x1, P1 ;  /* 0x00007300b1050a11 */ /* 0x000fe200008f0cb0 */
[C---:B------:R-:W-:Y:S02]  /*b300*/  FMUL.FTZ R143, R0.reuse, R143 ;  /* 0x0000008f008f7220 */ /* 0x040fe40000410000 */
[C---:B------:R-:W-:Y:S02]  /*b310*/  FMUL.FTZ R146, R0.reuse, R146 ;  /* 0x0000009200927220 */ /* 0x040fe40000410000 */
[----:B------:R3:W-:Y:S01]  /*b320*/  @P0 LDGSTS.E.BYPASS.LTC128B.128 [R131+0x17100], [R4.64], !P2 ;  /* 0x1710000004830fae */ /* 0x0007e2000d101d46 */
[----:B------:R3:W-:Y:S01]  /*b330*/  MUFU.EX2 R190, R11 ;  /* 0x0000000b00be7308 */ /* 0x0007e20000000800 */
[C---:B------:R-:W-:Y:S02]  /*b340*/  FMUL.FTZ R147, R0.reuse, R147 ;  /* 0x0000009300937220 */ /* 0x040fe40000410000 */
[C---:B----4-:R-:W-:Y:S02]  /*b350*/  FMUL.FTZ R7, R0.reuse, R163 ;  /* 0x000000a300077220 */ /* 0x050fe40000410000 */
[----:B------:R-:W4:Y:S01]  /*b360*/  LDSM.16.MT88.4 R176, [R248] ;  /* 0x00000000f8b0783b */ /* 0x000f220000004200 */
[C---:B------:R-:W-:Y:S02]  /*b370*/  FMUL.FTZ R150, R0.reuse, R150 ;  /* 0x0000009600967220 */ /* 0x040fe40000410000 */
[C---:B------:R-:W-:Y:S02]  /*b380*/  FMUL.FTZ R151, R0.reuse, R151 ;  /* 0x0000009700977220 */ /* 0x040fe40000410000 */
[----:B------:R-:W3:Y:S01]  /*b390*/  MUFU.EX2 R159, R10 ;  /* 0x0000000a009f7308 */ /* 0x000ee20000000800 */
[C---:B------:R-:W-:Y:S01]  /*b3a0*/  FMUL.FTZ R154, R0.reuse, R154 ;  /* 0x0000009a009a7220 */ /* 0x040fe20000410000 */
[----:B------:R-:W0:Y:S01]  /*b3b0*/  LDGDEPBAR ;  /* 0x00000000000079af */ /* 0x000e220000000000 */
[----:B-1----:R-:W-:Y:S01]  /*b3c0*/  FMUL.FTZ R6, R0, R162 ;  /* 0x000000a200067220 */ /* 0x002fe20000410000 */
[----:B------:R-:W-:Y:S01]  /*b3d0*/  F2FP.BF16.PACK_AB R162, R182, R183 ;  /* 0x000000b7b6a2723e */ /* 0x000fe200000010ff */
[C---:B------:R-:W-:Y:S02]  /*b3e0*/  FMUL.FTZ R155, R0.reuse, R155 ;  /* 0x0000009b009b7220 */ /* 0x040fe40000410000 */
[C---:B------:R-:W-:Y:S02]  /*b3f0*/  FMUL.FTZ R38, R0.reuse, R38 ;  /* 0x0000002600267220 */ /* 0x040fe40000410000 */
[----:B------:R-:W-:Y:S02]  /*b400*/  FMUL.FTZ R39, R0, R39 ;  /* 0x0000002700277220 */ /* 0x000fe40000410000 */
[C---:B---3--:R-:W-:Y:S02]  /*b410*/  FMUL.FTZ R8, R2.reuse, R164 ;  /* 0x000000a402087220 */ /* 0x048fe40000410000 */
[----:B------:R-:W-:Y:S02]  /*b420*/  FMUL.FTZ R9, R2, R165 ;  /* 0x000000a502097220 */ /* 0x000fe40000410000 */
[----:B------:R-:W-:Y:S01]  /*b430*/  FMUL.FTZ R11, R0, R167 ;  /* 0x000000a7000b7220 */ /* 0x000fe20000410000 */
[----:B------:R-:W3:Y:S01]  /*b440*/  LDL.LU R131, [R1+0x118] ;  /* 0x0001180001837983 */ /* 0x000ee20000300800 */
[C---:B------:R-:W-:Y:S01]  /*b450*/  FMUL.FTZ R4, R2.reuse, R160 ;  /* 0x000000a002047220 */ /* 0x040fe20000410000 */
[----:B------:R-:W-:Y:S01]  /*b460*/  F2FP.BF16.PACK_AB R160, R191, R189 ;  /* 0x000000bdbfa0723e */ /* 0x000fe200000010ff */
[C---:B------:R-:W-:Y:S01]  /*b470*/  FMUL.FTZ R5, R2.reuse, R161 ;  /* 0x000000a102057220 */ /* 0x040fe20000410000 */
[----:B------:R-:W-:Y:S01]  /*b480*/  F2FP.BF16.PACK_AB R161, R185, R180 ;  /* 0x000000b4b9a1723e */ /* 0x000fe200000010ff */
[C---:B------:R-:W-:Y:S01]  /*b490*/  FMUL.FTZ R40, R2.reuse, R40 ;  /* 0x0000002802287220 */ /* 0x040fe20000410000 */
[----:B------:R-:W3:Y:S01]  /*b4a0*/  LDL R158, [R1+0x48] ;  /* 0x00004800019e7983 */ /* 0x000ee20000100800 */
[----:B------:R-:W-:Y:S01]  /*b4b0*/  FMUL.FTZ R41, R2, R41 ;  /* 0x0000002902297220 */ /* 0x000fe20000410000 */
[----:B------:R-:W-:Y:S01]  /*b4c0*/  F2FP.BF16.PACK_AB R163, R190, R159 ;  /* 0x0000009fbea3723e */ /* 0x000fe200000010ff */
[----:B------:R-:W-:Y:S02]  /*b4d0*/  FMUL.FTZ R10, R0, R166 ;  /* 0x000000a6000a7220 */ /* 0x000fe40000410000 */
[C---:B------:R-:W-:Y:S01]  /*b4e0*/  FMUL.FTZ R44, R2.reuse, R44 ;  /* 0x0000002c022c7220 */ /* 0x040fe20000410000 */
[----:B------:R-:W1:Y:S01]  /*b4f0*/  LDSM.16.MT88.4 R164, [R252] ;  /* 0x00000000fca4783b */ /* 0x000e620000004200 */
[C---:B------:R-:W-:Y:S02]  /*b500*/  FMUL.FTZ R45, R2.reuse, R45 ;  /* 0x0000002d022d7220 */ /* 0x040fe40000410000 */
[C---:B------:R-:W-:Y:S02]  /*b510*/  FMUL.FTZ R48, R2.reuse, R48 ;  /* 0x0000003002307220 */ /* 0x040fe40000410000 */
[C---:B------:R-:W-:Y:S01]  /*b520*/  FMUL.FTZ R49, R2.reuse, R49 ;  /* 0x0000003102317220 */ /* 0x040fe20000410000 */
[C---:B----4-:R-:W-:Y:S01]  /*b530*/  HMMA.16816.F32.BF16 R4, R160.reuse, R176, R4 ;  /* 0x000000b0a004723c */ /* 0x050fe20000041804 */
[----:B------:R-:W4:Y:S04]  /*b540*/  LDL R177, [R1+0x4] ;  /* 0x0000040001b17983 */ /* 0x000f280000100800 */
[C---:B------:R-:W-:Y:S02]  /*b550*/  FMUL.FTZ R52, R2.reuse, R52 ;  /* 0x0000003402347220 */ /* 0x040fe40000410000 */
[C---:B------:R-:W-:Y:S01]  /*b560*/  FMUL.FTZ R53, R2.reuse, R53 ;  /* 0x0000003502357220 */ /* 0x040fe20000410000 */
[C---:B------:R-:W-:Y:S04]  /*b570*/  HMMA.16816.F32.BF16 R8, R160.reuse, R178, R8 ;  /* 0x000000b2a008723c */ /* 0x040fe80000041808 */
[C---:B------:R-:W-:Y:S02]  /*b580*/  FMUL.FTZ R56, R2.reuse, R56 ;  /* 0x0000003802387220 */ /* 0x040fe40000410000 */
[C---:B------:R-:W-:Y:S01]  /*b590*/  FMUL.FTZ R57, R2.reuse, R57 ;  /* 0x0000003902397220 */ /* 0x040fe20000410000 */
[----:B------:R-:W-:Y:S01]  /*b5a0*/  MOV R179, R191 ;  /* 0x000000bf00b37202 */ /* 0x000fe20000000f00 */
[C---:B------:R-:W-:Y:S01]  /*b5b0*/  FMUL.FTZ R60, R2.reuse, R60 ;  /* 0x0000003c023c7220 */ /* 0x040fe20000410000 */
[----:B------:R-:W-:Y:S03]  /*b5c0*/  MOV R178, R183 ;  /* 0x000000b700b27202 */ /* 0x000fe60000000f00 */
        /* <DEDUP_REMOVED lines=34> */
[----:B------:R-:W-:Y:S01]  /*b7f0*/  FMUL.FTZ R121, R2, R121 ;  /* 0x0000007902797220 */ /* 0x000fe20000410000 */
        /* <DEDUP_REMOVED lines=46> */
[----:B------:R-:W-:Y:S02]  /*bae0*/  FMUL.FTZ R129, R2, R129 ;  /* 0x0000008102817220 */ /* 0x000fe40000410000 */
        /* <DEDUP_REMOVED lines=15> */
[----:B------:R-:W-:Y:S01]  /*bbe0*/  MUFU.EX2 R186, R19 ;  /* 0x0000001300ba7308 */ /* 0x000fe20000000800 */
[C---:B------:R-:W-:Y:S02]  /*bbf0*/  FMUL.FTZ R126, R0.reuse, R126 ;  /* 0x0000007e007e7220 */ /* 0x040fe40000410000 */
[C---:B------:R-:W-:Y:S02]  /*bc00*/  FMUL.FTZ R127, R0.reuse, R127 ;  /* 0x0000007f007f7220 */ /* 0x040fe40000410000 */
[----:B--2---:R-:W-:Y:S02]  /*bc10*/  FMUL.FTZ R130, R0, R130 ;  /* 0x0000008200827220 */ /* 0x004fe40000410000 */
[--C-:B------:R-:W-:Y:S02]  /*bc20*/  FFMA.FTZ R14, R14, c[0x0][0x2d0], -R3.reuse ;  /* 0x0000b4000e0e7a23 */ /* 0x100fe40000010803 */
[--C-:B------:R-:W-:Y:S02]  /*bc30*/  FFMA.FTZ R15, R15, c[0x0][0x2d0], -R3.reuse ;  /* 0x0000b4000f0f7a23 */ /* 0x100fe40000010803 */
[----:B------:R-:W-:Y:S01]  /*bc40*/  FFMA.FTZ R3, R35, c[0x0][0x2d0], -R3 ;  /* 0x0000b40023037a23 */ /* 0x000fe20000010803 */
[----:B------:R1:W-:Y:S01]  /*bc50*/  MUFU.EX2 R183, R14 ;  /* 0x0000000e00b77308 */ /* 0x0003e20000000800 */
[--C-:B------:R-:W-:Y:S02]  /*bc60*/  FFMA.FTZ R21, R21, c[0x0][0x2d0], -R188.reuse ;  /* 0x0000b40015157a23 */ /* 0x100fe400000108bc */
[--C-:B------:R-:W-:Y:S02]  /*bc70*/  FFMA.FTZ R20, R20, c[0x0][0x2d0], -R188.reuse ;  /* 0x0000b40014147a23 */ /* 0x100fe400000108bc */
[--C-:B------:R-:W-:Y:S02]  /*bc80*/  FFMA.FTZ R32, R32, c[0x0][0x2d0], -R188.reuse ;  /* 0x0000b40020207a23 */ /* 0x100fe400000108bc */
[--C-:B------:R-:W-:Y:S02]  /*bc90*/  FFMA.FTZ R12, R12, c[0x0][0x2d0], -R188.reuse ;  /* 0x0000b4000c0c7a23 */ /* 0x100fe400000108bc */
[----:B------:R-:W-:Y:S01]  /*bca0*/  FFMA.FTZ R13, R13, c[0x0][0x2d0], -R188 ;  /* 0x0000b4000d0d7a23 */ /* 0x000fe200000108bc */
[----:B------:R-:W-:Y:S10]  /*bcb0*/  MUFU.EX2 R20, R20 ;  /* 0x0000001400147308 */ /* 0x000ff40000000800 */
[----:B------:R2:W-:Y:S01]  /*bcc0*/  MUFU.EX2 R181, R12 ;  /* 0x0000000c00b57308 */ /* 0x0005e20000000800 */
[----:B-1----:R-:W-:Y:S09]  /*bcd0*/  F2FP.BF16.PACK_AB R14, R176, R191 ;  /* 0x000000bfb00e723e */ /* 0x002ff200000010ff */
[----:B------:R-:W-:Y:S10]  /*bce0*/  MUFU.EX2 R187, R13 ;  /* 0x0000000d00bb7308 */ /* 0x000ff40000000800 */
[----:B------:R-:W1:Y:S01]  /*bcf0*/  MUFU.EX2 R184, R15 ;  /* 0x0000000f00b87308 */ /* 0x000e620000000800 */
[----:B--2---:R-:W-:Y:S09]  /*bd00*/  MOV R12, R182 ;  /* 0x000000b6000c7202 */ /* 0x004ff20000000f00 */
[----:B------:R2:W2:Y:S01]  /*bd10*/  MUFU.EX2 R182, R18 ;  /* 0x0000001200b67308 */ /* 0x0004a20000000800 */
[----:B---3--:R-:W-:Y:S01]  /*bd20*/  FMUL.FTZ R131, R0, R131 ;  /* 0x0000008300837220 */ /* 0x008fe20000410000 */
[----:B------:R3:W4:Y:S01]  /*bd30*/  LDSM.16.MT88.4 R164, [R158] ;  /* 0x000000009ea4783b */ /* 0x0007220000004200 */
[----:B-1----:R-:W-:Y:S05]  /*bd40*/  F2FP.BF16.PACK_AB R13, R184, R183 ;  /* 0x000000b7b80d723e */ /* 0x002fea00000010ff */
[----:B--2---:R-:W-:Y:S01]  /*bd50*/  LDSM.16.MT88.4 R16, [R251+0x800] ;  /* 0x00080000fb10783b */ /* 0x004fe20000004200 */
[----:B------:R-:W-:Y:S05]  /*bd60*/  F2FP.BF16.PACK_AB R15, R186, R182 ;  /* 0x000000b6ba0f723e */ /* 0x000fea00000010ff */
[----:B---3--:R-:W2:Y:S01]  /*bd70*/  LDL.LU R158, [R1+0x84] ;  /* 0x00008400019e7983 */ /* 0x008ea20000300800 */
[C---:B----4-:R-:W-:Y:S08]  /*bd80*/  HMMA.16816.F32.BF16 R148, R160.reuse, R164, R148 ;  /* 0x000000a4a094723c */ /* 0x050ff00000041894 */
        /* <DEDUP_REMOVED lines=17> */
[----:B--2---:R-:W-:Y:S01]  /*bea0*/  FFMA.FTZ R158, R2, R158, R189 ;  /* 0x0000009e029e7223 */ /* 0x004fe200000100bd */
[----:B------:R-:W-:Y:S02]  /*beb0*/  MOV R189, R12 ;  /* 0x0000000c00bd7202 */ /* 0x000fe40000000f00 */
[----:B------:R-:W2:Y:S01]  /*bec0*/  LDL.LU R2, [R1+0x88] ;  /* 0x0000880001027983 */ /* 0x000ea20000300800 */
[-C--:B------:R-:W-:Y:S01]  /*bed0*/  F2FP.BF16.PACK_AB R12, R187, R181.reuse ;  /* 0x000000b5bb0c723e */ /* 0x080fe200000010ff */
        /* <DEDUP_REMOVED lines=18> */
[----:B--2---:R-:W-:Y:S02]  /*c000*/  FFMA.FTZ R2, R0, R2, R180 ;  /* 0x0000000200027223 */ /* 0x004fe400000100b4 */
[----:B------:R-:W-:Y:S02]  /*c010*/  MUFU.EX2 R180, R23 ;  /* 0x0000001700b47308 */ /* 0x000fe40000000800 */
[C---:B-1----:R-:W-:Y:S04]  /*c020*/  HMMA.16816.F32.BF16 R124, R160.reuse, R164, R124 ;  /* 0x000000a4a07c723c */ /* 0x042fe8000004187c */
[----:B------:R-:W-:Y:S02]  /*c030*/  FADD.FTZ R0, R179, R158 ;  /* 0x0000009eb3007221 */ /* 0x000fe40000010000 */
[----:B------:R-:W-:Y:S02]  /*c040*/  FADD.FTZ R2, R185, R2 ;  /* 0x00000002b9027221 */ /* 0x000fe40000010000 */
[----:B------:R-:W-:Y:S01]  /*c050*/  FADD.FTZ R0, R178, R0 ;  /* 0x00000000b2007221 */ /* 0x000fe20000010000 */
[----:B------:R-:W-:Y:S01]  /*c060*/  HMMA.16816.F32.BF16 R128, R160, R166, R128 ;  /* 0x000000a6a080723c */ /* 0x000fe20000041880 */
[----:B------:R-:W1:Y:S01]  /*c070*/  LDSM.16.MT88.4 R160, [R248+0x800] ;  /* 0x00080000f8a0783b */ /* 0x000e620000004200 */
[----:B------:R-:W-:Y:S01]  /*c080*/  MUFU.EX2 R179, R26 ;  /* 0x0000001a00b37308 */ /* 0x000fe20000000800 */
[----:B------:R-:W-:Y:S04]  /*c090*/  FADD.FTZ R2, R159, R2 ;  /* 0x000000029f027221 */ /* 0x000fe80000010000 */
[----:B------:R-:W2:Y:S01]  /*c0a0*/  LDSM.16.MT88.4 R164, [R252+0x800] ;  /* 0x00080000fca4783b */ /* 0x000ea20000004200 */
[----:B------:R-:W-:Y:S04]  /*c0b0*/  FADD.FTZ R2, R190, R2 ;  /* 0x00000002be027221 */ /* 0x000fe80000010000 */
[----:B------:R-:W-:Y:S01]  /*c0c0*/  MUFU.EX2 R178, R27 ;  /* 0x0000001b00b27308 */ /* 0x000fe20000000800 */
[----:B------:R-:W-:Y:S04]  /*c0d0*/  FADD.FTZ R2, R183, R2 ;  /* 0x00000002b7027221 */ /* 0x000fe80000010000 */
[----:B------:R-:W-:Y:S05]  /*c0e0*/  FADD.FTZ R2, R184, R2 ;  /* 0x00000002b8027221 */ /* 0x000fea0000010000 */
[----:B------:R-:W-:Y:S10]  /*c0f0*/  MUFU.EX2 R159, R34 ;  /* 0x00000022009f7308 */ /* 0x000ff40000000800 */
[----:B------:R3:W-:Y:S01]  /*c100*/  MUFU.EX2 R185, R32 ;  /* 0x0000002000b97308 */ /* 0x0007e20000000800 */
[C---:B-1----:R-:W-:Y:S09]  /*c110*/  HMMA.16816.F32.BF16 R4, R12.reuse, R160, R4 ;  /* 0x000000a00c04723c */ /* 0x042ff20000041804 */
[----:B------:R-:W-:Y:S01]  /*c120*/  MUFU.EX2 R158, R3 ;  /* 0x00000003009e7308 */ /* 0x000fe20000000800 */
[C---:B------:R-:W-:Y:S01]  /*c130*/  HMMA.16816.F32.BF16 R8, R12.reuse, R162, R8 ;  /* 0x000000a20c08723c */ /* 0x040fe20000041808 */
[----:B------:R-:W1:Y:S07]  /*c140*/  LDSM.16.MT88.4 R160, [R177+0x800] ;  /* 0x00080000b1a0783b */ /* 0x000e6e0000004200 */
[C---:B--2---:R-:W-:Y:S07]  /*c150*/  HMMA.16816.F32.BF16 R132, R12.reuse, R164, R132 ;  /* 0x000000a40c84723c */ /* 0x044fee0000041884 */
[----:B------:R-:W-:Y:S01]  /*c160*/  MOV R165, R181 ;  /* 0x000000b500a57202 */ /* 0x000fe20000000f00 */
[C---:B------:R-:W-:Y:S01]  /*c170*/  HMMA.16816.F32.BF16 R136, R12.reuse, R166, R136 ;  /* 0x000000a60c88723c */ /* 0x040fe20000041888 */
[----:B------:R2:W-:Y:S03]  /*c180*/  MUFU.EX2 R167, R21 ;  /* 0x0000001500a77308 */ /* 0x0005e60000000800 */
[----:B------:R-:W-:Y:S04]  /*c190*/  MOV R164, R191 ;  /* 0x000000bf00a47202 */ /* 0x000fe80000000f00 */
[C---:B------:R-:W-:Y:S03]  /*c1a0*/  HMMA.16816.F32.BF16 R140, R12.reuse, R16, R140 ;  /* 0x000000100c8c723c */ /* 0x040fe6000004188c */
[----:B------:R4:W4:Y:S01]  /*c1b0*/  MUFU.EX2 R181, R22 ;  /* 0x0000001600b57308 */ /* 0x0009220000000800 */
[----:B---3--:R-:W-:Y:S04]  /*c1c0*/  MOV R32, R164 ;  /* 0x000000a400207202 */ /* 0x008fe80000000f00 */
[C---:B------:R-:W-:Y:S01]  /*c1d0*/  HMMA.16816.F32.BF16 R144, R12.reuse, R18, R144 ;  /* 0x000000120c90723c */ /* 0x040fe20000041890 */
[----:B------:R-:W3:Y:S04]  /*c1e0*/  LDSM.16.MT88.4 R16, [R248+0x2800] ;  /* 0x00280000f810783b */ /* 0x000ee80000004200 */
[----:B------:R-:W-:Y:S03]  /*c1f0*/  MUFU.EX2 R166, R24 ;  /* 0x0000001800a67308 */ /* 0x000fe60000000800 */
[C---:B-1----:R-:W-:Y:S04]  /*c200*/  HMMA.16816.F32.BF16 R148, R12.reuse, R160, R148 ;  /* 0x000000a00c94723c */ /* 0x042fe80000041894 */
[----:B--2---:R-:W-:Y:S01]  /*c210*/  MOV R21, R189 ;  /* 0x000000bd00157202 */ /* 0x004fe20000000f00 */
[--C-:B------:R-:W-:Y:S01]  /*c220*/  FFMA.FTZ R189, R28, c[0x0][0x2d0], -R188.reuse ;  /* 0x0000b4001cbd7a23 */ /* 0x100fe200000108bc */
[----:B------:R-:W-:Y:S01]  /*c230*/  MOV R28, R187 ;  /* 0x000000bb001c7202 */ /* 0x000fe20000000f00 */
[----:B------:R1:W2:Y:S01]  /*c240*/  MUFU.EX2 R191, R25 ;  /* 0x0000001900bf7308 */ /* 0x0002a20000000800 */
[--C-:B------:R-:W-:Y:S01]  /*c250*/  FFMA.FTZ R187, R29, c[0x0][0x2d0], -R188.reuse ;  /* 0x0000b4001dbb7a23 */ /* 0x100fe200000108bc */
[C---:B------:R-:W-:Y:S01]  /*c260*/  HMMA.16816.F32.BF16 R152, R12.reuse, R162, R152 ;  /* 0x000000a20c98723c */ /* 0x040fe20000041898 */
[----:B------:R-:W2:Y:S02]  /*c270*/  LDSM.16.MT88.4 R160, [R252+0x2800] ;  /* 0x00280000fca0783b */ /* 0x000ea40000004200 */
[----:B------:R-:W-:Y:S01]  /*c280*/  MOV R29, R21 ;  /* 0x00000015001d7202 */ /* 0x000fe20000000f00 */
[----:B------:R-:W-:Y:S01]  /*c290*/  FFMA.FTZ R188, R33, c[0x0][0x2d0], -R188 ;  /* 0x0000b40021bc7a23 */ /* 0x000fe200000108bc */
[----:B------:R-:W-:Y:S02]  /*c2a0*/  MOV R33, R20 ;  /* 0x0000001400217202 */ /* 0x000fe40000000f00 */
[----:B----4-:R-:W-:Y:S01]  /*c2b0*/  LDSM.16.MT88.4 R20, [R248+0x1000] ;  /* 0x00100000f814783b */ /* 0x010fe20000004200 */
[----:B------:R-:W-:Y:S01]  /*c2c0*/  FADD.FTZ R0, R29, R0 ;  /* 0x000000001d007221 */ /* 0x000fe20000010000 */
[----:B------:R-:W-:Y:S03]  /*c2d0*/  MUFU.EX2 R189, R189 ;  /* 0x000000bd00bd7308 */ /* 0x000fe60000000800 */
[-C--:B------:R-:W-:Y:S01]  /*c2e0*/  MOV R184, R33.reuse ;  /* 0x0000002100b87202 */ /* 0x080fe20000000f00 */
[----:B------:R-:W-:Y:S04]  /*c2f0*/  FADD.FTZ R0, R165, R0 ;  /* 0x00000000a5007221 */ /* 0x000fe80000010000 */
[----:B------:R-:W-:Y:S02]  /*c300*/  FADD.FTZ R0, R28, R0 ;  /* 0x000000001c007221 */ /* 0x000fe40000010000 */
[----:B------:R-:W-:Y:S02]  /*c310*/  MUFU.EX2 R188, R188 ;  /* 0x000000bc00bc7308 */ /* 0x000fe40000000800 */
[----:B------:R-:W-:Y:S01]  /*c320*/  FADD.FTZ R3, R32, R0 ;  /* 0x0000000020037221 */ /* 0x000fe20000010000 */
[----:B-1----:R-:W-:Y:S01]  /*c330*/  LDSM.16.MT88.4 R24, [R251+0x1000] ;  /* 0x00100000fb18783b */ /* 0x002fe20000004200 */
[----:B------:R-:W-:Y:S01]  /*c340*/  FADD.FTZ R0, R182, R2 ;  /* 0x00000002b6007221 */ /* 0x000fe20000010000 */
[C---:B---3--:R-:W-:Y:S03]  /*c350*/  HMMA.16816.F32.BF16 R36, R12.reuse, R16, R36 ;  /* 0x000000100c24723c */ /* 0x048fe60000041824 */
[----:B------:R-:W-:Y:S02]  /*c360*/  FADD.FTZ R0, R186, R0 ;  /* 0x00000000ba007221 */ /* 0x000fe40000010000 */
[----:B------:R-:W-:Y:S02]  /*c370*/  MUFU.EX2 R187, R187 ;  /* 0x000000bb00bb7308 */ /* 0x000fe40000000800 */
[----:B------:R-:W-:Y:S01]  /*c380*/  FADD.FTZ R0, R181, R0 ;  /* 0x00000000b5007221 */ /* 0x000fe20000010000 */
[C---:B------:R-:W-:Y:S01]  /*c390*/  HMMA.16816.F32.BF16 R40, R12.reuse, R18, R40 ;  /* 0x000000120c28723c */ /* 0x040fe20000041828 */
[----:B------:R-:W1:Y:S03]  /*c3a0*/  LDSM.16.MT88.4 R16, [R251+0x2800] ;  /* 0x00280000fb10783b */ /* 0x000e660000004200 */
[C---:B------:R-:W-:Y:S04]  /*c3b0*/  FADD.FTZ R0, R180.reuse, R0 ;  /* 0x00000000b4007221 */ /* 0x040fe80000010000 */
        /* <DEDUP_REMOVED lines=35> */
[----:B------:R-:W-:Y:S01]  /*c5f0*/  F2FP.BF16.PACK_AB R14, R191, R166 ;  /* 0x000000a6bf0e723e */ /* 0x000fe200000010ff */
[----:B------:R-:W-:Y:S02]  /*c600*/  LDSM.16.MT88.4 R32, [R248+0x3800] ;  /* 0x00380000f820783b */ /* 0x000fe40000004200 */
[----:B------:R-:W-:Y:S02]  /*c610*/  F2FP.BF16.PACK_AB R13, R180, R181 ;  /* 0x000000b5b40d723e */ /* 0x000fe400000010ff */
[----:B------:R-:W-:Y:S07]  /*c620*/  F2FP.BF16.PACK_AB R15, R178, R179 ;  /* 0x000000b3b20f723e */ /* 0x000fee00000010ff */
        /* <DEDUP_REMOVED lines=34> */
[C---:B------:R-:W-:Y:S08]  /*c850*/  HMMA.16816.F32.BF16 R96, R12.reuse, R26, R96 ;  /* 0x0000001a0c60723c */ /* 0x040ff00000041860 */
[C---:B---3--:R-:W-:Y:S07]  /*c860*/  HMMA.16816.F32.BF16 R100, R12.reuse, R160, R100 ;  /* 0x000000a00c64723c */ /* 0x048fee0000041864 */
[----:B------:R-:W-:Y:S01]  /*c870*/  MOV R160, R177 ;  /* 0x000000b100a07202 */ /* 0x000fe20000000f00 */
[C---:B------:R-:W-:Y:S01]  /*c880*/  HMMA.16816.F32.BF16 R104, R12.reuse, R162, R104 ;  /* 0x000000a20c68723c */ /* 0x040fe20000041868 */
[----:B------:R-:W2:Y:S03]  /*c890*/  MUFU.EX2 R177, R30 ;  /* 0x0000001e00b17308 */ /* 0x000ea60000000800 */
[----:B------:R-:W3:Y:S01]  /*c8a0*/  LDSM.16.MT88.4 R24, [R160+0x7000] ;  /* 0x00700000a018783b */ /* 0x000ee20000004200 */
[----:B------:R-:W-:Y:S02]  /*c8b0*/  MOV R182, R160 ;  /* 0x000000a000b67202 */ /* 0x000fe40000000f00 */
[----:B------:R-:W-:Y:S01]  /*c8c0*/  MOV R162, R166 ;  /* 0x000000a600a27202 */ /* 0x000fe20000000f00 */
[C---:B-1----:R-:W-:Y:S04]  /*c8d0*/  HMMA.16816.F32.BF16 R108, R12.reuse, R16, R108 ;  /* 0x000000100c6c723c */ /* 0x042fe8000004186c */
[----:B------:R-:W-:Y:S02]  /*c8e0*/  MOV R163, R167 ;  /* 0x000000a700a37202 */ /* 0x000fe40000000f00 */
[----:B------:R-:W1:Y:S01]  /*c8f0*/  LDSM.16.MT88.4 R164, [R248+0x1800] ;  /* 0x00180000f8a4783b */ /* 0x000e620000004200 */
[----:B------:R-:W-:Y:S01]  /*c900*/  MOV R161, R176 ;  /* 0x000000b000a17202 */ /* 0x000fe20000000f00 */
[C---:B------:R-:W-:Y:S01]  /*c910*/  HMMA.16816.F32.BF16 R112, R12.reuse, R18, R112 ;  /* 0x000000120c70723c */ /* 0x040fe20000041870 */
[----:B------:R4:W2:Y:S03]  /*c920*/  MUFU.EX2 R176, R31 ;  /* 0x0000001f00b07308 */ /* 0x0008a60000000800 */
[----:B------:R-:W1:Y:S01]  /*c930*/  LDSM.16.MT88.4 R16, [R252+0x1800] ;  /* 0x00180000fc10783b */ /* 0x000e620000004200 */
[----:B------:R-:W-:Y:S02]  /*c940*/  MOV R190, R162 ;  /* 0x000000a200be7202 */ /* 0x000fe40000000f00 */
[----:B------:R-:W-:Y:S01]  /*c950*/  MOV R183, R163 ;  /* 0x000000a300b77202 */ /* 0x000fe20000000f00 */
[C---:B------:R-:W-:Y:S04]  /*c960*/  HMMA.16816.F32.BF16 R116, R12.reuse, R20, R116 ;  /* 0x000000140c74723c */ /* 0x040fe80000041874 */
[----:B------:R-:W-:Y:S04]  /*c970*/  MOV R2, R161 ;  /* 0x000000a100027202 */ /* 0x000fe80000000f00 */
[C---:B------:R-:W-:Y:S01]  /*c980*/  HMMA.16816.F32.BF16 R120, R12.reuse, R22, R120 ;  /* 0x000000160c78723c */ /* 0x040fe20000041878 */
[----:B------:R1:W-:Y:S03]  /*c990*/  LDSM.16.MT88.4 R20, [R160+0x1800] ;  /* 0x00180000a014783b */ /* 0x0003e60000004200 */
[----:B------:R-:W-:Y:S02]  /*c9a0*/  FADD.FTZ R2, R2, R3 ;  /* 0x0000000302027221 */ /* 0x000fe40000010000 */
[----:B------:R-:W-:Y:S02]  /*c9b0*/  FADD.FTZ R3, R178, R0 ;  /* 0x00000000b2037221 */ /* 0x000fe40000010000 */
[----:B------:R-:W-:Y:S01]  /*c9c0*/  FADD.FTZ R2, R184, R2 ;  /* 0x00000002b8027221 */ /* 0x000fe20000010000 */
[----:B----4-:R-:W4:Y:S01]  /*c9d0*/  LDSM.16.MT88.4 R28, [R251+0x1800] ;  /* 0x00180000fb1c783b */ /* 0x010f220000004200 */
[C---:B---3--:R-:W-:Y:S03]  /*c9e0*/  HMMA.16816.F32.BF16 R124, R12.reuse, R24, R124 ;  /* 0x000000180c7c723c */ /* 0x048fe6000004187c */
[----:B--2---:R-:W-:Y:S02]  /*c9f0*/  FADD.FTZ R3, R177, R3 ;  /* 0x00000003b1037221 */ /* 0x004fe40000010000 */
[----:B------:R-:W-:Y:S02]  /*ca00*/  FADD.FTZ R2, R183, R2 ;  /* 0x00000002b7027221 */ /* 0x000fe40000010000 */
[----:B------:R-:W-:Y:S01]  /*ca10*/  FADD.FTZ R3, R176, R3 ;  /* 0x00000003b0037221 */ /* 0x000fe20000010000 */
[----:B------:R-:W-:Y:S01]  /*ca20*/  HMMA.16816.F32.BF16 R128, R12, R26, R128 ;  /* 0x0000001a0c80723c */ /* 0x000fe20000041880 */
[----:B------:R-:W2:Y:S03]  /*ca30*/  LDSM.16.MT88.4 R24, [R252+0x3800] ;  /* 0x00380000fc18783b */ /* 0x000ea60000004200 */
[----:B------:R-:W-:Y:S03]  /*ca40*/  FADD.FTZ R2, R190, R2 ;  /* 0x00000002be027221 */ /* 0x000fe60000010000 */
[----:B------:R-:W-:Y:S01]  /*ca50*/  F2FP.BF16.PACK_AB R12, R187, R189 ;  /* 0x000000bdbb0c723e */ /* 0x000fe200000010ff */
[----:B------:R-:W-:Y:S01]  /*ca60*/  FADD.FTZ R2, R191, R2 ;  /* 0x00000002bf027221 */ /* 0x000fe20000010000 */
[----:B------:R-:W-:Y:S03]  /*ca70*/  F2FP.BF16.PACK_AB R13, R176, R177 ;  /* 0x000000b1b00d723e */ /* 0x000fe600000010ff */
[----:B------:R-:W-:Y:S01]  /*ca80*/  F2FP.BF16.PACK_AB R14, R188, R185 ;  /* 0x000000b9bc0e723e */ /* 0x000fe200000010ff */
[----:B------:R-:W-:Y:S01]  /*ca90*/  FADD.FTZ R0, R189, R2 ;  /* 0x00000002bd007221 */ /* 0x000fe20000010000 */
[----:B------:R-:W-:Y:S03]  /*caa0*/  F2FP.BF16.PACK_AB R15, R158, R159 ;  /* 0x0000009f9e0f723e */ /* 0x000fe600000010ff */
[----:B------:R-:W-:Y:S04]  /*cab0*/  FADD.FTZ R0, R187, R0 ;  /* 0x00000000bb007221 */ /* 0x000fe80000010000 */
[C---:B-1----:R-:W-:Y:S01]  /*cac0*/  HMMA.16816.F32.BF16 R160, R12.reuse, R164, R4 ;  /* 0x000000a40ca0723c */ /* 0x042fe20000041804 */
[----:B------:R-:W1:Y:S02]  /*cad0*/  LDSM.16.MT88.4 R4, [R251+0x3800] ;  /* 0x00380000fb04783b */ /* 0x000e640000004200 */
[----:B------:R-:W-:Y:S02]  /*cae0*/  FADD.FTZ R2, R185, R0 ;  /* 0x00000000b9027221 */ /* 0x000fe40000010000 */
[----:B------:R-:W-:Y:S01]  /*caf0*/  FADD.FTZ R0, R159, R3 ;  /* 0x000000039f007221 */ /* 0x000fe20000010000 */
[----:B------:R-:W-:Y:S01]  /*cb00*/  MOV R159, R156 ;  /* 0x0000009c009f7202 */ /* 0x000fe20000000f00 */
[----:B------:R-:W-:Y:S01]  /*cb10*/  FADD.FTZ R2, R188, R2 ;  /* 0x00000002bc027221 */ /* 0x000fe20000010000 */
[C---:B------:R-:W-:Y:S01]  /*cb20*/  HMMA.16816.F32.BF16 R164, R12.reuse, R166, R8 ;  /* 0x000000a60ca4723c */ /* 0x040fe20000041808 */
[----:B------:R-:W3:Y:S03]  /*cb30*/  LDSM.16.MT88.4 R8, [R182+0x3800] ;  /* 0x00380000b608783b */ /* 0x000ee60000004200 */
[----:B------:R-:W-:Y:S01]  /*cb40*/  FADD.FTZ R0, R158, R0 ;  /* 0x000000009e007221 */ /* 0x000fe20000010000 */
[----:B------:R-:W-:Y:S02]  /*cb50*/  MOV R158, R157 ;  /* 0x0000009d009e7202 */ /* 0x000fe40000000f00 */
[----:B------:R-:W-:Y:S01]  /*cb60*/  STL [R1+0x84], R2 ;  /* 0x0000840201007387 */ /* 0x000fe20000100800 */
[C---:B------:R-:W-:Y:S05]  /*cb70*/  HMMA.16816.F32.BF16 R132, R12.reuse, R16, R132 ;  /* 0x000000100c84723c */ /* 0x040fea0000041884 */
[----:B------:R-:W-:Y:S03]  /*cb80*/  STL [R1+0x88], R0 ;  /* 0x0000880001007387 */ /* 0x000fe60000100800 */
[C---:B------:R-:W-:Y:S03]  /*cb90*/  HMMA.16816.F32.BF16 R136, R12.reuse, R18, R136 ;  /* 0x000000120c88723c */ /* 0x040fe60000041888 */
[----:B------:R-:W1:Y:S05]  /*cba0*/  LDSM.16.MT88.4 R16, [R248+0x5800] ;  /* 0x00580000f810783b */ /* 0x000e6a0000004200 */
[C---:B----4-:R-:W-:Y:S08]  /*cbb0*/  HMMA.16816.F32.BF16 R140, R12.reuse, R28, R140 ;  /* 0x0000001c0c8c723c */ /* 0x050ff0000004188c */
[C---:B------:R-:W-:Y:S01]  /*cbc0*/  HMMA.16816.F32.BF16 R144, R12.reuse, R30, R144 ;  /* 0x0000001e0c90723c */ /* 0x040fe20000041890 */
[----:B------:R-:W-:Y:S07]  /*cbd0*/  LDSM.16.MT88.4 R28, [R251+0x5800] ;  /* 0x00580000fb1c783b */ /* 0x000fee0000004200 */
[C---:B------:R-:W-:Y:S08]  /*cbe0*/  HMMA.16816.F32.BF16 R148, R12.reuse, R20, R148 ;  /* 0x000000140c94723c */ /* 0x040ff00000041894 */
[C---:B------:R-:W-:Y:S01]  /*cbf0*/  HMMA.16816.F32.BF16 R152, R12.reuse, R22, R152 ;  /* 0x000000160c98723c */ /* 0x040fe20000041898 */
[----:B------:R-:W4:Y:S07]  /*cc00*/  LDSM.16.MT88.4 R20, [R252+0x5800] ;  /* 0x00580000fc14783b */ /* 0x000f2e0000004200 */
[C---:B------:R-:W-:Y:S08]  /*cc10*/  HMMA.16816.F32.BF16 R36, R12.reuse, R32, R36 ;  /* 0x000000200c24723c */ /* 0x040ff00000041824 */
[C---:B------:R-:W-:Y:S08]  /*cc20*/  HMMA.16816.F32.BF16 R40, R12.reuse, R34, R40 ;  /* 0x000000220c28723c */ /* 0x040ff00000041828 */
[C---:B--2---:R-:W-:Y:S08]  /*cc30*/  HMMA.16816.F32.BF16 R44, R12.reuse, R24, R44 ;  /* 0x000000180c2c723c */ /* 0x044ff0000004182c */
[C---:B------:R-:W-:Y:S01]  /*cc40*/  HMMA.16816.F32.BF16 R48, R12.reuse, R26, R48 ;  /* 0x0000001a0c30723c */ /* 0x040fe20000041830 */
[----:B------:R-:W-:Y:S07]  /*cc50*/  LDSM.16.MT88.4 R24, [R251+0x7800] ;  /* 0x00780000fb18783b */ /* 0x000fee0000004200 */
[C---:B-1----:R-:W-:Y:S08]  /*cc60*/  HMMA.16816.F32.BF16 R52, R12.reuse, R4, R52 ;  /* 0x000000040c34723c */ /* 0x042ff00000041834 */
[C---:B------:R-:W-:Y:S01]  /*cc70*/  HMMA.16816.F32.BF16 R56, R12.reuse, R6, R56 ;  /* 0x000000060c38723c */ /* 0x040fe20000041838 */
[----:B------:R-:W1:Y:S07]  /*cc80*/  LDSM.16.MT88.4 R4, [R182+0x5800] ;  /* 0x00580000b604783b */ /* 0x000e6e0000004200 */
[C---:B---3--:R-:W-:Y:S08]  /*cc90*/  HMMA.16816.F32.BF16 R60, R12.reuse, R8, R60 ;  /* 0x000000080c3c723c */ /* 0x048ff0000004183c */
[C---:B------:R-:W-:Y:S01]  /*cca0*/  HMMA.16816.F32.BF16 R64, R12.reuse, R10, R64 ;  /* 0x0000000a0c40723c */ /* 0x040fe20000041840 */
[----:B------:R-:W2:Y:S07]  /*ccb0*/  LDSM.16.MT88.4 R8, [R248+0x7800] ;  /* 0x00780000f808783b */ /* 0x000eae0000004200 */
[C---:B------:R-:W-:Y:S08]  /*ccc0*/  HMMA.16816.F32.BF16 R68, R12.reuse, R16, R68 ;  /* 0x000000100c44723c */ /* 0x040ff00000041844 */
[C---:B------:R-:W-:Y:S01]  /*ccd0*/  HMMA.16816.F32.BF16 R72, R12.reuse, R18, R72 ;  /* 0x000000120c48723c */ /* 0x040fe20000041848 */
[----:B------:R-:W3:Y:S07]  /*cce0*/  LDSM.16.MT88.4 R16, [R252+0x7800] ;  /* 0x00780000fc10783b */ /* 0x000eee0000004200 */
[C---:B----4-:R-:W-:Y:S08]  /*ccf0*/  HMMA.16816.F32.BF16 R76, R12.reuse, R20, R76 ;  /* 0x000000140c4c723c */ /* 0x050ff0000004184c */
[C---:B------:R-:W-:Y:S01]  /*cd00*/  HMMA.16816.F32.BF16 R80, R12.reuse, R22, R80 ;  /* 0x000000160c50723c */ /* 0x040fe20000041850 */
[----:B------:R-:W4:Y:S07]  /*cd10*/  LDSM.16.MT88.4 R20, [R182+0x7800] ;  /* 0x00780000b614783b */ /* 0x000f2e0000004200 */
[C---:B------:R-:W-:Y:S08]  /*cd20*/  HMMA.16816.F32.BF16 R84, R12.reuse, R28, R84 ;  /* 0x0000001c0c54723c */ /* 0x040ff00000041854 */
[C---:B------:R-:W-:Y:S08]  /*cd30*/  HMMA.16816.F32.BF16 R88, R12.reuse, R30, R88 ;  /* 0x0000001e0c58723c */ /* 0x040ff00000041858 */
[C---:B-1----:R-:W-:Y:S08]  /*cd40*/  HMMA.16816.F32.BF16 R92, R12.reuse, R4, R92 ;  /* 0x000000040c5c723c */ /* 0x042ff0000004185c */
[C---:B------:R-:W-:Y:S08]  /*cd50*/  HMMA.16816.F32.BF16 R96, R12.reuse, R6, R96 ;  /* 0x000000060c60723c */ /* 0x040ff00000041860 */
[C---:B--2---:R-:W-:Y:S08]  /*cd60*/  HMMA.16816.F32.BF16 R100, R12.reuse, R8, R100 ;  /* 0x000000080c64723c */ /* 0x044ff00000041864 */
[C---:B------:R-:W-:Y:S08]  /*cd70*/  HMMA.16816.F32.BF16 R104, R12.reuse, R10, R104 ;  /* 0x0000000a0c68723c */ /* 0x040ff00000041868 */
[C---:B---3--:R-:W-:Y:S08]  /*cd80*/  HMMA.16816.F32.BF16 R108, R12.reuse, R16, R108 ;  /* 0x000000100c6c723c */ /* 0x048ff0000004186c */
[C---:B------:R-:W-:Y:S08]  /*cd90*/  HMMA.16816.F32.BF16 R112, R12.reuse, R18, R112 ;  /* 0x000000120c70723c */ /* 0x040ff00000041870 */
[C---:B------:R-:W-:Y:S08]  /*cda0*/  HMMA.16816.F32.BF16 R116, R12.reuse, R24, R116 ;  /* 0x000000180c74723c */ /* 0x040ff00000041874 */
[C---:B------:R-:W-:Y:S08]  /*cdb0*/  HMMA.16816.F32.BF16 R120, R12.reuse, R26, R120 ;  /* 0x0000001a0c78723c */ /* 0x040ff00000041878 */
[C---:B----4-:R-:W-:Y:S08]  /*cdc0*/  HMMA.16816.F32.BF16 R124, R12.reuse, R20, R124 ;  /* 0x000000140c7c723c */ /* 0x050ff0000004187c */
[----:B------:R-:W-:Y:S01]  /*cdd0*/  HMMA.16816.F32.BF16 R128, R12, R22, R128 ;  /* 0x000000160c80723c */ /* 0x000fe20000041880 */
[----:B------:R-:W-:-:S07]  /*cde0*/  @P0 BRA `(.L_x_3421) ;  /* 0xffffca6000000947 */ /* 0x000fce000383ffff */
.L_x_3420:
[----:B------:R-:W-:Y:S07]  /*cdf0*/  @!UPT UIADD3 URZ, URZ, URZ, URZ ;  /* 0x0000003f3f3ff290 */ /* 0x000fee000fffe03f */
[----:B------:R-:W-:Y:S02]  /*ce00*/  MOV R7, 0x1f ;  /* 0x0000001f00077802 */ /* 0x000fe40000000f00 */
[----:B------:R-:W-:Y:S01]  /*ce10*/  MOV R6, 0xffffffff ;  /* 0xffffffff00067802 */ /* 0x000fe20000000f00 */
[----:B------:R-:W-:Y:S06]  /*ce20*/  BRA.DIV ~URZ, `(.L_x_3422) ;  /* 0x00002a427f007947 */ /* 0x000fec000b800000 */
[----:B------:R-:W2:Y:S04]  /*ce30*/  LDL R2, [R1+0x84] ;  /* 0x0000840001027983 */ /* 0x000ea80000100800 */
[----:B--2---:R1:W2:Y:S02]  /*ce40*/  SHFL.BFLY PT, R0, R2, 0x2, 0x1f ;  /* 0x0c401f0002007f89 */ /* 0x0042a400000e0000 */
.L_x_3436:
        /* <DEDUP_REMOVED lines=9> */
.L_x_3437:
        /* <DEDUP_REMOVED lines=149> */
.L_x_3415:
        /* <DEDUP_REMOVED lines=19> */
.L_x_3425:
[----:B--2---:R-:W-:Y:S05]  /*d960*/  BSYNC B0 ;  /* 0x0000000000007941 */ /* 0x004fea0003800000 */
.L_x_3424:
        /* <DEDUP_REMOVED lines=15> */
[----:B-1----:R-:W-:Y:S05]  /*da60*/  CALL.REL.NOINC `($__internal_69_$__cuda_sm70_shflsync_idx_p) ;  /* 0x0000200000007944 */ /* 0x002fea0003c00000 */
.L_x_3428:
        /* <DEDUP_REMOVED lines=129> */
[----:B------:R-:W-:Y:S02]  /*e280*/  IADD3 R29, R205, 0xb0, RZ ;  /* 0x000000b0cd1d7810 */ /* 0x000fe40007ffe0ff */
[----:B------:R-:W-:Y:S02]  /*e290*/  ISETP.GE.AND P0, PT, R6, UR4, PT ;  /* 0x0000000406007c0c */ /* 0x000fe4000bf06270 */
        /* <DEDUP_REMOVED lines=22> */
[----:B------:R-:W-:Y:S01]  /*e400*/  SHF.R.S32.HI R53, RZ, 0x1f, R29 ;  /* 0x0000001fff357819 */ /* 0x000fe2000001141d */
[----:B------:R-:W-:Y:S05]  /*e410*/  @P1 BRA `(.L_x_3430) ;  /* 0x000007f000001947 */ /* 0x000fea0003800000 */
[----:B--2-4-:R-:W-:Y:S02]  /*e420*/  ISETP.GE.AND P1, PT, R205, c[0x0][0x3c8], PT ;  /* 0x0000f200cd007a0c */ /* 0x014fe40003f26270 */
[----:B------:R-:W-:Y:S02]  /*e430*/  ISETP.GE.AND P3, PT, R10, c[0x0][0x3c8], PT ;  /* 0x0000f2000a007a0c */ /* 0x000fe40003f66270 */
        /* <DEDUP_REMOVED lines=86> */
[----:B-----5:R-:W-:-:S03]  /*e9a0*/  ISETP.GE.AND P5, PT, R202, c[0x0][0x3c8], PT ;  /* 0x0000f200ca007a0c */ /* 0x020fc60003fa6270 */
        /* <DEDUP_REMOVED lines=38> */
.L_x_3430:
[----:B--2-4-:R-:W-:Y:S05]  /*ec10*/  BSYNC B0 ;  /* 0x0000000000007941 */ /* 0x014fea0003800000 */
.L_x_3429:
[----:B------:R1:W2:Y:S04]  /*ec20*/  SHFL.IDX PT, R3, R31, 0x1, 0x1c1f ;  /* 0x003c1f001f037f89 */ /* 0x0002a800000e0000 */
[----:B------:R1:W3:Y:S01]  /*ec30*/  SHFL.IDX PT, R2, R36, 0x1, 0x1c1f ;  /* 0x003c1f0024027f89 */ /* 0x0002e200000e0000 */
[----:B------:R-:W-:Y:S05]  /*ec40*/  @P0 BRA `(.L_x_3431) ;  /* 0x00000ad000000947 */ /* 0x000fea0003800000 */
[----:B------:R-:W-:Y:S02]  /*ec50*/  ISETP.GE.AND P4, PT, R10, c[0x0][0x3c8], PT ;  /* 0x0000f2000a007a0c */ /* 0x000fe40003f86270 */
[----:B------:R-:W-:Y:S02]  /*ec60*/  ISETP.GE.AND P0, PT, R205, c[0x0][0x3c8], PT ;  /* 0x0000f200cd007a0c */ /* 0x000fe40003f06270 */
[----:B------:R-:W-:Y:S02]  /*ec70*/  ISETP.GE.AND P2, PT, R0, c[0x0][0x3c8], PT ;  /* 0x0000f20000007a0c */ /* 0x000fe40003f46270 */
[----:B------:R-:W-:-:S07]  /*ec80*/  ISETP.GE.AND P3, PT, R11, c[0x0][0x3c8], PT ;  /* 0x0000f2000b007a0c */ /* 0x000fce0003f66270 */
[CC--:B---3--:R-:W-:Y:S02]  /*ec90*/  @!P4 LEA R4, P1, R10.reuse, R2.reuse, 0x2 ;  /* 0x000000020a04c211 */ /* 0x0c8fe400078210ff */
[----:B--2---:R-:W-:Y:S02]  /*eca0*/  @!P0 IMAD.WIDE R6, R205, 0x4, R2 ;  /* 0x00000004cd068825 */ /* 0x004fe400078e0202 */
[-C--:B------:R-:W-:Y:S02]  /*ecb0*/  @!P4 LEA.HI.X R5, R10, R3.reuse, R33, 0x2, P1 ;  /* 0x000000030a05c211 */ /* 0x080fe400008f1421 */
[----:B------:R-:W-:Y:S01]  /*ecc0*/  ISETP.GE.AND P1, PT, R12, c[0x0][0x3c8], PT ;  /* 0x0000f2000c007a0c */ /* 0x000fe20003f26270 */
        /* <DEDUP_REMOVED lines=10> */
[----:B------:R-:W-:Y:S01]  /*ed70*/  @!P3 ST.E.64 [R10.64], R180 ;  /* 0x000000b40a00b985 */ /* 0x000fe2000c101b06 */
[----:B------:R-:W-:Y:S02]  /*ed80*/  ISETP.GE.AND P3, PT, R16, c[0x0][0x3c8], PT ;  /* 0x0000f20010007a0c */ /* 0x000fe40003f66270 */
[----:B--2---:R-:W-:-:S04]  /*ed90*/  @!P1 LEA R6, P5, R12, R2, 0x2 ;  /* 0x000000020c069211 */ /* 0x004fc800078a10ff */
[----:B------:R-:W-:Y:S02]  /*eda0*/  @!P1 LEA.HI.X R7, R12, R3, R35, 0x2, P5 ;  /* 0x000000030c079211 */ /* 0x000fe400028f1423 */
[----:B---3--:R-:W-:-:S03]  /*edb0*/  @!P0 LEA R4, P5, R13, R2, 0x2 ;  /* 0x000000020d048211 */ /* 0x008fc600078a10ff */
[----:B------:R-:W-:Y:S01]  /*edc0*/  @!P1 ST.E.64 [R6.64], R142 ;  /* 0x0000008e06009985 */ /* 0x000fe2000c101b06 */
[-C--:B------:R-:W-:Y:S02]  /*edd0*/  @!P0 LEA.HI.X R5, R13, R3.reuse, R37, 0x2, P5 ;  /* 0x000000030d058211 */ /* 0x080fe400028f1425 */
[----:B----4-:R-:W-:Y:S02]  /*ede0*/  @!P4 LEA R8, P5, R14, R2, 0x2 ;  /* 0x000000020e08c211 */ /* 0x010fe400078a10ff */
[----:B------:R-:W-:Y:S01]  /*edf0*/  ISETP.GE.AND P1, PT, R17, c[0x0][0x3c8], PT ;  /* 0x0000f20011007a0c */ /* 0x000fe20003f26270 */
[----:B------:R2:W-:Y:S01]  /*ee00*/  @!P0 ST.E.64 [R4.64], R146 ;  /* 0x0000009204008985 */ /* 0x0005e2000c101b06 */
[----:B------:R-:W-:Y:S02]  /*ee10*/  ISETP.GE.AND P0, PT, R18, c[0x0][0x3c8], PT ;  /* 0x0000f20012007a0c */ /* 0x000fe40003f06270 */
        /* <DEDUP_REMOVED lines=8> */
[----:B---3--:R-:W-:-:S03]  /*eea0*/  @!P1 LEA R8, P5, R17, R2, 0x2 ;  /* 0x0000000211089211 */ /* 0x008fc600078a10ff */
[----:B------:R3:W-:Y:S01]  /*eeb0*/  @!P3 ST.E.64 [R6.64], R116 ;  /* 0x000000740600b985 */ /* 0x0007e2000c101b06 */
[----:B------:R-:W-:Y:S02]  /*eec0*/  ISETP.GE.AND P3, PT, R21, c[0x0][0x3c8], PT ;  /* 0x0000f20015007a0c */ /* 0x000fe40003f66270 */
[----:B------:R-:W-:Y:S02]  /*eed0*/  @!P1 LEA.HI.X R9, R17, R3, R41, 0x2, P5 ;  /* 0x0000000311099211 */ /* 0x000fe400028f1429 */
[----:B------:R-:W-:-:S04]  /*eee0*/  @!P4 LEA R10, P5, R19, R2, 0x2 ;  /* 0x00000002130ac211 */ /* 0x000fc800078a10ff */
[----:B------:R-:W-:Y:S02]  /*eef0*/  @!P4 LEA.HI.X R11, R19, R3, R43, 0x2, P5 ;  /* 0x00000003130bc211 */ /* 0x000fe400028f142b */
[----:B--2---:R-:W-:-:S04]  /*ef00*/  @!P0 LEA R4, P2, R18, R2, 0x2 ;  /* 0x0000000212048211 */ /* 0x004fc800078410ff */
        /* <DEDUP_REMOVED lines=26> */
[----:B------:R-:W-:Y:S01]  /*f0b0*/  @!P2 ST.E.64 [R10.64], R70 ;  /* 0x000000460a00a985 */ /* 0x000fe2000c101b06 */
[----:B------:R-:W-:Y:S02]  /*f0c0*/  @!P3 LEA.HI.X R9, R25, R3, R49, 0x2, P5 ;  /* 0x000000031909b211 */ /* 0x000fe400028f1431 */
[----:B------:R-:W-:Y:S02]  /*f0d0*/  ISETP.GE.AND P2, PT, R30, c[0x0][0x3c8], PT ;  /* 0x0000f2001e007a0c */ /* 0x000fe40003f46270 */
[----:B------:R-:W-:-:S04]  /*f0e0*/  @!P0 LEA R6, P5, R27, R2, 0x2 ;  /* 0x000000021b068211 */ /* 0x000fc800078a10ff */
[----:B------:R-:W-:Y:S02]  /*f0f0*/  @!P0 LEA.HI.X R7, R27, R3, R51, 0x2, P5 ;  /* 0x000000031b078211 */ /* 0x000fe400028f1433 */
[----:B--2---:R-:W-:-:S04]  /*f100*/  @!P4 LEA R4, P1, R26, R2, 0x2 ;  /* 0x000000021a04c211 */ /* 0x004fc800078210ff */
[----:B------:R-:W-:Y:S02]  /*f110*/  @!P4 LEA.HI.X R5, R26, R3, R50, 0x2, P1 ;  /* 0x000000031a05c211 */ /* 0x000fe400008f1432 */
[----:B------:R-:W-:-:S03]  /*f120*/  ISETP.GE.AND P1, PT, R28, c[0x0][0x3c8], PT ;  /* 0x0000f2001c007a0c */ /* 0x000fc60003f26270 */
[----:B------:R2:W-:Y:S01]  /*f130*/  @!P4 ST.E.64 [R4.64], R74 ;  /* 0x0000004a0400c985 */ /* 0x0005e2000c101b06 */
[----:B------:R-:W-:-:S03]  /*f140*/  ISETP.GE.AND P4, PT, R29, c[0x0][0x3c8], PT ;  /* 0x0000f2001d007a0c */ /* 0x000fc60003f86270 */
[----:B------:R-:W-:Y:S01]  /*f150*/  @!P3 ST.E.64 [R8.64], R78 ;  /* 0x0000004e0800b985 */ /* 0x000fe2000c101b06 */
[----:B------:R-:W-:-:S03]  /*f160*/  ISETP.GE.AND P3, PT, R204, c[0x0][0x3c8], PT ;  /* 0x0000f200cc007a0c */ /* 0x000fc60003f66270 */
[----:B------:R3:W-:Y:S02]  /*f170*/  @!P0 ST.E.64 [R6.64], R82 ;  /* 0x0000005206008985 */ /* 0x0007e4000c101b06 */
[----:B--2---:R-:W-:-:S04]  /*f180*/  @!P1 LEA R4, P5, R28, R2, 0x2 ;  /* 0x000000021c049211 */ /* 0x004fc800078a10ff */
[----:B------:R-:W-:Y:S02]  /*f190*/  @!P1 LEA.HI.X R5, R28, R3, R52, 0x2, P5 ;  /* 0x000000031c059211 */ /* 0x000fe400028f1434 */
[----:B---3--:R-:W-:-:S03]  /*f1a0*/  @!P2 LEA R6, P0, R30, R2, 0x2 ;  /* 0x000000021e06a211 */ /* 0x008fc600078010ff */
[----:B------:R2:W-:Y:S01]  /*f1b0*/  @!P1 ST.E.64 [R4.64], R86 ;  /* 0x0000005604009985 */ /* 0x0005e2000c101b06 */
[----:B-----5:R-:W-:Y:S02]  /*f1c0*/  ISETP.GE.AND P1, PT, R202, c[0x0][0x3c8], PT ;  /* 0x0000f200ca007a0c */ /* 0x020fe40003f26270 */
[----:B------:R-:W-:Y:S02]  /*f1d0*/  @!P2 LEA.HI.X R7, R30, R3, R54, 0x2, P0 ;  /* 0x000000031e07a211 */ /* 0x000fe400000f1436 */
[----:B------:R-:W-:-:S03]  /*f1e0*/  ISETP.GE.AND P0, PT, R200, c[0x0][0x3c8], PT ;  /* 0x0000f200c8007a0c */ /* 0x000fc60003f06270 */
[----:B------:R3:W-:Y:S01]  /*f1f0*/  @!P2 ST.E.64 [R6.64], R90 ;  /* 0x0000005a0600a985 */ /* 0x0007e2000c101b06 */
[----:B------:R-:W-:-:S04]  /*f200*/  @!P3 LEA R8, P2, R204, R2, 0x2 ;  /* 0x00000002cc08b211 */ /* 0x000fc800078410ff */
[----:B------:R-:W-:Y:S02]  /*f210*/  @!P3 LEA.HI.X R9, R204, R3, R55, 0x2, P2 ;  /* 0x00000003cc09b211 */ /* 0x000fe400010f1437 */
[----:B--2---:R-:W-:-:S04]  /*f220*/  @!P4 LEA R4, P5, R29, R2, 0x2 ;  /* 0x000000021d04c211 */ /* 0x004fc800078a10ff */
[----:B------:R-:W-:Y:S02]  /*f230*/  @!P4 LEA.HI.X R5, R29, R3, R53, 0x2, P5 ;  /* 0x000000031d05c211 */ /* 0x000fe400028f1435 */
[----:B---3--:R-:W-:-:S03]  /*f240*/  @!P0 LEA R6, P2, R200, R2, 0x2 ;  /* 0x00000002c8068211 */ /* 0x008fc600078410ff */
[----:B------:R2:W-:Y:S01]  /*f250*/  @!P4 ST.E.64 [R4.64], R94 ;  /* 0x0000005e0400c985 */ /* 0x0005e2000c101b06 */
[----:B------:R-:W-:Y:S02]  /*f260*/  ISETP.GE.AND P4, PT, R198, c[0x0][0x3c8], PT ;  /* 0x0000f200c6007a0c */ /* 0x000fe40003f86270 */
[----:B------:R-:W-:Y:S01]  /*f270*/  @!P0 LEA.HI.X R7, R200, R3, R201, 0x2, P2 ;  /* 0x00000003c8078211 */ /* 0x000fe200010f14c9 */
[----:B------:R-:W-:Y:S01]  /*f280*/  @!P3 ST.E.64 [R8.64], R98 ;  /* 0x000000620800b985 */ /* 0x000fe2000c101b06 */
[----:B------:R-:W-:Y:S02]  /*f290*/  ISETP.GE.AND P3, PT, R196, c[0x0][0x3c8], PT ;  /* 0x0000f200c4007a0c */ /* 0x000fe40003f66270 */
[----:B------:R-:W-:Y:S02]  /*f2a0*/  ISETP.GE.AND P2, PT, R194, c[0x0][0x3c8], PT ;  /* 0x0000f200c2007a0c */ /* 0x000fe40003f46270 */
        /* <DEDUP_REMOVED lines=8> */
[----:B------:R-:W-:-:S03]  /*f330*/  @!P3 LEA R10, P5, R196, R2, 0x2 ;  /* 0x00000002c40ab211 */ /* 0x000fc600078a10ff */
[----:B------:R2:W-:Y:S01]  /*f340*/  @!P4 ST.E.64 [R4.64], R110 ;  /* 0x0000006e0400c985 */ /* 0x0005e2000c101b06 */
[-C--:B------:R-:W-:Y:S02]  /*f350*/  @!P2 LEA R8, P4, R194, R2.reuse, 0x2 ;  /* 0x00000002c208a211 */ /* 0x080fe400078810ff */
[-C--:B------:R-:W-:Y:S02]  /*f360*/  @!P3 LEA.HI.X R11, R196, R3.reuse, R197, 0x2, P5 ;  /* 0x00000003c40bb211 */ /* 0x080fe400028f14c5 */
[----:B---3--:R-:W-:Y:S02]  /*f370*/  @!P1 LEA R6, P5, R192, R2, 0x2 ;  /* 0x00000002c0069211 */ /* 0x008fe400078a10ff */
[-C--:B------:R-:W-:Y:S01]  /*f380*/  @!P2 LEA.HI.X R9, R194, R3.reuse, R195, 0x2, P4 ;  /* 0x00000003c209a211 */ /* 0x080fe200020f14c3 */
[----:B------:R3:W-:Y:S01]  /*f390*/  @!P3 ST.E.64 [R10.64], R114 ;  /* 0x000000720a00b985 */ /* 0x0007e2000c101b06 */
[----:B------:R-:W-:-:S03]  /*f3a0*/  @!P1 LEA.HI.X R7, R192, R3, R193, 0x2, P5 ;  /* 0x00000003c0079211 */ /* 0x000fc600028f14c1 */
[----:B------:R3:W-:Y:S04]  /*f3b0*/  @!P2 ST.E.64 [R8.64], R118 ;  /* 0x000000760800a985 */ /* 0x0007e8000c101b06 */
[----:B------:R3:W-:Y:S01]  /*f3c0*/  @!P1 ST.E.64 [R6.64], R122 ;  /* 0x0000007a06009985 */ /* 0x0007e2000c101b06 */
[----:B--2---:R-:W-:-:S04]  /*f3d0*/  @!P0 LEA R4, P4, R190, R2, 0x2 ;  /* 0x00000002be048211 */ /* 0x004fc800078810ff */
        /* <DEDUP_REMOVED lines=8> */
.L_x_3427:
        /* <DEDUP_REMOVED lines=44> */
.L_x_3431:
[----:B------:R-:W-:Y:S05]  /*f720*/  BSYNC B1 ;  /* 0x0000000000017941 */ /* 0x000fea0003800000 */
.L_x_3426:
        /* <DEDUP_REMOVED lines=10> */
.L_x_3438:
[----:B------:R-:W-:Y:S01]  /*f7d0*/  WARPSYNC 0xffffffff ;  /* 0xffffffff00007948 */ /* 0x000fe20003800000 */
[----:B------:R-:W-:Y:S06]  /*f7e0*/  BAR.SYNC.DEFER_BLOCKING 0x4, 0x100 ;  /* 0x0104000000007b1d */ /* 0x000fec0000010000 */
[----:B----4-:R4:W-:Y:S04]  /*f7f0*/  STL [R1+0xb4], R0 ;  /* 0x0000b40001007387 */ /* 0x0109e80000100800 */
[----:B------:R4:W-:Y:S04]  /*f800*/  @!P6 STS [0x18100], R156 ;  /* 0x0181009cff00e388 */ /* 0x0009e80000000800 */
[----:B------:R-:W-:Y:S06]  /*f810*/  BAR.ARV 0x5, 0x100 ;  /* 0x0144000000007b1d */ /* 0x000fec0000002000 */
.L_x_3432:
[----:B--2-4-:R-:W2:Y:S02]  /*f820*/  LDL R0, [R1+0xb4] ;  /* 0x0000b40001007983 */ /* 0x014ea40000100800 */
[----:B--2---:R-:W-:-:S13]  /*f830*/  ISETP.GE.AND P0, PT, R0, c[0x0][0x538], PT ;  /* 0x00014e0000007a0c */ /* 0x004fda0003f06270 */
[----:B-1-3-5:R-:W-:Y:S01]  /*f840*/  @P0 CALL.REL.NOINC `(.L_x_3434) ;  /* 0x0000001000000944 */ /* 0x02afe20003c00000 */
[----:B------:R-:W-:Y:S05]  /*f850*/  BRA `(.L_x_3435) ;  /* 0xffff136000007947 */ /* 0x000fea000383ffff */
.L_x_3434:
[----:B------:R-:W-:Y:S05]  /*f860*/  EXIT ;  /* 0x000000000000794d */ /* 0x000fea0003800000 */
.L_x_3422:
[----:B------:R1:W5:Y:S01]  /*f870*/  LDL R2, [R1+0x84] ;  /* 0x0000840001027983 */ /* 0x0003620000100800 */
[----:B------:R-:W-:Y:S02]  /*f880*/  MOV R5, 0x2 ;  /* 0x0000000200057802 */ /* 0x000fe40000000f00 */
[----:B------:R-:W-:Y:S02]  /*f890*/  MOV R3, 0xf8b0 ;  /* 0x0000f8b000037802 */ /* 0x000fe40000000f00 */
[----:B-1---5:R-:W-:Y:S05]  /*f8a0*/  CALL.REL.NOINC `($__internal_68_$__cuda_sm70_shflsync_bfly_p) ;  /* 0x0000017000007944 */ /* 0x022fea0003c00000 */
[----:B------:R-:W-:Y:S01]  /*f8b0*/  MOV R0, R5 ;  /* 0x0000000500007202 */ /* 0x000fe20000000f00 */
[----:B------:R-:W-:Y:S05]  /*f8c0*/  BRA `(.L_x_3436) ;  /* 0xffffd58000007947 */ /* 0x000fea000383ffff */
.L_x_3423:
[----:B------:R-:W-:Y:S01]  /*f8d0*/  IMAD.MOV.U32 R2, RZ, RZ, R0 ;  /* 0x000000ffff027224 */ /* 0x000fe200078e0000 */
[----:B------:R-:W-:Y:S02]  /*f8e0*/  MOV R5, 0x1 ;  /* 0x0000000100057802 */ /* 0x000fe40000000f00 */
[----:B------:R-:W-:Y:S02]  /*f8f0*/  MOV R3, 0xf910 ;  /* 0x0000f91000037802 */ /* 0x000fe40000000f00 */
[----:B-----5:R-:W-:Y:S05]  /*f900*/  CALL.REL.NOINC `($__internal_68_$__cuda_sm70_shflsync_bfly_p) ;  /* 0x0000011000007944 */ /* 0x020fea0003c00000 */
[----:B------:R1:W5:Y:S01]  /*f910*/  LDL R2, [R1+0x88] ;  /* 0x0000880001027983 */ /* 0x0003620000100800 */
[----:B------:R-:W-:Y:S01]  /*f920*/  FADD.FTZ R0, R0, R5 ;  /* 0x0000000500007221 */ /* 0x000fe20000010000 */
[----:B------:R-:W-:Y:S02]  /*f930*/  MOV R5, 0x2 ;  /* 0x0000000200057802 */ /* 0x000fe40000000f00 */
[----:B------:R-:W-:-:S02]  /*f940*/  MOV R3, 0xf960 ;  /* 0x0000f96000037802 */ /* 0x000fc40000000f00 */
[----:B-1---5:R-:W-:Y:S05]  /*f950*/  CALL.REL.NOINC `($__internal_68_$__cuda_sm70_shflsync_bfly_p) ;  /* 0x000000c000007944 */ /* 0x022fea0003c00000 */
[----:B------:R-:W2:Y:S01]  /*f960*/  LDL.LU R2, [R1+0x88] ;  /* 0x0000880001027983 */ /* 0x000ea20000300800 */
[----:B------:R-:W-:Y:S01]  /*f970*/  MOV R3, 0xf9c0 ;  /* 0x0000f9c000037802 */ /* 0x000fe20000000f00 */
[----:B--2---:R-:W-:Y:S01]  /*f980*/  FADD.FTZ R4, R2, R5 ;  /* 0x0000000502047221 */ /* 0x004fe20000010000 */
[----:B------:R-:W-:-:S04]  /*f990*/  MOV R5, 0x1 ;  /* 0x0000000100057802 */ /* 0x000fc80000000f00 */
[----:B------:R-:W-:Y:S02]  /*f9a0*/  MOV R2, R4 ;  /* 0x0000000400027202 */ /* 0x000fe40000000f00 */
[----:B------:R-:W-:Y:S05]  /*f9b0*/  CALL.REL.NOINC `($__internal_68_$__cuda_sm70_shflsync_bfly_p) ;  /* 0x0000006000007944 */ /* 0x000fea0003c00000 */
[----:B------:R-:W-:Y:S01]  /*f9c0*/  MOV R3, R5 ;  /* 0x0000000500037202 */ /* 0x000fe20000000f00 */
[----:B------:R-:W-:Y:S05]  /*f9d0*/  BRA `(.L_x_3437) ;  /* 0xffffd50000007947 */ /* 0x000fea000383ffff */
.L_x_3433:
[----:B--2---:R-:W-:Y:S02]  /*f9e0*/  MOV R0, R156 ;  /* 0x0000009c00007202 */ /* 0x004fe40000000f00 */
[----:B---3--:R-:W-:Y:S02]  /*f9f0*/  MOV R2, 0xfa10 ;  /* 0x0000fa1000027802 */ /* 0x008fe40000000f00 */
[----:B-1---5:R-:W-:Y:S05]  /*fa00*/  CALL.REL.NOINC `($__internal_69_$__cuda_sm70_shflsync_idx_p) ;  /* 0x0000006000007944 */ /* 0x022fea0003c00000 */
[----:B-12---:R-:W-:Y:S05]  /*fa10*/  BRA `(.L_x_3438) ;  /* 0xfffffdb000007947 */ /* 0x006fea000383ffff */
        .weak           $__internal_68_$__cuda_sm70_shflsync_bfly_p
        .type           $__internal_68_$__cuda_sm70_shflsync_bfly_p,@function
        .size           $__internal_68_$__cuda_sm70_shflsync_bfly_p,($__internal_69_$__cuda_sm70_shflsync_idx_p - $__internal_68_$__cuda_sm70_shflsync_bfly_p)
$__internal_68_$__cuda_sm70_shflsync_bfly_p:
[----:B------:R-:W-:Y:S04]  /*fa20*/  WARPSYNC R6 ;  /* 0x0000000600007348 */ /* 0x000fe80003800000 */
[----:B------:R1:W2:Y:S02]  /*fa30*/  SHFL.BFLY PT, R5, R2, R5, R7 ;  /* 0x0c00000502057389 */ /* 0x0002a400000e0007 */
[----:B-1----:R-:W-:Y:S02]  /*fa40*/  MOV R2, R3 ;  /* 0x0000000300027202 */ /* 0x002fe40000000f00 */
[----:B------:R-:W-:-:S04]  /*fa50*/  MOV R3, 0x0 ;  /* 0x0000000000037802 */ /* 0x000fc80000000f00 */
[----:B--2---:R-:W-:Y:S05]  /*fa60*/  RET.REL.NODEC R2 `(_ZN7cutlass13device_kernelIN5flash19enable_sm80_to_sm89INS1_16FlashAttnFwdSm80INS1_25CollectiveMainloopFwdSm80ILi8ELi1ELb1EN4cute5tupleIJNS5_1CILi128EEENS7_ILi64EEENS7_ILi256EEEEEELi256ENS_10bfloat16_tEfNS_4arch4Sm80ELb1ELb0ELb0ELb0ELb0ELb0ELb1ELb1EEENS1_21CollectiveEpilogueFwdINS6_IJS8_SA_S9_EEENS6_IJNS7_ILi1EEESI_SI_EEESC_SE_Li256ELb0ELb1ELb1ELb0EEENS1_30DynamicPersistentTileSchedulerILi256ELi256ELb1ELb1ELb0EEEEEEEEEvNT_6ParamsE) ;  /* 0xffff059002007950 */ /* 0x004fea0003c3ffff */
        .weak           $__internal_69_$__cuda_sm70_shflsync_idx_p
        .type           $__internal_69_$__cuda_sm70_shflsync_idx_p,@function
        .size           $__internal_69_$__cuda_sm70_shflsync_idx_p,(.L_x_5261 - $__internal_69_$__cuda_sm70_shflsync_idx_p)
$__internal_69_$__cuda_sm70_shflsync_idx_p:
[----:B------:R-:W-:Y:S01]  /*fa70*/  MOV R3, 0x0 ;  /* 0x0000000000037802 */ /* 0x000fe20000000f00 */
[----:B------:R-:W-:Y:S04]  /*fa80*/  WARPSYNC R157 ;  /* 0x0000009d00007348 */ /* 0x000fe80003800000 */
[----:B------:R1:W2:Y:S01]  /*fa90*/  SHFL.IDX PT, R0, R0, R187, R186 ;  /* 0x000000bb00007389 */ /* 0x0002a200000e00ba */
[----:B------:R-:W-:Y:S05]  /*faa0*/  RET.REL.NODEC R2 `(_ZN7cutlass13device_kernelIN5flash19enable_sm80_to_sm89INS1_16FlashAttnFwdSm80INS1_25CollectiveMainloopFwdSm80ILi8ELi1ELb1EN4cute5tupleIJNS5_1CILi128EEENS7_ILi64EEENS7_ILi256EEEEEELi256ENS_10bfloat16_tEfNS_4arch4Sm80ELb1ELb0ELb0ELb0ELb0ELb0ELb1ELb1EEENS1_21CollectiveEpilogueFwdINS6_IJS8_SA_S9_EEENS6_IJNS7_ILi1EEESI_SI_EEESC_SE_Li256ELb0ELb1ELb1ELb0EEENS1_30DynamicPersistentTileSchedulerILi256ELi256ELb1ELb1ELb0EEEEEEEEEvNT_6ParamsE) ;  /* 0xffff055002007950 */ /* 0x000fea0003c3ffff */
.L_x_3439:
        /* <DEDUP_REMOVED lines=13> */
.L_x_5261:


//--------------------- .text._ZN7cutlass13device_kernelIN5flash19enable_sm80_to_sm89INS1_16FlashAttnFwdSm80INS1_25CollectiveMainloopFwdSm80ILi8ELi1ELb1EN4cute5tupleIJNS5_1CILi128EEENS7_ILi48EEENS7_ILi256EEEEEELi256ENS_10bfloat16_tEfNS_4arch4Sm80ELb1ELb0ELb0ELb1ELb0ELb0ELb1ELb1EEENS1_21CollectiveEpilogueFwdINS6_IJS8_SA_S9_EEENS6_IJNS7_ILi1EEESI_SI_EEESC_SE_Li256ELb1ELb1ELb1ELb0EEENS1_36VarlenDynamicPersistentTileSchedulerILi128ELi48ELi256ELi256ELb1ELb1ELb0ELb1ELb1ELb1EEEEEEEEEvNT_6ParamsE --------------------------
	.section	.text._ZN7cutlass13device_kernelIN5flash19enable_sm80_to_sm89INS1_16FlashAttnFwdSm80INS1_25CollectiveMainloopFwdSm80ILi8ELi1ELb1EN4cute5tupleIJNS5_1CILi128EEENS7_ILi48EEENS7_ILi256EEEEEELi256ENS_10bfloat16_tEfNS_4arch4Sm80ELb1ELb0ELb0ELb1ELb0ELb0ELb1ELb1EEENS1_21CollectiveEpilogueFwdINS6_IJS8_SA_S9_EEENS6_IJNS7_ILi1EEESI_SI_EEESC_SE_Li256ELb1ELb1ELb1ELb0EEENS1_36VarlenDynamicPersistentTileSchedulerILi128ELi48ELi256ELi256ELb1ELb1ELb0ELb1ELb1ELb1EEEEEEEEEvNT_6ParamsE,"ax",@progbits
	.sectioninfo	@"SHI_REGISTERS=255"
	.align	128
.text._ZN7cutlass13device_kernelIN5flash19enable_sm80_to_sm89INS1_16FlashAttnFwdSm80INS1_25CollectiveMainloopFwdSm80ILi8ELi1ELb1EN4cute5tupleIJNS5_1CILi128EEENS7_ILi48EEENS7_ILi256EEEEEELi256ENS_10bfloat16_tEfNS_4arch4Sm80ELb1ELb0ELb0ELb1ELb0ELb0ELb1ELb1EEENS1_21CollectiveEpilogueFwdINS6_IJS8_SA_S9_EEENS6_IJNS7_ILi1EEESI_SI_EEESC_SE_Li256ELb1ELb1ELb1ELb0EEENS1_36VarlenDynamicPersistentTileSchedulerILi128ELi48ELi256ELi256ELb1ELb1ELb0ELb1ELb1ELb1EEEEEEEEEvNT_6ParamsE:
        .type           _ZN7cutlass13device_kernelIN5flash19enable_sm80_to_sm89INS1_16FlashAttnFwdSm80INS1_25CollectiveMainloopFwdSm80ILi8ELi1ELb1EN4cute5tupleIJNS5_1CILi128EEENS7_ILi48EEENS7_ILi256EEEEEELi256ENS_10bfloat16_tEfNS_4arch4Sm80ELb1ELb0ELb0ELb1ELb0ELb0ELb1ELb1EEENS1_21CollectiveEpilogueFwdINS6_IJS8_SA_S9_EEENS6_IJNS7_ILi1EEESI_SI_EEESC_SE_Li256ELb1ELb1ELb1ELb0EEENS1_36VarlenDynamicPersistentTileSchedulerILi128ELi48ELi256ELi256ELb1ELb1ELb0ELb1ELb1ELb1EEEEEEEEEvNT_6ParamsE,@function
        .size           _ZN7cutlass13device_kernelIN5flash19enable_sm80_to_sm89INS1_16FlashAttnFwdSm80INS1_25CollectiveMainloopFwdSm80ILi8ELi1ELb1EN4cute5tupleIJNS5_1CILi128EEENS7_ILi48EEENS7_ILi256EEEEEELi256ENS_10bfloat16_tEfNS_4arch4Sm80ELb1ELb0ELb0ELb1ELb0ELb0ELb1ELb1EEENS1_21CollectiveEpilogueFwdINS6_IJS8_SA_S9_EEENS6_IJNS7_ILi1EEESI_SI_EEESC_SE_Li256ELb1ELb1ELb1ELb0EEENS1_36VarlenDynamicPersistentTileSchedulerILi128ELi48ELi256ELi256ELb1ELb1ELb0ELb1ELb1ELb1EEEEEEEEEvNT_6ParamsE,(.L_x_5264 - _ZN7cutlass13device_kernelIN5flash19enable_sm80_to_sm89INS1_16FlashAttnFwdSm80INS1_25CollectiveMainloopFwdSm80ILi8ELi1ELb1EN4cute5tupleIJNS5_1CILi128EEENS7_ILi48EEENS7_ILi256EEEEEELi256ENS_10bfloat16_tEfNS_4arch4Sm80ELb1ELb0ELb0ELb1ELb0ELb0ELb1ELb1EEENS1_21CollectiveEpilogueFwdINS6_IJS8_SA_S9_EEENS6_IJNS7_ILi1EEESI_SI_EEESC_SE_Li256ELb1ELb1ELb1ELb0EEENS1_36VarlenDynamicPersistentTileSchedulerILi128ELi48ELi256ELi256ELb1ELb1ELb0ELb1ELb1ELb1EEEEEEEEEvNT_6ParamsE)
        .other          _ZN7cutlass13device_kernelIN5flash19enable_sm80_to_sm89INS1_16FlashAttnFwdSm80INS1_25CollectiveMainloopFwdSm80ILi8ELi1ELb1EN4cute5tupleIJNS5_1CILi128EEENS7_ILi48EEENS7_ILi256EEEEEELi256ENS_10bfloat16_tEfNS_4arch4Sm80ELb1ELb0ELb0ELb1ELb0ELb0ELb1ELb1EEENS1_21CollectiveEpilogueFwdINS6_IJS8_SA_S9_EEENS6_IJNS7_ILi1EEESI_SI_EEESC_SE_Li256ELb1ELb1ELb1ELb0EEENS1_36VarlenDynamicPersistentTileSchedulerILi128ELi48ELi256ELi256ELb1ELb1ELb0ELb1ELb1ELb1EEEEEEEEEvNT_6ParamsE,@"STO_CUDA_ENTRY STV_DEFAULT"
_ZN7cutlass13device_kernelIN5flash19enable_sm80_to_sm89INS1_16FlashAttnFwdSm80INS1_25CollectiveMainloopFwdSm80ILi8ELi1ELb1EN4cute5tupleIJNS5_1CILi128EEENS7_ILi48EEENS7_ILi256EEEEEELi256ENS_10bfloat16_tEfNS_4arch4Sm80ELb1ELb0ELb0ELb1ELb0ELb0ELb1ELb1EEENS1_21CollectiveEpilogueFwdINS6_IJS8_SA_S9_EEENS6_IJNS7_ILi1EEESI_SI_EEESC_SE_Li256ELb1ELb1ELb1ELb0EEENS1_36VarlenDynamicPersistentTileSchedulerILi128ELi48ELi256ELi256ELb1ELb1ELb0ELb1ELb1ELb1EEEEEEEEEvNT_6ParamsE:
        /* <DEDUP_REMOVED lines=54> */
.L_x_3445:
        /* <DEDUP_REMOVED lines=16> */
.L_x_3536:
        /* <DEDUP_REMOVED lines=16> */
.L_x_3537:
[----:B--2---:R-:W-:-:S05]  /*0560*/  IMAD R0, R0, c[0x0][0x538], RZ ;  /* 0x00014e0000007a24 */ /* 0x004fca00078e02ff */
[----:B------:R-:W-:-:S04]  /*0570*/  IADD3 R6, R0, R6, RZ ;  /* 0x0000000600067210 */ /* 0x000fc80007ffe0ff */
[----:B------:R-:W-:-:S13]  /*0580*/  ISETP.GT.AND P0, PT, R6, UR4, PT ;  /* 0x0000000406007c0c */ /* 0x000fda000bf04270 */
[----:B-1----:R-:W-:Y:S05]  /*0590*/  @!P0 BRA `(.L_x_3445) ;  /* 0xfffffdc000008947 */ /* 0x002fea000383ffff */
.L_x_3441:
[----:B------:R-:W-:-:S05]  /*05a0*/  IADD3 R11, -R0, R6, RZ ;  /* 0x00000006000b7210 */ /* 0x000fca0007ffe1ff */
[----:B------:R-:W-:-:S05]  /*05b0*/  IMAD R0, R4, c[0x0][0x538], R11 ;  /* 0x00014e0004007a24 */ /* 0x000fca00078e020b */
[----:B------:R-:W-:Y:S01]  /*05c0*/  ISETP.GT.AND P0, PT, R0, UR4, PT ;  /* 0x0000000400007c0c */ /* 0x000fe2000bf04270 */
[----:B------:R-:W-:-:S12]  /*05d0*/  BRA.DIV ~URZ, `(.L_x_3446) ;  /* 0x000114427f007947 */ /* 0x000fd8000b800000 */
[----:B------:R-:W-:-:S04]  /*05e0*/  VOTE.ANY R10, PT, !P0 ;  /* 0x00000000000a7806 */ /* 0x000fc800040e0100 */
.L_x_3538:
[----:B------:R-:W1:Y:S02]  /*05f0*/  POPC R6, R10 ;  /* 0x0000000a00067309 */ /* 0x000e640000000000 */
[----:B-1----:R-:W-:-:S05]  /*0600*/  IADD3 R0, R6, R7, RZ ;  /* 0x0000000706007210 */ /* 0x002fca0007ffe0ff */
[----:B------:R1:W-:Y:S01]  /*0610*/  STL [R1+0x8c], R0 ;  /* 0x00008c0001007387 */ /* 0x0003e20000100800 */
[----:B------:R-:W-:Y:S05]  /*0620*/  BRA.DIV ~URZ, `(.L_x_3447) ;  /* 0x000114427f007947 */ /* 0x000fea000b800000 */
[----:B------:R2:W3:Y:S01]  /*0630*/  SHFL.IDX PT, R12, R9, R6, 0x1f ;  /* 0x00001f06090c7589 */ /* 0x0004e200000e0000 */
[----:B------:R-:W-:-:S03]  /*0640*/  MOV R7, RZ ;  /* 0x000000ff00077202 */ /* 0x000fc60000000f00 */
[----:B------:R2:W4:Y:S04]  /*0650*/  SHFL.IDX PT, R9, R8, R6, 0x1f ;  /* 0x00001f0608097589 */ /* 0x00052800000e0000 */
.L_x_3539:
[----:B------:R-:W-:Y:S01]  /*0660*/  ISETP.NE.AND P0, PT, R10, RZ, PT ;  /* 0x000000ff0a00720c */ /* 0x000fe20003f05270 */
[----:B------:R-:W-:-:S12]  /*0670*/  BSSY B0, `(.L_x_3448) ;  /* 0x0000005000007945 */ /* 0x000fd80003800000 */
[----:B------:R-:W-:Y:S05]  /*0680*/  @!P0 BRA `(.L_x_3449) ;  /* 0x0000003000008947 */ /* 0x000fea0003800000 */
[----:B------:R-:W-:Y:S01]  /*0690*/  IADD3 R3, R6, -0x1, RZ ;  /* 0xffffffff06037810 */ /* 0x000fe20007ffe0ff */
[----:B------:R-:W-:Y:S05]  /*06a0*/  BRA.DIV ~URZ, `(.L_x_3450) ;  /* 0x000114a27f007947 */ /* 0x000fea000b800000 */
[----:B------:R1:W2:Y:S02]  /*06b0*/  SHFL.IDX PT, R7, R4, R3, 0x1f ;  /* 0x00001f0304077589 */ /* 0x0002a400000e0000 */
.L_x_3449:
[----:B------:R-:W-:Y:S05]  /*06c0*/  BSYNC B0 ;  /* 0x0000000000007941 */ /* 0x000fea0003800000 */
.L_x_3448:
        /* <DEDUP_REMOVED lines=69> */
.L_x_3452:
        /* <DEDUP_REMOVED lines=46> */
[----:B------:R-:W-:Y:S02]  /*0e00*/  IMAD.MOV.U32 R7, RZ, RZ, R0 ;  /* 0x000000ffff077224 */ /* 0x000fe400078e0000 */
[----:B------:R-:W-:Y:S01]  /*0e10*/  IMAD.MOV.U32 R2, RZ, RZ, RZ ;  /* 0x000000ffff027224 */ /* 0x000fe200078e00ff */
[----:B------:R-:W-:Y:S01]  /*0e20*/  IABS R0, R8 ;  /* 0x0000000800007213 */ /* 0x000fe20000000000 */
[----:B------:R-:W-:-:S04]  /*0e30*/  IMAD R7, R7, R5, RZ ;  /* 0x0000000507077224 */ /* 0x000fc800078e02ff */
        /* <DEDUP_REMOVED lines=20> */
.L_x_3453:
[----:B------:R-:W-:Y:S05]  /*0f80*/  BSYNC B0 ;  /* 0x0000000000007941 */ /* 0x000fea0003800000 */
.L_x_3451:
[----:B------:R-:W-:-:S04]  /*0f90*/  LOP3.LUT R0, RZ, R0, RZ, 0x33, !PT ;  /* 0x00000000ff007212 */ /* 0x000fc800078e33ff */
[----:B------:R-:W-:-:S05]  /*0fa0*/  IADD3 R0, R0, R12, RZ ;  /* 0x0000000c00007210 */ /* 0x000fca0007ffe0ff */
[----:B------:R2:W-:Y:S01]  /*0fb0*/  STL [R1+0x84], R0 ;  /* 0x0000840001007387 */ /* 0x0005e20000100800 */
[----:B------:R-:W-:Y:S05]  /*0fc0*/  BRA `(.L_x_3454) ;  /* 0x0000006000007947 */ /* 0x000fea0003800000 */
.L_x_3442:
[----:B------:R-:W-:Y:S01]  /*0fd0*/  MOV R0, UR4 ;  /* 0x0000000400007c02 */ /* 0x000fe20008000f00 */
[----:B------:R-:W-:Y:S04]  /*0fe0*/  STL [R1+0x84], RZ ;  /* 0x000084ff01007387 */ /* 0x000fe80000100800 */
[----:B------:R-:W-:Y:S04]  /*0ff0*/  STL [R1+0x88], RZ ;  /* 0x000088ff01007387 */ /* 0x000fe80000100800 */
[----:B------:R1:W-:Y:S02]  /*1000*/  STL [R1+0x80], R0 ;  /* 0x0000800001007387 */ /* 0x0003e40000100800 */
[----:B-1----:R-:W-:-:S05]  /*1010*/  MOV R0, c[0x0][0x53c] ;  /* 0x00014f0000007a02 */ /* 0x002fca0000000f00 */
[----:B------:R1:W-:Y:S02]  /*1020*/  STL [R1+0x8c], R0 ;  /* 0x00008c0001007387 */ /* 0x0003e40000100800 */
.L_x_3454:
        /* <DEDUP_REMOVED lines=8> */
.L_x_3440:
        /* <DEDUP_REMOVED lines=135> */
.L_x_3535:
        /* <DEDUP_REMOVED lines=42> */
.L_x_3455:
[----:B------:R-:W-:-:S04]  /*1bc0*/  ISETP.NE.U32.AND P0, PT, RZ, c[0x0][0x368], PT ;  /* 0x0000da00ff007a0c */ /* 0x000fc80003f05070 */
[----:B------:R-:W-:-:S13]  /*1bd0*/  ISETP.NE.AND.EX P0, PT, RZ, c[0x0][0x36c], PT, P0 ;  /* 0x0000db00ff007a0c */ /* 0x000fda0003f05300 */
[----:B------:R-:W-:Y:S05]  /*1be0*/  @!P0 BRA `(.L_x_3456) ;  /* 0x0000004000008947 */ /* 0x000fea0003800000 */
[----:B-1----:R-:W-:-:S04]  /*1bf0*/  LEA R2, P0, R32, c[0x0][0x368], 0x2 ;  /* 0x0000da0020027a11 */ /* 0x002fc800078010ff */
[----:B------:R-:W-:-:S05]  /*1c00*/  LEA.HI.X R3, R32, c[0x0][0x36c], R11, 0x2, P0 ;  /* 0x0000db0020037a11 */ /* 0x000fca00000f140b */
[----:B------:R1:W5:Y:S01]  /*1c10*/  LDG.E R0, [R2.64] ;  /* 0x0000000602007981 */ /* 0x000362000c1e1900 */
[----:B------:R-:W-:Y:S05]  /*1c20*/  BRA `(.L_x_3457) ;  /* 0x0000005000007947 */ /* 0x000fea0003800000 */
.L_x_3456:
[----:B-1----:R-:W-:Y:S01]  /*1c30*/  MOV R0, c[0x0][0x1d0] ;  /* 0x0000740000007a02 */ /* 0x002fe20000000f00 */
[----:B------:R-:W-:Y:S05]  /*1c40*/  @!P5 BRA `(.L_x_3457) ;  /* 0x000000300000d947 */ /* 0x000fea0003800000 */
[----:B------:R-:W2:Y:S04]  /*1c50*/  LDG.E R4, [R2.64] ;  /* 0x0000000602047981 */ /* 0x000ea8000c1e1900 */
[----:B------:R-:W2:Y:S02]  /*1c60*/  LDG.E R0, [R2.64+0x4] ;  /* 0x0000040602007981 */ /* 0x000ea4000c1e1900 */
[----:B--2---:R-:W-:Y:S02]  /*1c70*/  IADD3 R0, -R4, R0, RZ ;  /* 0x0000000004007210 */ /* 0x004fe40007ffe1ff */
.L_x_3457:
        /* <DEDUP_REMOVED lines=70> */
.L_x_3459:
[----:B------:R-:W-:Y:S05]  /*20e0*/  BSYNC B0 ;  /* 0x0000000000007941 */ /* 0x000fea0003800000 */
.L_x_3458:
        /* <DEDUP_REMOVED lines=123> */
[C---:B------:R-:W-:Y:S01]  /*28a0*/  LEA R13, P0, R2.reuse, c[0x0][0x160], 0x1 ;  /* 0x00005800020d7a11 */ /* 0x040fe200078008ff */
[----:B------:R-:W-:Y:S03]  /*28b0*/  WARPSYNC 0xffffffff ;  /* 0xffffffff00007948 */ /* 0x000fe60003800000 */
[----:B------:R-:W-:Y:S02]  /*28c0*/  LEA.HI.X R12, R2, c[0x0][0x164], R0, 0x1, P0 ;  /* 0x00005900020c7a11 */ /* 0x000fe400000f0c00 */
[----:B------:R-:W1:Y:S01]  /*28d0*/  SHFL.IDX PT, R2, R13, RZ, 0x181f ;  /* 0x00181fff0d027589 */ /* 0x000e6200000e0000 */
[----:B------:R-:W-:-:S03]  /*28e0*/  IMAD R15, R14, c[0x0][0x2c4], RZ ;  /* 0x0000b1000e0f7a24 */ /* 0x000fc600078e02ff */
[----:B------:R-:W1:Y:S01]  /*28f0*/  SHFL.IDX PT, R3, R12, RZ, 0x181f ;  /* 0x00181fff0c037589 */ /* 0x000e6200000e0000 */
[----:B------:R-:W-:-:S05]  /*2900*/  IMAD.IADD R14, R73, 0x1, R135 ;  /* 0x00000001490e7824 */ /* 0x000fca00078e0287 */
        /* <DEDUP_REMOVED lines=15> */
[----:B----4-:R-:W-:Y:S01]  /*2a00*/  ISETP.GE.AND P5, PT, R21, c[0x0][0x198], PT ;  /* 0x0000660015007a0c */ /* 0x010fe20003fa6270 */
[----:B------:R-:W-:Y:S01]  /*2a10*/  BAR.SYNC.DEFER_BLOCKING 0x0 ;  /* 0x0000000000007b1d */ /* 0x000fe20000010000 */
[----:B-----5:R-:W-:Y:S02]  /*2a20*/  ISETP.GE.AND P4, PT, R20, c[0x0][0x198], PT ;  /* 0x0000660014007a0c */ /* 0x020fe40003f86270 */
[-C--:B------:R-:W-:Y:S02]  /*2a30*/  @!P0 LEA.HI.X R7, R28, R3.reuse, R29, 0x1, P2 ;  /* 0x000000031c078211 */ /* 0x080fe400010f0c1d */
[----:B------:R-:W-:-:S02]  /*2a40*/  @!P0 LEA.HI.X R11, R0, R3, R17, 0x1, P1 ;  /* 0x00000003000b8211 */ /* 0x000fc400008f0c11 */
[CC--:B------:R-:W-:Y:S02]  /*2a50*/  @!P0 LEA R8, P2, R21.reuse, R2.reuse, 0x1 ;  /* 0x0000000215088211 */ /* 0x0c0fe400078408ff */
[C---:B------:R-:W-:Y:S02]  /*2a60*/  @!P0 LEA R4, P1, R20.reuse, R2, 0x1 ;  /* 0x0000000214048211 */ /* 0x040fe400078208ff */
[----:B------:R-:W1:Y:S01]  /*2a70*/  SHFL.IDX PT, R2, R13, 0x1, 0x181f ;  /* 0x00381f000d027f89 */ /* 0x000e6200000e0000 */
[-C--:B------:R-:W-:Y:S02]  /*2a80*/  @!P0 LEA.HI.X R9, R21, R3.reuse, R30, 0x1, P2 ;  /* 0x0000000315098211 */ /* 0x080fe400010f0c1e */
[----:B------:R-:W-:Y:S02]  /*2a90*/  @!P0 LEA.HI.X R5, R20, R3, R27, 0x1, P1 ;  /* 0x0000000314058211 */ /* 0x000fe400008f0c1b */
[----:B------:R-:W2:Y:S04]  /*2aa0*/  SHFL.IDX PT, R3, R12, 0x1, 0x181f ;  /* 0x00381f000c037f89 */ /* 0x000ea800000e0000 */
[----:B------:R-:W-:Y:S01]  /*2ab0*/  @!PT LDS RZ, [RZ] ;  /* 0x00000000fffff984 */ /* 0x000fe20000000800 */
[----:B------:R3:W-:Y:S04]  /*2ac0*/  @!P0 LDGSTS.E.BYPASS.LTC128B.128 [R67+0x4080], [R6.64], !P3 ;  /* 0x0408000006438fae */ /* 0x0007e8000d901d46 */
[----:B------:R4:W-:Y:S04]  /*2ad0*/  @!P0 LDGSTS.E.BYPASS.LTC128B.128 [R67+0x8080], [R10.64], !P6 ;  /* 0x080800000a438fae */ /* 0x0009e8000f101d46 */
[----:B------:R5:W-:Y:S04]  /*2ae0*/  @!P0 LDGSTS.E.BYPASS.LTC128B.128 [R67+0xc080], [R8.64], !P5 ;  /* 0x0c08000008438fae */ /* 0x000be8000e901d46 */
[----:B------:R1:W-:Y:S01]  /*2af0*/  @!P0 LDGSTS.E.BYPASS.LTC128B.128 [R67+0x10080], [R4.64], !P4 ;  /* 0x1008000004438fae */ /* 0x0003e2000e101d46 */
[----:B---3--:R-:W-:-:S04]  /*2b00*/  IADD3 R6, R14, 0x20, RZ ;  /* 0x000000200e067810 */ /* 0x008fc80007ffe0ff */
[----:B------:R-:W-:-:S13]  /*2b10*/  ISETP.GE.AND P0, PT, R6, R15, PT ;  /* 0x0000000f0600720c */ /* 0x000fda0003f06270 */
[----:B-1----:R-:W-:-:S04]  /*2b20*/  @!P0 LEA R6, P1, R28, R2, 0x1 ;  /* 0x000000021c068211 */ /* 0x002fc800078208ff */
[----:B--2---:R-:W-:Y:S02]  /*2b30*/  @!P0 LEA.HI.X R7, R28, R3, R29, 0x1, P1 ;  /* 0x000000031c078211 */ /* 0x004fe400008f0c1d */
[----:B----4-:R-:W-:-:S03]  /*2b40*/  @!P0 LEA R10, P1, R0, R2, 0x1 ;  /* 0x00000002000a8211 */ /* 0x010fc600078208ff */
        /* <DEDUP_REMOVED lines=38> */
[----:B------:R-:W-:Y:S02]  /*2db0*/  IMAD R8, R2, c[0x0][0x1e4], R8 ;  /* 0x0000790002087a24 */ /* 0x000fe400078e0208 */
        /* <DEDUP_REMOVED lines=127> */
[----:B------:R-:W-:Y:S02]  /*35b0*/  IMAD.MOV.U32 R155, RZ, RZ, R23 ;  /* 0x000000ffff9b7224 */ /* 0x000fe400078e0017 */
        /* <DEDUP_REMOVED lines=18> */
[----:B------:R-:W3:Y:S04]  /*36e0*/  LDSM.16.M88.4 R24, [R236+0x1000] ;  /* 0x00100000ec18783b */ /* 0x000ee80000000200 */
[----:B------:R-:W4:Y:S04]  /*36f0*/  LDSM.16.M88.4 R32, [R243] ;  /* 0x00000000f320783b */ /* 0x000f280000000200 */
[----:B------:R-:W5:Y:S04]  /*3700*/  LDSM.16.M88.4 R44, [R243+0x800] ;  /* 0x00080000f32c783b */ /* 0x000f680000000200 */
[----:B------:R-:W1:Y:S04]  /*3710*/  LDSM.16.M88.4 R52, [R243+0x1000] ;  /* 0x00100000f334783b */ /* 0x000e680000000200 */
        /* <DEDUP_REMOVED lines=20> */
[C---:B--2---:R-:W-:Y:S02]  /*3860*/  HMMA.16816.F32.BF16 R20, R160.reuse, R16, RZ ;  /* 0x00000010a014723c */ /* 0x044fe400000418ff */
[----:B------:R1:W-:Y:S04]  /*3870*/  @!P4 LDGSTS.E.BYPASS.LTC128B.128 [R67+0x6880], [R4.64+0x80], !P2 ;  /* 0x068800800443cfae */ /* 0x0003e8000d101d46 */
[----:B------:R1:W-:Y:S02]  /*3880*/  @!P4 LDGSTS.E.BYPASS.LTC128B.128 [R67+0x8080], [R4.64+0x100], !P1 ;  /* 0x080801000443cfae */ /* 0x0003e4000c901d46 */
[C---:B------:R-:W-:Y:S02]  /*3890*/  HMMA.16816.F32.BF16 R28, R160.reuse, R18, RZ ;  /* 0x00000012a01c723c */ /* 0x040fe400000418ff */
[----:B------:R1:W-:Y:S04]  /*38a0*/  @!P4 LDGSTS.E.BYPASS.LTC128B.128 [R67+0x9880], [R4.64+0x180], !P0 ;  /* 0x098801800443cfae */ /* 0x0003e8000c101d46 */
[----:B------:R-:W2:Y:S02]  /*38b0*/  LDSM.16.M88.4 R48, [R238] ;  /* 0x00000000ee30783b */ /* 0x000ea40000000200 */
[C---:B---3--:R-:W-:Y:S02]  /*38c0*/  HMMA.16816.F32.BF16 R36, R160.reuse, R24, RZ ;  /* 0x00000018a024723c */ /* 0x048fe400000418ff */
[----:B------:R-:W3:Y:S04]  /*38d0*/  LDSM.16.M88.4 R56, [R238+0x800] ;  /* 0x00080000ee38783b */ /* 0x000ee80000000200 */
[----:B------:R-:W2:Y:S02]  /*38e0*/  LDSM.16.M88.4 R60, [R238+0x1000] ;  /* 0x00100000ee3c783b */ /* 0x000ea40000000200 */
[----:B------:R-:W-:Y:S01]  /*38f0*/  HMMA.16816.F32.BF16 R40, R160, R26, RZ ;  /* 0x0000001aa028723c */ /* 0x000fe200000418ff */
[C---:B------:R-:W-:Y:S01]  /*3900*/  IMAD.IADD R237, R243.reuse, 0x1, R0 ;  /* 0x00000001f3ed7824 */ /* 0x040fe200078e0200 */
[----:B------:R-:W0:Y:S06]  /*3910*/  LDGDEPBAR ;  /* 0x00000000000079af */ /* 0x000e2c0000000000 */
[C---:B----4-:R-:W-:Y:S08]  /*3920*/  HMMA.16816.F32.BF16 R12, R164.reuse, R34, R12 ;  /* 0x00000022a40c723c */ /* 0x050ff0000004180c */
[C---:B-1----:R-:W-:Y:S01]  /*3930*/  HMMA.16816.F32.BF16 R4, R164.reuse, R32, R8 ;  /* 0x00000020a404723c */ /* 0x042fe20000041808 */
[----:B------:R-:W1:Y:S04]  /*3940*/  LDSM.16.M88.4 R8, [R237] ;  /* 0x00000000ed08783b */ /* 0x000e680000000200 */
[----:B------:R-:W-:Y:S03]  /*3950*/  LDSM.16.M88.4 R32, [R236+0x1800] ;  /* 0x00180000ec20783b */ /* 0x000fe60000000200 */
[C---:B-----5:R-:W-:Y:S08]  /*3960*/  HMMA.16816.F32.BF16 R16, R164.reuse, R44, R20 ;  /* 0x0000002ca410723c */ /* 0x060ff00000041814 */
[C---:B------:R-:W-:Y:S01]  /*3970*/  HMMA.16816.F32.BF16 R20, R164.reuse, R46, R28 ;  /* 0x0000002ea414723c */ /* 0x040fe2000004181c */
[----:B------:R-:W-:Y:S07]  /*3980*/  LDSM.16.M88.4 R44, [R237+0x1000] ;  /* 0x00100000ed2c783b */ /* 0x000fee0000000200 */
[C---:B------:R-:W-:Y:S01]  /*3990*/  HMMA.16816.F32.BF16 R24, R164.reuse, R52, R36 ;  /* 0x00000034a418723c */ /* 0x040fe20000041824 */
[----:B------:R-:W4:Y:S07]  /*39a0*/  LDSM.16.M88.4 R36, [R237+0x800] ;  /* 0x00080000ed24783b */ /* 0x000f2e0000000200 */
[----:B------:R-:W-:Y:S01]  /*39b0*/  HMMA.16816.F32.BF16 R28, R164, R54, R40 ;  /* 0x00000036a41c723c */ /* 0x000fe20000041828 */
[----:B------:R-:W5:Y:S04]  /*39c0*/  LDSM.16.M88.4 R40, [R236+0x2000] ;  /* 0x00200000ec28783b */ /* 0x000f680000000200 */
[----:B------:R-:W-:Y:S03]  /*39d0*/  LDSM.16.M88.4 R52, [R238+0x2800] ;  /* 0x00280000ee34783b */ /* 0x000fe60000000200 */
[C---:B--2---:R-:W-:Y:S08]  /*39e0*/  HMMA.16816.F32.BF16 R4, R180.reuse, R48, R4 ;  /* 0x00000030b404723c */ /* 0x044ff00000041804 */
[C---:B------:R-:W-:Y:S01]  /*39f0*/  HMMA.16816.F32.BF16 R12, R180.reuse, R50, R12 ;  /* 0x00000032b40c723c */ /* 0x040fe2000004180c */
[----:B------:R-:W2:Y:S07]  /*3a00*/  LDSM.16.M88.4 R48, [R236+0x2800] ;  /* 0x00280000ec30783b */ /* 0x000eae0000000200 */
[C---:B---3--:R-:W-:Y:S08]  /*3a10*/  HMMA.16816.F32.BF16 R16, R180.reuse, R56, R16 ;  /* 0x00000038b410723c */ /* 0x048ff00000041810 */
[C---:B------:R-:W-:Y:S01]  /*3a20*/  HMMA.16816.F32.BF16 R20, R180.reuse, R58, R20 ;  /* 0x0000003ab414723c */ /* 0x040fe20000041814 */
[----:B------:R-:W-:Y:S07]  /*3a30*/  LDSM.16.M88.4 R56, [R236+0x5800] ;  /* 0x00580000ec38783b */ /* 0x000fee0000000200 */
[C---:B------:R-:W-:Y:S08]  /*3a40*/  HMMA.16816.F32.BF16 R24, R180.reuse, R60, R24 ;  /* 0x0000003cb418723c */ /* 0x040ff00000041818 */
[----:B------:R-:W-:Y:S08]  /*3a50*/  HMMA.16816.F32.BF16 R28, R180, R62, R28 ;  /* 0x0000003eb41c723c */ /* 0x000ff0000004181c */
[C---:B-1----:R-:W-:Y:S08]  /*3a60*/  HMMA.16816.F32.BF16 R4, R184.reuse, R8, R4 ;  /* 0x00000008b804723c */ /* 0x042ff00000041804 */
[C---:B------:R-:W-:Y:S01]  /*3a70*/  HMMA.16816.F32.BF16 R12, R184.reuse, R10, R12 ;  /* 0x0000000ab80c723c */ /* 0x040fe2000004180c */
[----:B------:R-:W1:Y:S07]  /*3a80*/  LDSM.16.M88.4 R8, [R243+0x1800] ;  /* 0x00180000f308783b */ /* 0x000e6e0000000200 */
[C---:B----4-:R-:W-:Y:S08]  /*3a90*/  HMMA.16816.F32.BF16 R16, R184.reuse, R36, R16 ;  /* 0x00000024b810723c */ /* 0x050ff00000041810 */
[C---:B------:R-:W-:Y:S01]  /*3aa0*/  HMMA.16816.F32.BF16 R20, R184.reuse, R38, R20 ;  /* 0x00000026b814723c */ /* 0x040fe20000041814 */
[----:B------:R-:W3:Y:S07]  /*3ab0*/  LDSM.16.M88.4 R36, [R243+0x2000] ;  /* 0x00200000f324783b */ /* 0x000eee0000000200 */
[C---:B------:R-:W-:Y:S08]  /*3ac0*/  HMMA.16816.F32.BF16 R24, R184.reuse, R44, R24 ;  /* 0x0000002cb818723c */ /* 0x040ff00000041818 */
[----:B------:R-:W-:Y:S01]  /*3ad0*/  HMMA.16816.F32.BF16 R28, R184, R46, R28 ;  /* 0x0000002eb81c723c */ /* 0x000fe2000004181c */
[----:B------:R-:W4:Y:S07]  /*3ae0*/  LDSM.16.M88.4 R44, [R243+0x2800] ;  /* 0x00280000f32c783b */ /* 0x000f2e0000000200 */
[C---:B------:R-:W-:Y:S08]  /*3af0*/  HMMA.16816.F32.BF16 R4, R188.reuse, R32, R4 ;  /* 0x00000020bc04723c */ /* 0x040ff00000041804 */
[C---:B------:R-:W-:Y:S01]  /*3b00*/  HMMA.16816.F32.BF16 R12, R188.reuse, R34, R12 ;  /* 0x00000022bc0c723c */ /* 0x040fe2000004180c */
[----:B------:R-:W3:Y:S07]  /*3b10*/  LDSM.16.M88.4 R32, [R238+0x1800] ;  /* 0x00180000ee20783b */ /* 0x000eee0000000200 */
[C---:B-----5:R-:W-:Y:S08]  /*3b20*/  HMMA.16816.F32.BF16 R16, R188.reuse, R40, R16 ;  /* 0x00000028bc10723c */ /* 0x060ff00000041810 */
[C---:B------:R-:W-:Y:S01]  /*3b30*/  HMMA.16816.F32.BF16 R20, R188.reuse, R42, R20 ;  /* 0x0000002abc14723c */ /* 0x040fe20000041814 */
[----:B------:R-:W5:Y:S07]  /*3b40*/  LDSM.16.M88.4 R40, [R238+0x2000] ;  /* 0x00200000ee28783b */ /* 0x000f6e0000000200 */
[C---:B--2---:R-:W-:Y:S08]  /*3b50*/  HMMA.16816.F32.BF16 R24, R188.reuse, R48, R24 ;  /* 0x00000030bc18723c */ /* 0x044ff00000041818 */
[----:B------:R-:W-:Y:S01]  /*3b60*/  HMMA.16816.F32.BF16 R28, R188, R50, R28 ;  /* 0x00000032bc1c723c */ /* 0x000fe2000004181c */
[----:B------:R-:W-:Y:S07]  /*3b70*/  LDSM.16.M88.4 R48, [R237+0x2800] ;  /* 0x00280000ed30783b */ /* 0x000fee0000000200 */
[C---:B-1----:R-:W-:Y:S08]  /*3b80*/  HMMA.16816.F32.BF16 R4, R192.reuse, R8, R4 ;  /* 0x00000008c004723c */ /* 0x042ff00000041804 */
[C---:B------:R-:W-:Y:S01]  /*3b90*/  HMMA.16816.F32.BF16 R12, R192.reuse, R10, R12 ;  /* 0x0000000ac00c723c */ /* 0x040fe2000004180c */
[----:B------:R-:W1:Y:S07]  /*3ba0*/  LDSM.16.M88.4 R8, [R237+0x1800] ;  /* 0x00180000ed08783b */ /* 0x000e6e0000000200 */
[C---:B---3--:R-:W-:Y:S08]  /*3bb0*/  HMMA.16816.F32.BF16 R16, R192.reuse, R36, R16 ;  /* 0x00000024c010723c */ /* 0x048ff00000041810 */
[C---:B------:R-:W-:Y:S01]  /*3bc0*/  HMMA.16816.F32.BF16 R20, R192.reuse, R38, R20 ;  /* 0x00000026c014723c */ /* 0x040fe20000041814 */
[----:B------:R-:W2:Y:S07]  /*3bd0*/  LDSM.16.M88.4 R36, [R237+0x2000] ;  /* 0x00200000ed24783b */ /* 0x000eae0000000200 */
[C---:B----4-:R-:W-:Y:S08]  /*3be0*/  HMMA.16816.F32.BF16 R24, R192.reuse, R44, R24 ;  /* 0x0000002cc018723c */ /* 0x050ff00000041818 */
[----:B------:R-:W-:Y:S01]  /*3bf0*/  HMMA.16816.F32.BF16 R28, R192, R46, R28 ;  /* 0x0000002ec01c723c */ /* 0x000fe2000004181c */
[----:B------:R-:W-:Y:S07]  /*3c00*/  LDSM.16.M88.4 R44, [R236+0x3800] ;  /* 0x00380000ec2c783b */ /* 0x000fee0000000200 */
[C---:B------:R-:W-:Y:S08]  /*3c10*/  HMMA.16816.F32.BF16 R4, R196.reuse, R32, R4 ;  /* 0x00000020c404723c */ /* 0x040ff00000041804 */
[C---:B------:R-:W-:Y:S01]  /*3c20*/  HMMA.16816.F32.BF16 R12, R196.reuse, R34, R12 ;  /* 0x00000022c40c723c */ /* 0x040fe2000004180c */
[----:B------:R-:W3:Y:S07]  /*3c30*/  LDSM.16.M88.4 R32, [R236+0x3000] ;  /* 0x00300000ec20783b */ /* 0x000eee0000000200 */
[C---:B-----5:R-:W-:Y:S08]  /*3c40*/  HMMA.16816.F32.BF16 R16, R196.reuse, R40, R16 ;  /* 0x00000028c410723c */ /* 0x060ff00000041810 */
[C---:B------:R-:W-:Y:S01]  /*3c50*/  HMMA.16816.F32.BF16 R20, R196.reuse, R42, R20 ;  /* 0x0000002ac414723c */ /* 0x040fe20000041814 */
[----:B------:R-:W-:Y:S07]  /*3c60*/  LDSM.16.M88.4 R40, [R243+0x3800] ;  /* 0x00380000f328783b */ /* 0x000fee0000000200 */
[C---:B------:R-:W-:Y:S08]  /*3c70*/  HMMA.16816.F32.BF16 R24, R196.reuse, R52, R24 ;  /* 0x00000034c418723c */ /* 0x040ff00000041818 */
[----:B------:R-:W-:Y:S01]  /*3c80*/  HMMA.16816.F32.BF16 R28, R196, R54, R28 ;  /* 0x00000036c41c723c */ /* 0x000fe2000004181c */
[----:B------:R-:W4:Y:S07]  /*3c90*/  LDSM.16.M88.4 R52, [R236+0x4000] ;  /* 0x00400000ec34783b */ /* 0x000f2e0000000200 */
[C---:B-1----:R-:W-:Y:S08]  /*3ca0*/  HMMA.16816.F32.BF16 R4, R200.reuse, R8, R4 ;  /* 0x00000008c804723c */ /* 0x042ff00000041804 */
[C---:B------:R-:W-:Y:S01]  /*3cb0*/  HMMA.16816.F32.BF16 R12, R200.reuse, R10, R12 ;  /* 0x0000000ac80c723c */ /* 0x040fe2000004180c */
[----:B------:R-:W1:Y:S07]  /*3cc0*/  LDSM.16.M88.4 R8, [R243+0x3000] ;  /* 0x00300000f308783b */ /* 0x000e6e0000000200 */
[C---:B--2---:R-:W-:Y:S08]  /*3cd0*/  HMMA.16816.F32.BF16 R16, R200.reuse, R36, R16 ;  /* 0x00000024c810723c */ /* 0x044ff00000041810 */
[C---:B------:R-:W-:Y:S01]  /*3ce0*/  HMMA.16816.F32.BF16 R20, R200.reuse, R38, R20 ;  /* 0x00000026c814723c */ /* 0x040fe20000041814 */
[----:B------:R-:W-:Y:S07]  /*3cf0*/  LDSM.16.M88.4 R36, [R238+0x3000] ;  /* 0x00300000ee24783b */ /* 0x000fee0000000200 */
[C---:B------:R-:W-:Y:S08]  /*3d00*/  HMMA.16816.F32.BF16 R24, R200.reuse, R48, R24 ;  /* 0x00000030c818723c */ /* 0x040ff00000041818 */
[----:B------:R-:W-:Y:S01]  /*3d10*/  HMMA.16816.F32.BF16 R28, R200, R50, R28 ;  /* 0x00000032c81c723c */ /* 0x000fe2000004181c */
[----:B------:R-:W2:Y:S07]  /*3d20*/  LDSM.16.M88.4 R48, [R243+0x4000] ;  /* 0x00400000f330783b */ /* 0x000eae0000000200 */
[C---:B---3--:R-:W-:Y:S08]  /*3d30*/  HMMA.16816.F32.BF16 R4, R204.reuse, R32, R4 ;  /* 0x00000020cc04723c */ /* 0x048ff00000041804 */
[C---:B------:R-:W-:Y:S01]  /*3d40*/  HMMA.16816.F32.BF16 R12, R204.reuse, R34, R12 ;  /* 0x00000022cc0c723c */ /* 0x040fe2000004180c */
[----:B------:R-:W-:Y:S07]  /*3d50*/  LDSM.16.M88.4 R32, [R237+0x3000] ;  /* 0x00300000ed20783b */ /* 0x000fee0000000200 */
[C---:B------:R-:W-:Y:S08]  /*3d60*/  HMMA.16816.F32.BF16 R16, R204.reuse, R44, R16 ;  /* 0x0000002ccc10723c */ /* 0x040ff00000041810 */
[C---:B------:R-:W-:Y:S01]  /*3d70*/  HMMA.16816.F32.BF16 R20, R204.reuse, R46, R20 ;  /* 0x0000002ecc14723c */ /* 0x040fe20000041814 */
[----:B------:R-:W3:Y:S07]  /*3d80*/  LDSM.16.M88.4 R44, [R238+0x3800] ;  /* 0x00380000ee2c783b */ /* 0x000eee0000000200 */
[C---:B----4-:R-:W-:Y:S08]  /*3d90*/  HMMA.16816.F32.BF16 R24, R204.reuse, R52, R24 ;  /* 0x00000034cc18723c */ /* 0x050ff00000041818 */
[----:B------:R-:W-:Y:S01]  /*3da0*/  HMMA.16816.F32.BF16 R28, R204, R54, R28 ;  /* 0x00000036cc1c723c */ /* 0x000fe2000004181c */
[----:B------:R-:W4:Y:S07]  /*3db0*/  LDSM.16.M88.4 R52, [R238+0x4000] ;  /* 0x00400000ee34783b */ /* 0x000f2e0000000200 */
[C---:B-1----:R-:W-:Y:S08]  /*3dc0*/  HMMA.16816.F32.BF16 R4, R208.reuse, R8, R4 ;  /* 0x00000008d004723c */ /* 0x042ff00000041804 */
[C---:B------:R-:W-:Y:S08]  /*3dd0*/  HMMA.16816.F32.BF16 R12, R208.reuse, R10, R12 ;  /* 0x0000000ad00c723c */ /* 0x040ff0000004180c */
[C---:B------:R-:W-:Y:S08]  /*3de0*/  HMMA.16816.F32.BF16 R16, R208.reuse, R40, R16 ;  /* 0x00000028d010723c */ /* 0x040ff00000041810 */
[C---:B------:R-:W-:Y:S01]  /*3df0*/  HMMA.16816.F32.BF16 R20, R208.reuse, R42, R20 ;  /* 0x0000002ad014723c */ /* 0x040fe20000041814 */
[----:B------:R-:W1:Y:S07]  /*3e00*/  LDSM.16.M88.4 R40, [R237+0x3800] ;  /* 0x00380000ed28783b */ /* 0x000e6e0000000200 */
[C---:B--2---:R-:W-:Y:S08]  /*3e10*/  HMMA.16816.F32.BF16 R24, R208.reuse, R48, R24 ;  /* 0x00000030d018723c */ /* 0x044ff00000041818 */
[----:B------:R-:W-:Y:S01]  /*3e20*/  HMMA.16816.F32.BF16 R28, R208, R50, R28 ;  /* 0x00000032d01c723c */ /* 0x000fe2000004181c */
[----:B------:R-:W2:Y:S07]  /*3e30*/  LDSM.16.M88.4 R48, [R237+0x4000] ;  /* 0x00400000ed30783b */ /* 0x000eae0000000200 */
[C---:B------:R-:W-:Y:S08]  /*3e40*/  HMMA.16816.F32.BF16 R8, R212.reuse, R36, R4 ;  /* 0x00000024d408723c */ /* 0x040ff00000041804 */
[C---:B------:R-:W-:Y:S01]  /*3e50*/  HMMA.16816.F32.BF16 R4, R212.reuse, R38, R12 ;  /* 0x00000026d404723c */ /* 0x040fe2000004180c */
[----:B------:R-:W5:Y:S07]  /*3e60*/  LDSM.16.M88.4 R36, [R236+0x4800] ;  /* 0x00480000ec24783b */ /* 0x000f6e0000000200 */
[C---:B---3--:R-:W-:Y:S08]  /*3e70*/  HMMA.16816.F32.BF16 R16, R212.reuse, R44, R16 ;  /* 0x0000002cd410723c */ /* 0x048ff00000041810 */
[C---:B------:R-:W-:Y:S01]  /*3e80*/  HMMA.16816.F32.BF16 R20, R212.reuse, R46, R20 ;  /* 0x0000002ed414723c */ /* 0x040fe20000041814 */
[----:B------:R-:W3:Y:S07]  /*3e90*/  LDSM.16.M88.4 R44, [R236+0x5000] ;  /* 0x00500000ec2c783b */ /* 0x000eee0000000200 */
[C---:B----4-:R-:W-:Y:S08]  /*3ea0*/  HMMA.16816.F32.BF16 R24, R212.reuse, R52, R24 ;  /* 0x00000034d418723c */ /* 0x050ff00000041818 */
[----:B------:R-:W-:Y:S01]  /*3eb0*/  HMMA.16816.F32.BF16 R28, R212, R54, R28 ;  /* 0x00000036d41c723c */ /* 0x000fe2000004181c */
[----:B------:R-:W-:Y:S07]  /*3ec0*/  LDSM.16.M88.4 R52, [R243+0x5800] ;  /* 0x00580000f334783b */ /* 0x000fee0000000200 */
[C---:B------:R-:W-:Y:S08]  /*3ed0*/  HMMA.16816.F32.BF16 R12, R216.reuse, R32, R8 ;  /* 0x00000020d80c723c */ /* 0x040ff00000041808 */
[C---:B------:R-:W-:Y:S01]  /*3ee0*/  HMMA.16816.F32.BF16 R8, R216.reuse, R34, R4 ;  /* 0x00000022d808723c */ /* 0x040fe20000041804 */
[----:B------:R-:W4:Y:S07]  /*3ef0*/  LDSM.16.M88.4 R32, [R243+0x4800] ;  /* 0x00480000f320783b */ /* 0x000f2e0000000200 */
[C---:B-1----:R-:W-:Y:S08]  /*3f00*/  HMMA.16816.F32.BF16 R4, R216.reuse, R40, R16 ;  /* 0x00000028d804723c */ /* 0x042ff00000041810 */
[C---:B------:R-:W-:Y:S01]  /*3f10*/  HMMA.16816.F32.BF16 R20, R216.reuse, R42, R20 ;  /* 0x0000002ad814723c */ /* 0x040fe20000041814 */
[----:B------:R-:W1:Y:S07]  /*3f20*/  LDSM.16.M88.4 R40, [R243+0x5000] ;  /* 0x00500000f328783b */ /* 0x000e6e0000000200 */
[C---:B--2---:R-:W-:Y:S08]  /*3f30*/  HMMA.16816.F32.BF16 R24, R216.reuse, R48, R24 ;  /* 0x00000030d818723c */ /* 0x044ff00000041818 */
[----:B------:R-:W-:Y:S01]  /*3f40*/  HMMA.16816.F32.BF16 R28, R216, R50, R28 ;  /* 0x00000032d81c723c */ /* 0x000fe2000004181c */
[----:B------:R-:W-:Y:S07]  /*3f50*/  LDSM.16.M88.4 R48, [R238+0x5000] ;  /* 0x00500000ee30783b */ /* 0x000fee0000000200 */
[C---:B-----5:R-:W-:Y:S08]  /*3f60*/  HMMA.16816.F32.BF16 R16, R220.reuse, R36, R12 ;  /* 0x00000024dc10723c */ /* 0x060ff0000004180c */
[C---:B------:R-:W-:Y:S01]  /*3f70*/  HMMA.16816.F32.BF16 R12, R220.reuse, R38, R8 ;  /* 0x00000026dc0c723c */ /* 0x040fe20000041808 */
[----:B------:R-:W-:Y:S07]  /*3f80*/  LDSM.16.M88.4 R36, [R237+0x5000] ;  /* 0x00500000ed24783b */ /* 0x000fee0000000200 */
[C---:B---3--:R-:W-:Y:S08]  /*3f90*/  HMMA.16816.F32.BF16 R8, R220.reuse, R44, R4 ;  /* 0x0000002cdc08723c */ /* 0x048ff00000041804 */
[C---:B------:R-:W-:Y:S01]  /*3fa0*/  HMMA.16816.F32.BF16 R4, R220.reuse, R46, R20 ;  /* 0x0000002edc04723c */ /* 0x040fe20000041814 */
[----:B------:R-:W2:Y:S07]  /*3fb0*/  LDSM.16.M88.4 R44, [R238+0x4800] ;  /* 0x00480000ee2c783b */ /* 0x000eae0000000200 */
[C---:B------:R-:W-:Y:S08]  /*3fc0*/  HMMA.16816.F32.BF16 R24, R220.reuse, R56, R24 ;  /* 0x00000038dc18723c */ /* 0x040ff00000041818 */
[----:B------:R-:W-:Y:S01]  /*3fd0*/  HMMA.16816.F32.BF16 R28, R220, R58, R28 ;  /* 0x0000003adc1c723c */ /* 0x000fe2000004181c */
[----:B------:R-:W3:Y:S07]  /*3fe0*/  LDSM.16.M88.4 R56, [R238+0x5800] ;  /* 0x00580000ee38783b */ /* 0x000eee0000000200 */
[C---:B----4-:R-:W-:Y:S08]  /*3ff0*/  HMMA.16816.F32.BF16 R20, R224.reuse, R32, R16 ;  /* 0x00000020e014723c */ /* 0x050ff00000041810 */
[C---:B------:R-:W-:Y:S01]  /*4000*/  HMMA.16816.F32.BF16 R16, R224.reuse, R34, R12 ;  /* 0x00000022e010723c */ /* 0x040fe2000004180c */
[----:B------:R-:W-:Y:S07]  /*4010*/  LDSM.16.M88.4 R32, [R237+0x5800] ;  /* 0x00580000ed20783b */ /* 0x000fee0000000200 */
[C---:B-1----:R-:W-:Y:S08]  /*4020*/  HMMA.16816.F32.BF16 R12, R224.reuse, R40, R8 ;  /* 0x00000028e00c723c */ /* 0x042ff00000041808 */
[----:B------:R-:W-:Y:S01]  /*4030*/  HMMA.16816.F32.BF16 R8, R224, R42, R4 ;  /* 0x0000002ae008723c */ /* 0x000fe20000041804 */
[----:B------:R-:W1:Y:S01]  /*4040*/  LDSM.16.M88.4 R40, [R237+0x4800] ;  /* 0x00480000ed28783b */ /* 0x000e620000000200 */
[----:B------:R-:W-:Y:S01]  /*4050*/  IADD3 R2, R243, 0x1000, RZ ;  /* 0x00001000f3027810 */ /* 0x000fe20007ffe0ff */
[----:B------:R-:W-:-:S05]  /*4060*/  DEPBAR.LE SB0, 0x0 ;  /* 0x000080000000791a */ /* 0x000fca0000000000 */
[C---:B------:R-:W-:Y:S08]  /*4070*/  HMMA.16816.F32.BF16 R4, R224.reuse, R52, R24 ;  /* 0x00000034e004723c */ /* 0x040ff00000041818 */
[----:B------:R-:W-:Y:S01]  /*4080*/  HMMA.16816.F32.BF16 R28, R224, R54, R28 ;  /* 0x00000036e01c723c */ /* 0x000fe2000004181c */
[----:B------:R-:W-:-:S07]  /*4090*/  IADD3 R0, R243, 0x800, RZ ;  /* 0x00000800f3007810 */ /* 0x000fce0007ffe0ff */
[C---:B--2---:R-:W-:Y:S08]  /*40a0*/  HMMA.16816.F32.BF16 R24, R228.reuse, R44, R20 ;  /* 0x0000002ce418723c */ /* 0x044ff00000041814 */
[C---:B------:R-:W-:Y:S08]  /*40b0*/  HMMA.16816.F32.BF16 R20, R228.reuse, R46, R16 ;  /* 0x0000002ee414723c */ /* 0x040ff00000041810 */
[C---:B------:R-:W-:Y:S08]  /*40c0*/  HMMA.16816.F32.BF16 R16, R228.reuse, R48, R12 ;  /* 0x00000030e410723c */ /* 0x040ff0000004180c */
[C---:B------:R-:W-:Y:S01]  /*40d0*/  HMMA.16816.F32.BF16 R12, R228.reuse, R50, R8 ;  /* 0x00000032e40c723c */ /* 0x040fe20000041808 */
[----:B------:R2:W-:Y:S07]  /*40e0*/  STL [R1+0x4], R2 ;  /* 0x0000040201007387 */ /* 0x0005ee0000100800 */
[C---:B---3--:R-:W-:Y:S01]  /*40f0*/  HMMA.16816.F32.BF16 R8, R228.reuse, R56, R4 ;  /* 0x00000038e408723c */ /* 0x048fe20000041804 */
[----:B------:R2:W-:Y:S07]  /*4100*/  STL [R1], R0 ;  /* 0x0000000001007387 */ /* 0x0005ee0000100800 */
[----:B------:R-:W-:Y:S01]  /*4110*/  HMMA.16816.F32.BF16 R4, R228, R58, R28 ;  /* 0x0000003ae404723c */ /* 0x000fe2000004181c */
[----:B------:R-:W-:Y:S01]  /*4120*/  ISETP.GT.AND P0, PT, R65, R155, PT ;  /* 0x0000009b4100720c */ /* 0x000fe20003f04270 */
[----:B------:R-:W-:Y:S06]  /*4130*/  BSSY B0, `(.L_x_3461) ;  /* 0x0000038000007945 */ /* 0x000fec0003800000 */
[----:B-1----:R-:W-:Y:S01]  /*4140*/  HMMA.16816.F32.BF16 R28, R232, R40, R24 ;  /* 0x00000028e81c723c */ /* 0x002fe20000041818 */
[----:B------:R-:W-:-:S02]  /*4150*/  IADD3 R252, R243, 0x4800, RZ ;  /* 0x00004800f3fc7810 */ /* 0x000fc40007ffe0ff */
[----:B------:R-:W-:-:S05]  /*4160*/  IADD3 R251, R243, 0x5800, RZ ;  /* 0x00005800f3fb7810 */ /* 0x000fca0007ffe0ff */
[----:B------:R-:W-:Y:S01]  /*4170*/  HMMA.16816.F32.BF16 R40, R232, R42, R20 ;  /* 0x0000002ae828723c */ /* 0x000fe20000041814 */
[C---:B------:R-:W-:Y:S02]  /*4180*/  IADD3 R250, R243.reuse, 0x5000, RZ ;  /* 0x00005000f3fa7810 */ /* 0x040fe40007ffe0ff */
[----:B------:R-:W-:-:S05]  /*4190*/  IADD3 R249, R243, 0x3000, RZ ;  /* 0x00003000f3f97810 */ /* 0x000fca0007ffe0ff */
[----:B------:R-:W-:Y:S01]  /*41a0*/  HMMA.16816.F32.BF16 R24, R232, R36, R16 ;  /* 0x00000024e818723c */ /* 0x000fe20000041810 */
[C---:B------:R-:W-:Y:S02]  /*41b0*/  IADD3 R248, R243.reuse, 0x4000, RZ ;  /* 0x00004000f3f87810 */ /* 0x040fe40007ffe0ff */
[----:B------:R-:W-:-:S05]  /*41c0*/  IADD3 R247, R243, 0x3800, RZ ;  /* 0x00003800f3f77810 */ /* 0x000fca0007ffe0ff */
[----:B------:R-:W-:Y:S01]  /*41d0*/  HMMA.16816.F32.BF16 R20, R232, R32, R8 ;  /* 0x00000020e814723c */ /* 0x000fe20000041808 */
[C---:B------:R-:W-:Y:S02]  /*41e0*/  IADD3 R246, R243.reuse, 0x1800, RZ ;  /* 0x00001800f3f67810 */ /* 0x040fe40007ffe0ff */
[C---:B------:R-:W-:Y:S02]  /*41f0*/  IADD3 R245, R243.reuse, 0x2800, RZ ;  /* 0x00002800f3f57810 */ /* 0x040fe40007ffe0ff */
[----:B------:R-:W-:-:S03]  /*4200*/  IADD3 R244, R243, 0x2000, RZ ;  /* 0x00002000f3f47810 */ /* 0x000fc60007ffe0ff */
[C---:B------:R-:W-:Y:S08]  /*4210*/  HMMA.16816.F32.BF16 R36, R232.reuse, R38, R12 ;  /* 0x00000026e824723c */ /* 0x040ff0000004180c */
[----:B------:R-:W-:Y:S01]  /*4220*/  HMMA.16816.F32.BF16 R32, R232, R34, R4 ;  /* 0x00000022e820723c */ /* 0x000fe20000041804 */
[----:B------:R-:W-:Y:S06]  /*4230*/  BAR.SYNC.DEFER_BLOCKING 0x0 ;  /* 0x0000000000007b1d */ /* 0x000fec0000010000 */
[----:B------:R-:W-:Y:S01]  /*4240*/  @!UPT UIADD3 URZ, URZ, URZ, URZ ;  /* 0x0000003f3f3ff290 */ /* 0x000fe2000fffe03f */
[----:B------:R-:W-:Y:S11]  /*4250*/  @!P0 BRA `(.L_x_3462) ;  /* 0x0000025000008947 */ /* 0x000ff60003800000 */
[----:B--2---:R-:W-:Y:S02]  /*4260*/  IADD3 R4, -R73, 0x30, RZ ;  /* 0x0000003049047810 */ /* 0x004fe40007ffe1ff */
        /* <DEDUP_REMOVED lines=36> */
.L_x_3462:
[----:B--2---:R-:W-:Y:S05]  /*44b0*/  BSYNC B0 ;  /* 0x0000000000007941 */ /* 0x004fea0003800000 */
.L_x_3461:
[----:B-1----:R-:W2:Y:S04]  /*44c0*/  LDL R4, [R1+0x64] ;  /* 0x0000640001047983 */ /* 0x002ea80000100800 */
        /* <DEDUP_REMOVED lines=18> */
[----:B------:R-:W-:Y:S02]  /*45f0*/  IMAD.IADD R4, R64, 0x1, -R4 ;  /* 0x0000000140047824 */ /* 0x000fe400078e0a04 */
[----:B------:R2:W3:Y:S04]  /*4600*/  SHFL.IDX PT, R6, R0, 0x1, 0x1c1f ;  /* 0x003c1f0000067f89 */ /* 0x0004e800000e0000 */
[----:B------:R-:W-:Y:S01]  /*4610*/  LDSM.16.MT88.4 R64, [R240+0x800] ;  /* 0x00080000f040783b */ /* 0x000fe20000004200 */
[----:B----4-:R-:W-:-:S05]  /*4620*/  IMAD.IADD R3, R3, 0x1, -R160 ;  /* 0x0000000103037824 */ /* 0x010fca00078e0aa0 */
[----:B-1----:R-:W-:-:S04]  /*4630*/  IADD3 R2, R3, R2, RZ ;  /* 0x0000000203027210 */ /* 0x002fc80007ffe0ff */
[----:B------:R-:W-:-:S04]  /*4640*/  IMNMX R2, R4, R2, PT ;  /* 0x0000000204027217 */ /* 0x000fc80003800200 */
[C---:B------:R-:W-:Y:S02]  /*4650*/  ISETP.GT.AND P0, PT, R2.reuse, RZ, PT ;  /* 0x000000ff0200720c */ /* 0x040fe40003f04270 */
[----:B------:R-:W-:Y:S02]  /*4660*/  ISETP.GT.AND P1, PT, R2, 0x1, PT ;  /* 0x000000010200780c */ /* 0x000fe40003f24270 */
[----:B------:R-:W-:Y:S02]  /*4670*/  FSEL R16, R28, -INF , P0 ;  /* 0xff8000001c107808 */ /* 0x000fe40000000000 */
[C---:B------:R-:W-:Y:S02]  /*4680*/  ISETP.GT.AND P0, PT, R2.reuse, 0x8, PT ;  /* 0x000000080200780c */ /* 0x040fe40003f04270 */
[----:B------:R-:W-:Y:S02]  /*4690*/  FSEL R15, R29, -INF , P1 ;  /* 0xff8000001d0f7808 */ /* 0x000fe40000800000 */
[----:B------:R-:W-:-:S02]  /*46a0*/  ISETP.GT.AND P1, PT, R2, 0x9, PT ;  /* 0x000000090200780c */ /* 0x000fc40003f24270 */
[----:B------:R-:W-:Y:S02]  /*46b0*/  FSEL R14, R40, -INF , P0 ;  /* 0xff800000280e7808 */ /* 0x000fe40000000000 */
[----:B--2---:R-:W-:Y:S02]  /*46c0*/  FMNMX.FTZ R0, R16, R15, !PT ;  /* 0x0000000f10007209 */ /* 0x004fe40007810000 */
[----:B------:R-:W-:Y:S02]  /*46d0*/  ISETP.GT.AND P0, PT, R2, 0x10, PT ;  /* 0x000000100200780c */ /* 0x000fe40003f04270 */
[----:B------:R-:W-:Y:S02]  /*46e0*/  FSEL R13, R41, -INF , P1 ;  /* 0xff800000290d7808 */ /* 0x000fe40000800000 */
[----:B------:R-:W-:Y:S02]  /*46f0*/  FMNMX.FTZ R0, R14, R0, !PT ;  /* 0x000000000e007209 */ /* 0x000fe40007810000 */
[----:B------:R-:W-:-:S02]  /*4700*/  ISETP.GT.AND P1, PT, R2, 0x11, PT ;  /* 0x000000110200780c */ /* 0x000fc40003f24270 */
[----:B------:R-:W-:Y:S02]  /*4710*/  FSEL R12, R24, -INF , P0 ;  /* 0xff800000180c7808 */ /* 0x000fe40000000000 */
[C---:B------:R-:W-:Y:S02]  /*4720*/  ISETP.GT.AND P0, PT, R2.reuse, 0x18, PT ;  /* 0x000000180200780c */ /* 0x040fe40003f04270 */
[----:B------:R-:W-:Y:S02]  /*4730*/  FMNMX.FTZ R0, R13, R0, !PT ;  /* 0x000000000d007209 */ /* 0x000fe40007810000 */
[----:B------:R-:W-:Y:S02]  /*4740*/  FSEL R17, R25, -INF , P1 ;  /* 0xff80000019117808 */ /* 0x000fe40000800000 */
[----:B------:R-:W-:Y:S02]  /*4750*/  ISETP.GT.AND P1, PT, R2, 0x19, PT ;  /* 0x000000190200780c */ /* 0x000fe40003f24270 */
[----:B------:R-:W-:-:S02]  /*4760*/  FSEL R11, R36, -INF , P0 ;  /* 0xff800000240b7808 */ /* 0x000fc40000000000 */
[----:B------:R-:W-:Y:S01]  /*4770*/  FMNMX.FTZ R5, R12, R0, !PT ;  /* 0x000000000c057209 */ /* 0x000fe20007810000 */
[----:B---3--:R-:W-:Y:S01]  /*4780*/  IMAD.IADD R0, R3, 0x1, R6 ;  /* 0x0000000103007824 */ /* 0x008fe200078e0206 */
[C---:B------:R-:W-:Y:S02]  /*4790*/  ISETP.GT.AND P0, PT, R2.reuse, 0x20, PT ;  /* 0x000000200200780c */ /* 0x040fe40003f04270 */
[----:B------:R-:W-:Y:S02]  /*47a0*/  FSEL R10, R37, -INF , P1 ;  /* 0xff800000250a7808 */ /* 0x000fe40000800000 */
[----:B------:R-:W-:Y:S02]  /*47b0*/  ISETP.GT.AND P1, PT, R2, 0x21, PT ;  /* 0x000000210200780c */ /* 0x000fe40003f24270 */
[----:B------:R-:W-:Y:S02]  /*47c0*/  FSEL R99, R20, -INF , P0 ;  /* 0xff80000014637808 */ /* 0x000fe40000000000 */
[----:B------:R-:W-:-:S02]  /*47d0*/  FMNMX.FTZ R3, R17, R5, !PT ;  /* 0x0000000511037209 */ /* 0x000fc40007810000 */
[----:B------:R-:W-:Y:S02]  /*47e0*/  ISETP.GT.AND P0, PT, R2, 0x28, PT ;  /* 0x000000280200780c */ /* 0x000fe40003f04270 */
[----:B------:R-:W-:Y:S02]  /*47f0*/  IMNMX R0, R4, R0, PT ;  /* 0x0000000004007217 */ /* 0x000fe40003800200 */
[----:B------:R-:W-:Y:S02]  /*4800*/  FSEL R98, R21, -INF , P1 ;  /* 0xff80000015627808 */ /* 0x000fe40000800000 */
[----:B------:R-:W-:Y:S02]  /*4810*/  FMNMX.FTZ R3, R11, R3, !PT ;  /* 0x000000030b037209 */ /* 0x000fe40007810000 */
[----:B------:R-:W-:Y:S02]  /*4820*/  ISETP.GT.AND P1, PT, R2, 0x29, PT ;  /* 0x000000290200780c */ /* 0x000fe40003f24270 */
[----:B------:R-:W-:-:S02]  /*4830*/  FSEL R97, R32, -INF , P0 ;  /* 0xff80000020617808 */ /* 0x000fc40000000000 */
[C---:B------:R-:W-:Y:S02]  /*4840*/  ISETP.GT.AND P0, PT, R0.reuse, RZ, PT ;  /* 0x000000ff0000720c */ /* 0x040fe40003f04270 */
[----:B------:R-:W-:Y:S02]  /*4850*/  ISETP.GT.AND P2, PT, R0, 0x1, PT ;  /* 0x000000010000780c */ /* 0x000fe40003f44270 */
[----:B------:R-:W-:Y:S02]  /*4860*/  FMNMX.FTZ R3, R10, R3, !PT ;  /* 0x000000030a037209 */ /* 0x000fe40007810000 */
[----:B------:R-:W-:Y:S02]  /*4870*/  FSEL R94, R33, -INF , P1 ;  /* 0xff800000215e7808 */ /* 0x000fe40000800000 */
[----:B------:R-:W-:Y:S02]  /*4880*/  FSEL R9, R30, -INF , P0 ;  /* 0xff8000001e097808 */ /* 0x000fe40000000000 */
[----:B------:R-:W-:-:S02]  /*4890*/  ISETP.GT.AND P1, PT, R0, 0x8, PT ;  /* 0x000000080000780c */ /* 0x000fc40003f24270 */
[----:B------:R-:W-:Y:S02]  /*48a0*/  FSEL R8, R31, -INF , P2 ;  /* 0xff8000001f087808 */ /* 0x000fe40001000000 */
[----:B------:R-:W-:Y:S01]  /*48b0*/  FMNMX.FTZ R2, R99, R3, !PT ;  /* 0x0000000363027209 */ /* 0x000fe20007810000 */
[----:B------:R-:W-:Y:S01]  /*48c0*/  LDSM.16.MT88.4 R28, [R241] ;  /* 0x00000000f11c783b */ /* 0x000fe20000004200 */
[----:B------:R-:W-:Y:S02]  /*48d0*/  ISETP.GT.AND P0, PT, R0, 0x9, PT ;  /* 0x000000090000780c */ /* 0x000fe40003f04270 */
[----:B------:R-:W-:Y:S02]  /*48e0*/  FSEL R7, R42, -INF , P1 ;  /* 0xff8000002a077808 */ /* 0x000fe40000800000 */
[----:B------:R-:W-:Y:S02]  /*48f0*/  FMNMX.FTZ R3, R9, R8, !PT ;  /* 0x0000000809037209 */ /* 0x000fe40007810000 */
[----:B------:R-:W-:-:S02]  /*4900*/  FSEL R6, R43, -INF , P0 ;  /* 0xff8000002b067808 */ /* 0x000fc40000000000 */
[----:B------:R-:W-:Y:S01]  /*4910*/  ISETP.GT.AND P1, PT, R0, 0x10, PT ;  /* 0x000000100000780c */ /* 0x000fe20003f24270 */
[----:B------:R-:W-:Y:S01]  /*4920*/  LDSM.16.MT88.4 R40, [R44] ;  /* 0x000000002c28783b */ /* 0x000fe20000004200 */
[----:B------:R-:W-:Y:S02]  /*4930*/  FMNMX.FTZ R3, R7, R3, !PT ;  /* 0x0000000307037209 */ /* 0x000fe40007810000 */
[----:B------:R-:W-:Y:S01]  /*4940*/  FMNMX.FTZ R2, R98, R2, !PT ;  /* 0x0000000262027209 */ /* 0x000fe20007810000 */
[----:B------:R-:W-:Y:S01]  /*4950*/  LDSM.16.MT88.4 R44, [R239+0x1800] ;  /* 0x00180000ef2c783b */ /* 0x000fe20000004200 */
[----:B------:R-:W-:Y:S02]  /*4960*/  ISETP.GT.AND P0, PT, R0, 0x11, PT ;  /* 0x000000110000780c */ /* 0x000fe40003f04270 */
[----:B------:R-:W-:Y:S02]  /*4970*/  FSEL R5, R26, -INF , P1 ;  /* 0xff8000001a057808 */ /* 0x000fe40000800000 */
[----:B------:R-:W-:-:S02]  /*4980*/  FMNMX.FTZ R3, R6, R3, !PT ;  /* 0x0000000306037209 */ /* 0x000fc40007810000 */
[----:B------:R-:W-:Y:S02]  /*4990*/  FMNMX.FTZ R2, R97, R2, !PT ;  /* 0x0000000261027209 */ /* 0x000fe40007810000 */
[----:B------:R-:W-:Y:S02]  /*49a0*/  FSEL R4, R27, -INF , P0 ;  /* 0xff8000001b047808 */ /* 0x000fe40000000000 */
[----:B------:R-:W-:Y:S01]  /*49b0*/  ISETP.GT.AND P1, PT, R0, 0x18, PT ;  /* 0x000000180000780c */ /* 0x000fe20003f24270 */
[----:B------:R-:W-:Y:S01]  /*49c0*/  LDSM.16.MT88.4 R24, [R240] ;  /* 0x00000000f018783b */ /* 0x000fe20000004200 */
[----:B------:R-:W-:Y:S02]  /*49d0*/  FMNMX.FTZ R18, R5, R3, !PT ;  /* 0x0000000305127209 */ /* 0x000fe40007810000 */
[----:B------:R-:W-:Y:S02]  /*49e0*/  FMNMX.FTZ R2, R94, R2, !PT ;  /* 0x000000025e027209 */ /* 0x000fe40007810000 */
[----:B------:R-:W-:-:S02]  /*49f0*/  ISETP.GT.AND P0, PT, R0, 0x19, PT ;  /* 0x000000190000780c */ /* 0x000fc40003f04270 */
[----:B------:R-:W-:Y:S02]  /*4a00*/  FSEL R3, R38, -INF , P1 ;  /* 0xff80000026037808 */ /* 0x000fe40000800000 */
[----:B------:R-:W-:Y:S01]  /*4a10*/  FMNMX.FTZ R19, R4, R18, !PT ;  /* 0x0000001204137209 */ /* 0x000fe20007810000 */
[----:B------:R-:W1:Y:S01]  /*4a20*/  SHFL.BFLY PT, R20, R2, 0x2, 0x1f ;  /* 0x0c401f0002147f89 */ /* 0x000e6200000e0000 */
[----:B------:R-:W-:Y:S02]  /*4a30*/  FSEL R18, R39, -INF , P0 ;  /* 0xff80000027127808 */ /* 0x000fe40000000000 */
[C---:B------:R-:W-:Y:S02]  /*4a40*/  ISETP.GT.AND P1, PT, R0.reuse, 0x20, PT ;  /* 0x000000200000780c */ /* 0x040fe40003f24270 */
[----:B------:R-:W-:Y:S02]  /*4a50*/  FMNMX.FTZ R19, R3, R19, !PT ;  /* 0x0000001303137209 */ /* 0x000fe40007810000 */
[----:B------:R-:W-:-:S02]  /*4a60*/  ISETP.GT.AND P0, PT, R0, 0x21, PT ;  /* 0x000000210000780c */ /* 0x000fc40003f04270 */
[----:B------:R-:W-:Y:S02]  /*4a70*/  FSEL R96, R22, -INF , P1 ;  /* 0xff80000016607808 */ /* 0x000fe40000800000 */
[----:B------:R-:W-:Y:S02]  /*4a80*/  FMNMX.FTZ R19, R18, R19, !PT ;  /* 0x0000001312137209 */ /* 0x000fe40007810000 */
[----:B------:R-:W-:Y:S02]  /*4a90*/  FSEL R95, R23, -INF , P0 ;  /* 0xff800000175f7808 */ /* 0x000fe40000000000 */
[----:B------:R-:W-:Y:S02]  /*4aa0*/  ISETP.GT.AND P1, PT, R0, 0x28, PT ;  /* 0x000000280000780c */ /* 0x000fe40003f24270 */
[----:B------:R-:W-:Y:S02]  /*4ab0*/  FMNMX.FTZ R19, R96, R19, !PT ;  /* 0x0000001360137209 */ /* 0x000fe40007810000 */
[----:B------:R-:W-:-:S02]  /*4ac0*/  ISETP.GT.AND P0, PT, R0, 0x29, PT ;  /* 0x000000290000780c */ /* 0x000fc40003f04270 */
[----:B------:R-:W-:Y:S02]  /*4ad0*/  FSEL R93, R34, -INF , P1 ;  /* 0xff800000225d7808 */ /* 0x000fe40000800000 */
[----:B------:R-:W-:Y:S02]  /*4ae0*/  FMNMX.FTZ R0, R95, R19, !PT ;  /* 0x000000135f007209 */ /* 0x000fe40007810000 */
[----:B------:R-:W-:Y:S02]  /*4af0*/  FSEL R92, R35, -INF , P0 ;  /* 0xff800000235c7808 */ /* 0x000fe40000000000 */
[----:B------:R-:W-:Y:S01]  /*4b00*/  FMNMX.FTZ R0, R93, R0, !PT ;  /* 0x000000005d007209 */ /* 0x000fe20007810000 */
[----:B------:R-:W-:Y:S03]  /*4b10*/  LDSM.16.MT88.4 R32, [R239+0x800] ;  /* 0x00080000ef20783b */ /* 0x000fe60000004200 */
[----:B------:R-:W-:-:S02]  /*4b20*/  FMNMX.FTZ R0, R92, R0, !PT ;  /* 0x000000005c007209 */ /* 0x000fc40007810000 */
        /* <DEDUP_REMOVED lines=363> */
.L_x_3468:
        /* <DEDUP_REMOVED lines=25> */
[C---:B------:R-:W-:Y:S01]  /*6370*/  IMAD R0, R133.reuse, c[0x0][0x20c], R0 ;  /* 0x0000830085007a24 */ /* 0x040fe200078e0200 */
        /* <DEDUP_REMOVED lines=29> */
.L_x_3465:
[----:B------:R-:W-:Y:S05]  /*6550*/  BSYNC B0 ;  /* 0x0000000000007941 */ /* 0x000fea0003800000 */
.L_x_3464:
[C---:B-1---5:R-:W-:Y:S01]  /*6560*/  HMMA.16816.F32.BF16 R4, R160.reuse, R8, RZ ;  /* 0x00000008a004723c */ /* 0x062fe200000418ff */
        /* <DEDUP_REMOVED lines=12> */
[----:B------:R-:W3:Y:S07]  /*6630*/  LDSM.16.M88.4 R172, [R238+0x800] ;  /* 0x00080000eeac783b */ /* 0x000eee0000000200 */
[C---:B----4-:R-:W-:Y:S07]  /*6640*/  HMMA.16816.F32.BF16 R20, R164.reuse, R176, R20 ;  /* 0x000000b0a414723c */ /* 0x050fee0000041814 */
[----:B------:R-:W-:Y:S01]  /*6650*/  MOV R177, R133 ;  /* 0x0000008500b17202 */ /* 0x000fe20000000f00 */
[----:B------:R-:W-:Y:S03]  /*6660*/  HMMA.16816.F32.BF16 R24, R164, R178, R24 ;  /* 0x000000b2a418723c */ /* 0x000fe60000041818 */
[----:B------:R-:W-:Y:S05]  /*6670*/  ISETP.GT.AND P0, PT, R177, R132, PT ;  /* 0x00000084b100720c */ /* 0x000fea0003f04270 */
        /* <DEDUP_REMOVED lines=119> */
[----:B------:R-:W3:Y:S01]  /*6df0*/  LDSM.16.M88.4 R172, [R237+0x5800] ;  /* 0x00580000edac783b */ /* 0x000ee20000000200 */
[----:B------:R-:W-:Y:S06]  /*6e00*/  DEPBAR.LE SB0, 0x0 ;  /* 0x000080000000791a */ /* 0x000fec0000000000 */
[----:B------:R-:W-:Y:S01]  /*6e10*/  BAR.SYNC.DEFER_BLOCKING 0x0 ;  /* 0x0000000000007b1d */ /* 0x000fe20000010000 */
[C---:B-1----:R-:W-:Y:S08]  /*6e20*/  HMMA.16816.F32.BF16 R12, R232.reuse, R168, R12 ;  /* 0x000000a8e80c723c */ /* 0x042ff0000004180c */
[C---:B------:R-:W-:Y:S08]  /*6e30*/  HMMA.16816.F32.BF16 R16, R232.reuse, R170, R16 ;  /* 0x000000aae810723c */ /* 0x040ff00000041810 */
[C---:B---3--:R-:W-:Y:S08]  /*6e40*/  HMMA.16816.F32.BF16 R20, R232.reuse, R172, R20 ;  /* 0x000000ace814723c */ /* 0x048ff00000041814 */
[----:B------:R-:W-:Y:S01]  /*6e50*/  HMMA.16816.F32.BF16 R24, R232, R174, R24 ;  /* 0x000000aee818723c */ /* 0x000fe20000041818 */
[----:B------:R-:W-:Y:S07]  /*6e60*/  @!UPT UIADD3 URZ, URZ, URZ, URZ ;  /* 0x0000003f3f3ff290 */ /* 0x000fee000fffe03f */
[----:B------:R-:W-:-:S11]  /*6e70*/  @!P0 BRA `(.L_x_3467) ;  /* 0x000002c000008947 */ /* 0x000fd60003800000 */
[----:B------:R-:W3:Y:S04]  /*6e80*/  LDL.64 R170, [R1+0x48] ;  /* 0x0000480001aa7983 */ /* 0x000ee80000100a00 */
[----:B------:R-:W4:Y:S04]  /*6e90*/  LDL.64 R178, [R1+0x38] ;  /* 0x0000380001b27983 */ /* 0x000f280000100a00 */
[----:B------:R-:W5:Y:S04]  /*6ea0*/  LDL R169, [R1+0x30] ;  /* 0x0000300001a97983 */ /* 0x000f680000100800 */
        /* <DEDUP_REMOVED lines=41> */
.L_x_3467:
[----:B------:R-:W-:Y:S05]  /*7140*/  BSYNC B0 ;  /* 0x0000000000007941 */ /* 0x000fea0003800000 */
.L_x_3466:
[----:B------:R-:W-:Y:S01]  /*7150*/  MOV R0, c[0x0][0x2c4] ;  /* 0x0000b10000007a02 */ /* 0x000fe20000000f00 */
[----:B-12---:R-:W2:Y:S03]  /*7160*/  LDL R2, [R1+0x60] ;  /* 0x0000600001027983 */ /* 0x006ea60000100800 */
[----:B------:R-:W-:Y:S01]  /*7170*/  ISETP.NE.AND P0, PT, R0, 0x1, PT ;  /* 0x000000010000780c */ /* 0x000fe20003f05270 */
[----:B------:R-:W3:Y:S04]  /*7180*/  LDL R168, [R1+0x64] ;  /* 0x0000640001a87983 */ /* 0x000ee80000100800 */
[----:B------:R1:W2:Y:S04]  /*7190*/  LDL R0, [R1+0x58] ;  /* 0x0000580001007983 */ /* 0x0002a80000100800 */
[----:B------:R-:W4:Y:S04]  /*71a0*/  LDL R133, [R1+0x78] ;  /* 0x0000780001857983 */ /* 0x000f280000100800 */
[----:B------:R-:W4:Y:S04]  /*71b0*/  LDL R132, [R1+0x68] ;  /* 0x0000680001847983 */ /* 0x000f280000100800 */
[----:B------:R-:W0:Y:S01]  /*71c0*/  LDGDEPBAR ;  /* 0x00000000000079af */ /* 0x000e220000000000 */
[----:B--2---:R-:W-:Y:S07]  /*71d0*/  @P0 MOV R0, R2 ;  /* 0x0000000200000202 */ /* 0x004fee0000000f00 */
[----:B------:R-:W2:Y:S08]  /*71e0*/  SHFL.IDX PT, R3, R0, RZ, 0x1c1f ;  /* 0x001c1fff00037589 */ /* 0x000eb000000e0000 */
[----:B------:R5:W1:Y:S02]  /*71f0*/  SHFL.IDX PT, R2, R0, 0x1, 0x1c1f ;  /* 0x003c1f0000027f89 */ /* 0x000a6400000e0000 */
[----:B-----5:R-:W-:Y:S05]  /*7200*/  IMAD R0, R177, -0x30, RZ ;  /* 0xffffffd0b1007824 */ /* 0x020fea00078e02ff */
[----:B---3--:R-:W-:Y:S04]  /*7210*/  IADD3 R0, -R168, 0x1, R0 ;  /* 0x00000001a8007810 */ /* 0x008fe80007ffe100 */
[----:B----4-:R-:W-:Y:S04]  /*7220*/  IADD3 R0, -R132, R0, R133 ;  /* 0x0000000084007210 */ /* 0x010fe80007ffe185 */
[C---:B--2---:R-:W-:Y:S02]  /*7230*/  IADD3 R133, R0.reuse, R3, RZ ;  /* 0x0000000300857210 */ /* 0x044fe40007ffe0ff */
[----:B-1----:R-:W-:Y:S02]  /*7240*/  IADD3 R0, R0, R2, RZ ;  /* 0x0000000200007210 */ /* 0x002fe40007ffe0ff */
[----:B------:R-:W-:Y:S02]  /*7250*/  ISETP.GT.AND P3, PT, R133, 0x9, PT ;  /* 0x000000098500780c */ /* 0x000fe40003f64270 */
[----:B------:R-:W-:Y:S02]  /*7260*/  ISETP.GT.AND P0, PT, R0, RZ, PT ;  /* 0x000000ff0000720c */ /* 0x000fe40003f04270 */
[----:B------:R-:W-:Y:S02]  /*7270*/  FSEL R174, R9, -INF , P3 ;  /* 0xff80000009ae7808 */ /* 0x000fe40001800000 */
[----:B------:R-:W-:Y:S02]  /*7280*/  FSEL R168, R6, -INF , P0 ;  /* 0xff80000006a87808 */ /* 0x000fe40000000000 */
[C---:B------:R-:W-:Y:S02]  /*7290*/  ISETP.GT.AND P0, PT, R0.reuse, 0x1, PT ;  /* 0x000000010000780c */ /* 0x040fe40003f04270 */
[----:B------:R-:W-:Y:S02]  /*72a0*/  ISETP.GT.AND P1, PT, R133, 0x1, PT ;  /* 0x000000018500780c */ /* 0x000fe40003f24270 */
[----:B------:R-:W-:Y:S02]  /*72b0*/  FSEL R171, R7, -INF , P0 ;  /* 0xff80000007ab7808 */ /* 0x000fe40000000000 */
[----:B------:R-:W-:Y:S02]  /*72c0*/  ISETP.GT.AND P0, PT, R0, 0x8, PT ;  /* 0x000000080000780c */ /* 0x000fe40003f04270 */
[----:B------:R-:W-:Y:S02]  /*72d0*/  FSEL R176, R5, -INF , P1 ;  /* 0xff80000005b07808 */ /* 0x000fe40000800000 */
[----:B------:R-:W-:Y:S02]  /*72e0*/  FSEL R170, R10, -INF , P0 ;  /* 0xff8000000aaa7808 */ /* 0x000fe40000000000 */
[C---:B------:R-:W-:Y:S02]  /*72f0*/  ISETP.GT.AND P0, PT, R0.reuse, 0x9, PT ;  /* 0x000000090000780c */ /* 0x040fe40003f04270 */
[----:B------:R-:W-:Y:S02]  /*7300*/  ISETP.GT.AND P2, PT, R133, RZ, PT ;  /* 0x000000ff8500720c */ /* 0x000fe40003f44270 */
[----:B------:R-:W-:Y:S02]  /*7310*/  FSEL R169, R11, -INF , P0 ;  /* 0xff8000000ba97808 */ /* 0x000fe40000000000 */
[----:B------:R-:W-:Y:S02]  /*7320*/  ISETP.GT.AND P0, PT, R0, 0x10, PT ;  /* 0x000000100000780c */ /* 0x000fe40003f04270 */
[----:B------:R-:W-:Y:S02]  /*7330*/  FSEL R173, R4, -INF , P2 ;  /* 0xff80000004ad7808 */ /* 0x000fe40001000000 */
[----:B------:R-:W-:Y:S02]  /*7340*/  FSEL R14, R14, -INF , P0 ;  /* 0xff8000000e0e7808 */ /* 0x000fe40000000000 */
[C---:B------:R-:W-:Y:S02]  /*7350*/  ISETP.GT.AND P0, PT, R0.reuse, 0x11, PT ;  /* 0x000000110000780c */ /* 0x040fe40003f04270 */
[----:B------:R-:W-:Y:S02]  /*7360*/  ISETP.GT.AND P4, PT, R133, 0x8, PT ;  /* 0x000000088500780c */ /* 0x000fe40003f84270 */
[----:B------:R-:W-:Y:S02]  /*7370*/  FSEL R15, R15, -INF , P0 ;  /* 0xff8000000f0f7808 */ /* 0x000fe40000000000 */
[----:B------:R-:W-:Y:S02]  /*7380*/  ISETP.GT.AND P0, PT, R0, 0x18, PT ;  /* 0x000000180000780c */ /* 0x000fe40003f04270 */
[C---:B------:R-:W-:Y:S02]  /*7390*/  ISETP.GT.AND P1, PT, R133.reuse, 0x10, PT ;  /* 0x000000108500780c */ /* 0x040fe40003f24270 */
[----:B------:R-:W-:Y:S02]  /*73a0*/  FSEL R9, R18, -INF , P0 ;  /* 0xff80000012097808 */ /* 0x000fe40000000000 */
[C---:B------:R-:W-:Y:S02]  /*73b0*/  ISETP.GT.AND P0, PT, R0.reuse, 0x19, PT ;  /* 0x000000190000780c */ /* 0x040fe40003f04270 */
        /* <DEDUP_REMOVED lines=9> */
[----:B------:R-:W-:Y:S02]  /*7450*/  FSEL R172, R12, -INF , P1 ;  /* 0xff8000000cac7808 */ /* 0x000fe40000800000 */
[----:B------:R-:W-:Y:S02]  /*7460*/  FSEL R4, R26, -INF , P0 ;  /* 0xff8000001a047808 */ /* 0x000fe40000000000 */
[----:B------:R-:W-:Y:S02]  /*7470*/  ISETP.GT.AND P0, PT, R0, 0x29, PT ;  /* 0x000000290000780c */ /* 0x000fe40003f04270 */
[----:B------:R-:W-:Y:S02]  /*7480*/  FMNMX.FTZ R0, R168, R134, !PT ;  /* 0x00000086a8007209 */ /* 0x000fe40007810000 */
[----:B------:R-:W-:Y:S02]  /*7490*/  FSEL R3, R27, -INF , P0 ;  /* 0xff8000001b037808 */ /* 0x000fe40000000000 */
[----:B------:R-:W-:Y:S02]  /*74a0*/  FMNMX.FTZ R0, R171, R0, !PT ;  /* 0x00000000ab007209 */ /* 0x000fe40007810000 */
[----:B------:R-:W-:Y:S02]  /*74b0*/  FSEL R13, R13, -INF , P2 ;  /* 0xff8000000d0d7808 */ /* 0x000fe40001000000 */
[----:B------:R-:W-:Y:S02]  /*74c0*/  FMNMX.FTZ R0, R170, R0, !PT ;  /* 0x00000000aa007209 */ /* 0x000fe40007810000 */
[----:B------:R-:W-:Y:S02]  /*74d0*/  ISETP.GT.AND P4, PT, R133, 0x19, PT ;  /* 0x000000198500780c */ /* 0x000fe40003f84270 */
[----:B------:R-:W-:Y:S02]  /*74e0*/  FMNMX.FTZ R0, R169, R0, !PT ;  /* 0x00000000a9007209 */ /* 0x000fe40007810000 */
[C---:B------:R-:W-:Y:S02]  /*74f0*/  ISETP.GT.AND P1, PT, R133.reuse, 0x20, PT ;  /* 0x000000208500780c */ /* 0x040fe40003f24270 */
[----:B------:R-:W-:Y:S02]  /*7500*/  FMNMX.FTZ R0, R14, R0, !PT ;  /* 0x000000000e007209 */ /* 0x000fe40007810000 */
        /* <DEDUP_REMOVED lines=8> */
[----:B------:R-:W-:Y:S02]  /*7590*/  FSEL R8, R21, -INF , P2 ;  /* 0xff80000015087808 */ /* 0x000fe40001000000 */
[----:B------:R-:W-:Y:S02]  /*75a0*/  FMNMX.FTZ R0, R5, R0, !PT ;  /* 0x0000000005007209 */ /* 0x000fe40007810000 */
[C---:B------:R-:W-:Y:S02]  /*75b0*/  ISETP.GT.AND P1, PT, R133.reuse, 0x28, PT ;  /* 0x000000288500780c */ /* 0x040fe40003f24270 */
[----:B------:R-:W-:Y:S02]  /*75c0*/  FMNMX.FTZ R0, R4, R0, !PT ;  /* 0x0000000004007209 */ /* 0x000fe40007810000 */
[----:B------:R-:W-:Y:S02]  /*75d0*/  ISETP.GT.AND P2, PT, R133, 0x29, PT ;  /* 0x000000298500780c */ /* 0x000fe40003f44270 */
        /* <DEDUP_REMOVED lines=10> */
[----:B------:R-:W2:Y:S01]  /*7680*/  LDL.LU R134, [R1+0x28] ;  /* 0x0000280001867983 */ /* 0x000ea20000300800 */
[--C-:B------:R-:W-:Y:S02]  /*7690*/  FFMA.FTZ R16, R168, c[0x0][0x2d0], -R2.reuse ;  /* 0x0000b400a8107a23 */ /* 0x100fe40000010802 */
[----:B------:R-:W-:Y:S02]  /*76a0*/  FMUL.FTZ R0, R0, c[0x0][0x2d0] ;  /* 0x0000b40000007a20 */ /* 0x000fe40000410000 */
[--C-:B------:R-:W-:Y:S02]  /*76b0*/  FFMA.FTZ R22, R6, c[0x0][0x2d0], -R2.reuse ;  /* 0x0000b40006167a23 */ /* 0x100fe40000010802 */
[--C-:B------:R-:W-:Y:S01]  /*76c0*/  FFMA.FTZ R23, R5, c[0x0][0x2d0], -R2.reuse ;  /* 0x0000b40005177a23 */ /* 0x100fe20000010802 */
[----:B------:R-:W-:Y:S01]  /*76d0*/  FSEL R5, R24, -INF , P1 ;  /* 0xff80000018057808 */ /* 0x000fe20000800000 */
        /* <DEDUP_REMOVED lines=8> */
[--C-:B------:R-:W-:Y:S01]  /*7760*/  FFMA.FTZ R179, R9, c[0x0][0x2d0], -R2.reuse ;  /* 0x0000b40009b37a23 */ /* 0x100fe20000010802 */
[----:B------:R-:W-:Y:S01]  /*7770*/  MOV R9, R177 ;  /* 0x000000b100097202 */ /* 0x000fe20000000f00 */
[----:B------:R-:W-:Y:S02]  /*7780*/  FFMA.FTZ R178, R7, c[0x0][0x2d0], -R2 ;  /* 0x0000b40007b27a23 */ /* 0x000fe40000010802 */
[----:B------:R-:W3:Y:S10]  /*7790*/  MUFU.EX2 R2, R0 ;  /* 0x0000000000027308 */ /* 0x000ef40000000800 */
[----:B------:R-:W4:Y:S01]  /*77a0*/  MUFU.EX2 R0, R17 ;  /* 0x0000001100007308 */ /* 0x000f220000000800 */
[----:B-1----:R-:W5:Y:S01]  /*77b0*/  LDL.LU R16, [R1+0x2c] ;  /* 0x00002c0001107983 */ /* 0x002f620000300800 */
[C---:B---3--:R-:W-:Y:S02]  /*77c0*/  FMUL.FTZ R30, R2.reuse, R30 ;  /* 0x0000001e021e7220 */ /* 0x048fe40000410000 */
[C---:B------:R-:W-:Y:S02]  /*77d0*/  FMUL.FTZ R31, R2.reuse, R31 ;  /* 0x0000001f021f7220 */ /* 0x040fe40000410000 */
[C---:B------:R-:W-:Y:S02]  /*77e0*/  FMUL.FTZ R34, R2.reuse, R34 ;  /* 0x0000002202227220 */ /* 0x040fe40000410000 */
[C---:B------:R-:W-:Y:S02]  /*77f0*/  FMUL.FTZ R35, R2.reuse, R35 ;  /* 0x0000002302237220 */ /* 0x040fe40000410000 */
[----:B------:R-:W-:Y:S01]  /*7800*/  FMUL.FTZ R38, R2, R38 ;  /* 0x0000002602267220 */ /* 0x000fe20000410000 */
[----:B----4-:R-:W-:Y:S01]  /*7810*/  F2FP.BF16.PACK_AB R169, R0, R3 ;  /* 0x0000000300a9723e */ /* 0x010fe200000010ff */
        /* <DEDUP_REMOVED lines=48> */
[----:B------:R1:W-:Y:S02]  /*7b20*/  MUFU.EX2 R3, R18 ;  /* 0x0000001200037308 */ /* 0x0003e40000000800 */
[----:B------:R-:W-:Y:S08]  /*7b30*/  FADD.FTZ R4, R0, R4 ;  /* 0x0000000400047221 */ /* 0x000ff00000010000 */
[----:B------:R-:W2:Y:S01]  /*7b40*/  MUFU.EX2 R0, R19 ;  /* 0x0000001300007308 */ /* 0x000ea20000000800 */
[----:B-1----:R-:W-:Y:S02]  /*7b50*/  MOV R18, R21 ;  /* 0x0000001500127202 */ /* 0x002fe40000000f00 */
[----:B--2---:R-:W-:Y:S01]  /*7b60*/  F2FP.BF16.PACK_AB R171, R3, R0 ;  /* 0x0000000003ab723e */ /* 0x004fe200000010ff */
[----:B------:R-:W-:Y:S01]  /*7b70*/  FADD.FTZ R4, R0, R4 ;  /* 0x0000000400047221 */ /* 0x000fe20000010000 */
[----:B------:R-:W-:Y:S02]  /*7b80*/  FMNMX.FTZ R0, R173, R135, !PT ;  /* 0x00000087ad007209 */ /* 0x000fe40007810000 */
[----:B------:R-:W-:Y:S01]  /*7b90*/  MOV R19, R9 ;  /* 0x0000000900137202 */ /* 0x000fe20000000f00 */
[----:B------:R-:W-:Y:S01]  /*7ba0*/  FADD.FTZ R177, R3, R4 ;  /* 0x0000000403b17221 */ /* 0x000fe20000010000 */
[----:B------:R-:W-:Y:S02]  /*7bb0*/  FMNMX.FTZ R0, R176, R0, !PT ;  /* 0x00000000b0007209 */ /* 0x000fe40007810000 */
[----:B------:R-:W-:Y:S02]  /*7bc0*/  FSEL R4, R25, -INF , P2 ;  /* 0xff80000019047808 */ /* 0x000fe40001000000 */
        /* <DEDUP_REMOVED lines=20> */
[--C-:B------:R-:W-:Y:S01]  /*7d10*/  FFMA.FTZ R176, R11, c[0x0][0x2d0], -R3.reuse ;  /* 0x0000b4000bb07a23 */ /* 0x100fe20000010803 */
[----:B------:R-:W-:Y:S01]  /*7d20*/  MOV R11, R20 ;  /* 0x00000014000b7202 */ /* 0x000fe20000000f00 */
[--C-:B------:R-:W-:Y:S02]  /*7d30*/  FFMA.FTZ R14, R10, c[0x0][0x2d0], -R3.reuse ;  /* 0x0000b4000a0e7a23 */ /* 0x100fe40000010803 */
[C---:B------:R-:W-:Y:S01]  /*7d40*/  FMUL.FTZ R10, R2.reuse, R154 ;  /* 0x0000009a020a7220 */ /* 0x040fe20000410000 */
[----:B------:R-:W-:Y:S01]  /*7d50*/  MOV R154, R11 ;  /* 0x0000000b009a7202 */ /* 0x000fe20000000f00 */
[----:B------:R-:W-:Y:S02]  /*7d60*/  FMUL.FTZ R11, R2, R155 ;  /* 0x0000009b020b7220 */ /* 0x000fe40000410000 */
[----:B------:R-:W2:Y:S01]  /*7d70*/  LDL R155, [R1+0x8] ;  /* 0x00000800019b7983 */ /* 0x000ea20000100800 */
        /* <DEDUP_REMOVED lines=9> */
[----:B------:R3:W5:Y:S01]  /*7e10*/  MUFU.EX2 R134, R6 ;  /* 0x0000000600867308 */ /* 0x0007620000000800 */
[--C-:B------:R-:W-:Y:S02]  /*7e20*/  FFMA.FTZ R168, R5, c[0x0][0x2d0], -R3.reuse ;  /* 0x0000b40005a87a23 */ /* 0x100fe40000010803 */
[----:B------:R-:W-:Y:S02]  /*7e30*/  FFMA.FTZ R3, R4, c[0x0][0x2d0], -R3 ;  /* 0x0000b40004037a23 */ /* 0x000fe40000010803 */
[C---:B-1----:R-:W-:Y:S02]  /*7e40*/  FMUL.FTZ R24, R0.reuse, R136 ;  /* 0x0000008800187220 */ /* 0x042fe40000410000 */
[C---:B------:R-:W-:Y:S02]  /*7e50*/  FMUL.FTZ R25, R0.reuse, R137 ;  /* 0x0000008900197220 */ /* 0x040fe40000410000 */
[----:B------:R-:W-:Y:S01]  /*7e60*/  FMUL.FTZ R21, R0, R141 ;  /* 0x0000008d00157220 */ /* 0x000fe20000410000 */
[----:B------:R-:W-:Y:S01]  /*7e70*/  MOV R141, R26 ;  /* 0x0000001a008d7202 */ /* 0x000fe20000000f00 */
[----:B------:R-:W-:Y:S02]  /*7e80*/  FMUL.FTZ R26, R2, R138 ;  /* 0x0000008a021a7220 */ /* 0x000fe40000410000 */
[----:B------:R-:W-:Y:S01]  /*7e90*/  FMUL.FTZ R4, R0, R156 ;  /* 0x0000009c00047220 */ /* 0x000fe20000410000 */
[----:B------:R-:W-:Y:S01]  /*7ea0*/  MOV R156, R19 ;  /* 0x00000013009c7202 */ /* 0x000fe20000000f00 */
[C---:B---3--:R-:W-:Y:S01]  /*7eb0*/  FMUL.FTZ R6, R2.reuse, R158 ;  /* 0x0000009e02067220 */ /* 0x048fe20000410000 */
[----:B------:R-:W-:Y:S01]  /*7ec0*/  MOV R158, R27 ;  /* 0x0000001b009e7202 */ /* 0x000fe20000000f00 */
[----:B------:R-:W-:Y:S02]  /*7ed0*/  FMUL.FTZ R27, R2, R139 ;  /* 0x0000008b021b7220 */ /* 0x000fe40000410000 */
[----:B------:R-:W1:Y:S01]  /*7ee0*/  LDSM.16.MT88.4 R136, [R239] ;  /* 0x00000000ef88783b */ /* 0x000e620000004200 */
[C---:B-----5:R-:W-:Y:S02]  /*7ef0*/  FFMA.FTZ R135, R0.reuse, R16, R134 ;  /* 0x0000001000877223 */ /* 0x060fe40000010086 */
        /* <DEDUP_REMOVED lines=9> */
[C---:B------:R-:W-:Y:S01]  /*7f90*/  FMUL.FTZ R16, R0.reuse, R144 ;  /* 0x0000009000107220 */ /* 0x040fe20000410000 */
[----:B------:R-:W-:Y:S01]  /*7fa0*/  MOV R149, R22 ;  /* 0x0000001600957202 */ /* 0x000fe20000000f00 */
[C---:B------:R-:W-:Y:S02]  /*7fb0*/  FMUL.FTZ R17, R0.reuse, R145 ;  /* 0x0000009100117220 */ /* 0x040fe40000410000 */
[C---:B------:R-:W-:Y:S01]  /*7fc0*/  FMUL.FTZ R20, R0.reuse, R140 ;  /* 0x0000008c00147220 */ /* 0x040fe20000410000 */
[----:B------:R-:W-:Y:S01]  /*7fd0*/  MOV R140, R23 ;  /* 0x00000017008c7202 */ /* 0x000fe20000000f00 */
        /* <DEDUP_REMOVED lines=58> */
[C---:B------:R-:W-:Y:S02]  /*8380*/  FMUL.FTZ R14, R2.reuse, R150 ;  /* 0x00000096020e7220 */ /* 0x040fe40000410000 */
[C---:B------:R-:W-:Y:S02]  /*8390*/  FMUL.FTZ R15, R2.reuse, R151 ;  /* 0x00000097020f7220 */ /* 0x040fe40000410000 */
[C---:B------:R-:W-:Y:S02]  /*83a0*/  FMUL.FTZ R19, R2.reuse, R147 ;  /* 0x0000009302137220 */ /* 0x040fe40000410000 */
[C---:B------:R-:W-:Y:S02]  /*83b0*/  FMUL.FTZ R22, R2.reuse, R142 ;  /* 0x0000008e02167220 */ /* 0x040fe40000410000 */
[C---:B------:R-:W-:Y:S02]  /*83c0*/  FMUL.FTZ R23, R2.reuse, R143 ;  /* 0x0000008f02177220 */ /* 0x040fe40000410000 */
[----:B---3--:R-:W-:Y:S01]  /*83d0*/  FMUL.FTZ R7, R2, R159 ;  /* 0x0000009f02077220 */ /* 0x008fe20000410000 */
        /* <DEDUP_REMOVED lines=8> */
[----:B------:R1:W3:Y:S01]  /*8460*/  MUFU.EX2 R2, R154 ;  /* 0x0000009a00027308 */ /* 0x0002e20000000800 */
[C---:B------:R-:W-:Y:S01]  /*8470*/  HMMA.16816.F32.BF16 R8, R168.reuse, R138, R8 ;  /* 0x0000008aa808723c */ /* 0x040fe20000041808 */
[----:B------:R-:W4:Y:S08]  /*8480*/  LDSM.16.MT88.4 R136, [R241] ;  /* 0x00000000f188783b */ /* 0x000f300000004200 */
[----:B------:R5:W2:Y:S10]  /*8490*/  MUFU.EX2 R0, R159 ;  /* 0x0000009f00007308 */ /* 0x000ab40000000800 */
[----:B------:R-:W2:Y:S01]  /*84a0*/  MUFU.EX2 R134, R178 ;  /* 0x000000b200867308 */ /* 0x000ea20000000800 */
[----:B-1----:R-:W-:Y:S09]  /*84b0*/  MOV R154, R140 ;  /* 0x0000008c009a7202 */ /* 0x002ff20000000f00 */
[----:B------:R-:W-:Y:S01]  /*84c0*/  MUFU.EX2 R179, R173 ;  /* 0x000000ad00b37308 */ /* 0x000fe20000000800 */
[----:B-----5:R-:W-:Y:S02]  /*84d0*/  MOV R159, R141 ;  /* 0x0000008d009f7202 */ /* 0x020fe40000000f00 */
[----:B------:R-:W-:Y:S07]  /*84e0*/  LDSM.16.MT88.4 R140, [R239+0x800] ;  /* 0x00080000ef8c783b */ /* 0x000fee0000004200 */
[----:B------:R-:W1:Y:S01]  /*84f0*/  MUFU.EX2 R178, R172 ;  /* 0x000000ac00b27308 */ /* 0x000e620000000800 */
[C---:B----4-:R-:W-:Y:S08]  /*8500*/  HMMA.16816.F32.BF16 R12, R168.reuse, R136, R12 ;  /* 0x00000088a80c723c */ /* 0x050ff0000004180c */
[C---:B------:R-:W-:Y:S01]  /*8510*/  HMMA.16816.F32.BF16 R16, R168.reuse, R138, R16 ;  /* 0x0000008aa810723c */ /* 0x040fe20000041810 */
[----:B------:R-:W4:Y:S01]  /*8520*/  LDSM.16.MT88.4 R136, [R240] ;  /* 0x00000000f088783b */ /* 0x000f220000004200 */
[----:B------:R-:W-:Y:S10]  /*8530*/  MUFU.EX2 R173, R3 ;  /* 0x0000000300ad7308 */ /* 0x000ff40000000800 */
[----:B------:R-:W5:Y:S01]  /*8540*/  MUFU.EX2 R172, R157 ;  /* 0x0000009d00ac7308 */ /* 0x000f620000000800 */
[C---:B----4-:R-:W-:Y:S08]  /*8550*/  HMMA.16816.F32.BF16 R20, R168.reuse, R136, R20 ;  /* 0x00000088a814723c */ /* 0x050ff00000041814 */
[C---:B------:R-:W-:Y:S01]  /*8560*/  HMMA.16816.F32.BF16 R24, R168.reuse, R138, R24 ;  /* 0x0000008aa818723c */ /* 0x040fe20000041818 */
[----:B--2---:R2:W4:Y:S03]  /*8570*/  LDSM.16.MT88.4 R136, [R155] ;  /* 0x000000009b88783b */ /* 0x0045260000004200 */
[----:B--2---:R-:W-:Y:S04]  /*8580*/  MOV R155, R149 ;  /* 0x00000095009b7202 */ /* 0x004fe80000000f00 */
[C---:B----4-:R-:W-:Y:S08]  /*8590*/  HMMA.16816.F32.BF16 R28, R168.reuse, R136, R28 ;  /* 0x00000088a81c723c */ /* 0x050ff0000004181c */
        /* <DEDUP_REMOVED lines=36> */
[----:B---3--:R-:W-:Y:S01]  /*87e0*/  FADD.FTZ R136, R2, R177 ;  /* 0x000000b102887221 */ /* 0x008fe20000010000 */
[----:B------:R-:W-:Y:S01]  /*87f0*/  HMMA.16816.F32.BF16 R128, R168, R138, R128 ;  /* 0x0000008aa880723c */ /* 0x000fe20000041880 */
[----:B------:R-:W2:Y:S03]  /*8800*/  MUFU.EX2 R177, R152 ;  /* 0x0000009800b17308 */ /* 0x000ea60000000800 */
[C---:B------:R-:W-:Y:S01]  /*8810*/  FADD.FTZ R136, R0.reuse, R136 ;  /* 0x0000008800887221 */ /* 0x040fe20000010000 */
[----:B------:R-:W-:Y:S02]  /*8820*/  F2FP.BF16.PACK_AB R137, R0, R2 ;  /* 0x000000020089723e */ /* 0x000fe400000010ff */
[C---:B------:R-:W-:Y:S01]  /*8830*/  F2FP.BF16.PACK_AB R139, R134.reuse, R135 ;  /* 0x00000087868b723e */ /* 0x040fe200000010ff */
[----:B------:R-:W-:Y:S01]  /*8840*/  FADD.FTZ R136, R135, R136 ;  /* 0x0000008887887221 */ /* 0x000fe20000010000 */
[----:B------:R-:W-:Y:S02]  /*8850*/  F2FP.BF16.PACK_AB R138, R175, R174 ;  /* 0x000000aeaf8a723e */ /* 0x000fe400000010ff */
[----:B------:R-:W3:Y:S01]  /*8860*/  MUFU.EX2 R2, R155 ;  /* 0x0000009b00027308 */ /* 0x000ee20000000800 */
[----:B------:R-:W-:Y:S01]  /*8870*/  FADD.FTZ R149, R134, R136 ;  /* 0x0000008886957221 */ /* 0x000fe20000010000 */
[----:B-1----:R-:W-:Y:S02]  /*8880*/  F2FP.BF16.PACK_AB R136, R178, R179 ;  /* 0x000000b3b288723e */ /* 0x002fe400000010ff */
[----:B-----5:R-:W-:Y:S05]  /*8890*/  F2FP.BF16.PACK_AB R170, R173, R172 ;  /* 0x000000acadaa723e */ /* 0x020fea00000010ff */
[C---:B------:R-:W-:Y:S01]  /*88a0*/  HMMA.16816.F32.BF16 R4, R136.reuse, R140, R4 ;  /* 0x0000008c8804723c */ /* 0x040fe20000041804 */
[----:B------:R-:W1:Y:S04]  /*88b0*/  MUFU.EX2 R0, R154 ;  /* 0x0000009a00007308 */ /* 0x000e680000000800 */
[----:B--2---:R-:W-:Y:S03]  /*88c0*/  F2FP.BF16.PACK_AB R168, R177, R176 ;  /* 0x000000b0b1a8723e */ /* 0x004fe600000010ff */
[C---:B------:R-:W-:Y:S01]  /*88d0*/  HMMA.16816.F32.BF16 R8, R136.reuse, R142, R8 ;  /* 0x0000008e8808723c */ /* 0x040fe20000041808 */
[----:B------:R-:W2:Y:S02]  /*88e0*/  LDSM.16.MT88.4 R140, [R240+0x800] ;  /* 0x00080000f08c783b */ /* 0x000ea40000004200 */
[----:B------:R-:W-:Y:S01]  /*88f0*/  MUFU.EX2 R134, R158 ;  /* 0x0000009e00867308 */ /* 0x000fe20000000800 */
[----:B---3--:R-:W-:Y:S04]  /*8900*/  FADD.FTZ R3, R2, R149 ;  /* 0x0000009502037221 */ /* 0x008fe80000010000 */
[C---:B------:R-:W-:Y:S05]  /*8910*/  HMMA.16816.F32.BF16 R12, R136.reuse, R144, R12 ;  /* 0x00000090880c723c */ /* 0x040fea000004180c */
[----:B------:R-:W3:Y:S03]  /*8920*/  MUFU.EX2 R135, R159 ;  /* 0x0000009f00877308 */ /* 0x000ee60000000800 */
[C---:B------:R-:W-:Y:S01]  /*8930*/  HMMA.16816.F32.BF16 R16, R136.reuse, R146, R16 ;  /* 0x000000928810723c */ /* 0x040fe20000041810 */
[----:B------:R-:W4:Y:S03]  /*8940*/  LDSM.16.MT88.4 R144, [R242+0x800] ;  /* 0x00080000f290783b */ /* 0x000f260000004200 */
[C---:B-1----:R-:W-:Y:S01]  /*8950*/  FADD.FTZ R3, R0.reuse, R3 ;  /* 0x0000000300037221 */ /* 0x042fe20000010000 */
[----:B------:R-:W-:Y:S04]  /*8960*/  F2FP.BF16.PACK_AB R169, R0, R2 ;  /* 0x0000000200a9723e */ /* 0x000fe800000010ff */
[----:B------:R-:W-:Y:S03]  /*8970*/  LDSM.16.MT88.4 R152, [R239+0x1000] ;  /* 0x00100000ef98783b */ /* 0x000fe60000004200 */
[C---:B---3--:R-:W-:Y:S01]  /*8980*/  F2FP.BF16.PACK_AB R171, R134.reuse, R135 ;  /* 0x0000008786ab723e */ /* 0x048fe200000010ff */
[----:B------:R-:W-:Y:S01]  /*8990*/  FADD.FTZ R3, R135, R3 ;  /* 0x0000000387037221 */ /* 0x000fe20000010000 */
[----:B------:R-:W-:Y:S01]  /*89a0*/  MOV R135, R133 ;  /* 0x0000008500877202 */ /* 0x000fe20000000f00 */
[C---:B--2---:R-:W-:Y:S03]  /*89b0*/  HMMA.16816.F32.BF16 R20, R136.reuse, R140, R20 ;  /* 0x0000008c8814723c */ /* 0x044fe60000041814 */
        /* <DEDUP_REMOVED lines=107> */
.L_x_3463:
[----:B------:R-:W2:Y:S04]  /*9070*/  LDL R2, [R1+0x34] ;  /* 0x0000340001027983 */ /* 0x000ea80000100800 */
[----:B------:R-:W2:Y:S02]  /*9080*/  LDL R0, [R1+0x20] ;  /* 0x0000200001007983 */ /* 0x000ea40000100800 */
[----:B--2---:R-:W-:-:S13]  /*9090*/  ISETP.GE.AND P0, PT, R0, R2, PT ;  /* 0x000000020000720c */ /* 0x004fda0003f06270 */
[----:B------:R-:W-:Y:S05]  /*90a0*/  @!P0 BRA `(.L_x_3469) ;  /* 0x00002a5000008947 */ /* 0x000fea0003800000 */
.L_x_3472:
[----:B------:R-:W2:Y:S01]  /*90b0*/  LDL R20, [R1+0x20] ;  /* 0x0000200001147983 */ /* 0x000ea20000100800 */
[----:B------:R-:W-:Y:S04]  /*90c0*/  DEPBAR.LE SB0, 0x0 ;  /* 0x000080000000791a */ /* 0x000fe80000000000 */
[----:B------:R-:W3:Y:S01]  /*90d0*/  LDL.64 R6, [R1+0x50] ;  /* 0x0000500001067983 */ /* 0x000ee20000100a00 */
[----:B------:R-:W-:Y:S01]  /*90e0*/  WARPSYNC 0xffffffff ;  /* 0xffffffff00007948 */ /* 0x000fe20003800000 */
[----:B------:R-:W-:Y:S03]  /*90f0*/  BSSY B0, `(.L_x_3470) ;  /* 0x00000f3000007945 */ /* 0x000fe60003800000 */
[----:B------:R-:W4:Y:S05]  /*9100*/  LDL.64 R22, [R1+0x40] ;  /* 0x0000400001167983 */ /* 0x000f2a0000100a00 */
[----:B------:R-:W3:Y:S05]  /*9110*/  LDL R135, [R1+0x30] ;  /* 0x0000300001877983 */ /* 0x000eea0000100800 */
[----:B------:R-:W4:Y:S05]  /*9120*/  LDL R134, [R1] ;  /* 0x0000000001867983 */ /* 0x000f2a0000100800 */
[----:B------:R-:W4:Y:S05]  /*9130*/  LDL R15, [R1+0x4] ;  /* 0x00000400010f7983 */ /* 0x000f2a0000100800 */
[----:B------:R-:W4:Y:S05]  /*9140*/  LDL R21, [R1+0x18] ;  /* 0x0000180001157983 */ /* 0x000f2a0000100800 */
[----:B------:R-:W1:Y:S05]  /*9150*/  S2R R2, SR_TID.X ;  /* 0x0000000000027919 */ /* 0x000e6a0000002100 */
[----:B------:R-:W-:Y:S06]  /*9160*/  BAR.SYNC.DEFER_BLOCKING 0x0 ;  /* 0x0000000000007b1d */ /* 0x000fec0000010000 */
[----:B------:R-:W2:Y:S05]  /*9170*/  LDSM.16.M88.4 R8, [R236] ;  /* 0x00000000ec08783b */ /* 0x000eaa0000000200 */
[----:B------:R-:W2:Y:S05]  /*9180*/  LDSM.16.M88.4 R16, [R236+0x800] ;  /* 0x00080000ec10783b */ /* 0x000eaa0000000200 */
[----:B------:R-:W2:Y:S05]  /*9190*/  LDSM.16.M88.4 R24, [R236+0x1000] ;  /* 0x00100000ec18783b */ /* 0x000eaa0000000200 */
[----:B------:R-:W2:Y:S01]  /*91a0*/  LDSM.16.M88.4 R168, [R243] ;  /* 0x00000000f3a8783b */ /* 0x000ea20000000200 */
[----:B-1----:R-:W-:Y:S11]  /*91b0*/  ISETP.GT.AND P3, PT, R2, 0x7f, PT ;  /* 0x0000007f0200780c */ /* 0x002ff60003f64270 */
[----:B------:R-:W-:Y:S02]  /*91c0*/  @!UPT UIADD3 URZ, URZ, URZ, URZ ;  /* 0x0000003f3f3ff290 */ /* 0x000fe4000fffe03f */
[----:B------:R-:W-:Y:S02]  /*91d0*/  @!P3 IMAD.MOV.U32 R4, RZ, RZ, c[0x0][0x208] ;  /* 0x00008200ff04b624 */ /* 0x000fe400078e00ff */
[----:B------:R-:W-:Y:S01]  /*91e0*/  @!P3 IMAD.MOV.U32 R5, RZ, RZ, c[0x0][0x20c] ;  /* 0x00008300ff05b624 */ /* 0x000fe200078e00ff */
[----:B--2---:R-:W-:Y:S01]  /*91f0*/  SHF.R.S32.HI R0, RZ, 0x1f, R20 ;  /* 0x0000001fff007819 */ /* 0x004fe20000011414 */
[----:B------:R-:W-:Y:S04]  /*9200*/  IMAD.WIDE.U32 R2, R20, c[0x0][0x208], RZ ;  /* 0x0000820014027a25 */ /* 0x000fe800078e00ff */
[----:B------:R-:W-:Y:S04]  /*9210*/  IMAD R0, R0, c[0x0][0x208], RZ ;  /* 0x0000820000007a24 */ /* 0x000fe800078e02ff */
[----:B------:R-:W-:Y:S04]  /*9220*/  IMAD R0, R20, c[0x0][0x20c], R0 ;  /* 0x0000830014007a24 */ /* 0x000fe800078e0200 */
[----:B------:R-:W-:Y:S02]  /*9230*/  IMAD.IADD R0, R3, 0x1, R0 ;  /* 0x0000000103007824 */ /* 0x000fe400078e0200 */
[----:B------:R-:W-:Y:S01]  /*9240*/  IMAD.WIDE.U32 R2, R2, 0x30, RZ ;  /* 0x0000003002027825 */ /* 0x000fe200078e00ff */
[----:B---3--:R-:W-:Y:S03]  /*9250*/  LOP3.LUT P4, RZ, R135, 0x2, RZ, 0xc0, !PT ;  /* 0x0000000287ff7812 */ /* 0x008fe6000788c0ff */
[----:B------:R-:W-:Y:S01]  /*9260*/  IMAD R0, R0, 0x30, RZ ;  /* 0x0000003000007824 */ /* 0x000fe200078e02ff */
[-C--:B------:R-:W-:Y:S01]  /*9270*/  IADD3 R12, P1, R6, R2.reuse, RZ ;  /* 0x00000002060c7210 */ /* 0x080fe20007f3e0ff */
[----:B----4-:R1:W2:Y:S02]  /*9280*/  LDSM.16.M88.4 R172, [R134] ;  /* 0x0000000086ac783b */ /* 0x0102a40000000200 */
[----:B------:R-:W-:Y:S01]  /*9290*/  IMAD.IADD R0, R3, 0x1, R0 ;  /* 0x0000000103007824 */ /* 0x000fe200078e0200 */
[----:B------:R-:W-:Y:S02]  /*92a0*/  @!P3 LEA R3, P0, R4, R2, 0x5 ;  /* 0x000000020403b211 */ /* 0x000fe400078028ff */
[----:B------:R-:W-:Y:S01]  /*92b0*/  LEA R2, P2, R12, c[0x0][0x1f8], 0x1 ;  /* 0x00007e000c027a11 */ /* 0x000fe200078408ff */
[----:B------:R3:W2:Y:S01]  /*92c0*/  LDSM.16.M88.4 R176, [R15] ;  /* 0x000000000fb0783b */ /* 0x0006a20000000200 */
[----:B------:R-:W-:Y:S02]  /*92d0*/  IADD3.X R13, R0, R23, RZ, P1, !PT ;  /* 0x00000017000d7210 */ /* 0x000fe40000ffe4ff */
[----:B------:R-:W-:Y:S02]  /*92e0*/  @!P3 LEA.HI.X R14, R4, R0, R5, 0x5, P0 ;  /* 0x00000000040eb211 */ /* 0x000fe400000f2c05 */
[----:B------:R-:W-:Y:S02]  /*92f0*/  @!P3 IADD3 R0, P1, R3, R6, RZ ;  /* 0x000000060300b210 */ /* 0x000fe40007f3e0ff */
[C---:B-----5:R-:W-:Y:S03]  /*9300*/  HMMA.16816.F32.BF16 R4, R160.reuse, R8, RZ ;  /* 0x00000008a004723c */ /* 0x060fe600000418ff */
[----:B------:R-:W-:Y:S01]  /*9310*/  LEA.HI.X R3, R12, c[0x0][0x1fc], R13, 0x1, P2 ;  /* 0x00007f000c037a11 */ /* 0x000fe200010f0c0d */
[----:B------:R-:W-:Y:S01]  /*9320*/  @!P3 IMAD.X R14, R14, 0x1, R23, P1 ;  /* 0x000000010e0eb824 */ /* 0x000fe200008e0617 */
[----:B------:R-:W-:Y:S03]  /*9330*/  LOP3.LUT P2, RZ, R135, 0x1, RZ, 0xc0, !PT ;  /* 0x0000000187ff7812 */ /* 0x000fe6000784c0ff */
[C---:B------:R-:W-:Y:S01]  /*9340*/  HMMA.16816.F32.BF16 R8, R160.reuse, R10, RZ ;  /* 0x0000000aa008723c */ /* 0x040fe200000418ff */
[C---:B-1----:R-:W-:Y:S04]  /*9350*/  @!P3 LEA R134, P0, R0.reuse, c[0x0][0x1f8], 0x1 ;  /* 0x00007e000086ba11 */ /* 0x042fe800078008ff */
[----:B------:R-:W-:Y:S03]  /*9360*/  @!P3 LEA.HI.X R135, R0, c[0x0][0x1fc], R14, 0x1, P0 ;  /* 0x00007f000087ba11 */ /* 0x000fe600000f0c0e */
[C---:B---3--:R-:W-:Y:S02]  /*9370*/  HMMA.16816.F32.BF16 R12, R160.reuse, R16, RZ ;  /* 0x00000010a00c723c */ /* 0x048fe400000418ff */
[----:B------:R-:W-:Y:S01]  /*9380*/  @!PT LDS RZ, [RZ] ;  /* 0x00000000fffff984 */ /* 0x000fe20000000800 */
[----:B------:R-:W-:Y:S01]  /*9390*/  @!PT LDS RZ, [RZ] ;  /* 0x00000000fffff984 */ /* 0x000fe20000000800 */
[----:B------:R-:W-:Y:S01]  /*93a0*/  @!PT LDS RZ, [RZ] ;  /* 0x00000000fffff984 */ /* 0x000fe20000000800 */
[----:B------:R1:W-:Y:S05]  /*93b0*/  LDGSTS.E.BYPASS.LTC128B.128 [R21+0x4080], [R2.64], !P2 ;  /* 0x0408000002157fae */ /* 0x0003ea000d101d46 */
[----:B------:R1:W-:Y:S01]  /*93c0*/  LDGSTS.E.BYPASS.LTC128B.128 [R21+0x5880], [R2.64+0x80], !P4 ;  /* 0x0588008002157fae */ /* 0x0003e2000e101d46 */
[C---:B------:R-:W-:Y:S04]  /*93d0*/  HMMA.16816.F32.BF16 R16, R160.reuse, R18, RZ ;  /* 0x00000012a010723c */ /* 0x040fe800000418ff */
[----:B------:R1:W-:Y:S05]  /*93e0*/  LDGSTS.E.BYPASS.LTC128B.128 [R21+0x7080], [R2.64+0x100], !P6 ;  /* 0x0708010002157fae */ /* 0x0003ea000f101d46 */
[----:B------:R1:W-:Y:S05]  /*93f0*/  LDGSTS.E.BYPASS.LTC128B.128 [R21+0x8880], [R2.64+0x180], !P5 ;  /* 0x0888018002157fae */ /* 0x0003ea000e901d46 */
[----:B------:R3:W-:Y:S05]  /*9400*/  @!P3 LDGSTS.E.BYPASS.LTC128B.128 [R21+0x5080], [R134.64], !P2 ;  /* 0x050800008615bfae */ /* 0x0007ea000d101d46 */
[----:B------:R3:W-:Y:S05]  /*9410*/  @!P3 LDGSTS.E.BYPASS.LTC128B.128 [R21+0x6880], [R134.64+0x80], !P4 ;  /* 0x068800808615bfae */ /* 0x0007ea000e101d46 */
[----:B------:R3:W-:Y:S05]  /*9420*/  @!P3 LDGSTS.E.BYPASS.LTC128B.128 [R21+0x8080], [R134.64+0x100], !P6 ;  /* 0x080801008615bfae */ /* 0x0007ea000f101d46 */
[----:B------:R3:W-:Y:S05]  /*9430*/  @!P3 LDGSTS.E.BYPASS.LTC128B.128 [R21+0x9880], [R134.64+0x180], !P5 ;  /* 0x098801808615bfae */ /* 0x0007ea000e901d46 */
[----:B------:R-:W4:Y:S01]  /*9440*/  LDL R0, [R1+0x34] ;  /* 0x0000340001007983 */ /* 0x000f220000100800 */
[----:B-1----:R-:W-:Y:S04]  /*9450*/  IMAD.MOV.U32 R3, RZ, RZ, R20 ;  /* 0x000000ffff037224 */ /* 0x002fe800078e0014 */
        /* <DEDUP_REMOVED lines=133> */
[C---:B-1----:R-:W-:Y:S07]  /*9cb0*/  HMMA.16816.F32.BF16 R12, R232.reuse, R168, R12 ;  /* 0x000000a8e80c723c */ /* 0x042fee000004180c */
[----:B------:R-:W-:Y:S01]  /*9cc0*/  MOV R169, R3 ;  /* 0x0000000300a97202 */ /* 0x000fe20000000f00 */
[C---:B------:R-:W-:Y:S03]  /*9cd0*/  HMMA.16816.F32.BF16 R16, R232.reuse, R170, R16 ;  /* 0x000000aae810723c */ /* 0x040fe60000041810 */
[----:B----4-:R-:W-:Y:S01]  /*9ce0*/  ISETP.GT.AND P4, PT, R169, R0, PT ;  /* 0x00000000a900720c */ /* 0x010fe20003f84270 */
[----:B------:R-:W-:Y:S04]  /*9cf0*/  IMAD.MOV.U32 R0, RZ, RZ, R133 ;  /* 0x000000ffff007224 */ /* 0x000fe800078e0085 */
[C---:B--2---:R-:W-:Y:S08]  /*9d00*/  HMMA.16816.F32.BF16 R20, R232.reuse, R172, R20 ;  /* 0x000000ace814723c */ /* 0x044ff00000041814 */
[----:B------:R-:W-:Y:S01]  /*9d10*/  HMMA.16816.F32.BF16 R24, R232, R174, R24 ;  /* 0x000000aee818723c */ /* 0x000fe20000041818 */
[----:B------:R-:W-:Y:S07]  /*9d20*/  @!UPT UIADD3 URZ, URZ, URZ, URZ ;  /* 0x0000003f3f3ff290 */ /* 0x000fee000fffe03f */
[----:B------:R-:W-:-:S11]  /*9d30*/  @!P4 BRA `(.L_x_3471) ;  /* 0x000002e00000c947 */ /* 0x000fd60003800000 */
        /* <DEDUP_REMOVED lines=46> */
.L_x_3471:
[----:B------:R-:W-:Y:S05]  /*a020*/  BSYNC B0 ;  /* 0x0000000000007941 */ /* 0x000fea0003800000 */
.L_x_3470:
        /* <DEDUP_REMOVED lines=95> */
[----:B---3--:R-:W-:Y:S01]  /*a620*/  F2FP.BF16.PACK_AB R170, R2, R4 ;  /* 0x0000000402aa723e */ /* 0x008fe200000010ff */
        /* <DEDUP_REMOVED lines=40> */
[----:B------:R-:W1:Y:S01]  /*a8b0*/  MUFU.EX2 R7, R7 ;  /* 0x0000000700077308 */ /* 0x000e620000000800 */
[----:B------:R-:W-:Y:S01]  /*a8c0*/  MOV R157, R20 ;  /* 0x00000014009d7202 */ /* 0x000fe20000000f00 */
[C---:B------:R-:W-:Y:S01]  /*a8d0*/  FMUL.FTZ R20, R3.reuse, R140 ;  /* 0x0000008c03147220 */ /* 0x040fe20000410000 */
[----:B------:R-:W-:Y:S01]  /*a8e0*/  MOV R140, R21 ;  /* 0x00000015008c7202 */ /* 0x000fe20000000f00 */
[C---:B------:R-:W-:Y:S01]  /*a8f0*/  FMUL.FTZ R21, R3.reuse, R141 ;  /* 0x0000008d03157220 */ /* 0x040fe20000410000 */
[----:B------:R-:W-:Y:S02]  /*a900*/  MOV R141, R10 ;  /* 0x0000000a008d7202 */ /* 0x000fe40000000f00 */
[----:B------:R-:W-:Y:S01]  /*a910*/  MOV R10, R25 ;  /* 0x00000019000a7202 */ /* 0x000fe20000000f00 */
[C---:B------:R-:W-:Y:S01]  /*a920*/  FMUL.FTZ R25, R3.reuse, R137 ;  /* 0x0000008903197220 */ /* 0x040fe20000410000 */
[----:B------:R-:W-:Y:S01]  /*a930*/  MOV R14, R12 ;  /* 0x0000000c000e7202 */ /* 0x000fe20000000f00 */
[C---:B------:R-:W-:Y:S01]  /*a940*/  FMUL.FTZ R12, R3.reuse, R148 ;  /* 0x00000094030c7220 */ /* 0x040fe20000410000 */
[----:B------:R-:W-:Y:S01]  /*a950*/  MOV R152, R17 ;  /* 0x0000001100987202 */ /* 0x000fe20000000f00 */
[----:B------:R-:W-:Y:S01]  /*a960*/  FMUL.FTZ R17, R3, R145 ;  /* 0x0000009103117220 */ /* 0x000fe20000410000 */
[----:B------:R-:W-:Y:S01]  /*a970*/  MOV R145, R10 ;  /* 0x0000000a00917202 */ /* 0x000fe20000000f00 */
[C---:B----4-:R-:W-:Y:S01]  /*a980*/  FFMA.FTZ R4, R0.reuse, R9, R6 ;  /* 0x0000000900047223 */ /* 0x050fe20000010006 */
[----:B------:R-:W-:Y:S01]  /*a990*/  MOV R149, R14 ;  /* 0x0000000e00957202 */ /* 0x000fe20000000f00 */
[C---:B------:R-:W-:Y:S02]  /*a9a0*/  FMUL.FTZ R26, R0.reuse, R138 ;  /* 0x0000008a001a7220 */ /* 0x040fe40000410000 */
[C---:B------:R-:W-:Y:S02]  /*a9b0*/  FMUL.FTZ R27, R0.reuse, R139 ;  /* 0x0000008b001b7220 */ /* 0x040fe40000410000 */
[C---:B------:R-:W-:Y:S02]  /*a9c0*/  FMUL.FTZ R18, R0.reuse, R146 ;  /* 0x0000009200127220 */ /* 0x040fe40000410000 */
[C---:B------:R-:W-:Y:S01]  /*a9d0*/  FMUL.FTZ R19, R0.reuse, R147 ;  /* 0x0000009300137220 */ /* 0x040fe20000410000 */
[C---:B-1----:R-:W-:Y:S01]  /*a9e0*/  F2FP.BF16.PACK_AB R169, R7.reuse, R6 ;  /* 0x0000000607a9723e */ /* 0x042fe200000010ff */
[C---:B------:R-:W-:Y:S02]  /*a9f0*/  FMUL.FTZ R6, R0.reuse, R158 ;  /* 0x0000009e00067220 */ /* 0x040fe40000410000 */
[----:B------:R-:W2:Y:S01]  /*aa00*/  LDL R158, [R1+0x8] ;  /* 0x00000800019e7983 */ /* 0x000ea20000100800 */
[----:B------:R-:W-:Y:S02]  /*aa10*/  FADD.FTZ R132, R7, R4 ;  /* 0x0000000407847221 */ /* 0x000fe40000010000 */
[C---:B------:R-:W-:Y:S01]  /*aa20*/  FMUL.FTZ R4, R3.reuse, R156 ;  /* 0x0000009c03047220 */ /* 0x040fe20000410000 */
[----:B------:R-:W-:Y:S01]  /*aa30*/  MOV R156, R11 ;  /* 0x0000000b009c7202 */ /* 0x000fe20000000f00 */
[C---:B------:R-:W-:Y:S01]  /*aa40*/  FMUL.FTZ R22, R0.reuse, R142 ;  /* 0x0000008e00167220 */ /* 0x040fe20000410000 */
[----:B------:R-:W-:Y:S01]  /*aa50*/  MOV R11, R24 ;  /* 0x00000018000b7202 */ /* 0x000fe20000000f00 */
[C---:B------:R-:W-:Y:S02]  /*aa60*/  FMUL.FTZ R24, R3.reuse, R136 ;  /* 0x0000008803187220 */ /* 0x040fe40000410000 */
[----:B------:R-:W1:Y:S01]  /*aa70*/  LDSM.16.MT88.4 R136, [R239] ;  /* 0x00000000ef88783b */ /* 0x000e620000004200 */
[C---:B------:R-:W-:Y:S02]  /*aa80*/  FMUL.FTZ R23, R0.reuse, R143 ;  /* 0x0000008f00177220 */ /* 0x040fe40000410000 */
        /* <DEDUP_REMOVED lines=79> */
[----:B------:R-:W-:Y:S01]  /*af80*/  MUFU.EX2 R175, R153 ;  /* 0x0000009900af7308 */ /* 0x000fe20000000800 */
[C---:B-1----:R-:W-:Y:S08]  /*af90*/  HMMA.16816.F32.BF16 R4, R168.reuse, R136, R4 ;  /* 0x00000088a804723c */ /* 0x042ff00000041804 */
[C---:B------:R-:W-:Y:S01]  /*afa0*/  HMMA.16816.F32.BF16 R8, R168.reuse, R138, R8 ;  /* 0x0000008aa808723c */ /* 0x040fe20000041808 */
[----:B------:R-:W1:Y:S01]  /*afb0*/  LDSM.16.MT88.4 R136, [R241] ;  /* 0x00000000f188783b */ /* 0x000e620000004200 */
[----:B------:R-:W3:Y:S02]  /*afc0*/  MUFU.EX2 R132, R179 ;  /* 0x000000b300847308 */ /* 0x000ee40000000800 */
[----:B---3--:R-:W-:Y:S01]  /*afd0*/  FADD.FTZ R0, R132, R155 ;  /* 0x0000009b84007221 */ /* 0x008fe20000010000 */
[----:B------:R-:W-:Y:S04]  /*afe0*/  MOV R155, R145 ;  /* 0x00000091009b7202 */ /* 0x000fe80000000f00 */
[----:B------:R-:W-:Y:S03]  /*aff0*/  LDSM.16.MT88.4 R144, [R241+0x800] ;  /* 0x00080000f190783b */ /* 0x000fe60000004200 */
[----:B------:R-:W-:Y:S01]  /*b000*/  MOV R179, R156 ;  /* 0x0000009c00b37202 */ /* 0x000fe20000000f00 */
[----:B------:R-:W-:Y:S03]  /*b010*/  FADD.FTZ R0, R3, R0 ;  /* 0x0000000003007221 */ /* 0x000fe60000010000 */
[----:B------:R-:W-:Y:S01]  /*b020*/  IADD3 R179, R179, -0x1, RZ ;  /* 0xffffffffb3b37810 */ /* 0x000fe20007ffe0ff */
[----:B------:R-:W-:Y:S04]  /*b030*/  FADD.FTZ R0, R135, R0 ;  /* 0x0000000087007221 */ /* 0x000fe80000010000 */
[----:B------:R-:W-:Y:S01]  /*b040*/  FADD.FTZ R0, R134, R0 ;  /* 0x0000000086007221 */ /* 0x000fe20000010000 */
[C---:B-1----:R-:W-:Y:S08]  /*b050*/  HMMA.16816.F32.BF16 R12, R168.reuse, R136, R12 ;  /* 0x00000088a80c723c */ /* 0x042ff0000004180c */
[C---:B------:R-:W-:Y:S01]  /*b060*/  HMMA.16816.F32.BF16 R16, R168.reuse, R138, R16 ;  /* 0x0000008aa810723c */ /* 0x040fe20000041810 */
[----:B------:R-:W1:Y:S07]  /*b070*/  LDSM.16.MT88.4 R136, [R240] ;  /* 0x00000000f088783b */ /* 0x000e6e0000004200 */
[C---:B-1----:R-:W-:Y:S08]  /*b080*/  HMMA.16816.F32.BF16 R20, R168.reuse, R136, R20 ;  /* 0x00000088a814723c */ /* 0x042ff00000041814 */
[C---:B------:R-:W-:Y:S01]  /*b090*/  HMMA.16816.F32.BF16 R24, R168.reuse, R138, R24 ;  /* 0x0000008aa818723c */ /* 0x040fe20000041818 */
[----:B--2---:R1:W2:Y:S03]  /*b0a0*/  LDSM.16.MT88.4 R136, [R158] ;  /* 0x000000009e88783b */ /* 0x0042a60000004200 */
[----:B-1----:R-:W-:Y:S05]  /*b0b0*/  MOV R158, R140 ;  /* 0x0000008c009e7202 */ /* 0x002fea0000000f00 */
        /* <DEDUP_REMOVED lines=164> */
.L_x_3469:
[----:B------:R-:W-:Y:S07]  /*bb00*/  @!UPT UIADD3 URZ, URZ, URZ, URZ ;  /* 0x0000003f3f3ff290 */ /* 0x000fee000fffe03f */
[----:B------:R-:W-:Y:S02]  /*bb10*/  MOV R7, 0x1f ;  /* 0x0000001f00077802 */ /* 0x000fe40000000f00 */
[----:B------:R-:W-:Y:S01]  /*bb20*/  MOV R6, 0xffffffff ;  /* 0xffffffff00067802 */ /* 0x000fe20000000f00 */
[----:B------:R-:W-:Y:S06]  /*bb30*/  BRA.DIV ~URZ, `(.L_x_3473) ;  /* 0x000060727f007947 */ /* 0x000fec000b800000 */
[----:B------:R-:W2:Y:S04]  /*bb40*/  LDL R2, [R1+0x2c] ;  /* 0x00002c0001027983 */ /* 0x000ea80000100800 */
[----:B--2---:R1:W2:Y:S02]  /*bb50*/  SHFL.BFLY PT, R0, R2, 0x2, 0x1f ;  /* 0x0c401f0002007f89 */ /* 0x0042a400000e0000 */
.L_x_3540:
        /* <DEDUP_REMOVED lines=9> */
.L_x_3541:
        /* <DEDUP_REMOVED lines=149> */
.L_x_3460:
        /* <DEDUP_REMOVED lines=19> */
.L_x_3476:
[----:B--2---:R-:W-:Y:S05]  /*c670*/  BSYNC B0 ;  /* 0x0000000000007941 */ /* 0x004fea0003800000 */
.L_x_3475:
        /* <DEDUP_REMOVED lines=168> */
.L_x_3479:
        /* <DEDUP_REMOVED lines=131> */
.L_x_3542:
[----:B------:R-:W-:Y:S05]  /*d930*/  BRA.DIV ~URZ, `(.L_x_3482) ;  /* 0x000044527f007947 */ /* 0x000fea000b800000 */
[----:B------:R4:W2:Y:S02]  /*d940*/  SHFL.IDX PT, R0, R15, RZ, 0x181f ;  /* 0x00181fff0f007589 */ /* 0x0008a400000e0000 */
.L_x_3543:
        /* <DEDUP_REMOVED lines=26> */
.L_x_3484:
[----:B------:R-:W-:Y:S05]  /*daf0*/  BSYNC B0 ;  /* 0x0000000000007941 */ /* 0x000fea0003800000 */
.L_x_3483:
[----:B------:R-:W-:Y:S05]  /*db00*/  BRA.DIV ~URZ, `(.L_x_3485) ;  /* 0x000042e27f007947 */ /* 0x000fea000b800000 */
[----:B---3--:R3:W4:Y:S04]  /*db10*/  SHFL.IDX PT, R10, R12, 0x1, 0x181f ;  /* 0x00381f000c0a7f89 */ /* 0x00872800000e0000 */
[----:B--2---:R3:W2:Y:S02]  /*db20*/  SHFL.IDX PT, R0, R15, 0x1, 0x181f ;  /* 0x00381f000f007f89 */ /* 0x0046a400000e0000 */
.L_x_3544:
        /* <DEDUP_REMOVED lines=25> */
.L_x_3487:
[----:B------:R-:W-:Y:S05]  /*dcc0*/  BSYNC B0 ;  /* 0x0000000000007941 */ /* 0x000fea0003800000 */
.L_x_3486:
[----:B------:R-:W-:Y:S05]  /*dcd0*/  BRA.DIV ~URZ, `(.L_x_3488) ;  /* 0x000041d27f007947 */ /* 0x000fea000b800000 */
[----:B----4-:R4:W1:Y:S02]  /*dce0*/  SHFL.IDX PT, R10, R12, 0x2, 0x181f ;  /* 0x00581f000c0a7f89 */ /* 0x01086400000e0000 */
.L_x_3545:
[----:B------:R-:W-:Y:S05]  /*dcf0*/  BRA.DIV ~URZ, `(.L_x_3489) ;  /* 0x000042227f007947 */ /* 0x000fea000b800000 */
[----:B--2---:R2:W3:Y:S02]  /*dd00*/  SHFL.IDX PT, R0, R15, 0x2, 0x181f ;  /* 0x00581f000f007f89 */ /* 0x0044e400000e0000 */
.L_x_3546:
        /* <DEDUP_REMOVED lines=25> */
.L_x_3491:
[----:B------:R-:W-:Y:S05]  /*dea0*/  BSYNC B0 ;  /* 0x0000000000007941 */ /* 0x000fea0003800000 */
.L_x_3490:
[----:B------:R-:W-:Y:S05]  /*deb0*/  BRA.DIV ~URZ, `(.L_x_3492) ;  /* 0x000040c27f007947 */ /* 0x000fea000b800000 */
[----:B-1----:R1:W2:Y:S04]  /*dec0*/  SHFL.IDX PT, R8, R12, 0x3, 0x181f ;  /* 0x00781f000c087f89 */ /* 0x0022a800000e0000 */
[----:B---3--:R1:W3:Y:S02]  /*ded0*/  SHFL.IDX PT, R0, R15, 0x3, 0x181f ;  /* 0x00781f000f007f89 */ /* 0x0082e400000e0000 */
.L_x_3547:
        /* <DEDUP_REMOVED lines=26> */
.L_x_3480:
        /* <DEDUP_REMOVED lines=34> */
.L_x_3548:
[----:B------:R-:W-:Y:S05]  /*e2a0*/  BRA.DIV ~URZ, `(.L_x_3495) ;  /* 0x00003e027f007947 */ /* 0x000fea000b800000 */
[----:B------:R3:W4:Y:S02]  /*e2b0*/  SHFL.IDX PT, R0, R14, RZ, 0x1c1f ;  /* 0x001c1fff0e007589 */ /* 0x00072400000e0000 */
.L_x_3549:
        /* <DEDUP_REMOVED lines=194> */
.L_x_3497:
[----:B------:R-:W-:Y:S05]  /*eee0*/  BSYNC B0 ;  /* 0x0000000000007941 */ /* 0x000fea0003800000 */
.L_x_3496:
[----:B------:R-:W-:Y:S05]  /*eef0*/  BRA.DIV ~URZ, `(.L_x_3498) ;  /* 0x000032127f007947 */ /* 0x000fea000b800000 */
[----:B--2---:R2:W1:Y:S04]  /*ef00*/  SHFL.IDX PT, R4, R12, 0x1, 0x1c1f ;  /* 0x003c1f000c047f89 */ /* 0x00446800000e0000 */
[----:B----4-:R2:W4:Y:S02]  /*ef10*/  SHFL.IDX PT, R0, R14, 0x1, 0x1c1f ;  /* 0x003c1f000e007f89 */ /* 0x01052400000e0000 */
.L_x_3550:
        /* <DEDUP_REMOVED lines=136> */
.L_x_3478:
        /* <DEDUP_REMOVED lines=22> */
.L_x_3499:
        /* <DEDUP_REMOVED lines=57> */
.L_x_3501:
[----:B------:R-:W-:Y:S05]  /*fc90*/  BSYNC B0 ;  /* 0x0000000000007941 */ /* 0x000fea0003800000 */
.L_x_3500:
        /* <DEDUP_REMOVED lines=47> */
.L_x_3551:
[----:B------:R-:W-:Y:S05]  /*ff90*/  BRA.DIV ~URZ, `(.L_x_3503) ;  /* 0x000022a27f007947 */ /* 0x000fea000b800000 */
[----:B------:R3:W4:Y:S02]  /*ffa0*/  SHFL.IDX PT, R0, R15, RZ, 0x181f ;  /* 0x00181fff0f007589 */ /* 0x00072400000e0000 */
.L_x_3552:
        /* <DEDUP_REMOVED lines=27> */
.L_x_3505:
[----:B------:R-:W-:Y:S05]  /*10160*/  BSYNC B0 ;  /* 0x0000000000007941 */ /* 0x000fea0003800000 */
.L_x_3504:
[----:B------:R-:W-:Y:S05]  /*10170*/  BRA.DIV ~URZ, `(.L_x_3506) ;  /* 0x000021227f007947 */ /* 0x000fea000b800000 */
[----:B--2---:R2:W1:Y:S04]  /*10180*/  SHFL.IDX PT, R10, R11, 0x1, 0x181f ;  /* 0x00381f000b0a7f89 */ /* 0x00446800000e0000 */
[----:B----4-:R2:W4:Y:S02]  /*10190*/  SHFL.IDX PT, R0, R15, 0x1, 0x181f ;  /* 0x00381f000f007f89 */ /* 0x01052400000e0000 */
.L_x_3553:
        /* <DEDUP_REMOVED lines=25> */
.L_x_3508:
[----:B------:R-:W-:Y:S05]  /*10330*/  BSYNC B0 ;  /* 0x0000000000007941 */ /* 0x000fea0003800000 */
.L_x_3507:
[----:B------:R-:W-:Y:S05]  /*10340*/  BRA.DIV ~URZ, `(.L_x_3509) ;  /* 0x000020127f007947 */ /* 0x000fea000b800000 */
[----:B------:R1:W2:Y:S02]  /*10350*/  SHFL.IDX PT, R10, R11, 0x2, 0x181f ;  /* 0x00581f000b0a7f89 */ /* 0x0002a400000e0000 */
.L_x_3554:
[----:B------:R-:W-:Y:S05]  /*10360*/  BRA.DIV ~URZ, `(.L_x_3510) ;  /* 0x000020627f007947 */ /* 0x000fea000b800000 */
[----:B----4-:R4:W1:Y:S02]  /*10370*/  SHFL.IDX PT, R0, R15, 0x2, 0x181f ;  /* 0x00581f000f007f89 */ /* 0x01086400000e0000 */
.L_x_3555:
        /* <DEDUP_REMOVED lines=25> */
.L_x_3512:
[----:B------:R-:W-:Y:S05]  /*10510*/  BSYNC B0 ;  /* 0x0000000000007941 */ /* 0x000fea0003800000 */
.L_x_3511:
[----:B------:R-:W-:Y:S05]  /*10520*/  BRA.DIV ~URZ, `(.L_x_3513) ;  /* 0x00001f027f007947 */ /* 0x000fea000b800000 */
[----:B--2---:R2:W1:Y:S04]  /*10530*/  SHFL.IDX PT, R10, R11, 0x3, 0x181f ;  /* 0x00781f000b0a7f89 */ /* 0x00446800000e0000 */
[----:B------:R2:W3:Y:S02]  /*10540*/  SHFL.IDX PT, R0, R15, 0x3, 0x181f ;  /* 0x00781f000f007f89 */ /* 0x0004e400000e0000 */
.L_x_3556:
        /* <DEDUP_REMOVED lines=24> */
.L_x_3493:
[----:B------:R-:W-:Y:S05]  /*106d0*/  BSYNC B1 ;  /* 0x0000000000017941 */ /* 0x000fea0003800000 */
.L_x_3477:
        /* <DEDUP_REMOVED lines=15> */
.L_x_3557:
[----:B------:R-:W-:Y:S05]  /*107d0*/  BRA.DIV ~URZ, `(.L_x_3516) ;  /* 0x00001d827f007947 */ /* 0x000fea000b800000 */
[----:B------:R3:W4:Y:S02]  /*107e0*/  SHFL.IDX PT, R8, R103, 0x1, 0x1f ;  /* 0x00201f0067087f89 */ /* 0x00072400000e0000 */
.L_x_3558:
        /* <DEDUP_REMOVED lines=19> */
.L_x_3559:
        /* <DEDUP_REMOVED lines=16> */
.L_x_3560:
[----:B---3--:R-:W-:Y:S01]  /*10a20*/  IMAD R0, R0, c[0x0][0x538], RZ ;  /* 0x00014e0000007a24 */ /* 0x008fe200078e02ff */
[----:B------:R-:W-:Y:S04]  /*10a30*/  BSSY B1, `(.L_x_3519) ;  /* 0x00000cf000017945 */ /* 0x000fe80003800000 */
[----:B----4-:R-:W-:-:S04]  /*10a40*/  IADD3 R8, R0, R8, RZ ;  /* 0x0000000800087210 */ /* 0x010fc80007ffe0ff */
[----:B--2---:R-:W-:-:S13]  /*10a50*/  ISETP.GT.AND P0, PT, R8, R9, PT ;  /* 0x000000090800720c */ /* 0x004fda0003f04270 */
[----:B------:R-:W-:Y:S05]  /*10a60*/  @P0 BRA `(.L_x_3520) ;  /* 0x0000025000000947 */ /* 0x000fea0003800000 */
.L_x_3524:
        /* <DEDUP_REMOVED lines=17> */
.L_x_3561:
        /* <DEDUP_REMOVED lines=16> */
.L_x_3562:
[----:B--2---:R-:W-:-:S05]  /*10c80*/  IMAD R0, R0, c[0x0][0x538], RZ ;  /* 0x00014e0000007a24 */ /* 0x004fca00078e02ff */
[----:B------:R-:W-:-:S04]  /*10c90*/  IADD3 R8, R0, R8, RZ ;  /* 0x0000000800087210 */ /* 0x000fc80007ffe0ff */
[----:B------:R-:W-:-:S13]  /*10ca0*/  ISETP.GT.AND P0, PT, R8, R9, PT ;  /* 0x000000090800720c */ /* 0x000fda0003f04270 */
[----:B-1----:R-:W-:Y:S05]  /*10cb0*/  @!P0 BRA `(.L_x_3524) ;  /* 0xfffffdb000008947 */ /* 0x002fea000383ffff */
.L_x_3520:
[----:B------:R-:W-:-:S05]  /*10cc0*/  IADD3 R11, -R0, R8, RZ ;  /* 0x00000008000b7210 */ /* 0x000fca0007ffe1ff */
[----:B------:R-:W-:-:S05]  /*10cd0*/  IMAD R0, R4, c[0x0][0x538], R11 ;  /* 0x00014e0004007a24 */ /* 0x000fca00078e020b */
[----:B------:R-:W-:Y:S01]  /*10ce0*/  ISETP.GT.AND P0, PT, R0, R9, PT ;  /* 0x000000090000720c */ /* 0x000fe20003f04270 */
[----:B------:R-:W-:-:S12]  /*10cf0*/  BRA.DIV ~URZ, `(.L_x_3525) ;  /* 0x00001ca27f007947 */ /* 0x000fd8000b800000 */
[----:B------:R-:W-:-:S03]  /*10d00*/  VOTE.ANY R10, PT, !P0 ;  /* 0x00000000000a7806 */ /* 0x000fc600040e0100 */
.L_x_3563:
[----:B------:R-:W2:Y:S01]  /*10d10*/  LDL.LU R0, [R1+0x8c] ;  /* 0x00008c0001007983 */ /* 0x000ea20000300800 */
[----:B------:R-:W2:Y:S02]  /*10d20*/  POPC R8, R10 ;  /* 0x0000000a00087309 */ /* 0x000ea40000000000 */
[----:B--2---:R-:W-:-:S05]  /*10d30*/  IADD3 R0, R8, R0, RZ ;  /* 0x0000000008007210 */ /* 0x004fca0007ffe0ff */
[----:B------:R2:W-:Y:S01]  /*10d40*/  STL [R1+0x8c], R0 ;  /* 0x00008c0001007387 */ /* 0x0005e20000100800 */
[----:B------:R-:W-:Y:S05]  /*10d50*/  BRA.DIV ~URZ, `(.L_x_3526) ;  /* 0x00001c927f007947 */ /* 0x000fea000b800000 */
[----:B------:R3:W4:Y:S04]  /*10d60*/  SHFL.IDX PT, R12, R6, R8, 0x1f ;  /* 0x00001f08060c7589 */ /* 0x00072800000e0000 */
[----:B------:R3:W1:Y:S02]  /*10d70*/  SHFL.IDX PT, R7, R7, R8, 0x1f ;  /* 0x00001f0807077589 */ /* 0x00066400000e0000 */
.L_x_3564:
[----:B------:R-:W-:Y:S01]  /*10d80*/  ISETP.NE.AND P0, PT, R10, RZ, PT ;  /* 0x000000ff0a00720c */ /* 0x000fe20003f05270 */
[----:B------:R-:W-:-:S12]  /*10d90*/  BSSY B0, `(.L_x_3527) ;  /* 0x0000005000007945 */ /* 0x000fd80003800000 */
[----:B------:R-:W-:Y:S05]  /*10da0*/  @!P0 BRA `(.L_x_3528) ;  /* 0x0000003000008947 */ /* 0x000fea0003800000 */
[----:B------:R-:W-:Y:S01]  /*10db0*/  IADD3 R3, R8, -0x1, RZ ;  /* 0xffffffff08037810 */ /* 0x000fe20007ffe0ff */
[----:B------:R-:W-:Y:S05]  /*10dc0*/  BRA.DIV ~URZ, `(.L_x_3529) ;  /* 0x00001cf27f007947 */ /* 0x000fea000b800000 */
[----:B------:R2:W3:Y:S02]  /*10dd0*/  SHFL.IDX PT, R13, R4, R3, 0x1f ;  /* 0x00001f03040d7589 */ /* 0x0004e400000e0000 */
.L_x_3528:
[----:B------:R-:W-:Y:S05]  /*10de0*/  BSYNC B0 ;  /* 0x0000000000007941 */ /* 0x000fea0003800000 */
.L_x_3527:
        /* <DEDUP_REMOVED lines=68> */
.L_x_3531:
        /* <DEDUP_REMOVED lines=69> */
.L_x_3532:
[----:B------:R-:W-:Y:S05]  /*11680*/  BSYNC B0 ;  /* 0x0000000000007941 */ /* 0x000fea0003800000 */
.L_x_3530:
[----:B------:R-:W-:-:S04]  /*11690*/  LOP3.LUT R2, RZ, R2, RZ, 0x33, !PT ;  /* 0x00000002ff027212 */ /* 0x000fc800078e33ff */
[----:B-1----:R-:W-:-:S05]  /*116a0*/  IADD3 R0, R2, R12, RZ ;  /* 0x0000000c02007210 */ /* 0x002fca0007ffe0ff */
[----:B------:R1:W-:Y:S01]  /*116b0*/  STL [R1+0x84], R0 ;  /* 0x0000840001007387 */ /* 0x0003e20000100800 */
[----:B------:R-:W-:Y:S05]  /*116c0*/  BRA `(.L_x_3533) ;  /* 0x0000005000007947 */ /* 0x000fea0003800000 */
.L_x_3521:
[----:B------:R-:W-:Y:S01]  /*116d0*/  MOV R0, c[0x0][0x53c] ;  /* 0x00014f0000007a02 */ /* 0x000fe20000000f00 */
[----:B------:R2:W-:Y:S04]  /*116e0*/  STL [R1+0x80], R9 ;  /* 0x0000800901007387 */ /* 0x0005e80000100800 */
[----:B------:R2:W-:Y:S04]  /*116f0*/  STL [R1+0x84], RZ ;  /* 0x000084ff01007387 */ /* 0x0005e80000100800 */
[----:B------:R2:W-:Y:S04]  /*11700*/  STL [R1+0x88], RZ ;  /* 0x000088ff01007387 */ /* 0x0005e80000100800 */
[----:B------:R2:W-:Y:S02]  /*11710*/  STL [R1+0x8c], R0 ;  /* 0x00008c0001007387 */ /* 0x0005e40000100800 */
.L_x_3533:
[----:B------:R-:W-:Y:S05]  /*11720*/  BSYNC B1 ;  /* 0x0000000000017941 */ /* 0x000fea0003800000 */
.L_x_3519:
        /* <DEDUP_REMOVED lines=9> */
.L_x_3514:
[----:B--2---:R-:W2:Y:S02]  /*117c0*/  LDL R0, [R1+0x8c] ;  /* 0x00008c0001007983 */ /* 0x004ea40000100800 */
[----:B--2---:R-:W-:-:S13]  /*117d0*/  ISETP.GE.AND P0, PT, R0, c[0x0][0x53c], PT ;  /* 0x00014f0000007a0c */ /* 0x004fda0003f06270 */
[----:B-1----:R-:W-:Y:S01]  /*117e0*/  @P0 CALL.REL.NOINC `(.L_x_3534) ;  /* 0x0000001000000944 */ /* 0x002fe20003c00000 */
[----:B------:R-:W-:Y:S05]  /*117f0*/  BRA `(.L_x_3535) ;  /* 0xffff012000007947 */ /* 0x000fea000383ffff */
.L_x_3534:
[----:B------:R-:W-:Y:S05]  /*11800*/  EXIT ;  /* 0x000000000000794d */ /* 0x000fea0003800000 */
.L_x_3443:
[----:B------:R-:W-:Y:S01]  /*11810*/  IMAD.MOV.U32 R0, RZ, RZ, R5 ;  /* 0x000000ffff007224 */ /* 0x000fe200078e0005 */
[----:B------:R-:W-:Y:S02]  /*11820*/  MOV R2, 0x1 ;  /* 0x0000000100027802 */ /* 0x000fe40000000f00 */
[----:B------:R-:W-:Y:S02]  /*11830*/  MOV R3, 0x11850 ;  /* 0x0001185000037802 */ /* 0x000fe40000000f00 */
[----:B------:R-:W-:Y:S05]  /*11840*/  CALL.REL.NOINC `($__internal_72_$__cuda_sm70_shflsync_up_p) ;  /* 0x0000137000007944 */ /* 0x000fea0003c00000 */
[----:B------:R-:W-:Y:S01]  /*11850*/  MOV R0, R4 ;  /* 0x0000000400007202 */ /* 0x000fe20000000f00 */
[----:B------:R-:W-:Y:S05]  /*11860*/  BRA `(.L_x_3536) ;  /* 0xfffeebf000007947 */ /* 0x000fea000383ffff */
.L_x_3444:
[----:B------:R-:W-:Y:S01]  /*11870*/  IMAD.MOV.U32 R0, RZ, RZ, R5 ;  /* 0x000000ffff007224 */ /* 0x000fe200078e0005 */
[----:B------:R-:W-:Y:S02]  /*11880*/  MOV R2, 0x2 ;  /* 0x0000000200027802 */ /* 0x000fe40000000f00 */
[----:B------:R-:W-:Y:S02]  /*11890*/  MOV R3, 0x118b0 ;  /* 0x000118b000037802 */ /* 0x000fe40000000f00 */
[----:B------:R-:W-:Y:S05]  /*118a0*/  CALL.REL.NOINC `($__internal_72_$__cuda_sm70_shflsync_up_p) ;  /* 0x0000131000007944 */ /* 0x000fea0003c00000 */
[----:B------:R-:W-:Y:S01]  /*118b0*/  SEL R0, R4, RZ, P4 ;  /* 0x000000ff04007207 */ /* 0x000fe20002000000 */
[----:B------:R-:W-:Y:S01]  /*118c0*/  IMAD.MOV.U32 R2, RZ, RZ, 0x4 ;  /* 0x00000004ff027424 */ /* 0x000fe200078e00ff */
[----:B------:R-:W-:-:S03]  /*118d0*/  MOV R3, 0x11900 ;  /* 0x0001190000037802 */ /* 0x000fc60000000f00 */
[----:B------:R-:W-:Y:S02]  /*118e0*/  IMAD.IADD R0, R5, 0x1, R0 ;  /* 0x0000000105007824 */ /* 0x000fe400078e0200 */
        /* <DEDUP_REMOVED lines=14> */
[----:B------:R-:W-:Y:S01]  /*119d0*/  IMAD.IADD R4, R0, 0x1, R4 ;  /* 0x0000000100047824 */ /* 0x000fe200078e0204 */
[----:B------:R-:W-:-:S03]  /*119e0*/  MOV R0, 0x1f ;  /* 0x0000001f00007802 */ /* 0x000fc60000000f00 */
[----:B------:R-:W-:Y:S02]  /*119f0*/  IMAD.MOV.U32 R5, RZ, RZ, R4 ;  /* 0x000000ffff057224 */ /* 0x000fe400078e0004 */
[----:B------:R-:W-:Y:S05]  /*11a00*/  CALL.REL.NOINC `($__internal_71_$__cuda_sm70_shflsync_idx_p) ;  /* 0x0000116000007944 */ /* 0x000fea0003c00000 */
[----:B------:R-:W-:Y:S05]  /*11a10*/  BRA `(.L_x_3537) ;  /* 0xfffeeb4000007947 */ /* 0x000fea000383ffff */
.L_x_3446:
[----:B------:R-:W-:Y:S02]  /*11a20*/  SEL R0, RZ, 0x1, P0 ;  /* 0x00000001ff007807 */ /* 0x000fe40000000000 */
[----:B------:R-:W-:Y:S02]  /*11a30*/  MOV R2, 0x11a50 ;  /* 0x00011a5000027802 */ /* 0x000fe40000000f00 */
[----:B------:R-:W-:Y:S05]  /*11a40*/  CALL.REL.NOINC `($__internal_73_$__cuda_sm70_votesync_ballot) ;  /* 0x000011e000007944 */ /* 0x000fea0003c00000 */
[----:B------:R-:W-:Y:S01]  /*11a50*/  MOV R10, R0 ;  /* 0x00000000000a7202 */ /* 0x000fe20000000f00 */
[----:B------:R-:W-:Y:S05]  /*11a60*/  BRA `(.L_x_3538) ;  /* 0xfffeeb8000007947 */ /* 0x000fea000383ffff */
.L_x_3447:
[----:B------:R-:W-:Y:S01]  /*11a70*/  IMAD.MOV.U32 R5, RZ, RZ, R9 ;  /* 0x000000ffff057224 */ /* 0x000fe200078e0009 */
[----:B------:R-:W-:Y:S01]  /*11a80*/  MOV R3, R6 ;  /* 0x0000000600037202 */ /* 0x000fe20000000f00 */
[----:B-1----:R-:W-:Y:S01]  /*11a90*/  IMAD.MOV.U32 R0, RZ, RZ, 0x1f ;  /* 0x0000001fff007424 */ /* 0x002fe200078e00ff */
[----:B------:R-:W-:Y:S02]  /*11aa0*/  MOV R2, 0x11ac0 ;  /* 0x00011ac000027802 */ /* 0x000fe40000000f00 */
[----:B------:R-:W-:Y:S05]  /*11ab0*/  CALL.REL.NOINC `($__internal_71_$__cuda_sm70_shflsync_idx_p) ;  /* 0x000010b000007944 */ /* 0x000fea0003c00000 */
[----:B------:R-:W-:Y:S01]  /*11ac0*/  IMAD.MOV.U32 R12, RZ, RZ, R0 ;  /* 0x000000ffff0c7224 */ /* 0x000fe200078e0000 */
[----:B------:R-:W-:Y:S01]  /*11ad0*/  MOV R5, R8 ;  /* 0x0000000800057202 */ /* 0x000fe20000000f00 */
[----:B------:R-:W-:Y:S01]  /*11ae0*/  IMAD.MOV.U32 R7, RZ, RZ, RZ ;  /* 0x000000ffff077224 */ /* 0x000fe200078e00ff */
[----:B------:R-:W-:Y:S01]  /*11af0*/  MOV R3, R6 ;  /* 0x0000000600037202 */ /* 0x000fe20000000f00 */
[----:B------:R-:W-:Y:S01]  /*11b00*/  IMAD.MOV.U32 R0, RZ, RZ, 0x1f ;  /* 0x0000001fff007424 */ /* 0x000fe200078e00ff */
[----:B------:R-:W-:-:S02]  /*11b10*/  MOV R2, 0x11b30 ;  /* 0x00011b3000027802 */ /* 0x000fc40000000f00 */
[----:B------:R-:W-:Y:S05]  /*11b20*/  CALL.REL.NOINC `($__internal_71_$__cuda_sm70_shflsync_idx_p) ;  /* 0x0000104000007944 */ /* 0x000fea0003c00000 */
[----:B------:R-:W-:Y:S01]  /*11b30*/  MOV R9, R0 ;  /* 0x0000000000097202 */ /* 0x000fe20000000f00 */
[----:B------:R-:W-:Y:S05]  /*11b40*/  BRA `(.L_x_3539) ;  /* 0xfffeeb1000007947 */ /* 0x000fea000383ffff */
.L_x_3450:
[----:B------:R-:W-:Y:S01]  /*11b50*/  IMAD.MOV.U32 R5, RZ, RZ, R4 ;  /* 0x000000ffff057224 */ /* 0x000fe200078e0004 */
[----:B-1----:R-:W-:-:S02]  /*11b60*/  MOV R0, 0x1f ;  /* 0x0000001f00007802 */ /* 0x002fc40000000f00 */
[----:B------:R-:W-:Y:S02]  /*11b70*/  MOV R2, 0x11b90 ;  /* 0x00011b9000027802 */ /* 0x000fe40000000f00 */
[----:B--234-:R-:W-:Y:S05]  /*11b80*/  CALL.REL.NOINC `($__internal_71_$__cuda_sm70_shflsync_idx_p) ;  /* 0x00000fe000007944 */ /* 0x01cfea0003c00000 */
[----:B------:R-:W-:Y:S01]  /*11b90*/  MOV R7, R0 ;  /* 0x0000000000077202 */ /* 0x000fe20000000f00 */
[----:B------:R-:W-:Y:S05]  /*11ba0*/  BRA `(.L_x_3449) ;  /* 0xfffeeb1000007947 */ /* 0x000fea000383ffff */
.L_x_3473:
[----:B------:R1:W5:Y:S01]  /*11bb0*/  LDL R2, [R1+0x2c] ;  /* 0x00002c0001027983 */ /* 0x0003620000100800 */
[----:B------:R-:W-:Y:S02]  /*11bc0*/  MOV R5, 0x2 ;  /* 0x0000000200057802 */ /* 0x000fe40000000f00 */
[----:B------:R-:W-:Y:S02]  /*11bd0*/  MOV R3, 0x11bf0 ;  /* 0x00011bf000037802 */ /* 0x000fe40000000f00 */
[----:B-1---5:R-:W-:Y:S05]  /*11be0*/  CALL.REL.NOINC `($__internal_70_$__cuda_sm70_shflsync_bfly_p) ;  /* 0x00000f3000007944 */ /* 0x022fea0003c00000 */
[----:B------:R-:W-:Y:S01]  /*11bf0*/  MOV R0, R5 ;  /* 0x0000000500007202 */ /* 0x000fe20000000f00 */
[----:B------:R-:W-:Y:S05]  /*11c00*/  BRA `(.L_x_3540) ;  /* 0xffff9f5000007947 */ /* 0x000fea000383ffff */
.L_x_3474:
[----:B------:R-:W-:Y:S01]  /*11c10*/  IMAD.MOV.U32 R2, RZ, RZ, R0 ;  /* 0x000000ffff027224 */ /* 0x000fe200078e0000 */
[----:B------:R-:W-:Y:S02]  /*11c20*/  MOV R5, 0x1 ;  /* 0x0000000100057802 */ /* 0x000fe40000000f00 */
[----:B------:R-:W-:Y:S02]  /*11c30*/  MOV R3, 0x11c50 ;  /* 0x00011c5000037802 */ /* 0x000fe40000000f00 */
[----:B-----5:R-:W-:Y:S05]  /*11c40*/  CALL.REL.NOINC `($__internal_70_$__cuda_sm70_shflsync_bfly_p) ;  /* 0x00000ed000007944 */ /* 0x020fea0003c00000 */
[----:B------:R1:W5:Y:S01]  /*11c50*/  LDL R2, [R1+0x28] ;  /* 0x0000280001027983 */ /* 0x0003620000100800 */
[----:B------:R-:W-:Y:S01]  /*11c60*/  FADD.FTZ R0, R0, R5 ;  /* 0x0000000500007221 */ /* 0x000fe20000010000 */
[----:B------:R-:W-:-:S02]  /*11c70*/  MOV R5, 0x2 ;  /* 0x0000000200057802 */ /* 0x000fc40000000f00 */
[----:B------:R-:W-:Y:S02]  /*11c80*/  MOV R3, 0x11ca0 ;  /* 0x00011ca000037802 */ /* 0x000fe40000000f00 */
[----:B-1---5:R-:W-:Y:S05]  /*11c90*/  CALL.REL.NOINC `($__internal_70_$__cuda_sm70_shflsync_bfly_p) ;  /* 0x00000e8000007944 */ /* 0x022fea0003c00000 */
[----:B------:R-:W2:Y:S01]  /*11ca0*/  LDL.LU R2, [R1+0x28] ;  /* 0x0000280001027983 */ /* 0x000ea20000300800 */
[----:B------:R-:W-:Y:S01]  /*11cb0*/  MOV R3, 0x11d00 ;  /* 0x00011d0000037802 */ /* 0x000fe20000000f00 */
[----:B--2---:R-:W-:Y:S01]  /*11cc0*/  FADD.FTZ R4, R2, R5 ;  /* 0x0000000502047221 */ /* 0x004fe20000010000 */
[----:B------:R-:W-:-:S04]  /*11cd0*/  MOV R5, 0x1 ;  /* 0x0000000100057802 */ /* 0x000fc80000000f00 */
[----:B------:R-:W-:Y:S02]  /*11ce0*/  MOV R2, R4 ;  /* 0x0000000400027202 */ /* 0x000fe40000000f00 */
[----:B------:R-:W-:Y:S05]  /*11cf0*/  CALL.REL.NOINC `($__internal_70_$__cuda_sm70_shflsync_bfly_p) ;  /* 0x00000e2000007944 */ /* 0x000fea0003c00000 */
[----:B------:R-:W-:Y:S01]  /*11d00*/  MOV R3, R5 ;  /* 0x0000000500037202 */ /* 0x000fe20000000f00 */
[----:B------:R-:W-:Y:S05]  /*11d10*/  BRA `(.L_x_3541) ;  /* 0xffff9ed000007947 */ /* 0x000fea000383ffff */
.L_x_3481:
[----:B--234-:R-:W-:Y:S01]  /*11d20*/  IMAD.MOV.U32 R5, RZ, RZ, R12 ;  /* 0x000000ffff057224 */ /* 0x01cfe200078e000c */
[----:B------:R-:W-:Y:S01]  /*11d30*/  MOV R3, RZ ;  /* 0x000000ff00037202 */ /* 0x000fe20000000f00 */
[----:B------:R-:W-:Y:S01]  /*11d40*/  IMAD.MOV.U32 R0, RZ, RZ, 0x181f ;  /* 0x0000181fff007424 */ /* 0x000fe200078e00ff */
[----:B------:R-:W-:Y:S02]  /*11d50*/  MOV R2, 0x11d70 ;  /* 0x00011d7000027802 */ /* 0x000fe40000000f00 */
[----:B-1----:R-:W-:Y:S05]  /*11d60*/  CALL.REL.NOINC `($__internal_71_$__cuda_sm70_shflsync_idx_p) ;  /* 0x00000e0000007944 */ /* 0x002fea0003c00000 */
[----:B------:R-:W-:Y:S01]  /*11d70*/  MOV R10, R0 ;  /* 0x00000000000a7202 */ /* 0x000fe20000000f00 */
[----:B------:R-:W-:Y:S05]  /*11d80*/  BRA `(.L_x_3542) ;  /* 0xffffbba000007947 */ /* 0x000fea000383ffff */
.L_x_3482:
[----:B------:R-:W-:Y:S01]  /*11d90*/  IMAD.MOV.U32 R5, RZ, RZ, R15 ;  /* 0x000000ffff057224 */ /* 0x000fe200078e000f */
[----:B------:R-:W-:Y:S01]  /*11da0*/  MOV R3, RZ ;  /* 0x000000ff00037202 */ /* 0x000fe20000000f00 */
[----:B------:R-:W-:Y:S01]  /*11db0*/  IMAD.MOV.U32 R0, RZ, RZ, 0x181f ;  /* 0x0000181fff007424 */ /* 0x000fe200078e00ff */
[----:B------:R-:W-:Y:S02]  /*11dc0*/  MOV R2, 0x11de0 ;  /* 0x00011de000027802 */ /* 0x000fe40000000f00 */
[----:B-123--:R-:W-:Y:S05]  /*11dd0*/  CALL.REL.NOINC `($__internal_71_$__cuda_sm70_shflsync_idx_p) ;  /* 0x00000d9000007944 */ /* 0x00efea0003c00000 */
[----:B------:R-:W-:Y:S05]  /*11de0*/  BRA `(.L_x_3543) ;  /* 0xffffbb6000007947 */ /* 0x000fea000383ffff */
.L_x_3485:
[----:B-1----:R-:W-:Y:S01]  /*11df0*/  IMAD.MOV.U32 R5, RZ, RZ, R12 ;  /* 0x000000ffff057224 */ /* 0x002fe200078e000c */
[----:B------:R-:W-:Y:S01]  /*11e00*/  MOV R3, 0x1 ;  /* 0x0000000100037802 */ /* 0x000fe20000000f00 */
[----:B--2---:R-:W-:Y:S01]  /*11e10*/  IMAD.MOV.U32 R0, RZ, RZ, 0x181f ;  /* 0x0000181fff007424 */ /* 0x004fe200078e00ff */
[----:B------:R-:W-:-:S02]  /*11e20*/  MOV R2, 0x11e40 ;  /* 0x00011e4000027802 */ /* 0x000fc40000000f00 */
[----:B---34-:R-:W-:Y:S05]  /*11e30*/  CALL.REL.NOINC `($__internal_71_$__cuda_sm70_shflsync_idx_p) ;  /* 0x00000d3000007944 */ /* 0x018fea0003c00000 */
[----:B------:R-:W-:Y:S01]  /*11e40*/  IMAD.MOV.U32 R10, RZ, RZ, R0 ;  /* 0x000000ffff0a7224 */ /* 0x000fe200078e0000 */
[----:B------:R-:W-:Y:S01]  /*11e50*/  MOV R3, 0x1 ;  /* 0x0000000100037802 */ /* 0x000fe20000000f00 */
[----:B------:R-:W-:Y:S01]  /*11e60*/  IMAD.MOV.U32 R5, RZ, RZ, R15 ;  /* 0x000000ffff057224 */ /* 0x000fe200078e000f */
[----:B------:R-:W-:-:S02]  /*11e70*/  MOV R0, 0x181f ;  /* 0x0000181f00007802 */ /* 0x000fc40000000f00 */
[----:B------:R-:W-:Y:S02]  /*11e80*/  MOV R2, 0x11ea0 ;  /* 0x00011ea000027802 */ /* 0x000fe40000000f00 */
[----:B------:R-:W-:Y:S05]  /*11e90*/  CALL.REL.NOINC `($__internal_71_$__cuda_sm70_shflsync_idx_p) ;  /* 0x00000cd000007944 */ /* 0x000fea0003c00000 */
[----:B------:R-:W-:Y:S05]  /*11ea0*/  BRA `(.L_x_3544) ;  /* 0xffffbc8000007947 */ /* 0x000fea000383ffff */
.L_x_3488:
[----:B-1----:R-:W-:Y:S01]  /*11eb0*/  IMAD.MOV.U32 R5, RZ, RZ, R12 ;  /* 0x000000ffff057224 */ /* 0x002fe200078e000c */
[----:B------:R-:W-:Y:S01]  /*11ec0*/  MOV R3, 0x2 ;  /* 0x0000000200037802 */ /* 0x000fe20000000f00 */
[----:B--2---:R-:W-:Y:S01]  /*11ed0*/  IMAD.MOV.U32 R0, RZ, RZ, 0x181f ;  /* 0x0000181fff007424 */ /* 0x004fe200078e00ff */
[----:B------:R-:W-:Y:S02]  /*11ee0*/  MOV R2, 0x11f00 ;  /* 0x00011f0000027802 */ /* 0x000fe40000000f00 */
[----:B---34-:R-:W-:Y:S05]  /*11ef0*/  CALL.REL.NOINC `($__internal_71_$__cuda_sm70_shflsync_idx_p) ;  /* 0x00000c7000007944 */ /* 0x018fea0003c00000 */
[----:B------:R-:W-:Y:S01]  /*11f00*/  MOV R10, R0 ;  /* 0x00000000000a7202 */ /* 0x000fe20000000f00 */
[----:B------:R-:W-:Y:S05]  /*11f10*/  BRA `(.L_x_3545) ;  /* 0xffffbdd000007947 */ /* 0x000fea000383ffff */
.L_x_3489:
[----:B-1----:R-:W-:Y:S01]  /*11f20*/  IMAD.MOV.U32 R5, RZ, RZ, R15 ;  /* 0x000000ffff057224 */ /* 0x002fe200078e000f */
[----:B------:R-:W-:Y:S01]  /*11f30*/  MOV R3, 0x2 ;  /* 0x0000000200037802 */ /* 0x000fe20000000f00 */
[----:B--2---:R-:W-:Y:S01]  /*11f40*/  IMAD.MOV.U32 R0, RZ, RZ, 0x181f ;  /* 0x0000181fff007424 */ /* 0x004fe200078e00ff */
[----:B------:R-:W-:Y:S02]  /*11f50*/  MOV R2, 0x11f70 ;  /* 0x00011f7000027802 */ /* 0x000fe40000000f00 */
[----:B---34-:R-:W-:Y:S05]  /*11f60*/  CALL.REL.NOINC `($__internal_71_$__cuda_sm70_shflsync_idx_p) ;  /* 0x00000c0000007944 */ /* 0x018fea0003c00000 */
[----:B------:R-:W-:Y:S05]  /*11f70*/  BRA `(.L_x_3546) ;  /* 0xffffbd9000007947 */ /* 0x000fea000383ffff */
.L_x_3492:
[----:B-1----:R-:W-:Y:S01]  /*11f80*/  IMAD.MOV.U32 R5, RZ, RZ, R12 ;  /* 0x000000ffff057224 */ /* 0x002fe200078e000c */
[----:B------:R-:W-:Y:S01]  /*11f90*/  MOV R3, 0x3 ;  /* 0x0000000300037802 */ /* 0x000fe20000000f00 */
[----:B---3--:R-:W-:Y:S01]  /*11fa0*/  IMAD.MOV.U32 R0, RZ, RZ, 0x181f ;  /* 0x0000181fff007424 */ /* 0x008fe200078e00ff */
[----:B------:R-:W-:-:S02]  /*11fb0*/  MOV R2, 0x11fd0 ;  /* 0x00011fd000027802 */ /* 0x000fc40000000f00 */
[----:B--2-4-:R-:W-:Y:S05]  /*11fc0*/  CALL.REL.NOINC `($__internal_71_$__cuda_sm70_shflsync_idx_p) ;  /* 0x00000ba000007944 */ /* 0x014fea0003c00000 */
[----:B------:R-:W-:Y:S01]  /*11fd0*/  IMAD.MOV.U32 R8, RZ, RZ, R0 ;  /* 0x000000ffff087224 */ /* 0x000fe200078e0000 */
[----:B------:R-:W-:Y:S01]  /*11fe0*/  MOV R3, 0x3 ;  /* 0x0000000300037802 */ /* 0x000fe20000000f00 */
[----:B------:R-:W-:Y:S01]  /*11ff0*/  IMAD.MOV.U32 R5, RZ, RZ, R15 ;  /* 0x000000ffff057224 */ /* 0x000fe200078e000f */
[----:B------:R-:W-:-:S02]  /*12000*/  MOV R0, 0x181f ;  /* 0x0000181f00007802 */ /* 0x000fc40000000f00 */
[----:B------:R-:W-:Y:S02]  /*12010*/  MOV R2, 0x12030 ;  /* 0x0001203000027802 */ /* 0x000fe40000000f00 */
[----:B------:R-:W-:Y:S05]  /*12020*/  CALL.REL.NOINC `($__internal_71_$__cuda_sm70_shflsync_idx_p) ;  /* 0x00000b4000007944 */ /* 0x000fea0003c00000 */
[----:B------:R-:W-:Y:S05]  /*12030*/  BRA `(.L_x_3547) ;  /* 0xffffbea000007947 */ /* 0x000fea000383ffff */
.L_x_3494:
[----:B------:R-:W-:Y:S01]  /*12040*/  IMAD.MOV.U32 R5, RZ, RZ, R12 ;  /* 0x000000ffff057224 */ /* 0x000fe200078e000c */
[----:B------:R-:W-:Y:S01]  /*12050*/  MOV R3, RZ ;  /* 0x000000ff00037202 */ /* 0x000fe20000000f00 */
[----:B------:R-:W-:Y:S01]  /*12060*/  IMAD.MOV.U32 R0, RZ, RZ, 0x1c1f ;  /* 0x00001c1fff007424 */ /* 0x000fe200078e00ff */
[----:B------:R-:W-:Y:S02]  /*12070*/  MOV R2, 0x12090 ;  /* 0x0001209000027802 */ /* 0x000fe40000000f00 */
[----:B------:R-:W-:Y:S05]  /*12080*/  CALL.REL.NOINC `($__internal_71_$__cuda_sm70_shflsync_idx_p) ;  /* 0x00000ae000007944 */ /* 0x000fea0003c00000 */
[----:B------:R-:W-:Y:S01]  /*12090*/  MOV R4, R0 ;  /* 0x0000000000047202 */ /* 0x000fe20000000f00 */
[----:B------:R-:W-:Y:S05]  /*120a0*/  BRA `(.L_x_3548) ;  /* 0xffffc1f000007947 */ /* 0x000fea000383ffff */
.L_x_3495:
[----:B------:R-:W-:Y:S01]  /*120b0*/  IMAD.MOV.U32 R5, RZ, RZ, R14 ;  /* 0x000000ffff057224 */ /* 0x000fe200078e000e */
[----:B------:R-:W-:Y:S01]  /*120c0*/  MOV R3, RZ ;  /* 0x000000ff00037202 */ /* 0x000fe20000000f00 */
[----:B------:R-:W-:Y:S01]  /*120d0*/  IMAD.MOV.U32 R0, RZ, RZ, 0x1c1f ;  /* 0x00001c1fff007424 */ /* 0x000fe200078e00ff */
[----:B------:R-:W-:Y:S02]  /*120e0*/  MOV R2, 0x12100 ;  /* 0x0001210000027802 */ /* 0x000fe40000000f00 */
[----:B-12---:R-:W-:Y:S05]  /*120f0*/  CALL.REL.NOINC `($__internal_71_$__cuda_sm70_shflsync_idx_p) ;  /* 0x00000a7000007944 */ /* 0x006fea0003c00000 */
[----:B------:R-:W-:Y:S05]  /*12100*/  BRA `(.L_x_3549) ;  /* 0xffffc1b000007947 */ /* 0x000fea000383ffff */
.L_x_3498:
[----:B------:R-:W-:Y:S01]  /*12110*/  IMAD.MOV.U32 R5, RZ, RZ, R12 ;  /* 0x000000ffff057224 */ /* 0x000fe200078e000c */
[----:B----4-:R-:W-:Y:S01]  /*12120*/  MOV R3, 0x1 ;  /* 0x0000000100037802 */ /* 0x010fe20000000f00 */
[----:B------:R-:W-:Y:S01]  /*12130*/  IMAD.MOV.U32 R0, RZ, RZ, 0x1c1f ;  /* 0x00001c1fff007424 */ /* 0x000fe200078e00ff */
[----:B------:R-:W-:-:S02]  /*12140*/  MOV R2, 0x12160 ;  /* 0x0001216000027802 */ /* 0x000fc40000000f00 */
[----:B-123--:R-:W-:Y:S05]  /*12150*/  CALL.REL.NOINC `($__internal_71_$__cuda_sm70_shflsync_idx_p) ;  /* 0x00000a1000007944 */ /* 0x00efea0003c00000 */
[----:B------:R-:W-:Y:S01]  /*12160*/  IMAD.MOV.U32 R4, RZ, RZ, R0 ;  /* 0x000000ffff047224 */ /* 0x000fe200078e0000 */
[----:B------:R-:W-:Y:S01]  /*12170*/  MOV R3, 0x1 ;  /* 0x0000000100037802 */ /* 0x000fe20000000f00 */
[----:B------:R-:W-:Y:S01]  /*12180*/  IMAD.MOV.U32 R5, RZ, RZ, R14 ;  /* 0x000000ffff057224 */ /* 0x000fe200078e000e */
[----:B------:R-:W-:-:S02]  /*12190*/  MOV R0, 0x1c1f ;  /* 0x00001c1f00007802 */ /* 0x000fc40000000f00 */
[----:B------:R-:W-:Y:S02]  /*121a0*/  MOV R2, 0x121c0 ;  /* 0x000121c000027802 */ /* 0x000fe40000000f00 */
[----:B------:R-:W-:Y:S05]  /*121b0*/  CALL.REL.NOINC `($__internal_71_$__cuda_sm70_shflsync_idx_p) ;  /* 0x000009b000007944 */ /* 0x000fea0003c00000 */
[----:B------:R-:W-:Y:S05]  /*121c0*/  BRA `(.L_x_3550) ;  /* 0xffffcd5000007947 */ /* 0x000fea000383ffff */
.L_x_3502:
[----:B------:R-:W-:Y:S01]  /*121d0*/  IMAD.MOV.U32 R5, RZ, RZ, R11 ;  /* 0x000000ffff057224 */ /* 0x000fe200078e000b */
[----:B------:R-:W-:Y:S01]  /*121e0*/  MOV R3, RZ ;  /* 0x000000ff00037202 */ /* 0x000fe20000000f00 */
[----:B------:R-:W-:Y:S01]  /*121f0*/  IMAD.MOV.U32 R0, RZ, RZ, 0x181f ;  /* 0x0000181fff007424 */ /* 0x000fe200078e00ff */
[----:B------:R-:W-:Y:S02]  /*12200*/  MOV R2, 0x12220 ;  /* 0x0001222000027802 */ /* 0x000fe40000000f00 */
[----:B------:R-:W-:Y:S05]  /*12210*/  CALL.REL.NOINC `($__internal_71_$__cuda_sm70_shflsync_idx_p) ;  /* 0x0000095000007944 */ /* 0x000fea0003c00000 */
[----:B------:R-:W-:Y:S01]  /*12220*/  MOV R10, R0 ;  /* 0x00000000000a7202 */ /* 0x000fe20000000f00 */
[----:B------:R-:W-:Y:S05]  /*12230*/  BRA `(.L_x_3551) ;  /* 0xffffdd5000007947 */ /* 0x000fea000383ffff */
.L_x_3503:
[----:B------:R-:W-:Y:S01]  /*12240*/  IMAD.MOV.U32 R5, RZ, RZ, R15 ;  /* 0x000000ffff057224 */ /* 0x000fe200078e000f */
[----:B------:R-:W-:Y:S01]  /*12250*/  MOV R3, RZ ;  /* 0x000000ff00037202 */ /* 0x000fe20000000f00 */
[----:B------:R-:W-:Y:S01]  /*12260*/  IMAD.MOV.U32 R0, RZ, RZ, 0x181f ;  /* 0x0000181fff007424 */ /* 0x000fe200078e00ff */
[----:B------:R-:W-:Y:S02]  /*12270*/  MOV R2, 0x12290 ;  /* 0x0001229000027802 */ /* 0x000fe40000000f00 */
[----:B-12---:R-:W-:Y:S05]  /*12280*/  CALL.REL.NOINC `($__internal_71_$__cuda_sm70_shflsync_idx_p) ;  /* 0x000008e000007944 */ /* 0x006fea0003c00000 */
[----:B------:R-:W-:Y:S05]  /*12290*/  BRA `(.L_x_3552) ;  /* 0xffffdd1000007947 */ /* 0x000fea000383ffff */
.L_x_3506:
[----:B-1----:R-:W-:Y:S01]  /*122a0*/  IMAD.MOV.U32 R5, RZ, RZ, R11 ;  /* 0x000000ffff057224 */ /* 0x002fe200078e000b */
[----:B------:R-:W-:Y:S01]  /*122b0*/  MOV R3, 0x1 ;  /* 0x0000000100037802 */ /* 0x000fe20000000f00 */
[----:B----4-:R-:W-:Y:S01]  /*122c0*/  IMAD.MOV.U32 R0, RZ, RZ, 0x181f ;  /* 0x0000181fff007424 */ /* 0x010fe200078e00ff */
[----:B------:R-:W-:-:S02]  /*122d0*/  MOV R2, 0x122f0 ;  /* 0x000122f000027802 */ /* 0x000fc40000000f00 */
[----:B--23--:R-:W-:Y:S05]  /*122e0*/  CALL.REL.NOINC `($__internal_71_$__cuda_sm70_shflsync_idx_p) ;  /* 0x0000088000007944 */ /* 0x00cfea0003c00000 */
[----:B------:R-:W-:Y:S01]  /*122f0*/  IMAD.MOV.U32 R10, RZ, RZ, R0 ;  /* 0x000000ffff0a7224 */ /* 0x000fe200078e0000 */
[----:B------:R-:W-:Y:S01]  /*12300*/  MOV R3, 0x1 ;  /* 0x0000000100037802 */ /* 0x000fe20000000f00 */
[----:B------:R-:W-:Y:S01]  /*12310*/  IMAD.MOV.U32 R5, RZ, RZ, R15 ;  /* 0x000000ffff057224 */ /* 0x000fe200078e000f */
[----:B------:R-:W-:-:S02]  /*12320*/  MOV R0, 0x181f ;  /* 0x0000181f00007802 */ /* 0x000fc40000000f00 */
[----:B------:R-:W-:Y:S02]  /*12330*/  MOV R2, 0x12350 ;  /* 0x0001235000027802 */ /* 0x000fe40000000f00 */
[----:B------:R-:W-:Y:S05]  /*12340*/  CALL.REL.NOINC `($__internal_71_$__cuda_sm70_shflsync_idx_p) ;  /* 0x0000082000007944 */ /* 0x000fea0003c00000 */
[----:B------:R-:W-:Y:S05]  /*12350*/  BRA `(.L_x_3553) ;  /* 0xffffde4000007947 */ /* 0x000fea000383ffff */
.L_x_3509:
[----:B-1----:R-:W-:Y:S01]  /*12360*/  IMAD.MOV.U32 R5, RZ, RZ, R11 ;  /* 0x000000ffff057224 */ /* 0x002fe200078e000b */
[----:B------:R-:W-:Y:S01]  /*12370*/  MOV R3, 0x2 ;  /* 0x0000000200037802 */ /* 0x000fe20000000f00 */
[----:B----4-:R-:W-:Y:S01]  /*12380*/  IMAD.MOV.U32 R0, RZ, RZ, 0x181f ;  /* 0x0000181fff007424 */ /* 0x010fe200078e00ff */
[----:B------:R-:W-:Y:S02]  /*12390*/  MOV R2, 0x123b0 ;  /* 0x000123b000027802 */ /* 0x000fe40000000f00 */
[----:B--23--:R-:W-:Y:S05]  /*123a0*/  CALL.REL.NOINC `($__internal_71_$__cuda_sm70_shflsync_idx_p) ;  /* 0x000007c000007944 */ /* 0x00cfea0003c00000 */
[----:B------:R-:W-:Y:S01]  /*123b0*/  MOV R10, R0 ;  /* 0x00000000000a7202 */ /* 0x000fe20000000f00 */
[----:B------:R-:W-:Y:S05]  /*123c0*/  BRA `(.L_x_3554) ;  /* 0xffffdf9000007947 */ /* 0x000fea000383ffff */
.L_x_3510:
[----:B-1----:R-:W-:Y:S01]  /*123d0*/  IMAD.MOV.U32 R5, RZ, RZ, R15 ;  /* 0x000000ffff057224 */ /* 0x002fe200078e000f */
[----:B------:R-:W-:Y:S01]  /*123e0*/  MOV R3, 0x2 ;  /* 0x0000000200037802 */ /* 0x000fe20000000f00 */
[----:B----4-:R-:W-:Y:S01]  /*123f0*/  IMAD.MOV.U32 R0, RZ, RZ, 0x181f ;  /* 0x0000181fff007424 */ /* 0x010fe200078e00ff */
[----:B------:R-:W-:Y:S02]  /*12400*/  MOV R2, 0x12420 ;  /* 0x0001242000027802 */ /* 0x000fe40000000f00 */
[----:B--23--:R-:W-:Y:S05]  /*12410*/  CALL.REL.NOINC `($__internal_71_$__cuda_sm70_shflsync_idx_p) ;  /* 0x0000075000007944 */ /* 0x00cfea0003c00000 */
[----:B------:R-:W-:Y:S05]  /*12420*/  BRA `(.L_x_3555) ;  /* 0xffffdf5000007947 */ /* 0x000fea000383ffff */
.L_x_3513:
[----:B-1----:R-:W-:Y:S01]  /*12430*/  IMAD.MOV.U32 R5, RZ, RZ, R11 ;  /* 0x000000ffff057224 */ /* 0x002fe200078e000b */
[----:B------:R-:W-:Y:S01]  /*12440*/  MOV R3, 0x3 ;  /* 0x0000000300037802 */ /* 0x000fe20000000f00 */
[----:B------:R-:W-:Y:S01]  /*12450*/  IMAD.MOV.U32 R0, RZ, RZ, 0x181f ;  /* 0x0000181fff007424 */ /* 0x000fe200078e00ff */
[----:B------:R-:W-:-:S02]  /*12460*/  MOV R2, 0x12480 ;  /* 0x0001248000027802 */ /* 0x000fc40000000f00 */
[----:B--234-:R-:W-:Y:S05]  /*12470*/  CALL.REL.NOINC `($__internal_71_$__cuda_sm70_shflsync_idx_p) ;  /* 0x000006f000007944 */ /* 0x01cfea0003c00000 */
[----:B------:R-:W-:Y:S01]  /*12480*/  IMAD.MOV.U32 R10, RZ, RZ, R0 ;  /* 0x000000ffff0a7224 */ /* 0x000fe200078e0000 */
[----:B------:R-:W-:Y:S01]  /*12490*/  MOV R3, 0x3 ;  /* 0x0000000300037802 */ /* 0x000fe20000000f00 */
[----:B------:R-:W-:Y:S01]  /*124a0*/  IMAD.MOV.U32 R5, RZ, RZ, R15 ;  /* 0x000000ffff057224 */ /* 0x000fe200078e000f */
[----:B------:R-:W-:-:S02]  /*124b0*/  MOV R0, 0x181f ;  /* 0x0000181f00007802 */ /* 0x000fc40000000f00 */
[----:B------:R-:W-:Y:S02]  /*124c0*/  MOV R2, 0x124e0 ;  /* 0x000124e000027802 */ /* 0x000fe40000000f00 */
[----:B------:R-:W-:Y:S05]  /*124d0*/  CALL.REL.NOINC `($__internal_71_$__cuda_sm70_shflsync_idx_p) ;  /* 0x0000069000007944 */ /* 0x000fea0003c00000 */
[----:B------:R-:W-:Y:S05]  /*124e0*/  BRA `(.L_x_3556) ;  /* 0xffffe06000007947 */ /* 0x000fea000383ffff */
.L_x_3515:
[----:B------:R-:W-:Y:S01]  /*124f0*/  IMAD.MOV.U32 R5, RZ, RZ, R103 ;  /* 0x000000ffff057224 */ /* 0x000fe200078e0067 */
[----:B------:R-:W-:Y:S01]  /*12500*/  MOV R3, RZ ;  /* 0x000000ff00037202 */ /* 0x000fe20000000f00 */
[----:B------:R-:W-:Y:S01]  /*12510*/  IMAD.MOV.U32 R0, RZ, RZ, 0x1f ;  /* 0x0000001fff007424 */ /* 0x000fe200078e00ff */
[----:B------:R-:W-:Y:S02]  /*12520*/  MOV R2, 0x12540 ;  /* 0x0001254000027802 */ /* 0x000fe40000000f00 */
[----:B------:R-:W-:Y:S05]  /*12530*/  CALL.REL.NOINC `($__internal_71_$__cuda_sm70_shflsync_idx_p) ;  /* 0x0000063000007944 */ /* 0x000fea0003c00000 */
[----:B------:R-:W-:Y:S01]  /*12540*/  MOV R9, R0 ;  /* 0x0000000000097202 */ /* 0x000fe20000000f00 */
[----:B------:R-:W-:Y:S05]  /*12550*/  BRA `(.L_x_3557) ;  /* 0xffffe27000007947 */ /* 0x000fea000383ffff */
.L_x_3516:
[----:B------:R-:W-:Y:S01]  /*12560*/  IMAD.MOV.U32 R5, RZ, RZ, R103 ;  /* 0x000000ffff057224 */ /* 0x000fe200078e0067 */
[----:B------:R-:W-:Y:S01]  /*12570*/  MOV R3, 0x1 ;  /* 0x0000000100037802 */ /* 0x000fe20000000f00 */
[----:B------:R-:W-:Y:S01]  /*12580*/  IMAD.MOV.U32 R0, RZ, RZ, 0x1f ;  /* 0x0000001fff007424 */ /* 0x000fe200078e00ff */
[----:B------:R-:W-:Y:S02]  /*12590*/  MOV R2, 0x125b0 ;  /* 0x000125b000027802 */ /* 0x000fe40000000f00 */
[----:B-12---:R-:W-:Y:S05]  /*125a0*/  CALL.REL.NOINC `($__internal_71_$__cuda_sm70_shflsync_idx_p) ;  /* 0x000005c000007944 */ /* 0x006fea0003c00000 */
[----:B------:R-:W-:Y:S01]  /*125b0*/  MOV R8, R0 ;  /* 0x0000000000087202 */ /* 0x000fe20000000f00 */
[----:B------:R-:W-:Y:S05]  /*125c0*/  BRA `(.L_x_3558) ;  /* 0xffffe22000007947 */ /* 0x000fea000383ffff */
.L_x_3517:
[----:B------:R-:W-:Y:S02]  /*125d0*/  MOV R2, 0x1 ;  /* 0x0000000100027802 */ /* 0x000fe40000000f00 */
[----:B------:R-:W-:-:S02]  /*125e0*/  MOV R3, 0x12600 ;  /* 0x0001260000037802 */ /* 0x000fc40000000f00 */
[----:B-1234-:R-:W-:Y:S05]  /*125f0*/  CALL.REL.NOINC `($__internal_72_$__cuda_sm70_shflsync_up_p) ;  /* 0x000005c000007944 */ /* 0x01efea0003c00000 */
[----:B------:R-:W-:Y:S05]  /*12600*/  BRA `(.L_x_3559) ;  /* 0xffffe31000007947 */ /* 0x000fea000383ffff */
.L_x_3518:
[----:B------:R-:W-:Y:S02]  /*12610*/  MOV R2, 0x2 ;  /* 0x0000000200027802 */ /* 0x000fe40000000f00 */
[----:B------:R-:W-:-:S02]  /*12620*/  MOV R3, 0x12640 ;  /* 0x0001264000037802 */ /* 0x000fc40000000f00 */
[----:B--2-4-:R-:W-:Y:S05]  /*12630*/  CALL.REL.NOINC `($__internal_72_$__cuda_sm70_shflsync_up_p) ;  /* 0x0000058000007944 */ /* 0x014fea0003c00000 */
[----:B------:R-:W-:Y:S01]  /*12640*/  SEL R3, R4, RZ, P1 ;  /* 0x000000ff04037207 */ /* 0x000fe20000800000 */
[----:B------:R-:W-:-:S04]  /*12650*/  IMAD.MOV.U32 R2, RZ, RZ, 0x4 ;  /* 0x00000004ff027424 */ /* 0x000fc800078e00ff */
[----:B------:R-:W-:Y:S01]  /*12660*/  IMAD.IADD R0, R0, 0x1, R3 ;  /* 0x0000000100007824 */ /* 0x000fe200078e0203 */
        /* <DEDUP_REMOVED lines=20> */
.L_x_3522:
[----:B------:R-:W-:Y:S02]  /*127b0*/  MOV R2, 0x1 ;  /* 0x0000000100027802 */ /* 0x000fe40000000f00 */
[----:B------:R-:W-:Y:S02]  /*127c0*/  MOV R3, 0x127e0 ;  /* 0x000127e000037802 */ /* 0x000fe40000000f00 */
[----:B------:R-:W-:Y:S05]  /*127d0*/  CALL.REL.NOINC `($__internal_72_$__cuda_sm70_shflsync_up_p) ;  /* 0x000003e000007944 */ /* 0x000fea0003c00000 */
[----:B------:R-:W-:Y:S01]  /*127e0*/  MOV R2, R4 ;  /* 0x0000000400027202 */ /* 0x000fe20000000f00 */
[----:B------:R-:W-:Y:S05]  /*127f0*/  BRA `(.L_x_3561) ;  /* 0xffffe38000007947 */ /* 0x000fea000383ffff */
.L_x_3523:
        /* <DEDUP_REMOVED lines=26> */
.L_x_3525:
[----:B------:R-:W-:Y:S02]  /*129a0*/  SEL R0, RZ, 0x1, P0 ;  /* 0x00000001ff007807 */ /* 0x000fe40000000000 */
[----:B------:R-:W-:Y:S02]  /*129b0*/  MOV R2, 0x129d0 ;  /* 0x000129d000027802 */ /* 0x000fe40000000f00 */
[----:B-1----:R-:W-:Y:S05]  /*129c0*/  CALL.REL.NOINC `($__internal_73_$__cuda_sm70_votesync_ballot) ;  /* 0x0000026000007944 */ /* 0x002fea0003c00000 */
[----:B------:R-:W-:Y:S01]  /*129d0*/  MOV R10, R0 ;  /* 0x00000000000a7202 */ /* 0x000fe20000000f00 */
[----:B------:R-:W-:Y:S05]  /*129e0*/  BRA `(.L_x_3563) ;  /* 0xffffe32000007947 */ /* 0x000fea000383ffff */
.L_x_3526:
[----:B------:R-:W-:Y:S01]  /*129f0*/  IMAD.MOV.U32 R5, RZ, RZ, R6 ;  /* 0x000000ffff057224 */ /* 0x000fe200078e0006 */
[----:B------:R-:W-:Y:S01]  /*12a00*/  MOV R3, R8 ;  /* 0x0000000800037202 */ /* 0x000fe20000000f00 */
[----:B--2---:R-:W-:Y:S01]  /*12a10*/  IMAD.MOV.U32 R0, RZ, RZ, 0x1f ;  /* 0x0000001fff007424 */ /* 0x004fe200078e00ff */
[----:B------:R-:W-:Y:S02]  /*12a20*/  MOV R2, 0x12a40 ;  /* 0x00012a4000027802 */ /* 0x000fe40000000f00 */
[----:B-1----:R-:W-:Y:S05]  /*12a30*/  CALL.REL.NOINC `($__internal_71_$__cuda_sm70_shflsync_idx_p) ;  /* 0x0000013000007944 */ /* 0x002fea0003c00000 */
[----:B------:R-:W-:Y:S01]  /*12a40*/  IMAD.MOV.U32 R12, RZ, RZ, R0 ;  /* 0x000000ffff0c7224 */ /* 0x000fe200078e0000 */
[----:B------:R-:W-:Y:S01]  /*12a50*/  MOV R3, R8 ;  /* 0x0000000800037202 */ /* 0x000fe20000000f00 */
[----:B------:R-:W-:Y:S01]  /*12a60*/  IMAD.MOV.U32 R5, RZ, RZ, R7 ;  /* 0x000000ffff057224 */ /* 0x000fe200078e0007 */
[----:B------:R-:W-:Y:S02]  /*12a70*/  MOV R0, 0x1f ;  /* 0x0000001f00007802 */ /* 0x000fe40000000f00 */
[----:B------:R-:W-:-:S02]  /*12a80*/  MOV R2, 0x12aa0 ;  /* 0x00012aa000027802 */ /* 0x000fc40000000f00 */
[----:B------:R-:W-:Y:S05]  /*12a90*/  CALL.REL.NOINC `($__internal_71_$__cuda_sm70_shflsync_idx_p) ;  /* 0x000000d000007944 */ /* 0x000fea0003c00000 */
[----:B------:R-:W-:Y:S01]  /*12aa0*/  MOV R7, R0 ;  /* 0x0000000000077202 */ /* 0x000fe20000000f00 */
[----:B------:R-:W-:Y:S05]  /*12ab0*/  BRA `(.L_x_3564) ;  /* 0xffffe2c000007947 */ /* 0x000fea000383ffff */
.L_x_3529:
[----:B------:R-:W-:Y:S01]  /*12ac0*/  IMAD.MOV.U32 R5, RZ, RZ, R4 ;  /* 0x000000ffff057224 */ /* 0x000fe200078e0004 */
[----:B--2---:R-:W-:-:S02]  /*12ad0*/  MOV R0, 0x1f ;  /* 0x0000001f00007802 */ /* 0x004fc40000000f00 */
[----:B------:R-:W-:Y:S02]  /*12ae0*/  MOV R2, 0x12b00 ;  /* 0x00012b0000027802 */ /* 0x000fe40000000f00 */
[----:B-1-34-:R-:W-:Y:S05]  /*12af0*/  CALL.REL.NOINC `($__internal_71_$__cuda_sm70_shflsync_idx_p) ;  /* 0x0000007000007944 */ /* 0x01afea0003c00000 */
[----:B------:R-:W-:Y:S01]  /*12b00*/  MOV R13, R0 ;  /* 0x00000000000d7202 */ /* 0x000fe20000000f00 */
[----:B------:R-:W-:Y:S05]  /*12b10*/  BRA `(.L_x_3528) ;  /* 0xffffe2c000007947 */ /* 0x000fea000383ffff */
        .weak           $__internal_70_$__cuda_sm70_shflsync_bfly_p
        .type           $__internal_70_$__cuda_sm70_shflsync_bfly_p,@function
        .size           $__internal_70_$__cuda_sm70_shflsync_bfly_p,($__internal_71_$__cuda_sm70_shflsync_idx_p - $__internal_70_$__cuda_sm70_shflsync_bfly_p)
$__internal_70_$__cuda_sm70_shflsync_bfly_p:
[----:B------:R-:W-:Y:S04]  /*12b20*/  WARPSYNC R6 ;  /* 0x0000000600007348 */ /* 0x000fe80003800000 */
[----:B------:R1:W2:Y:S02]  /*12b30*/  SHFL.BFLY PT, R5, R2, R5, R7 ;  /* 0x0c00000502057389 */ /* 0x0002a400000e0007 */
[----:B-1----:R-:W-:Y:S02]  /*12b40*/  MOV R2, R3 ;  /* 0x0000000300027202 */ /* 0x002fe40000000f00 */
[----:B------:R-:W-:-:S04]  /*12b50*/  MOV R3, 0x0 ;  /* 0x0000000000037802 */ /* 0x000fc80000000f00 */
[----:B--2---:R-:W-:Y:S05]  /*12b60*/  RET.REL.NODEC R2 `(_ZN7cutlass13device_kernelIN5flash19enable_sm80_to_sm89INS1_16FlashAttnFwdSm80INS1_25CollectiveMainloopFwdSm80ILi8ELi1ELb1EN4cute5tupleIJNS5_1CILi128EEENS7_ILi48EEENS7_ILi256EEEEEELi256ENS_10bfloat16_tEfNS_4arch4Sm80ELb1ELb0ELb0ELb1ELb0ELb0ELb1ELb1EEENS1_21CollectiveEpilogueFwdINS6_IJS8_SA_S9_EEENS6_IJNS7_ILi1EEESI_SI_EEESC_SE_Li256ELb1ELb1ELb1ELb0EEENS1_36VarlenDynamicPersistentTileSchedulerILi128ELi48ELi256ELi256ELb1ELb1ELb0ELb1ELb1ELb1EEEEEEEEEvNT_6ParamsE) ;  /* 0xfffed49002007950 */ /* 0x004fea0003c3ffff */
        .weak           $__internal_71_$__cuda_sm70_shflsync_idx_p
        .type           $__internal_71_$__cuda_sm70_shflsync_idx_p,@function
        .size           $__internal_71_$__cuda_sm70_shflsync_idx_p,($__internal_72_$__cuda_sm70_shflsync_up_p - $__internal_71_$__cuda_sm70_shflsync_idx_p)
$__internal_71_$__cuda_sm70_shflsync_idx_p:
[----:B------:R-:W-:-:S04]  /*12b70*/  MOV R122, 0xffffffff ;  /* 0xffffffff007a7802 */ /* 0x000fc80000000f00 */
[----:B------:R-:W-:Y:S04]  /*12b80*/  WARPSYNC R122 ;  /* 0x0000007a00007348 */ /* 0x000fe80003800000 */
[----:B------:R1:W2:Y:S02]  /*12b90*/  SHFL.IDX PT, R0, R5, R3, R0 ;  /* 0x0000000305007389 */ /* 0x0002a400000e0000 */
[----:B-1----:R-:W-:-:S04]  /*12ba0*/  MOV R3, 0x0 ;  /* 0x0000000000037802 */ /* 0x002fc80000000f00 */
[----:B--2---:R-:W-:Y:S05]  /*12bb0*/  RET.REL.NODEC R2 `(_ZN7cutlass13device_kernelIN5flash19enable_sm80_to_sm89INS1_16FlashAttnFwdSm80INS1_25CollectiveMainloopFwdSm80ILi8ELi1ELb1EN4cute5tupleIJNS5_1CILi128EEENS7_ILi48EEENS7_ILi256EEEEEELi256ENS_10bfloat16_tEfNS_4arch4Sm80ELb1ELb0ELb0ELb1ELb0ELb0ELb1ELb1EEENS1_21CollectiveEpilogueFwdINS6_IJS8_SA_S9_EEENS6_IJNS7_ILi1EEESI_SI_EEESC_SE_Li256ELb1ELb1ELb1ELb0EEENS1_36VarlenDynamicPersistentTileSchedulerILi128ELi48ELi256ELi256ELb1ELb1ELb0ELb1ELb1ELb1EEEEEEEEEvNT_6ParamsE) ;  /* 0xfffed44002007950 */ /* 0x004fea0003c3ffff */
        .weak           $__internal_72_$__cuda_sm70_shflsync_up_p
        .type           $__internal_72_$__cuda_sm70_shflsync_up_p,@function
        .size           $__internal_72_$__cuda_sm70_shflsync_up_p,($__internal_73_$__cuda_sm70_votesync_ballot - $__internal_72_$__cuda_sm70_shflsync_up_p)
$__internal_72_$__cuda_sm70_shflsync_up_p:
[----:B------:R-:W-:Y:S02]  /*12bc0*/  IMAD.MOV.U32 R4, RZ, RZ, RZ ;  /* 0x000000ffff047224 */ /* 0x000fe400078e00ff */
[----:B------:R-:W-:-:S04]  /*12bd0*/  IMAD.MOV.U32 R10, RZ, RZ, -0x1 ;  /* 0xffffffffff0a7424 */ /* 0x000fc800078e00ff */
[----:B------:R-:W-:Y:S04]  /*12be0*/  WARPSYNC R10 ;  /* 0x0000000a00007348 */ /* 0x000fe80003800000 */
[----:B------:R1:W2:Y:S02]  /*12bf0*/  SHFL.UP PT, R4, R0, R2, R4 ;  /* 0x0400000200047389 */ /* 0x0002a400000e0004 */
[----:B-1----:R-:W-:Y:S02]  /*12c00*/  MOV R2, R3 ;  /* 0x0000000300027202 */ /* 0x002fe40000000f00 */
[----:B------:R-:W-:-:S04]  /*12c10*/  MOV R3, 0x0 ;  /* 0x0000000000037802 */ /* 0x000fc80000000f00 */
[----:B--2---:R-:W-:Y:S05]  /*12c20*/  RET.REL.NODEC R2 `(_ZN7cutlass13device_kernelIN5flash19enable_sm80_to_sm89INS1_16FlashAttnFwdSm80INS1_25CollectiveMainloopFwdSm80ILi8ELi1ELb1EN4cute5tupleIJNS5_1CILi128EEENS7_ILi48EEENS7_ILi256EEEEEELi256ENS_10bfloat16_tEfNS_4arch4Sm80ELb1ELb0ELb0ELb1ELb0ELb0ELb1ELb1EEENS1_21CollectiveEpilogueFwdINS6_IJS8_SA_S9_EEENS6_IJNS7_ILi1EEESI_SI_EEESC_SE_Li256ELb1ELb1ELb1ELb0EEENS1_36VarlenDynamicPersistentTileSchedulerILi128ELi48ELi256ELi256ELb1ELb1ELb0ELb1ELb1ELb1EEEEEEEEEvNT_6ParamsE) ;  /* 0xfffed3d002007950 */ /* 0x004fea0003c3ffff */
        .weak           $__internal_73_$__cuda_sm70_votesync_ballot
        .type           $__internal_73_$__cuda_sm70_votesync_ballot,@function
        .size           $__internal_73_$__cuda_sm70_votesync_ballot,(.L_x_5264 - $__internal_73_$__cuda_sm70_votesync_ballot)
$__internal_73_$__cuda_sm70_votesync_ballot:
[----:B------:R-:W-:Y:S01]  /*12c30*/  ISETP.NE.U32.AND P0, PT, R0, 0x1, PT ;  /* 0x000000010000780c */ /* 0x000fe20003f05070 */
[----:B------:R-:W-:-:S04]  /*12c40*/  IMAD.MOV.U32 R3, RZ, RZ, -0x1 ;  /* 0xffffffffff037424 */ /* 0x000fc800078e00ff */
[----:B------:R-:W-:Y:S08]  /*12c50*/  WARPSYNC R3 ;  /* 0x0000000300007348 */ /* 0x000ff00003800000 */
[----:B------:R-:W-:-:S04]  /*12c60*/  VOTE.ANY R0, PT, !P0 ;  /* 0x0000000000007806 */ /* 0x000fc800040e0100 */
[----:B------:R-:W-:Y:S01]  /*12c70*/  LOP3.LUT R0, R0, R3, RZ, 0xc0, !PT ;  /* 0x0000000300007212 */ /* 0x000fe200078ec0ff */
[----:B------:R-:W-:-:S04]  /*12c80*/  IMAD.MOV.U32 R3, RZ, RZ, 0x0 ;  /* 0x00000000ff037424 */ /* 0x000fc800078e00ff */
[----:B------:R-:W-:Y:S05]  /*12c90*/  RET.REL.NODEC R2 `(_ZN7cutlass13device_kernelIN5flash19enable_sm80_to_sm89INS1_16FlashAttnFwdSm80INS1_25CollectiveMainloopFwdSm80ILi8ELi1ELb1EN4cute5tupleIJNS5_1CILi128EEENS7_ILi48EEENS7_ILi256EEEEEELi256ENS_10bfloat16_tEfNS_4arch4Sm80ELb1ELb0ELb0ELb1ELb0ELb0ELb1ELb1EEENS1_21CollectiveEpilogueFwdINS6_IJS8_SA_S9_EEENS6_IJNS7_ILi1EEESI_SI_EEESC_SE_Li256ELb1ELb1ELb1ELb0EEENS1_36VarlenDynamicPersistentTileSchedulerILi128ELi48ELi256ELi256ELb1ELb1ELb0ELb1ELb1ELb1EEEEEEEEEvNT_6ParamsE) ;  /* 0xfffed36002007950 */ /* 0x000fea0003c3ffff */
.L_x_3565:
        /* <DEDUP_REMOVED lines=14> */
.L_x_5264:


//--------------------- .text._ZN7cutlass13device_kernelIN5flash19enable_sm80_to_sm89INS1_16FlashAttnFwdSm80INS1_25CollectiveMainloopFwdSm80ILi8ELi1ELb0EN4cute5tupleIJNS5_1CILi128EEENS7_ILi32EEENS7_ILi256EEEEEELi256ENS_10bfloat16_tEfNS_4arch4Sm80ELb1ELb0ELb0ELb1ELb0ELb1ELb1ELb1EEENS1_21CollectiveEpilogueFwdINS6_IJS8_SA_S9_EEENS6_IJNS7_ILi1EEESI_SI_EEESC_SE_Li256ELb1ELb1ELb1ELb0EEENS1_36VarlenDynamicPersistentTileSchedulerILi128ELi32ELi256ELi256ELb1ELb1ELb0ELb1ELb1ELb1EEEEEEEEEvNT_6ParamsE --------------------------
	.section	.text._ZN7cutlass13device_kernelIN5flash19enable_sm80_to_sm89INS1_16FlashAttnFwdSm80INS1_25CollectiveMainloopFwdSm80ILi8ELi1ELb0EN4cute5tupleIJNS5_1CILi128EEENS7_ILi32EEENS7_ILi256EEEEEELi256ENS_10bfloat16_tEfNS_4arch4Sm80ELb1ELb0ELb0ELb1ELb0ELb1ELb1ELb1EEENS1_21CollectiveEpilogueFwdINS6_IJS8_SA_S9_EEENS6_IJNS7_ILi1EEESI_SI_EEESC_SE_Li256ELb1ELb1ELb1ELb0EEENS1_36VarlenDynamicPersistentTileSchedulerILi128ELi32ELi256ELi256ELb1ELb1ELb0ELb1ELb1ELb1EEEEEEEEEvNT_6ParamsE,"ax",@progbits
	.sectioninfo	@"SHI_REGISTERS=255"
	.align	128
.text._ZN7cutlass13device_kernelIN5flash19enable_sm80_to_sm89INS1_16FlashAttnFwdSm80INS1_25CollectiveMainloopFwdSm80ILi8ELi1ELb0EN4cute5tupleIJNS5_1CILi128EEENS7_ILi32EEENS7_ILi256EEEEEELi256ENS_10bfloat16_tEfNS_4arch4Sm80ELb1ELb0ELb0ELb1ELb0ELb1ELb1ELb1EEENS1_21CollectiveEpilogueFwdINS6_IJS8_SA_S9_EEENS6_IJNS7_ILi1EEESI_SI_EEESC_SE_Li256ELb1ELb1ELb1ELb0EEENS1_36VarlenDynamicPersistentTileSchedulerILi128ELi32ELi256ELi256ELb1ELb1ELb0ELb1ELb1ELb1EEEEEEEEEvNT_6ParamsE:
        .type           _ZN7cutlass13device_kernelIN5flash19enable_sm80_to_sm89INS1_16FlashAttnFwdSm80INS1_25CollectiveMainloopFwdSm80ILi8ELi1ELb0EN4cute5tupleIJNS5_1CILi128EEENS7_ILi32EEENS7_ILi256EEEEEELi256ENS_10bfloat16_tEfNS_4arch4Sm80ELb1ELb0ELb0ELb1ELb0ELb1ELb1ELb1EEENS1_21CollectiveEpilogueFwdINS6_IJS8_SA_S9_EEENS6_IJNS7_ILi1EEESI_SI_EEESC_SE_Li256ELb1ELb1ELb1ELb0EEENS1_36VarlenDynamicPersistentTileSchedulerILi128ELi32ELi256ELi256ELb1ELb1ELb0ELb1ELb1ELb1EEEEEEEEEvNT_6ParamsE,@function
        .size           _ZN7cutlass13device_kernelIN5flash19enable_sm80_to_sm89INS1_16FlashAttnFwdSm80INS1_25CollectiveMainloopFwdSm80ILi8ELi1ELb0EN4cute5tupleIJNS5_1CILi128EEENS7_ILi32EEENS7_ILi256EEEEEELi256ENS_10bfloat16_tEfNS_4arch4Sm80ELb1ELb0ELb0ELb1ELb0ELb1ELb1ELb1EEENS1_21CollectiveEpilogueFwdINS6_IJS8_SA_S9_EEENS6_IJNS7_ILi1EEESI_SI_EEESC_SE_Li256ELb1ELb1ELb1ELb0EEENS1_36VarlenDynamicPersistentTileSchedulerILi128ELi32ELi256ELi256ELb1ELb1ELb0ELb1ELb1ELb1EEEEEEEEEvNT_6ParamsE,(.L_x_5269 - _ZN7cutlass13device_kernelIN5flash19enable_sm80_to_sm89INS1_16FlashAttnFwdSm80INS1_25CollectiveMainloopFwdSm80ILi8ELi1ELb0EN4cute5tupleIJNS5_1CILi128EEENS7_ILi32EEENS7_ILi256EEEEEELi256ENS_10bfloat16_tEfNS_4arch4Sm80ELb1ELb0ELb0ELb1ELb0ELb1ELb1ELb1EEENS1_21CollectiveEpilogueFwdINS6_IJS8_SA_S9_EEENS6_IJNS7_ILi1EEESI_SI_EEESC_SE_Li256ELb1ELb1ELb1ELb0EEENS1_36VarlenDynamicPersistentTileSchedulerILi128ELi32ELi256ELi256ELb1ELb1ELb0ELb1ELb1ELb1EEEEEEEEEvNT_6ParamsE)
        .other          _ZN7cutlass13device_kernelIN5flash19enable_sm80_to_sm89INS1_16FlashAttnFwdSm80INS1_25CollectiveMainloopFwdSm80ILi8ELi1ELb0EN4cute5tupleIJNS5_1CILi128EEENS7_ILi32EEENS7_ILi256EEEEEELi256ENS_10bfloat16_tEfNS_4arch4Sm80ELb1ELb0ELb0ELb1ELb0ELb1ELb1ELb1EEENS1_21CollectiveEpilogueFwdINS6_IJS8_SA_S9_EEENS6_IJNS7_ILi1EEESI_SI_EEESC_SE_Li256ELb1ELb1ELb1ELb0EEENS1_36VarlenDynamicPersistentTileSchedulerILi128ELi32ELi256ELi256ELb1ELb1ELb0ELb1ELb1ELb1EEEEEEEEEvNT_6ParamsE,@"STO_CUDA_ENTRY STV_DEFAULT"
_ZN7cutlass13device_kernelIN5flash19enable_sm80_to_sm89INS1_16FlashAttnFwdSm80INS1_25CollectiveMainloopFwdSm80ILi8ELi1ELb0EN4cute5tupleIJNS5_1CILi128EEENS7_ILi32EEENS7_ILi256EEEEEELi256ENS_10bfloat16_tEfNS_4arch4Sm80ELb1ELb0ELb0ELb1ELb0ELb1ELb1ELb1EEENS1_21CollectiveEpilogueFwdINS6_IJS8_SA_S9_EEENS6_IJNS7_ILi1EEESI_SI_EEESC_SE_Li256ELb1ELb1ELb1ELb0EEENS1_36VarlenDynamicPersistentTileSchedulerILi128ELi32ELi256ELi256ELb1ELb1ELb0ELb1ELb1ELb1EEEEEEEEEvNT_6ParamsE:
        /* <DEDUP_REMOVED lines=52> */
.L_x_3571:
        /* <DEDUP_REMOVED lines=16> */
.L_x_3754:
        /* <DEDUP_REMOVED lines=16> */
.L_x_3755:
[----:B---3--:R-:W-:-:S05]  /*0540*/  IMAD R0, R0, c[0x0][0x538], RZ ;  /* 0x00014e0000007a24 */ /* 0x008fca00078e02ff */
[----:B------:R-:W-:-:S04]  /*0550*/  IADD3 R6, R0, R6, RZ ;  /* 0x0000000600067210 */ /* 0x000fc80007ffe0ff */
[----:B------:R-:W-:-:S13]  /*0560*/  ISETP.GT.AND P0, PT, R6, UR4, PT ;  /* 0x0000000406007c0c */ /* 0x000fda000bf04270 */
[----:B-12---:R-:W-:Y:S05]  /*0570*/  @!P0 BRA `(.L_x_3571) ;  /* 0xfffffdc000008947 */ /* 0x006fea000383ffff */
.L_x_3567:
[----:B------:R-:W-:-:S05]  /*0580*/  IADD3 R11, -R0, R6, RZ ;  /* 0x00000006000b7210 */ /* 0x000fca0007ffe1ff */
[----:B------:R-:W-:-:S05]  /*0590*/  IMAD R0, R4, c[0x0][0x538], R11 ;  /* 0x00014e0004007a24 */ /* 0x000fca00078e020b */
[----:B------:R-:W-:Y:S01]  /*05a0*/  ISETP.GT.AND P0, PT, R0, UR4, PT ;  /* 0x0000000400007c0c */ /* 0x000fe2000bf04270 */
[----:B------:R-:W-:-:S12]  /*05b0*/  BRA.DIV ~URZ, `(.L_x_3572) ;  /* 0x0001b6c27f007947 */ /* 0x000fd8000b800000 */
[----:B------:R-:W-:-:S04]  /*05c0*/  VOTE.ANY R10, PT, !P0 ;  /* 0x00000000000a7806 */ /* 0x000fc800040e0100 */
.L_x_3756:
[----:B------:R-:W1:Y:S02]  /*05d0*/  POPC R6, R10 ;  /* 0x0000000a00067309 */ /* 0x000e640000000000 */
[----:B-12---:R-:W-:Y:S01]  /*05e0*/  IADD3 R235, R6, R7, RZ ;  /* 0x0000000706eb7210 */ /* 0x006fe20007ffe0ff */
[----:B------:R-:W-:Y:S05]  /*05f0*/  BRA.DIV ~URZ, `(.L_x_3573) ;  /* 0x0001b6d27f007947 */ /* 0x000fea000b800000 */
[----:B------:R1:W2:Y:S01]  /*0600*/  SHFL.IDX PT, R233, R9, R6, 0x1f ;  /* 0x00001f0609e97589 */ /* 0x0002a200000e0000 */
[----:B------:R-:W-:-:S03]  /*0610*/  MOV R7, RZ ;  /* 0x000000ff00077202 */ /* 0x000fc60000000f00 */
[----:B------:R1:W3:Y:S04]  /*0620*/  SHFL.IDX PT, R9, R8, R6, 0x1f ;  /* 0x00001f0608097589 */ /* 0x0002e800000e0000 */
.L_x_3757:
[----:B------:R-:W-:Y:S01]  /*0630*/  ISETP.NE.AND P0, PT, R10, RZ, PT ;  /* 0x000000ff0a00720c */ /* 0x000fe20003f05270 */
[----:B------:R-:W-:-:S12]  /*0640*/  BSSY B0, `(.L_x_3574) ;  /* 0x0000005000007945 */ /* 0x000fd80003800000 */
[----:B------:R-:W-:Y:S05]  /*0650*/  @!P0 BRA `(.L_x_3575) ;  /* 0x0000003000008947 */ /* 0x000fea0003800000 */
[----:B------:R-:W-:Y:S01]  /*0660*/  IADD3 R3, R6, -0x1, RZ ;  /* 0xffffffff06037810 */ /* 0x000fe20007ffe0ff */
[----:B------:R-:W-:Y:S05]  /*0670*/  BRA.DIV ~URZ, `(.L_x_3576) ;  /* 0x0001b7327f007947 */ /* 0x000fea000b800000 */
[----:B------:R4:W1:Y:S02]  /*0680*/  SHFL.IDX PT, R7, R4, R3, 0x1f ;  /* 0x00001f0304077589 */ /* 0x00086400000e0000 */
.L_x_3575:
[----:B------:R-:W-:Y:S05]  /*0690*/  BSYNC B0 ;  /* 0x0000000000007941 */ /* 0x000fea0003800000 */
.L_x_3574:
        /* <DEDUP_REMOVED lines=67> */
.L_x_3578:
        /* <DEDUP_REMOVED lines=68> */
.L_x_3579:
[----:B------:R-:W-:Y:S05]  /*0f10*/  BSYNC B0 ;  /* 0x0000000000007941 */ /* 0x000fea0003800000 */
.L_x_3577:
[----:B------:R-:W-:-:S04]  /*0f20*/  LOP3.LUT R0, RZ, R0, RZ, 0x33, !PT ;  /* 0x00000000ff007212 */ /* 0x000fc800078e33ff */
[----:B------:R-:W-:Y:S01]  /*0f30*/  IADD3 R233, R0, R233, RZ ;  /* 0x000000e900e97210 */ /* 0x000fe20007ffe0ff */
[----:B------:R-:W-:Y:S05]  /*0f40*/  BRA `(.L_x_3580) ;  /* 0x0000004000007947 */ /* 0x000fea0003800000 */
.L_x_3568:
[----:B--2---:R-:W-:Y:S01]  /*0f50*/  IMAD.MOV.U32 R233, RZ, RZ, RZ ;  /* 0x000000ffffe97224 */ /* 0x004fe200078e00ff */
[----:B------:R-:W-:Y:S01]  /*0f60*/  MOV R234, RZ ;  /* 0x000000ff00ea7202 */ /* 0x000fe20000000f00 */
[----:B------:R-:W-:Y:S01]  /*0f70*/  IMAD.U32 R232, RZ, RZ, UR4 ;  /* 0x00000004ffe87e24 */ /* 0x000fe2000f8e00ff */
[----:B------:R-:W-:Y:S02]  /*0f80*/  MOV R235, c[0x0][0x53c] ;  /* 0x00014f0000eb7a02 */ /* 0x000fe40000000f00 */
.L_x_3580:
[----:B------:R-:W-:Y:S01]  /*0f90*/  ISETP.NE.AND P0, PT, R12, RZ, PT ;  /* 0x000000ff0c00720c */ /* 0x000fe20003f05270 */
[----:B------:R-:W-:-:S12]  /*0fa0*/  WARPSYNC 0xffffffff ;  /* 0xffffffff00007948 */ /* 0x000fd80003800000 */
[----:B------:R1:W-:Y:S04]  /*0fb0*/  @!P0 STS.128 [0x20080], R232 ;  /* 0x020080e8ff008388 */ /* 0x0003e80000000c00 */
[----:B------:R-:W-:Y:S06]  /*0fc0*/  BAR.ARV 0x5, 0x100 ;  /* 0x0144000000007b1d */ /* 0x000fec0000002000 */
.L_x_3566:
        /* <DEDUP_REMOVED lines=103> */
[----:B-1----:R-:W-:Y:S01]  /*1640*/  IADD3 R14, R217, 0x10, RZ ;  /* 0x00000010d90e7810 */ /* 0x002fe20007ffe0ff */
[----:B------:R-:W-:Y:S01]  /*1650*/  IMAD.IADD R190, R189, 0x1, R2 ;  /* 0x00000001bdbe7824 */ /* 0x000fe200078e0202 */
[----:B------:R-:W-:Y:S01]  /*1660*/  SEL R0, R9, 0xffffffc0, !P3 ;  /* 0xffffffc009007807 */ /* 0x000fe20005800000 */
[--C-:B------:R-:W-:Y:S01]  /*1670*/  IMAD.IADD R186, R2, 0x1, R185.reuse ;  /* 0x0000000102ba7824 */ /* 0x100fe200078e02b9 */
        /* <DEDUP_REMOVED lines=19> */
[----:B------:R-:W-:Y:S02]  /*17b0*/  IADD3 R147, R148, 0x60, RZ ;  /* 0x0000006094937810 */ /* 0x000fe40007ffe0ff */
[----:B------:R-:W-:Y:S02]  /*17c0*/  IADD3 R214, R144, 0xc0, RZ ;  /* 0x000000c090d67810 */ /* 0x000fe40007ffe0ff */
[----:B------:R-:W-:Y:S02]  /*17d0*/  IADD3 R249, R217, 0x48, RZ ;  /* 0x00000048d9f97810 */ /* 0x000fe40007ffe0ff */
[----:B------:R-:W-:-:S02]  /*17e0*/  SHF.R.S32.HI R12, RZ, 0x1f, R12 ;  /* 0x0000001fff0c7819 */ /* 0x000fc4000001140c */
[----:B------:R-:W-:Y:S02]  /*17f0*/  SHF.R.S32.HI R9, RZ, 0x1f, R11 ;  /* 0x0000001fff097819 */ /* 0x000fe4000001140b */
[----:B------:R-:W-:Y:S02]  /*1800*/  SHF.R.S32.HI R8, RZ, 0x1f, R252 ;  /* 0x0000001fff087819 */ /* 0x000fe400000114fc */
[----:B------:R-:W-:Y:S02]  /*1810*/  SHF.R.S32.HI R7, RZ, 0x1f, R251 ;  /* 0x0000001fff077819 */ /* 0x000fe400000114fb */
.L_x_3753:
        /* <DEDUP_REMOVED lines=41> */
.L_x_3581:
[----:B------:R-:W-:-:S04]  /*1ab0*/  ISETP.NE.U32.AND P0, PT, RZ, c[0x0][0x368], PT ;  /* 0x0000da00ff007a0c */ /* 0x000fc80003f05070 */
[----:B------:R-:W-:-:S13]  /*1ac0*/  ISETP.NE.AND.EX P0, PT, RZ, c[0x0][0x36c], PT, P0 ;  /* 0x0000db00ff007a0c */ /* 0x000fda0003f05300 */
[----:B------:R-:W-:Y:S05]  /*1ad0*/  @!P0 BRA `(.L_x_3582) ;  /* 0x0000004000008947 */ /* 0x000fea0003800000 */
[----:B---3--:R-:W-:-:S04]  /*1ae0*/  LEA R4, P0, R227, c[0x0][0x368], 0x2 ;  /* 0x0000da00e3047a11 */ /* 0x008fc800078010ff */
[----:B------:R-:W-:-:S05]  /*1af0*/  LEA.HI.X R5, R227, c[0x0][0x36c], R240, 0x2, P0 ;  /* 0x0000db00e3057a11 */ /* 0x000fca00000f14f0 */
[----:B------:R1:W5:Y:S01]  /*1b00*/  LDG.E R11, [R4.64] ;  /* 0x00000006040b7981 */ /* 0x000362000c1e1900 */
[----:B------:R-:W-:Y:S05]  /*1b10*/  BRA `(.L_x_3583) ;  /* 0x0000005000007947 */ /* 0x000fea0003800000 */
.L_x_3582:
[----:B------:R-:W-:Y:S01]  /*1b20*/  MOV R11, c[0x0][0x1d0] ;  /* 0x00007400000b7a02 */ /* 0x000fe20000000f00 */
[----:B------:R-:W-:Y:S05]  /*1b30*/  @!P6 BRA `(.L_x_3583) ;  /* 0x000000300000e947 */ /* 0x000fea0003800000 */
[----:B---3--:R-:W2:Y:S04]  /*1b40*/  LDG.E R6, [R4.64] ;  /* 0x0000000604067981 */ /* 0x008ea8000c1e1900 */
[----:B------:R-:W2:Y:S02]  /*1b50*/  LDG.E R0, [R4.64+0x4] ;  /* 0x0000040604007981 */ /* 0x000ea4000c1e1900 */
[----:B--2---:R-:W-:Y:S02]  /*1b60*/  IADD3 R11, -R6, R0, RZ ;  /* 0x00000000060b7210 */ /* 0x004fe40007ffe1ff */
.L_x_3583:
        /* <DEDUP_REMOVED lines=69> */
.L_x_3585:
[----:B------:R-:W-:Y:S05]  /*1fc0*/  BSYNC B0 ;  /* 0x0000000000007941 */ /* 0x000fea0003800000 */
.L_x_3584:
        /* <DEDUP_REMOVED lines=112> */
[C---:B------:R-:W-:Y:S01]  /*26d0*/  IMAD.X R107, R13.reuse, 0x1, R11, P0 ;  /* 0x000000010d6b7824 */ /* 0x040fe200000e060b */
        /* <DEDUP_REMOVED lines=109> */
.L_x_3605:
        /* <DEDUP_REMOVED lines=72> */
.L_x_3591:
[----:B------:R-:W-:Y:S05]  /*3230*/  BSYNC B0 ;  /* 0x0000000000007941 */ /* 0x000fea0003800000 */
.L_x_3590:
        /* <DEDUP_REMOVED lines=77> */
.L_x_3594:
[----:B------:R-:W-:Y:S05]  /*3710*/  BSYNC B0 ;  /* 0x0000000000007941 */ /* 0x000fea0003800000 */
.L_x_3593:
        /* <DEDUP_REMOVED lines=56> */
.L_x_3596:
[----:B------:R-:W-:Y:S05]  /*3aa0*/  BSYNC B0 ;  /* 0x0000000000007941 */ /* 0x000fea0003800000 */
.L_x_3595:
        /* <DEDUP_REMOVED lines=56> */
.L_x_3598:
[----:B------:R-:W-:Y:S05]  /*3e30*/  BSYNC B0 ;  /* 0x0000000000007941 */ /* 0x000fea0003800000 */
.L_x_3597:
        /* <DEDUP_REMOVED lines=56> */
.L_x_3589:
        /* <DEDUP_REMOVED lines=31> */
.L_x_3600:
[----:B------:R-:W-:Y:S05]  /*43b0*/  BSYNC B0 ;  /* 0x0000000000007941 */ /* 0x000fea0003800000 */
.L_x_3599:
        /* <DEDUP_REMOVED lines=137> */
.L_x_3602:
[----:B------:R-:W-:Y:S05]  /*4c50*/  BSYNC B0 ;  /* 0x0000000000007941 */ /* 0x000fea0003800000 */
.L_x_3601:
        /* <DEDUP_REMOVED lines=117> */
.L_x_3588:
        /* <DEDUP_REMOVED lines=21> */
.L_x_3592:
[----:B------:R-:W-:Y:S05]  /*5500*/  BSYNC B1 ;  /* 0x0000000000017941 */ /* 0x000fea0003800000 */
.L_x_3587:
        /* <DEDUP_REMOVED lines=55> */
.L_x_3604:
[----:B-1----:R-:W-:Y:S05]  /*5880*/  BSYNC B0 ;  /* 0x0000000000007941 */ /* 0x002fea0003800000 */
.L_x_3603:
        /* <DEDUP_REMOVED lines=22> */
.L_x_3586:
        /* <DEDUP_REMOVED lines=46> */
.L_x_3607:
[----:B------:R-:W-:Y:S05]  /*5cd0*/  BSYNC B0 ;  /* 0x0000000000007941 */ /* 0x000fea0003800000 */
.L_x_3606:
        /* <DEDUP_REMOVED lines=148> */
[C---:B------:R-:W-:Y:S02]  /*6620*/  IMAD R5, R238.reuse, c[0x0][0x1ec], R7 ;  /* 0x00007b00ee057a24 */ /* 0x040fe400078e0207 */
        /* <DEDUP_REMOVED lines=23> */
.L_x_3758:
[----:B------:R-:W-:Y:S05]  /*67a0*/  BRA.DIV ~URZ, `(.L_x_3610) ;  /* 0x000156d27f007947 */ /* 0x000fea000b800000 */
[----:B------:R3:W4:Y:S02]  /*67b0*/  SHFL.IDX PT, R0, R17, RZ, 0x181f ;  /* 0x00181fff11007589 */ /* 0x00072400000e0000 */
.L_x_3759:
        /* <DEDUP_REMOVED lines=28> */
.L_x_3612:
[----:B------:R-:W-:Y:S05]  /*6980*/  BSYNC B0 ;  /* 0x0000000000007941 */ /* 0x000fea0003800000 */
.L_x_3611:
[----:B------:R-:W-:Y:S05]  /*6990*/  BRA.DIV ~URZ, `(.L_x_3613) ;  /* 0x000155427f007947 */ /* 0x000fea000b800000 */
[----:B--2---:R2:W1:Y:S04]  /*69a0*/  SHFL.IDX PT, R12, R14, 0x1, 0x181f ;  /* 0x00381f000e0c7f89 */ /* 0x00446800000e0000 */
[----:B----4-:R2:W4:Y:S02]  /*69b0*/  SHFL.IDX PT, R0, R17, 0x1, 0x181f ;  /* 0x00381f0011007f89 */ /* 0x01052400000e0000 */
.L_x_3760:
        /* <DEDUP_REMOVED lines=22> */
.L_x_3615:
[----:B------:R-:W-:Y:S05]  /*6b20*/  BSYNC B0 ;  /* 0x0000000000007941 */ /* 0x000fea0003800000 */
.L_x_3614:
[----:B------:R-:W-:Y:S05]  /*6b30*/  BRA.DIV ~URZ, `(.L_x_3616) ;  /* 0x000154627f007947 */ /* 0x000fea000b800000 */
[----:B-1----:R1:W2:Y:S02]  /*6b40*/  SHFL.IDX PT, R12, R14, 0x2, 0x181f ;  /* 0x00581f000e0c7f89 */ /* 0x0022a400000e0000 */
.L_x_3761:
[----:B------:R-:W-:Y:S05]  /*6b50*/  BRA.DIV ~URZ, `(.L_x_3617) ;  /* 0x000154b27f007947 */ /* 0x000fea000b800000 */
[----:B----4-:R4:W1:Y:S02]  /*6b60*/  SHFL.IDX PT, R0, R17, 0x2, 0x181f ;  /* 0x00581f0011007f89 */ /* 0x01086400000e0000 */
.L_x_3762:
        /* <DEDUP_REMOVED lines=22> */
.L_x_3619:
[----:B------:R-:W-:Y:S05]  /*6cd0*/  BSYNC B0 ;  /* 0x0000000000007941 */ /* 0x000fea0003800000 */
.L_x_3618:
[----:B------:R-:W-:Y:S05]  /*6ce0*/  BRA.DIV ~URZ, `(.L_x_3620) ;  /* 0x000153827f007947 */ /* 0x000fea000b800000 */
[----:B--2---:R2:W3:Y:S04]  /*6cf0*/  SHFL.IDX PT, R12, R14, 0x3, 0x181f ;  /* 0x00781f000e0c7f89 */ /* 0x0044e800000e0000 */
[----:B-1----:R2:W1:Y:S02]  /*6d00*/  SHFL.IDX PT, R0, R17, 0x3, 0x181f ;  /* 0x00781f0011007f89 */ /* 0x00246400000e0000 */
.L_x_3763:
        /* <DEDUP_REMOVED lines=46> */
.L_x_3622:
[----:B------:R-:W-:Y:S05]  /*6ff0*/  BSYNC B0 ;  /* 0x0000000000007941 */ /* 0x000fea0003800000 */
.L_x_3621:
[----:B------:R-:W-:Y:S01]  /*7000*/  ISETP.LT.AND P0, PT, RZ, c[0x0][0x27c], PT ;  /* 0x00009f00ff007a0c */ /* 0x000fe20003f01270 */
[----:B------:R-:W0:Y:S01]  /*7010*/  LDGDEPBAR ;  /* 0x00000000000079af */ /* 0x000e220000000000 */
[----:B------:R-:W-:-:S11]  /*7020*/  MOV R133, c[0x0][0x2c4] ;  /* 0x0000b10000857a02 */ /* 0x000fd60000000f00 */
[----:B------:R-:W-:Y:S05]  /*7030*/  @P0 BRA `(.L_x_3623) ;  /* 0x0000002000000947 */ /* 0x000fea0003800000 */
[----:B------:R-:W-:-:S04]  /*7040*/  DEPBAR.LE SB0, 0x1 ;  /* 0x000080400000791a */ /* 0x000fc80000000000 */
[----:B------:R-:W-:Y:S05]  /*7050*/  BRA `(.L_x_3624) ;  /* 0x0000966000007947 */ /* 0x000fea0003800000 */
.L_x_3623:
        /* <DEDUP_REMOVED lines=103> */
.L_x_3627:
[----:B------:R-:W-:Y:S05]  /*76d0*/  BSYNC B0 ;  /* 0x0000000000007941 */ /* 0x000fea0003800000 */
.L_x_3626:
        /* <DEDUP_REMOVED lines=84> */
.L_x_3629:
[----:B------:R-:W-:Y:S05]  /*7c20*/  BSYNC B0 ;  /* 0x0000000000007941 */ /* 0x000fea0003800000 */
.L_x_3628:
        /* <DEDUP_REMOVED lines=86> */
.L_x_3631:
[----:B------:R-:W-:Y:S05]  /*8190*/  BSYNC B0 ;  /* 0x0000000000007941 */ /* 0x000fea0003800000 */
.L_x_3630:
        /* <DEDUP_REMOVED lines=82> */
.L_x_3633:
[----:B------:R-:W-:Y:S05]  /*86c0*/  BSYNC B0 ;  /* 0x0000000000007941 */ /* 0x000fea0003800000 */
.L_x_3632:
        /* <DEDUP_REMOVED lines=82> */
.L_x_3637:
[----:B------:R-:W-:Y:S05]  /*8bf0*/  BSYNC B0 ;  /* 0x0000000000007941 */ /* 0x000fea0003800000 */
.L_x_3636:
        /* <DEDUP_REMOVED lines=49> */
.L_x_3639:
[----:B------:R-:W-:Y:S05]  /*8f10*/  BSYNC B0 ;  /* 0x0000000000007941 */ /* 0x000fea0003800000 */
.L_x_3638:
        /* <DEDUP_REMOVED lines=49> */
.L_x_3641:
[----:B------:R-:W-:Y:S05]  /*9230*/  BSYNC B0 ;  /* 0x0000000000007941 */ /* 0x000fea0003800000 */
.L_x_3640:
        /* <DEDUP_REMOVED lines=48> */
.L_x_3635:
[----:B------:R-:W-:Y:S05]  /*9540*/  BSYNC B1 ;  /* 0x0000000000017941 */ /* 0x000fea0003800000 */
.L_x_3634:
        /* <DEDUP_REMOVED lines=52> */
.L_x_3645:
[----:B------:R-:W-:Y:S05]  /*9890*/  BSYNC B0 ;  /* 0x0000000000007941 */ /* 0x000fea0003800000 */
.L_x_3644:
        /* <DEDUP_REMOVED lines=49> */
.L_x_3647:
[----:B------:R-:W-:Y:S05]  /*9bb0*/  BSYNC B0 ;  /* 0x0000000000007941 */ /* 0x000fea0003800000 */
.L_x_3646:
        /* <DEDUP_REMOVED lines=49> */
.L_x_3649:
[----:B------:R-:W-:Y:S05]  /*9ed0*/  BSYNC B0 ;  /* 0x0000000000007941 */ /* 0x000fea0003800000 */
.L_x_3648:
        /* <DEDUP_REMOVED lines=48> */
.L_x_3643:
[----:B------:R-:W-:Y:S05]  /*a1e0*/  BSYNC B1 ;  /* 0x0000000000017941 */ /* 0x000fea0003800000 */
.L_x_3642:
        /* <DEDUP_REMOVED lines=52> */
.L_x_3653:
[----:B------:R-:W-:Y:S05]  /*a530*/  BSYNC B0 ;  /* 0x0000000000007941 */ /* 0x000fea0003800000 */
.L_x_3652:
        /* <DEDUP_REMOVED lines=49> */
.L_x_3655:
[----:B------:R-:W-:Y:S05]  /*a850*/  BSYNC B0 ;  /* 0x0000000000007941 */ /* 0x000fea0003800000 */
.L_x_3654:
        /* <DEDUP_REMOVED lines=49> */
.L_x_3657:
[----:B------:R-:W-:Y:S05]  /*ab70*/  BSYNC B0 ;  /* 0x0000000000007941 */ /* 0x000fea0003800000 */
.L_x_3656:
        /* <DEDUP_REMOVED lines=48> */
.L_x_3651:
[----:B------:R-:W-:Y:S05]  /*ae80*/  BSYNC B1 ;  /* 0x0000000000017941 */ /* 0x000fea0003800000 */
.L_x_3650:
        /* <DEDUP_REMOVED lines=51> */
.L_x_3660:
[----:B------:R-:W-:Y:S05]  /*b1c0*/  BSYNC B0 ;  /* 0x0000000000007941 */ /* 0x000fea0003800000 */
.L_x_3659:
        /* <DEDUP_REMOVED lines=49> */
.L_x_3662:
[----:B------:R-:W-:Y:S05]  /*b4e0*/  BSYNC B0 ;  /* 0x0000000000007941 */ /* 0x000fea0003800000 */
.L_x_3661:
        /* <DEDUP_REMOVED lines=49> */
.L_x_3664:
[----:B------:R-:W-:Y:S05]  /*b800*/  BSYNC B0 ;  /* 0x0000000000007941 */ /* 0x000fea0003800000 */
.L_x_3663:
        /* <DEDUP_REMOVED lines=49> */
.L_x_3625:
        /* <DEDUP_REMOVED lines=60> */
.L_x_3666:
[----:B------:R-:W-:Y:S05]  /*bee0*/  BSYNC B0 ;  /* 0x0000000000007941 */ /* 0x000fea0003800000 */
.L_x_3665:
        /* <DEDUP_REMOVED lines=64> */
.L_x_3668:
[----:B--23--:R-:W-:Y:S05]  /*c2f0*/  BSYNC B0 ;  /* 0x0000000000007941 */ /* 0x00cfea0003800000 */
.L_x_3667:
        /* <DEDUP_REMOVED lines=66> */
.L_x_3670:
[----:B--2---:R-:W-:Y:S05]  /*c720*/  BSYNC B0 ;  /* 0x0000000000007941 */ /* 0x004fea0003800000 */
.L_x_3669:
        /* <DEDUP_REMOVED lines=64> */
.L_x_3672:
[----:B--23--:R-:W-:Y:S05]  /*cb30*/  BSYNC B0 ;  /* 0x0000000000007941 */ /* 0x00cfea0003800000 */
.L_x_3671:
        /* <DEDUP_REMOVED lines=140> */
.L_x_3676:
[----:B------:R-:W-:Y:S05]  /*d400*/  BSYNC B0 ;  /* 0x0000000000007941 */ /* 0x000fea0003800000 */
.L_x_3675:
        /* <DEDUP_REMOVED lines=112> */
.L_x_3674:
[----:B------:R-:W-:Y:S05]  /*db10*/  BSYNC B1 ;  /* 0x0000000000017941 */ /* 0x000fea0003800000 */
.L_x_3673:
        /* <DEDUP_REMOVED lines=119> */
.L_x_3680:
[----:B------:R-:W-:Y:S05]  /*e290*/  BSYNC B0 ;  /* 0x0000000000007941 */ /* 0x000fea0003800000 */
.L_x_3679:
        /* <DEDUP_REMOVED lines=112> */
.L_x_3678:
[----:B------:R-:W-:Y:S05]  /*e9a0*/  BSYNC B1 ;  /* 0x0000000000017941 */ /* 0x000fea0003800000 */
.L_x_3677:
        /* <DEDUP_REMOVED lines=119> */
.L_x_3684:
[----:B------:R-:W-:Y:S05]  /*f120*/  BSYNC B0 ;  /* 0x0000000000007941 */ /* 0x000fea0003800000 */
.L_x_3683:
        /* <DEDUP_REMOVED lines=112> */
.L_x_3682:
[----:B------:R-:W-:Y:S05]  /*f830*/  BSYNC B1 ;  /* 0x0000000000017941 */ /* 0x000fea0003800000 */
.L_x_3681:
        /* <DEDUP_REMOVED lines=118> */
.L_x_3686:
[----:B------:R-:W-:Y:S05]  /*ffa0*/  BSYNC B0 ;  /* 0x0000000000007941 */ /* 0x000fea0003800000 */
.L_x_3685:
        /* <DEDUP_REMOVED lines=112> */
.L_x_3658:
[----:B------:R-:W-:Y:S05]  /*106b0*/  BSYNC B2 ;  /* 0x0000000000027941 */ /* 0x000fea0003800000 */
.L_x_3624:
        /* <DEDUP_REMOVED lines=16> */
[----:B------:R-:W-:Y:S01]  /*107c0*/  LDSM.16.M88.4 R4, [R189] ;  /* 0x00000000bd04783b */ /* 0x000fe20000000200 */
[----:B------:R-:W-:-:S02]  /*107d0*/  ISETP.NE.AND P3, PT, R133, 0x1, PT ;  /* 0x000000018500780c */ /* 0x000fc40003f65270 */
[----:B------:R-:W-:Y:S01]  /*107e0*/  ISETP.NE.U32.OR P0, PT, R0, 0x1, !P0 ;  /* 0x000000010000780c */ /* 0x000fe20004705470 */
[----:B--2---:R-:W1:Y:S02]  /*107f0*/  LDSM.16.M88.4 R12, [R184] ;  /* 0x00000000b80c783b */ /* 0x004e640000000200 */
[----:B------:R-:W-:Y:S01]  /*10800*/  @P1 IADD3 R193, R184, -0x20, RZ ;  /* 0xffffffe0b8c11810 */ /* 0x000fe20007ffe0ff */
[----:B------:R-:W-:Y:S01]  /*10810*/  IMAD.MOV.U32 R0, RZ, RZ, 0x40 ;  /* 0x00000040ff007424 */ /* 0x000fe200078e00ff */
[----:B------:R-:W-:Y:S01]  /*10820*/  LOP3.LUT P1, RZ, R123, 0x4, RZ, 0xc0, !PT ;  /* 0x000000047bff7812 */ /* 0x000fe2000782c0ff */
[----:B----4-:R-:W2:Y:S03]  /*10830*/  LDSM.16.M88.4 R16, [R184+0x800] ;  /* 0x00080000b810783b */ /* 0x010ea60000000200 */
[----:B------:R-:W-:Y:S01]  /*10840*/  ISETP.LE.OR P1, PT, R52, R211, !P1 ;  /* 0x000000d33400720c */ /* 0x000fe20004f23670 */
[----:B------:R-:W-:Y:S01]  /*10850*/  LDSM.16.M88.4 R8, [R190] ;  /* 0x00000000be08783b */ /* 0x000fe20000000200 */
[----:B------:R-:W-:-:S03]  /*10860*/  SEL R0, R0, 0xffffffc0, !P2 ;  /* 0xffffffc000007807 */ /* 0x000fc60005000000 */
[----:B------:R-:W3:Y:S02]  /*10870*/  LDSM.16.M88.4 R20, [R193] ;  /* 0x00000000c114783b */ /* 0x000ee40000000200 */
[----:B------:R-:W-:Y:S02]  /*10880*/  IMAD.IADD R151, R184, 0x1, R0 ;  /* 0x00000001b8977824 */ /* 0x000fe400078e0200 */
[----:B------:R-:W4:Y:S01]  /*10890*/  LDSM.16.M88.4 R36, [R193+0x800] ;  /* 0x00080000c124783b */ /* 0x000f220000000200 */
        /* <DEDUP_REMOVED lines=14> */
[C---:B--2---:R-:W-:Y:S03]  /*10980*/  HMMA.16816.F32.BF16 R32, R4.reuse, R16, RZ ;  /* 0x000000100420723c */ /* 0x044fe600000418ff */
[----:B------:R-:W-:Y:S04]  /*10990*/  LDSM.16.M88.4 R12, [R192] ;  /* 0x00000000c00c783b */ /* 0x000fe80000000200 */
[----:B------:R-:W2:Y:S01]  /*109a0*/  LDSM.16.M88.4 R40, [R151] ;  /* 0x000000009728783b */ /* 0x000ea20000000200 */
[----:B------:R-:W-:Y:S03]  /*109b0*/  HMMA.16816.F32.BF16 R16, R4, R18, RZ ;  /* 0x000000120410723c */ /* 0x000fe600000418ff */
[----:B------:R-:W2:Y:S04]  /*109c0*/  LDSM.16.M88.4 R44, [R151+0x800] ;  /* 0x00080000972c783b */ /* 0x000ea80000000200 */
[----:B------:R-:W-:Y:S01]  /*109d0*/  LDSM.16.M88.4 R4, [R191] ;  /* 0x00000000bf04783b */ /* 0x000fe20000000200 */
[C---:B---3--:R-:W-:Y:S03]  /*109e0*/  HMMA.16816.F32.BF16 R24, R8.reuse, R20, R24 ;  /* 0x000000140818723c */ /* 0x048fe60000041818 */
[----:B------:R-:W-:Y:S04]  /*109f0*/  LDSM.16.M88.4 R48, [R150] ;  /* 0x000000009630783b */ /* 0x000fe80000000200 */
[----:B------:R-:W0:Y:S01]  /*10a00*/  LDGDEPBAR ;  /* 0x00000000000079af */ /* 0x000e220000000000 */
[----:B------:R-:W-:Y:S01]  /*10a10*/  HMMA.16816.F32.BF16 R28, R8, R22, R28 ;  /* 0x00000016081c723c */ /* 0x000fe2000004181c */
[----:B-1----:R-:W-:-:S02]  /*10a20*/  IMAD.IADD R2, R239, 0x1, R233 ;  /* 0x00000001ef027824 */ /* 0x002fc400078e02e9 */
[----:B------:R-:W-:Y:S01]  /*10a30*/  LDSM.16.M88.4 R20, [R150+0x800] ;  /* 0x000800009614783b */ /* 0x000fe20000000200 */
[----:B------:R-:W-:Y:S02]  /*10a40*/  IMAD.MOV.U32 R3, RZ, RZ, -0x20 ;  /* 0xffffffe0ff037424 */ /* 0x000fe400078e00ff */
[----:B------:R-:W-:Y:S02]  /*10a50*/  @P3 IMAD.HI.U32 R0, R2, c[0x0][0x2c8], RZ ;  /* 0x0000b20002003a27 */ /* 0x000fe400078e00ff */
[----:B----4-:R-:W-:Y:S02]  /*10a60*/  HMMA.16816.F32.BF16 R32, R8, R36, R32 ;  /* 0x000000240820723c */ /* 0x010fe40000041820 */
[----:B------:R-:W-:Y:S01]  /*10a70*/  IMAD R3, R108, R3, 0x1 ;  /* 0x000000016c037424 */ /* 0x000fe200078e0203 */
[----:B------:R-:W-:-:S04]  /*10a80*/  @P3 SHF.R.U32.HI R2, RZ, c[0x0][0x2cc], R0 ;  /* 0x0000b300ff023a19 */ /* 0x000fc80000011600 */
[----:B------:R-:W-:Y:S01]  /*10a90*/  IADD3 R3, -R217, R3, R236 ;  /* 0x00000003d9037210 */ /* 0x000fe20007ffe1ec */
[----:B------:R-:W-:Y:S01]  /*10aa0*/  HMMA.16816.F32.BF16 R16, R8, R38, R16 ;  /* 0x000000260810723c */ /* 0x000fe20000041810 */
[----:B------:R-:W-:Y:S03]  /*10ab0*/  LDSM.16.M88.4 R8, [R189+0x4000] ;  /* 0x00400000bd08783b */ /* 0x000fe60000000200 */
[----:B------:R-:W-:Y:S01]  /*10ac0*/  IMAD.IADD R3, R3, 0x1, -R237 ;  /* 0x0000000103037824 */ /* 0x000fe200078e0aed */
[----:B------:R-:W-:Y:S03]  /*10ad0*/  LDSM.16.M88.4 R36, [R184+0x1800] ;  /* 0x00180000b824783b */ /* 0x000fe60000000200 */
[C---:B--2---:R-:W-:Y:S01]  /*10ae0*/  HMMA.16816.F32.BF16 R24, R12.reuse, R40, R24 ;  /* 0x000000280c18723c */ /* 0x044fe20000041818 */
[----:B------:R-:W1:Y:S07]  /*10af0*/  SHFL.IDX PT, R0, R2, RZ, 0x1c1f ;  /* 0x001c1fff02007589 */ /* 0x000e6e00000e0000 */
[C---:B------:R-:W-:Y:S01]  /*10b00*/  HMMA.16816.F32.BF16 R28, R12.reuse, R42, R28 ;  /* 0x0000002a0c1c723c */ /* 0x040fe2000004181c */
[----:B------:R-:W2:Y:S07]  /*10b10*/  LDSM.16.M88.4 R40, [R184+0x1000] ;  /* 0x00100000b828783b */ /* 0x000eae0000000200 */
[C---:B------:R-:W-:Y:S08]  /*10b20*/  HMMA.16816.F32.BF16 R32, R12.reuse, R44, R32 ;  /* 0x0000002c0c20723c */ /* 0x040ff00000041820 */
[----:B------:R-:W-:Y:S01]  /*10b30*/  HMMA.16816.F32.BF16 R12, R12, R46, R16 ;  /* 0x0000002e0c0c723c */ /* 0x000fe20000041810 */
[----:B------:R-:W-:Y:S01]  /*10b40*/  LDSM.16.M88.4 R16, [R190+0x4000] ;  /* 0x00400000be10783b */ /* 0x000fe20000000200 */
[----:B-1----:R-:W-:-:S03]  /*10b50*/  IMAD.IADD R0, R3, 0x1, R0 ;  /* 0x0000000103007824 */ /* 0x002fc600078e0200 */
[----:B------:R-:W1:Y:S03]  /*10b60*/  LDSM.16.M88.4 R44, [R193+0x1000] ;  /* 0x00100000c12c783b */ /* 0x000e660000000200 */
[C---:B------:R-:W-:Y:S08]  /*10b70*/  HMMA.16816.F32.BF16 R24, R4.reuse, R48, R24 ;  /* 0x000000300418723c */ /* 0x040ff00000041818 */
[C---:B------:R-:W-:Y:S01]  /*10b80*/  HMMA.16816.F32.BF16 R28, R4.reuse, R50, R28 ;  /* 0x00000032041c723c */ /* 0x040fe2000004181c */
[----:B------:R-:W-:Y:S07]  /*10b90*/  LDSM.16.M88.4 R48, [R184+0x3000] ;  /* 0x00300000b830783b */ /* 0x000fee0000000200 */
[C---:B------:R-:W-:Y:S08]  /*10ba0*/  HMMA.16816.F32.BF16 R32, R4.reuse, R20, R32 ;  /* 0x000000140420723c */ /* 0x040ff00000041820 */
[----:B------:R-:W-:Y:S01]  /*10bb0*/  HMMA.16816.F32.BF16 R12, R4, R22, R12 ;  /* 0x00000016040c723c */ /* 0x000fe2000004180c */
[----:B------:R-:W3:Y:S04]  /*10bc0*/  LDSM.16.M88.4 R20, [R193+0x1800] ;  /* 0x00180000c114783b */ /* 0x000ee80000000200 */
[----:B------:R-:W-:Y:S03]  /*10bd0*/  LDSM.16.M88.4 R4, [R192+0x4000] ;  /* 0x00400000c004783b */ /* 0x000fe60000000200 */
[C---:B--2---:R-:W-:Y:S08]  /*10be0*/  HMMA.16816.F32.BF16 R24, R8.reuse, R40, R24 ;  /* 0x000000280818723c */ /* 0x044ff00000041818 */
[C---:B------:R-:W-:Y:S01]  /*10bf0*/  HMMA.16816.F32.BF16 R28, R8.reuse, R42, R28 ;  /* 0x0000002a081c723c */ /* 0x040fe2000004181c */
[----:B------:R-:W2:Y:S07]  /*10c00*/  LDSM.16.M88.4 R40, [R151+0x1000] ;  /* 0x001000009728783b */ /* 0x000eae0000000200 */
[C---:B------:R-:W-:Y:S08]  /*10c10*/  HMMA.16816.F32.BF16 R32, R8.reuse, R36, R32 ;  /* 0x000000240820723c */ /* 0x040ff00000041820 */
[----:B------:R-:W-:Y:S01]  /*10c20*/  HMMA.16816.F32.BF16 R8, R8, R38, R12 ;  /* 0x000000260808723c */ /* 0x000fe2000004180c */
[----:B------:R-:W4:Y:S04]  /*10c30*/  LDSM.16.M88.4 R36, [R151+0x1800] ;  /* 0x001800009724783b */ /* 0x000f280000000200 */
[----:B------:R-:W-:Y:S03]  /*10c40*/  LDSM.16.M88.4 R12, [R191+0x4000] ;  /* 0x00400000bf0c783b */ /* 0x000fe60000000200 */
[C---:B-1----:R-:W-:Y:S08]  /*10c50*/  HMMA.16816.F32.BF16 R24, R16.reuse, R44, R24 ;  /* 0x0000002c1018723c */ /* 0x042ff00000041818 */
[C---:B------:R-:W-:Y:S01]  /*10c60*/  HMMA.16816.F32.BF16 R28, R16.reuse, R46, R28 ;  /* 0x0000002e101c723c */ /* 0x040fe2000004181c */
[----:B------:R-:W1:Y:S07]  /*10c70*/  LDSM.16.M88.4 R44, [R150+0x1000] ;  /* 0x00100000962c783b */ /* 0x000e6e0000000200 */
[C---:B---3--:R-:W-:Y:S08]  /*10c80*/  HMMA.16816.F32.BF16 R32, R16.reuse, R20, R32 ;  /* 0x000000141020723c */ /* 0x048ff00000041820 */
[----:B------:R-:W-:Y:S01]  /*10c90*/  HMMA.16816.F32.BF16 R8, R16, R22, R8 ;  /* 0x000000161008723c */ /* 0x000fe20000041808 */
[----:B------:R-:W3:Y:S04]  /*10ca0*/  LDSM.16.M88.4 R20, [R150+0x1800] ;  /* 0x001800009614783b */ /* 0x000ee80000000200 */
[----:B------:R-:W-:Y:S03]  /*10cb0*/  LDSM.16.M88.4 R16, [R189+0x8000] ;  /* 0x00800000bd10783b */ /* 0x000fe60000000200 */
[C---:B--2---:R-:W-:Y:S08]  /*10cc0*/  HMMA.16816.F32.BF16 R24, R4.reuse, R40, R24 ;  /* 0x000000280418723c */ /* 0x044ff00000041818 */
[C---:B------:R-:W-:Y:S01]  /*10cd0*/  HMMA.16816.F32.BF16 R28, R4.reuse, R42, R28 ;  /* 0x0000002a041c723c */ /* 0x040fe2000004181c */
[----:B------:R-:W2:Y:S07]  /*10ce0*/  LDSM.16.M88.4 R40, [R184+0x2000] ;  /* 0x00200000b828783b */ /* 0x000eae0000000200 */
[C---:B----4-:R-:W-:Y:S08]  /*10cf0*/  HMMA.16816.F32.BF16 R32, R4.reuse, R36, R32 ;  /* 0x000000240420723c */ /* 0x050ff00000041820 */
        /* <DEDUP_REMOVED lines=23> */
[----:B------:R-:W3:Y:S03]  /*10e70*/  LDSM.16.M88.4 R12, [R189+0xc000] ;  /* 0x00c00000bd0c783b */ /* 0x000ee60000000200 */
[C---:B--2---:R-:W-:Y:S08]  /*10e80*/  HMMA.16816.F32.BF16 R24, R4.reuse, R40, R24 ;  /* 0x000000280418723c */ /* 0x044ff00000041818 */
[C---:B------:R-:W-:Y:S01]  /*10e90*/  HMMA.16816.F32.BF16 R28, R4.reuse, R42, R28 ;  /* 0x0000002a041c723c */ /* 0x040fe2000004181c */
[----:B------:R-:W2:Y:S07]  /*10ea0*/  LDSM.16.M88.4 R40, [R184+0x3800] ;  /* 0x00380000b828783b */ /* 0x000eae0000000200 */
[C---:B----4-:R-:W-:Y:S08]  /*10eb0*/  HMMA.16816.F32.BF16 R32, R4.reuse, R36, R32 ;  /* 0x000000240420723c */ /* 0x050ff00000041820 */
[----:B------:R-:W-:Y:S01]  /*10ec0*/  HMMA.16816.F32.BF16 R4, R4, R38, R8 ;  /* 0x000000260404723c */ /* 0x000fe20000041808 */
[----:B------:R-:W-:Y:S04]  /*10ed0*/  LDSM.16.M88.4 R8, [R190+0xc000] ;  /* 0x00c00000be08783b */ /* 0x000fe80000000200 */
[----:B------:R-:W-:Y:S03]  /*10ee0*/  LDSM.16.M88.4 R36, [R193+0x3800] ;  /* 0x00380000c124783b */ /* 0x000fe60000000200 */
[C---:B-1----:R-:W-:Y:S08]  /*10ef0*/  HMMA.16816.F32.BF16 R24, R16.reuse, R44, R24 ;  /* 0x0000002c1018723c */ /* 0x042ff00000041818 */
[C---:B------:R-:W-:Y:S01]  /*10f00*/  HMMA.16816.F32.BF16 R28, R16.reuse, R46, R28 ;  /* 0x0000002e101c723c */ /* 0x040fe2000004181c */
[----:B------:R-:W1:Y:S07]  /*10f10*/  LDSM.16.M88.4 R44, [R193+0x3000] ;  /* 0x00300000c12c783b */ /* 0x000e6e0000000200 */
[C---:B---3--:R-:W-:Y:S08]  /*10f20*/  HMMA.16816.F32.BF16 R32, R16.reuse, R20, R32 ;  /* 0x000000141020723c */ /* 0x048ff00000041820 */
[----:B------:R-:W-:Y:S01]  /*10f30*/  HMMA.16816.F32.BF16 R20, R16, R22, R4 ;  /* 0x000000161014723c */ /* 0x000fe20000041804 */
[----:B------:R-:W-:Y:S07]  /*10f40*/  LDSM.16.M88.4 R4, [R192+0xc000] ;  /* 0x00c00000c004783b */ /* 0x000fee0000000200 */
[C---:B------:R-:W-:Y:S08]  /*10f50*/  HMMA.16816.F32.BF16 R16, R12.reuse, R48, R24 ;  /* 0x000000300c10723c */ /* 0x040ff00000041818 */
[C---:B------:R-:W-:Y:S01]  /*10f60*/  HMMA.16816.F32.BF16 R28, R12.reuse, R50, R28 ;  /* 0x000000320c1c723c */ /* 0x040fe2000004181c */
[----:B------:R-:W3:Y:S07]  /*10f70*/  LDSM.16.M88.4 R48, [R151+0x3000] ;  /* 0x003000009730783b */ /* 0x000eee0000000200 */
[C---:B--2---:R-:W-:Y:S08]  /*10f80*/  HMMA.16816.F32.BF16 R32, R12.reuse, R40, R32 ;  /* 0x000000280c20723c */ /* 0x044ff00000041820 */
[----:B------:R-:W-:Y:S01]  /*10f90*/  HMMA.16816.F32.BF16 R24, R12, R42, R20 ;  /* 0x0000002a0c18723c */ /* 0x000fe20000041814 */
[----:B------:R-:W2:Y:S04]  /*10fa0*/  LDSM.16.M88.4 R40, [R151+0x3800] ;  /* 0x003800009728783b */ /* 0x000ea80000000200 */
[----:B------:R-:W-:Y:S03]  /*10fb0*/  LDSM.16.M88.4 R12, [R191+0xc000] ;  /* 0x00c00000bf0c783b */ /* 0x000fe60000000200 */
[C---:B-1----:R-:W-:Y:S08]  /*10fc0*/  HMMA.16816.F32.BF16 R16, R8.reuse, R44, R16 ;  /* 0x0000002c0810723c */ /* 0x042ff00000041810 */
[C---:B------:R-:W-:Y:S01]  /*10fd0*/  HMMA.16816.F32.BF16 R20, R8.reuse, R46, R28 ;  /* 0x0000002e0814723c */ /* 0x040fe2000004181c */
[----:B------:R-:W1:Y:S07]  /*10fe0*/  LDSM.16.M88.4 R44, [R150+0x3000] ;  /* 0x00300000962c783b */ /* 0x000e6e0000000200 */
[----:B------:R-:W-:Y:S01]  /*10ff0*/  HMMA.16816.F32.BF16 R28, R8, R36, R32 ;  /* 0x00000024081c723c */ /* 0x000fe20000041820 */
[----:B------:R-:W4:Y:S01]  /*11000*/  LDSM.16.M88.4 R32, [R150+0x3800] ;  /* 0x003800009620783b */ /* 0x000f220000000200 */
[----:B------:R-:W-:-:S06]  /*11010*/  DEPBAR.LE SB0, 0x0 ;  /* 0x000080000000791a */ /* 0x000fcc0000000000 */
[----:B------:R-:W-:Y:S08]  /*11020*/  HMMA.16816.F32.BF16 R8, R8, R38, R24 ;  /* 0x000000260808723c */ /* 0x000ff00000041818 */
[C---:B---3--:R-:W-:Y:S08]  /*11030*/  HMMA.16816.F32.BF16 R24, R4.reuse, R48, R16 ;  /* 0x000000300418723c */ /* 0x048ff00000041810 */
[C---:B------:R-:W-:Y:S08]  /*11040*/  HMMA.16816.F32.BF16 R20, R4.reuse, R50, R20 ;  /* 0x000000320414723c */ /* 0x040ff00000041814 */
[C---:B--2---:R-:W-:Y:S08]  /*11050*/  HMMA.16816.F32.BF16 R16, R4.reuse, R40, R28 ;  /* 0x000000280410723c */ /* 0x044ff0000004181c */
[----:B------:R-:W-:Y:S01]  /*11060*/  HMMA.16816.F32.BF16 R8, R4, R42, R8 ;  /* 0x0000002a0408723c */ /* 0x000fe20000041808 */
[----:B------:R-:W2:Y:S06]  /*11070*/  SHFL.IDX PT, R6, R2, 0x1, 0x1c1f ;  /* 0x003c1f0002067f89 */ /* 0x000eac00000e0000 */
[----:B------:R-:W-:Y:S01]  /*11080*/  IMAD.IADD R4, R52, 0x1, -R217 ;  /* 0x0000000134047824 */ /* 0x000fe200078e0ad9 */
[----:B-1----:R-:W-:Y:S04]  /*11090*/  HMMA.16816.F32.BF16 R28, R12, R44, R24 ;  /* 0x0000002c0c1c723c */ /* 0x002fe80000041818 */
[----:B------:R-:W-:-:S04]  /*110a0*/  IMNMX R0, R4, R0, PT ;  /* 0x0000000004007217 */ /* 0x000fc80003800200 */
[C---:B------:R-:W-:Y:S01]  /*110b0*/  HMMA.16816.F32.BF16 R20, R12.reuse, R46, R20 ;  /* 0x0000002e0c14723c */ /* 0x040fe20000041814 */
[----:B------:R-:W-:Y:S01]  /*110c0*/  BAR.SYNC.DEFER_BLOCKING 0x0 ;  /* 0x0000000000007b1d */ /* 0x000fe20000010000 */
[C---:B------:R-:W-:Y:S02]  /*110d0*/  ISETP.GT.AND P0, PT, R0.reuse, RZ, PT ;  /* 0x000000ff0000720c */ /* 0x040fe40003f04270 */
[C---:B------:R-:W-:Y:S02]  /*110e0*/  ISETP.GT.AND P1, PT, R0.reuse, 0x1, PT ;  /* 0x000000010000780c */ /* 0x040fe40003f24270 */
[----:B------:R-:W-:Y:S02]  /*110f0*/  ISETP.GT.AND P2, PT, R0, 0x11, PT ;  /* 0x000000110000780c */ /* 0x000fe40003f44270 */
[----:B----4-:R-:W-:Y:S01]  /*11100*/  HMMA.16816.F32.BF16 R16, R12, R32, R16 ;  /* 0x000000200c10723c */ /* 0x010fe20000041810 */
[----:B--2---:R-:W-:-:S07]  /*11110*/  IMAD.IADD R3, R3, 0x1, R6 ;  /* 0x0000000103037824 */ /* 0x004fce00078e0206 */
[----:B------:R-:W-:Y:S01]  /*11120*/  HMMA.16816.F32.BF16 R8, R12, R34, R8 ;  /* 0x000000220c08723c */ /* 0x000fe20000041808 */
[----:B------:R-:W-:Y:S02]  /*11130*/  FSEL R5, R28, -INF , P0 ;  /* 0xff8000001c057808 */ /* 0x000fe40000000000 */
[C---:B------:R-:W-:Y:S02]  /*11140*/  ISETP.GT.AND P0, PT, R0.reuse, 0x8, PT ;  /* 0x000000080000780c */ /* 0x040fe40003f04270 */
[----:B------:R-:W-:Y:S02]  /*11150*/  FSEL R7, R29, -INF , P1 ;  /* 0xff8000001d077808 */ /* 0x000fe40000800000 */
[----:B------:R-:W-:Y:S02]  /*11160*/  ISETP.GT.AND P1, PT, R0, 0x9, PT ;  /* 0x000000090000780c */ /* 0x000fe40003f24270 */
[----:B------:R-:W-:Y:S02]  /*11170*/  FSEL R12, R20, -INF , P0 ;  /* 0xff800000140c7808 */ /* 0x000fe40000000000 */
[----:B------:R-:W-:-:S02]  /*11180*/  FMNMX.FTZ R2, R5, R7, !PT ;  /* 0x0000000705027209 */ /* 0x000fc40007810000 */
[----:B------:R-:W-:Y:S02]  /*11190*/  ISETP.GT.AND P0, PT, R0, 0x10, PT ;  /* 0x000000100000780c */ /* 0x000fe40003f04270 */
[----:B------:R-:W-:Y:S02]  /*111a0*/  FSEL R15, R21, -INF , P1 ;  /* 0xff800000150f7808 */ /* 0x000fe40000800000 */
[----:B------:R-:W-:Y:S02]  /*111b0*/  FMNMX.FTZ R2, R12, R2, !PT ;  /* 0x000000020c027209 */ /* 0x000fe40007810000 */
        /* <DEDUP_REMOVED lines=8> */
[----:B------:R-:W-:-:S02]  /*11240*/  IMNMX R0, R4, R3, PT ;  /* 0x0000000304007217 */ /* 0x000fc40003800200 */
[----:B------:R-:W-:Y:S02]  /*11250*/  FSEL R26, R9, -INF , P0 ;  /* 0xff800000091a7808 */ /* 0x000fe40000000000 */
[----:B------:R-:W-:Y:S02]  /*11260*/  FMNMX.FTZ R2, R24, R2, !PT ;  /* 0x0000000218027209 */ /* 0x000fe40007810000 */
[C---:B------:R-:W-:Y:S02]  /*11270*/  ISETP.GT.AND P0, PT, R0.reuse, RZ, PT ;  /* 0x000000ff0000720c */ /* 0x040fe40003f04270 */
[----:B------:R-:W-:Y:S02]  /*11280*/  ISETP.GT.AND P2, PT, R0, 0x1, PT ;  /* 0x000000010000780c */ /* 0x000fe40003f44270 */
[----:B------:R-:W-:Y:S02]  /*11290*/  FMNMX.FTZ R2, R26, R2, !PT ;  /* 0x000000021a027209 */ /* 0x000fe40007810000 */
[----:B------:R-:W-:-:S02]  /*112a0*/  FSEL R9, R30, -INF , P0 ;  /* 0xff8000001e097808 */ /* 0x000fc40000000000 */
[C---:B------:R-:W-:Y:S01]  /*112b0*/  ISETP.GT.AND P1, PT, R0.reuse, 0x8, PT ;  /* 0x000000080000780c */ /* 0x040fe20003f24270 */
[----:B------:R-:W1:Y:S01]  /*112c0*/  SHFL.BFLY PT, R4, R2, 0x2, 0x1f ;  /* 0x0c401f0002047f89 */ /* 0x000e6200000e0000 */
[----:B------:R-:W-:Y:S02]  /*112d0*/  FSEL R13, R31, -INF , P2 ;  /* 0xff8000001f0d7808 */ /* 0x000fe40001000000 */
[----:B------:R-:W-:Y:S02]  /*112e0*/  ISETP.GT.AND P0, PT, R0, 0x9, PT ;  /* 0x000000090000780c */ /* 0x000fe40003f04270 */
[----:B------:R-:W-:Y:S02]  /*112f0*/  FSEL R14, R22, -INF , P1 ;  /* 0xff800000160e7808 */ /* 0x000fe40000800000 */
[----:B------:R-:W-:Y:S02]  /*11300*/  FMNMX.FTZ R3, R9, R13, !PT ;  /* 0x0000000d09037209 */ /* 0x000fe40007810000 */
[----:B------:R-:W-:-:S02]  /*11310*/  FSEL R20, R23, -INF , P0 ;  /* 0xff80000017147808 */ /* 0x000fc40000000000 */
[----:B------:R-:W-:Y:S02]  /*11320*/  ISETP.GT.AND P1, PT, R0, 0x10, PT ;  /* 0x000000100000780c */ /* 0x000fe40003f24270 */
[----:B------:R-:W-:Y:S02]  /*11330*/  FMNMX.FTZ R3, R14, R3, !PT ;  /* 0x000000030e037209 */ /* 0x000fe40007810000 */
[----:B------:R-:W-:Y:S02]  /*11340*/  ISETP.GT.AND P0, PT, R0, 0x11, PT ;  /* 0x000000110000780c */ /* 0x000fe40003f04270 */
[----:B------:R-:W-:Y:S02]  /*11350*/  FSEL R21, R18, -INF , P1 ;  /* 0xff80000012157808 */ /* 0x000fe40000800000 */
[----:B------:R-:W-:Y:S02]  /*11360*/  FMNMX.FTZ R3, R20, R3, !PT ;  /* 0x0000000314037209 */ /* 0x000fe40007810000 */
[----:B------:R-:W-:-:S02]  /*11370*/  FSEL R22, R19, -INF , P0 ;  /* 0xff80000013167808 */ /* 0x000fc40000000000 */
[C---:B------:R-:W-:Y:S02]  /*11380*/  ISETP.GT.AND P1, PT, R0.reuse, 0x18, PT ;  /* 0x000000180000780c */ /* 0x040fe40003f24270 */
[----:B------:R-:W-:Y:S02]  /*11390*/  FMNMX.FTZ R3, R21, R3, !PT ;  /* 0x0000000315037209 */ /* 0x000fe40007810000 */
[----:B------:R-:W-:Y:S02]  /*113a0*/  ISETP.GT.AND P0, PT, R0, 0x19, PT ;  /* 0x000000190000780c */ /* 0x000fe40003f04270 */
[----:B------:R-:W-:Y:S02]  /*113b0*/  FSEL R23, R10, -INF , P1 ;  /* 0xff8000000a177808 */ /* 0x000fe40000800000 */
[----:B------:R-:W-:Y:S02]  /*113c0*/  FMNMX.FTZ R0, R22, R3, !PT ;  /* 0x0000000316007209 */ /* 0x000fe40007810000 */
[----:B------:R-:W-:-:S02]  /*113d0*/  FSEL R27, R11, -INF , P0 ;  /* 0xff8000000b1b7808 */ /* 0x000fc40000000000 */
[----:B------:R-:W-:Y:S02]  /*113e0*/  FMNMX.FTZ R3, R23, R0, !PT ;  /* 0x0000000017037209 */ /* 0x000fe40007810000 */
[----:B-1----:R-:W-:Y:S02]  /*113f0*/  FMNMX.FTZ R0, R2, R4, !PT ;  /* 0x0000000402007209 */ /* 0x002fe40007810000 */
[----:B------:R-:W-:Y:S02]  /*11400*/  FMNMX.FTZ R2, R27, R3, !PT ;  /* 0x000000031b027209 */ /* 0x000fe40007810000 */
[----:B------:R-:W-:Y:S01]  /*11410*/  ISETP.GT.AND P0, PT, R108, R212, PT ;  /* 0x000000d46c00720c */ /* 0x000fe20003f04270 */
[----:B------:R-:W1:Y:S01]  /*11420*/  SHFL.BFLY PT, R3, R0, 0x1, 0x1f ;  /* 0x0c201f0000037f89 */ /* 0x000e6200000e0000 */
[----:B------:R-:W-:-:S03]  /*11430*/  LOP3.LUT P2, RZ, R216, 0x1, RZ, 0xc0, !PT ;  /* 0x00000001d8ff7812 */ /* 0x000fc6000784c0ff */
[----:B------:R-:W2:Y:S08]  /*11440*/  SHFL.BFLY PT, R4, R2, 0x2, 0x1f ;  /* 0x0c401f0002047f89 */ /* 0x000eb000000e0000 */
[----:B------:R-:W-:Y:S02]  /*11450*/  @P0 SHF.R.S32.HI R6, RZ, 0x1f, R202 ;  /* 0x0000001fff060819 */ /* 0x000fe400000114ca */
[----:B-1----:R-:W-:-:S02]  /*11460*/  FMNMX.FTZ R141, R0, R3, !PT ;  /* 0x00000003008d7209 */ /* 0x002fc40007810000 */
        /* <DEDUP_REMOVED lines=51> */
[----:B------:R-:W2:Y:S04]  /*117a0*/  LDSM.16.MT88.4 R8, [R185] ;  /* 0x00000000b908783b */ /* 0x000ea80000004200 */
[----:B------:R-:W-:Y:S04]  /*117b0*/  LDSM.16.MT88.4 R48, [R186+0x1000] ;  /* 0x00100000ba30783b */ /* 0x000fe80000004200 */
[----:B------:R-:W2:Y:S04]  /*117c0*/  LDSM.16.MT88.4 R56, [R188+0x1000] ;  /* 0x00100000bc38783b */ /* 0x000ea80000004200 */
[----:B------:R-:W2:Y:S01]  /*117d0*/  LDSM.16.MT88.4 R84, [R185+0x2000] ;  /* 0x00200000b954783b */ /* 0x000ea20000004200 */
[----:B-1----:R-:W-:-:S03]  /*117e0*/  FFMA.FTZ R3, R20, c[0x0][0x2d0], -R0 ;  /* 0x0000b40014037a23 */ /* 0x002fc60000010800 */
[----:B------:R-:W1:Y:S01]  /*117f0*/  LDSM.16.MT88.4 R100, [R188+0x2000] ;  /* 0x00200000bc64783b */ /* 0x000e620000004200 */
[----:B------:R3:W3:Y:S03]  /*11800*/  MUFU.EX2 R199, R3 ;  /* 0x0000000300c77308 */ /* 0x0006e60000000800 */
[----:B------:R-:W-:Y:S04]  /*11810*/  LDSM.16.MT88.4 R116, [R186+0x2800] ;  /* 0x00280000ba74783b */ /* 0x000fe80000004200 */
[----:B------:R-:W-:Y:S04]  /*11820*/  LDSM.16.MT88.4 R96, [R187+0x2000] ;  /* 0x00200000bb60783b */ /* 0x000fe80000004200 */
[----:B------:R-:W-:Y:S04]  /*11830*/  LDSM.16.MT88.4 R72, [R185+0x3000] ;  /* 0x00300000b948783b */ /* 0x000fe80000004200 */
[----:B------:R-:W-:Y:S01]  /*11840*/  LDSM.16.MT88.4 R68, [R186+0x1800] ;  /* 0x00180000ba44783b */ /* 0x000fe20000004200 */
[----:B---3--:R-:W-:Y:S01]  /*11850*/  FFMA.FTZ R3, R25, c[0x0][0x2d0], -R2 ;  /* 0x0000b40019037a23 */ /* 0x008fe20000010802 */
        /* <DEDUP_REMOVED lines=9> */
[--C-:B---3--:R-:W-:Y:S01]  /*118f0*/  FFMA.FTZ R3, R24, c[0x0][0x2d0], -R2.reuse ;  /* 0x0000b40018037a23 */ /* 0x108fe20000010802 */
[----:B--2---:R-:W-:Y:S01]  /*11900*/  F2FP.BF16.PACK_AB R128, R203, R209 ;  /* 0x000000d1cb80723e */ /* 0x004fe200000010ff */
[----:B------:R-:W-:-:S02]  /*11910*/  FFMA.FTZ R2, R26, c[0x0][0x2d0], -R2 ;  /* 0x0000b4001a027a23 */ /* 0x000fc40000010802 */
[----:B------:R2:W-:Y:S01]  /*11920*/  MUFU.EX2 R208, R3 ;  /* 0x0000000300d07308 */ /* 0x0005e20000000800 */
[C---:B----4-:R-:W-:Y:S07]  /*11930*/  HMMA.16816.F32.BF16 R64, R4.reuse, R76, RZ ;  /* 0x0000004c0440723c */ /* 0x050fee00000418ff */
[----:B------:R3:W4:Y:S01]  /*11940*/  MUFU.EX2 R200, R2 ;  /* 0x0000000200c87308 */ /* 0x0007220000000800 */
[----:B------:R-:W-:Y:S01]  /*11950*/  HMMA.16816.F32.BF16 R76, R4, R78, RZ ;  /* 0x0000004e044c723c */ /* 0x000fe200000418ff */
[----:B--2---:R-:W-:-:S07]  /*11960*/  FADD.FTZ R3, R226, R225 ;  /* 0x000000e1e2037221 */ /* 0x004fce0000010000 */
[----:B------:R-:W-:Y:S01]  /*11970*/  HMMA.16816.F32.BF16 R88, R4, R92, RZ ;  /* 0x0000005c0458723c */ /* 0x000fe200000418ff */
[----:B------:R-:W-:Y:S02]  /*11980*/  FADD.FTZ R3, R224, R3 ;  /* 0x00000003e0037221 */ /* 0x000fe40000010000 */
[----:B---3--:R-:W-:Y:S01]  /*11990*/  FFMA.FTZ R2, R21, c[0x0][0x2d0], -R0 ;  /* 0x0000b40015027a23 */ /* 0x008fe20000010800 */
[----:B----4-:R-:W-:-:S04]  /*119a0*/  F2FP.BF16.PACK_AB R130, R200, R208 ;  /* 0x000000d0c882723e */ /* 0x010fc800000010ff */
[----:B------:R-:W-:Y:S01]  /*119b0*/  HMMA.16816.F32.BF16 R176, R4, R60, RZ ;  /* 0x0000003c04b0723c */ /* 0x000fe200000418ff */
[----:B------:R-:W-:Y:S01]  /*119c0*/  FADD.FTZ R3, R210, R3 ;  /* 0x00000003d2037221 */ /* 0x000fe20000010000 */
[----:B------:R2:W-:Y:S03]  /*119d0*/  MUFU.EX2 R143, R2 ;  /* 0x00000002008f7308 */ /* 0x0005e60000000800 */
[----:B------:R-:W-:-:S03]  /*119e0*/  FADD.FTZ R3, R209, R3 ;  /* 0x00000003d1037221 */ /* 0x000fc60000010000 */
[C---:B------:R-:W-:Y:S08]  /*119f0*/  HMMA.16816.F32.BF16 R180, R4.reuse, R62, RZ ;  /* 0x0000003e04b4723c */ /* 0x040ff000000418ff */
[----:B------:R-:W-:Y:S01]  /*11a00*/  HMMA.16816.F32.BF16 R36, R4, R44, RZ ;  /* 0x0000002c0424723c */ /* 0x000fe200000418ff */
[----:B--2---:R-:W-:-:S04]  /*11a10*/  FFMA.FTZ R2, R22, c[0x0][0x2d0], -R0 ;  /* 0x0000b40016027a23 */ /* 0x004fc80000010800 */
[----:B------:R2:W3:Y:S03]  /*11a20*/  MUFU.EX2 R195, R2 ;  /* 0x0000000200c37308 */ /* 0x0004e60000000800 */
[C---:B------:R-:W-:Y:S08]  /*11a30*/  HMMA.16816.F32.BF16 R152, R4.reuse, R8, RZ ;  /* 0x000000080498723c */ /* 0x040ff000000418ff */
[----:B------:R-:W-:Y:S01]  /*11a40*/  HMMA.16816.F32.BF16 R52, R4, R56, RZ ;  /* 0x000000380434723c */ /* 0x000fe200000418ff */
[--C-:B--2---:R-:W-:Y:S01]  /*11a50*/  FFMA.FTZ R2, R23, c[0x0][0x2d0], -R0.reuse ;  /* 0x0000b40017027a23 */ /* 0x104fe20000010800 */
[----:B---3--:R-:W-:Y:S01]  /*11a60*/  F2FP.BF16.PACK_AB R129, R195, R143 ;  /* 0x0000008fc381723e */ /* 0x008fe200000010ff */
[----:B------:R-:W-:-:S05]  /*11a70*/  FFMA.FTZ R0, R27, c[0x0][0x2d0], -R0 ;  /* 0x0000b4001b007a23 */ /* 0x000fca0000010800 */
[C---:B------:R-:W-:Y:S01]  /*11a80*/  HMMA.16816.F32.BF16 R20, R4.reuse, R12, RZ ;  /* 0x0000000c0414723c */ /* 0x040fe200000418ff */
[----:B------:R2:W-:Y:S07]  /*11a90*/  MUFU.EX2 R194, R2 ;  /* 0x0000000200c27308 */ /* 0x0005ee0000000800 */
[C---:B------:R-:W-:Y:S01]  /*11aa0*/  HMMA.16816.F32.BF16 R12, R4.reuse, R14, RZ ;  /* 0x0000000e040c723c */ /* 0x040fe200000418ff */
[----:B------:R-:W3:Y:S07]  /*11ab0*/  MUFU.EX2 R142, R0 ;  /* 0x00000000008e7308 */ /* 0x000eee0000000800 */
[----:B------:R-:W-:Y:S01]  /*11ac0*/  HMMA.16816.F32.BF16 R80, R4, R84, RZ ;  /* 0x000000540450723c */ /* 0x000fe200000418ff */
[----:B--2---:R-:W-:-:S07]  /*11ad0*/  @P3 IMAD.HI.U32 R2, R233, c[0x0][0x2c8], RZ ;  /* 0x0000b200e9023a27 */ /* 0x004fce00078e00ff */
[----:B-1----:R-:W-:Y:S01]  /*11ae0*/  HMMA.16816.F32.BF16 R124, R4, R100, RZ ;  /* 0x00000064047c723c */ /* 0x002fe200000418ff */
[----:B---3--:R-:W-:Y:S01]  /*11af0*/  F2FP.BF16.PACK_AB R131, R142, R194 ;  /* 0x000000c28e83723e */ /* 0x008fe200000010ff */
        /* <DEDUP_REMOVED lines=88> */
.L_x_3688:
        /* <DEDUP_REMOVED lines=14> */
[----:B------:R-:W-:Y:S03]  /*12160*/  @!P0 IADD3 R2, R141, R2, RZ ;  /* 0x000000028d028210 */ /* 0x000fe60007ffe0ff */
[----:B------:R-:W1:Y:S01]  /*12170*/  LDSM.16.M88.4 R8, [R184] ;  /* 0x00000000b808783b */ /* 0x000e620000000200 */
[----:B------:R-:W-:Y:S02]  /*12180*/  @!P0 LEA.HI.X R2, R140, R223, R2, 0x5, P1 ;  /* 0x000000df8c028211 */ /* 0x000fe400008f2c02 */
[C---:B------:R-:W-:Y:S04]  /*12190*/  @!P0 LEA R140, P1, R0.reuse, c[0x0][0x1f8], 0x1 ;  /* 0x00007e00008c8a11 */ /* 0x040fe800078208ff */
[----:B------:R-:W2:Y:S01]  /*121a0*/  LDSM.16.M88.4 R160, [R184+0x800] ;  /* 0x00080000b8a0783b */ /* 0x000ea20000000200 */
[----:B------:R-:W-:Y:S02]  /*121b0*/  @!P0 LEA.HI.X R141, R0, c[0x0][0x1fc], R2, 0x1, P1 ;  /* 0x00007f00008d8a11 */ /* 0x000fe400008f0c02 */
[----:B------:R-:W-:Y:S04]  /*121c0*/  IADD3 R0, R239, R233, RZ ;  /* 0x000000e9ef007210 */ /* 0x000fe80007ffe0ff */
[----:B------:R-:W-:Y:S01]  /*121d0*/  LDSM.16.M88.4 R164, [R190] ;  /* 0x00000000bea4783b */ /* 0x000fe20000000200 */
[----:B------:R-:W-:Y:S05]  /*121e0*/  @P2 IMAD.HI.U32 R2, R0, c[0x0][0x2c8], RZ ;  /* 0x0000b20000022a27 */ /* 0x000fea00078e00ff */
[----:B------:R-:W-:Y:S01]  /*121f0*/  @P2 SHF.R.U32.HI R0, RZ, c[0x0][0x2cc], R2 ;  /* 0x0000b300ff002a19 */ /* 0x000fe20000011602 */
[----:B------:R-:W3:Y:S01]  /*12200*/  LDSM.16.M88.4 R168, [R193] ;  /* 0x00000000c1a8783b */ /* 0x000ee20000000200 */
[----:B------:R-:W-:Y:S05]  /*12210*/  MOV R2, 0xffffffe0 ;  /* 0xffffffe000027802 */ /* 0x000fea0000000f00 */
[----:B------:R-:W-:Y:S01]  /*12220*/  IMAD R2, R180, R2, 0x1 ;  /* 0x00000001b4027424 */ /* 0x000fe200078e0202 */
[----:B------:R-:W4:Y:S04]  /*12230*/  LDSM.16.M88.4 R172, [R194] ;  /* 0x00000000c2ac783b */ /* 0x000f280000000200 */
[----:B------:R-:W-:Y:S03]  /*12240*/  IADD3 R2, R236, R2, -R217 ;  /* 0x00000002ec027210 */ /* 0x000fe60007ffe8d9 */
[----:B------:R-:W-:Y:S01]  /*12250*/  @!PT LDS RZ, [RZ] ;  /* 0x00000000fffff984 */ /* 0x000fe20000000800 */
[----:B------:R-:W-:Y:S01]  /*12260*/  @!PT LDS RZ, [RZ] ;  /* 0x00000000fffff984 */ /* 0x000fe20000000800 */
[----:B------:R-:W-:Y:S01]  /*12270*/  @!PT LDS RZ, [RZ] ;  /* 0x00000000fffff984 */ /* 0x000fe20000000800 */
[----:B------:R5:W-:Y:S01]  /*12280*/  @!P0 LDGSTS.E.BYPASS.LTC128B.128 [R201+0x8080], [R140.64], !P3 ;  /* 0x080800008cc98fae */ /* 0x000be2000d901d46 */
[C---:B-1----:R-:W-:Y:S06]  /*12290*/  HMMA.16816.F32.BF16 R4, R16.reuse, R8, RZ ;  /* 0x000000081004723c */ /* 0x042fec00000418ff */
[----:B------:R5:W-:Y:S02]  /*122a0*/  @!P0 LDGSTS.E.BYPASS.LTC128B.128 [R201+0x9080], [R140.64+0x80], !P6 ;  /* 0x090800808cc98fae */ /* 0x000be4000f101d46 */
[C---:B------:R-:W-:Y:S05]  /*122b0*/  HMMA.16816.F32.BF16 R8, R16.reuse, R10, RZ ;  /* 0x0000000a1008723c */ /* 0x040fea00000418ff */
[----:B------:R5:W-:Y:S03]  /*122c0*/  @!P0 LDGSTS.E.BYPASS.LTC128B.128 [R201+0xa080], [R140.64+0x100], !P5 ;  /* 0x0a0801008cc98fae */ /* 0x000be6000e901d46 */
[C---:B--2---:R-:W-:Y:S04]  /*122d0*/  HMMA.16816.F32.BF16 R12, R16.reuse, R160, RZ ;  /* 0x000000a0100c723c */ /* 0x044fe800000418ff */
[----:B------:R5:W-:Y:S04]  /*122e0*/  @!P0 LDGSTS.E.BYPASS.LTC128B.128 [R201+0xb080], [R140.64+0x180], !P4 ;  /* 0x0b0801808cc98fae */ /* 0x000be8000e101d46 */
[----:B------:R-:W-:Y:S03]  /*122f0*/  HMMA.16816.F32.BF16 R16, R16, R162, RZ ;  /* 0x000000a21010723c */ /* 0x000fe600000418ff */
[----:B------:R-:W-:Y:S05]  /*12300*/  LDSM.16.M88.4 R160, [R192] ;  /* 0x00000000c0a0783b */ /* 0x000fea0000000200 */
[C---:B---3--:R-:W-:Y:S02]  /*12310*/  HMMA.16816.F32.BF16 R4, R164.reuse, R168, R4 ;  /* 0x000000a8a404723c */ /* 0x048fe40000041804 */
[----:B------:R-:W1:Y:S06]  /*12320*/  LDSM.16.M88.4 R176, [R151] ;  /* 0x0000000097b0783b */ /* 0x000e6c0000000200 */
[C---:B------:R-:W-:Y:S01]  /*12330*/  HMMA.16816.F32.BF16 R8, R164.reuse, R170, R8 ;  /* 0x000000aaa408723c */ /* 0x040fe20000041808 */
[----:B------:R-:W2:Y:S07]  /*12340*/  LDSM.16.M88.4 R168, [R151+0x800] ;  /* 0x0008000097a8783b */ /* 0x000eae0000000200 */
[C---:B----4-:R-:W-:Y:S01]  /*12350*/  HMMA.16816.F32.BF16 R12, R164.reuse, R172, R12 ;  /* 0x000000aca40c723c */ /* 0x050fe2000004180c */
[----:B------:R-:W0:Y:S07]  /*12360*/  LDGDEPBAR ;  /* 0x00000000000079af */ /* 0x000e2e0000000000 */
[----:B------:R-:W-:Y:S01]  /*12370*/  HMMA.16816.F32.BF16 R16, R164, R174, R16 ;  /* 0x000000aea410723c */ /* 0x000fe20000041810 */
[----:B------:R-:W-:Y:S07]  /*12380*/  LDSM.16.M88.4 R164, [R191] ;  /* 0x00000000bfa4783b */ /* 0x000fee0000000200 */
[----:B------:R-:W3:Y:S07]  /*12390*/  LDSM.16.M88.4 R172, [R150] ;  /* 0x0000000096ac783b */ /* 0x000eee0000000200 */
[----:B-----5:R-:W-:Y:S01]  /*123a0*/  SHFL.IDX PT, R141, R0, 0x1, 0x1c1f ;  /* 0x003c1f00008d7f89 */ /* 0x020fe200000e0000 */
[C---:B-1----:R-:W-:Y:S06]  /*123b0*/  HMMA.16816.F32.BF16 R4, R160.reuse, R176, R4 ;  /* 0x000000b0a004723c */ /* 0x042fec0000041804 */
[----:B------:R1:W4:Y:S02]  /*123c0*/  SHFL.IDX PT, R140, R0, RZ, 0x1c1f ;  /* 0x001c1fff008c7589 */ /* 0x00032400000e0000 */
[C---:B------:R-:W-:Y:S05]  /*123d0*/  HMMA.16816.F32.BF16 R8, R160.reuse, R178, R8 ;  /* 0x000000b2a008723c */ /* 0x040fea0000041808 */
[----:B------:R-:W5:Y:S03]  /*123e0*/  LDSM.16.M88.4 R176, [R150+0x800] ;  /* 0x0008000096b0783b */ /* 0x000f660000000200 */
[C---:B--2---:R-:W-:Y:S08]  /*123f0*/  HMMA.16816.F32.BF16 R12, R160.reuse, R168, R12 ;  /* 0x000000a8a00c723c */ /* 0x044ff0000004180c */
[----:B------:R-:W-:Y:S01]  /*12400*/  HMMA.16816.F32.BF16 R16, R160, R170, R16 ;  /* 0x000000aaa010723c */ /* 0x000fe20000041810 */
[----:B------:R-:W-:Y:S03]  /*12410*/  LDSM.16.M88.4 R160, [R189+0x4000] ;  /* 0x00400000bda0783b */ /* 0x000fe60000000200 */
[----:B-1----:R-:W-:Y:S04]  /*12420*/  IADD3 R0, R2, -R237, RZ ;  /* 0x800000ed02007210 */ /* 0x002fe80007ffe0ff */
[C---:B---3--:R-:W-:Y:S01]  /*12430*/  HMMA.16816.F32.BF16 R4, R164.reuse, R172, R4 ;  /* 0x000000aca404723c */ /* 0x048fe20000041804 */
[----:B------:R-:W1:Y:S04]  /*12440*/  LDSM.16.M88.4 R168, [R184+0x1000] ;  /* 0x00100000b8a8783b */ /* 0x000e680000000200 */
[C---:B----4-:R-:W-:Y:S02]  /*12450*/  IADD3 R2, R0.reuse, R140, RZ ;  /* 0x0000008c00027210 */ /* 0x050fe40007ffe0ff */
[----:B------:R-:W-:Y:S01]  /*12460*/  IADD3 R0, R0, R141, RZ ;  /* 0x0000008d00007210 */ /* 0x000fe20007ffe0ff */
[C---:B------:R-:W-:Y:S01]  /*12470*/  HMMA.16816.F32.BF16 R8, R164.reuse, R174, R8 ;  /* 0x000000aea408723c */ /* 0x040fe20000041808 */
[----:B------:R-:W2:Y:S02]  /*12480*/  LDSM.16.M88.4 R172, [R184+0x1800] ;  /* 0x00180000b8ac783b */ /* 0x000ea40000000200 */
[C---:B------:R-:W-:Y:S02]  /*12490*/  ISETP.GT.AND P0, PT, R2.reuse, RZ, PT ;  /* 0x000000ff0200720c */ /* 0x040fe40003f04270 */
[C---:B------:R-:W-:Y:S02]  /*124a0*/  ISETP.GT.AND P1, PT, R2.reuse, 0x1, PT ;  /* 0x000000010200780c */ /* 0x040fe40003f24270 */
[----:B------:R-:W-:Y:S01]  /*124b0*/  ISETP.GT.AND P2, PT, R2, 0x9, PT ;  /* 0x000000090200780c */ /* 0x000fe20003f44270 */
[C---:B-----5:R-:W-:Y:S08]  /*124c0*/  HMMA.16816.F32.BF16 R12, R164.reuse, R176, R12 ;  /* 0x000000b0a40c723c */ /* 0x060ff0000004180c */
[----:B------:R-:W-:Y:S01]  /*124d0*/  HMMA.16816.F32.BF16 R16, R164, R178, R16 ;  /* 0x000000b2a410723c */ /* 0x000fe20000041810 */
[----:B------:R-:W-:Y:S07]  /*124e0*/  LDSM.16.M88.4 R164, [R190+0x4000] ;  /* 0x00400000bea4783b */ /* 0x000fee0000000200 */
[----:B------:R-:W3:Y:S01]  /*124f0*/  LDSM.16.M88.4 R176, [R196] ;  /* 0x00000000c4b0783b */ /* 0x000ee20000000200 */
[C---:B-1----:R-:W-:Y:S08]  /*12500*/  HMMA.16816.F32.BF16 R4, R160.reuse, R168, R4 ;  /* 0x000000a8a004723c */ /* 0x042ff00000041804 */
[C---:B------:R-:W-:Y:S01]  /*12510*/  HMMA.16816.F32.BF16 R8, R160.reuse, R170, R8 ;  /* 0x000000aaa008723c */ /* 0x040fe20000041808 */
[----:B------:R-:W1:Y:S07]  /*12520*/  LDSM.16.M88.4 R168, [R195] ;  /* 0x00000000c3a8783b */ /* 0x000e6e0000000200 */
[C---:B--2---:R-:W-:Y:S08]  /*12530*/  HMMA.16816.F32.BF16 R12, R160.reuse, R172, R12 ;  /* 0x000000aca00c723c */ /* 0x044ff0000004180c */
[----:B------:R-:W-:Y:S01]  /*12540*/  HMMA.16816.F32.BF16 R16, R160, R174, R16 ;  /* 0x000000aea010723c */ /* 0x000fe20000041810 */
[----:B------:R-:W-:Y:S07]  /*12550*/  LDSM.16.M88.4 R160, [R192+0x4000] ;  /* 0x00400000c0a0783b */ /* 0x000fee0000000200 */
[----:B------:R-:W2:Y:S01]  /*12560*/  LDSM.16.M88.4 R172, [R151+0x1000] ;  /* 0x0010000097ac783b */ /* 0x000ea20000000200 */
[C---:B---3--:R-:W-:Y:S08]  /*12570*/  HMMA.16816.F32.BF16 R4, R164.reuse, R176, R4 ;  /* 0x000000b0a404723c */ /* 0x048ff00000041804 */
[C---:B------:R-:W-:Y:S01]  /*12580*/  HMMA.16816.F32.BF16 R8, R164.reuse, R178, R8 ;  /* 0x000000b2a408723c */ /* 0x040fe20000041808 */
[----:B------:R-:W3:Y:S07]  /*12590*/  LDSM.16.M88.4 R176, [R151+0x1800] ;  /* 0x0018000097b0783b */ /* 0x000eee0000000200 */
[C---:B-1----:R-:W-:Y:S08]  /*125a0*/  HMMA.16816.F32.BF16 R12, R164.reuse, R168, R12 ;  /* 0x000000a8a40c723c */ /* 0x042ff0000004180c */
[----:B------:R-:W-:Y:S01]  /*125b0*/  HMMA.16816.F32.BF16 R16, R164, R170, R16 ;  /* 0x000000aaa410723c */ /* 0x000fe20000041810 */
[----:B------:R-:W-:Y:S07]  /*125c0*/  LDSM.16.M88.4 R164, [R191+0x4000] ;  /* 0x00400000bfa4783b */ /* 0x000fee0000000200 */
[----:B------:R-:W1:Y:S01]  /*125d0*/  LDSM.16.M88.4 R168, [R150+0x1000] ;  /* 0x0010000096a8783b */ /* 0x000e620000000200 */
[C---:B--2---:R-:W-:Y:S08]  /*125e0*/  HMMA.16816.F32.BF16 R4, R160.reuse, R172, R4 ;  /* 0x000000aca004723c */ /* 0x044ff00000041804 */
[C---:B------:R-:W-:Y:S01]  /*125f0*/  HMMA.16816.F32.BF16 R8, R160.reuse, R174, R8 ;  /* 0x000000aea008723c */ /* 0x040fe20000041808 */
[----:B------:R-:W2:Y:S07]  /*12600*/  LDSM.16.M88.4 R172, [R150+0x1800] ;  /* 0x0018000096ac783b */ /* 0x000eae0000000200 */
[C---:B---3--:R-:W-:Y:S08]  /*12610*/  HMMA.16816.F32.BF16 R12, R160.reuse, R176, R12 ;  /* 0x000000b0a00c723c */ /* 0x048ff0000004180c */
[----:B------:R-:W-:Y:S01]  /*12620*/  HMMA.16816.F32.BF16 R16, R160, R178, R16 ;  /* 0x000000b2a010723c */ /* 0x000fe20000041810 */
[----:B------:R-:W-:Y:S07]  /*12630*/  LDSM.16.M88.4 R160, [R189+0x8000] ;  /* 0x00800000bda0783b */ /* 0x000fee0000000200 */
[----:B------:R-:W3:Y:S01]  /*12640*/  LDSM.16.M88.4 R176, [R184+0x2000] ;  /* 0x00200000b8b0783b */ /* 0x000ee20000000200 */
[C---:B-1----:R-:W-:Y:S08]  /*12650*/  HMMA.16816.F32.BF16 R4, R164.reuse, R168, R4 ;  /* 0x000000a8a404723c */ /* 0x042ff00000041804 */
[C---:B------:R-:W-:Y:S01]  /*12660*/  HMMA.16816.F32.BF16 R8, R164.reuse, R170, R8 ;  /* 0x000000aaa408723c */ /* 0x040fe20000041808 */
[----:B------:R-:W1:Y:S07]  /*12670*/  LDSM.16.M88.4 R168, [R184+0x2800] ;  /* 0x00280000b8a8783b */ /* 0x000e6e0000000200 */
[C---:B--2---:R-:W-:Y:S08]  /*12680*/  HMMA.16816.F32.BF16 R12, R164.reuse, R172, R12 ;  /* 0x000000aca40c723c */ /* 0x044ff0000004180c */
[----:B------:R-:W-:Y:S01]  /*12690*/  HMMA.16816.F32.BF16 R16, R164, R174, R16 ;  /* 0x000000aea410723c */ /* 0x000fe20000041810 */
[----:B------:R-:W-:Y:S07]  /*126a0*/  LDSM.16.M88.4 R164, [R190+0x8000] ;  /* 0x00800000bea4783b */ /* 0x000fee0000000200 */
[----:B------:R-:W2:Y:S01]  /*126b0*/  LDSM.16.M88.4 R172, [R198] ;  /* 0x00000000c6ac783b */ /* 0x000ea20000000200 */
[C---:B---3--:R-:W-:Y:S08]  /*126c0*/  HMMA.16816.F32.BF16 R4, R160.reuse, R176, R4 ;  /* 0x000000b0a004723c */ /* 0x048ff00000041804 */
[C---:B------:R-:W-:Y:S01]  /*126d0*/  HMMA.16816.F32.BF16 R8, R160.reuse, R178, R8 ;  /* 0x000000b2a008723c */ /* 0x040fe20000041808 */
[----:B------:R-:W3:Y:S07]  /*126e0*/  LDSM.16.M88.4 R176, [R197] ;  /* 0x00000000c5b0783b */ /* 0x000eee0000000200 */
        /* <DEDUP_REMOVED lines=10> */
[----:B------:R-:W-:Y:S01]  /*12790*/  LDSM.16.M88.4 R176, [R150+0x2800] ;  /* 0x0028000096b0783b */ /* 0x000fe20000000200 */
[C---:B-1----:R-:W-:Y:S08]  /*127a0*/  HMMA.16816.F32.BF16 R4, R160.reuse, R168, R4 ;  /* 0x000000a8a004723c */ /* 0x042ff00000041804 */
[C---:B------:R-:W-:Y:S01]  /*127b0*/  HMMA.16816.F32.BF16 R8, R160.reuse, R170, R8 ;  /* 0x000000aaa008723c */ /* 0x040fe20000041808 */
[----:B------:R-:W1:Y:S07]  /*127c0*/  LDSM.16.M88.4 R168, [R150+0x2000] ;  /* 0x0020000096a8783b */ /* 0x000e6e0000000200 */
[C---:B--2---:R-:W-:Y:S08]  /*127d0*/  HMMA.16816.F32.BF16 R12, R160.reuse, R172, R12 ;  /* 0x000000aca00c723c */ /* 0x044ff0000004180c */
[----:B------:R-:W-:Y:S01]  /*127e0*/  HMMA.16816.F32.BF16 R16, R160, R174, R16 ;  /* 0x000000aea010723c */ /* 0x000fe20000041810 */
[----:B------:R-:W-:Y:S07]  /*127f0*/  LDSM.16.M88.4 R160, [R189+0xc000] ;  /* 0x00c00000bda0783b */ /* 0x000fee0000000200 */
[----:B------:R-:W-:Y:S01]  /*12800*/  LDSM.16.M88.4 R172, [R184+0x3800] ;  /* 0x00380000b8ac783b */ /* 0x000fe20000000200 */
[C---:B-1----:R-:W-:Y:S08]  /*12810*/  HMMA.16816.F32.BF16 R4, R164.reuse, R168, R4 ;  /* 0x000000a8a404723c */ /* 0x042ff00000041804 */
[C---:B------:R-:W-:Y:S01]  /*12820*/  HMMA.16816.F32.BF16 R8, R164.reuse, R170, R8 ;  /* 0x000000aaa408723c */ /* 0x040fe20000041808 */
[----:B------:R-:W1:Y:S07]  /*12830*/  LDSM.16.M88.4 R168, [R184+0x3000] ;  /* 0x00300000b8a8783b */ /* 0x000e6e0000000200 */
[C---:B------:R-:W-:Y:S08]  /*12840*/  HMMA.16816.F32.BF16 R12, R164.reuse, R176, R12 ;  /* 0x000000b0a40c723c */ /* 0x040ff0000004180c */
[----:B------:R-:W-:Y:S01]  /*12850*/  HMMA.16816.F32.BF16 R16, R164, R178, R16 ;  /* 0x000000b2a410723c */ /* 0x000fe20000041810 */
[----:B------:R-:W-:Y:S07]  /*12860*/  LDSM.16.M88.4 R164, [R190+0xc000] ;  /* 0x00c00000bea4783b */ /* 0x000fee0000000200 */
[----:B------:R-:W-:Y:S01]  /*12870*/  LDSM.16.M88.4 R176, [R199] ;  /* 0x00000000c7b0783b */ /* 0x000fe20000000200 */
[C---:B-1----:R-:W-:Y:S08]  /*12880*/  HMMA.16816.F32.BF16 R4, R160.reuse, R168, R4 ;  /* 0x000000a8a004723c */ /* 0x042ff00000041804 */
[C---:B------:R-:W-:Y:S01]  /*12890*/  HMMA.16816.F32.BF16 R8, R160.reuse, R170, R8 ;  /* 0x000000aaa008723c */ /* 0x040fe20000041808 */
[----:B------:R-:W1:Y:S07]  /*128a0*/  LDSM.16.M88.4 R168, [R200] ;  /* 0x00000000c8a8783b */ /* 0x000e6e0000000200 */
[C---:B------:R-:W-:Y:S08]  /*128b0*/  HMMA.16816.F32.BF16 R12, R160.reuse, R172, R12 ;  /* 0x000000aca00c723c */ /* 0x040ff0000004180c */
        /* <DEDUP_REMOVED lines=9> */
[----:B------:R-:W2:Y:S01]  /*12950*/  LDSM.16.M88.4 R176, [R150+0x3000] ;  /* 0x0030000096b0783b */ /* 0x000ea20000000200 */
[C---:B-1----:R-:W-:Y:S08]  /*12960*/  HMMA.16816.F32.BF16 R4, R160.reuse, R168, R4 ;  /* 0x000000a8a004723c */ /* 0x042ff00000041804 */
[C---:B------:R-:W-:Y:S01]  /*12970*/  HMMA.16816.F32.BF16 R8, R160.reuse, R170, R8 ;  /* 0x000000aaa008723c */ /* 0x040fe20000041808 */
[----:B------:R-:W1:Y:S01]  /*12980*/  LDSM.16.M88.4 R168, [R150+0x3800] ;  /* 0x0038000096a8783b */ /* 0x000e620000000200 */
[----:B------:R-:W-:Y:S06]  /*12990*/  DEPBAR.LE SB0, 0x0 ;  /* 0x000080000000791a */ /* 0x000fec0000000000 */
[C---:B------:R-:W-:Y:S01]  /*129a0*/  HMMA.16816.F32.BF16 R12, R160.reuse, R172, R12 ;  /* 0x000000aca00c723c */ /* 0x040fe2000004180c */
[----:B------:R-:W-:Y:S07]  /*129b0*/  BAR.SYNC.DEFER_BLOCKING 0x0 ;  /* 0x0000000000007b1d */ /* 0x000fee0000010000 */
[----:B------:R-:W-:Y:S08]  /*129c0*/  HMMA.16816.F32.BF16 R16, R160, R174, R16 ;  /* 0x000000aea010723c */ /* 0x000ff00000041810 */
[C---:B--2---:R-:W-:Y:S08]  /*129d0*/  HMMA.16816.F32.BF16 R4, R164.reuse, R176, R4 ;  /* 0x000000b0a404723c */ /* 0x044ff00000041804 */
[C---:B------:R-:W-:Y:S08]  /*129e0*/  HMMA.16816.F32.BF16 R8, R164.reuse, R178, R8 ;  /* 0x000000b2a408723c */ /* 0x040ff00000041808 */
[C---:B-1----:R-:W-:Y:S08]  /*129f0*/  HMMA.16816.F32.BF16 R12, R164.reuse, R168, R12 ;  /* 0x000000a8a40c723c */ /* 0x042ff0000004180c */
[----:B------:R-:W-:Y:S01]  /*12a00*/  FSEL R162, R4, -INF , P0 ;  /* 0xff80000004a27808 */ /* 0x000fe20000000000 */
[----:B------:R-:W-:Y:S03]  /*12a10*/  HMMA.16816.F32.BF16 R16, R164, R170, R16 ;  /* 0x000000aaa410723c */ /* 0x000fe60000041810 */
[----:B------:R-:W-:Y:S02]  /*12a20*/  ISETP.GT.AND P0, PT, R2, 0x8, PT ;  /* 0x000000080200780c */ /* 0x000fe40003f04270 */
[----:B------:R-:W-:Y:S02]  /*12a30*/  FMNMX.FTZ R4, R162, R3, !PT ;  /* 0x00000003a2047209 */ /* 0x000fe40007810000 */
[----:B------:R-:W-:Y:S02]  /*12a40*/  FSEL R140, R5, -INF , P1 ;  /* 0xff800000058c7808 */ /* 0x000fe40000800000 */
[----:B------:R-:W-:Y:S02]  /*12a50*/  FSEL R161, R8, -INF , P0 ;  /* 0xff80000008a17808 */ /* 0x000fe40000000000 */
[----:B------:R-:W-:Y:S02]  /*12a60*/  ISETP.GT.AND P1, PT, R2, 0x10, PT ;  /* 0x000000100200780c */ /* 0x000fe40003f24270 */
[----:B------:R-:W-:Y:S02]  /*12a70*/  FMNMX.FTZ R4, R140, R4, !PT ;  /* 0x000000048c047209 */ /* 0x000fe40007810000 */
[----:B------:R-:W-:Y:S02]  /*12a80*/  FSEL R160, R9, -INF , P2 ;  /* 0xff80000009a07808 */ /* 0x000fe40001000000 */
[----:B------:R-:W-:Y:S02]  /*12a90*/  FMNMX.FTZ R4, R161, R4, !PT ;  /* 0x00000004a1047209 */ /* 0x000fe40007810000 */
[----:B------:R-:W-:Y:S02]  /*12aa0*/  ISETP.GT.AND P0, PT, R0, RZ, PT ;  /* 0x000000ff0000720c */ /* 0x000fe40003f04270 */
[----:B------:R-:W-:Y:S02]  /*12ab0*/  FSEL R170, R12, -INF , P1 ;  /* 0xff8000000caa7808 */ /* 0x000fe40000800000 */
[----:B------:R-:W-:Y:S02]  /*12ac0*/  ISETP.GT.AND P1, PT, R2, 0x11, PT ;  /* 0x000000110200780c */ /* 0x000fe40003f24270 */
[----:B------:R-:W-:Y:S02]  /*12ad0*/  FMNMX.FTZ R4, R160, R4, !PT ;  /* 0x00000004a0047209 */ /* 0x000fe40007810000 */
        /* <DEDUP_REMOVED lines=13> */
[----:B------:R-:W1:Y:S01]  /*12bb0*/  SHFL.BFLY PT, R5, R2, 0x2, 0x1f ;  /* 0x0c401f0002057f89 */ /* 0x000e6200000e0000 */
[----:B------:R-:W-:Y:S02]  /*12bc0*/  ISETP.GT.AND P1, PT, R0, 0x8, PT ;  /* 0x000000080000780c */ /* 0x000fe40003f24270 */
[----:B------:R-:W-:Y:S02]  /*12bd0*/  FMNMX.FTZ R4, R8, R4, !PT ;  /* 0x0000000408047209 */ /* 0x000fe40007810000 */
[----:B------:R-:W-:Y:S02]  /*12be0*/  FSEL R7, R10, -INF , P1 ;  /* 0xff8000000a077808 */ /* 0x000fe40000800000 */
[C---:B------:R-:W-:Y:S02]  /*12bf0*/  ISETP.GT.AND P0, PT, R0.reuse, 0x9, PT ;  /* 0x000000090000780c */ /* 0x040fe40003f04270 */
[----:B------:R-:W-:Y:S02]  /*12c00*/  ISETP.GT.AND P1, PT, R0, 0x10, PT ;  /* 0x000000100000780c */ /* 0x000fe40003f24270 */
[----:B------:R-:W-:Y:S02]  /*12c10*/  FSEL R6, R11, -INF , P0 ;  /* 0xff8000000b067808 */ /* 0x000fe40000000000 */
        /* <DEDUP_REMOVED lines=8> */
[----:B------:R-:W-:Y:S02]  /*12ca0*/  ISETP.GT.AND P1, PT, R180, R212, PT ;  /* 0x000000d4b400720c */ /* 0x000fe40003f24270 */
[----:B------:R-:W-:Y:S02]  /*12cb0*/  ISETP.GT.AND P0, PT, R0, 0x19, PT ;  /* 0x000000190000780c */ /* 0x000fe40003f04270 */
[----:B------:R-:W-:Y:S02]  /*12cc0*/  FMNMX.FTZ R0, R178, R4, !PT ;  /* 0x00000004b2007209 */ /* 0x000fe40007810000 */
[----:B-1----:R-:W-:Y:S02]  /*12cd0*/  FMNMX.FTZ R4, R2, R5, !PT ;  /* 0x0000000502047209 */ /* 0x002fe40007810000 */
[----:B------:R-:W-:Y:S02]  /*12ce0*/  FSEL R143, R19, -INF , P0 ;  /* 0xff800000138f7808 */ /* 0x000fe40000000000 */
[----:B------:R-:W-:Y:S01]  /*12cf0*/  FMNMX.FTZ R0, R179, R0, !PT ;  /* 0x00000000b3007209 */ /* 0x000fe20007810000 */
[----:B------:R-:W1:Y:S02]  /*12d00*/  SHFL.BFLY PT, R13, R4, 0x1, 0x1f ;  /* 0x0c201f00040d7f89 */ /* 0x000e6400000e0000 */
[----:B------:R-:W-:Y:S01]  /*12d10*/  @P1 SHF.R.S32.HI R5, RZ, 0x1f, R202 ;  /* 0x0000001fff051819 */ /* 0x000fe200000114ca */
[----:B------:R-:W-:Y:S01]  /*12d20*/  @P1 IMAD.WIDE.U32 R10, R202, c[0x0][0x1e0], RZ ;  /* 0x00007800ca0a1a25 */ /* 0x000fe200078e00ff */
[----:B------:R-:W-:Y:S03]  /*12d30*/  FMNMX.FTZ R0, R143, R0, !PT ;  /* 0x000000008f007209 */ /* 0x000fe60007810000 */
[----:B------:R-:W-:Y:S01]  /*12d40*/  @P1 IMAD R12, R5, c[0x0][0x1e0], RZ ;  /* 0x00007800050c1a24 */ /* 0x000fe200078e02ff */
[----:B------:R-:W-:Y:S01]  /*12d50*/  @P1 LEA R5, P0, R10, R218, 0x5 ;  /* 0x000000da0a051211 */ /* 0x000fe200078028ff */
[----:B------:R-:W2:Y:S02]  /*12d60*/  SHFL.BFLY PT, R2, R0, 0x2, 0x1f ;  /* 0x0c401f0000027f89 */ /* 0x000ea400000e0000 */
[----:B------:R-:W-:Y:S05]  /*12d70*/  @P1 IMAD R12, R202, c[0x0][0x1e4], R12 ;  /* 0x00007900ca0c1a24 */ /* 0x000fea00078e020c */
[----:B------:R-:W-:Y:S04]  /*12d80*/  @P1 IADD3 R11, R11, R12, RZ ;  /* 0x0000000c0b0b1210 */ /* 0x000fe80007ffe0ff */
[----:B------:R-:W-:Y:S02]  /*12d90*/  @P1 LEA.HI.X R11, R10, R222, R11, 0x5, P0 ;  /* 0x000000de0a0b1211 */ /* 0x000fe400000f2c0b */
[----:B-1----:R-:W-:Y:S02]  /*12da0*/  FMNMX.FTZ R141, R4, R13, !PT ;  /* 0x0000000d048d7209 */ /* 0x002fe40007810000 */
[----:B------:R-:W-:Y:S03]  /*12db0*/  @P1 LEA R4, P0, R5, c[0x0][0x1c8], 0x1 ;  /* 0x0000720005041a11 */ /* 0x000fe600078008ff */
[----:B------:R-:W-:Y:S01]  /*12dc0*/  FMUL.FTZ R10, R141, c[0x0][0x2d0] ;  /* 0x0000b4008d0a7a20 */ /* 0x000fe20000410000 */
[----:B------:R-:W-:Y:S02]  /*12dd0*/  @P1 LEA.HI.X R5, R5, c[0x0][0x1cc], R11, 0x1, P0 ;  /* 0x0000730005051a11 */ /* 0x000fe400000f0c0b */
[----:B------:R-:W-:Y:S02]  /*12de0*/  FSETP.NEU.FTZ.AND P0, PT, R141, -INF , PT ;  /* 0xff8000008d00780b */ /* 0x000fe40003f1d000 */
[----:B--2---:R-:W-:Y:S01]  /*12df0*/  FMNMX.FTZ R0, R0, R2, !PT ;  /* 0x0000000200007209 */ /* 0x004fe20007810000 */
[----:B------:R1:W-:Y:S01]  /*12e00*/  @P1 LDGSTS.E.BYPASS.LTC128B.128 [R201+0xc080], [R4.64], !P3 ;  /* 0x0c08000004c91fae */ /* 0x0003e2000d901d46 */
[----:B------:R-:W-:Y:S05]  /*12e10*/  FSEL R168, R10, RZ, P0 ;  /* 0x000000ff0aa87208 */ /* 0x000fea0000000000 */
[--C-:B------:R-:W-:Y:S01]  /*12e20*/  FFMA.FTZ R10, R162, c[0x0][0x2d0], -R168.reuse ;  /* 0x0000b400a20a7a23 */ /* 0x100fe200000108a8 */
[----:B------:R-:W2:Y:S03]  /*12e30*/  SHFL.BFLY PT, R2, R0, 0x1, 0x1f ;  /* 0x0c201f0000027f89 */ /* 0x000ea600000e0000 */
[----:B------:R3:W-:Y:S04]  /*12e40*/  MUFU.EX2 R207, R10 ;  /* 0x0000000a00cf7308 */ /* 0x0007e80000000800 */
[----:B------:R1:W-:Y:S07]  /*12e50*/  @P1 LDGSTS.E.BYPASS.LTC128B.128 [R201+0xd080], [R4.64+0x80], !P6 ;  /* 0x0d08008004c91fae */ /* 0x0003ee000f101d46 */
[----:B------:R1:W-:Y:S07]  /*12e60*/  @P1 LDGSTS.E.BYPASS.LTC128B.128 [R201+0xe080], [R4.64+0x100], !P5 ;  /* 0x0e08010004c91fae */ /* 0x0003ee000e901d46 */
[----:B------:R1:W-:Y:S01]  /*12e70*/  @P1 LDGSTS.E.BYPASS.LTC128B.128 [R201+0xf080], [R4.64+0x180], !P4 ;  /* 0x0f08018004c91fae */ /* 0x0003e2000e101d46 */
[--C-:B---3--:R-:W-:Y:S01]  /*12e80*/  FFMA.FTZ R10, R140, c[0x0][0x2d0], -R168.reuse ;  /* 0x0000b4008c0a7a23 */ /* 0x108fe200000108a8 */
[----:B--2---:R-:W-:Y:S01]  /*12e90*/  FMNMX.FTZ R140, R0, R2, !PT ;  /* 0x00000002008c7209 */ /* 0x004fe20007810000 */
[--C-:B------:R-:W-:Y:S04]  /*12ea0*/  FFMA.FTZ R0, R161, c[0x0][0x2d0], -R168.reuse ;  /* 0x0000b400a1007a23 */ /* 0x100fe800000108a8 */
[----:B------:R-:W2:Y:S01]  /*12eb0*/  LDSM.16.MT88.4 R12, [R185] ;  /* 0x00000000b90c783b */ /* 0x000ea20000004200 */
[----:B------:R3:W4:Y:S01]  /*12ec0*/  MUFU.EX2 R206, R10 ;  /* 0x0000000a00ce7308 */ /* 0x0007220000000800 */
[----:B------:R-:W-:Y:S05]  /*12ed0*/  FFMA.FTZ R2, R160, c[0x0][0x2d0], -R168 ;  /* 0x0000b400a0027a23 */ /* 0x000fea00000108a8 */
[----:B------:R-:W5:Y:S04]  /*12ee0*/  LDSM.16.MT88.4 R164, [R186] ;  /* 0x00000000baa4783b */ /* 0x000f680000004200 */
[----:B------:R1:W-:Y:S03]  /*12ef0*/  MUFU.EX2 R205, R0 ;  /* 0x0000000000cd7308 */ /* 0x0003e60000000800 */
[----:B------:R-:W0:Y:S07]  /*12f00*/  LDGDEPBAR ;  /* 0x00000000000079af */ /* 0x000e2e0000000000 */
[----:B------:R-:W2:Y:S01]  /*12f10*/  MUFU.EX2 R204, R2 ;  /* 0x0000000200cc7308 */ /* 0x000ea20000000800 */
[----:B---3--:R-:W-:Y:S01]  /*12f20*/  FMUL.FTZ R10, R140, c[0x0][0x2d0] ;  /* 0x0000b4008c0a7a20 */ /* 0x008fe20000410000 */
[----:B----4-:R-:W-:Y:S02]  /*12f30*/  F2FP.BF16.PACK_AB R160, R206, R207 ;  /* 0x000000cfcea0723e */ /* 0x010fe400000010ff */
[----:B-1----:R-:W-:Y:S02]  /*12f40*/  FSEL R0, R141, RZ, P0 ;  /* 0x000000ff8d007208 */ /* 0x002fe40000000000 */
[----:B------:R-:W-:Y:S03]  /*12f50*/  FSETP.NEU.FTZ.AND P0, PT, R140, -INF , PT ;  /* 0xff8000008c00780b */ /* 0x000fe60003f1d000 */
[----:B------:R-:W-:Y:S01]  /*12f60*/  FADD.FTZ R0, -R0, R3 ;  /* 0x0000000300007221 */ /* 0x000fe20000010100 */
[----:B------:R-:W-:Y:S03]  /*12f70*/  FSEL R169, R10, RZ, P0 ;  /* 0x000000ff0aa97208 */ /* 0x000fe60000000000 */
[----:B------:R-:W-:Y:S01]  /*12f80*/  FMUL.FTZ R0, R0, c[0x0][0x2d0] ;  /* 0x0000b40000007a20 */ /* 0x000fe20000410000 */
[----:B--2---:R-:W-:Y:S01]  /*12f90*/  F2FP.BF16.PACK_AB R162, R204, R205 ;  /* 0x000000cdcca2723e */ /* 0x004fe200000010ff */
[--C-:B------:R-:W-:Y:S02]  /*12fa0*/  FFMA.FTZ R2, R9, c[0x0][0x2d0], -R169.reuse ;  /* 0x0000b40009027a23 */ /* 0x100fe400000108a9 */
[----:B------:R-:W1:Y:S10]  /*12fb0*/  MUFU.EX2 R3, R0 ;  /* 0x0000000000037308 */ /* 0x000e740000000800 */
[----:B------:R2:W-:Y:S01]  /*12fc0*/  MUFU.EX2 R203, R2 ;  /* 0x0000000200cb7308 */ /* 0x0005e20000000800 */
[C---:B-1----:R-:W-:Y:S02]  /*12fd0*/  FMUL.FTZ R4, R3.reuse, R152 ;  /* 0x0000009803047220 */ /* 0x042fe40000410000 */
[C---:B------:R-:W-:Y:S02]  /*12fe0*/  FMUL.FTZ R5, R3.reuse, R153 ;  /* 0x0000009903057220 */ /* 0x040fe40000410000 */
[C---:B------:R-:W-:Y:S02]  /*12ff0*/  FMUL.FTZ R9, R3.reuse, R157 ;  /* 0x0000009d03097220 */ /* 0x040fe40000410000 */
[C---:B------:R-:W-:Y:S02]  /*13000*/  FMUL.FTZ R16, R3.reuse, R136 ;  /* 0x0000008803107220 */ /* 0x040fe40000410000 */
[C---:B------:R-:W-:Y:S02]  /*13010*/  FMUL.FTZ R17, R3.reuse, R137 ;  /* 0x0000008903117220 */ /* 0x040fe40000410000 */
[--C-:B--2---:R-:W-:Y:S02]  /*13020*/  FFMA.FTZ R2, R8, c[0x0][0x2d0], -R169.reuse ;  /* 0x0000b40008027a23 */ /* 0x104fe400000108a9 */
        /* <DEDUP_REMOVED lines=74> */
[C---:B------:R-:W-:Y:S02]  /*134d0*/  HMMA.16816.F32.BF16 R4, R160.reuse, R12, R4 ;  /* 0x0000000ca004723c */ /* 0x040fe40000041804 */
[----:B------:R-:W-:Y:S03]  /*134e0*/  LDSM.16.MT88.4 R156, [R185+0x800] ;  /* 0x00080000b99c783b */ /* 0x000fe60000004200 */
        /* <DEDUP_REMOVED lines=9> */
[----:B------:R-:W2:Y:S01]  /*13580*/  LDSM.16.MT88.4 R132, [R187] ;  /* 0x00000000bb84783b */ /* 0x000ea20000004200 */
[C---:B------:R-:W-:Y:S02]  /*13590*/  FMUL.FTZ R23, R0.reuse, R23 ;  /* 0x0000001700177220 */ /* 0x040fe40000410000 */
[C---:B-----5:R-:W-:Y:S03]  /*135a0*/  HMMA.16816.F32.BF16 R12, R160.reuse, R164, R12 ;  /* 0x000000a4a00c723c */ /* 0x060fe6000004180c */
        /* <DEDUP_REMOVED lines=30> */
[----:B------:R-:W-:Y:S02]  /*13790*/  FMUL.FTZ R63, R0, R63 ;  /* 0x0000003f003f7220 */ /* 0x000fe40000410000 */
[C---:B-1----:R-:W-:Y:S04]  /*137a0*/  HMMA.16816.F32.BF16 R44, R160.reuse, R152, R44 ;  /* 0x00000098a02c723c */ /* 0x042fe8000004182c */
[--C-:B------:R-:W-:Y:S02]  /*137b0*/  FFMA.FTZ R2, R170, c[0x0][0x2d0], -R168.reuse ;  /* 0x0000b400aa027a23 */ /* 0x100fe400000108a8 */
[C---:B------:R-:W-:Y:S02]  /*137c0*/  FMUL.FTZ R66, R0.reuse, R66 ;  /* 0x0000004200427220 */ /* 0x040fe40000410000 */
[C---:B------:R-:W-:Y:S01]  /*137d0*/  HMMA.16816.F32.BF16 R48, R160.reuse, R154, R48 ;  /* 0x0000009aa030723c */ /* 0x040fe20000041830 */
[----:B------:R-:W1:Y:S01]  /*137e0*/  LDSM.16.MT88.4 R152, [R185+0x2000] ;  /* 0x00200000b998783b */ /* 0x000e620000004200 */
[----:B------:R4:W-:Y:S02]  /*137f0*/  MUFU.EX2 R175, R2 ;  /* 0x0000000200af7308 */ /* 0x0009e40000000800 */
        /* <DEDUP_REMOVED lines=26> */
[----:B------:R-:W-:Y:S01]  /*139a0*/  FMUL.FTZ R98, R0, R98 ;  /* 0x0000006200627220 */ /* 0x000fe20000410000 */
[C---:B--2---:R-:W-:Y:S03]  /*139b0*/  HMMA.16816.F32.BF16 R76, R160.reuse, R132, R76 ;  /* 0x00000084a04c723c */ /* 0x044fe6000004184c */
[--C-:B---3--:R-:W-:Y:S02]  /*139c0*/  FFMA.FTZ R2, R172, c[0x0][0x2d0], -R168.reuse ;  /* 0x0000b400ac027a23 */ /* 0x108fe400000108a8 */
[C---:B------:R-:W-:Y:S02]  /*139d0*/  FMUL.FTZ R99, R0.reuse, R99 ;  /* 0x0000006300637220 */ /* 0x040fe40000410000 */
[----:B------:R2:W-:Y:S01]  /*139e0*/  MUFU.EX2 R173, R2 ;  /* 0x0000000200ad7308 */ /* 0x0005e20000000800 */
[C---:B------:R-:W-:Y:S01]  /*139f0*/  HMMA.16816.F32.BF16 R80, R160.reuse, R134, R80 ;  /* 0x00000086a050723c */ /* 0x040fe20000041850 */
[----:B------:R-:W3:Y:S03]  /*13a00*/  LDSM.16.MT88.4 R132, [R185+0x3000] ;  /* 0x00300000b984783b */ /* 0x000ee60000004200 */
        /* <DEDUP_REMOVED lines=10> */
[--C-:B--2---:R-:W-:Y:S02]  /*13ab0*/  FFMA.FTZ R2, R177, c[0x0][0x2d0], -R169.reuse ;  /* 0x0000b400b1027a23 */ /* 0x104fe400000108a9 */
[C---:B-1----:R-:W-:Y:S02]  /*13ac0*/  HMMA.16816.F32.BF16 R92, R160.reuse, R152, R92 ;  /* 0x00000098a05c723c */ /* 0x042fe4000004185c */
[----:B------:R1:W-:Y:S02]  /*13ad0*/  MUFU.EX2 R170, R2 ;  /* 0x0000000200aa7308 */ /* 0x0003e40000000800 */
        /* <DEDUP_REMOVED lines=14> */
[C---:B-----5:R-:W-:Y:S03]  /*13bc0*/  HMMA.16816.F32.BF16 R108, R160.reuse, R136, R108 ;  /* 0x00000088a06c723c */ /* 0x060fe6000004186c */
[----:B------:R-:W-:Y:S02]  /*13bd0*/  FMUL.FTZ R129, R3, R129 ;  /* 0x0000008103817220 */ /* 0x000fe40000410000 */
[C---:B------:R-:W-:Y:S02]  /*13be0*/  FMUL.FTZ R130, R0.reuse, R130 ;  /* 0x0000008200827220 */ /* 0x040fe40000410000 */
[----:B------:R-:W-:Y:S01]  /*13bf0*/  FMUL.FTZ R131, R0, R131 ;  /* 0x0000008300837220 */ /* 0x000fe20000410000 */
[C---:B------:R-:W-:Y:S01]  /*13c00*/  HMMA.16816.F32.BF16 R112, R160.reuse, R138, R112 ;  /* 0x0000008aa070723c */ /* 0x040fe20000041870 */
[----:B------:R-:W5:Y:S03]  /*13c10*/  LDSM.16.MT88.4 R136, [R186+0x800] ;  /* 0x00080000ba88783b */ /* 0x000f660000004200 */
[----:B------:R-:W-:Y:S02]  /*13c20*/  FFMA.FTZ R168, R176, c[0x0][0x2d0], -R168 ;  /* 0x0000b400b0a87a23 */ /* 0x000fe400000108a8 */
[----:B------:R-:W-:Y:S02]  /*13c30*/  FFMA.FTZ R0, R0, R208, R203 ;  /* 0x000000d000007223 */ /* 0x000fe400000100cb */
[C---:B--2---:R-:W-:Y:S01]  /*13c40*/  HMMA.16816.F32.BF16 R116, R160.reuse, R152, R116 ;  /* 0x00000098a074723c */ /* 0x044fe20000041874 */
[----:B------:R-:W2:Y:S03]  /*13c50*/  MUFU.EX2 R172, R168 ;  /* 0x000000a800ac7308 */ /* 0x000ea60000000800 */
[----:B------:R-:W-:Y:S02]  /*13c60*/  FADD.FTZ R0, R183, R0 ;  /* 0x00000000b7007221 */ /* 0x000fe40000010000 */
[--C-:B-1----:R-:W-:Y:S02]  /*13c70*/  FFMA.FTZ R2, R179, c[0x0][0x2d0], -R169.reuse ;  /* 0x0000b400b3027a23 */ /* 0x102fe400000108a9 */
[C---:B------:R-:W-:Y:S03]  /*13c80*/  HMMA.16816.F32.BF16 R120, R160.reuse, R154, R120 ;  /* 0x0000009aa078723c */ /* 0x040fe60000041878 */
[----:B------:R1:W-:Y:S01]  /*13c90*/  MUFU.EX2 R168, R2 ;  /* 0x0000000200a87308 */ /* 0x0003e20000000800 */
[----:B------:R-:W-:Y:S02]  /*13ca0*/  FFMA.FTZ R169, R143, c[0x0][0x2d0], -R169 ;  /* 0x0000b4008fa97a23 */ /* 0x000fe400000108a9 */
[----:B------:R-:W-:Y:S02]  /*13cb0*/  FADD.FTZ R0, R182, R0 ;  /* 0x00000000b6007221 */ /* 0x000fe40000010000 */
[C---:B---3--:R-:W-:Y:S04]  /*13cc0*/  HMMA.16816.F32.BF16 R124, R160.reuse, R132, R124 ;  /* 0x00000084a07c723c */ /* 0x048fe8000004187c */
[----:B------:R-:W-:Y:S01]  /*13cd0*/  FADD.FTZ R0, R181, R0 ;  /* 0x00000000b5007221 */ /* 0x000fe20000010000 */
[----:B------:R-:W3:Y:S03]  /*13ce0*/  MUFU.EX2 R142, R169 ;  /* 0x000000a9008e7308 */ /* 0x000ee60000000800 */
[----:B------:R-:W-:Y:S07]  /*13cf0*/  HMMA.16816.F32.BF16 R128, R160, R134, R128 ;  /* 0x00000086a080723c */ /* 0x000fee0000041880 */
[----:B----4-:R-:W-:Y:S02]  /*13d00*/  F2FP.BF16.PACK_AB R160, R174, R175 ;  /* 0x000000afaea0723e */ /* 0x010fe400000010ff */
[----:B--2---:R-:W-:Y:S03]  /*13d10*/  F2FP.BF16.PACK_AB R162, R172, R173 ;  /* 0x000000adaca2723e */ /* 0x004fe600000010ff */
[----:B------:R-:W-:Y:S01]  /*13d20*/  F2FP.BF16.PACK_AB R161, R171, R170 ;  /* 0x000000aaaba1723e */ /* 0x000fe200000010ff */
[----:B-1----:R-:W-:Y:S02]  /*13d30*/  FFMA.FTZ R2, R3, R209, R207 ;  /* 0x000000d103027223 */ /* 0x002fe400000100cf */
[----:B------:R-:W-:Y:S02]  /*13d40*/  FADD.FTZ R3, R170, R0 ;  /* 0x00000000aa037221 */ /* 0x000fe40000010000 */
[----:B------:R-:W-:Y:S02]  /*13d50*/  FADD.FTZ R2, R206, R2 ;  /* 0x00000002ce027221 */ /* 0x000fe40000010000 */
[----:B------:R-:W-:Y:S01]  /*13d60*/  FADD.FTZ R3, R171, R3 ;  /* 0x00000003ab037221 */ /* 0x000fe20000010000 */
[----:B---3--:R-:W-:Y:S01]  /*13d70*/  F2FP.BF16.PACK_AB R163, R142, R168 ;  /* 0x000000a88ea3723e */ /* 0x008fe200000010ff */
[----:B------:R-:W-:Y:S04]  /*13d80*/  FADD.FTZ R2, R205, R2 ;  /* 0x00000002cd027221 */ /* 0x000fe80000010000 */
[----:B------:R-:W-:Y:S02]  /*13d90*/  FADD.FTZ R2, R204, R2 ;  /* 0x00000002cc027221 */ /* 0x000fe40000010000 */
[C---:B------:R-:W-:Y:S01]  /*13da0*/  HMMA.16816.F32.BF16 R152, R160.reuse, R156, R4 ;  /* 0x0000009ca098723c */ /* 0x040fe20000041804 */
[----:B------:R-:W1:Y:S02]  /*13db0*/  LDSM.16.MT88.4 R4, [R187+0x800] ;  /* 0x00080000bb04783b */ /* 0x000e640000004200 */
[----:B------:R-:W-:Y:S04]  /*13dc0*/  FADD.FTZ R2, R175, R2 ;  /* 0x00000002af027221 */ /* 0x000fe80000010000 */
[----:B------:R-:W-:Y:S01]  /*13dd0*/  FADD.FTZ R0, R174, R2 ;  /* 0x00000002ae007221 */ /* 0x000fe20000010000 */
[C---:B------:R-:W-:Y:S01]  /*13de0*/  HMMA.16816.F32.BF16 R156, R160.reuse, R158, R8 ;  /* 0x0000009ea09c723c */ /* 0x040fe20000041808 */
[----:B------:R-:W2:Y:S03]  /*13df0*/  LDSM.16.MT88.4 R8, [R185+0x1800] ;  /* 0x00180000b908783b */ /* 0x000ea60000004200 */
[----:B------:R-:W-:Y:S02]  /*13e00*/  FADD.FTZ R2, R173, R0 ;  /* 0x00000000ad027221 */ /* 0x000fe40000010000 */
[----:B------:R-:W-:Y:S01]  /*13e10*/  FADD.FTZ R0, R168, R3 ;  /* 0x00000003a8007221 */ /* 0x000fe20000010000 */
[----:B------:R-:W-:Y:S01]  /*13e20*/  MOV R3, R141 ;  /* 0x0000008d00037202 */ /* 0x000fe20000000f00 */
[C---:B-----5:R-:W-:Y:S01]  /*13e30*/  HMMA.16816.F32.BF16 R132, R160.reuse, R136, R12 ;  /* 0x00000088a084723c */ /* 0x060fe2000004180c */
[----:B------:R-:W3:Y:S03]  /*13e40*/  LDSM.16.MT88.4 R12, [R186+0x1800] ;  /* 0x00180000ba0c783b */ /* 0x000ee60000004200 */
[----:B------:R-:W-:Y:S02]  /*13e50*/  FADD.FTZ R209, R172, R2 ;  /* 0x00000002acd17221 */ /* 0x000fe40000010000 */
[----:B------:R-:W-:Y:S01]  /*13e60*/  FADD.FTZ R208, R142, R0 ;  /* 0x000000008ed07221 */ /* 0x000fe20000010000 */
[----:B------:R-:W-:Y:S01]  /*13e70*/  MOV R142, R140 ;  /* 0x0000008c008e7202 */ /* 0x000fe20000000f00 */
        /* <DEDUP_REMOVED lines=40> */
.L_x_3687:
[----:B------:R-:W-:-:S13]  /*14100*/  ISETP.GE.AND P0, PT, R202, R212, PT ;  /* 0x000000d4ca00720c */ /* 0x000fda0003f06270 */
[----:B------:R-:W-:Y:S05]  /*14110*/  @!P0 BRA `(.L_x_3689) ;  /* 0x00001d4000008947 */ /* 0x000fea0003800000 */
[----:B------:R-:W-:Y:S02]  /*14120*/  MOV R143, R140 ;  /* 0x0000008c008f7202 */ /* 0x000fe40000000f00 */
[----:B------:R-:W-:Y:S02]  /*14130*/  MOV R142, R141 ;  /* 0x0000008d008e7202 */ /* 0x000fe40000000f00 */
.L_x_3690:
        /* <DEDUP_REMOVED lines=16> */
[----:B------:R-:W1:Y:S07]  /*14240*/  LDSM.16.M88.4 R8, [R184] ;  /* 0x00000000b808783b */ /* 0x000e6e0000000200 */
[----:B------:R-:W2:Y:S07]  /*14250*/  LDSM.16.M88.4 R160, [R184+0x800] ;  /* 0x00080000b8a0783b */ /* 0x000eae0000000200 */
[----:B------:R-:W-:Y:S07]  /*14260*/  LDSM.16.M88.4 R164, [R190] ;  /* 0x00000000bea4783b */ /* 0x000fee0000000200 */
[----:B------:R-:W3:Y:S07]  /*14270*/  LDSM.16.M88.4 R168, [R193] ;  /* 0x00000000c1a8783b */ /* 0x000eee0000000200 */
[----:B------:R-:W4:Y:S07]  /*14280*/  LDSM.16.M88.4 R172, [R194] ;  /* 0x00000000c2ac783b */ /* 0x000f2e0000000200 */
[----:B------:R-:W-:Y:S01]  /*14290*/  @!PT LDS RZ, [RZ] ;  /* 0x00000000fffff984 */ /* 0x000fe20000000800 */
[----:B------:R-:W-:Y:S01]  /*142a0*/  @!PT LDS RZ, [RZ] ;  /* 0x00000000fffff984 */ /* 0x000fe20000000800 */
[----:B------:R-:W-:Y:S01]  /*142b0*/  @!PT LDS RZ, [RZ] ;  /* 0x00000000fffff984 */ /* 0x000fe20000000800 */
[----:B------:R5:W-:Y:S01]  /*142c0*/  LDGSTS.E.BYPASS.LTC128B.128 [R215+0x8080], [R2.64], !P2 ;  /* 0x0808000002d77fae */ /* 0x000be2000d101d46 */
[C---:B-1----:R-:W-:Y:S06]  /*142d0*/  HMMA.16816.F32.BF16 R4, R16.reuse, R8, RZ ;  /* 0x000000081004723c */ /* 0x042fec00000418ff */
[----:B------:R5:W-:Y:S02]  /*142e0*/  LDGSTS.E.BYPASS.LTC128B.128 [R215+0x9080], [R2.64+0x80], !P6 ;  /* 0x0908008002d77fae */ /* 0x000be4000f101d46 */
[C---:B------:R-:W-:Y:S05]  /*142f0*/  HMMA.16816.F32.BF16 R8, R16.reuse, R10, RZ ;  /* 0x0000000a1008723c */ /* 0x040fea00000418ff */
[----:B------:R5:W-:Y:S03]  /*14300*/  LDGSTS.E.BYPASS.LTC128B.128 [R215+0xa080], [R2.64+0x100], !P5 ;  /* 0x0a08010002d77fae */ /* 0x000be6000e901d46 */
[C---:B--2---:R-:W-:Y:S04]  /*14310*/  HMMA.16816.F32.BF16 R12, R16.reuse, R160, RZ ;  /* 0x000000a0100c723c */ /* 0x044fe800000418ff */
[----:B------:R5:W-:Y:S04]  /*14320*/  LDGSTS.E.BYPASS.LTC128B.128 [R215+0xb080], [R2.64+0x180], !P4 ;  /* 0x0b08018002d77fae */ /* 0x000be8000e101d46 */
        /* <DEDUP_REMOVED lines=11> */
[----:B------:R-:W4:Y:S01]  /*143e0*/  LDSM.16.M88.4 R172, [R150+0x800] ;  /* 0x0008000096ac783b */ /* 0x000f220000000200 */
[C---:B-1----:R-:W-:Y:S08]  /*143f0*/  HMMA.16816.F32.BF16 R4, R160.reuse, R176, R4 ;  /* 0x000000b0a004723c */ /* 0x042ff00000041804 */
[C---:B------:R-:W-:Y:S01]  /*14400*/  HMMA.16816.F32.BF16 R8, R160.reuse, R178, R8 ;  /* 0x000000b2a008723c */ /* 0x040fe20000041808 */
[----:B------:R-:W-:Y:S07]  /*14410*/  LDSM.16.M88.4 R176, [R184+0x1000] ;  /* 0x00100000b8b0783b */ /* 0x000fee0000000200 */
[C---:B--2---:R-:W-:Y:S08]  /*14420*/  HMMA.16816.F32.BF16 R12, R160.reuse, R180, R12 ;  /* 0x000000b4a00c723c */ /* 0x044ff0000004180c */
[----:B------:R-:W-:Y:S01]  /*14430*/  HMMA.16816.F32.BF16 R16, R160, R182, R16 ;  /* 0x000000b6a010723c */ /* 0x000fe20000041810 */
[----:B------:R-:W1:Y:S07]  /*14440*/  LDSM.16.M88.4 R160, [R189+0x4000] ;  /* 0x00400000bda0783b */ /* 0x000e6e0000000200 */
[C---:B---3--:R-:W-:Y:S01]  /*14450*/  HMMA.16816.F32.BF16 R4, R164.reuse, R168, R4 ;  /* 0x000000a8a404723c */ /* 0x048fe20000041804 */
[----:B------:R-:W2:Y:S07]  /*14460*/  LDSM.16.M88.4 R180, [R184+0x1800] ;  /* 0x00180000b8b4783b */ /* 0x000eae0000000200 */
[C---:B------:R-:W-:Y:S01]  /*14470*/  HMMA.16816.F32.BF16 R8, R164.reuse, R170, R8 ;  /* 0x000000aaa408723c */ /* 0x040fe20000041808 */
[----:B------:R-:W-:Y:S07]  /*14480*/  LDSM.16.M88.4 R168, [R196] ;  /* 0x00000000c4a8783b */ /* 0x000fee0000000200 */
[C---:B----4-:R-:W-:Y:S08]  /*14490*/  HMMA.16816.F32.BF16 R12, R164.reuse, R172, R12 ;  /* 0x000000aca40c723c */ /* 0x050ff0000004180c */
[----:B------:R-:W-:Y:S01]  /*144a0*/  HMMA.16816.F32.BF16 R16, R164, R174, R16 ;  /* 0x000000aea410723c */ /* 0x000fe20000041810 */
[----:B------:R-:W3:Y:S07]  /*144b0*/  LDSM.16.M88.4 R164, [R190+0x4000] ;  /* 0x00400000bea4783b */ /* 0x000eee0000000200 */
[----:B------:R-:W4:Y:S01]  /*144c0*/  LDSM.16.M88.4 R172, [R195] ;  /* 0x00000000c3ac783b */ /* 0x000f220000000200 */
        /* <DEDUP_REMOVED lines=9> */
[----:B------:R-:W-:Y:S07]  /*14560*/  LDSM.16.M88.4 R168, [R150+0x1000] ;  /* 0x0010000096a8783b */ /* 0x000fee0000000200 */
[C---:B----4-:R-:W-:Y:S08]  /*14570*/  HMMA.16816.F32.BF16 R12, R164.reuse, R172, R12 ;  /* 0x000000aca40c723c */ /* 0x050ff0000004180c */
[----:B------:R-:W-:Y:S01]  /*14580*/  HMMA.16816.F32.BF16 R16, R164, R174, R16 ;  /* 0x000000aea410723c */ /* 0x000fe20000041810 */
[----:B------:R-:W3:Y:S07]  /*14590*/  LDSM.16.M88.4 R164, [R191+0x4000] ;  /* 0x00400000bfa4783b */ /* 0x000eee0000000200 */
        /* <DEDUP_REMOVED lines=50> */
[----:B------:R-:W-:Y:S07]  /*148c0*/  LDSM.16.M88.4 R180, [R150+0x3800] ;  /* 0x0038000096b4783b */ /* 0x000fee0000000200 */
[C---:B------:R-:W-:Y:S01]  /*148d0*/  HMMA.16816.F32.BF16 R8, R164.reuse, R170, R8 ;  /* 0x000000aaa408723c */ /* 0x040fe20000041808 */
[----:B------:R-:W2:Y:S07]  /*148e0*/  LDSM.16.M88.4 R168, [R151+0x3800] ;  /* 0x0038000097a8783b */ /* 0x000eae0000000200 */
[C---:B----4-:R-:W-:Y:S08]  /*148f0*/  HMMA.16816.F32.BF16 R12, R164.reuse, R172, R12 ;  /* 0x000000aca40c723c */ /* 0x050ff0000004180c */
[----:B------:R-:W-:Y:S01]  /*14900*/  HMMA.16816.F32.BF16 R16, R164, R174, R16 ;  /* 0x000000aea410723c */ /* 0x000fe20000041810 */
[----:B------:R-:W-:Y:S07]  /*14910*/  LDSM.16.M88.4 R164, [R191+0xc000] ;  /* 0x00c00000bfa4783b */ /* 0x000fee0000000200 */
[----:B------:R-:W3:Y:S01]  /*14920*/  LDSM.16.M88.4 R172, [R150+0x3000] ;  /* 0x0030000096ac783b */ /* 0x000ee20000000200 */
[C---:B-1----:R-:W-:Y:S01]  /*14930*/  HMMA.16816.F32.BF16 R4, R160.reuse, R176, R4 ;  /* 0x000000b0a004723c */ /* 0x042fe20000041804 */
[----:B------:R-:W-:Y:S05]  /*14940*/  DEPBAR.LE SB0, 0x0 ;  /* 0x000080000000791a */ /* 0x000fea0000000000 */
[----:B------:R-:W-:Y:S02]  /*14950*/  BAR.SYNC.DEFER_BLOCKING 0x0 ;  /* 0x0000000000007b1d */ /* 0x000fe40000010000 */
[C---:B------:R-:W-:Y:S08]  /*14960*/  HMMA.16816.F32.BF16 R8, R160.reuse, R178, R8 ;  /* 0x000000b2a008723c */ /* 0x040ff00000041808 */
[C---:B--2---:R-:W-:Y:S08]  /*14970*/  HMMA.16816.F32.BF16 R12, R160.reuse, R168, R12 ;  /* 0x000000a8a00c723c */ /* 0x044ff0000004180c */
[----:B------:R-:W-:Y:S08]  /*14980*/  HMMA.16816.F32.BF16 R16, R160, R170, R16 ;  /* 0x000000aaa010723c */ /* 0x000ff00000041810 */
[C---:B---3--:R-:W-:Y:S08]  /*14990*/  HMMA.16816.F32.BF16 R4, R164.reuse, R172, R4 ;  /* 0x000000aca404723c */ /* 0x048ff00000041804 */
[C---:B------:R-:W-:Y:S08]  /*149a0*/  HMMA.16816.F32.BF16 R8, R164.reuse, R174, R8 ;  /* 0x000000aea408723c */ /* 0x040ff00000041808 */
[C---:B------:R-:W-:Y:S08]  /*149b0*/  HMMA.16816.F32.BF16 R12, R164.reuse, R180, R12 ;  /* 0x000000b4a40c723c */ /* 0x040ff0000004180c */
[----:B------:R-:W-:Y:S04]  /*149c0*/  HMMA.16816.F32.BF16 R16, R164, R182, R16 ;  /* 0x000000b6a410723c */ /* 0x000fe80000041810 */
[----:B------:R-:W-:Y:S02]  /*149d0*/  FMNMX.FTZ R0, R4, R142, !PT ;  /* 0x0000008e04007209 */ /* 0x000fe40007810000 */
[----:B-----5:R-:W-:Y:S02]  /*149e0*/  FMNMX.FTZ R2, R6, R143, !PT ;  /* 0x0000008f06027209 */ /* 0x020fe40007810000 */
        /* <DEDUP_REMOVED lines=14> */
[----:B------:R-:W-:Y:S06]  /*14ad0*/  FMNMX.FTZ R0, R19, R0, !PT ;  /* 0x0000000013007209 */ /* 0x000fec0007810000 */
[----:B------:R-:W2:Y:S01]  /*14ae0*/  SHFL.BFLY PT, R2, R0, 0x2, 0x1f ;  /* 0x0c401f0000027f89 */ /* 0x000ea200000e0000 */
[----:B-1----:R-:W-:Y:S06]  /*14af0*/  FMNMX.FTZ R141, R3, R141, !PT ;  /* 0x0000008d038d7209 */ /* 0x002fec0007810000 */
[----:B------:R-:W1:Y:S01]  /*14b00*/  SHFL.BFLY PT, R140, R141, 0x1, 0x1f ;  /* 0x0c201f008d8c7f89 */ /* 0x000e6200000e0000 */
[----:B--2---:R-:W-:Y:S06]  /*14b10*/  FMNMX.FTZ R0, R0, R2, !PT ;  /* 0x0000000200007209 */ /* 0x004fec0007810000 */
[----:B------:R-:W2:Y:S01]  /*14b20*/  SHFL.BFLY PT, R3, R0, 0x1, 0x1f ;  /* 0x0c201f0000037f89 */ /* 0x000ea200000e0000 */
[----:B-1----:R-:W-:Y:S05]  /*14b30*/  FMNMX.FTZ R141, R141, R140, !PT ;  /* 0x0000008c8d8d7209 */ /* 0x002fea0007810000 */
[C---:B------:R-:W-:Y:S02]  /*14b40*/  FADD.FTZ R2, -R141.reuse, R142 ;  /* 0x0000008e8d027221 */ /* 0x040fe40000010100 */
[----:B------:R-:W-:Y:S01]  /*14b50*/  FMUL.FTZ R142, R141, c[0x0][0x2d0] ;  /* 0x0000b4008d8e7a20 */ /* 0x000fe20000410000 */
[----:B--2---:R-:W-:Y:S01]  /*14b60*/  FMNMX.FTZ R140, R0, R3, !PT ;  /* 0x00000003008c7209 */ /* 0x004fe20007810000 */
[----:B------:R-:W-:Y:S02]  /*14b70*/  FMUL.FTZ R0, R2, c[0x0][0x2d0] ;  /* 0x0000b40002007a20 */ /* 0x000fe40000410000 */
[--C-:B------:R-:W-:Y:S02]  /*14b80*/  FFMA.FTZ R3, R4, c[0x0][0x2d0], -R142.reuse ;  /* 0x0000b40004037a23 */ /* 0x100fe4000001088e */
[--C-:B------:R-:W-:Y:S01]  /*14b90*/  FFMA.FTZ R4, R8, c[0x0][0x2d0], -R142.reuse ;  /* 0x0000b40008047a23 */ /* 0x100fe2000001088e */
[----:B------:R1:W2:Y:S01]  /*14ba0*/  MUFU.EX2 R2, R0 ;  /* 0x0000000000027308 */ /* 0x0002a20000000800 */
[--C-:B------:R-:W-:Y:S02]  /*14bb0*/  FFMA.FTZ R9, R9, c[0x0][0x2d0], -R142.reuse ;  /* 0x0000b40009097a23 */ /* 0x100fe4000001088e */
[--C-:B------:R-:W-:Y:S02]  /*14bc0*/  FFMA.FTZ R12, R12, c[0x0][0x2d0], -R142.reuse ;  /* 0x0000b4000c0c7a23 */ /* 0x100fe4000001088e */
[--C-:B------:R-:W-:Y:S05]  /*14bd0*/  FFMA.FTZ R13, R13, c[0x0][0x2d0], -R142.reuse ;  /* 0x0000b4000d0d7a23 */ /* 0x100fea000001088e */
[----:B------:R3:W-:Y:S10]  /*14be0*/  MUFU.EX2 R204, R3 ;  /* 0x0000000300cc7308 */ /* 0x0007f40000000800 */
[----:B------:R4:W-:Y:S01]  /*14bf0*/  MUFU.EX2 R183, R4 ;  /* 0x0000000400b77308 */ /* 0x0009e20000000800 */
[----:B-1----:R-:W-:Y:S02]  /*14c00*/  FADD.FTZ R0, -R140, R143 ;  /* 0x0000008f8c007221 */ /* 0x002fe40000010100 */
[----:B--2---:R-:W-:Y:S02]  /*14c10*/  FMUL.FTZ R132, R2, R132 ;  /* 0x0000008402847220 */ /* 0x004fe40000410000 */
[----:B------:R-:W-:Y:S05]  /*14c20*/  FMUL.FTZ R0, R0, c[0x0][0x2d0] ;  /* 0x0000b40000007a20 */ /* 0x000fea0000410000 */
[----:B------:R1:W-:Y:S01]  /*14c30*/  MUFU.EX2 R182, R9 ;  /* 0x0000000900b67308 */ /* 0x0003e20000000800 */
[C---:B------:R-:W-:Y:S02]  /*14c40*/  FMUL.FTZ R133, R2.reuse, R133 ;  /* 0x0000008502857220 */ /* 0x040fe40000410000 */
[C---:B------:R-:W-:Y:S02]  /*14c50*/  FMUL.FTZ R136, R2.reuse, R136 ;  /* 0x0000008802887220 */ /* 0x040fe40000410000 */
[----:B---3--:R-:W-:Y:S02]  /*14c60*/  FFMA.FTZ R3, R5, c[0x0][0x2d0], -R142 ;  /* 0x0000b40005037a23 */ /* 0x008fe4000001088e */
[C---:B------:R-:W-:Y:S02]  /*14c70*/  FMUL.FTZ R137, R2.reuse, R137 ;  /* 0x0000008902897220 */ /* 0x040fe40000410000 */
[C---:B------:R-:W-:Y:S01]  /*14c80*/  FMUL.FTZ R20, R2.reuse, R20 ;  /* 0x0000001402147220 */ /* 0x040fe20000410000 */
[----:B------:R2:W-:Y:S01]  /*14c90*/  MUFU.EX2 R203, R3 ;  /* 0x0000000300cb7308 */ /* 0x0005e20000000800 */
[C---:B------:R-:W-:Y:S02]  /*14ca0*/  FMUL.FTZ R21, R2.reuse, R21 ;  /* 0x0000001502157220 */ /* 0x040fe40000410000 */
[----:B------:R-:W-:Y:S02]  /*14cb0*/  FMUL.FTZ R24, R2, R24 ;  /* 0x0000001802187220 */ /* 0x000fe40000410000 */
[----:B----4-:R-:W-:Y:S04]  /*14cc0*/  @P0 IMAD.WIDE.U32 R4, R202, c[0x0][0x1e0], RZ ;  /* 0x00007800ca040a25 */ /* 0x010fe800078e00ff */
[----:B------:R-:W-:Y:S01]  /*14cd0*/  FMUL.FTZ R25, R2, R25 ;  /* 0x0000001902197220 */ /* 0x000fe20000410000 */
[----:B------:R-:W-:Y:S01]  /*14ce0*/  @P0 LEA R8, P1, R4, R218, 0x5 ;  /* 0x000000da04080211 */ /* 0x000fe200078228ff */
[----:B------:R-:W3:Y:S01]  /*14cf0*/  MUFU.EX2 R0, R0 ;  /* 0x0000000000007308 */ /* 0x000ee20000000800 */
[C---:B------:R-:W-:Y:S02]  /*14d00*/  FMUL.FTZ R28, R2.reuse, R28 ;  /* 0x0000001c021c7220 */ /* 0x040fe40000410000 */
[C---:B-1----:R-:W-:Y:S02]  /*14d10*/  FMUL.FTZ R9, R2.reuse, R157 ;  /* 0x0000009d02097220 */ /* 0x042fe40000410000 */
[C---:B------:R-:W-:Y:S02]  /*14d20*/  FMUL.FTZ R29, R2.reuse, R29 ;  /* 0x0000001d021d7220 */ /* 0x040fe40000410000 */
[C---:B------:R-:W-:Y:S02]  /*14d30*/  FMUL.FTZ R32, R2.reuse, R32 ;  /* 0x0000002002207220 */ /* 0x040fe40000410000 */
[C---:B------:R-:W-:Y:S01]  /*14d40*/  FMUL.FTZ R33, R2.reuse, R33 ;  /* 0x0000002102217220 */ /* 0x040fe20000410000 */
[----:B------:R1:W-:Y:S01]  /*14d50*/  MUFU.EX2 R181, R12 ;  /* 0x0000000c00b57308 */ /* 0x0003e20000000800 */
[C---:B------:R-:W-:Y:S01]  /*14d60*/  FMUL.FTZ R36, R2.reuse, R36 ;  /* 0x0000002402247220 */ /* 0x040fe20000410000 */
[----:B--2---:R-:W-:Y:S01]  /*14d70*/  @P0 SHF.R.S32.HI R3, RZ, 0x1f, R202 ;  /* 0x0000001fff030819 */ /* 0x004fe200000114ca */
[C---:B------:R-:W-:Y:S02]  /*14d80*/  FMUL.FTZ R37, R2.reuse, R37 ;  /* 0x0000002502257220 */ /* 0x040fe40000410000 */
[C---:B------:R-:W-:Y:S02]  /*14d90*/  FMUL.FTZ R40, R2.reuse, R40 ;  /* 0x0000002802287220 */ /* 0x040fe40000410000 */
[----:B------:R-:W-:Y:S02]  /*14da0*/  @P0 IMAD R3, R3, c[0x0][0x1e0], RZ ;  /* 0x0000780003030a24 */ /* 0x000fe400078e02ff */
[----:B------:R-:W-:Y:S01]  /*14db0*/  FMUL.FTZ R41, R2, R41 ;  /* 0x0000002902297220 */ /* 0x000fe20000410000 */
[----:B------:R-:W-:Y:S01]  /*14dc0*/  MUFU.EX2 R180, R13 ;  /* 0x0000000d00b47308 */ /* 0x000fe20000000800 */
[----:B------:R-:W-:Y:S02]  /*14dd0*/  @P0 IMAD R3, R202, c[0x0][0x1e4], R3 ;  /* 0x00007900ca030a24 */ /* 0x000fe400078e0203 */
[C---:B---3--:R-:W-:Y:S02]  /*14de0*/  FMUL.FTZ R134, R0.reuse, R134 ;  /* 0x0000008600867220 */ /* 0x048fe40000410000 */
[----:B------:R-:W-:Y:S01]  /*14df0*/  FMUL.FTZ R135, R0, R135 ;  /* 0x0000008700877220 */ /* 0x000fe20000410000 */
[----:B------:R-:W-:Y:S01]  /*14e00*/  @P0 IADD3 R5, R5, R3, RZ ;  /* 0x0000000305050210 */ /* 0x000fe20007ffe0ff */
[----:B------:R-:W-:Y:S02]  /*14e10*/  FMUL.FTZ R3, R140, c[0x0][0x2d0] ;  /* 0x0000b4008c037a20 */ /* 0x000fe40000410000 */
[----:B------:R-:W-:Y:S01]  /*14e20*/  FMUL.FTZ R138, R0, R138 ;  /* 0x0000008a008a7220 */ /* 0x000fe20000410000 */
[----:B------:R-:W-:Y:S01]  /*14e30*/  @P0 LEA.HI.X R5, R4, R222, R5, 0x5, P1 ;  /* 0x000000de04050211 */ /* 0x000fe200008f2c05 */
[--C-:B------:R-:W-:Y:S01]  /*14e40*/  FFMA.FTZ R6, R6, c[0x0][0x2d0], -R3.reuse ;  /* 0x0000b40006067a23 */ /* 0x100fe20000010803 */
[C---:B------:R-:W-:Y:S01]  /*14e50*/  @P0 LEA R4, P1, R8.reuse, c[0x0][0x1c8], 0x1 ;  /* 0x0000720008040a11 */ /* 0x040fe200078208ff */
[----:B------:R-:W-:Y:S02]  /*14e60*/  FFMA.FTZ R7, R7, c[0x0][0x2d0], -R3 ;  /* 0x0000b40007077a23 */ /* 0x000fe40000010803 */
[----:B------:R2:W-:Y:S01]  /*14e70*/  MUFU.EX2 R177, R6 ;  /* 0x0000000600b17308 */ /* 0x0005e20000000800 */
[----:B------:R-:W-:Y:S01]  /*14e80*/  @P0 LEA.HI.X R5, R8, c[0x0][0x1cc], R5, 0x1, P1 ;  /* 0x0000730008050a11 */ /* 0x000fe200008f0c05 */
[----:B------:R-:W-:Y:S02]  /*14e90*/  FMUL.FTZ R8, R2, R156 ;  /* 0x0000009c02087220 */ /* 0x000fe40000410000 */
[--C-:B-1----:R-:W-:Y:S02]  /*14ea0*/  FFMA.FTZ R12, R16, c[0x0][0x2d0], -R142.reuse ;  /* 0x0000b400100c7a23 */ /* 0x102fe4000001088e */
        /* <DEDUP_REMOVED lines=10> */
[C---:B------:R-:W-:Y:S01]  /*14f50*/  FMUL.FTZ R31, R0.reuse, R31 ;  /* 0x0000001f001f7220 */ /* 0x040fe20000410000 */
[----:B------:R5:W-:Y:S01]  /*14f60*/  MUFU.EX2 R179, R12 ;  /* 0x0000000c00b37308 */ /* 0x000be20000000800 */
[----:B------:R-:W-:Y:S02]  /*14f70*/  FMUL.FTZ R34, R0, R34 ;  /* 0x0000002200227220 */ /* 0x000fe40000410000 */
[--C-:B--2---:R-:W-:Y:S02]  /*14f80*/  FFMA.FTZ R6, R10, c[0x0][0x2d0], -R3.reuse ;  /* 0x0000b4000a067a23 */ /* 0x104fe40000010803 */
[----:B------:R1:W-:Y:S01]  /*14f90*/  @P0 LDGSTS.E.BYPASS.LTC128B.128 [R201+0xf080], [R4.64+0x180], !P4 ;  /* 0x0f08018004c90fae */ /* 0x0003e2000e101d46 */
[C---:B------:R-:W-:Y:S02]  /*14fa0*/  FMUL.FTZ R10, R0.reuse, R158 ;  /* 0x0000009e000a7220 */ /* 0x040fe40000410000 */
[C---:B------:R-:W-:Y:S02]  /*14fb0*/  FMUL.FTZ R35, R0.reuse, R35 ;  /* 0x0000002300237220 */ /* 0x040fe40000410000 */
[----:B------:R2:W-:Y:S01]  /*14fc0*/  MUFU.EX2 R175, R6 ;  /* 0x0000000600af7308 */ /* 0x0005e20000000800 */
[C---:B------:R-:W-:Y:S01]  /*14fd0*/  FMUL.FTZ R38, R0.reuse, R38 ;  /* 0x0000002600267220 */ /* 0x040fe20000410000 */
[----:B------:R-:W2:Y:S01]  /*14fe0*/  LDSM.16.MT88.4 R160, [R185] ;  /* 0x00000000b9a0783b */ /* 0x000ea20000004200 */
[C---:B---3--:R-:W-:Y:S02]  /*14ff0*/  FMUL.FTZ R7, R0.reuse, R155 ;  /* 0x0000009b00077220 */ /* 0x048fe40000410000 */
[C---:B------:R-:W-:Y:S02]  /*15000*/  FMUL.FTZ R39, R0.reuse, R39 ;  /* 0x0000002700277220 */ /* 0x040fe40000410000 */
[C---:B------:R-:W-:Y:S02]  /*15010*/  FMUL.FTZ R42, R0.reuse, R42 ;  /* 0x0000002a002a7220 */ /* 0x040fe40000410000 */
[----:B------:R-:W3:Y:S01]  /*15020*/  LDSM.16.MT88.4 R164, [R186] ;  /* 0x00000000baa4783b */ /* 0x000ee20000004200 */
[----:B------:R-:W-:Y:S02]  /*15030*/  FMUL.FTZ R43, R0, R43 ;  /* 0x0000002b002b7220 */ /* 0x000fe40000410000 */
[C---:B------:R-:W-:Y:S02]  /*15040*/  FMUL.FTZ R44, R2.reuse, R44 ;  /* 0x0000002c022c7220 */ /* 0x040fe40000410000 */
[----:B-----5:R-:W-:Y:S02]  /*15050*/  FFMA.FTZ R12, R17, c[0x0][0x2d0], -R142 ;  /* 0x0000b400110c7a23 */ /* 0x020fe4000001088e */
[----:B------:R-:W5:Y:S01]  /*15060*/  LDSM.16.MT88.4 R168, [R188] ;  /* 0x00000000bca8783b */ /* 0x000f620000004200 */
[----:B------:R-:W-:Y:S01]  /*15070*/  FMUL.FTZ R45, R2, R45 ;  /* 0x0000002d022d7220 */ /* 0x000fe20000410000 */
[----:B------:R2:W-:Y:S01]  /*15080*/  MUFU.EX2 R178, R12 ;  /* 0x0000000c00b27308 */ /* 0x0005e20000000800 */
[C---:B------:R-:W-:Y:S02]  /*15090*/  FMUL.FTZ R46, R0.reuse, R46 ;  /* 0x0000002e002e7220 */ /* 0x040fe40000410000 */
[----:B------:R-:W-:Y:S02]  /*150a0*/  FMUL.FTZ R47, R0, R47 ;  /* 0x0000002f002f7220 */ /* 0x000fe40000410000 */
[--C-:B-1----:R-:W-:Y:S01]  /*150b0*/  FFMA.FTZ R4, R11, c[0x0][0x2d0], -R3.reuse ;  /* 0x0000b4000b047a23 */ /* 0x102fe20000010803 */
[----:B------:R-:W0:Y:S01]  /*150c0*/  LDGDEPBAR ;  /* 0x00000000000079af */ /* 0x000e220000000000 */
[----:B------:R-:W-:Y:S01]  /*150d0*/  FMUL.FTZ R5, R2, R153 ;  /* 0x0000009902057220 */ /* 0x000fe20000410000 */
[----:B----4-:R-:W-:Y:S01]  /*150e0*/  F2FP.BF16.PACK_AB R153, R176, R177 ;  /* 0x000000b1b099723e */ /* 0x010fe200000010ff */
[----:B--2---:R-:W-:Y:S01]  /*150f0*/  FMUL.FTZ R6, R0, R154 ;  /* 0x0000009a00067220 */ /* 0x004fe20000410000 */
[----:B------:R-:W1:Y:S01]  /*15100*/  MUFU.EX2 R174, R4 ;  /* 0x0000000400ae7308 */ /* 0x000e620000000800 */
[----:B------:R-:W-:Y:S01]  /*15110*/  F2FP.BF16.PACK_AB R154, R182, R183 ;  /* 0x000000b7b69a723e */ /* 0x000fe200000010ff */
[----:B------:R-:W-:Y:S02]  /*15120*/  FMUL.FTZ R11, R0, R159 ;  /* 0x0000009f000b7220 */ /* 0x000fe40000410000 */
[----:B------:R-:W2:Y:S01]  /*15130*/  LDSM.16.MT88.4 R156, [R187] ;  /* 0x00000000bb9c783b */ /* 0x000ea20000004200 */
[C---:B------:R-:W-:Y:S02]  /*15140*/  FMUL.FTZ R48, R2.reuse, R48 ;  /* 0x0000003002307220 */ /* 0x040fe40000410000 */
[----:B------:R-:W-:Y:S02]  /*15150*/  FMUL.FTZ R49, R2, R49 ;  /* 0x0000003102317220 */ /* 0x000fe40000410000 */
[C---:B------:R-:W-:Y:S02]  /*15160*/  FMUL.FTZ R50, R0.reuse, R50 ;  /* 0x0000003200327220 */ /* 0x040fe40000410000 */
[----:B------:R-:W-:Y:S02]  /*15170*/  FMUL.FTZ R51, R0, R51 ;  /* 0x0000003300337220 */ /* 0x000fe40000410000 */
[----:B------:R-:W-:Y:S02]  /*15180*/  FMUL.FTZ R52, R2, R52 ;  /* 0x0000003402347220 */ /* 0x000fe40000410000 */
[--C-:B------:R-:W-:Y:S02]  /*15190*/  FFMA.FTZ R12, R18, c[0x0][0x2d0], -R3.reuse ;  /* 0x0000b400120c7a23 */ /* 0x100fe40000010803 */
[----:B------:R-:W-:Y:S02]  /*151a0*/  FMUL.FTZ R53, R2, R53 ;  /* 0x0000003502357220 */ /* 0x000fe40000410000 */
[C---:B------:R-:W-:Y:S01]  /*151b0*/  FMUL.FTZ R54, R0.reuse, R54 ;  /* 0x0000003600367220 */ /* 0x040fe20000410000 */
[----:B------:R4:W-:Y:S01]  /*151c0*/  MUFU.EX2 R143, R12 ;  /* 0x0000000c008f7308 */ /* 0x0009e20000000800 */
[----:B------:R-:W-:Y:S02]  /*151d0*/  FMUL.FTZ R55, R0, R55 ;  /* 0x0000003700377220 */ /* 0x000fe40000410000 */
[----:B------:R-:W-:Y:S01]  /*151e0*/  FMUL.FTZ R56, R2, R56 ;  /* 0x0000003802387220 */ /* 0x000fe20000410000 */
[----:B-1----:R-:W-:Y:S01]  /*151f0*/  F2FP.BF16.PACK_AB R155, R174, R175 ;  /* 0x000000afae9b723e */ /* 0x002fe200000010ff */
[C---:B------:R-:W-:Y:S01]  /*15200*/  FMUL.FTZ R4, R2.reuse, R152 ;  /* 0x0000009802047220 */ /* 0x040fe20000410000 */
[----:B------:R-:W-:Y:S01]  /*15210*/  F2FP.BF16.PACK_AB R152, R203, R204 ;  /* 0x000000cccb98723e */ /* 0x000fe200000010ff */
[----:B------:R-:W-:Y:S02]  /*15220*/  FMUL.FTZ R57, R2, R57 ;  /* 0x0000003902397220 */ /* 0x000fe40000410000 */
[C---:B------:R-:W-:Y:S02]  /*15230*/  FMUL.FTZ R58, R0.reuse, R58 ;  /* 0x0000003a003a7220 */ /* 0x040fe40000410000 */
[----:B------:R-:W-:Y:S02]  /*15240*/  FMUL.FTZ R59, R0, R59 ;  /* 0x0000003b003b7220 */ /* 0x000fe40000410000 */
[C---:B------:R-:W-:Y:S05]  /*15250*/  HMMA.16816.F32.BF16 R4, R152.reuse, R160, R4 ;  /* 0x000000a09804723c */ /* 0x040fea0000041804 */
[C---:B------:R-:W-:Y:S02]  /*15260*/  FMUL.FTZ R60, R2.reuse, R60 ;  /* 0x0000003c023c7220 */ /* 0x040fe40000410000 */
[----:B------:R-:W-:Y:S01]  /*15270*/  FMUL.FTZ R61, R2, R61 ;  /* 0x0000003d023d7220 */ /* 0x000fe20000410000 */
[C---:B------:R-:W-:Y:S01]  /*15280*/  HMMA.16816.F32.BF16 R8, R152.reuse, R162, R8 ;  /* 0x000000a29808723c */ /* 0x040fe20000041808 */
[----:B------:R-:W1:Y:S03]  /*15290*/  LDSM.16.MT88.4 R160, [R185+0x1000] ;  /* 0x00100000b9a0783b */ /* 0x000e660000004200 */
[----:B------:R-:W-:Y:S01]  /*152a0*/  FMUL.FTZ R62, R0, R62 ;  /* 0x0000003e003e7220 */ /* 0x000fe20000410000 */
[----:B----4-:R-:W-:Y:S01]  /*152b0*/  F2FP.BF16.PACK_AB R12, R180, R181 ;  /* 0x000000b5b40c723e */ /* 0x010fe200000010ff */
        /* <DEDUP_REMOVED lines=8> */
[C---:B-----5:R-:W-:Y:S04]  /*15340*/  HMMA.16816.F32.BF16 R20, R152.reuse, R168, R20 ;  /* 0x000000a89814723c */ /* 0x060fe80000041814 */
[C---:B------:R-:W-:Y:S02]  /*15350*/  FMUL.FTZ R68, R2.reuse, R68 ;  /* 0x0000004402447220 */ /* 0x040fe40000410000 */
[----:B------:R-:W-:Y:S02]  /*15360*/  FMUL.FTZ R69, R2, R69 ;  /* 0x0000004502457220 */ /* 0x000fe40000410000 */
[C---:B------:R-:W-:Y:S01]  /*15370*/  HMMA.16816.F32.BF16 R24, R152.reuse, R170, R24 ;  /* 0x000000aa9818723c */ /* 0x040fe20000041818 */
[----:B------:R-:W-:Y:S03]  /*15380*/  LDSM.16.MT88.4 R168, [R187+0x800] ;  /* 0x00080000bba8783b */ /* 0x000fe60000004200 */
        /* <DEDUP_REMOVED lines=83> */
[--C-:B------:R-:W-:Y:S02]  /*158c0*/  FFMA.FTZ R14, R14, c[0x0][0x2d0], -R3.reuse ;  /* 0x0000b4000e0e7a23 */ /* 0x100fe40000010803 */
[--C-:B------:R-:W-:Y:S02]  /*158d0*/  FFMA.FTZ R15, R15, c[0x0][0x2d0], -R3.reuse ;  /* 0x0000b4000f0f7a23 */ /* 0x100fe40000010803 */
[C---:B---3--:R-:W-:Y:S01]  /*158e0*/  HMMA.16816.F32.BF16 R116, R152.reuse, R164, R116 ;  /* 0x000000a49874723c */ /* 0x048fe20000041874 */
[----:B------:R3:W-:Y:S03]  /*158f0*/  MUFU.EX2 R173, R14 ;  /* 0x0000000e00ad7308 */ /* 0x0007e60000000800 */
[----:B------:R-:W-:Y:S02]  /*15900*/  FFMA.FTZ R3, R19, c[0x0][0x2d0], -R3 ;  /* 0x0000b40013037a23 */ /* 0x000fe40000010803 */
[C---:B------:R-:W-:Y:S01]  /*15910*/  FMUL.FTZ R120, R2.reuse, R120 ;  /* 0x0000007802787220 */ /* 0x040fe20000410000 */
[----:B------:R-:W-:Y:S01]  /*15920*/  LDSM.16.MT88.4 R16, [R188+0x800] ;  /* 0x00080000bc10783b */ /* 0x000fe20000004200 */
[----:B------:R-:W-:Y:S03]  /*15930*/  FMUL.FTZ R121, R2, R121 ;  /* 0x0000007902797220 */ /* 0x000fe60000410000 */
[----:B------:R-:W4:Y:S01]  /*15940*/  MUFU.EX2 R172, R15 ;  /* 0x0000000f00ac7308 */ /* 0x000f220000000800 */
[C---:B------:R-:W-:Y:S02]  /*15950*/  FMUL.FTZ R122, R0.reuse, R122 ;  /* 0x0000007a007a7220 */ /* 0x040fe40000410000 */
[----:B------:R-:W-:Y:S02]  /*15960*/  FMUL.FTZ R123, R0, R123 ;  /* 0x0000007b007b7220 */ /* 0x000fe40000410000 */
[C---:B------:R-:W-:Y:S02]  /*15970*/  FMUL.FTZ R124, R2.reuse, R124 ;  /* 0x0000007c027c7220 */ /* 0x040fe40000410000 */
[----:B------:R-:W-:Y:S02]  /*15980*/  FMUL.FTZ R125, R2, R125 ;  /* 0x0000007d027d7220 */ /* 0x000fe40000410000 */
[C---:B------:R-:W-:Y:S01]  /*15990*/  FMUL.FTZ R126, R0.reuse, R126 ;  /* 0x0000007e007e7220 */ /* 0x040fe20000410000 */
[C---:B------:R-:W-:Y:S01]  /*159a0*/  HMMA.16816.F32.BF16 R120, R152.reuse, R166, R120 ;  /* 0x000000a69878723c */ /* 0x040fe20000041878 */
[----:B------:R-:W5:Y:S01]  /*159b0*/  MUFU.EX2 R142, R3 ;  /* 0x00000003008e7308 */ /* 0x000f620000000800 */
[----:B------:R-:W1:Y:S01]  /*159c0*/  LDSM.16.MT88.4 R164, [R186+0x800] ;  /* 0x00080000baa4783b */ /* 0x000e620000004200 */
[----:B------:R-:W-:Y:S01]  /*159d0*/  FMUL.FTZ R127, R0, R127 ;  /* 0x0000007f007f7220 */ /* 0x000fe20000410000 */
[----:B---3--:R-:W-:Y:S01]  /*159e0*/  F2FP.BF16.PACK_AB R14, R178, R179 ;  /* 0x000000b3b20e723e */ /* 0x008fe200000010ff */
[C---:B------:R-:W-:Y:S02]  /*159f0*/  FMUL.FTZ R128, R2.reuse, R128 ;  /* 0x0000008002807220 */ /* 0x040fe40000410000 */
[----:B------:R-:W-:Y:S02]  /*15a00*/  FMUL.FTZ R129, R2, R129 ;  /* 0x0000008102817220 */ /* 0x000fe40000410000 */
[C---:B------:R-:W-:Y:S01]  /*15a10*/  FMUL.FTZ R130, R0.reuse, R130 ;  /* 0x0000008200827220 */ /* 0x040fe20000410000 */
[C---:B--2---:R-:W-:Y:S03]  /*15a20*/  HMMA.16816.F32.BF16 R124, R152.reuse, R156, R124 ;  /* 0x0000009c987c723c */ /* 0x044fe6000004187c */
[----:B------:R-:W-:Y:S01]  /*15a30*/  FMUL.FTZ R131, R0, R131 ;  /* 0x0000008300837220 */ /* 0x000fe20000410000 */
[----:B----4-:R-:W-:Y:S01]  /*15a40*/  F2FP.BF16.PACK_AB R13, R172, R173 ;  /* 0x000000adac0d723e */ /* 0x010fe200000010ff */
[----:B------:R-:W-:Y:S02]  /*15a50*/  FFMA.FTZ R2, R2, R209, R204 ;  /* 0x000000d102027223 */ /* 0x000fe400000100cc */
[----:B------:R-:W-:Y:S02]  /*15a60*/  FFMA.FTZ R0, R0, R208, R177 ;  /* 0x000000d000007223 */ /* 0x000fe400000100b1 */
[----:B------:R-:W-:Y:S01]  /*15a70*/  FADD.FTZ R2, R203, R2 ;  /* 0x00000002cb027221 */ /* 0x000fe20000010000 */
[----:B------:R-:W-:Y:S03]  /*15a80*/  HMMA.16816.F32.BF16 R128, R152, R158, R128 ;  /* 0x0000009e9880723c */ /* 0x000fe60000041880 */
[----:B------:R-:W-:Y:S01]  /*15a90*/  FADD.FTZ R0, R176, R0 ;  /* 0x00000000b0007221 */ /* 0x000fe20000010000 */
[----:B-----5:R-:W-:Y:S01]  /*15aa0*/  F2FP.BF16.PACK_AB R15, R142, R143 ;  /* 0x0000008f8e0f723e */ /* 0x020fe200000010ff */
[----:B------:R-:W-:Y:S02]  /*15ab0*/  FADD.FTZ R2, R183, R2 ;  /* 0x00000002b7027221 */ /* 0x000fe40000010000 */
[----:B------:R-:W-:Y:S04]  /*15ac0*/  FADD.FTZ R0, R175, R0 ;  /* 0x00000000af007221 */ /* 0x000fe80000010000 */
[C---:B-1----:R-:W-:Y:S01]  /*15ad0*/  HMMA.16816.F32.BF16 R152, R12.reuse, R160, R4 ;  /* 0x000000a00c98723c */ /* 0x042fe20000041804 */
[----:B------:R-:W1:Y:S04]  /*15ae0*/  LDSM.16.MT88.4 R4, [R185+0x1800] ;  /* 0x00180000b904783b */ /* 0x000e680000004200 */
[----:B------:R-:W-:Y:S02]  /*15af0*/  FADD.FTZ R2, R182, R2 ;  /* 0x00000002b6027221 */ /* 0x000fe40000010000 */
[----:B------:R-:W-:Y:S01]  /*15b00*/  FADD.FTZ R3, R174, R0 ;  /* 0x00000000ae037221 */ /* 0x000fe20000010000 */
[C---:B------:R-:W-:Y:S01]  /*15b10*/  HMMA.16816.F32.BF16 R156, R12.reuse, R162, R8 ;  /* 0x000000a20c9c723c */ /* 0x040fe20000041808 */
[----:B------:R-:W2:Y:S03]  /*15b20*/  LDSM.16.MT88.4 R8, [R186+0x1800] ;  /* 0x00180000ba08783b */ /* 0x000ea60000004200 */
[----:B------:R-:W-:Y:S02]  /*15b30*/  FADD.FTZ R0, R181, R2 ;  /* 0x00000002b5007221 */ /* 0x000fe40000010000 */
[----:B------:R-:W-:Y:S02]  /*15b40*/  FADD.FTZ R3, R173, R3 ;  /* 0x00000003ad037221 */ /* 0x000fe40000010000 */
[C---:B------:R-:W-:Y:S01]  /*15b50*/  HMMA.16816.F32.BF16 R132, R12.reuse, R164, R132 ;  /* 0x000000a40c84723c */ /* 0x040fe20000041884 */
[----:B------:R-:W-:Y:S03]  /*15b60*/  LDSM.16.MT88.4 R160, [R187+0x1800] ;  /* 0x00180000bba0783b */ /* 0x000fe60000004200 */
[----:B------:R-:W-:Y:S02]  /*15b70*/  FADD.FTZ R0, R180, R0 ;  /* 0x00000000b4007221 */ /* 0x000fe40000010000 */
[----:B------:R-:W-:Y:S02]  /*15b80*/  FADD.FTZ R3, R172, R3 ;  /* 0x00000003ac037221 */ /* 0x000fe40000010000 */
[C---:B------:R-:W-:Y:S04]  /*15b90*/  HMMA.16816.F32.BF16 R136, R12.reuse, R166, R136 ;  /* 0x000000a60c88723c */ /* 0x040fe80000041888 */
[----:B------:R-:W-:Y:S02]  /*15ba0*/  FADD.FTZ R2, R179, R0 ;  /* 0x00000000b3027221 */ /* 0x000fe40000010000 */
[----:B------:R-:W-:Y:S01]  /*15bb0*/  FADD.FTZ R0, R143, R3 ;  /* 0x000000038f007221 */ /* 0x000fe20000010000 */
[----:B------:R-:W-:Y:S01]  /*15bc0*/  MOV R143, R140 ;  /* 0x0000008c008f7202 */ /* 0x000fe20000000f00 */
[C---:B------:R-:W-:Y:S04]  /*15bd0*/  HMMA.16816.F32.BF16 R20, R12.reuse, R16, R20 ;  /* 0x000000100c14723c */ /* 0x040fe80000041814 */
[----:B------:R-:W-:Y:S02]  /*15be0*/  FADD.FTZ R209, R178, R2 ;  /* 0x00000002b2d17221 */ /* 0x000fe40000010000 */
[----:B------:R-:W-:Y:S01]  /*15bf0*/  FADD.FTZ R208, R142, R0 ;  /* 0x000000008ed07221 */ /* 0x000fe20000010000 */
[----:B------:R-:W-:Y:S01]  /*15c00*/  MOV R142, R141 ;  /* 0x0000008d008e7202 */ /* 0x000fe20000000f00 */
        /* <DEDUP_REMOVED lines=30> */
[C---:B--2---:R-:W-:Y:S08]  /*15df0*/  HMMA.16816.F32.BF16 R108, R12.reuse, R8, R108 ;  /* 0x000000080c6c723c */ /* 0x044ff0000004186c */
[C---:B------:R-:W-:Y:S08]  /*15e00*/  HMMA.16816.F32.BF16 R112, R12.reuse, R10, R112 ;  /* 0x0000000a0c70723c */ /* 0x040ff00000041870 */
[C---:B---3--:R-:W-:Y:S08]  /*15e10*/  HMMA.16816.F32.BF16 R116, R12.reuse, R16, R116 ;  /* 0x000000100c74723c */ /* 0x048ff00000041874 */
[C---:B------:R-:W-:Y:S08]  /*15e20*/  HMMA.16816.F32.BF16 R120, R12.reuse, R18, R120 ;  /* 0x000000120c78723c */ /* 0x040ff00000041878 */
[C---:B----4-:R-:W-:Y:S08]  /*15e30*/  HMMA.16816.F32.BF16 R124, R12.reuse, R160, R124 ;  /* 0x000000a00c7c723c */ /* 0x050ff0000004187c */
[----:B------:R-:W-:Y:S01]  /*15e40*/  HMMA.16816.F32.BF16 R128, R12, R162, R128 ;  /* 0x000000a20c80723c */ /* 0x000fe20000041880 */
[----:B------:R-:W-:-:S07]  /*15e50*/  @P0 BRA `(.L_x_3690) ;  /* 0xffffe2e000000947 */ /* 0x000fce000383ffff */
.L_x_3689:
[----:B------:R-:W-:Y:S07]  /*15e60*/  @!UPT UIADD3 URZ, URZ, URZ, URZ ;  /* 0x0000003f3f3ff290 */ /* 0x000fee000fffe03f */
[----:B------:R-:W-:Y:S02]  /*15e70*/  MOV R7, 0x1f ;  /* 0x0000001f00077802 */ /* 0x000fe40000000f00 */
[----:B------:R-:W-:Y:S01]  /*15e80*/  MOV R6, 0xffffffff ;  /* 0xffffffff00067802 */ /* 0x000fe20000000f00 */
[----:B------:R-:W-:Y:S06]  /*15e90*/  BRA.DIV ~URZ, `(.L_x_3691) ;  /* 0x000062927f007947 */ /* 0x000fec000b800000 */
[----:B------:R1:W2:Y:S02]  /*15ea0*/  SHFL.BFLY PT, R0, R209, 0x2, 0x1f ;  /* 0x0c401f00d1007f89 */ /* 0x0002a400000e0000 */
.L_x_3764:
[----:B--2---:R-:W-:Y:S01]  /*15eb0*/  FADD.FTZ R0, R0, R209 ;  /* 0x000000d100007221 */ /* 0x004fe20000010000 */
[----:B------:R-:W-:Y:S05]  /*15ec0*/  BRA.DIV ~URZ, `(.L_x_3692) ;  /* 0x000062c27f007947 */ /* 0x000fea000b800000 */
[----:B------:R-:W2:Y:S04]  /*15ed0*/  SHFL.BFLY PT, R2, R208, 0x2, 0x1f ;  /* 0x0c401f00d0027f89 */ /* 0x000ea800000e0000 */
[----:B------:R-:W3:Y:S01]  /*15ee0*/  SHFL.BFLY PT, R5, R0, 0x1, 0x1f ;  /* 0x0c201f0000057f89 */ /* 0x000ee200000e0000 */
[----:B--2---:R-:W-:-:S02]  /*15ef0*/  FADD.FTZ R4, R2, R208 ;  /* 0x000000d002047221 */ /* 0x004fc40000010000 */
[----:B---3--:R-:W-:-:S03]  /*15f00*/  FADD.FTZ R0, R0, R5 ;  /* 0x0000000500007221 */ /* 0x008fc60000010000 */
[----:B------:R2:W3:Y:S04]  /*15f10*/  SHFL.BFLY PT, R3, R4, 0x1, 0x1f ;  /* 0x0c201f0004037f89 */ /* 0x0004e800000e0000 */
.L_x_3765:
        /* <DEDUP_REMOVED lines=82> */
[C---:B------:R-:W-:Y:S02]  /*16440*/  FMUL.FTZ R139, R0.reuse, R31 ;  /* 0x0000001f008b7220 */ /* 0x040fe40000410000 */
[----:B------:R-:W-:-:S02]  /*16450*/  FMUL.FTZ R30, R0, R34 ;  /* 0x00000022001e7220 */ /* 0x000fc40000410000 */
[C---:B------:R-:W-:Y:S01]  /*16460*/  FMUL.FTZ R31, R0.reuse, R35 ;  /* 0x00000023001f7220 */ /* 0x040fe20000410000 */
[----:B---3--:R-:W-:Y:S01]  /*16470*/  @P0 MOV R3, 0x3f317218 ;  /* 0x3f31721800030802 */ /* 0x008fe20000000f00 */
        /* <DEDUP_REMOVED lines=63> */
.L_x_3608:
        /* <DEDUP_REMOVED lines=17> */
.L_x_3694:
[----:B------:R-:W-:Y:S05]  /*16980*/  BSYNC B0 ;  /* 0x0000000000007941 */ /* 0x000fea0003800000 */
.L_x_3693:
        /* <DEDUP_REMOVED lines=155> */
.L_x_3697:
        /* <DEDUP_REMOVED lines=125> */
.L_x_3766:
[----:B------:R-:W-:Y:S05]  /*17b10*/  BRA.DIV ~URZ, `(.L_x_3700) ;  /* 0x000047e27f007947 */ /* 0x000fea000b800000 */
[----:B------:R4:W2:Y:S02]  /*17b20*/  SHFL.IDX PT, R0, R16, RZ, 0x181f ;  /* 0x00181fff10007589 */ /* 0x0008a400000e0000 */
.L_x_3767:
        /* <DEDUP_REMOVED lines=26> */
.L_x_3702:
[----:B------:R-:W-:Y:S05]  /*17cd0*/  BSYNC B0 ;  /* 0x0000000000007941 */ /* 0x000fea0003800000 */
.L_x_3701:
[----:B------:R-:W-:Y:S05]  /*17ce0*/  BRA.DIV ~URZ, `(.L_x_3703) ;  /* 0x000046727f007947 */ /* 0x000fea000b800000 */
[----:B---3--:R3:W4:Y:S04]  /*17cf0*/  SHFL.IDX PT, R12, R15, 0x1, 0x181f ;  /* 0x00381f000f0c7f89 */ /* 0x00872800000e0000 */
[----:B--2---:R3:W2:Y:S02]  /*17d00*/  SHFL.IDX PT, R0, R16, 0x1, 0x181f ;  /* 0x00381f0010007f89 */ /* 0x0046a400000e0000 */
.L_x_3768:
        /* <DEDUP_REMOVED lines=20> */
.L_x_3705:
[----:B------:R-:W-:Y:S05]  /*17e50*/  BSYNC B0 ;  /* 0x0000000000007941 */ /* 0x000fea0003800000 */
.L_x_3704:
[----:B------:R-:W-:Y:S05]  /*17e60*/  BRA.DIV ~URZ, `(.L_x_3706) ;  /* 0x000045b27f007947 */ /* 0x000fea000b800000 */
[----:B----4-:R4:W3:Y:S02]  /*17e70*/  SHFL.IDX PT, R12, R15, 0x2, 0x181f ;  /* 0x00581f000f0c7f89 */ /* 0x0108e400000e0000 */
.L_x_3769:
[----:B------:R-:W-:Y:S05]  /*17e80*/  BRA.DIV ~URZ, `(.L_x_3707) ;  /* 0x000046027f007947 */ /* 0x000fea000b800000 */
[----:B--2---:R2:W4:Y:S02]  /*17e90*/  SHFL.IDX PT, R0, R16, 0x2, 0x181f ;  /* 0x00581f0010007f89 */ /* 0x00452400000e0000 */
.L_x_3770:
        /* <DEDUP_REMOVED lines=20> */
.L_x_3709:
[----:B------:R-:W-:Y:S05]  /*17fe0*/  BSYNC B0 ;  /* 0x0000000000007941 */ /* 0x000fea0003800000 */
.L_x_3708:
[----:B------:R-:W-:Y:S05]  /*17ff0*/  BRA.DIV ~URZ, `(.L_x_3710) ;  /* 0x000044f27f007947 */ /* 0x000fea000b800000 */
[----:B---3--:R3:W2:Y:S04]  /*18000*/  SHFL.IDX PT, R10, R15, 0x3, 0x181f ;  /* 0x00781f000f0a7f89 */ /* 0x0086a800000e0000 */
[----:B----4-:R3:W4:Y:S02]  /*18010*/  SHFL.IDX PT, R0, R16, 0x3, 0x181f ;  /* 0x00781f0010007f89 */ /* 0x01072400000e0000 */
.L_x_3771:
        /* <DEDUP_REMOVED lines=21> */
.L_x_3698:
        /* <DEDUP_REMOVED lines=33> */
.L_x_3772:
[----:B------:R-:W-:Y:S05]  /*18380*/  BRA.DIV ~URZ, `(.L_x_3713) ;  /* 0x000042927f007947 */ /* 0x000fea000b800000 */
[----:B------:R3:W4:Y:S02]  /*18390*/  SHFL.IDX PT, R0, R17, RZ, 0x1c1f ;  /* 0x001c1fff11007589 */ /* 0x00072400000e0000 */
.L_x_3773:
        /* <DEDUP_REMOVED lines=12> */
[----:B------:R-:W-:Y:S02]  /*18460*/  IADD3 R13, R217, 0x18, RZ ;  /* 0x00000018d90d7810 */ /* 0x000fe40007ffe0ff */
        /* <DEDUP_REMOVED lines=8> */
[----:B------:R-:W-:Y:S02]  /*184f0*/  @!P1 LEA.HI.X R3, R10, R4, R14, 0x2, P3 ;  /* 0x000000040a039211 */ /* 0x000fe400018f140e */
[----:B------:R-:W-:-:S02]  /*18500*/  IADD3 R10, R217, 0x28, RZ ;  /* 0x00000028d90a7810 */ /* 0x000fc40007ffe0ff */
[----:B------:R-:W-:Y:S01]  /*18510*/  @!P0 LEA.HI.X R9, R5, R4, R12, 0x2, P2 ;  /* 0x0000000405098211 */ /* 0x000fe200010f140c */
[----:B------:R4:W-:Y:S01]  /*18520*/  @!P1 ST.E.64 [R2.64], R150 ;  /* 0x0000009602009985 */ /* 0x0009e2000c101b06 */
[----:B------:R-:W-:Y:S02]  /*18530*/  ISETP.GE.AND P6, PT, R10, c[0x0][0x3c8], PT ;  /* 0x0000f2000a007a0c */ /* 0x000fe40003fc6270 */
[C---:B------:R-:W-:Y:S01]  /*18540*/  IADD3 R12, R217.reuse, 0x20, RZ ;  /* 0x00000020d90c7810 */ /* 0x040fe20007ffe0ff */
[----:B------:R5:W-:Y:S01]  /*18550*/  @!P0 ST.E.64 [R8.64], R132 ;  /* 0x0000008408008985 */ /* 0x000be2000c101b06 */
[C---:B------:R-:W-:Y:S02]  /*18560*/  IADD3 R5, R217.reuse, 0x30, RZ ;  /* 0x00000030d9057810 */ /* 0x040fe40007ffe0ff */
[----:B------:R-:W-:Y:S02]  /*18570*/  IADD3 R14, R217, 0x18, RZ ;  /* 0x00000018d90e7810 */ /* 0x000fe40007ffe0ff */
[----:B------:R-:W-:-:S02]  /*18580*/  SHF.R.S32.HI R12, RZ, 0x1f, R12 ;  /* 0x0000001fff0c7819 */ /* 0x000fc4000001140c */
[----:B------:R-:W-:Y:S02]  /*18590*/  ISETP.GE.AND P3, PT, R5, c[0x0][0x3c8], PT ;  /* 0x0000f20005007a0c */ /* 0x000fe40003f66270 */
[----:B------:R-:W-:Y:S02]  /*185a0*/  SHF.R.S32.HI R14, RZ, 0x1f, R14 ;  /* 0x0000001fff0e7819 */ /* 0x000fe4000001140e */
[----:B------:R-:W-:Y:S02]  /*185b0*/  ISETP.GE.AND P2, PT, R252, c[0x0][0x3c8], PT ;  /* 0x0000f200fc007a0c */ /* 0x000fe40003f46270 */
[----:B--2---:R-:W-:-:S04]  /*185c0*/  @!P5 LEA R6, P1, R13, R0, 0x2 ;  /* 0x000000000d06d211 */ /* 0x004fc800078210ff */
[----:B------:R-:W-:-:S05]  /*185d0*/  @!P5 LEA.HI.X R7, R13, R4, R14, 0x2, P1 ;  /* 0x000000040d07d211 */ /* 0x000fca00008f140e */
[----:B------:R2:W-:Y:S01]  /*185e0*/  @!P5 ST.E.64 [R6.64], R136 ;  /* 0x000000880600d985 */ /* 0x0005e2000c101b06 */
[----:B----4-:R-:W-:-:S04]  /*185f0*/  @!P4 LEA R2, P0, R11, R0, 0x2 ;  /* 0x000000000b02c211 */ /* 0x010fc800078010ff */
[----:B------:R-:W-:Y:S02]  /*18600*/  @!P4 LEA.HI.X R3, R11, R4, R12, 0x2, P0 ;  /* 0x000000040b03c211 */ /* 0x000fe400000f140c */
[C---:B------:R-:W-:Y:S02]  /*18610*/  IADD3 R12, R217.reuse, 0x28, RZ ;  /* 0x00000028d90c7810 */ /* 0x040fe40007ffe0ff */
[C---:B-----5:R-:W-:Y:S01]  /*18620*/  @!P6 LEA R8, P1, R10.reuse, R0, 0x2 ;  /* 0x000000000a08e211 */ /* 0x060fe200078210ff */
[----:B------:R4:W-:Y:S01]  /*18630*/  @!P4 ST.E.64 [R2.64], R152 ;  /* 0x000000980200c985 */ /* 0x0009e2000c101b06 */
[----:B------:R-:W-:Y:S02]  /*18640*/  SHF.R.S32.HI R12, RZ, 0x1f, R12 ;  /* 0x0000001fff0c7819 */ /* 0x000fe4000001140c */
[----:B------:R-:W-:Y:S02]  /*18650*/  IADD3 R11, R217, 0x30, RZ ;  /* 0x00000030d90b7810 */ /* 0x000fe40007ffe0ff */
[----:B------:R-:W-:-:S02]  /*18660*/  @!P6 LEA.HI.X R9, R10, R4, R12, 0x2, P1 ;  /* 0x000000040a09e211 */ /* 0x000fc400008f140c */
[----:B------:R-:W-:Y:S02]  /*18670*/  SHF.R.S32.HI R11, RZ, 0x1f, R11 ;  /* 0x0000001fff0b7819 */ /* 0x000fe4000001140b */
[----:B------:R-:W-:Y:S01]  /*18680*/  SHF.R.S32.HI R10, RZ, 0x1f, R252 ;  /* 0x0000001fff0a7819 */ /* 0x000fe200000114fc */
[----:B------:R5:W-:Y:S01]  /*18690*/  @!P6 ST.E.64 [R8.64], R156 ;  /* 0x0000009c0800e985 */ /* 0x000be2000c101b06 */
[----:B------:R-:W-:Y:S02]  /*186a0*/  ISETP.GE.AND P6, PT, R251, c[0x0][0x3c8], PT ;  /* 0x0000f200fb007a0c */ /* 0x000fe40003fc6270 */
[----:B------:R-:W-:Y:S02]  /*186b0*/  ISETP.GE.AND P1, PT, R249, c[0x0][0x3c8], PT ;  /* 0x0000f200f9007a0c */ /* 0x000fe40003f26270 */
[----:B--2---:R-:W-:-:S04]  /*186c0*/  @!P3 LEA R6, P0, R5, R0, 0x2 ;  /* 0x000000000506b211 */ /* 0x004fc800078010ff */
[----:B------:R-:W-:Y:S02]  /*186d0*/  @!P3 LEA.HI.X R7, R5, R4, R11, 0x2, P0 ;  /* 0x000000040507b211 */ /* 0x000fe400000f140b */
[----:B------:R-:W-:-:S03]  /*186e0*/  IADD3 R5, R217, 0x50, RZ ;  /* 0x00000050d9057810 */ /* 0x000fc60007ffe0ff */
[----:B------:R2:W-:Y:S01]  /*186f0*/  @!P3 ST.E.64 [R6.64], R28 ;  /* 0x0000001c0600b985 */ /* 0x0005e2000c101b06 */
[----:B------:R-:W-:Y:S02]  /*18700*/  ISETP.GE.AND P5, PT, R5, c[0x0][0x3c8], PT ;  /* 0x0000f20005007a0c */ /* 0x000fe40003fa6270 */
[C---:B----4-:R-:W-:Y:S02]  /*18710*/  @!P2 LEA R2, P4, R252.reuse, R0, 0x2 ;  /* 0x00000000fc02a211 */ /* 0x050fe400078810ff */
[----:B------:R-:W-:Y:S02]  /*18720*/  SHF.R.S32.HI R11, RZ, 0x1f, R5 ;  /* 0x0000001fff0b7819 */ /* 0x000fe40000011405 */
[----:B------:R-:W-:Y:S02]  /*18730*/  @!P2 LEA.HI.X R3, R252, R4, R10, 0x2, P4 ;  /* 0x00000004fc03a211 */ /* 0x000fe400020f140a */
[----:B------:R-:W-:-:S03]  /*18740*/  SHF.R.S32.HI R10, RZ, 0x1f, R251 ;  /* 0x0000001fff0a7819 */ /* 0x000fc600000114fb */
        /* <DEDUP_REMOVED lines=8> */
[----:B------:R-:W-:-:S04]  /*187d0*/  @!P1 LEA R6, P2, R249, R0, 0x2 ;  /* 0x00000000f9069211 */ /* 0x000fc800078410ff */
        /* <DEDUP_REMOVED lines=8> */
[----:B-----5:R-:W-:-:S09]  /*18860*/  SHF.R.S32.HI R9, RZ, 0x1f, R3 ;  /* 0x0000001fff097819 */ /* 0x020fd20000011403 */
[CC--:B------:R-:W-:Y:S02]  /*18870*/  @!P3 LEA R8, P1, R3.reuse, R0.reuse, 0x2 ;  /* 0x000000000308b211 */ /* 0x0c0fe400078210ff */
[----:B------:R-:W-:Y:S02]  /*18880*/  @!P4 LEA R12, P0, R2, R0, 0x2 ;  /* 0x00000000020cc211 */ /* 0x000fe400078010ff */
[----:B------:R-:W-:Y:S02]  /*18890*/  @!P3 LEA.HI.X R9, R3, R4, R9, 0x2, P1 ;  /* 0x000000040309b211 */ /* 0x000fe400008f1409 */
[----:B------:R-:W-:-:S03]  /*188a0*/  IADD3 R3, R217, 0x78, RZ ;  /* 0x00000078d9037810 */ /* 0x000fc60007ffe0ff */
[----:B------:R5:W-:Y:S01]  /*188b0*/  @!P3 ST.E.64 [R8.64], R40 ;  /* 0x000000280800b985 */ /* 0x000be2000c101b06 */
[----:B------:R-:W-:Y:S02]  /*188c0*/  ISETP.GE.AND P3, PT, R3, c[0x0][0x3c8], PT ;  /* 0x0000f20003007a0c */ /* 0x000fe40003f66270 */
[C---:B--2---:R-:W-:Y:S02]  /*188d0*/  IADD3 R6, R217.reuse, 0x70, RZ ;  /* 0x00000070d9067810 */ /* 0x044fe40007ffe0ff */
[----:B------:R-:W-:Y:S02]  /*188e0*/  SHF.R.S32.HI R7, RZ, 0x1f, R2 ;  /* 0x0000001fff077819 */ /* 0x000fe40000011402 */
[----:B------:R-:W-:Y:S02]  /*188f0*/  ISETP.GE.AND P6, PT, R6, c[0x0][0x3c8], PT ;  /* 0x0000f20006007a0c */ /* 0x000fe40003fc6270 */
[----:B------:R-:W-:Y:S02]  /*18900*/  @!P4 LEA.HI.X R13, R2, R4, R7, 0x2, P0 ;  /* 0x00000004020dc211 */ /* 0x000fe400000f1407 */
[----:B------:R-:W-:-:S02]  /*18910*/  IADD3 R2, R217, 0x80, RZ ;  /* 0x00000080d9027810 */ /* 0x000fc40007ffe0ff */
[----:B------:R-:W-:Y:S01]  /*18920*/  SHF.R.S32.HI R7, RZ, 0x1f, R5 ;  /* 0x0000001fff077819 */ /* 0x000fe20000011405 */
[----:B------:R2:W-:Y:S01]  /*18930*/  @!P4 ST.E.64 [R12.64], R52 ;  /* 0x000000340c00c985 */ /* 0x0005e2000c101b06 */
[----:B------:R-:W-:Y:S02]  /*18940*/  ISETP.GE.AND P5, PT, R2, c[0x0][0x3c8], PT ;  /* 0x0000f20002007a0c */ /* 0x000fe40003fa6270 */
[----:B----4-:R-:W-:-:S03]  /*18950*/  SHF.R.S32.HI R11, RZ, 0x1f, R6 ;  /* 0x0000001fff0b7819 */ /* 0x010fc60000011406 */
[----:B------:R-:W-:-:S04]  /*18960*/  @!P6 LEA R10, P0, R6, R0, 0x2 ;  /* 0x00000000060ae211 */ /* 0x000fc800078010ff */
[----:B------:R-:W-:Y:S02]  /*18970*/  @!P6 LEA.HI.X R11, R6, R4, R11, 0x2, P0 ;  /* 0x00000004060be211 */ /* 0x000fe400000f140b */
[----:B------:R-:W-:Y:S02]  /*18980*/  IADD3 R6, R217, 0x88, RZ ;  /* 0x00000088d9067810 */ /* 0x000fe40007ffe0ff */
[----:B-----5:R-:W-:-:S04]  /*18990*/  @!P2 LEA R8, P1, R5, R0, 0x2 ;  /* 0x000000000508a211 */ /* 0x020fc800078210ff */
[----:B------:R-:W-:Y:S02]  /*189a0*/  @!P2 LEA.HI.X R9, R5, R4, R7, 0x2, P1 ;  /* 0x000000040509a211 */ /* 0x000fe400008f1407 */
[----:B------:R-:W-:Y:S02]  /*189b0*/  IADD3 R5, R217, 0x90, RZ ;  /* 0x00000090d9057810 */ /* 0x000fe40007ffe0ff */
[----:B------:R-:W-:Y:S01]  /*189c0*/  SHF.R.S32.HI R7, RZ, 0x1f, R2 ;  /* 0x0000001fff077819 */ /* 0x000fe20000011402 */
[----:B------:R4:W-:Y:S01]  /*189d0*/  @!P2 ST.E.64 [R8.64], R48 ;  /* 0x000000300800a985 */ /* 0x0009e2000c101b06 */
[----:B------:R-:W-:Y:S02]  /*189e0*/  ISETP.GE.AND P2, PT, R6, c[0x0][0x3c8], PT ;  /* 0x0000f20006007a0c */ /* 0x000fe40003f46270 */
[----:B------:R-:W-:Y:S01]  /*189f0*/  ISETP.GE.AND P4, PT, R5, c[0x0][0x3c8], PT ;  /* 0x0000f20005007a0c */ /* 0x000fe20003f86270 */
[----:B------:R5:W-:Y:S01]  /*18a00*/  @!P6 ST.E.64 [R10.64], R60 ;  /* 0x0000003c0a00e985 */ /* 0x000be2000c101b06 */
[----:B--2---:R-:W-:-:S04]  /*18a10*/  @!P5 LEA R12, P0, R2, R0, 0x2 ;  /* 0x00000000020cd211 */ /* 0x004fc800078010ff */
[----:B------:R-:W-:Y:S02]  /*18a20*/  @!P5 LEA.HI.X R13, R2, R4, R7, 0x2, P0 ;  /* 0x00000004020dd211 */ /* 0x000fe400000f1407 */
[----:B------:R-:W-:Y:S02]  /*18a30*/  IADD3 R2, R217, 0xa0, RZ ;  /* 0x000000a0d9027810 */ /* 0x000fe40007ffe0ff */
[----:B------:R-:W-:Y:S02]  /*18a40*/  SHF.R.S32.HI R7, RZ, 0x1f, R5 ;  /* 0x0000001fff077819 */ /* 0x000fe40000011405 */
[----:B----4-:R-:W-:Y:S02]  /*18a50*/  SHF.R.S32.HI R9, RZ, 0x1f, R3 ;  /* 0x0000001fff097819 */ /* 0x010fe40000011403 */
[-C--:B------:R-:W-:Y:S02]  /*18a60*/  @!P3 LEA R8, P1, R3, R0.reuse, 0x2 ;  /* 0x000000000308b211 */ /* 0x080fe400078210ff */
[----:B-----5:R-:W-:-:S02]  /*18a70*/  @!P4 LEA R10, P0, R5, R0, 0x2 ;  /* 0x00000000050ac211 */ /* 0x020fc400078010ff */
        /* <DEDUP_REMOVED lines=31> */
[C---:B------:R-:W-:Y:S02]  /*18c70*/  IADD3 R5, R217.reuse, 0xc8, RZ ;  /* 0x000000c8d9057810 */ /* 0x040fe40007ffe0ff */
[----:B------:R-:W-:-:S04]  /*18c80*/  IADD3 R3, R217, 0xd0, RZ ;  /* 0x000000d0d9037810 */ /* 0x000fc80007ffe0ff */
[----:B------:R-:W-:Y:S02]  /*18c90*/  ISETP.GE.AND P5, PT, R3, c[0x0][0x3c8], PT ;  /* 0x0000f20003007a0c */ /* 0x000fe40003fa6270 */
[----:B--2---:R-:W-:Y:S02]  /*18ca0*/  SHF.R.S32.HI R9, RZ, 0x1f, R6 ;  /* 0x0000001fff097819 */ /* 0x004fe40000011406 */
[CC--:B------:R-:W-:Y:S02]  /*18cb0*/  @!P2 LEA R8, P1, R6.reuse, R0.reuse, 0x2 ;  /* 0x000000000608a211 */ /* 0x0c0fe400078210ff */
[----:B----4-:R-:W-:Y:S02]  /*18cc0*/  @!P4 LEA R12, P0, R7, R0, 0x2 ;  /* 0x00000000070cc211 */ /* 0x010fe400078010ff */
[----:B------:R-:W-:Y:S02]  /*18cd0*/  @!P2 LEA.HI.X R9, R6, R4, R9, 0x2, P1 ;  /* 0x000000040609a211 */ /* 0x000fe400008f1409 */
[----:B------:R-:W-:-:S03]  /*18ce0*/  SHF.R.S32.HI R6, RZ, 0x1f, R7 ;  /* 0x0000001fff067819 */ /* 0x000fc60000011407 */
[----:B------:R2:W-:Y:S01]  /*18cf0*/  @!P2 ST.E.64 [R8.64], R80 ;  /* 0x000000500800a985 */ /* 0x0005e2000c101b06 */
[----:B------:R-:W-:Y:S02]  /*18d00*/  ISETP.GE.AND P2, PT, R5, c[0x0][0x3c8], PT ;  /* 0x0000f20005007a0c */ /* 0x000fe40003f46270 */
[----:B------:R-:W-:Y:S01]  /*18d10*/  @!P4 LEA.HI.X R13, R7, R4, R6, 0x2, P0 ;  /* 0x00000004070dc211 */ /* 0x000fe200000f1406 */
[----:B------:R4:W-:Y:S01]  /*18d20*/  @!P6 ST.E.64 [R10.64], R92 ;  /* 0x0000005c0a00e985 */ /* 0x0009e2000c101b06 */
[----:B------:R-:W-:Y:S02]  /*18d30*/  IADD3 R6, R217, 0xe0, RZ ;  /* 0x000000e0d9067810 */ /* 0x000fe40007ffe0ff */
[----:B------:R-:W-:Y:S02]  /*18d40*/  SHF.R.S32.HI R7, RZ, 0x1f, R3 ;  /* 0x0000001fff077819 */ /* 0x000fe40000011403 */
[----:B------:R-:W-:Y:S02]  /*18d50*/  ISETP.GE.AND P6, PT, R6, c[0x0][0x3c8], PT ;  /* 0x0000f20006007a0c */ /* 0x000fe40003fc6270 */
[----:B--2---:R-:W-:-:S02]  /*18d60*/  SHF.R.S32.HI R9, RZ, 0x1f, R2 ;  /* 0x0000001fff097819 */ /* 0x004fc40000011402 */
[CC--:B------:R-:W-:Y:S02]  /*18d70*/  @!P3 LEA R8, P1, R2.reuse, R0.reuse, 0x2 ;  /* 0x000000000208b211 */ /* 0x0c0fe400078210ff */
[----:B----4-:R-:W-:Y:S02]  /*18d80*/  @!P5 LEA R10, P0, R3, R0, 0x2 ;  /* 0x00000000030ad211 */ /* 0x010fe400078010ff */
[-C--:B------:R-:W-:Y:S02]  /*18d90*/  @!P3 LEA.HI.X R9, R2, R4.reuse, R9, 0x2, P1 ;  /* 0x000000040209b211 */ /* 0x080fe400008f1409 */
[----:B------:R-:W-:Y:S02]  /*18da0*/  IADD3 R2, R217, 0xd8, RZ ;  /* 0x000000d8d9027810 */ /* 0x000fe40007ffe0ff */
[----:B------:R-:W-:Y:S01]  /*18db0*/  @!P5 LEA.HI.X R11, R3, R4, R7, 0x2, P0 ;  /* 0x00000004030bd211 */ /* 0x000fe200000f1407 */
[----:B------:R2:W-:Y:S01]  /*18dc0*/  @!P3 ST.E.64 [R8.64], R88 ;  /* 0x000000580800b985 */ /* 0x0005e2000c101b06 */
[----:B------:R-:W-:-:S02]  /*18dd0*/  SHF.R.S32.HI R7, RZ, 0x1f, R2 ;  /* 0x0000001fff077819 */ /* 0x000fc40000011402 */
[----:B------:R-:W-:Y:S01]  /*18de0*/  IADD3 R3, R217, 0xf0, RZ ;  /* 0x000000f0d9037810 */ /* 0x000fe20007ffe0ff */
[----:B------:R4:W-:Y:S01]  /*18df0*/  @!P4 ST.E.64 [R12.64], R100 ;  /* 0x000000640c00c985 */ /* 0x0009e2000c101b06 */
[----:B------:R-:W-:Y:S02]  /*18e00*/  ISETP.GE.AND P4, PT, R2, c[0x0][0x3c8], PT ;  /* 0x0000f20002007a0c */ /* 0x000fe40003f86270 */
[----:B--2---:R-:W-:Y:S02]  /*18e10*/  SHF.R.S32.HI R9, RZ, 0x1f, R5 ;  /* 0x0000001fff097819 */ /* 0x004fe40000011405 */
[CC--:B------:R-:W-:Y:S02]  /*18e20*/  @!P2 LEA R8, P1, R5.reuse, R0.reuse, 0x2 ;  /* 0x000000000508a211 */ /* 0x0c0fe400078210ff */
[----:B----4-:R-:W-:Y:S02]  /*18e30*/  @!P6 LEA R12, P0, R6, R0, 0x2 ;  /* 0x00000000060ce211 */ /* 0x010fe400078010ff */
[----:B------:R-:W-:-:S02]  /*18e40*/  @!P2 LEA.HI.X R9, R5, R4, R9, 0x2, P1 ;  /* 0x000000040509a211 */ /* 0x000fc400008f1409 */
[----:B------:R-:W-:-:S03]  /*18e50*/  IADD3 R5, R217, 0xe8, RZ ;  /* 0x000000e8d9057810 */ /* 0x000fc60007ffe0ff */
[C---:B------:R-:W-:Y:S01]  /*18e60*/  @!P4 LEA R14, P1, R2.reuse, R0, 0x2 ;  /* 0x00000000020ec211 */ /* 0x040fe200078210ff */
[----:B------:R2:W-:Y:S01]  /*18e70*/  @!P2 ST.E.64 [R8.64], R96 ;  /* 0x000000600800a985 */ /* 0x0005e2000c101b06 */
[----:B------:R-:W-:Y:S02]  /*18e80*/  ISETP.GE.AND P3, PT, R5, c[0x0][0x3c8], PT ;  /* 0x0000f20005007a0c */ /* 0x000fe40003f66270 */
[----:B------:R-:W-:Y:S01]  /*18e90*/  @!P4 LEA.HI.X R15, R2, R4, R7, 0x2, P1 ;  /* 0x00000004020fc211 */ /* 0x000fe200008f1407 */
[----:B------:R4:W-:Y:S01]  /*18ea0*/  @!P5 ST.E.64 [R10.64], R108 ;  /* 0x0000006c0a00d985 */ /* 0x0009e2000c101b06 */
[----:B------:R-:W-:Y:S02]  /*18eb0*/  ISETP.GE.AND P2, PT, R3, c[0x0][0x3c8], PT ;  /* 0x0000f20003007a0c */ /* 0x000fe40003f46270 */
[----:B------:R-:W-:Y:S01]  /*18ec0*/  IADD3 R2, R217, 0xf8, RZ ;  /* 0x000000f8d9027810 */ /* 0x000fe20007ffe0ff */
[----:B------:R1:W-:Y:S03]  /*18ed0*/  @!P4 ST.E.64 [R14.64], R164 ;  /* 0x000000a40e00c985 */ /* 0x0003e6000c101b06 */
[----:B------:R-:W-:-:S02]  /*18ee0*/  ISETP.GE.AND P1, PT, R2, c[0x0][0x3c8], PT ;  /* 0x0000f20002007a0c */ /* 0x000fc40003f26270 */
[----:B--2---:R-:W-:-:S04]  /*18ef0*/  SHF.R.S32.HI R8, RZ, 0x1f, R6 ;  /* 0x0000001fff087819 */ /* 0x004fc80000011406 */
[----:B------:R-:W-:Y:S02]  /*18f00*/  @!P6 LEA.HI.X R13, R6, R4, R8, 0x2, P0 ;  /* 0x00000004060de211 */ /* 0x000fe400000f1408 */
[----:B------:R-:W-:Y:S02]  /*18f10*/  SHF.R.S32.HI R6, RZ, 0x1f, R5 ;  /* 0x0000001fff067819 */ /* 0x000fe40000011405 */
[C---:B----4-:R-:W-:Y:S01]  /*18f20*/  @!P3 LEA R10, P0, R5.reuse, R0, 0x2 ;  /* 0x00000000050ab211 */ /* 0x050fe200078010ff */
[----:B------:R1:W-:Y:S03]  /*18f30*/  @!P6 ST.E.64 [R12.64], R162 ;  /* 0x000000a20c00e985 */ /* 0x0003e6000c101b06 */
[----:B------:R-:W-:Y:S02]  /*18f40*/  @!P3 LEA.HI.X R11, R5, R4, R6, 0x2, P0 ;  /* 0x00000004050bb211 */ /* 0x000fe400000f1406 */
[----:B------:R-:W-:-:S02]  /*18f50*/  SHF.R.S32.HI R5, RZ, 0x1f, R3 ;  /* 0x0000001fff057819 */ /* 0x000fc40000011403 */
[C---:B------:R-:W-:Y:S01]  /*18f60*/  @!P2 LEA R8, P0, R3.reuse, R0, 0x2 ;  /* 0x000000000308a211 */ /* 0x040fe200078010ff */
[----:B------:R1:W-:Y:S03]  /*18f70*/  @!P3 ST.E.64 [R10.64], R120 ;  /* 0x000000780a00b985 */ /* 0x0003e6000c101b06 */
[----:B------:R-:W-:Y:S02]  /*18f80*/  @!P2 LEA.HI.X R9, R3, R4, R5, 0x2, P0 ;  /* 0x000000040309a211 */ /* 0x000fe400000f1405 */
[----:B------:R-:W-:Y:S02]  /*18f90*/  SHF.R.S32.HI R3, RZ, 0x1f, R2 ;  /* 0x0000001fff037819 */ /* 0x000fe40000011402 */
[C---:B------:R-:W-:Y:S01]  /*18fa0*/  @!P1 LEA R6, P0, R2.reuse, R0, 0x2 ;  /* 0x0000000002069211 */ /* 0x040fe200078010ff */
[----:B------:R1:W-:Y:S03]  /*18fb0*/  @!P2 ST.E.64 [R8.64], R112 ;  /* 0x000000700800a985 */ /* 0x0003e6000c101b06 */
[----:B------:R-:W-:-:S05]  /*18fc0*/  @!P1 LEA.HI.X R7, R2, R4, R3, 0x2, P0 ;  /* 0x0000000402079211 */ /* 0x000fca00000f1403 */
[----:B------:R1:W-:Y:S04]  /*18fd0*/  @!P1 ST.E.64 [R6.64], R104 ;  /* 0x0000006806009985 */ /* 0x0003e8000c101b06 */
.L_x_3715:
[----:B------:R-:W-:Y:S05]  /*18fe0*/  BSYNC B0 ;  /* 0x0000000000007941 */ /* 0x000fea0003800000 */
.L_x_3714:
[----:B------:R-:W-:Y:S05]  /*18ff0*/  BRA.DIV ~URZ, `(.L_x_3716) ;  /* 0x000036827f007947 */ /* 0x000fea000b800000 */
[----:B--2---:R2:W1:Y:S04]  /*19000*/  SHFL.IDX PT, R4, R16, 0x1, 0x1c1f ;  /* 0x003c1f0010047f89 */ /* 0x00446800000e0000 */
[----:B----4-:R2:W4:Y:S02]  /*19010*/  SHFL.IDX PT, R0, R17, 0x1, 0x1c1f ;  /* 0x003c1f0011007f89 */ /* 0x01052400000e0000 */
.L_x_3774:
        /* <DEDUP_REMOVED lines=8> */
[C---:B------:R-:W-:Y:S01]  /*190a0*/  IADD3 R12, R217.reuse, 0x20, RZ ;  /* 0x00000020d90c7810 */ /* 0x040fe20007ffe0ff */
[----:B----4-:R-:W-:Y:S01]  /*190b0*/  @!P1 IMAD.MOV.U32 R2, RZ, RZ, R0 ;  /* 0x000000ffff029224 */ /* 0x010fe200078e0000 */
[C---:B------:R-:W-:Y:S01]  /*190c0*/  IADD3 R13, R217.reuse, 0x8, RZ ;  /* 0x00000008d90d7810 */ /* 0x040fe20007ffe0ff */
[----:B------:R-:W-:Y:S01]  /*190d0*/  @!P1 IMAD.MOV.U32 R3, RZ, RZ, R4 ;  /* 0x000000ffff039224 */ /* 0x000fe200078e0004 */
[----:B------:R-:W-:Y:S02]  /*190e0*/  ISETP.GE.AND P4, PT, R14, c[0x0][0x3c8], PT ;  /* 0x0000f2000e007a0c */ /* 0x000fe40003f86270 */
[----:B------:R-:W-:Y:S01]  /*190f0*/  ISETP.GE.AND P3, PT, R12, c[0x0][0x3c8], PT ;  /* 0x0000f2000c007a0c */ /* 0x000fe20003f66270 */
[C---:B------:R-:W-:Y:S01]  /*19100*/  @!P1 IMAD.WIDE R2, R217.reuse, 0x4, R2 ;  /* 0x00000004d9029825 */ /* 0x040fe200078e0202 */
[C---:B------:R-:W-:Y:S02]  /*19110*/  IADD3 R9, R217.reuse, 0x10, RZ ;  /* 0x00000010d9097810 */ /* 0x040fe40007ffe0ff */
[----:B------:R-:W-:-:S02]  /*19120*/  IADD3 R5, R217, 0x28, RZ ;  /* 0x00000028d9057810 */ /* 0x000fc40007ffe0ff */
[C---:B------:R-:W-:Y:S01]  /*19130*/  @!P0 LEA R6, P6, R10.reuse, R0, 0x2 ;  /* 0x000000000a068211 */ /* 0x040fe200078c10ff */
[----:B------:R1:W-:Y:S01]  /*19140*/  @!P1 ST.E.64 [R2.64], R116 ;  /* 0x0000007402009985 */ /* 0x0003e2000c101b06 */
[----:B------:R-:W-:Y:S02]  /*19150*/  SHF.R.S32.HI R13, RZ, 0x1f, R13 ;  /* 0x0000001fff0d7819 */ /* 0x000fe4000001140d */
[----:B------:R-:W-:Y:S02]  /*19160*/  SHF.R.S32.HI R9, RZ, 0x1f, R9 ;  /* 0x0000001fff097819 */ /* 0x000fe40000011409 */
[----:B------:R-:W-:Y:S02]  /*19170*/  ISETP.GE.AND P2, PT, R5, c[0x0][0x3c8], PT ;  /* 0x0000f20005007a0c */ /* 0x000fe40003f46270 */
[----:B------:R-:W-:Y:S02]  /*19180*/  IADD3 R11, R217, 0x30, RZ ;  /* 0x00000030d90b7810 */ /* 0x000fe40007ffe0ff */
[----:B------:R-:W-:-:S02]  /*19190*/  @!P0 LEA.HI.X R7, R10, R4, R13, 0x2, P6 ;  /* 0x000000040a078211 */ /* 0x000fc400030f140d */
[C---:B------:R-:W-:Y:S02]  /*191a0*/  IADD3 R15, R217.reuse, 0x18, RZ ;  /* 0x00000018d90f7810 */ /* 0x040fe40007ffe0ff */
[C---:B------:R-:W-:Y:S01]  /*191b0*/  IADD3 R13, R217.reuse, 0x20, RZ ;  /* 0x00000020d90d7810 */ /* 0x040fe20007ffe0ff */
[----:B------:R4:W-:Y:S01]  /*191c0*/  @!P0 ST.E.64 [R6.64], R124 ;  /* 0x0000007c06008985 */ /* 0x0009e2000c101b06 */
[----:B------:R-:W-:Y:S02]  /*191d0*/  SHF.R.S32.HI R15, RZ, 0x1f, R15 ;  /* 0x0000001fff0f7819 */ /* 0x000fe4000001140f */
[----:B------:R-:W-:Y:S02]  /*191e0*/  SHF.R.S32.HI R13, RZ, 0x1f, R13 ;  /* 0x0000001fff0d7819 */ /* 0x000fe4000001140d */
[----:B------:R-:W-:-:S04]  /*191f0*/  IADD3 R10, R217, 0x28, RZ ;  /* 0x00000028d90a7810 */ /* 0x000fc80007ffe0ff */
[----:B------:R-:W-:Y:S02]  /*19200*/  SHF.R.S32.HI R10, RZ, 0x1f, R10 ;  /* 0x0000001fff0a7819 */ /* 0x000fe4000001140a */
[----:B-1----:R-:W-:-:S04]  /*19210*/  @!P5 LEA R2, P1, R8, R0, 0x2 ;  /* 0x000000000802d211 */ /* 0x002fc800078210ff */
[----:B------:R-:W-:Y:S02]  /*19220*/  @!P5 LEA.HI.X R3, R8, R4, R9, 0x2, P1 ;  /* 0x000000040803d211 */ /* 0x000fe400008f1409 */
[----:B------:R-:W-:Y:S02]  /*19230*/  ISETP.GE.AND P1, PT, R11, c[0x0][0x3c8], PT ;  /* 0x0000f2000b007a0c */ /* 0x000fe40003f26270 */
[C---:B------:R-:W-:Y:S01]  /*19240*/  @!P4 LEA R8, P0, R14.reuse, R0, 0x2 ;  /* 0x000000000e08c211 */ /* 0x040fe200078010ff */
[----:B------:R1:W-:Y:S03]  /*19250*/  @!P5 ST.E.64 [R2.64], R128 ;  /* 0x000000800200d985 */ /* 0x0003e6000c101b06 */
[----:B------:R-:W-:Y:S02]  /*19260*/  @!P4 LEA.HI.X R9, R14, R4, R15, 0x2, P0 ;  /* 0x000000040e09c211 */ /* 0x000fe400000f140f */
[----:B----4-:R-:W-:-:S02]  /*19270*/  @!P3 LEA R6, P6, R12, R0, 0x2 ;  /* 0x000000000c06b211 */ /* 0x010fc400078c10ff */
[----:B------:R-:W-:Y:S01]  /*19280*/  ISETP.GE.AND P0, PT, R252, c[0x0][0x3c8], PT ;  /* 0x0000f200fc007a0c */ /* 0x000fe20003f06270 */
[----:B------:R4:W-:Y:S01]  /*19290*/  @!P4 ST.E.64 [R8.64], R134 ;  /* 0x000000860800c985 */ /* 0x0009e2000c101b06 */
[----:B------:R-:W-:Y:S02]  /*192a0*/  @!P3 LEA.HI.X R7, R12, R4, R13, 0x2, P6 ;  /* 0x000000040c07b211 */ /* 0x000fe400030f140d */
[----:B------:R-:W-:Y:S02]  /*192b0*/  IADD3 R12, R217, 0x30, RZ ;  /* 0x00000030d90c7810 */ /* 0x000fe40007ffe0ff */
[----:B------:R-:W-:Y:S01]  /*192c0*/  ISETP.GE.AND P4, PT, R251, c[0x0][0x3c8], PT ;  /* 0x0000f200fb007a0c */ /* 0x000fe20003f86270 */
[----:B------:R5:W-:Y:S01]  /*192d0*/  @!P3 ST.E.64 [R6.64], R22 ;  /* 0x000000160600b985 */ /* 0x000be2000c101b06 */
[----:B------:R-:W-:Y:S02]  /*192e0*/  SHF.R.S32.HI R12, RZ, 0x1f, R12 ;  /* 0x0000001fff0c7819 */ /* 0x000fe4000001140c */
[----:B-1----:R-:W-:-:S04]  /*192f0*/  @!P2 LEA R2, P5, R5, R0, 0x2 ;  /* 0x000000000502a211 */ /* 0x002fc800078a10ff */
[----:B------:R-:W-:Y:S02]  /*19300*/  @!P2 LEA.HI.X R3, R5, R4, R10, 0x2, P5 ;  /* 0x000000040503a211 */ /* 0x000fe400028f140a */
[----:B------:R-:W-:Y:S02]  /*19310*/  SHF.R.S32.HI R10, RZ, 0x1f, R252 ;  /* 0x0000001fff0a7819 */ /* 0x000fe400000114fc */
[----:B----4-:R-:W-:Y:S01]  /*19320*/  @!P1 LEA R8, P3, R11, R0, 0x2 ;  /* 0x000000000b089211 */ /* 0x010fe200078610ff */
[----:B------:R1:W-:Y:S01]  /*19330*/  @!P2 ST.E.64 [R2.64], R26 ;  /* 0x0000001a0200a985 */ /* 0x0003e2000c101b06 */
[----:B------:R-:W-:Y:S02]  /*19340*/  IADD3 R5, R217, 0x50, RZ ;  /* 0x00000050d9057810 */ /* 0x000fe40007ffe0ff */
[----:B------:R-:W-:Y:S02]  /*19350*/  @!P1 LEA.HI.X R9, R11, R4, R12, 0x2, P3 ;  /* 0x000000040b099211 */ /* 0x000fe400018f140c */
[----:B------:R-:W-:-:S02]  /*19360*/  ISETP.GE.AND P3, PT, R249, c[0x0][0x3c8], PT ;  /* 0x0000f200f9007a0c */ /* 0x000fc40003f66270 */
[C---:B-----5:R-:W-:Y:S01]  /*19370*/  @!P0 LEA R6, P2, R252.reuse, R0, 0x2 ;  /* 0x00000000fc068211 */ /* 0x060fe200078410ff */
[----:B------:R4:W-:Y:S01]  /*19380*/  @!P1 ST.E.64 [R8.64], R138 ;  /* 0x0000008a08009985 */ /* 0x0009e2000c101b06 */
[----:B------:R-:W-:Y:S02]  /*19390*/  SHF.R.S32.HI R12, RZ, 0x1f, R251 ;  /* 0x0000001fff0c7819 */ /* 0x000fe400000114fb */
[----:B------:R-:W-:Y:S02]  /*193a0*/  @!P0 LEA.HI.X R7, R252, R4, R10, 0x2, P2 ;  /* 0x00000004fc078211 */ /* 0x000fe400010f140a */
[----:B------:R-:W-:Y:S02]  /*193b0*/  ISETP.GE.AND P6, PT, R5, c[0x0][0x3c8], PT ;  /* 0x0000f20005007a0c */ /* 0x000fe40003fc6270 */
[----:B------:R-:W-:Y:S01]  /*193c0*/  SHF.R.S32.HI R13, RZ, 0x1f, R5 ;  /* 0x0000001fff0d7819 */ /* 0x000fe20000011405 */
[----:B------:R5:W-:Y:S01]  /*193d0*/  @!P0 ST.E.64 [R6.64], R30 ;  /* 0x0000001e06008985 */ /* 0x000be2000c101b06 */
[----:B------:R-:W-:-:S04]  /*193e0*/  @!P4 LEA R10, P0, R251, R0, 0x2 ;  /* 0x00000000fb0ac211 */ /* 0x000fc800078010ff */
[----:B------:R-:W-:-:S05]  /*193f0*/  @!P4 LEA.HI.X R11, R251, R4, R12, 0x2, P0 ;  /* 0x00000004fb0bc211 */ /* 0x000fca00000f140c */
[----:B------:R2:W-:Y:S02]  /*19400*/  @!P4 ST.E.64 [R10.64], R38 ;  /* 0x000000260a00c985 */ /* 0x0005e4000c101b06 */
[----:B--2---:R-:W-:Y:S02]  /*19410*/  @!P6 LEA R16, P0, R5, R0, 0x2 ;  /* 0x000000000510e211 */ /* 0x004fe400078010ff */
[C---:B-1----:R-:W-:Y:S02]  /*19420*/  IADD3 R3, R217.reuse, 0x58, RZ ;  /* 0x00000058d9037810 */ /* 0x042fe40007ffe0ff */
[----:B------:R-:W-:Y:S02]  /*19430*/  IADD3 R2, R217, 0x60, RZ ;  /* 0x00000060d9027810 */ /* 0x000fe40007ffe0ff */
[----:B------:R-:W-:Y:S02]  /*19440*/  ISETP.GE.AND P5, PT, R3, c[0x0][0x3c8], PT ;  /* 0x0000f20003007a0c */ /* 0x000fe40003fa6270 */
[----:B------:R-:W-:-:S02]  /*19450*/  SHF.R.S32.HI R12, RZ, 0x1f, R3 ;  /* 0x0000001fff0c7819 */ /* 0x000fc40000011403 */
[----:B----4-:R-:W-:Y:S02]  /*19460*/  @!P3 LEA R8, P1, R249, R0, 0x2 ;  /* 0x00000000f908b211 */ /* 0x010fe400078210ff */
[----:B------:R-:W-:Y:S02]  /*19470*/  ISETP.GE.AND P4, PT, R2, c[0x0][0x3c8], PT ;  /* 0x0000f20002007a0c */ /* 0x000fe40003f86270 */
[----:B---3--:R-:W-:Y:S02]  /*19480*/  @!P6 LEA.HI.X R17, R5, R4, R13, 0x2, P0 ;  /* 0x000000040511e211 */ /* 0x008fe400000f140d */
[C---:B------:R-:W-:Y:S02]  /*19490*/  IADD3 R5, R217.reuse, 0x78, RZ ;  /* 0x00000078d9057810 */ /* 0x040fe40007ffe0ff */
[----:B-----5:R-:W-:Y:S02]  /*194a0*/  SHF.R.S32.HI R7, RZ, 0x1f, R249 ;  /* 0x0000001fff077819 */ /* 0x020fe400000114f9 */
[----:B------:R-:W-:-:S02]  /*194b0*/  IADD3 R6, R217, 0x68, RZ ;  /* 0x00000068d9067810 */ /* 0x000fc40007ffe0ff */
[----:B------:R-:W-:Y:S02]  /*194c0*/  @!P3 LEA.HI.X R9, R249, R4, R7, 0x2, P1 ;  /* 0x00000004f909b211 */ /* 0x000fe400008f1407 */
[C---:B------:R-:W-:Y:S02]  /*194d0*/  @!P5 LEA R14, P1, R3.reuse, R0, 0x2 ;  /* 0x00000000030ed211 */ /* 0x040fe400078210ff */
[----:B------:R-:W-:Y:S01]  /*194e0*/  ISETP.GE.AND P2, PT, R6, c[0x0][0x3c8], PT ;  /* 0x0000f20006007a0c */ /* 0x000fe20003f46270 */
[----:B------:R1:W-:Y:S01]  /*194f0*/  @!P3 ST.E.64 [R8.64], R34 ;  /* 0x000000220800b985 */ /* 0x0003e2000c101b06 */
[----:B------:R-:W-:Y:S02]  /*19500*/  @!P5 LEA.HI.X R15, R3, R4, R12, 0x2, P1 ;  /* 0x00000004030fd211 */ /* 0x000fe400008f140c */
[----:B------:R-:W-:Y:S01]  /*19510*/  IADD3 R3, R217, 0x70, RZ ;  /* 0x00000070d9037810 */ /* 0x000fe20007ffe0ff */
[----:B------:R2:W-:Y:S01]  /*19520*/  @!P6 ST.E.64 [R16.64], R46 ;  /* 0x0000002e1000e985 */ /* 0x0005e2000c101b06 */
[----:B------:R-:W-:-:S02]  /*19530*/  @!P4 LEA R12, P0, R2, R0, 0x2 ;  /* 0x00000000020cc211 */ /* 0x000fc400078010ff */
[----:B------:R-:W-:Y:S01]  /*19540*/  ISETP.GE.AND P1, PT, R3, c[0x0][0x3c8], PT ;  /* 0x0000f20003007a0c */ /* 0x000fe20003f26270 */
[----:B------:R3:W-:Y:S01]  /*19550*/  @!P5 ST.E.64 [R14.64], R42 ;  /* 0x0000002a0e00d985 */ /* 0x0007e2000c101b06 */
[----:B------:R-:W-:-:S03]  /*19560*/  SHF.R.S32.HI R7, RZ, 0x1f, R6 ;  /* 0x0000001fff077819 */ /* 0x000fc60000011406 */
[----:B------:R-:W-:-:S04]  /*19570*/  @!P2 LEA R10, P3, R6, R0, 0x2 ;  /* 0x00000000060aa211 */ /* 0x000fc800078610ff */
[----:B------:R-:W-:Y:S02]  /*19580*/  @!P2 LEA.HI.X R11, R6, R4, R7, 0x2, P3 ;  /* 0x00000004060ba211 */ /* 0x000fe400018f1407 */
[----:B------:R-:W-:Y:S02]  /*19590*/  SHF.R.S32.HI R6, RZ, 0x1f, R3 ;  /* 0x0000001fff067819 */ /* 0x000fe40000011403 */
[----:B------:R-:W-:-:S04]  /*195a0*/  IADD3 R7, R217, 0x80, RZ ;  /* 0x00000080d9077810 */ /* 0x000fc80007ffe0ff */
[----:B------:R-:W-:Y:S02]  /*195b0*/  ISETP.GE.AND P6, PT, R7, c[0x0][0x3c8], PT ;  /* 0x0000f20007007a0c */ /* 0x000fe40003fc6270 */
[----:B-1----:R-:W-:Y:S02]  /*195c0*/  SHF.R.S32.HI R8, RZ, 0x1f, R2 ;  /* 0x0000001fff087819 */ /* 0x002fe40000011402 */
[----:B------:R-:W-:Y:S02]  /*195d0*/  SHF.R.S32.HI R9, RZ, 0x1f, R5 ;  /* 0x0000001fff097819 */ /* 0x000fe40000011405 */
[----:B------:R-:W-:Y:S02]  /*195e0*/  @!P4 LEA.HI.X R13, R2, R4, R8, 0x2, P0 ;  /* 0x00000004020dc211 */ /* 0x000fe400000f1408 */
[----:B------:R-:W-:Y:S02]  /*195f0*/  @!P1 LEA R18, P4, R3, R0, 0x2 ;  /* 0x0000000003129211 */ /* 0x000fe400078810ff */
[----:B------:R-:W-:-:S02]  /*19600*/  ISETP.GE.AND P0, PT, R5, c[0x0][0x3c8], PT ;  /* 0x0000f20005007a0c */ /* 0x000fc40003f06270 */
[----:B------:R-:W-:Y:S02]  /*19610*/  IADD3 R8, R217, 0x88, RZ ;  /* 0x00000088d9087810 */ /* 0x000fe40007ffe0ff */
[----:B------:R-:W-:Y:S02]  /*19620*/  @!P1 LEA.HI.X R19, R3, R4, R6, 0x2, P4 ;  /* 0x0000000403139211 */ /* 0x000fe400020f1406 */
[----:B------:R-:W-:Y:S02]  /*19630*/  ISETP.GE.AND P4, PT, R2, c[0x0][0x3c8], PT ;  /* 0x0000f20002007a0c */ /* 0x000fe40003f86270 */
[----:B------:R-:W-:Y:S02]  /*19640*/  ISETP.GE.AND P5, PT, R8, c[0x0][0x3c8], PT ;  /* 0x0000f20008007a0c */ /* 0x000fe40003fa6270 */
[C---:B------:R-:W-:Y:S02]  /*19650*/  IADD3 R2, R217.reuse, 0x90, RZ ;  /* 0x00000090d9027810 */ /* 0x040fe40007ffe0ff */
[----:B------:R-:W-:-:S02]  /*19660*/  IADD3 R6, R217, 0x98, RZ ;  /* 0x00000098d9067810 */ /* 0x000fc40007ffe0ff */
[C---:B--2---:R-:W-:Y:S02]  /*19670*/  @!P0 LEA R16, P3, R5.reuse, R0, 0x2 ;  /* 0x0000000005108211 */ /* 0x044fe400078610ff */
[----:B------:R-:W-:Y:S02]  /*19680*/  SHF.R.S32.HI R3, RZ, 0x1f, R7 ;  /* 0x0000001fff037819 */ /* 0x000fe40000011407 */
[----:B------:R-:W-:Y:S01]  /*19690*/  @!P0 LEA.HI.X R17, R5, R4, R9, 0x2, P3 ;  /* 0x0000000405118211 */ /* 0x000fe200018f1409 */
[----:B------:R1:W-:Y:S01]  /*196a0*/  @!P4 ST.E.64 [R12.64], R54 ;  /* 0x000000360c00c985 */ /* 0x0003e2000c101b06 */
[----:B------:R-:W-:Y:S02]  /*196b0*/  SHF.R.S32.HI R5, RZ, 0x1f, R8 ;  /* 0x0000001fff057819 */ /* 0x000fe40000011408 */
[----:B---3--:R-:W-:Y:S01]  /*196c0*/  @!P6 LEA R14, P3, R7, R0, 0x2 ;  /* 0x00000000070ee211 */ /* 0x008fe200078610ff */
[----:B------:R2:W-:Y:S01]  /*196d0*/  @!P2 ST.E.64 [R10.64], R50 ;  /* 0x000000320a00a985 */ /* 0x0005e2000c101b06 */
[----:B------:R-:W-:-:S02]  /*196e0*/  ISETP.GE.AND P4, PT, R6, c[0x0][0x3c8], PT ;  /* 0x0000f20006007a0c */ /* 0x000fc40003f86270 */
[----:B------:R-:W-:Y:S01]  /*196f0*/  @!P6 LEA.HI.X R15, R7, R4, R3, 0x2, P3 ;  /* 0x00000004070fe211 */ /* 0x000fe200018f1403 */
[----:B------:R-:W-:Y:S01]  /*19700*/  @!P1 ST.E.64 [R18.64], R62 ;  /* 0x0000003e12009985 */ /* 0x000fe2000c101b06 */
[----:B------:R-:W-:Y:S02]  /*19710*/  SHF.R.S32.HI R7, RZ, 0x1f, R2 ;  /* 0x0000001fff077819 */ /* 0x000fe40000011402 */
[----:B------:R-:W-:Y:S01]  /*19720*/  IADD3 R3, R217, 0xa8, RZ ;  /* 0x000000a8d9037810 */ /* 0x000fe20007ffe0ff */
[----:B------:R3:W-:Y:S01]  /*19730*/  @!P0 ST.E.64 [R16.64], R58 ;  /* 0x0000003a10008985 */ /* 0x0007e2000c101b06 */
[----:B------:R-:W-:-:S03]  /*19740*/  SHF.R.S32.HI R9, RZ, 0x1f, R6 ;  /* 0x0000001fff097819 */ /* 0x000fc60000011406 */
[----:B------:R-:W-:Y:S01]  /*19750*/  @!P6 ST.E.64 [R14.64], R70 ;  /* 0x000000460e00e985 */ /* 0x000fe2000c101b06 */
[----:B------:R-:W-:Y:S02]  /*19760*/  ISETP.GE.AND P6, PT, R2, c[0x0][0x3c8], PT ;  /* 0x0000f20002007a0c */ /* 0x000fe40003fc6270 */
[----:B-1----:R-:W-:-:S04]  /*19770*/  @!P5 LEA R12, P2, R8, R0, 0x2 ;  /* 0x00000000080cd211 */ /* 0x002fc800078410ff */
[----:B------:R-:W-:Y:S02]  /*19780*/  @!P5 LEA.HI.X R13, R8, R4, R5, 0x2, P2 ;  /* 0x00000004080dd211 */ /* 0x000fe400010f1405 */
[----:B------:R-:W-:Y:S02]  /*19790*/  ISETP.GE.AND P2, PT, R2, c[0x0][0x3c8], PT ;  /* 0x0000f20002007a0c */ /* 0x000fe40003f46270 */
[----:B------:R-:W-:Y:S01]  /*197a0*/  IADD3 R5, R217, 0xa0, RZ ;  /* 0x000000a0d9057810 */ /* 0x000fe20007ffe0ff */
[----:B------:R1:W-:Y:S01]  /*197b0*/  @!P5 ST.E.64 [R12.64], R66 ;  /* 0x000000420c00d985 */ /* 0x0003e2000c101b06 */
[C---:B------:R-:W-:Y:S02]  /*197c0*/  @!P4 LEA R8, P1, R6.reuse, R0, 0x2 ;  /* 0x000000000608c211 */ /* 0x040fe400078210ff */
[----:B------:R-:W-:Y:S02]  /*197d0*/  ISETP.GE.AND P3, PT, R5, c[0x0][0x3c8], PT ;  /* 0x0000f20005007a0c */ /* 0x000fe40003f66270 */
[----:B------:R-:W-:-:S02]  /*197e0*/  @!P4 LEA.HI.X R9, R6, R4, R9, 0x2, P1 ;  /* 0x000000040609c211 */ /* 0x000fc400008f1409 */
[----:B------:R-:W-:-:S03]  /*197f0*/  IADD3 R6, R217, 0xb8, RZ ;  /* 0x000000b8d9067810 */ /* 0x000fc60007ffe0ff */
[----:B--2---:R-:W-:-:S04]  /*19800*/  @!P2 LEA R10, P0, R2, R0, 0x2 ;  /* 0x00000000020aa211 */ /* 0x004fc800078010ff */
[----:B------:R-:W-:Y:S02]  /*19810*/  @!P2 LEA.HI.X R11, R2, R4, R7, 0x2, P0 ;  /* 0x00000004020ba211 */ /* 0x000fe400000f1407 */
[----:B------:R-:W-:Y:S02]  /*19820*/  ISETP.GE.AND P2, PT, R3, c[0x0][0x3c8], PT ;  /* 0x0000f20003007a0c */ /* 0x000fe40003f46270 */
[----:B---3--:R-:W-:Y:S01]  /*19830*/  @!P3 LEA R16, P0, R5, R0, 0x2 ;  /* 0x000000000510b211 */ /* 0x008fe200078010ff */
        /* <DEDUP_REMOVED lines=9> */
[----:B------:R-:W-:Y:S01]  /*198d0*/  @!P2 LEA R14, P5, R3, R0, 0x2 ;  /* 0x00000000030ea211 */ /* 0x000fe200078a10ff */
[----:B------:R1:W-:Y:S01]  /*198e0*/  @!P3 ST.E.64 [R16.64], R86 ;  /* 0x000000561000b985 */ /* 0x0003e2000c101b06 */
[----:B------:R-:W-:-:S02]  /*198f0*/  SHF.R.S32.HI R5, RZ, 0x1f, R6 ;  /* 0x0000001fff057819 */ /* 0x000fc40000011406 */
[----:B------:R-:W-:Y:S02]  /*19900*/  @!P2 LEA.HI.X R15, R3, R4, R12, 0x2, P5 ;  /* 0x00000004030fa211 */ /* 0x000fe400028f140c */
[----:B------:R-:W-:Y:S02]  /*19910*/  IADD3 R3, R217, 0xc0, RZ ;  /* 0x000000c0d9037810 */ /* 0x000fe40007ffe0ff */
[-C--:B------:R-:W-:Y:S01]  /*19920*/  @!P1 LEA R12, P5, R7, R0.reuse, 0x2 ;  /* 0x00000000070c9211 */ /* 0x080fe200078a10ff */
[----:B------:R4:W-:Y:S01]  /*19930*/  @!P2 ST.E.64 [R14.64], R82 ;  /* 0x000000520e00a985 */ /* 0x0009e2000c101b06 */
[----:B------:R-:W-:Y:S02]  /*19940*/  ISETP.GE.AND P6, PT, R3, c[0x0][0x3c8], PT ;  /* 0x0000f20003007a0c */ /* 0x000fe40003fc6270 */
[----:B--2---:R-:W-:Y:S02]  /*19950*/  @!P0 LEA R10, P4, R6, R0, 0x2 ;  /* 0x00000000060a8211 */ /* 0x004fe400078810ff */
[----:B---3--:R-:W-:-:S02]  /*19960*/  SHF.R.S32.HI R8, RZ, 0x1f, R7 ;  /* 0x0000001fff087819 */ /* 0x008fc40000011407 */
[-C--:B------:R-:W-:Y:S02]  /*19970*/  @!P0 LEA.HI.X R11, R6, R4.reuse, R5, 0x2, P4 ;  /* 0x00000004060b8211 */ /* 0x080fe400020f1405 */
[----:B------:R-:W-:Y:S02]  /*19980*/  ISETP.GE.AND P4, PT, R2, c[0x0][0x3c8], PT ;  /* 0x0000f20002007a0c */ /* 0x000fe40003f86270 */
[----:B------:R-:W-:Y:S02]  /*19990*/  SHF.R.S32.HI R6, RZ, 0x1f, R3 ;  /* 0x0000001fff067819 */ /* 0x000fe40000011403 */
[----:B------:R-:W-:Y:S02]  /*199a0*/  @!P1 LEA.HI.X R13, R7, R4, R8, 0x2, P5 ;  /* 0x00000004070d9211 */ /* 0x000fe400028f1408 */
[C---:B------:R-:W-:Y:S02]  /*199b0*/  IADD3 R7, R217.reuse, 0xd0, RZ ;  /* 0x000000d0d9077810 */ /* 0x040fe40007ffe0ff */
[----:B------:R-:W-:Y:S01]  /*199c0*/  IADD3 R8, R217, 0xd8, RZ ;  /* 0x000000d8d9087810 */ /* 0x000fe20007ffe0ff */
[----:B------:R2:W-:Y:S01]  /*199d0*/  @!P1 ST.E.64 [R12.64], R154 ;  /* 0x0000009a0c009985 */ /* 0x0005e2000c101b06 */
[----:B------:R-:W-:-:S02]  /*199e0*/  ISETP.GE.AND P5, PT, R7, c[0x0][0x3c8], PT ;  /* 0x0000f20007007a0c */ /* 0x000fc40003fa6270 */
[----:B------:R-:W-:Y:S01]  /*199f0*/  SHF.R.S32.HI R5, RZ, 0x1f, R2 ;  /* 0x0000001fff057819 */ /* 0x000fe20000011402 */
[----:B------:R3:W-:Y:S01]  /*19a00*/  @!P0 ST.E.64 [R10.64], R90 ;  /* 0x0000005a0a008985 */ /* 0x0007e2000c101b06 */
[-C--:B-1----:R-:W-:Y:S02]  /*19a10*/  @!P4 LEA R16, P2, R2, R0.reuse, 0x2 ;  /* 0x000000000210c211 */ /* 0x082fe400078410ff */
[----:B------:R-:W-:Y:S02]  /*19a20*/  ISETP.GE.AND P4, PT, R8, c[0x0][0x3c8], PT ;  /* 0x0000f20008007a0c */ /* 0x000fe40003f86270 */
[----:B------:R-:W-:Y:S02]  /*19a30*/  SHF.R.S32.HI R9, RZ, 0x1f, R8 ;  /* 0x0000001fff097819 */ /* 0x000fe40000011408 */
[----:B----4-:R-:W-:-:S04]  /*19a40*/  @!P6 LEA R14, P3, R3, R0, 0x2 ;  /* 0x00000000030ee211 */ /* 0x010fc800078610ff */
[----:B------:R-:W-:Y:S02]  /*19a50*/  @!P6 LEA.HI.X R15, R3, R4, R6, 0x2, P3 ;  /* 0x00000004030fe211 */ /* 0x000fe400018f1406 */
[C---:B------:R-:W-:Y:S02]  /*19a60*/  ISETP.GE.AND P3, PT, R2.reuse, c[0x0][0x3c8], PT ;  /* 0x0000f20002007a0c */ /* 0x040fe40003f66270 */
[----:B------:R-:W-:Y:S01]  /*19a70*/  IADD3 R6, R217, 0xe0, RZ ;  /* 0x000000e0d9067810 */ /* 0x000fe20007ffe0ff */
[----:B------:R-:W-:Y:S01]  /*19a80*/  @!P6 ST.E.64 [R14.64], R158 ;  /* 0x0000009e0e00e985 */ /* 0x000fe2000c101b06 */
[----:B------:R-:W-:Y:S02]  /*19a90*/  SHF.R.S32.HI R3, RZ, 0x1f, R7 ;  /* 0x0000001fff037819 */ /* 0x000fe40000011407 */
[----:B------:R-:W-:Y:S02]  /*19aa0*/  ISETP.GE.AND P6, PT, R2, c[0x0][0x3c8], PT ;  /* 0x0000f20002007a0c */ /* 0x000fe40003fc6270 */
[----:B--2---:R-:W-:-:S05]  /*19ab0*/  @!P5 LEA R12, P1, R7, R0, 0x2 ;  /* 0x00000000070cd211 */ /* 0x004fca00078210ff */
[-C--:B------:R-:W-:Y:S02]  /*19ac0*/  @!P3 LEA.HI.X R17, R2, R4.reuse, R5, 0x2, P2 ;  /* 0x000000040211b211 */ /* 0x080fe400010f1405 */
[----:B------:R-:W-:Y:S02]  /*19ad0*/  ISETP.GE.AND P3, PT, R6, c[0x0][0x3c8], PT ;  /* 0x0000f20006007a0c */ /* 0x000fe40003f66270 */
[----:B------:R-:W-:Y:S02]  /*19ae0*/  IADD3 R5, R217, 0xe8, RZ ;  /* 0x000000e8d9057810 */ /* 0x000fe40007ffe0ff */
[----:B------:R-:W-:Y:S01]  /*19af0*/  @!P6 ST.E.64 [R16.64], R168 ;  /* 0x000000a81000e985 */ /* 0x000fe2000c101b06 */
[----:B------:R-:W-:Y:S02]  /*19b00*/  @!P5 LEA.HI.X R13, R7, R4, R3, 0x2, P1 ;  /* 0x00000004070dd211 */ /* 0x000fe400008f1403 */
[----:B------:R-:W-:Y:S02]  /*19b10*/  ISETP.GE.AND P2, PT, R5, c[0x0][0x3c8], PT ;  /* 0x0000f20005007a0c */ /* 0x000fe40003f46270 */
[----:B------:R-:W-:Y:S01]  /*19b20*/  IADD3 R3, R217, 0xf0, RZ ;  /* 0x000000f0d9037810 */ /* 0x000fe20007ffe0ff */
[----:B------:R-:W-:Y:S01]  /*19b30*/  @!P5 ST.E.64 [R12.64], R166 ;  /* 0x000000a60c00d985 */ /* 0x000fe2000c101b06 */
[----:B---3--:R-:W-:-:S02]  /*19b40*/  @!P4 LEA R10, P0, R8, R0, 0x2 ;  /* 0x00000000080ac211 */ /* 0x008fc400078010ff */
        /* <DEDUP_REMOVED lines=23> */
.L_x_3696:
        /* <DEDUP_REMOVED lines=19> */
.L_x_3717:
        /* <DEDUP_REMOVED lines=54> */
.L_x_3719:
[----:B------:R-:W-:Y:S05]  /*1a150*/  BSYNC B0 ;  /* 0x0000000000007941 */ /* 0x000fea0003800000 */
.L_x_3718:
        /* <DEDUP_REMOVED lines=40> */
.L_x_3775:
[----:B------:R-:W-:Y:S05]  /*1a3e0*/  BRA.DIV ~URZ, `(.L_x_3721) ;  /* 0x000023c27f007947 */ /* 0x000fea000b800000 */
[----:B------:R3:W4:Y:S02]  /*1a3f0*/  SHFL.IDX PT, R0, R16, RZ, 0x181f ;  /* 0x00181fff10007589 */ /* 0x00072400000e0000 */
.L_x_3776:
        /* <DEDUP_REMOVED lines=27> */
.L_x_3723:
[----:B------:R-:W-:Y:S05]  /*1a5b0*/  BSYNC B0 ;  /* 0x0000000000007941 */ /* 0x000fea0003800000 */
.L_x_3722:
[----:B------:R-:W-:Y:S05]  /*1a5c0*/  BRA.DIV ~URZ, `(.L_x_3724) ;  /* 0x000022427f007947 */ /* 0x000fea000b800000 */
[----:B--2---:R2:W1:Y:S04]  /*1a5d0*/  SHFL.IDX PT, R12, R13, 0x1, 0x181f ;  /* 0x00381f000d0c7f89 */ /* 0x00446800000e0000 */
[----:B----4-:R2:W4:Y:S02]  /*1a5e0*/  SHFL.IDX PT, R0, R16, 0x1, 0x181f ;  /* 0x00381f0010007f89 */ /* 0x01052400000e0000 */
.L_x_3777:
        /* <DEDUP_REMOVED lines=20> */
.L_x_3726:
[----:B------:R-:W-:Y:S05]  /*1a730*/  BSYNC B0 ;  /* 0x0000000000007941 */ /* 0x000fea0003800000 */
.L_x_3725:
[----:B------:R-:W-:Y:S05]  /*1a740*/  BRA.DIV ~URZ, `(.L_x_3727) ;  /* 0x000021827f007947 */ /* 0x000fea000b800000 */
[----:B-1----:R1:W2:Y:S02]  /*1a750*/  SHFL.IDX PT, R12, R13, 0x2, 0x181f ;  /* 0x00581f000d0c7f89 */ /* 0x0022a400000e0000 */
.L_x_3778:
[----:B------:R-:W-:Y:S05]  /*1a760*/  BRA.DIV ~URZ, `(.L_x_3728) ;  /* 0x000021d27f007947 */ /* 0x000fea000b800000 */
[----:B----4-:R4:W1:Y:S02]  /*1a770*/  SHFL.IDX PT, R0, R16, 0x2, 0x181f ;  /* 0x00581f0010007f89 */ /* 0x01086400000e0000 */
.L_x_3779:
        /* <DEDUP_REMOVED lines=20> */
.L_x_3730:
[----:B------:R-:W-:Y:S05]  /*1a8c0*/  BSYNC B0 ;  /* 0x0000000000007941 */ /* 0x000fea0003800000 */
.L_x_3729:
[----:B------:R-:W-:Y:S05]  /*1a8d0*/  BRA.DIV ~URZ, `(.L_x_3731) ;  /* 0x000020c27f007947 */ /* 0x000fea000b800000 */
[----:B--2---:R2:W3:Y:S04]  /*1a8e0*/  SHFL.IDX PT, R12, R13, 0x3, 0x181f ;  /* 0x00781f000d0c7f89 */ /* 0x0044e800000e0000 */
[----:B-1----:R2:W1:Y:S02]  /*1a8f0*/  SHFL.IDX PT, R0, R16, 0x3, 0x181f ;  /* 0x00781f0010007f89 */ /* 0x00246400000e0000 */
.L_x_3780:
        /* <DEDUP_REMOVED lines=19> */
.L_x_3711:
[----:B------:R-:W-:Y:S05]  /*1aa30*/  BSYNC B1 ;  /* 0x0000000000017941 */ /* 0x000fea0003800000 */
.L_x_3695:
        /* <DEDUP_REMOVED lines=13> */
.L_x_3781:
[----:B------:R-:W-:Y:S05]  /*1ab10*/  BRA.DIV ~URZ, `(.L_x_3734) ;  /* 0x00001fb27f007947 */ /* 0x000fea000b800000 */
[----:B------:R4:W3:Y:S02]  /*1ab20*/  SHFL.IDX PT, R8, R21, 0x1, 0x1f ;  /* 0x00201f0015087f89 */ /* 0x0008e400000e0000 */
.L_x_3782:
        /* <DEDUP_REMOVED lines=18> */
.L_x_3783:
        /* <DEDUP_REMOVED lines=16> */
.L_x_3784:
[----:B--2---:R-:W-:Y:S01]  /*1ad50*/  IMAD R0, R0, c[0x0][0x538], RZ ;  /* 0x00014e0000007a24 */ /* 0x004fe200078e02ff */
[----:B------:R-:W-:Y:S04]  /*1ad60*/  BSSY B1, `(.L_x_3737) ;  /* 0x00000c7000017945 */ /* 0x000fe80003800000 */
[----:B---3--:R-:W-:-:S04]  /*1ad70*/  IADD3 R8, R0, R8, RZ ;  /* 0x0000000800087210 */ /* 0x008fc80007ffe0ff */
[----:B------:R-:W-:-:S13]  /*1ad80*/  ISETP.GT.AND P0, PT, R8, R9, PT ;  /* 0x000000090800720c */ /* 0x000fda0003f04270 */
[----:B------:R-:W-:Y:S05]  /*1ad90*/  @P0 BRA `(.L_x_3738) ;  /* 0x0000024000000947 */ /* 0x000fea0003800000 */
.L_x_3742:
        /* <DEDUP_REMOVED lines=16> */
.L_x_3785:
        /* <DEDUP_REMOVED lines=16> */
.L_x_3786:
[----:B--2---:R-:W-:-:S05]  /*1afa0*/  IMAD R0, R0, c[0x0][0x538], RZ ;  /* 0x00014e0000007a24 */ /* 0x004fca00078e02ff */
[----:B------:R-:W-:-:S04]  /*1afb0*/  IADD3 R8, R0, R8, RZ ;  /* 0x0000000800087210 */ /* 0x000fc80007ffe0ff */
[----:B------:R-:W-:-:S13]  /*1afc0*/  ISETP.GT.AND P0, PT, R8, R9, PT ;  /* 0x000000090800720c */ /* 0x000fda0003f04270 */
[----:B-1--4-:R-:W-:Y:S05]  /*1afd0*/  @!P0 BRA `(.L_x_3742) ;  /* 0xfffffdc000008947 */ /* 0x012fea000383ffff */
.L_x_3738:
[----:B------:R-:W-:-:S05]  /*1afe0*/  IADD3 R12, -R0, R8, RZ ;  /* 0x00000008000c7210 */ /* 0x000fca0007ffe1ff */
[----:B------:R-:W-:-:S05]  /*1aff0*/  IMAD R0, R4, c[0x0][0x538], R12 ;  /* 0x00014e0004007a24 */ /* 0x000fca00078e020c */
[----:B------:R-:W-:Y:S01]  /*1b000*/  ISETP.GT.AND P0, PT, R0, R9, PT ;  /* 0x000000090000720c */ /* 0x000fe20003f04270 */
[----:B------:R-:W-:-:S12]  /*1b010*/  BRA.DIV ~URZ, `(.L_x_3743) ;  /* 0x00001ef27f007947 */ /* 0x000fd8000b800000 */
[----:B------:R-:W-:-:S04]  /*1b020*/  VOTE.ANY R10, PT, !P0 ;  /* 0x00000000000a7806 */ /* 0x000fc800040e0100 */
.L_x_3787:
[----:B------:R-:W2:Y:S02]  /*1b030*/  POPC R8, R10 ;  /* 0x0000000a00087309 */ /* 0x000ea40000000000 */
[----:B--2---:R-:W-:Y:S01]  /*1b040*/  IADD3 R235, R8, R235, RZ ;  /* 0x000000eb08eb7210 */ /* 0x004fe20007ffe0ff */
[----:B------:R-:W-:Y:S05]  /*1b050*/  BRA.DIV ~URZ, `(.L_x_3744) ;  /* 0x00001f027f007947 */ /* 0x000fea000b800000 */
[----:B------:R2:W3:Y:S04]  /*1b060*/  SHFL.IDX PT, R11, R6, R8, 0x1f ;  /* 0x00001f08060b7589 */ /* 0x0004e800000e0000 */
[----:B------:R2:W1:Y:S02]  /*1b070*/  SHFL.IDX PT, R7, R7, R8, 0x1f ;  /* 0x00001f0807077589 */ /* 0x00046400000e0000 */
.L_x_3788:
[----:B------:R-:W-:Y:S01]  /*1b080*/  ISETP.NE.AND P0, PT, R10, RZ, PT ;  /* 0x000000ff0a00720c */ /* 0x000fe20003f05270 */
[----:B------:R-:W-:-:S12]  /*1b090*/  BSSY B0, `(.L_x_3745) ;  /* 0x0000005000007945 */ /* 0x000fd80003800000 */
[----:B------:R-:W-:Y:S05]  /*1b0a0*/  @!P0 BRA `(.L_x_3746) ;  /* 0x0000003000008947 */ /* 0x000fea0003800000 */
[----:B------:R-:W-:Y:S01]  /*1b0b0*/  IADD3 R3, R8, -0x1, RZ ;  /* 0xffffffff08037810 */ /* 0x000fe20007ffe0ff */
[----:B------:R-:W-:Y:S05]  /*1b0c0*/  BRA.DIV ~URZ, `(.L_x_3747) ;  /* 0x00001f627f007947 */ /* 0x000fea000b800000 */
[----:B------:R2:W4:Y:S02]  /*1b0d0*/  SHFL.IDX PT, R13, R4, R3, 0x1f ;  /* 0x00001f03040d7589 */ /* 0x00052400000e0000 */
.L_x_3746:
[----:B------:R-:W-:Y:S05]  /*1b0e0*/  BSYNC B0 ;  /* 0x0000000000007941 */ /* 0x000fea0003800000 */
.L_x_3745:
        /* <DEDUP_REMOVED lines=67> */
.L_x_3749:
        /* <DEDUP_REMOVED lines=67> */
.L_x_3750:
[----:B------:R-:W-:Y:S05]  /*1b950*/  BSYNC B0 ;  /* 0x0000000000007941 */ /* 0x000fea0003800000 */
.L_x_3748:
[----:B------:R-:W-:-:S04]  /*1b960*/  LOP3.LUT R2, RZ, R2, RZ, 0x33, !PT ;  /* 0x00000002ff027212 */ /* 0x000fc800078e33ff */
[----:B------:R-:W-:Y:S01]  /*1b970*/  IADD3 R233, R2, R11, RZ ;  /* 0x0000000b02e97210 */ /* 0x000fe20007ffe0ff */
[----:B------:R-:W-:Y:S05]  /*1b980*/  BRA `(.L_x_3751) ;  /* 0x0000004000007947 */ /* 0x000fea0003800000 */
.L_x_3739:
[----:B------:R-:W-:Y:S01]  /*1b990*/  IMAD.MOV.U32 R232, RZ, RZ, R9 ;  /* 0x000000ffffe87224 */ /* 0x000fe200078e0009 */
[----:B------:R-:W-:Y:S01]  /*1b9a0*/  MOV R234, RZ ;  /* 0x000000ff00ea7202 */ /* 0x000fe20000000f00 */
[----:B------:R-:W-:Y:S01]  /*1b9b0*/  IMAD.MOV.U32 R233, RZ, RZ, RZ ;  /* 0x000000ffffe97224 */ /* 0x000fe200078e00ff */
[----:B------:R-:W-:Y:S02]  /*1b9c0*/  MOV R235, c[0x0][0x53c] ;  /* 0x00014f0000eb7a02 */ /* 0x000fe40000000f00 */
.L_x_3751:
[----:B------:R-:W-:Y:S05]  /*1b9d0*/  BSYNC B1 ;  /* 0x0000000000017941 */ /* 0x000fea0003800000 */
.L_x_3737:
[----:B------:R-:W-:Y:S01]  /*1b9e0*/  WARPSYNC 0xffffffff ;  /* 0xffffffff00007948 */ /* 0x000fe20003800000 */
[----:B------:R-:W-:Y:S01]  /*1b9f0*/  BAR.SYNC.DEFER_BLOCKING 0x4, 0x100 ;  /* 0x0104000000007b1d */ /* 0x000fe20000010000 */
[----:B------:R-:W-:-:S13]  /*1ba00*/  ISETP.NE.AND P0, PT, R14, RZ, PT ;  /* 0x000000ff0e00720c */ /* 0x000fda0003f05270 */
[----:B------:R2:W-:Y:S04]  /*1ba10*/  @!P0 STS.128 [0x20080], R232 ;  /* 0x020080e8ff008388 */ /* 0x0005e80000000c00 */
[----:B------:R-:W-:Y:S06]  /*1ba20*/  BAR.ARV 0x5, 0x100 ;  /* 0x0144000000007b1d */ /* 0x000fec0000002000 */
.L_x_3732:
[----:B-1----:R-:W-:-:S13]  /*1ba30*/  ISETP.GE.AND P0, PT, R235, c[0x0][0x53c], PT ;  /* 0x00014f00eb007a0c */ /* 0x002fda0003f06270 */
[----:B--234-:R-:W-:Y:S01]  /*1ba40*/  @P0 CALL.REL.NOINC `(.L_x_3752) ;  /* 0x0000001000000944 */ /* 0x01cfe20003c00000 */
[----:B------:R-:W-:Y:S05]  /*1ba50*/  BRA `(.L_x_3753) ;  /* 0xfffe5dc000007947 */ /* 0x000fea000383ffff */
.L_x_3752:
[----:B------:R-:W-:Y:S05]  /*1ba60*/  EXIT ;  /* 0x000000000000794d */ /* 0x000fea0003800000 */
.L_x_3569:
[----:B------:R-:W-:Y:S01]  /*1ba70*/  IMAD.MOV.U32 R0, RZ, RZ, R5 ;  /* 0x000000ffff007224 */ /* 0x000fe200078e0005 */
[----:B------:R-:W-:Y:S02]  /*1ba80*/  MOV R2, 0x1 ;  /* 0x0000000100027802 */ /* 0x000fe40000000f00 */
[----:B------:R-:W-:Y:S02]  /*1ba90*/  MOV R3, 0x1bab0 ;  /* 0x0001bab000037802 */ /* 0x000fe40000000f00 */
[----:B--2---:R-:W-:Y:S05]  /*1baa0*/  CALL.REL.NOINC `($__internal_76_$__cuda_sm70_shflsync_up_p) ;  /* 0x0000168000007944 */ /* 0x004fea0003c00000 */
[----:B------:R-:W-:Y:S01]  /*1bab0*/  MOV R0, R4 ;  /* 0x0000000400007202 */ /* 0x000fe20000000f00 */
[----:B------:R-:W-:Y:S05]  /*1bac0*/  BRA `(.L_x_3754) ;  /* 0xfffe497000007947 */ /* 0x000fea000383ffff */
.L_x_3570:
[----:B------:R-:W-:Y:S01]  /*1bad0*/  IMAD.MOV.U32 R0, RZ, RZ, R5 ;  /* 0x000000ffff007224 */ /* 0x000fe200078e0005 */
[----:B------:R-:W-:Y:S02]  /*1bae0*/  MOV R2, 0x2 ;  /* 0x0000000200027802 */ /* 0x000fe40000000f00 */
[----:B------:R-:W-:Y:S02]  /*1baf0*/  MOV R3, 0x1bb10 ;  /* 0x0001bb1000037802 */ /* 0x000fe40000000f00 */
[----:B--2---:R-:W-:Y:S05]  /*1bb00*/  CALL.REL.NOINC `($__internal_76_$__cuda_sm70_shflsync_up_p) ;  /* 0x0000162000007944 */ /* 0x004fea0003c00000 */
[----:B------:R-:W-:Y:S01]  /*1bb10*/  SEL R0, R4, RZ, P4 ;  /* 0x000000ff04007207 */ /* 0x000fe20002000000 */
[----:B------:R-:W-:Y:S01]  /*1bb20*/  IMAD.MOV.U32 R2, RZ, RZ, 0x4 ;  /* 0x00000004ff027424 */ /* 0x000fe200078e00ff */
[----:B------:R-:W-:-:S03]  /*1bb30*/  MOV R3, 0x1bb60 ;  /* 0x0001bb6000037802 */ /* 0x000fc60000000f00 */
[----:B------:R-:W-:Y:S02]  /*1bb40*/  IMAD.IADD R0, R5, 0x1, R0 ;  /* 0x0000000105007824 */ /* 0x000fe400078e0200 */
[----:B------:R-:W-:Y:S05]  /*1bb50*/  CALL.REL.NOINC `($__internal_76_$__cuda_sm70_shflsync_up_p) ;  /* 0x000015d000007944 */ /* 0x000fea0003c00000 */
        /* <DEDUP_REMOVED lines=13> */
[----:B------:R-:W-:Y:S01]  /*1bc30*/  IMAD.IADD R4, R0, 0x1, R4 ;  /* 0x0000000100047824 */ /* 0x000fe200078e0204 */
[----:B------:R-:W-:-:S03]  /*1bc40*/  MOV R0, 0x1f ;  /* 0x0000001f00007802 */ /* 0x000fc60000000f00 */
[----:B------:R-:W-:Y:S02]  /*1bc50*/  IMAD.MOV.U32 R5, RZ, RZ, R4 ;  /* 0x000000ffff057224 */ /* 0x000fe400078e0004 */
[----:B------:R-:W-:Y:S05]  /*1bc60*/  CALL.REL.NOINC `($__internal_75_$__cuda_sm70_shflsync_idx_p) ;  /* 0x0000147000007944 */ /* 0x000fea0003c00000 */
[----:B------:R-:W-:Y:S05]  /*1bc70*/  BRA `(.L_x_3755) ;  /* 0xfffe48c000007947 */ /* 0x000fea000383ffff */
.L_x_3572:
[----:B------:R-:W-:Y:S02]  /*1bc80*/  SEL R0, RZ, 0x1, P0 ;  /* 0x00000001ff007807 */ /* 0x000fe40000000000 */
[----:B------:R-:W-:Y:S02]  /*1bc90*/  MOV R2, 0x1bcb0 ;  /* 0x0001bcb000027802 */ /* 0x000fe40000000f00 */
[----:B--2---:R-:W-:Y:S05]  /*1bca0*/  CALL.REL.NOINC `($__internal_77_$__cuda_sm70_votesync_ballot) ;  /* 0x000014f000007944 */ /* 0x004fea0003c00000 */
[----:B------:R-:W-:Y:S01]  /*1bcb0*/  MOV R10, R0 ;  /* 0x00000000000a7202 */ /* 0x000fe20000000f00 */
[----:B------:R-:W-:Y:S05]  /*1bcc0*/  BRA `(.L_x_3756) ;  /* 0xfffe490000007947 */ /* 0x000fea000383ffff */
.L_x_3573:
[----:B------:R-:W-:Y:S01]  /*1bcd0*/  IMAD.MOV.U32 R5, RZ, RZ, R9 ;  /* 0x000000ffff057224 */ /* 0x000fe200078e0009 */
[----:B------:R-:W-:Y:S01]  /*1bce0*/  MOV R3, R6 ;  /* 0x0000000600037202 */ /* 0x000fe20000000f00 */
[----:B------:R-:W-:Y:S01]  /*1bcf0*/  IMAD.MOV.U32 R0, RZ, RZ, 0x1f ;  /* 0x0000001fff007424 */ /* 0x000fe200078e00ff */
[----:B------:R-:W-:Y:S02]  /*1bd00*/  MOV R2, 0x1bd20 ;  /* 0x0001bd2000027802 */ /* 0x000fe40000000f00 */
[----:B------:R-:W-:Y:S05]  /*1bd10*/  CALL.REL.NOINC `($__internal_75_$__cuda_sm70_shflsync_idx_p) ;  /* 0x000013c000007944 */ /* 0x000fea0003c00000 */
[----:B------:R-:W-:Y:S01]  /*1bd20*/  IMAD.MOV.U32 R233, RZ, RZ, R0 ;  /* 0x000000ffffe97224 */ /* 0x000fe200078e0000 */
[----:B------:R-:W-:Y:S01]  /*1bd30*/  MOV R5, R8 ;  /* 0x0000000800057202 */ /* 0x000fe20000000f00 */
[----:B------:R-:W-:Y:S01]  /*1bd40*/  IMAD.MOV.U32 R7, RZ, RZ, RZ ;  /* 0x000000ffff077224 */ /* 0x000fe200078e00ff */
[----:B------:R-:W-:Y:S01]  /*1bd50*/  MOV R3, R6 ;  /* 0x0000000600037202 */ /* 0x000fe20000000f00 */
[----:B------:R-:W-:Y:S01]  /*1bd60*/  IMAD.MOV.U32 R0, RZ, RZ, 0x1f ;  /* 0x0000001fff007424 */ /* 0x000fe200078e00ff */
[----:B------:R-:W-:-:S02]  /*1bd70*/  MOV R2, 0x1bd90 ;  /* 0x0001bd9000027802 */ /* 0x000fc40000000f00 */
[----:B------:R-:W-:Y:S05]  /*1bd80*/  CALL.REL.NOINC `($__internal_75_$__cuda_sm70_shflsync_idx_p) ;  /* 0x0000135000007944 */ /* 0x000fea0003c00000 */
[----:B------:R-:W-:Y:S01]  /*1bd90*/  MOV R9, R0 ;  /* 0x0000000000097202 */ /* 0x000fe20000000f00 */
[----:B------:R-:W-:Y:S05]  /*1bda0*/  BRA `(.L_x_3757) ;  /* 0xfffe488000007947 */ /* 0x000fea000383ffff */
.L_x_3576:
[----:B------:R-:W-:Y:S01]  /*1bdb0*/  IMAD.MOV.U32 R5, RZ, RZ, R4 ;  /* 0x000000ffff057224 */ /* 0x000fe200078e0004 */
[----:B------:R-:W-:-:S02]  /*1bdc0*/  MOV R0, 0x1f ;  /* 0x0000001f00007802 */ /* 0x000fc40000000f00 */
[----:B------:R-:W-:Y:S02]  /*1bdd0*/  MOV R2, 0x1bdf0 ;  /* 0x0001bdf000027802 */ /* 0x000fe40000000f00 */
[----:B-123--:R-:W-:Y:S05]  /*1bde0*/  CALL.REL.NOINC `($__internal_75_$__cuda_sm70_shflsync_idx_p) ;  /* 0x000012f000007944 */ /* 0x00efea0003c00000 */
[----:B------:R-:W-:Y:S01]  /*1bdf0*/  MOV R7, R0 ;  /* 0x0000000000077202 */ /* 0x000fe20000000f00 */
[----:B------:R-:W-:Y:S05]  /*1be00*/  BRA `(.L_x_3575) ;  /* 0xfffe488000007947 */ /* 0x000fea000383ffff */
.L_x_3609:
[----:B------:R-:W-:Y:S01]  /*1be10*/  IMAD.MOV.U32 R5, RZ, RZ, R14 ;  /* 0x000000ffff057224 */ /* 0x000fe200078e000e */
[----:B------:R-:W-:Y:S01]  /*1be20*/  MOV R3, RZ ;  /* 0x000000ff00037202 */ /* 0x000fe20000000f00 */
[----:B------:R-:W-:Y:S01]  /*1be30*/  IMAD.MOV.U32 R0, RZ, RZ, 0x181f ;  /* 0x0000181fff007424 */ /* 0x000fe200078e00ff */
[----:B------:R-:W-:Y:S02]  /*1be40*/  MOV R2, 0x1be60 ;  /* 0x0001be6000027802 */ /* 0x000fe40000000f00 */
[----:B-----5:R-:W-:Y:S05]  /*1be50*/  CALL.REL.NOINC `($__internal_75_$__cuda_sm70_shflsync_idx_p) ;  /* 0x0000128000007944 */ /* 0x020fea0003c00000 */
[----:B------:R-:W-:Y:S01]  /*1be60*/  MOV R12, R0 ;  /* 0x00000000000c7202 */ /* 0x000fe20000000f00 */
[----:B------:R-:W-:Y:S05]  /*1be70*/  BRA `(.L_x_3758) ;  /* 0xfffea92000007947 */ /* 0x000fea000383ffff */
.L_x_3610:
[----:B------:R-:W-:Y:S01]  /*1be80*/  IMAD.MOV.U32 R5, RZ, RZ, R17 ;  /* 0x000000ffff057224 */ /* 0x000fe200078e0011 */
[----:B------:R-:W-:Y:S01]  /*1be90*/  MOV R3, RZ ;  /* 0x000000ff00037202 */ /* 0x000fe20000000f00 */
[----:B------:R-:W-:Y:S01]  /*1bea0*/  IMAD.MOV.U32 R0, RZ, RZ, 0x181f ;  /* 0x0000181fff007424 */ /* 0x000fe200078e00ff */
[----:B------:R-:W-:Y:S02]  /*1beb0*/  MOV R2, 0x1bed0 ;  /* 0x0001bed000027802 */ /* 0x000fe40000000f00 */
[----:B-12--5:R-:W-:Y:S05]  /*1bec0*/  CALL.REL.NOINC `($__internal_75_$__cuda_sm70_shflsync_idx_p) ;  /* 0x0000121000007944 */ /* 0x026fea0003c00000 */
[----:B------:R-:W-:Y:S05]  /*1bed0*/  BRA `(.L_x_3759) ;  /* 0xfffea8e000007947 */ /* 0x000fea000383ffff */
.L_x_3613:
[----:B------:R-:W-:Y:S01]  /*1bee0*/  IMAD.MOV.U32 R5, RZ, RZ, R14 ;  /* 0x000000ffff057224 */ /* 0x000fe200078e000e */
[----:B--2---:R-:W-:Y:S01]  /*1bef0*/  MOV R3, 0x1 ;  /* 0x0000000100037802 */ /* 0x004fe20000000f00 */
[----:B----4-:R-:W-:Y:S01]  /*1bf00*/  IMAD.MOV.U32 R0, RZ, RZ, 0x181f ;  /* 0x0000181fff007424 */ /* 0x010fe200078e00ff */
[----:B------:R-:W-:-:S02]  /*1bf10*/  MOV R2, 0x1bf30 ;  /* 0x0001bf3000027802 */ /* 0x000fc40000000f00 */
[----:B-1-3-5:R-:W-:Y:S05]  /*1bf20*/  CALL.REL.NOINC `($__internal_75_$__cuda_sm70_shflsync_idx_p) ;  /* 0x000011b000007944 */ /* 0x02afea0003c00000 */
[----:B------:R-:W-:Y:S01]  /*1bf30*/  IMAD.MOV.U32 R12, RZ, RZ, R0 ;  /* 0x000000ffff0c7224 */ /* 0x000fe200078e0000 */
[----:B------:R-:W-:Y:S01]  /*1bf40*/  MOV R3, 0x1 ;  /* 0x0000000100037802 */ /* 0x000fe20000000f00 */
[----:B------:R-:W-:Y:S01]  /*1bf50*/  IMAD.MOV.U32 R5, RZ, RZ, R17 ;  /* 0x000000ffff057224 */ /* 0x000fe200078e0011 */
[----:B------:R-:W-:-:S02]  /*1bf60*/  MOV R0, 0x181f ;  /* 0x0000181f00007802 */ /* 0x000fc40000000f00 */
[----:B------:R-:W-:Y:S02]  /*1bf70*/  MOV R2, 0x1bf90 ;  /* 0x0001bf9000027802 */ /* 0x000fe40000000f00 */
[----:B------:R-:W-:Y:S05]  /*1bf80*/  CALL.REL.NOINC `($__internal_75_$__cuda_sm70_shflsync_idx_p) ;  /* 0x0000115000007944 */ /* 0x000fea0003c00000 */
[----:B------:R-:W-:Y:S05]  /*1bf90*/  BRA `(.L_x_3760) ;  /* 0xfffeaa2000007947 */ /* 0x000fea000383ffff */
.L_x_3616:
[----:B------:R-:W-:Y:S01]  /*1bfa0*/  IMAD.MOV.U32 R5, RZ, RZ, R14 ;  /* 0x000000ffff057224 */ /* 0x000fe200078e000e */
[----:B-1----:R-:W-:Y:S01]  /*1bfb0*/  MOV R3, 0x2 ;  /* 0x0000000200037802 */ /* 0x002fe20000000f00 */
[----:B----4-:R-:W-:Y:S01]  /*1bfc0*/  IMAD.MOV.U32 R0, RZ, RZ, 0x181f ;  /* 0x0000181fff007424 */ /* 0x010fe200078e00ff */
[----:B------:R-:W-:Y:S02]  /*1bfd0*/  MOV R2, 0x1bff0 ;  /* 0x0001bff000027802 */ /* 0x000fe40000000f00 */
[----:B--23-5:R-:W-:Y:S05]  /*1bfe0*/  CALL.REL.NOINC `($__internal_75_$__cuda_sm70_shflsync_idx_p) ;  /* 0x000010f000007944 */ /* 0x02cfea0003c00000 */
[----:B------:R-:W-:Y:S01]  /*1bff0*/  MOV R12, R0 ;  /* 0x00000000000c7202 */ /* 0x000fe20000000f00 */
[----:B------:R-:W-:Y:S05]  /*1c000*/  BRA `(.L_x_3761) ;  /* 0xfffeab4000007947 */ /* 0x000fea000383ffff */
.L_x_3617:
[----:B------:R-:W-:Y:S01]  /*1c010*/  IMAD.MOV.U32 R5, RZ, RZ, R17 ;  /* 0x000000ffff057224 */ /* 0x000fe200078e0011 */
[----:B------:R-:W-:Y:S01]  /*1c020*/  MOV R3, 0x2 ;  /* 0x0000000200037802 */ /* 0x000fe20000000f00 */
[----:B----4-:R-:W-:Y:S01]  /*1c030*/  IMAD.MOV.U32 R0, RZ, RZ, 0x181f ;  /* 0x0000181fff007424 */ /* 0x010fe200078e00ff */
[----:B------:R-:W-:Y:S02]  /*1c040*/  MOV R2, 0x1c060 ;  /* 0x0001c06000027802 */ /* 0x000fe40000000f00 */
[----:B-123-5:R-:W-:Y:S05]  /*1c050*/  CALL.REL.NOINC `($__internal_75_$__cuda_sm70_shflsync_idx_p) ;  /* 0x0000108000007944 */ /* 0x02efea0003c00000 */
[----:B------:R-:W-:Y:S05]  /*1c060*/  BRA `(.L_x_3762) ;  /* 0xfffeab0000007947 */ /* 0x000fea000383ffff */
.L_x_3620:
[----:B------:R-:W-:Y:S01]  /*1c070*/  IMAD.MOV.U32 R5, RZ, RZ, R14 ;  /* 0x000000ffff057224 */ /* 0x000fe200078e000e */
[----:B-1----:R-:W-:Y:S01]  /*1c080*/  MOV R3, 0x3 ;  /* 0x0000000300037802 */ /* 0x002fe20000000f00 */
[----:B------:R-:W-:Y:S01]  /*1c090*/  IMAD.MOV.U32 R0, RZ, RZ, 0x181f ;  /* 0x0000181fff007424 */ /* 0x000fe200078e00ff */
[----:B------:R-:W-:-:S02]  /*1c0a0*/  MOV R2, 0x1c0c0 ;  /* 0x0001c0c000027802 */ /* 0x000fc40000000f00 */
[----:B--2345:R-:W-:Y:S05]  /*1c0b0*/  CALL.REL.NOINC `($__internal_75_$__cuda_sm70_shflsync_idx_p) ;  /* 0x0000102000007944 */ /* 0x03cfea0003c00000 */
[----:B------:R-:W-:Y:S01]  /*1c0c0*/  IMAD.MOV.U32 R12, RZ, RZ, R0 ;  /* 0x000000ffff0c7224 */ /* 0x000fe200078e0000 */
[----:B------:R-:W-:Y:S01]  /*1c0d0*/  MOV R3, 0x3 ;  /* 0x0000000300037802 */ /* 0x000fe20000000f00 */
[----:B------:R-:W-:Y:S01]  /*1c0e0*/  IMAD.MOV.U32 R5, RZ, RZ, R17 ;  /* 0x000000ffff057224 */ /* 0x000fe200078e0011 */
[----:B------:R-:W-:-:S02]  /*1c0f0*/  MOV R0, 0x181f ;  /* 0x0000181f00007802 */ /* 0x000fc40000000f00 */
[----:B------:R-:W-:Y:S02]  /*1c100*/  MOV R2, 0x1c120 ;  /* 0x0001c12000027802 */ /* 0x000fe40000000f00 */
[----:B------:R-:W-:Y:S05]  /*1c110*/  CALL.REL.NOINC `($__internal_75_$__cuda_sm70_shflsync_idx_p) ;  /* 0x00000fc000007944 */ /* 0x000fea0003c00000 */
[----:B------:R-:W-:Y:S05]  /*1c120*/  BRA `(.L_x_3763) ;  /* 0xfffeabe000007947 */ /* 0x000fea000383ffff */
.L_x_3691:
[----:B------:R-:W-:Y:S01]  /*1c130*/  IMAD.MOV.U32 R2, RZ, RZ, R209 ;  /* 0x000000ffff027224 */ /* 0x000fe200078e00d1 */
[----:B------:R-:W-:Y:S02]  /*1c140*/  MOV R5, 0x2 ;  /* 0x0000000200057802 */ /* 0x000fe40000000f00 */
[----:B------:R-:W-:Y:S02]  /*1c150*/  MOV R3, 0x1c170 ;  /* 0x0001c17000037802 */ /* 0x000fe40000000f00 */
[----:B------:R-:W-:Y:S05]  /*1c160*/  CALL.REL.NOINC `($__internal_74_$__cuda_sm70_shflsync_bfly_p) ;  /* 0x00000f2000007944 */ /* 0x000fea0003c00000 */
[----:B------:R-:W-:Y:S01]  /*1c170*/  MOV R0, R5 ;  /* 0x0000000500007202 */ /* 0x000fe20000000f00 */
[----:B------:R-:W-:Y:S05]  /*1c180*/  BRA `(.L_x_3764) ;  /* 0xffff9d2000007947 */ /* 0x000fea000383ffff */
.L_x_3692:
[----:B------:R-:W-:Y:S01]  /*1c190*/  IMAD.MOV.U32 R2, RZ, RZ, R0 ;  /* 0x000000ffff027224 */ /* 0x000fe200078e0000 */
[----:B------:R-:W-:Y:S02]  /*1c1a0*/  MOV R5, 0x1 ;  /* 0x0000000100057802 */ /* 0x000fe40000000f00 */
[----:B------:R-:W-:Y:S02]  /*1c1b0*/  MOV R3, 0x1c1d0 ;  /* 0x0001c1d000037802 */ /* 0x000fe40000000f00 */
[----:B-1----:R-:W-:Y:S05]  /*1c1c0*/  CALL.REL.NOINC `($__internal_74_$__cuda_sm70_shflsync_bfly_p) ;  /* 0x00000ec000007944 */ /* 0x002fea0003c00000 */
[----:B------:R-:W-:Y:S01]  /*1c1d0*/  FADD.FTZ R0, R0, R5 ;  /* 0x0000000500007221 */ /* 0x000fe20000010000 */
[----:B------:R-:W-:Y:S02]  /*1c1e0*/  MOV R2, R208 ;  /* 0x000000d000027202 */ /* 0x000fe40000000f00 */
[----:B------:R-:W-:-:S02]  /*1c1f0*/  MOV R5, 0x2 ;  /* 0x0000000200057802 */ /* 0x000fc40000000f00 */
[----:B------:R-:W-:Y:S02]  /*1c200*/  MOV R3, 0x1c220 ;  /* 0x0001c22000037802 */ /* 0x000fe40000000f00 */
[----:B------:R-:W-:Y:S05]  /*1c210*/  CALL.REL.NOINC `($__internal_74_$__cuda_sm70_shflsync_bfly_p) ;  /* 0x00000e7000007944 */ /* 0x000fea0003c00000 */
[----:B------:R-:W-:Y:S01]  /*1c220*/  FADD.FTZ R4, R208, R5 ;  /* 0x00000005d0047221 */ /* 0x000fe20000010000 */
[----:B------:R-:W-:Y:S02]  /*1c230*/  MOV R5, 0x1 ;  /* 0x0000000100057802 */ /* 0x000fe40000000f00 */
[----:B------:R-:W-:Y:S02]  /*1c240*/  MOV R3, 0x1c270 ;  /* 0x0001c27000037802 */ /* 0x000fe40000000f00 */
[----:B------:R-:W-:Y:S02]  /*1c250*/  MOV R2, R4 ;  /* 0x0000000400027202 */ /* 0x000fe40000000f00 */
[----:B------:R-:W-:Y:S05]  /*1c260*/  CALL.REL.NOINC `($__internal_74_$__cuda_sm70_shflsync_bfly_p) ;  /* 0x00000e2000007944 */ /* 0x000fea0003c00000 */
[----:B------:R-:W-:Y:S01]  /*1c270*/  MOV R3, R5 ;  /* 0x0000000500037202 */ /* 0x000fe20000000f00 */
[----:B------:R-:W-:Y:S05]  /*1c280*/  BRA `(.L_x_3765) ;  /* 0xffff9c9000007947 */ /* 0x000fea000383ffff */
.L_x_3699:
[----:B--234-:R-:W-:Y:S01]  /*1c290*/  IMAD.MOV.U32 R5, RZ, RZ, R15 ;  /* 0x000000ffff057224 */ /* 0x01cfe200078e000f */
[----:B------:R-:W-:Y:S01]  /*1c2a0*/  MOV R3, RZ ;  /* 0x000000ff00037202 */ /* 0x000fe20000000f00 */
[----:B------:R-:W-:Y:S01]  /*1c2b0*/  IMAD.MOV.U32 R0, RZ, RZ, 0x181f ;  /* 0x0000181fff007424 */ /* 0x000fe200078e00ff */
[----:B------:R-:W-:Y:S02]  /*1c2c0*/  MOV R2, 0x1c2e0 ;  /* 0x0001c2e000027802 */ /* 0x000fe40000000f00 */
[----:B-1----:R-:W-:Y:S05]  /*1c2d0*/  CALL.REL.NOINC `($__internal_75_$__cuda_sm70_shflsync_idx_p) ;  /* 0x00000e0000007944 */ /* 0x002fea0003c00000 */
[----:B------:R-:W-:Y:S01]  /*1c2e0*/  MOV R12, R0 ;  /* 0x00000000000c7202 */ /* 0x000fe20000000f00 */
[----:B------:R-:W-:Y:S05]  /*1c2f0*/  BRA `(.L_x_3766) ;  /* 0xffffb81000007947 */ /* 0x000fea000383ffff */
.L_x_3700:
[----:B------:R-:W-:Y:S01]  /*1c300*/  IMAD.MOV.U32 R5, RZ, RZ, R16 ;  /* 0x000000ffff057224 */ /* 0x000fe200078e0010 */
[----:B------:R-:W-:Y:S01]  /*1c310*/  MOV R3, RZ ;  /* 0x000000ff00037202 */ /* 0x000fe20000000f00 */
[----:B------:R-:W-:Y:S01]  /*1c320*/  IMAD.MOV.U32 R0, RZ, RZ, 0x181f ;  /* 0x0000181fff007424 */ /* 0x000fe200078e00ff */
[----:B------:R-:W-:-:S02]  /*1c330*/  MOV R2, 0x1c350 ;  /* 0x0001c35000027802 */ /* 0x000fc40000000f00 */
[----:B-123--:R-:W-:Y:S05]  /*1c340*/  CALL.REL.NOINC `($__internal_75_$__cuda_sm70_shflsync_idx_p) ;  /* 0x00000d9000007944 */ /* 0x00efea0003c00000 */
[----:B------:R-:W-:Y:S05]  /*1c350*/  BRA `(.L_x_3767) ;  /* 0xffffb7d000007947 */ /* 0x000fea000383ffff */
.L_x_3703:
[----:B------:R-:W-:Y:S01]  /*1c360*/  IMAD.MOV.U32 R5, RZ, RZ, R15 ;  /* 0x000000ffff057224 */ /* 0x000fe200078e000f */
[----:B--2---:R-:W-:Y:S01]  /*1c370*/  MOV R3, 0x1 ;  /* 0x0000000100037802 */ /* 0x004fe20000000f00 */
[----:B------:R-:W-:Y:S01]  /*1c380*/  IMAD.MOV.U32 R0, RZ, RZ, 0x181f ;  /* 0x0000181fff007424 */ /* 0x000fe200078e00ff */
[----:B------:R-:W-:-:S02]  /*1c390*/  MOV R2, 0x1c3b0 ;  /* 0x0001c3b000027802 */ /* 0x000fc40000000f00 */
[----:B-1-34-:R-:W-:Y:S05]  /*1c3a0*/  CALL.REL.NOINC `($__internal_75_$__cuda_sm70_shflsync_idx_p) ;  /* 0x00000d3000007944 */ /* 0x01afea0003c00000 */
[----:B------:R-:W-:Y:S01]  /*1c3b0*/  IMAD.MOV.U32 R12, RZ, RZ, R0 ;  /* 0x000000ffff0c7224 */ /* 0x000fe200078e0000 */
[----:B------:R-:W-:Y:S01]  /*1c3c0*/  MOV R3, 0x1 ;  /* 0x0000000100037802 */ /* 0x000fe20000000f00 */
[----:B------:R-:W-:Y:S01]  /*1c3d0*/  IMAD.MOV.U32 R5, RZ, RZ, R16 ;  /* 0x000000ffff057224 */ /* 0x000fe200078e0010 */
[----:B------:R-:W-:-:S02]  /*1c3e0*/  MOV R0, 0x181f ;  /* 0x0000181f00007802 */ /* 0x000fc40000000f00 */
[----:B------:R-:W-:Y:S02]  /*1c3f0*/  MOV R2, 0x1c410 ;  /* 0x0001c41000027802 */ /* 0x000fe40000000f00 */
[----:B------:R-:W-:Y:S05]  /*1c400*/  CALL.REL.NOINC `($__internal_75_$__cuda_sm70_shflsync_idx_p) ;  /* 0x00000cd000007944 */ /* 0x000fea0003c00000 */
[----:B------:R-:W-:Y:S05]  /*1c410*/  BRA `(.L_x_3768) ;  /* 0xffffb8f000007947 */ /* 0x000fea000383ffff */
.L_x_3706:
[----:B------:R-:W-:Y:S01]  /*1c420*/  IMAD.MOV.U32 R5, RZ, RZ, R15 ;  /* 0x000000ffff057224 */ /* 0x000fe200078e000f */
[----:B--2---:R-:W-:Y:S01]  /*1c430*/  MOV R3, 0x2 ;  /* 0x0000000200037802 */ /* 0x004fe20000000f00 */
[----:B------:R-:W-:Y:S01]  /*1c440*/  IMAD.MOV.U32 R0, RZ, RZ, 0x181f ;  /* 0x0000181fff007424 */ /* 0x000fe200078e00ff */
[----:B------:R-:W-:Y:S02]  /*1c450*/  MOV R2, 0x1c470 ;  /* 0x0001c47000027802 */ /* 0x000fe40000000f00 */
[----:B-1-34-:R-:W-:Y:S05]  /*1c460*/  CALL.REL.NOINC `($__internal_75_$__cuda_sm70_shflsync_idx_p) ;  /* 0x00000c7000007944 */ /* 0x01afea0003c00000 */
[----:B------:R-:W-:Y:S01]  /*1c470*/  MOV R12, R0 ;  /* 0x00000000000c7202 */ /* 0x000fe20000000f00 */
[----:B------:R-:W-:Y:S05]  /*1c480*/  BRA `(.L_x_3769) ;  /* 0xffffb9f000007947 */ /* 0x000fea000383ffff */
.L_x_3707:
[----:B------:R-:W-:Y:S01]  /*1c490*/  IMAD.MOV.U32 R5, RZ, RZ, R16 ;  /* 0x000000ffff057224 */ /* 0x000fe200078e0010 */
[----:B--2---:R-:W-:Y:S01]  /*1c4a0*/  MOV R3, 0x2 ;  /* 0x0000000200037802 */ /* 0x004fe20000000f00 */
[----:B------:R-:W-:Y:S01]  /*1c4b0*/  IMAD.MOV.U32 R0, RZ, RZ, 0x181f ;  /* 0x0000181fff007424 */ /* 0x000fe200078e00ff */
[----:B------:R-:W-:Y:S02]  /*1c4c0*/  MOV R2, 0x1c4e0 ;  /* 0x0001c4e000027802 */ /* 0x000fe40000000f00 */
[----:B-1-34-:R-:W-:Y:S05]  /*1c4d0*/  CALL.REL.NOINC `($__internal_75_$__cuda_sm70_shflsync_idx_p) ;  /* 0x00000c0000007944 */ /* 0x01afea0003c00000 */
[----:B------:R-:W-:Y:S05]  /*1c4e0*/  BRA `(.L_x_3770) ;  /* 0xffffb9b000007947 */ /* 0x000fea000383ffff */
.L_x_3710:
[----:B------:R-:W-:Y:S01]  /*1c4f0*/  IMAD.MOV.U32 R5, RZ, RZ, R15 ;  /* 0x000000ffff057224 */ /* 0x000fe200078e000f */
[----:B---3--:R-:W-:Y:S01]  /*1c500*/  MOV R3, 0x3 ;  /* 0x0000000300037802 */ /* 0x008fe20000000f00 */
[----:B----4-:R-:W-:Y:S01]  /*1c510*/  IMAD.MOV.U32 R0, RZ, RZ, 0x181f ;  /* 0x0000181fff007424 */ /* 0x010fe200078e00ff */
[----:B------:R-:W-:-:S02]  /*1c520*/  MOV R2, 0x1c540 ;  /* 0x0001c54000027802 */ /* 0x000fc40000000f00 */
[----:B-12---:R-:W-:Y:S05]  /*1c530*/  CALL.REL.NOINC `($__internal_75_$__cuda_sm70_shflsync_idx_p) ;  /* 0x00000ba000007944 */ /* 0x006fea0003c00000 */
[----:B------:R-:W-:Y:S01]  /*1c540*/  IMAD.MOV.U32 R10, RZ, RZ, R0 ;  /* 0x000000ffff0a7224 */ /* 0x000fe200078e0000 */
[----:B------:R-:W-:Y:S01]  /*1c550*/  MOV R3, 0x3 ;  /* 0x0000000300037802 */ /* 0x000fe20000000f00 */
[----:B------:R-:W-:Y:S01]  /*1c560*/  IMAD.MOV.U32 R5, RZ, RZ, R16 ;  /* 0x000000ffff057224 */ /* 0x000fe200078e0010 */
[----:B------:R-:W-:-:S02]  /*1c570*/  MOV R0, 0x181f ;  /* 0x0000181f00007802 */ /* 0x000fc40000000f00 */
[----:B------:R-:W-:Y:S02]  /*1c580*/  MOV R2, 0x1c5a0 ;  /* 0x0001c5a000027802 */ /* 0x000fe40000000f00 */
[----:B------:R-:W-:Y:S05]  /*1c590*/  CALL.REL.NOINC `($__internal_75_$__cuda_sm70_shflsync_idx_p) ;  /* 0x00000b4000007944 */ /* 0x000fea0003c00000 */
[----:B------:R-:W-:Y:S05]  /*1c5a0*/  BRA `(.L_x_3771) ;  /* 0xffffba7000007947 */ /* 0x000fea000383ffff */
.L_x_3712:
[----:B------:R-:W-:Y:S01]  /*1c5b0*/  IMAD.MOV.U32 R5, RZ, RZ, R16 ;  /* 0x000000ffff057224 */ /* 0x000fe200078e0010 */
[----:B------:R-:W-:Y:S01]  /*1c5c0*/  MOV R3, RZ ;  /* 0x000000ff00037202 */ /* 0x000fe20000000f00 */
[----:B------:R-:W-:Y:S01]  /*1c5d0*/  IMAD.MOV.U32 R0, RZ, RZ, 0x1c1f ;  /* 0x00001c1fff007424 */ /* 0x000fe200078e00ff */
[----:B------:R-:W-:Y:S02]  /*1c5e0*/  MOV R2, 0x1c600 ;  /* 0x0001c60000027802 */ /* 0x000fe40000000f00 */
[----:B------:R-:W-:Y:S05]  /*1c5f0*/  CALL.REL.NOINC `($__internal_75_$__cuda_sm70_shflsync_idx_p) ;  /* 0x00000ae000007944 */ /* 0x000fea0003c00000 */
[----:B------:R-:W-:Y:S01]  /*1c600*/  MOV R4, R0 ;  /* 0x0000000000047202 */ /* 0x000fe20000000f00 */
[----:B------:R-:W-:Y:S05]  /*1c610*/  BRA `(.L_x_3772) ;  /* 0xffffbd6000007947 */ /* 0x000fea000383ffff */
.L_x_3713:
[----:B------:R-:W-:Y:S01]  /*1c620*/  IMAD.MOV.U32 R5, RZ, RZ, R17 ;  /* 0x000000ffff057224 */ /* 0x000fe200078e0011 */
[----:B------:R-:W-:Y:S01]  /*1c630*/  MOV R3, RZ ;  /* 0x000000ff00037202 */ /* 0x000fe20000000f00 */
[----:B------:R-:W-:Y:S01]  /*1c640*/  IMAD.MOV.U32 R0, RZ, RZ, 0x1c1f ;  /* 0x00001c1fff007424 */ /* 0x000fe200078e00ff */
[----:B------:R-:W-:Y:S02]  /*1c650*/  MOV R2, 0x1c670 ;  /* 0x0001c67000027802 */ /* 0x000fe40000000f00 */
[----:B-12---:R-:W-:Y:S05]  /*1c660*/  CALL.REL.NOINC `($__internal_75_$__cuda_sm70_shflsync_idx_p) ;  /* 0x00000a7000007944 */ /* 0x006fea0003c00000 */
[----:B------:R-:W-:Y:S05]  /*1c670*/  BRA `(.L_x_3773) ;  /* 0xffffbd2000007947 */ /* 0x000fea000383ffff */
.L_x_3716:
[----:B------:R-:W-:Y:S01]  /*1c680*/  IMAD.MOV.U32 R5, RZ, RZ, R16 ;  /* 0x000000ffff057224 */ /* 0x000fe200078e0010 */
[----:B------:R-:W-:Y:S01]  /*1c690*/  MOV R3, 0x1 ;  /* 0x0000000100037802 */ /* 0x000fe20000000f00 */
[----:B----4-:R-:W-:Y:S01]  /*1c6a0*/  IMAD.MOV.U32 R0, RZ, RZ, 0x1c1f ;  /* 0x00001c1fff007424 */ /* 0x010fe200078e00ff */
[----:B------:R-:W-:-:S02]  /*1c6b0*/  MOV R2, 0x1c6d0 ;  /* 0x0001c6d000027802 */ /* 0x000fc40000000f00 */
[----:B-123--:R-:W-:Y:S05]  /*1c6c0*/  CALL.REL.NOINC `($__internal_75_$__cuda_sm70_shflsync_idx_p) ;  /* 0x00000a1000007944 */ /* 0x00efea0003c00000 */
[----:B------:R-:W-:Y:S01]  /*1c6d0*/  IMAD.MOV.U32 R4, RZ, RZ, R0 ;  /* 0x000000ffff047224 */ /* 0x000fe200078e0000 */
[----:B------:R-:W-:Y:S01]  /*1c6e0*/  MOV R3, 0x1 ;  /* 0x0000000100037802 */ /* 0x000fe20000000f00 */
[----:B------:R-:W-:Y:S01]  /*1c6f0*/  IMAD.MOV.U32 R5, RZ, RZ, R17 ;  /* 0x000000ffff057224 */ /* 0x000fe200078e0011 */
[----:B------:R-:W-:-:S02]  /*1c700*/  MOV R0, 0x1c1f ;  /* 0x00001c1f00007802 */ /* 0x000fc40000000f00 */
[----:B------:R-:W-:Y:S02]  /*1c710*/  MOV R2, 0x1c730 ;  /* 0x0001c73000027802 */ /* 0x000fe40000000f00 */
[----:B------:R-:W-:Y:S05]  /*1c720*/  CALL.REL.NOINC `($__internal_75_$__cuda_sm70_shflsync_idx_p) ;  /* 0x000009b000007944 */ /* 0x000fea0003c00000 */
[----:B------:R-:W-:Y:S05]  /*1c730*/  BRA `(.L_x_3774) ;  /* 0xffffc8e000007947 */ /* 0x000fea000383ffff */
.L_x_3720:
[----:B------:R-:W-:Y:S01]  /*1c740*/  IMAD.MOV.U32 R5, RZ, RZ, R13 ;  /* 0x000000ffff057224 */ /* 0x000fe200078e000d */
[----:B------:R-:W-:Y:S01]  /*1c750*/  MOV R3, RZ ;  /* 0x000000ff00037202 */ /* 0x000fe20000000f00 */
[----:B------:R-:W-:Y:S01]  /*1c760*/  IMAD.MOV.U32 R0, RZ, RZ, 0x181f ;  /* 0x0000181fff007424 */ /* 0x000fe200078e00ff */
[----:B------:R-:W-:Y:S02]  /*1c770*/  MOV R2, 0x1c790 ;  /* 0x0001c79000027802 */ /* 0x000fe40000000f00 */
[----:B------:R-:W-:Y:S05]  /*1c780*/  CALL.REL.NOINC `($__internal_75_$__cuda_sm70_shflsync_idx_p) ;  /* 0x0000095000007944 */ /* 0x000fea0003c00000 */
[----:B------:R-:W-:Y:S01]  /*1c790*/  MOV R12, R0 ;  /* 0x00000000000c7202 */ /* 0x000fe20000000f00 */
[----:B------:R-:W-:Y:S05]  /*1c7a0*/  BRA `(.L_x_3775) ;  /* 0xffffdc3000007947 */ /* 0x000fea000383ffff */
.L_x_3721:
[----:B------:R-:W-:Y:S01]  /*1c7b0*/  IMAD.MOV.U32 R5, RZ, RZ, R16 ;  /* 0x000000ffff057224 */ /* 0x000fe200078e0010 */
[----:B------:R-:W-:Y:S01]  /*1c7c0*/  MOV R3, RZ ;  /* 0x000000ff00037202 */ /* 0x000fe20000000f00 */
[----:B------:R-:W-:Y:S01]  /*1c7d0*/  IMAD.MOV.U32 R0, RZ, RZ, 0x181f ;  /* 0x0000181fff007424 */ /* 0x000fe200078e00ff */
[----:B------:R-:W-:Y:S02]  /*1c7e0*/  MOV R2, 0x1c800 ;  /* 0x0001c80000027802 */ /* 0x000fe40000000f00 */
[----:B-12---:R-:W-:Y:S05]  /*1c7f0*/  CALL.REL.NOINC `($__internal_75_$__cuda_sm70_shflsync_idx_p) ;  /* 0x000008e000007944 */ /* 0x006fea0003c00000 */
[----:B------:R-:W-:Y:S05]  /*1c800*/  BRA `(.L_x_3776) ;  /* 0xffffdbf000007947 */ /* 0x000fea000383ffff */
.L_x_3724:
[----:B------:R-:W-:Y:S01]  /*1c810*/  IMAD.MOV.U32 R5, RZ, RZ, R13 ;  /* 0x000000ffff057224 */ /* 0x000fe200078e000d */
[----:B--2---:R-:W-:Y:S01]  /*1c820*/  MOV R3, 0x1 ;  /* 0x0000000100037802 */ /* 0x004fe20000000f00 */
[----:B----4-:R-:W-:Y:S01]  /*1c830*/  IMAD.MOV.U32 R0, RZ, RZ, 0x181f ;  /* 0x0000181fff007424 */ /* 0x010fe200078e00ff */
[----:B------:R-:W-:-:S02]  /*1c840*/  MOV R2, 0x1c860 ;  /* 0x0001c86000027802 */ /* 0x000fc40000000f00 */
[----:B-1-3--:R-:W-:Y:S05]  /*1c850*/  CALL.REL.NOINC `($__internal_75_$__cuda_sm70_shflsync_idx_p) ;  /* 0x0000088000007944 */ /* 0x00afea0003c00000 */
[----:B------:R-:W-:Y:S01]  /*1c860*/  IMAD.MOV.U32 R12, RZ, RZ, R0 ;  /* 0x000000ffff0c7224 */ /* 0x000fe200078e0000 */
[----:B------:R-:W-:Y:S01]  /*1c870*/  MOV R3, 0x1 ;  /* 0x0000000100037802 */ /* 0x000fe20000000f00 */
[----:B------:R-:W-:Y:S01]  /*1c880*/  IMAD.MOV.U32 R5, RZ, RZ, R16 ;  /* 0x000000ffff057224 */ /* 0x000fe200078e0010 */
[----:B------:R-:W-:-:S02]  /*1c890*/  MOV R0, 0x181f ;  /* 0x0000181f00007802 */ /* 0x000fc40000000f00 */
[----:B------:R-:W-:Y:S02]  /*1c8a0*/  MOV R2, 0x1c8c0 ;  /* 0x0001c8c000027802 */ /* 0x000fe40000000f00 */
[----:B------:R-:W-:Y:S05]  /*1c8b0*/  CALL.REL.NOINC `($__internal_75_$__cuda_sm70_shflsync_idx_p) ;  /* 0x0000082000007944 */ /* 0x000fea0003c00000 */
[----:B------:R-:W-:Y:S05]  /*1c8c0*/  BRA `(.L_x_3777) ;  /* 0xffffdd2000007947 */ /* 0x000fea000383ffff */
.L_x_3727:
[----:B------:R-:W-:Y:S01]  /*1c8d0*/  IMAD.MOV.U32 R5, RZ, RZ, R13 ;  /* 0x000000ffff057224 */ /* 0x000fe200078e000d */
[----:B-1----:R-:W-:Y:S01]  /*1c8e0*/  MOV R3, 0x2 ;  /* 0x0000000200037802 */ /* 0x002fe20000000f00 */
[----:B----4-:R-:W-:Y:S01]  /*1c8f0*/  IMAD.MOV.U32 R0, RZ, RZ, 0x181f ;  /* 0x0000181fff007424 */ /* 0x010fe200078e00ff */
[----:B------:R-:W-:Y:S02]  /*1c900*/  MOV R2, 0x1c920 ;  /* 0x0001c92000027802 */ /* 0x000fe40000000f00 */
[----:B--23--:R-:W-:Y:S05]  /*1c910*/  CALL.REL.NOINC `($__internal_75_$__cuda_sm70_shflsync_idx_p) ;  /* 0x000007c000007944 */ /* 0x00cfea0003c00000 */
[----:B------:R-:W-:Y:S01]  /*1c920*/  MOV R12, R0 ;  /* 0x00000000000c7202 */ /* 0x000fe20000000f00 */
[----:B------:R-:W-:Y:S05]  /*1c930*/  BRA `(.L_x_3778) ;  /* 0xffffde2000007947 */ /* 0x000fea000383ffff */
.L_x_3728:
[----:B------:R-:W-:Y:S01]  /*1c940*/  IMAD.MOV.U32 R5, RZ, RZ, R16 ;  /* 0x000000ffff057224 */ /* 0x000fe200078e0010 */
[----:B------:R-:W-:Y:S01]  /*1c950*/  MOV R3, 0x2 ;  /* 0x0000000200037802 */ /* 0x000fe20000000f00 */
[----:B----4-:R-:W-:Y:S01]  /*1c960*/  IMAD.MOV.U32 R0, RZ, RZ, 0x181f ;  /* 0x0000181fff007424 */ /* 0x010fe200078e00ff */
[----:B------:R-:W-:Y:S02]  /*1c970*/  MOV R2, 0x1c990 ;  /* 0x0001c99000027802 */ /* 0x000fe40000000f00 */
[----:B-123--:R-:W-:Y:S05]  /*1c980*/  CALL.REL.NOINC `($__internal_75_$__cuda_sm70_shflsync_idx_p) ;  /* 0x0000075000007944 */ /* 0x00efea0003c00000 */
[----:B------:R-:W-:Y:S05]  /*1c990*/  BRA `(.L_x_3779) ;  /* 0xffffdde000007947 */ /* 0x000fea000383ffff */
.L_x_3731:
[----:B------:R-:W-:Y:S01]  /*1c9a0*/  IMAD.MOV.U32 R5, RZ, RZ, R13 ;  /* 0x000000ffff057224 */ /* 0x000fe200078e000d */
[----:B-1----:R-:W-:Y:S01]  /*1c9b0*/  MOV R3, 0x3 ;  /* 0x0000000300037802 */ /* 0x002fe20000000f00 */
[----:B------:R-:W-:Y:S01]  /*1c9c0*/  IMAD.MOV.U32 R0, RZ, RZ, 0x181f ;  /* 0x0000181fff007424 */ /* 0x000fe200078e00ff */
[----:B------:R-:W-:-:S02]  /*1c9d0*/  MOV R2, 0x1c9f0 ;  /* 0x0001c9f000027802 */ /* 0x000fc40000000f00 */
[----:B--234-:R-:W-:Y:S05]  /*1c9e0*/  CALL.REL.NOINC `($__internal_75_$__cuda_sm70_shflsync_idx_p) ;  /* 0x000006f000007944 */ /* 0x01cfea0003c00000 */
[----:B------:R-:W-:Y:S01]  /*1c9f0*/  IMAD.MOV.U32 R12, RZ, RZ, R0 ;  /* 0x000000ffff0c7224 */ /* 0x000fe200078e0000 */
[----:B------:R-:W-:Y:S01]  /*1ca00*/  MOV R3, 0x3 ;  /* 0x0000000300037802 */ /* 0x000fe20000000f00 */
[----:B------:R-:W-:Y:S01]  /*1ca10*/  IMAD.MOV.U32 R5, RZ, RZ, R16 ;  /* 0x000000ffff057224 */ /* 0x000fe200078e0010 */
[----:B------:R-:W-:-:S02]  /*1ca20*/  MOV R0, 0x181f ;  /* 0x0000181f00007802 */ /* 0x000fc40000000f00 */
[----:B------:R-:W-:Y:S02]  /*1ca30*/  MOV R2, 0x1ca50 ;  /* 0x0001ca5000027802 */ /* 0x000fe40000000f00 */
[----:B------:R-:W-:Y:S05]  /*1ca40*/  CALL.REL.NOINC `($__internal_75_$__cuda_sm70_shflsync_idx_p) ;  /* 0x0000069000007944 */ /* 0x000fea0003c00000 */
[----:B------:R-:W-:Y:S05]  /*1ca50*/  BRA `(.L_x_3780) ;  /* 0xffffdea000007947 */ /* 0x000fea000383ffff */
.L_x_3733:
[----:B--2---:R-:W-:Y:S01]  /*1ca60*/  IMAD.MOV.U32 R5, RZ, RZ, R21 ;  /* 0x000000ffff057224 */ /* 0x004fe200078e0015 */
[----:B------:R-:W-:Y:S01]  /*1ca70*/  MOV R3, RZ ;  /* 0x000000ff00037202 */ /* 0x000fe20000000f00 */
[----:B------:R-:W-:Y:S01]  /*1ca80*/  IMAD.MOV.U32 R0, RZ, RZ, 0x1f ;  /* 0x0000001fff007424 */ /* 0x000fe200078e00ff */
[----:B------:R-:W-:Y:S02]  /*1ca90*/  MOV R2, 0x1cab0 ;  /* 0x0001cab000027802 */ /* 0x000fe40000000f00 */
[----:B-1-3--:R-:W-:Y:S05]  /*1caa0*/  CALL.REL.NOINC `($__internal_75_$__cuda_sm70_shflsync_idx_p) ;  /* 0x0000063000007944 */ /* 0x00afea0003c00000 */
[----:B------:R-:W-:Y:S01]  /*1cab0*/  MOV R9, R0 ;  /* 0x0000000000097202 */ /* 0x000fe20000000f00 */
[----:B------:R-:W-:Y:S05]  /*1cac0*/  BRA `(.L_x_3781) ;  /* 0xffffe04000007947 */ /* 0x000fea000383ffff */
.L_x_3734:
[----:B--2---:R-:W-:Y:S01]  /*1cad0*/  IMAD.MOV.U32 R5, RZ, RZ, R21 ;  /* 0x000000ffff057224 */ /* 0x004fe200078e0015 */
[----:B------:R-:W-:Y:S01]  /*1cae0*/  MOV R3, 0x1 ;  /* 0x0000000100037802 */ /* 0x000fe20000000f00 */
[----:B------:R-:W-:Y:S01]  /*1caf0*/  IMAD.MOV.U32 R0, RZ, RZ, 0x1f ;  /* 0x0000001fff007424 */ /* 0x000fe200078e00ff */
[----:B------:R-:W-:Y:S02]  /*1cb00*/  MOV R2, 0x1cb20 ;  /* 0x0001cb2000027802 */ /* 0x000fe40000000f00 */
[----:B-1-34-:R-:W-:Y:S05]  /*1cb10*/  CALL.REL.NOINC `($__internal_75_$__cuda_sm70_shflsync_idx_p) ;  /* 0x000005c000007944 */ /* 0x01afea0003c00000 */
[----:B------:R-:W-:Y:S01]  /*1cb20*/  MOV R8, R0 ;  /* 0x0000000000087202 */ /* 0x000fe20000000f00 */
[----:B------:R-:W-:Y:S05]  /*1cb30*/  BRA `(.L_x_3782) ;  /* 0xffffdff000007947 */ /* 0x000fea000383ffff */
.L_x_3735:
[----:B------:R-:W-:Y:S02]  /*1cb40*/  MOV R2, 0x1 ;  /* 0x0000000100027802 */ /* 0x000fe40000000f00 */
[----:B------:R-:W-:-:S02]  /*1cb50*/  MOV R3, 0x1cb70 ;  /* 0x0001cb7000037802 */ /* 0x000fc40000000f00 */
[----:B---34-:R-:W-:Y:S05]  /*1cb60*/  CALL.REL.NOINC `($__internal_76_$__cuda_sm70_shflsync_up_p) ;  /* 0x000005c000007944 */ /* 0x018fea0003c00000 */
[----:B------:R-:W-:Y:S05]  /*1cb70*/  BRA `(.L_x_3783) ;  /* 0xffffe0d000007947 */ /* 0x000fea000383ffff */
.L_x_3736:
[----:B------:R-:W-:Y:S02]  /*1cb80*/  MOV R2, 0x2 ;  /* 0x0000000200027802 */ /* 0x000fe40000000f00 */
[----:B------:R-:W-:-:S02]  /*1cb90*/  MOV R3, 0x1cbb0 ;  /* 0x0001cbb000037802 */ /* 0x000fc40000000f00 */
[----:B---34-:R-:W-:Y:S05]  /*1cba0*/  CALL.REL.NOINC `($__internal_76_$__cuda_sm70_shflsync_up_p) ;  /* 0x0000058000007944 */ /* 0x018fea0003c00000 */
[----:B------:R-:W-:Y:S01]  /*1cbb0*/  SEL R3, R4, RZ, P1 ;  /* 0x000000ff04037207 */ /* 0x000fe20000800000 */
[----:B------:R-:W-:-:S04]  /*1cbc0*/  IMAD.MOV.U32 R2, RZ, RZ, 0x4 ;  /* 0x00000004ff027424 */ /* 0x000fc800078e00ff */
[----:B------:R-:W-:Y:S01]  /*1cbd0*/  IMAD.IADD R0, R0, 0x1, R3 ;  /* 0x0000000100007824 */ /* 0x000fe200078e0203 */
[----:B------:R-:W-:Y:S02]  /*1cbe0*/  MOV R3, 0x1cc00 ;  /* 0x0001cc0000037802 */ /* 0x000fe40000000f00 */
        /* <DEDUP_REMOVED lines=19> */
.L_x_3740:
[----:B------:R-:W-:Y:S02]  /*1cd20*/  MOV R2, 0x1 ;  /* 0x0000000100027802 */ /* 0x000fe40000000f00 */
[----:B------:R-:W-:Y:S02]  /*1cd30*/  MOV R3, 0x1cd50 ;  /* 0x0001cd5000037802 */ /* 0x000fe40000000f00 */
[----:B----4-:R-:W-:Y:S05]  /*1cd40*/  CALL.REL.NOINC `($__internal_76_$__cuda_sm70_shflsync_up_p) ;  /* 0x000003e000007944 */ /* 0x010fea0003c00000 */
[----:B------:R-:W-:Y:S01]  /*1cd50*/  MOV R2, R4 ;  /* 0x0000000400027202 */ /* 0x000fe20000000f00 */
[----:B------:R-:W-:Y:S05]  /*1cd60*/  BRA `(.L_x_3785) ;  /* 0xffffe13000007947 */ /* 0x000fea000383ffff */
.L_x_3741:
[----:B------:R-:W-:Y:S02]  /*1cd70*/  MOV R2, 0x2 ;  /* 0x0000000200027802 */ /* 0x000fe40000000f00 */
[----:B------:R-:W-:Y:S02]  /*1cd80*/  MOV R3, 0x1cda0 ;  /* 0x0001cda000037802 */ /* 0x000fe40000000f00 */
[----:B----4-:R-:W-:Y:S05]  /*1cd90*/  CALL.REL.NOINC `($__internal_76_$__cuda_sm70_shflsync_up_p) ;  /* 0x0000039000007944 */ /* 0x010fea0003c00000 */
        /* <DEDUP_REMOVED lines=23> */
.L_x_3743:
[----:B------:R-:W-:Y:S02]  /*1cf10*/  SEL R0, RZ, 0x1, P0 ;  /* 0x00000001ff007807 */ /* 0x000fe40000000000 */
[----:B------:R-:W-:Y:S02]  /*1cf20*/  MOV R2, 0x1cf40 ;  /* 0x0001cf4000027802 */ /* 0x000fe40000000f00 */
[----:B-1--4-:R-:W-:Y:S05]  /*1cf30*/  CALL.REL.NOINC `($__internal_77_$__cuda_sm70_votesync_ballot) ;  /* 0x0000026000007944 */ /* 0x012fea0003c00000 */
[----:B------:R-:W-:Y:S01]  /*1cf40*/  MOV R10, R0 ;  /* 0x00000000000a7202 */ /* 0x000fe20000000f00 */
[----:B------:R-:W-:Y:S05]  /*1cf50*/  BRA `(.L_x_3787) ;  /* 0xffffe0d000007947 */ /* 0x000fea000383ffff */
.L_x_3744:
[----:B------:R-:W-:Y:S01]  /*1cf60*/  IMAD.MOV.U32 R5, RZ, RZ, R6 ;  /* 0x000000ffff057224 */ /* 0x000fe200078e0006 */
[----:B------:R-:W-:Y:S01]  /*1cf70*/  MOV R3, R8 ;  /* 0x0000000800037202 */ /* 0x000fe20000000f00 */
[----:B------:R-:W-:Y:S01]  /*1cf80*/  IMAD.MOV.U32 R0, RZ, RZ, 0x1f ;  /* 0x0000001fff007424 */ /* 0x000fe200078e00ff */
[----:B------:R-:W-:Y:S02]  /*1cf90*/  MOV R2, 0x1cfb0 ;  /* 0x0001cfb000027802 */ /* 0x000fe40000000f00 */
[----:B-1--4-:R-:W-:Y:S05]  /*1cfa0*/  CALL.REL.NOINC `($__internal_75_$__cuda_sm70_shflsync_idx_p) ;  /* 0x0000013000007944 */ /* 0x012fea0003c00000 */
[----:B------:R-:W-:Y:S01]  /*1cfb0*/  IMAD.MOV.U32 R11, RZ, RZ, R0 ;  /* 0x000000ffff0b7224 */ /* 0x000fe200078e0000 */
[----:B------:R-:W-:Y:S01]  /*1cfc0*/  MOV R3, R8 ;  /* 0x0000000800037202 */ /* 0x000fe20000000f00 */
[----:B------:R-:W-:Y:S01]  /*1cfd0*/  IMAD.MOV.U32 R5, RZ, RZ, R7 ;  /* 0x000000ffff057224 */ /* 0x000fe200078e0007 */
[----:B------:R-:W-:Y:S02]  /*1cfe0*/  MOV R0, 0x1f ;  /* 0x0000001f00007802 */ /* 0x000fe40000000f00 */
[----:B------:R-:W-:-:S02]  /*1cff0*/  MOV R2, 0x1d010 ;  /* 0x0001d01000027802 */ /* 0x000fc40000000f00 */
[----:B------:R-:W-:Y:S05]  /*1d000*/  CALL.REL.NOINC `($__internal_75_$__cuda_sm70_shflsync_idx_p) ;  /* 0x000000d000007944 */ /* 0x000fea0003c00000 */
[----:B------:R-:W-:Y:S01]  /*1d010*/  MOV R7, R0 ;  /* 0x0000000000077202 */ /* 0x000fe20000000f00 */
[----:B------:R-:W-:Y:S05]  /*1d020*/  BRA `(.L_x_3788) ;  /* 0xffffe05000007947 */ /* 0x000fea000383ffff */
.L_x_3747:
[----:B------:R-:W-:Y:S01]  /*1d030*/  IMAD.MOV.U32 R5, RZ, RZ, R4 ;  /* 0x000000ffff057224 */ /* 0x000fe200078e0004 */
[----:B------:R-:W-:-:S02]  /*1d040*/  MOV R0, 0x1f ;  /* 0x0000001f00007802 */ /* 0x000fc40000000f00 */
[----:B------:R-:W-:Y:S02]  /*1d050*/  MOV R2, 0x1d070 ;  /* 0x0001d07000027802 */ /* 0x000fe40000000f00 */
[----:B-1234-:R-:W-:Y:S05]  /*1d060*/  CALL.REL.NOINC `($__internal_75_$__cuda_sm70_shflsync_idx_p) ;  /* 0x0000007000007944 */ /* 0x01efea0003c00000 */
[----:B------:R-:W-:Y:S01]  /*1d070*/  MOV R13, R0 ;  /* 0x00000000000d7202 */ /* 0x000fe20000000f00 */
[----:B------:R-:W-:Y:S05]  /*1d080*/  BRA `(.L_x_3746) ;  /* 0xffffe05000007947 */ /* 0x000fea000383ffff */
        .weak           $__internal_74_$__cuda_sm70_shflsync_bfly_p
        .type           $__internal_74_$__cuda_sm70_shflsync_bfly_p,@function
        .size           $__internal_74_$__cuda_sm70_shflsync_bfly_p,($__internal_75_$__cuda_sm70_shflsync_idx_p - $__internal_74_$__cuda_sm70_shflsync_bfly_p)
$__internal_74_$__cuda_sm70_shflsync_bfly_p:
[----:B------:R-:W-:Y:S04]  /*1d090*/  WARPSYNC R6 ;  /* 0x0000000600007348 */ /* 0x000fe80003800000 */
[----:B------:R1:W2:Y:S02]  /*1d0a0*/  SHFL.BFLY PT, R5, R2, R5, R7 ;  /* 0x0c00000502057389 */ /* 0x0002a400000e0007 */
[----:B-1----:R-:W-:Y:S02]  /*1d0b0*/  MOV R2, R3 ;  /* 0x0000000300027202 */ /* 0x002fe40000000f00 */
[----:B------:R-:W-:-:S04]  /*1d0c0*/  MOV R3, 0x0 ;  /* 0x0000000000037802 */ /* 0x000fc80000000f00 */
[----:B--2---:R-:W-:Y:S05]  /*1d0d0*/  RET.REL.NODEC R2 `(_ZN7cutlass13device_kernelIN5flash19enable_sm80_to_sm89INS1_16FlashAttnFwdSm80INS1_25CollectiveMainloopFwdSm80ILi8ELi1ELb0EN4cute5tupleIJNS5_1CILi128EEENS7_ILi32EEENS7_ILi256EEEEEELi256ENS_10bfloat16_tEfNS_4arch4Sm80ELb1ELb0ELb0ELb1ELb0ELb1ELb1ELb1EEENS1_21CollectiveEpilogueFwdINS6_IJS8_SA_S9_EEENS6_IJNS7_ILi1EEESI_SI_EEESC_SE_Li256ELb1ELb1ELb1ELb0EEENS1_36VarlenDynamicPersistentTileSchedulerILi128ELi32ELi256ELi256ELb1ELb1ELb0ELb1ELb1ELb1EEEEEEEEEvNT_6ParamsE) ;  /* 0xfffe2f2002007950 */ /* 0x004fea0003c3ffff */
        .weak           $__internal_75_$__cuda_sm70_shflsync_idx_p
        .type           $__internal_75_$__cuda_sm70_shflsync_idx_p,@function
        .size           $__internal_75_$__cuda_sm70_shflsync_idx_p,($__internal_76_$__cuda_sm70_shflsync_up_p - $__internal_75_$__cuda_sm70_shflsync_idx_p)
$__internal_75_$__cuda_sm70_shflsync_idx_p:
[----:B------:R-:W-:-:S04]  /*1d0e0*/  MOV R119, 0xffffffff ;  /* 0xffffffff00777802 */ /* 0x000fc80000000f00 */
[----:B------:R-:W-:Y:S04]  /*1d0f0*/  WARPSYNC R119 ;  /* 0x0000007700007348 */ /* 0x000fe80003800000 */
[----:B------:R1:W2:Y:S02]  /*1d100*/  SHFL.IDX PT, R0, R5, R3, R0 ;  /* 0x0000000305007389 */ /* 0x0002a400000e0000 */
[----:B-1----:R-:W-:-:S04]  /*1d110*/  MOV R3, 0x0 ;  /* 0x0000000000037802 */ /* 0x002fc80000000f00 */
[----:B--2---:R-:W-:Y:S05]  /*1d120*/  RET.REL.NODEC R2 `(_ZN7cutlass13device_kernelIN5flash19enable_sm80_to_sm89INS1_16FlashAttnFwdSm80INS1_25CollectiveMainloopFwdSm80ILi8ELi1ELb0EN4cute5tupleIJNS5_1CILi128EEENS7_ILi32EEENS7_ILi256EEEEEELi256ENS_10bfloat16_tEfNS_4arch4Sm80ELb1ELb0ELb0ELb1ELb0ELb1ELb1ELb1EEENS1_21CollectiveEpilogueFwdINS6_IJS8_SA_S9_EEENS6_IJNS7_ILi1EEESI_SI_EEESC_SE_Li256ELb1ELb1ELb1ELb0EEENS1_36VarlenDynamicPersistentTileSchedulerILi128ELi32ELi256ELi256ELb1ELb1ELb0ELb1ELb1ELb1EEEEEEEEEvNT_6ParamsE) ;  /* 0xfffe2ed002007950 */ /* 0x004fea0003c3ffff */
        .weak           $__internal_76_$__cuda_sm70_shflsync_up_p
        .type           $__internal_76_$__cuda_sm70_shflsync_up_p,@function
        .size           $__internal_76_$__cuda_sm70_shflsync_up_p,($__internal_77_$__cuda_sm70_votesync_ballot - $__internal_76_$__cuda_sm70_shflsync_up_p)
$__internal_76_$__cuda_sm70_shflsync_up_p:
[----:B------:R-:W-:Y:S02]  /*1d130*/  IMAD.MOV.U32 R4, RZ, RZ, RZ ;  /* 0x000000ffff047224 */ /* 0x000fe400078e00ff */
[----:B------:R-:W-:-:S04]  /*1d140*/  IMAD.MOV.U32 R10, RZ, RZ, -0x1 ;  /* 0xffffffffff0a7424 */ /* 0x000fc800078e00ff */
[----:B------:R-:W-:Y:S04]  /*1d150*/  WARPSYNC R10 ;  /* 0x0000000a00007348 */ /* 0x000fe80003800000 */
[----:B------:R1:W2:Y:S02]  /*1d160*/  SHFL.UP PT, R4, R0, R2, R4 ;  /* 0x0400000200047389 */ /* 0x0002a400000e0004 */
[----:B-1----:R-:W-:Y:S02]  /*1d170*/  MOV R2, R3 ;  /* 0x0000000300027202 */ /* 0x002fe40000000f00 */
[----:B------:R-:W-:-:S04]  /*1d180*/  MOV R3, 0x0 ;  /* 0x0000000000037802 */ /* 0x000fc80000000f00 */
[----:B--2---:R-:W-:Y:S05]  /*1d190*/  RET.REL.NODEC R2 `(_ZN7cutlass13device_kernelIN5flash19enable_sm80_to_sm89INS1_16FlashAttnFwdSm80INS1_25CollectiveMainloopFwdSm80ILi8ELi1ELb0EN4cute5tupleIJNS5_1CILi128EEENS7_ILi32EEENS7_ILi256EEEEEELi256ENS_10bfloat16_tEfNS_4arch4Sm80ELb1ELb0ELb0ELb1ELb0ELb1ELb1ELb1EEENS1_21CollectiveEpilogueFwdINS6_IJS8_SA_S9_EEENS6_IJNS7_ILi1EEESI_SI_EEESC_SE_Li256ELb1ELb1ELb1ELb0EEENS1_36VarlenDynamicPersistentTileSchedulerILi128ELi32ELi256ELi256ELb1ELb1ELb0ELb1ELb1ELb1EEEEEEEEEvNT_6ParamsE) ;  /* 0xfffe2e6002007950 */ /* 0x004fea0003c3ffff */
        .weak           $__internal_77_$__cuda_sm70_votesync_ballot
        .type           $__internal_77_$__cuda_sm70_votesync_ballot,@function
        .size           $__internal_77_$__cuda_sm70_votesync_ballot,(.L_x_5269 - $__internal_77_$__cuda_sm70_votesync_ballot)
$__internal_77_$__cuda_sm70_votesync_ballot:
[----:B------:R-:W-:Y:S01]  /*1d1a0*/  ISETP.NE.U32.AND P0, PT, R0, 0x1, PT ;  /* 0x000000010000780c */ /* 0x000fe20003f05070 */
[----:B------:R-:W-:-:S04]  /*1d1b0*/  IMAD.MOV.U32 R3, RZ, RZ, -0x1 ;  /* 0xffffffffff037424 */ /* 0x000fc800078e00ff */
[----:B------:R-:W-:Y:S08]  /*1d1c0*/  WARPSYNC R3 ;  /* 0x0000000300007348 */ /* 0x000ff00003800000 */
[----:B------:R-:W-:-:S04]  /*1d1d0*/  VOTE.ANY R0, PT, !P0 ;  /* 0x0000000000007806 */ /* 0x000fc800040e0100 */
[----:B------:R-:W-:Y:S01]  /*1d1e0*/  LOP3.LUT R0, R0, R3, RZ, 0xc0, !PT ;  /* 0x0000000300007212 */ /* 0x000fe200078ec0ff */
[----:B------:R-:W-:-:S04]  /*1d1f0*/  IMAD.MOV.U32 R3, RZ, RZ, 0x0 ;  /* 0x00000000ff037424 */ /* 0x000fc800078e00ff */
[----:B------:R-:W-:Y:S05]  /*1d200*/  RET.REL.NODEC R2 `(_ZN7cutlass13device_kernelIN5flash19enable_sm80_to_sm89INS1_16FlashAttnFwdSm80INS1_25CollectiveMainloopFwdSm80ILi8ELi1ELb0EN4cute5tupleIJNS5_1CILi128EEENS7_ILi32EEENS7_ILi256EEEEEELi256ENS_10bfloat16_tEfNS_4arch4Sm80ELb1ELb0ELb0ELb1ELb0ELb1ELb1ELb1EEENS1_21CollectiveEpilogueFwdINS6_IJS8_SA_S9_EEENS6_IJNS7_ILi1EEESI_SI_EEESC_SE_Li256ELb1ELb1ELb1ELb0EEENS1_36VarlenDynamicPersistentTileSchedulerILi128ELi32ELi256ELi256ELb1ELb1ELb0ELb1ELb1ELb1EEEEEEEEEvNT_6ParamsE) ;  /* 0xfffe2df002007950 */ /* 0x000fea0003c3ffff */
.L_x_3789:
        /* <DEDUP_REMOVED lines=15> */
.L_x_5269:


//--------------------- .text._ZN7cutlass13device_kernelIN5flash19enable_sm80_to_sm89INS1_16FlashAttnFwdSm80INS1_25CollectiveMainloopFwdSm80ILi8ELi1ELb0EN4cute5tupleIJNS5_1CILi128EEENS7_ILi96EEENS7_ILi256EEEEEELi256ENS_10bfloat16_tEfNS_4arch4Sm80ELb0ELb0ELb0ELb0ELb0ELb0ELb1ELb1EEENS1_21CollectiveEpilogueFwdINS6_IJS8_SA_S9_EEENS6_IJNS7_ILi1EEESI_SI_EEESC_SE_Li256ELb0ELb1ELb1ELb0EEENS1_19SingleTileSchedulerILb0ELb1ELb1ELi128EEEEEEEEEvNT_6ParamsE --------------------------
	.section	.text._ZN7cutlass13device_kernelIN5flash19enable_sm80_to_sm89INS1_16FlashAttnFwdSm80INS1_25CollectiveMainloopFwdSm80ILi8ELi1ELb0EN4cute5tupleIJNS5_1CILi128EEENS7_ILi96EEENS7_ILi256EEEEEELi256ENS_10bfloat16_tEfNS_4arch4Sm80ELb0ELb0ELb0ELb0ELb0ELb0ELb1ELb1EEENS1_21CollectiveEpilogueFwdINS6_IJS8_SA_S9_EEENS6_IJNS7_ILi1EEESI_SI_EEESC_SE_Li256ELb0ELb1ELb1ELb0EEENS1_19SingleTileSchedulerILb0ELb1ELb1ELi128EEEEEEEEEvNT_6ParamsE,"ax",@progbits
	.sectioninfo	@"SHI_REGISTERS=255"
	.align	128
.text._ZN7cutlass13device_kernelIN5flash19enable_sm80_to_sm89INS1_16FlashAttnFwdSm80INS1_25CollectiveMainloopFwdSm80ILi8ELi1ELb0EN4cute5tupleIJNS5_1CILi128EEENS7_ILi96EEENS7_ILi256EEEEEELi256ENS_10bfloat16_tEfNS_4arch4Sm80ELb0ELb0ELb0ELb0ELb0ELb0ELb1ELb1EEENS1_21CollectiveEpilogueFwdINS6_IJS8_SA_S9_EEENS6_IJNS7_ILi1EEESI_SI_EEESC_SE_Li256ELb0ELb1ELb1ELb0EEENS1_19SingleTileSchedulerILb0ELb1ELb1ELi128EEEEEEEEEvNT_6ParamsE:
        .type           _ZN7cutlass13device_kernelIN5flash19enable_sm80_to_sm89INS1_16FlashAttnFwdSm80INS1_25CollectiveMainloopFwdSm80ILi8ELi1ELb0EN4cute5tupleIJNS5_1CILi128EEENS7_ILi96EEENS7_ILi256EEEEEELi256ENS_10bfloat16_tEfNS_4arch4Sm80ELb0ELb0ELb0ELb0ELb0ELb0ELb1ELb1EEENS1_21CollectiveEpilogueFwdINS6_IJS8_SA_S9_EEENS6_IJNS7_ILi1EEESI_SI_EEESC_SE_Li256ELb0ELb1ELb1ELb0EEENS1_19SingleTileSchedulerILb0ELb1ELb1ELi128EEEEEEEEEvNT_6ParamsE,@function
        .size           _ZN7cutlass13device_kernelIN5flash19enable_sm80_to_sm89INS1_16FlashAttnFwdSm80INS1_25CollectiveMainloopFwdSm80ILi8ELi1ELb0EN4cute5tupleIJNS5_1CILi128EEENS7_ILi96EEENS7_ILi256EEEEEELi256ENS_10bfloat16_tEfNS_4arch4Sm80ELb0ELb0ELb0ELb0ELb0ELb0ELb1ELb1EEENS1_21CollectiveEpilogueFwdINS6_IJS8_SA_S9_EEENS6_IJNS7_ILi1EEESI_SI_EEESC_SE_Li256ELb0ELb1ELb1ELb0EEENS1_19SingleTileSchedulerILb0ELb1ELb1ELi128EEEEEEEEEvNT_6ParamsE,(.L_x_5274 - _ZN7cutlass13device_kernelIN5flash19enable_sm80_to_sm89INS1_16FlashAttnFwdSm80INS1_25CollectiveMainloopFwdSm80ILi8ELi1ELb0EN4cute5tupleIJNS5_1CILi128EEENS7_ILi96EEENS7_ILi256EEEEEELi256ENS_10bfloat16_tEfNS_4arch4Sm80ELb0ELb0ELb0ELb0ELb0ELb0ELb1ELb1EEENS1_21CollectiveEpilogueFwdINS6_IJS8_SA_S9_EEENS6_IJNS7_ILi1EEESI_SI_EEESC_SE_Li256ELb0ELb1ELb1ELb0EEENS1_19SingleTileSchedulerILb0ELb1ELb1ELi128EEEEEEEEEvNT_6ParamsE)
        .other          _ZN7cutlass13device_kernelIN5flash19enable_sm80_to_sm89INS1_16FlashAttnFwdSm80INS1_25CollectiveMainloopFwdSm80ILi8ELi1ELb0EN4cute5tupleIJNS5_1CILi128EEENS7_ILi96EEENS7_ILi256EEEEEELi256ENS_10bfloat16_tEfNS_4arch4Sm80ELb0ELb0ELb0ELb0ELb0ELb0ELb1ELb1EEENS1_21CollectiveEpilogueFwdINS6_IJS8_SA_S9_EEENS6_IJNS7_ILi1EEESI_SI_EEESC_SE_Li256ELb0ELb1ELb1ELb0EEENS1_19SingleTileSchedulerILb0ELb1ELb1ELi128EEEEEEEEEvNT_6ParamsE,@"STO_CUDA_ENTRY STV_DEFAULT"
_ZN7cutlass13device_kernelIN5flash19enable_sm80_to_sm89INS1_16FlashAttnFwdSm80INS1_25CollectiveMainloopFwdSm80ILi8ELi1ELb0EN4cute5tupleIJNS5_1CILi128EEENS7_ILi96EEENS7_ILi256EEEEEELi256ENS_10bfloat16_tEfNS_4arch4Sm80ELb0ELb0ELb0ELb0ELb0ELb0ELb1ELb1EEENS1_21CollectiveEpilogueFwdINS6_IJS8_SA_S9_EEENS6_IJNS7_ILi1EEESI_SI_EEESC_SE_Li256ELb0ELb1ELb1ELb0EEENS1_19SingleTileSchedulerILb0ELb1ELb1ELi128EEEEEEEEEvNT_6ParamsE:
        /* <DEDUP_REMOVED lines=18> */
.L_x_3790:
[----:B---3--:R-:W-:Y:S02]  /*0120*/  ULDC.64 UR4, c[0x0][0x550] ;  /* 0x0001540000047ab9 */ /* 0x008fe40000000a00 */
[----:B------:R-:W-:Y:S02]  /*0130*/  UISETP.NE.AND UP0, UPT, UR4, 0x1, UPT ;  /* 0x000000010400788c */ /* 0x000fe4000bf05270 */
[----:B------:R-:W-:-:S02]  /*0140*/  UIMAD.WIDE.U32 UR10, UR6, UR5, URZ ;  /* 0x00000005060a72a5 */ /* 0x000fc4000f8e003f */
[----:B------:R-:W-:Y:S02]  /*0150*/  ULDC UR4, c[0x0][0x558] ;  /* 0x0001560000047ab9 */ /* 0x000fe40000000800 */
[----:B------:R-:W-:-:S05]  /*0160*/  UMOV UR9, UR6 ;  /* 0x0000000600097c82 */ /* 0x000fca0008000000 */
[----:B------:R-:W-:-:S03]  /*0170*/  @UP0 USHF.R.U32.HI UR9, URZ, UR4, UR11 ;  /* 0x000000043f090299 */ /* 0x000fc6000801160b */
.L_x_3791:
        /* <DEDUP_REMOVED lines=49> */
.L_x_3792:
        /* <DEDUP_REMOVED lines=270> */
.L_x_3795:
[----:B------:R-:W-:Y:S05]  /*1570*/  BSYNC B0 ;  /* 0x0000000000007941 */ /* 0x000fea0003800000 */
.L_x_3794:
        /* <DEDUP_REMOVED lines=29> */
.L_x_3797:
[----:B------:R-:W-:Y:S05]  /*1750*/  BSYNC B0 ;  /* 0x0000000000007941 */ /* 0x000fea0003800000 */
.L_x_3796:
        /* <DEDUP_REMOVED lines=35> */
.L_x_3799:
[----:B------:R-:W-:Y:S05]  /*1990*/  BSYNC B0 ;  /* 0x0000000000007941 */ /* 0x000fea0003800000 */
.L_x_3798:
        /* <DEDUP_REMOVED lines=46> */
[----:B------:R-:W-:Y:S04]  /*1c80*/  STL.64 [R1+0x28], R18 ;  /* 0x0000281201007387 */ /* 0x000fe80000100a00 */
        /* <DEDUP_REMOVED lines=11> */
[----:B------:R2:W-:Y:S04]  /*1d40*/  @P2 LDGSTS.E.BYPASS.LTC128B.128 [R247+0x12100], [R6.64+0x100], !P3 ;  /* 0x1210010006f72fae */ /* 0x0005e8000d901d4a */
        /* <DEDUP_REMOVED lines=9> */
[----:B--2---:R-:W-:Y:S01]  /*1de0*/  IMAD.SHL.U32 R6, R25, 0x40, RZ ;  /* 0x0000004019067824 */ /* 0x004fe200078e00ff */
[----:B------:R-:W-:-:S04]  /*1df0*/  SEL R7, RZ, 0x4, P3 ;  /* 0x00000004ff077807 */ /* 0x000fc80001800000 */
[----:B------:R-:W-:Y:S02]  /*1e00*/  LOP3.LUT R0, R6, 0x1c0, RZ, 0xc0, !PT ;  /* 0x000001c006007812 */ /* 0x000fe400078ec0ff */
[----:B------:R-:W-:Y:S02]  /*1e10*/  IADD3 R15, R7, R9, R17 ;  /* 0x00000009070f7210 */ /* 0x000fe40007ffe011 */
[----:B------:R-:W-:Y:S02]  /*1e20*/  LOP3.LUT R6, R0, 0x8, R8, 0xf8, !PT ;  /* 0x0000000800067812 */ /* 0x000fe400078ef808 */
[C---:B------:R-:W-:Y:S02]  /*1e30*/  @P0 LEA R8, P2, R14.reuse, c[0x0][0x1c8], 0x1 ;  /* 0x000072000e080a11 */ /* 0x040fe400078408ff */
[----:B------:R-:W-:Y:S02]  /*1e40*/  SHF.R.U32.HI R0, RZ, 0x3, R0 ;  /* 0x00000003ff007819 */ /* 0x000fe40000011600 */
[----:B------:R-:W-:Y:S01]  /*1e50*/  @P0 LEA.HI.X R9, R14, c[0x0][0x1cc], R16, 0x1, P2 ;  /* 0x000073000e090a11 */ /* 0x000fe200010f0c10 */
[----:B------:R-:W-:Y:S01]  /*1e60*/  IMAD.U32 R14, RZ, RZ, UR12 ;  /* 0x0000000cff0e7e24 */ /* 0x000fe2000f8e00ff */
[----:B------:R-:W-:-:S02]  /*1e70*/  SEL R7, RZ, 0x8, P5 ;  /* 0x00000008ff077807 */ /* 0x000fc40002800000 */
        /* <DEDUP_REMOVED lines=22> */
[----:B--2---:R-:W-:Y:S01]  /*1fe0*/  IMAD.SHL.U32 R8, R125, 0x20, RZ ;  /* 0x000000207d087824 */ /* 0x004fe200078e00ff */
        /* <DEDUP_REMOVED lines=14> */
[----:B------:R-:W-:Y:S01]  /*20d0*/  IMAD R221, R2, 0x2, R218 ;  /* 0x0000000202dd7824 */ /* 0x000fe200078e02da */
[----:B------:R-:W-:Y:S01]  /*20e0*/  IADD3 R244, R222, 0x1000, RZ ;  /* 0x00001000def47810 */ /* 0x000fe20007ffe0ff */
[----:B------:R-:W-:Y:S01]  /*20f0*/  IMAD R220, R2, 0x2, R219 ;  /* 0x0000000202dc7824 */ /* 0x000fe200078e02db */
[----:B------:R-:W-:-:S02]  /*2100*/  IADD3 R243, R222, 0x1800, RZ ;  /* 0x00001800def37810 */ /* 0x000fc40007ffe0ff */
[C---:B------:R-:W-:Y:S02]  /*2110*/  IADD3 R242, R222.reuse, 0x2000, RZ ;  /* 0x00002000def27810 */ /* 0x040fe40007ffe0ff */
[C---:B------:R-:W-:Y:S01]  /*2120*/  IADD3 R241, R222.reuse, 0x2800, RZ ;  /* 0x00002800def17810 */ /* 0x040fe20007ffe0ff */
[----:B---3--:R-:W-:Y:S01]  /*2130*/  LDSM.16.M88.4 R8, [R218+0x18100] ;  /* 0x01810000da08783b */ /* 0x008fe20000000200 */
[C---:B------:R-:W-:Y:S02]  /*2140*/  IADD3 R240, R222.reuse, 0x3000, RZ ;  /* 0x00003000def07810 */ /* 0x040fe40007ffe0ff */
[C---:B------:R-:W-:Y:S01]  /*2150*/  IADD3 R239, R222.reuse, 0x3800, RZ ;  /* 0x00003800deef7810 */ /* 0x040fe20007ffe0ff */
[----:B------:R-:W-:Y:S01]  /*2160*/  LDSM.16.M88.4 R16, [R219+0x18100] ;  /* 0x01810000db10783b */ /* 0x000fe20000000200 */
        /* <DEDUP_REMOVED lines=14> */
[----:B------:R-:W-:Y:S01]  /*2250*/  LDSM.16.M88.4 R52, [R167+0xe100] ;  /* 0x00e10000a734783b */ /* 0x000fe20000000200 */
[C---:B------:R-:W-:Y:S02]  /*2260*/  IADD3 R228, R222.reuse, 0x9000, RZ ;  /* 0x00009000dee47810 */ /* 0x040fe40007ffe0ff */
[C---:B------:R-:W-:Y:S01]  /*2270*/  IADD3 R227, R222.reuse, 0x9800, RZ ;  /* 0x00009800dee37810 */ /* 0x040fe20007ffe0ff */
[----:B------:R-:W3:Y:S01]  /*2280*/  LDSM.16.M88.4 R68, [R167+0xe900] ;  /* 0x00e90000a744783b */ /* 0x000ee20000000200 */
[C---:B------:R-:W-:Y:S02]  /*2290*/  IADD3 R226, R222.reuse, 0xa000, RZ ;  /* 0x0000a000dee27810 */ /* 0x040fe40007ffe0ff */
[C---:B------:R-:W-:Y:S01]  /*22a0*/  IADD3 R225, R222.reuse, 0xa800, RZ ;  /* 0x0000a800dee17810 */ /* 0x040fe20007ffe0ff */
[----:B------:R-:W4:Y:S01]  /*22b0*/  LDSM.16.M88.4 R64, [R222] ;  /* 0x00000000de40783b */ /* 0x000f220000000200 */
[----:B------:R-:W-:-:S02]  /*22c0*/  IADD3 R224, R222, 0xb000, RZ ;  /* 0x0000b000dee07810 */ /* 0x000fc40007ffe0ff */
[----:B------:R-:W-:Y:S01]  /*22d0*/  IADD3 R223, R222, 0xb800, RZ ;  /* 0x0000b800dedf7810 */ /* 0x000fe20007ffe0ff */
[----:B------:R-:W5:Y:S04]  /*22e0*/  LDSM.16.M88.4 R60, [R222+0x800] ;  /* 0x00080000de3c783b */ /* 0x000f680000000200 */
[----:B------:R-:W-:Y:S04]  /*22f0*/  LDSM.16.M88.4 R56, [R222+0x1000] ;  /* 0x00100000de38783b */ /* 0x000fe80000000200 */
        /* <DEDUP_REMOVED lines=9> */
[----:B------:R-:W-:Y:S02]  /*2390*/  HMMA.16816.F32.BF16 R32, R8, R30, RZ ;  /* 0x0000001e0820723c */ /* 0x000fe400000418ff */
[----:B------:R1:W-:Y:S01]  /*23a0*/  LDGSTS.E.BYPASS.LTC128B.128 [R247+0x3100], [R6.64+0x80], !P0 ;  /* 0x0310008006f77fae */ /* 0x0003e2000c101d4a */
[----:B------:R-:W-:-:S05]  /*23b0*/  ISETP.LT.OR P0, PT, R3, 0x1, !P1 ;  /* 0x000000010300780c */ /* 0x000fca0004f01670 */
[C---:B--2---:R-:W-:Y:S08]  /*23c0*/  HMMA.16816.F32.BF16 R28, R8.reuse, R40, RZ ;  /* 0x00000028081c723c */ /* 0x044ff000000418ff */
[----:B------:R2:W-:Y:S01]  /*23d0*/  LDGSTS.E.BYPASS.LTC128B.128 [R247+0x6100], [R6.64+0x100], !P0 ;  /* 0x0610010006f77fae */ /* 0x0005e2000c101d4a */
[C---:B------:R-:W-:Y:S01]  /*23e0*/  ISETP.LT.OR P0, PT, R3.reuse, 0x1, !P2 ;  /* 0x000000010300780c */ /* 0x040fe20005701670 */
[C---:B---3--:R-:W-:Y:S08]  /*23f0*/  HMMA.16816.F32.BF16 R84, R8.reuse, R68, RZ ;  /* 0x000000440854723c */ /* 0x048ff000000418ff */
[----:B------:R-:W-:Y:S04]  /*2400*/  HMMA.16816.F32.BF16 R112, R8, R70, RZ ;  /* 0x000000460870723c */ /* 0x000fe800000418ff */
[----:B------:R2:W-:Y:S01]  /*2410*/  LDGSTS.E.BYPASS.LTC128B.128 [R247+0x9100], [R6.64+0x180], !P0 ;  /* 0x0910018006f77fae */ /* 0x0005e2000c101d4a */
[----:B------:R-:W-:-:S03]  /*2420*/  ISETP.LT.OR P0, PT, R3, 0x21, P4 ;  /* 0x000000210300780c */ /* 0x000fc60002701670 */
[C---:B----4-:R-:W-:Y:S08]  /*2430*/  HMMA.16816.F32.BF16 R104, R16.reuse, R64, R36 ;  /* 0x000000401068723c */ /* 0x050ff00000041824 */
[----:B------:R-:W-:Y:S02]  /*2440*/  HMMA.16816.F32.BF16 R108, R16, R66, R32 ;  /* 0x00000042106c723c */ /* 0x000fe40000041820 */
[----:B------:R3:W-:Y:S01]  /*2450*/  LDGSTS.E.BYPASS.LTC128B.128 [R247+0x1100], [R12.64], !P0 ;  /* 0x011000000cf77fae */ /* 0x0007e2000c101d4a */
[----:B------:R-:W-:-:S02]  /*2460*/  ISETP.LT.OR P0, PT, R3, 0x21, !P3 ;  /* 0x000000210300780c */ /* 0x000fc40005f01670 */
[----:B------:R-:W-:-:S03]  /*2470*/  ISETP.LT.OR P3, PT, R3, 0x41, !P3 ;  /* 0x000000410300780c */ /* 0x000fc60005f61670 */
[C---:B-----5:R-:W-:Y:S08]  /*2480*/  HMMA.16816.F32.BF16 R100, R16.reuse, R60, R28 ;  /* 0x0000003c1064723c */ /* 0x060ff0000004181c */
[----:B------:R4:W-:Y:S01]  /*2490*/  LDGSTS.E.BYPASS.LTC128B.128 [R247+0x4100], [R22.64], !P0 ;  /* 0x0410000016f77fae */ /* 0x0009e2000c101d4a */
[----:B------:R-:W-:Y:S01]  /*24a0*/  LOP3.LUT P0, RZ, R25, 0x4, RZ, 0xc0, !PT ;  /* 0x0000000419ff7812 */ /* 0x000fe2000780c0ff */
[----:B-1----:R-:W-:Y:S03]  /*24b0*/  HMMA.16816.F32.BF16 R36, R16, R122, R112 ;  /* 0x0000007a1024723c */ /* 0x002fe60000041870 */
[----:B------:R-:W-:-:S02]  /*24c0*/  SEL R0, R0, 0xffffffc0, !P0 ;  /* 0xffffffc000007807 */ /* 0x000fc40004000000 */
[C---:B------:R-:W-:Y:S02]  /*24d0*/  ISETP.LT.OR P0, PT, R3.reuse, 0x21, !P1 ;  /* 0x000000210300780c */ /* 0x040fe40004f01670 */
[----:B------:R-:W-:Y:S01]  /*24e0*/  ISETP.LT.OR P1, PT, R3, 0x41, !P1 ;  /* 0x000000410300780c */ /* 0x000fe20004f21670 */
[----:B------:R-:W-:Y:S01]  /*24f0*/  HMMA.16816.F32.BF16 R24, R8, R42, RZ ;  /* 0x0000002a0818723c */ /* 0x000fe200000418ff */
[----:B------:R-:W-:Y:S02]  /*2500*/  IMAD.IADD R217, R167, 0x1, R0 ;  /* 0x00000001a7d97824 */ /* 0x000fe400078e0200 */
[----:B------:R-:W-:-:S05]  /*2510*/  IMAD.IADD R216, R0, 0x1, R222 ;  /* 0x0000000100d87824 */ /* 0x000fca00078e02de */
[----:B------:R-:W-:Y:S02]  /*2520*/  HMMA.16816.F32.BF16 R40, R8, R50, RZ ;  /* 0x000000320828723c */ /* 0x000fe400000418ff */
[----:B------:R4:W-:Y:S01]  /*2530*/  LDGSTS.E.BYPASS.LTC128B.128 [R247+0x7100], [R20.64], !P0 ;  /* 0x0710000014f77fae */ /* 0x0009e2000c101d4a */
[----:B--2---:R-:W-:-:S04]  /*2540*/  IADD3 R6, P0, R12, UR12, RZ ;  /* 0x0000000c0c067c10 */ /* 0x004fc8000ff1e0ff */
[----:B------:R-:W-:Y:S02]  /*2550*/  IADD3.X R7, R13, UR13, RZ, P0, !PT ;  /* 0x0000000d0d077c10 */ /* 0x000fe400087fe4ff */
[----:B------:R-:W-:-:S07]  /*2560*/  ISETP.LT.OR P0, PT, R3, 0x21, !P2 ;  /* 0x000000210300780c */ /* 0x000fce0005701670 */
[C---:B------:R-:W-:Y:S06]  /*2570*/  HMMA.16816.F32.BF16 R96, R16.reuse, R62, R24 ;  /* 0x0000003e1060723c */ /* 0x040fec0000041818 */
[----:B------:R3:W-:Y:S01]  /*2580*/  LDGSTS.E.BYPASS.LTC128B.128 [R247+0xa100], [R14.64], !P0 ;  /* 0x0a1000000ef77fae */ /* 0x0007e2000c101d4a */
[C---:B------:R-:W-:Y:S01]  /*2590*/  ISETP.LT.OR P0, PT, R3.reuse, 0x41, P4 ;  /* 0x000000410300780c */ /* 0x040fe20002701670 */
[----:B------:R-:W-:Y:S08]  /*25a0*/  HMMA.16816.F32.BF16 R60, R16, R120, R84 ;  /* 0x00000078103c723c */ /* 0x000ff00000041854 */
[----:B----4-:R-:W-:Y:S04]  /*25b0*/  HMMA.16816.F32.BF16 R20, R8, R44, RZ ;  /* 0x0000002c0814723c */ /* 0x010fe800000418ff */
[----:B------:R1:W-:Y:S01]  /*25c0*/  LDGSTS.E.BYPASS.LTC128B.128 [R247+0x2100], [R6.64], !P0 ;  /* 0x0210000006f77fae */ /* 0x0003e2000c101d4a */
[----:B------:R-:W-:-:S03]  /*25d0*/  ISETP.LT.OR P0, PT, R3, 0x41, !P2 ;  /* 0x000000410300780c */ /* 0x000fc60005701670 */
[----:B------:R1:W-:Y:S04]  /*25e0*/  LDGSTS.E.BYPASS.LTC128B.128 [R247+0x5100], [R6.64+0x80], !P3 ;  /* 0x0510008006f77fae */ /* 0x0003e8000d901d4a */
[----:B------:R1:W-:Y:S01]  /*25f0*/  LDGSTS.E.BYPASS.LTC128B.128 [R247+0x8100], [R6.64+0x100], !P1 ;  /* 0x0810010006f77fae */ /* 0x0003e2000c901d4a */
[----:B---3--:R-:W-:Y:S05]  /*2600*/  HMMA.16816.F32.BF16 R12, R8, R46, RZ ;  /* 0x0000002e080c723c */ /* 0x008fea00000418ff */
[----:B------:R1:W-:Y:S01]  /*2610*/  LDGSTS.E.BYPASS.LTC128B.128 [R247+0xb100], [R6.64+0x180], !P0 ;  /* 0x0b10018006f77fae */ /* 0x0003e2000c101d4a */
[----:B------:R-:W-:-:S03]  /*2620*/  PLOP3.LUT P0, PT, PT, PT, UP0, 0x80, 0x0 ;  /* 0x000000000000781c */ /* 0x000fc60003f0f008 */
[----:B------:R-:W-:Y:S01]  /*2630*/  LDSM.16.M88.4 R32, [R217+0xc900] ;  /* 0x00c90000d920783b */ /* 0x000fe20000000200 */
[C---:B------:R-:W-:Y:S03]  /*2640*/  HMMA.16816.F32.BF16 R44, R8.reuse, R48, RZ ;  /* 0x00000030082c723c */ /* 0x040fe600000418ff */
[----:B------:R-:W-:Y:S04]  /*2650*/  LDSM.16.M88.4 R64, [R217+0xe900] ;  /* 0x00e90000d940783b */ /* 0x000fe80000000200 */
[----:B------:R-:W-:Y:S01]  /*2660*/  LDSM.16.M88.4 R112, [R216+0x1800] ;  /* 0x00180000d870783b */ /* 0x000fe20000000200 */
[C---:B------:R-:W-:Y:S03]  /*2670*/  HMMA.16816.F32.BF16 R48, R8.reuse, R52, RZ ;  /* 0x000000340830723c */ /* 0x040fe600000418ff */
[----:B------:R-:W0:Y:S05]  /*2680*/  LDGDEPBAR ;  /* 0x00000000000079af */ /* 0x000e2a0000000000 */
[----:B------:R-:W-:Y:S01]  /*2690*/  HMMA.16816.F32.BF16 R52, R8, R54, RZ ;  /* 0x000000360834723c */ /* 0x000fe200000418ff */
[----:B------:R-:W-:Y:S07]  /*26a0*/  LDSM.16.M88.4 R8, [R221+0x18100] ;  /* 0x01810000dd08783b */ /* 0x000fee0000000200 */
[C---:B------:R-:W-:Y:S01]  /*26b0*/  HMMA.16816.F32.BF16 R92, R16.reuse, R56, R20 ;  /* 0x00000038105c723c */ /* 0x040fe20000041814 */
[----:B------:R-:W2:Y:S07]  /*26c0*/  LDSM.16.M88.4 R20, [R217+0xc100] ;  /* 0x00c10000d914783b */ /* 0x000eae0000000200 */
[C---:B------:R-:W-:Y:S01]  /*26d0*/  HMMA.16816.F32.BF16 R80, R16.reuse, R76, R44 ;  /* 0x0000004c1050723c */ /* 0x040fe2000004182c */
[----:B------:R-:W3:Y:S07]  /*26e0*/  LDSM.16.M88.4 R44, [R217+0xd900] ;  /* 0x00d90000d92c783b */ /* 0x000eee0000000200 */
[C---:B------:R-:W-:Y:S01]  /*26f0*/  HMMA.16816.F32.BF16 R72, R16.reuse, R116, R48 ;  /* 0x000000741048723c */ /* 0x040fe20000041830 */
[----:B------:R-:W4:Y:S07]  /*2700*/  LDSM.16.M88.4 R48, [R217+0xd100] ;  /* 0x00d10000d930783b */ /* 0x000f2e0000000200 */
[C---:B------:R-:W-:Y:S01]  /*2710*/  HMMA.16816.F32.BF16 R68, R16.reuse, R118, R52 ;  /* 0x000000761044723c */ /* 0x040fe20000041834 */
[----:B------:R-:W5:Y:S04]  /*2720*/  LDSM.16.M88.4 R52, [R217+0xe100] ;  /* 0x00e10000d934783b */ /* 0x000f680000000200 */
[----:B------:R-:W-:Y:S03]  /*2730*/  LDSM.16.M88.4 R116, [R216+0x2000] ;  /* 0x00200000d874783b */ /* 0x000fe60000000200 */
[C---:B------:R-:W-:Y:S01]  /*2740*/  HMMA.16816.F32.BF16 R88, R16.reuse, R58, R12 ;  /* 0x0000003a1058723c */ /* 0x040fe2000004180c */
[----:B------:R-:W-:Y:S04]  /*2750*/  LDSM.16.M88.4 R12, [R220+0x18100] ;  /* 0x01810000dc0c783b */ /* 0x000fe80000000200 */
[----:B------:R-:W1:Y:S03]  /*2760*/  LDSM.16.M88.4 R56, [R216] ;  /* 0x00000000d838783b */ /* 0x000e660000000200 */
[----:B------:R-:W-:Y:S01]  /*2770*/  HMMA.16816.F32.BF16 R76, R16, R78, R40 ;  /* 0x0000004e104c723c */ /* 0x000fe20000041828 */
[----:B------:R-:W-:Y:S07]  /*2780*/  LDSM.16.M88.4 R40, [R216+0x800] ;  /* 0x00080000d828783b */ /* 0x000fee0000000200 */
[C---:B--2---:R-:W-:Y:S08]  /*2790*/  HMMA.16816.F32.BF16 R28, R8.reuse, R20, R104 ;  /* 0x00000014081c723c */ /* 0x044ff00000041868 */
[C---:B------:R-:W-:Y:S01]  /*27a0*/  HMMA.16816.F32.BF16 R24, R8.reuse, R22, R108 ;  /* 0x000000160818723c */ /* 0x040fe2000004186c */
[----:B------:R-:W2:Y:S07]  /*27b0*/  LDSM.16.M88.4 R108, [R216+0x1000] ;  /* 0x00100000d86c783b */ /* 0x000eae0000000200 */
[C---:B---3--:R-:W-:Y:S08]  /*27c0*/  HMMA.16816.F32.BF16 R80, R8.reuse, R44, R80 ;  /* 0x0000002c0850723c */ /* 0x048ff00000041850 */
[C---:B----4-:R-:W-:Y:S08]  /*27d0*/  HMMA.16816.F32.BF16 R84, R8.reuse, R48, R92 ;  /* 0x000000300854723c */ /* 0x050ff0000004185c */
[C---:B------:R-:W-:Y:S08]  /*27e0*/  HMMA.16816.F32.BF16 R88, R8.reuse, R50, R88 ;  /* 0x000000320858723c */ /* 0x040ff00000041858 */
[C---:B------:R-:W-:Y:S08]  /*27f0*/  HMMA.16816.F32.BF16 R48, R8.reuse, R46, R76 ;  /* 0x0000002e0830723c */ /* 0x040ff0000004184c */
[C---:B-----5:R-:W-:Y:S01]  /*2800*/  HMMA.16816.F32.BF16 R44, R8.reuse, R52, R72 ;  /* 0x00000034082c723c */ /* 0x060fe20000041848 */
[----:B------:R-:W-:Y:S07]  /*2810*/  LDSM.16.M88.4 R72, [R167+0x11100] ;  /* 0x01110000a748783b */ /* 0x000fee0000000200 */
[C---:B------:R-:W-:Y:S08]  /*2820*/  HMMA.16816.F32.BF16 R20, R8.reuse, R32, R100 ;  /* 0x000000200814723c */ /* 0x040ff00000041864 */
[C---:B------:R-:W-:Y:S08]  /*2830*/  HMMA.16816.F32.BF16 R68, R8.reuse, R54, R68 ;  /* 0x000000360844723c */ /* 0x040ff00000041844 */
[C---:B------:R-:W-:Y:S01]  /*2840*/  HMMA.16816.F32.BF16 R16, R8.reuse, R34, R96 ;  /* 0x000000220810723c */ /* 0x040fe20000041860 */
[----:B------:R-:W3:Y:S07]  /*2850*/  LDSM.16.M88.4 R32, [R216+0x2800] ;  /* 0x00280000d820783b */ /* 0x000eee0000000200 */
[C---:B------:R-:W-:Y:S08]  /*2860*/  HMMA.16816.F32.BF16 R52, R8.reuse, R64, R60 ;  /* 0x000000400834723c */ /* 0x040ff0000004183c */
[----:B------:R-:W-:Y:S01]  /*2870*/  HMMA.16816.F32.BF16 R104, R8, R66, R36 ;  /* 0x000000420868723c */ /* 0x000fe20000041824 */
[----:B------:R-:W-:Y:S07]  /*2880*/  LDSM.16.M88.4 R8, [R218+0x1c100] ;  /* 0x01c10000da08783b */ /* 0x000fee0000000200 */
[C---:B-1----:R-:W-:Y:S01]  /*2890*/  HMMA.16816.F32.BF16 R100, R12.reuse, R56, R28 ;  /* 0x000000380c64723c */ /* 0x042fe2000004181c */
[----:B------:R-:W1:Y:S07]  /*28a0*/  LDSM.16.M88.4 R28, [R167+0xf100] ;  /* 0x00f10000a71c783b */ /* 0x000e6e0000000200 */
[C---:B------:R-:W-:Y:S01]  /*28b0*/  HMMA.16816.F32.BF16 R96, R12.reuse, R58, R24 ;  /* 0x0000003a0c60723c */ /* 0x040fe20000041818 */
[----:B------:R-:W4:Y:S04]  /*28c0*/  LDSM.16.M88.4 R56, [R167+0x10900] ;  /* 0x01090000a738783b */ /* 0x000f280000000200 */
[----:B------:R-:W5:Y:S03]  /*28d0*/  LDSM.16.M88.4 R24, [R167+0xf900] ;  /* 0x00f90000a718783b */ /* 0x000f660000000200 */
[C---:B------:R-:W-:Y:S08]  /*28e0*/  HMMA.16816.F32.BF16 R80, R12.reuse, R112, R80 ;  /* 0x000000700c50723c */ /* 0x040ff00000041850 */
[C---:B------:R-:W-:Y:S01]  /*28f0*/  HMMA.16816.F32.BF16 R64, R12.reuse, R116, R44 ;  /* 0x000000740c40723c */ /* 0x040fe2000004182c */
[----:B------:R-:W1:Y:S07]  /*2900*/  LDSM.16.M88.4 R44, [R167+0x10100] ;  /* 0x01010000a72c783b */ /* 0x000e6e0000000200 */
[C---:B--2---:R-:W-:Y:S08]  /*2910*/  HMMA.16816.F32.BF16 R36, R12.reuse, R108, R84 ;  /* 0x0000006c0c24723c */ /* 0x044ff00000041854 */
[C---:B------:R-:W-:Y:S01]  /*2920*/  HMMA.16816.F32.BF16 R92, R12.reuse, R40, R20 ;  /* 0x000000280c5c723c */ /* 0x040fe20000041814 */
[----:B------:R-:W-:Y:S07]  /*2930*/  LDSM.16.M88.4 R20, [R219+0x1c100] ;  /* 0x01c10000db14783b */ /* 0x000fee0000000200 */
[C---:B------:R-:W-:Y:S01]  /*2940*/  HMMA.16816.F32.BF16 R84, R12.reuse, R110, R88 ;  /* 0x0000006e0c54723c */ /* 0x040fe20000041858 */
[----:B------:R-:W2:Y:S07]  /*2950*/  LDSM.16.M88.4 R108, [R222+0x3000] ;  /* 0x00300000de6c783b */ /* 0x000eae0000000200 */
[C---:B------:R-:W-:Y:S01]  /*2960*/  HMMA.16816.F32.BF16 R60, R12.reuse, R118, R68 ;  /* 0x000000760c3c723c */ /* 0x040fe20000041844 */
[----:B------:R-:W2:Y:S04]  /*2970*/  LDSM.16.M88.4 R68, [R167+0x11900] ;  /* 0x01190000a744783b */ /* 0x000ea80000000200 */
[----:B------:R-:W2:Y:S03]  /*2980*/  LDSM.16.M88.4 R116, [R222+0x4800] ;  /* 0x00480000de74783b */ /* 0x000ea60000000200 */
[C---:B------:R-:W-:Y:S08]  /*2990*/  HMMA.16816.F32.BF16 R16, R12.reuse, R42, R16 ;  /* 0x0000002a0c10723c */ /* 0x040ff00000041810 */
[C---:B------:R-:W-:Y:S01]  /*29a0*/  HMMA.16816.F32.BF16 R76, R12.reuse, R114, R48 ;  /* 0x000000720c4c723c */ /* 0x040fe20000041830 */
[----:B------:R-:W-:Y:S07]  /*29b0*/  LDSM.16.M88.4 R112, [R222+0x4000] ;  /* 0x00400000de70783b */ /* 0x000fee0000000200 */
[C---:B---3--:R-:W-:Y:S08]  /*29c0*/  HMMA.16816.F32.BF16 R52, R12.reuse, R32, R52 ;  /* 0x000000200c34723c */ /* 0x048ff00000041834 */
[----:B------:R-:W-:Y:S01]  /*29d0*/  HMMA.16816.F32.BF16 R48, R12, R34, R104 ;  /* 0x000000220c30723c */ /* 0x000fe20000041868 */
[----:B------:R-:W3:Y:S07]  /*29e0*/  LDSM.16.M88.4 R104, [R222+0x3800] ;  /* 0x00380000de68783b */ /* 0x000eee0000000200 */
[C---:B-1----:R-:W-:Y:S08]  /*29f0*/  HMMA.16816.F32.BF16 R40, R8.reuse, R28, R100 ;  /* 0x0000001c0828723c */ /* 0x042ff00000041864 */
[C---:B----4-:R-:W-:Y:S08]  /*2a00*/  HMMA.16816.F32.BF16 R12, R8.reuse, R56, R80 ;  /* 0x00000038080c723c */ /* 0x050ff00000041850 */
[C---:B------:R-:W-:Y:S08]  /*2a10*/  HMMA.16816.F32.BF16 R32, R8.reuse, R30, R96 ;  /* 0x0000001e0820723c */ /* 0x040ff00000041860 */
[C---:B------:R-:W-:Y:S01]  /*2a20*/  HMMA.16816.F32.BF16 R96, R8.reuse, R74, R60 ;  /* 0x0000004a0860723c */ /* 0x040fe2000004183c */
[----:B------:R-:W1:Y:S07]  /*2a30*/  LDSM.16.M88.4 R60, [R222+0x5000] ;  /* 0x00500000de3c783b */ /* 0x000e6e0000000200 */
[C---:B-----5:R-:W-:Y:S08]  /*2a40*/  HMMA.16816.F32.BF16 R88, R8.reuse, R24, R92 ;  /* 0x000000180858723c */ /* 0x060ff0000004185c */
[C---:B------:R-:W-:Y:S08]  /*2a50*/  HMMA.16816.F32.BF16 R28, R8.reuse, R26, R16 ;  /* 0x0000001a081c723c */ /* 0x040ff00000041810 */
[C---:B------:R-:W-:Y:S08]  /*2a60*/  HMMA.16816.F32.BF16 R24, R8.reuse, R44, R36 ;  /* 0x0000002c0818723c */ /* 0x040ff00000041824 */
[----:B------:R-:W-:Y:S01]  /*2a70*/  HMMA.16816.F32.BF16 R36, R8, R58, R76 ;  /* 0x0000003a0824723c */ /* 0x000fe2000004184c */
[----:B------:R-:W4:Y:S07]  /*2a80*/  LDSM.16.M88.4 R56, [R222+0x5800] ;  /* 0x00580000de38783b */ /* 0x000f2e0000000200 */
[----:B--2---:R-:W-:Y:S08]  /*2a90*/  HMMA.16816.F32.BF16 R76, R20, R108, R40 ;  /* 0x0000006c144c723c */ /* 0x004ff00000041828 */
[C---:B------:R-:W-:Y:S01]  /*2aa0*/  HMMA.16816.F32.BF16 R16, R8.reuse, R46, R84 ;  /* 0x0000002e0810723c */ /* 0x040fe20000041854 */
[----:B------:R-:W-:Y:S07]  /*2ab0*/  LDSM.16.M88.4 R44, [R217+0x10900] ;  /* 0x01090000d92c783b */ /* 0x000fee0000000200 */
[C---:B------:R-:W-:Y:S08]  /*2ac0*/  HMMA.16816.F32.BF16 R100, R8.reuse, R72, R64 ;  /* 0x000000480864723c */ /* 0x040ff00000041840 */
[C---:B------:R-:W-:Y:S01]  /*2ad0*/  HMMA.16816.F32.BF16 R92, R8.reuse, R68, R52 ;  /* 0x00000044085c723c */ /* 0x040fe20000041834 */
[----:B------:R-:W-:Y:S07]  /*2ae0*/  LDSM.16.M88.4 R52, [R217+0xf900] ;  /* 0x00f90000d934783b */ /* 0x000fee0000000200 */
[----:B------:R-:W-:Y:S01]  /*2af0*/  HMMA.16816.F32.BF16 R80, R8, R70, R48 ;  /* 0x000000460850723c */ /* 0x000fe20000041830 */
[----:B------:R-:W-:Y:S04]  /*2b00*/  LDSM.16.M88.4 R8, [R221+0x1c100] ;  /* 0x01c10000dd08783b */ /* 0x000fe80000000200 */
[----:B------:R-:W-:Y:S03]  /*2b10*/  LDSM.16.M88.4 R48, [R217+0x10100] ;  /* 0x01010000d930783b */ /* 0x000fe60000000200 */
[C---:B------:R-:W-:Y:S01]  /*2b20*/  HMMA.16816.F32.BF16 R40, R20.reuse, R116, R12 ;  /* 0x000000741428723c */ /* 0x040fe2000004180c */
[----:B------:R-:W2:Y:S07]  /*2b30*/  LDSM.16.M88.4 R12, [R217+0xf100] ;  /* 0x00f10000d90c783b */ /* 0x000eae0000000200 */
[C---:B------:R-:W-:Y:S01]  /*2b40*/  HMMA.16816.F32.BF16 R72, R20.reuse, R110, R32 ;  /* 0x0000006e1448723c */ /* 0x040fe20000041820 */
[----:B------:R-:W-:Y:S07]  /*2b50*/  LDSM.16.M88.4 R108, [R216+0x3000] ;  /* 0x00300000d86c783b */ /* 0x000fee0000000200 */
[C---:B---3--:R-:W-:Y:S08]  /*2b60*/  HMMA.16816.F32.BF16 R88, R20.reuse, R104, R88 ;  /* 0x000000681458723c */ /* 0x048ff00000041858 */
[C---:B------:R-:W-:Y:S01]  /*2b70*/  HMMA.16816.F32.BF16 R84, R20.reuse, R106, R28 ;  /* 0x0000006a1454723c */ /* 0x040fe2000004181c */
[----:B------:R-:W3:Y:S07]  /*2b80*/  LDSM.16.M88.4 R104, [R217+0x11100] ;  /* 0x01110000d968783b */ /* 0x000eee0000000200 */
[C---:B------:R-:W-:Y:S01]  /*2b90*/  HMMA.16816.F32.BF16 R64, R20.reuse, R114, R16 ;  /* 0x000000721440723c */ /* 0x040fe20000041810 */
[----:B------:R-:W-:Y:S07]  /*2ba0*/  LDSM.16.M88.4 R16, [R220+0x1c100] ;  /* 0x01c10000dc10783b */ /* 0x000fee0000000200 */
[C---:B-1----:R-:W-:Y:S01]  /*2bb0*/  HMMA.16816.F32.BF16 R32, R20.reuse, R60, R100 ;  /* 0x0000003c1420723c */ /* 0x042fe20000041864 */
[----:B------:R-:W1:Y:S07]  /*2bc0*/  LDSM.16.M88.4 R100, [R217+0x11900] ;  /* 0x01190000d964783b */ /* 0x000e6e0000000200 */
[C---:B------:R-:W-:Y:S08]  /*2bd0*/  HMMA.16816.F32.BF16 R36, R20.reuse, R118, R36 ;  /* 0x000000761424723c */ /* 0x040ff00000041824 */
[C---:B------:R-:W-:Y:S01]  /*2be0*/  HMMA.16816.F32.BF16 R68, R20.reuse, R112, R24 ;  /* 0x000000701444723c */ /* 0x040fe20000041818 */
[----:B------:R-:W-:Y:S07]  /*2bf0*/  LDSM.16.M88.4 R112, [R216+0x3800] ;  /* 0x00380000d870783b */ /* 0x000fee0000000200 */
[C---:B------:R-:W-:Y:S08]  /*2c00*/  HMMA.16816.F32.BF16 R28, R20.reuse, R62, R96 ;  /* 0x0000003e141c723c */ /* 0x040ff00000041860 */
[C---:B----4-:R-:W-:Y:S08]  /*2c10*/  HMMA.16816.F32.BF16 R60, R20.reuse, R56, R92 ;  /* 0x00000038143c723c */ /* 0x050ff0000004185c */
[----:B------:R-:W-:Y:S08]  /*2c20*/  HMMA.16816.F32.BF16 R24, R20, R58, R80 ;  /* 0x0000003a1418723c */ /* 0x000ff00000041850 */
[C---:B--2---:R-:W-:Y:S08]  /*2c30*/  HMMA.16816.F32.BF16 R20, R8.reuse, R12, R76 ;  /* 0x0000000c0814723c */ /* 0x044ff0000004184c */
[C---:B------:R-:W-:Y:S08]  /*2c40*/  HMMA.16816.F32.BF16 R56, R8.reuse, R52, R88 ;  /* 0x000000340838723c */ /* 0x040ff00000041858 */
[C---:B------:R-:W-:Y:S01]  /*2c50*/  HMMA.16816.F32.BF16 R84, R8.reuse, R54, R84 ;  /* 0x000000360854723c */ /* 0x040fe20000041854 */
[----:B------:R-:W2:Y:S07]  /*2c60*/  LDSM.16.M88.4 R52, [R216+0x4800] ;  /* 0x00480000d834783b */ /* 0x000eae0000000200 */
[C---:B------:R-:W-:Y:S08]  /*2c70*/  HMMA.16816.F32.BF16 R12, R8.reuse, R14, R72 ;  /* 0x0000000e080c723c */ /* 0x040ff00000041848 */
[C---:B------:R-:W-:Y:S08]  /*2c80*/  HMMA.16816.F32.BF16 R92, R8.reuse, R44, R40 ;  /* 0x0000002c085c723c */ /* 0x040ff00000041828 */
[C---:B------:R-:W-:Y:S01]  /*2c90*/  HMMA.16816.F32.BF16 R80, R8.reuse, R46, R36 ;  /* 0x0000002e0850723c */ /* 0x040fe20000041824 */
[----:B------:R-:W4:Y:S07]  /*2ca0*/  LDSM.16.M88.4 R44, [R216+0x4000] ;  /* 0x00400000d82c783b */ /* 0x000f2e0000000200 */
[C---:B------:R-:W-:Y:S08]  /*2cb0*/  HMMA.16816.F32.BF16 R96, R8.reuse, R48, R68 ;  /* 0x000000300860723c */ /* 0x040ff00000041844 */
[C---:B------:R-:W-:Y:S08]  /*2cc0*/  HMMA.16816.F32.BF16 R88, R8.reuse, R50, R64 ;  /* 0x000000320858723c */ /* 0x040ff00000041840 */
[C---:B---3--:R-:W-:Y:S08]  /*2cd0*/  HMMA.16816.F32.BF16 R76, R8.reuse, R104, R32 ;  /* 0x00000068084c723c */ /* 0x048ff00000041820 */
[C---:B------:R-:W-:Y:S08]  /*2ce0*/  HMMA.16816.F32.BF16 R72, R8.reuse, R106, R28 ;  /* 0x0000006a0848723c */ /* 0x040ff0000004181c */
[C---:B-1----:R-:W-:Y:S08]  /*2cf0*/  HMMA.16816.F32.BF16 R68, R8.reuse, R100, R60 ;  /* 0x000000640844723c */ /* 0x042ff0000004183c */
[----:B------:R-:W-:Y:S01]  /*2d00*/  HMMA.16816.F32.BF16 R64, R8, R102, R24 ;  /* 0x000000660840723c */ /* 0x000fe20000041818 */
[----:B------:R-:W-:Y:S04]  /*2d10*/  LDSM.16.M88.4 R8, [R216+0x5800] ;  /* 0x00580000d808783b */ /* 0x000fe80000000200 */
[----:B------:R-:W-:Y:S03]  /*2d20*/  LDSM.16.M88.4 R24, [R167+0x12100] ;  /* 0x01210000a718783b */ /* 0x000fe60000000200 */
[C---:B------:R-:W-:Y:S01]  /*2d30*/  HMMA.16816.F32.BF16 R40, R16.reuse, R108, R20 ;  /* 0x0000006c1028723c */ /* 0x040fe20000041814 */
[----:B------:R-:W1:Y:S07]  /*2d40*/  LDSM.16.M88.4 R20, [R216+0x5000] ;  /* 0x00500000d814783b */ /* 0x000e6e0000000200 */
[C---:B------:R-:W-:Y:S01]  /*2d50*/  HMMA.16816.F32.BF16 R36, R16.reuse, R110, R12 ;  /* 0x0000006e1024723c */ /* 0x040fe2000004180c */
[----:B------:R-:W3:Y:S07]  /*2d60*/  LDSM.16.M88.4 R12, [R218+0x20100] ;  /* 0x02010000da0c783b */ /* 0x000eee0000000200 */
[C---:B--2---:R-:W-:Y:S08]  /*2d70*/  HMMA.16816.F32.BF16 R100, R16.reuse, R52, R92 ;  /* 0x000000341064723c */ /* 0x044ff0000004185c */
[C---:B------:R-:W-:Y:S01]  /*2d80*/  HMMA.16816.F32.BF16 R108, R16.reuse, R54, R80 ;  /* 0x00000036106c723c */ /* 0x040fe20000041850 */
[----:B------:R-:W2:Y:S07]  /*2d90*/  LDSM.16.M88.4 R52, [R167+0x13100] ;  /* 0x01310000a734783b */ /* 0x000eae0000000200 */
[C---:B------:R-:W-:Y:S01]  /*2da0*/  HMMA.16816.F32.BF16 R32, R16.reuse, R112, R56 ;  /* 0x000000701020723c */ /* 0x040fe20000041838 */
[----:B------:R-:W5:Y:S07]  /*2db0*/  LDSM.16.M88.4 R56, [R167+0x13900] ;  /* 0x01390000a738783b */ /* 0x000f6e0000000200 */
[C---:B----4-:R-:W-:Y:S08]  /*2dc0*/  HMMA.16816.F32.BF16 R48, R16.reuse, R44, R96 ;  /* 0x0000002c1030723c */ /* 0x050ff00000041860 */
[C---:B------:R-:W-:Y:S01]  /*2dd0*/  HMMA.16816.F32.BF16 R60, R16.reuse, R46, R88 ;  /* 0x0000002e103c723c */ /* 0x040fe20000041858 */
[----:B------:R-:W4:Y:S07]  /*2de0*/  LDSM.16.M88.4 R44, [R167+0x12900] ;  /* 0x01290000a72c783b */ /* 0x000f2e0000000200 */
[C---:B------:R-:W-:Y:S08]  /*2df0*/  HMMA.16816.F32.BF16 R28, R16.reuse, R114, R84 ;  /* 0x00000072101c723c */ /* 0x040ff00000041854 */
[C---:B-1----:R-:W-:Y:S01]  /*2e00*/  HMMA.16816.F32.BF16 R96, R16.reuse, R20, R76 ;  /* 0x000000141060723c */ /* 0x042fe2000004184c */
[----:B------:R-:W-:Y:S07]  /*2e10*/  LDSM.16.M88.4 R76, [R222+0x7000] ;  /* 0x00700000de4c783b */ /* 0x000fee0000000200 */
[C---:B------:R-:W-:Y:S01]  /*2e20*/  HMMA.16816.F32.BF16 R104, R16.reuse, R22, R72 ;  /* 0x000000161068723c */ /* 0x040fe20000041848 */
[----:B------:R-:W-:Y:S07]  /*2e30*/  LDSM.16.M88.4 R20, [R167+0x14900] ;  /* 0x01490000a714783b */ /* 0x000fee0000000200 */
[C---:B------:R-:W-:Y:S01]  /*2e40*/  HMMA.16816.F32.BF16 R120, R16.reuse, R8, R68 ;  /* 0x000000081078723c */ /* 0x040fe20000041844 */
[----:B------:R-:W-:Y:S07]  /*2e50*/  LDSM.16.M88.4 R68, [R222+0x7800] ;  /* 0x00780000de44783b */ /* 0x000fee0000000200 */
[----:B------:R-:W-:Y:S01]  /*2e60*/  HMMA.16816.F32.BF16 R116, R16, R10, R64 ;  /* 0x0000000a1074723c */ /* 0x000fe20000041840 */
[----:B------:R-:W1:Y:S04]  /*2e70*/  LDSM.16.M88.4 R16, [R167+0x14100] ;  /* 0x01410000a710783b */ /* 0x000e680000000200 */
[----:B------:R-:W-:Y:S03]  /*2e80*/  LDSM.16.M88.4 R8, [R219+0x20100] ;  /* 0x02010000db08783b */ /* 0x000fe60000000200 */
[C---:B---3--:R-:W-:Y:S01]  /*2e90*/  HMMA.16816.F32.BF16 R112, R12.reuse, R24, R40 ;  /* 0x000000180c70723c */ /* 0x048fe20000041828 */
[----:B------:R-:W-:Y:S07]  /*2ea0*/  LDSM.16.M88.4 R40, [R222+0x6800] ;  /* 0x00680000de28783b */ /* 0x000fee0000000200 */
[C---:B------:R-:W-:Y:S01]  /*2eb0*/  HMMA.16816.F32.BF16 R92, R12.reuse, R26, R36 ;  /* 0x0000001a0c5c723c */ /* 0x040fe20000041824 */
[----:B------:R-:W3:Y:S07]  /*2ec0*/  LDSM.16.M88.4 R24, [R222+0x6000] ;  /* 0x00600000de18783b */ /* 0x000eee0000000200 */
[C---:B--2---:R-:W-:Y:S08]  /*2ed0*/  HMMA.16816.F32.BF16 R72, R12.reuse, R54, R60 ;  /* 0x000000360c48723c */ /* 0x044ff0000004183c */
[C---:B------:R-:W-:Y:S01]  /*2ee0*/  HMMA.16816.F32.BF16 R80, R12.reuse, R52, R48 ;  /* 0x000000340c50723c */ /* 0x040fe20000041830 */
[----:B------:R-:W-:Y:S07]  /*2ef0*/  LDSM.16.M88.4 R48, [R222+0x8800] ;  /* 0x00880000de30783b */ /* 0x000fee0000000200 */
[C---:B-----5:R-:W-:Y:S01]  /*2f00*/  HMMA.16816.F32.BF16 R64, R12.reuse, R56, R100 ;  /* 0x000000380c40723c */ /* 0x060fe20000041864 */
[----:B------:R-:W-:Y:S07]  /*2f10*/  LDSM.16.M88.4 R100, [R217+0x13900] ;  /* 0x01390000d964783b */ /* 0x000fee0000000200 */
[C---:B------:R-:W-:Y:S01]  /*2f20*/  HMMA.16816.F32.BF16 R60, R12.reuse, R58, R108 ;  /* 0x0000003a0c3c723c */ /* 0x040fe2000004186c */
[----:B------:R-:W2:Y:S04]  /*2f30*/  LDSM.16.M88.4 R56, [R222+0x8000] ;  /* 0x00800000de38783b */ /* 0x000ea80000000200 */
[----:B------:R-:W-:Y:S03]  /*2f40*/  LDSM.16.M88.4 R108, [R217+0x14100] ;  /* 0x01410000d96c783b */ /* 0x000fe60000000200 */
[C---:B----4-:R-:W-:Y:S08]  /*2f50*/  HMMA.16816.F32.BF16 R88, R12.reuse, R44, R32 ;  /* 0x0000002c0c58723c */ /* 0x050ff00000041820 */
[C---:B------:R-:W-:Y:S08]  /*2f60*/  HMMA.16816.F32.BF16 R84, R12.reuse, R46, R28 ;  /* 0x0000002e0c54723c */ /* 0x040ff0000004181c */
[C---:B-1----:R-:W-:Y:S01]  /*2f70*/  HMMA.16816.F32.BF16 R52, R12.reuse, R16, R96 ;  /* 0x000000100c34723c */ /* 0x042fe20000041860 */
[----:B------:R-:W-:Y:S07]  /*2f80*/  LDSM.16.M88.4 R96, [R217+0x12100] ;  /* 0x01210000d960783b */ /* 0x000fee0000000200 */
[C---:B------:R-:W-:Y:S01]  /*2f90*/  HMMA.16816.F32.BF16 R44, R12.reuse, R18, R104 ;  /* 0x000000120c2c723c */ /* 0x040fe20000041868 */
[----:B------:R-:W1:Y:S04]  /*2fa0*/  LDSM.16.M88.4 R16, [R221+0x20100] ;  /* 0x02010000dd10783b */ /* 0x000e680000000200 */
[----:B------:R-:W-:Y:S03]  /*2fb0*/  LDSM.16.M88.4 R104, [R217+0x12900] ;  /* 0x01290000d968783b */ /* 0x000fe60000000200 */
[C---:B------:R-:W-:Y:S01]  /*2fc0*/  HMMA.16816.F32.BF16 R36, R12.reuse, R20, R120 ;  /* 0x000000140c24723c */ /* 0x040fe20000041878 */
[----:B------:R-:W4:Y:S07]  /*2fd0*/  LDSM.16.M88.4 R120, [R217+0x13100] ;  /* 0x01310000d978783b */ /* 0x000f2e0000000200 */
[----:B------:R-:W-:Y:S08]  /*2fe0*/  HMMA.16816.F32.BF16 R32, R12, R22, R116 ;  /* 0x000000160c20723c */ /* 0x000ff00000041874 */
[C---:B---3--:R-:W-:Y:S08]  /*2ff0*/  HMMA.16816.F32.BF16 R28, R8.reuse, R24, R112 ;  /* 0x00000018081c723c */ /* 0x048ff00000041870 */
[C---:B------:R-:W-:Y:S08]  /*3000*/  HMMA.16816.F32.BF16 R20, R8.reuse, R40, R88 ;  /* 0x000000280814723c */ /* 0x040ff00000041858 */
[C---:B------:R-:W-:Y:S08]  /*3010*/  HMMA.16816.F32.BF16 R12, R8.reuse, R42, R84 ;  /* 0x0000002a080c723c */ /* 0x040ff00000041854 */
[C---:B------:R-:W-:Y:S08]  /*3020*/  HMMA.16816.F32.BF16 R24, R8.reuse, R26, R92 ;  /* 0x0000001a0818723c */ /* 0x040ff0000004185c */
[C---:B------:R-:W-:Y:S08]  /*3030*/  HMMA.16816.F32.BF16 R40, R8.reuse, R76, R80 ;  /* 0x0000004c0828723c */ /* 0x040ff00000041850 */
[C---:B------:R-:W-:Y:S08]  /*3040*/  HMMA.16816.F32.BF16 R84, R8.reuse, R78, R72 ;  /* 0x0000004e0854723c */ /* 0x040ff00000041848 */
[C---:B------:R-:W-:Y:S08]  /*3050*/  HMMA.16816.F32.BF16 R88, R8.reuse, R68, R64 ;  /* 0x000000440858723c */ /* 0x040ff00000041840 */
[C---:B------:R-:W-:Y:S08]  /*3060*/  HMMA.16816.F32.BF16 R92, R8.reuse, R70, R60 ;  /* 0x00000046085c723c */ /* 0x040ff0000004183c */
[C---:B--2---:R-:W-:Y:S01]  /*3070*/  HMMA.16816.F32.BF16 R80, R8.reuse, R56, R52 ;  /* 0x000000380850723c */ /* 0x044fe20000041834 */
[----:B------:R-:W-:Y:S07]  /*3080*/  LDSM.16.M88.4 R52, [R217+0x14900] ;  /* 0x01490000d934783b */ /* 0x000fee0000000200 */
[C---:B------:R-:W-:Y:S01]  /*3090*/  HMMA.16816.F32.BF16 R76, R8.reuse, R58, R44 ;  /* 0x0000003a084c723c */ /* 0x040fe2000004182c */
[----:B------:R-:W-:Y:S07]  /*30a0*/  LDSM.16.M88.4 R44, [R216+0x6800] ;  /* 0x00680000d82c783b */ /* 0x000fee0000000200 */
[C---:B------:R-:W-:Y:S01]  /*30b0*/  HMMA.16816.F32.BF16 R72, R8.reuse, R48, R36 ;  /* 0x000000300848723c */ /* 0x040fe20000041824 */
[----:B------:R-:W-:Y:S07]  /*30c0*/  LDSM.16.M88.4 R36, [R216+0x7800] ;  /* 0x00780000d824783b */ /* 0x000fee0000000200 */
[----:B------:R-:W-:Y:S01]  /*30d0*/  HMMA.16816.F32.BF16 R68, R8, R50, R32 ;  /* 0x000000320844723c */ /* 0x000fe20000041820 */
[----:B------:R-:W-:Y:S04]  /*30e0*/  LDSM.16.M88.4 R8, [R220+0x20100] ;  /* 0x02010000dc08783b */ /* 0x000fe80000000200 */
[----:B------:R-:W2:Y:S03]  /*30f0*/  LDSM.16.M88.4 R48, [R216+0x6000] ;  /* 0x00600000d830783b */ /* 0x000ea60000000200 */
[C---:B-1----:R-:W-:Y:S08]  /*3100*/  HMMA.16816.F32.BF16 R64, R16.reuse, R96, R28 ;  /* 0x000000601040723c */ /* 0x042ff0000004181c */
[C---:B------:R-:W-:Y:S08]  /*3110*/  HMMA.16816.F32.BF16 R60, R16.reuse, R98, R24 ;  /* 0x00000062103c723c */ /* 0x040ff00000041818 */
[C---:B----4-:R-:W-:Y:S01]  /*3120*/  HMMA.16816.F32.BF16 R28, R16.reuse, R120, R40 ;  /* 0x00000078101c723c */ /* 0x050fe20000041828 */
[----:B------:R-:W1:Y:S07]  /*3130*/  LDSM.16.M88.4 R40, [R216+0x7000] ;  /* 0x00700000d828783b */ /* 0x000e6e0000000200 */
[C---:B------:R-:W-:Y:S08]  /*3140*/  HMMA.16816.F32.BF16 R24, R16.reuse, R122, R84 ;  /* 0x0000007a1018723c */ /* 0x040ff00000041854 */
[C---:B------:R-:W-:Y:S08]  /*3150*/  HMMA.16816.F32.BF16 R56, R16.reuse, R104, R20 ;  /* 0x000000681038723c */ /* 0x040ff00000041814 */
[C---:B------:R-:W-:Y:S08]  /*3160*/  HMMA.16816.F32.BF16 R20, R16.reuse, R100, R88 ;  /* 0x000000641014723c */ /* 0x040ff00000041858 */
[C---:B------:R-:W-:Y:S08]  /*3170*/  HMMA.16816.F32.BF16 R88, R16.reuse, R108, R80 ;  /* 0x0000006c1058723c */ /* 0x040ff00000041850 */
[C---:B------:R-:W-:Y:S01]  /*3180*/  HMMA.16816.F32.BF16 R32, R16.reuse, R106, R12 ;  /* 0x0000006a1020723c */ /* 0x040fe2000004180c */
[----:B------:R-:W3:Y:S04]  /*3190*/  LDSM.16.M88.4 R104, [R216+0x8800] ;  /* 0x00880000d868783b */ /* 0x000ee80000000200 */
[----:B------:R-:W-:Y:S03]  /*31a0*/  LDSM.16.M88.4 R12, [R218+0x24100] ;  /* 0x02410000da0c783b */ /* 0x000fe60000000200 */
[C---:B------:R-:W-:Y:S01]  /*31b0*/  HMMA.16816.F32.BF16 R80, R16.reuse, R110, R76 ;  /* 0x0000006e1050723c */ /* 0x040fe2000004184c */
[----:B------:R-:W-:Y:S07]  /*31c0*/  LDSM.16.M88.4 R108, [R167+0x15100] ;  /* 0x01510000a76c783b */ /* 0x000fee0000000200 */
[----:B------:R-:W-:Y:S01]  /*31d0*/  HMMA.16816.F32.BF16 R92, R16, R102, R92 ;  /* 0x00000066105c723c */ /* 0x000fe2000004185c */
[----:B------:R-:W4:Y:S07]  /*31e0*/  LDSM.16.M88.4 R100, [R216+0x8000] ;  /* 0x00800000d864783b */ /* 0x000f2e0000000200 */
[C---:B--2---:R-:W-:Y:S08]  /*31f0*/  HMMA.16816.F32.BF16 R84, R8.reuse, R48, R64 ;  /* 0x000000300854723c */ /* 0x044ff00000041840 */
[----:B------:R-:W-:Y:S01]  /*3200*/  HMMA.16816.F32.BF16 R76, R8, R50, R60 ;  /* 0x00000032084c723c */ /* 0x000fe2000004183c */
[----:B------:R-:W2:Y:S07]  /*3210*/  LDSM.16.M88.4 R48, [R167+0x16100] ;  /* 0x01610000a730783b */ /* 0x000eae0000000200 */
[C---:B------:R-:W-:Y:S08]  /*3220*/  HMMA.16816.F32.BF16 R96, R16.reuse, R52, R72 ;  /* 0x000000341060723c */ /* 0x040ff00000041848 */
[----:B------:R-:W-:Y:S01]  /*3230*/  HMMA.16816.F32.BF16 R16, R16, R54, R68 ;  /* 0x000000361010723c */ /* 0x000fe20000041844 */
[----:B------:R-:W5:Y:S07]  /*3240*/  LDSM.16.M88.4 R52, [R167+0x15900] ;  /* 0x01590000a734783b */ /* 0x000f6e0000000200 */
[C---:B-1----:R-:W-:Y:S01]  /*3250*/  HMMA.16816.F32.BF16 R60, R8.reuse, R42, R24 ;  /* 0x0000002a083c723c */ /* 0x042fe20000041818 */
[----:B------:R-:W-:Y:S07]  /*3260*/  LDSM.16.M88.4 R24, [R167+0x17100] ;  /* 0x01710000a718783b */ /* 0x000fee0000000200 */
[C---:B------:R-:W-:Y:S08]  /*3270*/  HMMA.16816.F32.BF16 R72, R8.reuse, R44, R56 ;  /* 0x0000002c0848723c */ /* 0x040ff00000041838 */
[C---:B------:R-:W-:Y:S01]  /*3280*/  HMMA.16816.F32.BF16 R68, R8.reuse, R46, R32 ;  /* 0x0000002e0844723c */ /* 0x040fe20000041820 */
[----:B------:R-:W1:Y:S07]  /*3290*/  LDSM.16.M88.4 R44, [R167+0x16900] ;  /* 0x01690000a72c783b */ /* 0x000e6e0000000200 */
[C---:B------:R-:W-:Y:S01]  /*32a0*/  HMMA.16816.F32.BF16 R56, R8.reuse, R36, R20 ;  /* 0x000000240838723c */ /* 0x040fe20000041814 */
[----:B------:R-:W1:Y:S07]  /*32b0*/  LDSM.16.M88.4 R20, [R167+0x17900] ;  /* 0x01790000a714783b */ /* 0x000e6e0000000200 */
[C---:B------:R-:W-:Y:S08]  /*32c0*/  HMMA.16816.F32.BF16 R64, R8.reuse, R40, R28 ;  /* 0x000000280840723c */ /* 0x040ff0000004181c */
[C---:B------:R-:W-:Y:S08]  /*32d0*/  HMMA.16816.F32.BF16 R40, R8.reuse, R38, R92 ;  /* 0x000000260828723c */ /* 0x040ff0000004185c */
[C---:B---3--:R-:W-:Y:S08]  /*32e0*/  HMMA.16816.F32.BF16 R28, R8.reuse, R104, R96 ;  /* 0x00000068081c723c */ /* 0x048ff00000041860 */
[C---:B------:R-:W-:Y:S08]  /*32f0*/  HMMA.16816.F32.BF16 R16, R8.reuse, R106, R16 ;  /* 0x0000006a0810723c */ /* 0x040ff00000041810 */
[C---:B----4-:R-:W-:Y:S01]  /*3300*/  HMMA.16816.F32.BF16 R36, R8.reuse, R100, R88 ;  /* 0x000000640824723c */ /* 0x050fe20000041858 */
[----:B------:R-:W-:Y:S07]  /*3310*/  LDSM.16.M88.4 R88, [R222+0x9000] ;  /* 0x00900000de58783b */ /* 0x000fee0000000200 */
[----:B------:R-:W-:Y:S01]  /*3320*/  HMMA.16816.F32.BF16 R32, R8, R102, R80 ;  /* 0x000000660820723c */ /* 0x000fe20000041850 */
[----:B------:R-:W-:Y:S07]  /*3330*/  LDSM.16.M88.4 R8, [R219+0x24100] ;  /* 0x02410000db08783b */ /* 0x000fee0000000200 */
[C---:B--2---:R-:W-:Y:S01]  /*3340*/  HMMA.16816.F32.BF16 R104, R12.reuse, R50, R60 ;  /* 0x000000320c68723c */ /* 0x044fe2000004183c */
[----:B------:R-:W2:Y:S07]  /*3350*/  LDSM.16.M88.4 R60, [R222+0xa000] ;  /* 0x00a00000de3c783b */ /* 0x000eae0000000200 */
[C---:B-----5:R-:W-:Y:S01]  /*3360*/  HMMA.16816.F32.BF16 R120, R12.reuse, R52, R72 ;  /* 0x000000340c78723c */ /* 0x060fe20000041848 */
[----:B------:R-:W3:Y:S07]  /*3370*/  LDSM.16.M88.4 R72, [R222+0x9800] ;  /* 0x00980000de48783b */ /* 0x000eee0000000200 */
[C---:B------:R-:W-:Y:S08]  /*3380*/  HMMA.16816.F32.BF16 R84, R12.reuse, R108, R84 ;  /* 0x0000006c0c54723c */ /* 0x040ff00000041854 */
[C---:B------:R-:W-:Y:S01]  /*3390*/  HMMA.16816.F32.BF16 R108, R12.reuse, R110, R76 ;  /* 0x0000006e0c6c723c */ /* 0x040fe2000004184c */
[----:B------:R-:W4:Y:S07]  /*33a0*/  LDSM.16.M88.4 R76, [R222+0xa800] ;  /* 0x00a80000de4c783b */ /* 0x000f2e0000000200 */
[C---:B------:R-:W-:Y:S01]  /*33b0*/  HMMA.16816.F32.BF16 R116, R12.reuse, R54, R68 ;  /* 0x000000360c74723c */ /* 0x040fe20000041844 */
[----:B------:R-:W5:Y:S07]  /*33c0*/  LDSM.16.M88.4 R68, [R222+0xb000] ;  /* 0x00b00000de44783b */ /* 0x000f6e0000000200 */
[C---:B------:R-:W-:Y:S01]  /*33d0*/  HMMA.16816.F32.BF16 R112, R12.reuse, R48, R64 ;  /* 0x000000300c70723c */ /* 0x040fe20000041840 */
[----:B------:R-:W-:Y:S07]  /*33e0*/  LDSM.16.M88.4 R48, [R217+0x15100] ;  /* 0x01510000d930783b */ /* 0x000fee0000000200 */
[C---:B-1----:R-:W-:Y:S01]  /*33f0*/  HMMA.16816.F32.BF16 R100, R12.reuse, R44, R56 ;  /* 0x0000002c0c64723c */ /* 0x042fe20000041838 */
[----:B------:R-:W1:Y:S07]  /*3400*/  LDSM.16.M88.4 R56, [R222+0xb800] ;  /* 0x00b80000de38783b */ /* 0x000e6e0000000200 */
[C---:B------:R-:W-:Y:S01]  /*3410*/  HMMA.16816.F32.BF16 R96, R12.reuse, R46, R40 ;  /* 0x0000002e0c60723c */ /* 0x040fe20000041828 */
[----:B------:R-:W-:Y:S04]  /*3420*/  LDSM.16.M88.4 R40, [R217+0x16100] ;  /* 0x01610000d928783b */ /* 0x000fe80000000200 */
[----:B------:R-:W-:Y:S03]  /*3430*/  LDSM.16.M88.4 R44, [R217+0x15900] ;  /* 0x01590000d92c783b */ /* 0x000fe60000000200 */
[C---:B------:R-:W-:Y:S08]  /*3440*/  HMMA.16816.F32.BF16 R92, R12.reuse, R24, R36 ;  /* 0x000000180c5c723c */ /* 0x040ff00000041824 */
[C---:B------:R-:W-:Y:S08]  /*3450*/  HMMA.16816.F32.BF16 R80, R12.reuse, R26, R32 ;  /* 0x0000001a0c50723c */ /* 0x040ff00000041820 */
[C---:B------:R-:W-:Y:S08]  /*3460*/  HMMA.16816.F32.BF16 R64, R12.reuse, R20, R28 ;  /* 0x000000140c40723c */ /* 0x040ff0000004181c */
[----:B------:R-:W-:Y:S01]  /*3470*/  HMMA.16816.F32.BF16 R52, R12, R22, R16 ;  /* 0x000000160c34723c */ /* 0x000fe20000041810 */
[----:B------:R-:W1:Y:S07]  /*3480*/  LDSM.16.M88.4 R12, [R221+0x24100] ;  /* 0x02410000dd0c783b */ /* 0x000e6e0000000200 */
[C---:B--2---:R-:W-:Y:S08]  /*3490*/  HMMA.16816.F32.BF16 R16, R8.reuse, R62, R104 ;  /* 0x0000003e0810723c */ /* 0x044ff00000041868 */
[C---:B---3--:R-:W-:Y:S01]  /*34a0*/  HMMA.16816.F32.BF16 R28, R8.reuse, R72, R120 ;  /* 0x00000048081c723c */ /* 0x048fe20000041878 */
[----:B------:R-:W2:Y:S07]  /*34b0*/  LDSM.16.M88.4 R120, [R217+0x16900] ;  /* 0x01690000d978783b */ /* 0x000eae0000000200 */
[C---:B------:R-:W-:Y:S08]  /*34c0*/  HMMA.16816.F32.BF16 R20, R8.reuse, R60, R112 ;  /* 0x0000003c0814723c */ /* 0x040ff00000041870 */
[C---:B----4-:R-:W-:Y:S08]  /*34d0*/  HMMA.16816.F32.BF16 R60, R8.reuse, R76, R100 ;  /* 0x0000004c083c723c */ /* 0x050ff00000041864 */
[C---:B------:R-:W-:Y:S08]  /*34e0*/  HMMA.16816.F32.BF16 R36, R8.reuse, R88, R84 ;  /* 0x000000580824723c */ /* 0x040ff00000041854 */
[C---:B------:R-:W-:Y:S01]  /*34f0*/  HMMA.16816.F32.BF16 R32, R8.reuse, R90, R108 ;  /* 0x0000005a0820723c */ /* 0x040fe2000004186c */
[----:B------:R-:W3:Y:S07]  /*3500*/  LDSM.16.M88.4 R108, [R217+0x17100] ;  /* 0x01710000d96c783b */ /* 0x000eee0000000200 */
[C---:B-----5:R-:W-:Y:S08]  /*3510*/  HMMA.16816.F32.BF16 R100, R8.reuse, R68, R92 ;  /* 0x000000440864723c */ /* 0x060ff0000004185c */
[C---:B-1----:R-:W-:Y:S08]  /*3520*/  HMMA.16816.F32.BF16 R92, R8.reuse, R56, R64 ;  /* 0x00000038085c723c */ /* 0x042ff00000041840 */
[----:B------:R-:W-:Y:S08]  /*3530*/  HMMA.16816.F32.BF16 R24, R8, R74, R116 ;  /* 0x0000004a0818723c */ /* 0x000ff00000041874 */
[----:B------:R-:W-:Y:S01]  /*3540*/  HMMA.16816.F32.BF16 R64, R12, R42, R16 ;  /* 0x0000002a0c40723c */ /* 0x000fe20000041810 */
[----:B------:R-:W1:Y:S07]  /*3550*/  LDSM.16.M88.4 R16, [R217+0x17900] ;  /* 0x01790000d910783b */ /* 0x000e6e0000000200 */
[C---:B------:R-:W-:Y:S08]  /*3560*/  HMMA.16816.F32.BF16 R96, R8.reuse, R78, R96 ;  /* 0x0000004e0860723c */ /* 0x040ff00000041860 */
[C---:B------:R-:W-:Y:S08]  /*3570*/  HMMA.16816.F32.BF16 R104, R8.reuse, R70, R80 ;  /* 0x000000460868723c */ /* 0x040ff00000041850 */
[----:B------:R-:W-:Y:S01]  /*3580*/  HMMA.16816.F32.BF16 R88, R8, R58, R52 ;  /* 0x0000003a0858723c */ /* 0x000fe20000041834 */
[----:B------:R-:W-:Y:S04]  /*3590*/  LDSM.16.M88.4 R8, [R220+0x24100] ;  /* 0x02410000dc08783b */ /* 0x000fe80000000200 */
[----:B------:R-:W-:Y:S03]  /*35a0*/  LDSM.16.M88.4 R56, [R216+0x9800] ;  /* 0x00980000d838783b */ /* 0x000fe60000000200 */
[C---:B------:R-:W-:Y:S01]  /*35b0*/  HMMA.16816.F32.BF16 R84, R12.reuse, R48, R36 ;  /* 0x000000300c54723c */ /* 0x040fe20000041824 */
[----:B------:R-:W-:Y:S07]  /*35c0*/  LDSM.16.M88.4 R52, [R216+0xa000] ;  /* 0x00a00000d834783b */ /* 0x000fee0000000200 */
[C---:B------:R-:W-:Y:S01]  /*35d0*/  HMMA.16816.F32.BF16 R80, R12.reuse, R50, R32 ;  /* 0x000000320c50723c */ /* 0x040fe20000041820 */
[----:B------:R-:W4:Y:S07]  /*35e0*/  LDSM.16.M88.4 R48, [R216+0xa800] ;  /* 0x00a80000d830783b */ /* 0x000f2e0000000200 */
[C---:B------:R-:W-:Y:S08]  /*35f0*/  HMMA.16816.F32.BF16 R76, R12.reuse, R44, R28 ;  /* 0x0000002c0c4c723c */ /* 0x040ff0000004181c */
[C---:B------:R-:W-:Y:S01]  /*3600*/  HMMA.16816.F32.BF16 R72, R12.reuse, R46, R24 ;  /* 0x0000002e0c48723c */ /* 0x040fe20000041818 */
[----:B------:R-:W5:Y:S07]  /*3610*/  LDSM.16.M88.4 R44, [R216+0xb000] ;  /* 0x00b00000d82c783b */ /* 0x000f6e0000000200 */
[C---:B------:R-:W-:Y:S01]  /*3620*/  HMMA.16816.F32.BF16 R68, R12.reuse, R40, R20 ;  /* 0x000000280c44723c */ /* 0x040fe20000041814 */
[----:B------:R-:W4:Y:S07]  /*3630*/  LDSM.16.M88.4 R40, [R216+0xb800] ;  /* 0x00b80000d828783b */ /* 0x000f2e0000000200 */
[----:B--2---:R-:W-:Y:S01]  /*3640*/  HMMA.16816.F32.BF16 R36, R12, R120, R60 ;  /* 0x000000780c24723c */ /* 0x004fe2000004183c */
[----:B------:R-:W2:Y:S01]  /*3650*/  LDSM.16.M88.4 R60, [R216+0x9000] ;  /* 0x00900000d83c783b */ /* 0x000ea20000000200 */
[----:B------:R-:W-:-:S06]  /*3660*/  DEPBAR.LE SB0, 0x0 ;  /* 0x000080000000791a */ /* 0x000fcc0000000000 */
[C---:B------:R-:W-:Y:S08]  /*3670*/  HMMA.16816.F32.BF16 R32, R12.reuse, R122, R96 ;  /* 0x0000007a0c20723c */ /* 0x040ff00000041860 */
[C---:B---3--:R-:W-:Y:S08]  /*3680*/  HMMA.16816.F32.BF16 R28, R12.reuse, R108, R100 ;  /* 0x0000006c0c1c723c */ /* 0x048ff00000041864 */
[C---:B------:R-:W-:Y:S08]  /*3690*/  HMMA.16816.F32.BF16 R24, R12.reuse, R110, R104 ;  /* 0x0000006e0c18723c */ /* 0x040ff00000041868 */
[C---:B-1----:R-:W-:Y:S08]  /*36a0*/  HMMA.16816.F32.BF16 R20, R12.reuse, R16, R92 ;  /* 0x000000100c14723c */ /* 0x042ff0000004185c */
[----:B------:R-:W-:Y:S08]  /*36b0*/  HMMA.16816.F32.BF16 R12, R12, R18, R88 ;  /* 0x000000120c0c723c */ /* 0x000ff00000041858 */
[C---:B----4-:R-:W-:Y:S08]  /*36c0*/  HMMA.16816.F32.BF16 R36, R8.reuse, R48, R36 ;  /* 0x000000300824723c */ /* 0x050ff00000041824 */
[C---:B------:R-:W-:Y:S08]  /*36d0*/  HMMA.16816.F32.BF16 R48, R8.reuse, R50, R32 ;  /* 0x000000320830723c */ /* 0x040ff00000041820 */
[C---:B-----5:R-:W-:Y:S08]  /*36e0*/  HMMA.16816.F32.BF16 R32, R8.reuse, R44, R28 ;  /* 0x0000002c0820723c */ /* 0x060ff0000004181c */
        /* <DEDUP_REMOVED lines=8> */
[----:B------:R-:W-:Y:S01]  /*3770*/  HMMA.16816.F32.BF16 R40, R8, R42, R12 ;  /* 0x0000002a0828723c */ /* 0x000fe2000004180c */
[----:B------:R-:W-:Y:S06]  /*3780*/  BAR.SYNC.DEFER_BLOCKING 0x0 ;  /* 0x0000000000007b1d */ /* 0x000fec0000010000 */
[----:B------:R-:W-:Y:S05]  /*3790*/  @!P0 BRA `(.L_x_3800) ;  /* 0x0000024000008947 */ /* 0x000fea0003800000 */
[----:B------:R-:W-:Y:S01]  /*37a0*/  UIADD3 UR5, UR6, -0x2, URZ ;  /* 0xfffffffe06057890 */ /* 0x000fe2000fffe03f */
[C---:B------:R-:W-:Y:S01]  /*37b0*/  IMAD.SHL.U32 R13, R126.reuse, 0x40, RZ ;  /* 0x000000407e0d7824 */ /* 0x040fe200078e00ff */
[----:B------:R-:W-:-:S02]  /*37c0*/  SHF.L.U64.HI R3, R126, 0x6, R127 ;  /* 0x000000067e037819 */ /* 0x000fc4000001027f */
[----:B------:R-:W-:Y:S02]  /*37d0*/  USHF.R.S32.HI UR4, URZ, 0x1f, UR5 ;  /* 0x0000001f3f047899 */ /* 0x000fe40008011405 */
[----:B------:R-:W-:Y:S01]  /*37e0*/  UIMAD UR15, UR15, UR5, URZ ;  /* 0x000000050f0f72a4 */ /* 0x000fe2000f8e023f */
[----:B------:R-:W-:-:S03]  /*37f0*/  IMAD.WIDE.U32 R8, R124, UR5, R128 ;  /* 0x000000057c087c25 */ /* 0x000fc6000f8e0080 */
[----:B------:R-:W-:Y:S02]  /*3800*/  UIMAD UR4, UR4, UR16, UR15 ;  /* 0x00000010040472a4 */ /* 0x000fe4000f8e020f */
[----:B------:R-:W-:-:S04]  /*3810*/  LEA R6, P2, R8, c[0x0][0x1c8], 0x1 ;  /* 0x0000720008067a11 */ /* 0x000fc800078408ff */
[----:B------:R-:W-:Y:S02]  /*3820*/  IADD3 R0, R9, UR4, RZ ;  /* 0x0000000409007c10 */ /* 0x000fe4000fffe0ff */
        /* <DEDUP_REMOVED lines=27> */
.L_x_3800:
[----:B------:R-:W-:Y:S01]  /*39e0*/  LOP3.LUT R0, R125, 0xffffffe0, RZ, 0xc0, !PT ;  /* 0xffffffe07d007812 */ /* 0x000fe200078ec0ff */
[----:B------:R-:W-:Y:S01]  /*39f0*/  ULDC UR4, c[0x0][0x1d0] ;  /* 0x0000740000047ab9 */ /* 0x000fe20000000800 */
[----:B------:R-:W-:Y:S01]  /*3a00*/  STL [R1+0x50], R221 ;  /* 0x000050dd01007387 */ /* 0x000fe20000100800 */
[----:B------:R-:W-:Y:S01]  /*3a10*/  UIADD3 UR4, UR7, UR4, URZ ;  /* 0x0000000407047290 */ /* 0x000fe2000fffe03f */
[----:B------:R-:W-:-:S02]  /*3a20*/  IMAD.SHL.U32 R212, R5, 0x2, RZ ;  /* 0x0000000205d47824 */ /* 0x000fc400078e00ff */
[----:B------:R-:W-:Y:S01]  /*3a30*/  IMAD.IADD R0, R164, 0x1, -R0 ;  /* 0x00000001a4007824 */ /* 0x000fe200078e0a00 */
[----:B------:R-:W-:Y:S01]  /*3a40*/  STL [R1+0x4c], R220 ;  /* 0x00004cdc01007387 */ /* 0x000fe20000100800 */
[----:B------:R-:W-:Y:S01]  /*3a50*/  IMAD R215, R2, 0x2, R212 ;  /* 0x0000000202d77824 */ /* 0x000fe200078e02d4 */
[----:B------:R-:W-:Y:S01]  /*3a60*/  LEA R213, R4, R212, 0x1 ;  /* 0x000000d404d57211 */ /* 0x000fe200078e08ff */
[----:B-1----:R-:W-:Y:S01]  /*3a70*/  IMAD.U32 R6, RZ, RZ, UR4 ;  /* 0x00000004ff067e24 */ /* 0x002fe2000f8e00ff */
[----:B------:R-:W-:Y:S01]  /*3a80*/  SHF.R.S32.HI R3, RZ, 0x1f, R0 ;  /* 0x0000001fff037819 */ /* 0x000fe20000011400 */
[----:B------:R1:W-:Y:S02]  /*3a90*/  STL [R1+0x48], R219 ;  /* 0x000048db01007387 */ /* 0x0003e40000100800 */
[----:B------:R-:W-:Y:S01]  /*3aa0*/  IMAD R214, R2, 0x2, R213 ;  /* 0x0000000202d67824 */ /* 0x000fe200078e02d5 */
[----:B------:R-:W-:Y:S01]  /*3ab0*/  LEA.HI R3, R3, R0, RZ, 0x2 ;  /* 0x0000000003037211 */ /* 0x000fe200078f10ff */
[----:B------:R-:W-:Y:S03]  /*3ac0*/  STL [R1+0x44], R218 ;  /* 0x000044da01007387 */ /* 0x000fe60000100800 */
[----:B------:R-:W-:Y:S01]  /*3ad0*/  LOP3.LUT R3, R3, 0x7ffffffc, RZ, 0xc0, !PT ;  /* 0x7ffffffc03037812 */ /* 0x000fe200078ec0ff */
[----:B------:R-:W-:Y:S03]  /*3ae0*/  STL [R1+0x40], R217 ;  /* 0x000040d901007387 */ /* 0x000fe60000100800 */
[----:B------:R-:W-:Y:S01]  /*3af0*/  IADD3 R0, R0, -R3, RZ ;  /* 0x8000000300007210 */ /* 0x000fe20007ffe0ff */
[----:B------:R-:W-:Y:S04]  /*3b00*/  STL [R1+0x3c], R216 ;  /* 0x00003cd801007387 */ /* 0x000fe80000100800 */
[----:B------:R-:W-:Y:S01]  /*3b10*/  IMAD R0, R0, -0x2, R6 ;  /* 0xfffffffe00007824 */ /* 0x000fe200078e0206 */
[----:B------:R2:W-:Y:S04]  /*3b20*/  STL [R1+0x38], R167 ;  /* 0x000038a701007387 */ /* 0x0005e80000100800 */
        /* <DEDUP_REMOVED lines=14> */
[C---:B------:R-:W-:Y:S02]  /*3c10*/  ISETP.GT.AND P2, PT, R0.reuse, 0x10, PT ;  /* 0x000000100000780c */ /* 0x040fe40003f44270 */
[----:B------:R-:W-:Y:S01]  /*3c20*/  FSEL R10, R81, -INF , P0 ;  /* 0xff800000510a7808 */ /* 0x000fe20000000000 */
[----:B------:R-:W-:Y:S01]  /*3c30*/  LDSM.16.MT88.4 R116, [R214+0x9100] ;  /* 0x00910000d674783b */ /* 0x000fe20000004200 */
[----:B------:R-:W-:Y:S02]  /*3c40*/  FMNMX.FTZ R3, R9, R3, !PT ;  /* 0x0000000309037209 */ /* 0x000fe40007810000 */
[----:B------:R-:W-:Y:S01]  /*3c50*/  FSEL R19, R83, -INF , P0 ;  /* 0xff80000053137808 */ /* 0x000fe20000000000 */
[----:B------:R-:W-:Y:S01]  /*3c60*/  LDSM.16.MT88.4 R96, [R212+0x6900] ;  /* 0x00690000d460783b */ /* 0x000fe20000004200 */
[----:B------:R-:W-:-:S02]  /*3c70*/  ISETP.GT.AND P0, PT, R0, 0x11, PT ;  /* 0x000000110000780c */ /* 0x000fc40003f04270 */
[----:B------:R-:W-:Y:S01]  /*3c80*/  FSEL R11, R76, -INF , P2 ;  /* 0xff8000004c0b7808 */ /* 0x000fe20001000000 */
[----:B------:R-:W-:Y:S01]  /*3c90*/  LDSM.16.MT88.4 R104, [R215+0x3900] ;  /* 0x00390000d768783b */ /* 0x000fe20000004200 */
[----:B------:R-:W-:Y:S02]  /*3ca0*/  FMNMX.FTZ R3, R10, R3, !PT ;  /* 0x000000030a037209 */ /* 0x000fe40007810000 */
[----:B------:R-:W-:Y:S01]  /*3cb0*/  FSEL R16, R86, -INF , P1 ;  /* 0xff80000056107808 */ /* 0x000fe20000800000 */
[----:B------:R-:W-:Y:S01]  /*3cc0*/  LDSM.16.MT88.4 R100, [R214+0x3900] ;  /* 0x00390000d664783b */ /* 0x000fe20000004200 */
[----:B------:R-:W-:Y:S02]  /*3cd0*/  ISETP.GT.AND P1, PT, R0, 0x18, PT ;  /* 0x000000180000780c */ /* 0x000fe40003f24270 */
[----:B------:R-:W-:Y:S01]  /*3ce0*/  FSEL R13, R77, -INF , P0 ;  /* 0xff8000004d0d7808 */ /* 0x000fe20000000000 */
[----:B------:R-:W-:Y:S01]  /*3cf0*/  LDSM.16.MT88.4 R84, [R212+0x3900] ;  /* 0x00390000d454783b */ /* 0x000fe20000004200 */
[----:B------:R-:W-:-:S02]  /*3d00*/  FMNMX.FTZ R3, R11, R3, !PT ;  /* 0x000000030b037209 */ /* 0x000fc40007810000 */
[----:B------:R-:W-:Y:S01]  /*3d10*/  FSEL R25, R79, -INF , P0 ;  /* 0xff8000004f197808 */ /* 0x000fe20000000000 */
[----:B------:R-:W-:Y:S01]  /*3d20*/  LDSM.16.MT88.4 R112, [R213+0x6900] ;  /* 0x00690000d570783b */ /* 0x000fe20000004200 */
[----:B------:R-:W-:Y:S02]  /*3d30*/  ISETP.GT.AND P0, PT, R0, 0x19, PT ;  /* 0x000000190000780c */ /* 0x000fe40003f04270 */
[----:B------:R-:W-:Y:S01]  /*3d40*/  FSEL R14, R72, -INF , P1 ;  /* 0xff800000480e7808 */ /* 0x000fe20000800000 */
[----:B------:R-:W0:Y:S01]  /*3d50*/  LDGDEPBAR ;  /* 0x00000000000079af */ /* 0x000e220000000000 */
        /* <DEDUP_REMOVED lines=18> */
[----:B------:R-:W-:Y:S01]  /*3e80*/  FSEL R149, R65, -INF , P0 ;  /* 0xff80000041957808 */ /* 0x000fe20000000000 */
[----:B------:R-:W-:Y:S01]  /*3e90*/  LDSM.16.MT88.4 R68, [R213+0x9100] ;  /* 0x00910000d544783b */ /* 0x000fe20000004200 */
[----:B------:R-:W-:Y:S02]  /*3ea0*/  ISETP.GT.AND P1, PT, R0, 0x30, PT ;  /* 0x000000300000780c */ /* 0x000fe40003f24270 */
[----:B------:R-:W-:-:S02]  /*3eb0*/  FMNMX.FTZ R3, R150, R3, !PT ;  /* 0x0000000396037209 */ /* 0x000fc40007810000 */
[----:B------:R-:W-:Y:S02]  /*3ec0*/  FSEL R161, R67, -INF , P0 ;  /* 0xff80000043a17808 */ /* 0x000fe40000000000 */
        /* <DEDUP_REMOVED lines=17> */
[----:B------:R-:W-:Y:S01]  /*3fe0*/  FSEL R166, R49, -INF , P0 ;  /* 0xff80000031a67808 */ /* 0x000fe20000000000 */
[----:B------:R-:W-:Y:S01]  /*3ff0*/  LDSM.16.MT88.4 R36, [R214+0x100] ;  /* 0x00010000d624783b */ /* 0x000fe20000004200 */
[----:B------:R-:W-:-:S02]  /*4000*/  ISETP.GT.AND P1, PT, R0, 0x40, PT ;  /* 0x000000400000780c */ /* 0x000fc40003f24270 */
        /* <DEDUP_REMOVED lines=8> */
[----:B------:R-:W-:Y:S02]  /*4090*/  FSEL R143, R33, -INF , P0 ;  /* 0xff800000218f7808 */ /* 0x000fe40000000000 */
[----:B------:R-:W-:Y:S02]  /*40a0*/  ISETP.GT.AND P1, PT, R0, 0x48, PT ;  /* 0x000000480000780c */ /* 0x000fe40003f24270 */
        /* <DEDUP_REMOVED lines=9> */
[----:B------:R-:W-:Y:S02]  /*4140*/  FSEL R132, R45, -INF , P0 ;  /* 0xff8000002d847808 */ /* 0x000fe40000000000 */
[----:B------:R-:W-:Y:S02]  /*4150*/  ISETP.GT.AND P0, PT, R0, 0x50, PT ;  /* 0x000000500000780c */ /* 0x000fe40003f04270 */
        /* <DEDUP_REMOVED lines=9> */
[----:B------:R-:W-:Y:S01]  /*41f0*/  ISETP.GT.AND P1, PT, R0, 0x58, PT ;  /* 0x000000580000780c */ /* 0x000fe20003f24270 */
[----:B------:R-:W-:Y:S01]  /*4200*/  LDSM.16.MT88.4 R44, [R215+0x900] ;  /* 0x00090000d72c783b */ /* 0x000fe20000004200 */
[----:B------:R-:W-:Y:S02]  /*4210*/  FSEL R155, R21, -INF , P2 ;  /* 0xff800000159b7808 */ /* 0x000fe40001000000 */
[----:B------:R-:W-:-:S02]  /*4220*/  FMNMX.FTZ R6, R162, R6, !PT ;  /* 0x00000006a2067209 */ /* 0x000fc40007810000 */
[----:B------:R-:W-:Y:S02]  /*4230*/  FMNMX.FTZ R3, R136, R3, !PT ;  /* 0x0000000388037209 */ /* 0x000fe40007810000 */
[----:B------:R-:W-:Y:S02]  /*4240*/  FSEL R135, R22, -INF , P0 ;  /* 0xff80000016877808 */ /* 0x000fe40000000000 */
[----:B------:R-:W-:Y:S02]  /*4250*/  ISETP.GT.AND P0, PT, R0, 0x59, PT ;  /* 0x000000590000780c */ /* 0x000fe40003f04270 */
[----:B-1----:R-:W-:Y:S02]  /*4260*/  FSEL R219, R40, -INF , P1 ;  /* 0xff80000028db7808 */ /* 0x002fe40000800000 */
[----:B------:R-:W-:Y:S02]  /*4270*/  FMNMX.FTZ R0, R161, R6, !PT ;  /* 0x00000006a1007209 */ /* 0x000fe40007810000 */
[----:B------:R-:W-:-:S02]  /*4280*/  FMNMX.FTZ R164, R155, R3, !PT ;  /* 0x000000039ba47209 */ /* 0x000fc40007810000 */
[----:B------:R-:W-:Y:S02]  /*4290*/  FSEL R152, R41, -INF , P0 ;  /* 0xff80000029987808 */ /* 0x000fe40000000000 */
[----:B------:R-:W-:Y:S02]  /*42a0*/  FMNMX.FTZ R0, R249, R0, !PT ;  /* 0x00000000f9007209 */ /* 0x000fe40007810000 */
[----:B------:R-:W-:Y:S02]  /*42b0*/  FMNMX.FTZ R164, R219, R164, !PT ;  /* 0x000000a4dba47209 */ /* 0x000fe40007810000 */
[----:B------:R-:W-:Y:S02]  /*42c0*/  FMNMX.FTZ R0, R250, R0, !PT ;  /* 0x00000000fa007209 */ /* 0x000fe40007810000 */
[----:B------:R-:W-:Y:S02]  /*42d0*/  FMNMX.FTZ R164, R152, R164, !PT ;  /* 0x000000a498a47209 */ /* 0x000fe40007810000 */
[----:B------:R-:W-:-:S02]  /*42e0*/  FMNMX.FTZ R0, R251, R0, !PT ;  /* 0x00000000fb007209 */ /* 0x000fc40007810000 */
[----:B------:R-:W-:Y:S01]  /*42f0*/  FSEL R145, R23, -INF , P2 ;  /* 0xff80000017917808 */ /* 0x000fe20001000000 */
[----:B------:R-:W1:Y:S01]  /*4300*/  SHFL.BFLY PT, R3, R164, 0x2, 0x1f ;  /* 0x0c401f00a4037f89 */ /* 0x000e6200000e0000 */
[----:B------:R-:W-:Y:S02]  /*4310*/  FMNMX.FTZ R0, R252, R0, !PT ;  /* 0x00000000fc007209 */ /* 0x000fe40007810000 */
[----:B--2---:R-:W-:Y:S01]  /*4320*/  FSEL R167, R42, -INF , P1 ;  /* 0xff8000002aa77808 */ /* 0x004fe20000800000 */
[----:B------:R-:W-:Y:S01]  /*4330*/  LDSM.16.MT88.4 R20, [R212+0x100] ;  /* 0x00010000d414783b */ /* 0x000fe20000004200 */
[----:B------:R-:W-:Y:S02]  /*4340*/  FMNMX.FTZ R0, R154, R0, !PT ;  /* 0x000000009a007209 */ /* 0x000fe40007810000 */
[----:B------:R-:W-:Y:S02]  /*4350*/  FSEL R216, R43, -INF , P0 ;  /* 0xff8000002bd87808 */ /* 0x000fe40000000000 */
[----:B------:R-:W-:Y:S01]  /*4360*/  FMNMX.FTZ R0, R146, R0, !PT ;  /* 0x0000000092007209 */ /* 0x000fe20007810000 */
[----:B------:R-:W-:Y:S03]  /*4370*/  LDSM.16.MT88.4 R40, [R215+0x100] ;  /* 0x00010000d728783b */ /* 0x000fe60000004200 */
[----:B------:R-:W-:-:S04]  /*4380*/  FMNMX.FTZ R0, R144, R0, !PT ;  /* 0x0000000090007209 */ /* 0x000fc80007810000 */
[----:B------:R-:W-:-:S04]  /*4390*/  FMNMX.FTZ R0, R141, R0, !PT ;  /* 0x000000008d007209 */ /* 0x000fc80007810000 */
[----:B------:R-:W-:Y:S02]  /*43a0*/  FMNMX.FTZ R0, R135, R0, !PT ;  /* 0x0000000087007209 */ /* 0x000fe40007810000 */
[----:B-1----:R-:W-:Y:S02]  /*43b0*/  FMNMX.FTZ R164, R164, R3, !PT ;  /* 0x00000003a4a47209 */ /* 0x002fe40007810000 */
        /* <DEDUP_REMOVED lines=11> */
[----:B------:R-:W1:Y:S01]  /*4470*/  SHFL.BFLY PT, R6, R3, 0x1, 0x1f ;  /* 0x0c201f0003067f89 */ /* 0x000e6200000e0000 */
[--C-:B------:R-:W-:Y:S01]  /*4480*/  FFMA.FTZ R2, R148, c[0x0][0x2d0], -R12.reuse ;  /* 0x0000b40094027a23 */ /* 0x100fe2000001080c */
        /* <DEDUP_REMOVED lines=19> */
[----:B------:R1:W-:Y:S02]  /*45c0*/  MUFU.EX2 R140, R0 ;  /* 0x00000000008c7308 */ /* 0x0003e40000000800 */
[----:B-1----:R-:W-:-:S05]  /*45d0*/  FMUL.FTZ R0, R3, c[0x0][0x2d0] ;  /* 0x0000b40003007a20 */ /* 0x002fca0000410000 */
[----:B------:R-:W-:-:S05]  /*45e0*/  FSEL R0, R0, RZ, P0 ;  /* 0x000000ff00007208 */ /* 0x000fca0000000000 */
[--C-:B------:R-:W-:Y:S02]  /*45f0*/  FFMA.FTZ R5, R17, c[0x0][0x2d0], -R0.reuse ;  /* 0x0000b40011057a23 */ /* 0x100fe40000010800 */
[--C-:B------:R-:W-:Y:S02]  /*4600*/  FFMA.FTZ R6, R16, c[0x0][0x2d0], -R0.reuse ;  /* 0x0000b40010067a23 */ /* 0x100fe40000010800 */
[----:B------:R1:W-:Y:S01]  /*4610*/  MUFU.EX2 R13, R5 ;  /* 0x00000005000d7308 */ /* 0x0003e20000000800 */
[----:B------:R-:W-:-:S07]  /*4620*/  FFMA.FTZ R4, R26, c[0x0][0x2d0], -R0 ;  /* 0x0000b4001a047a23 */ /* 0x000fce0000010800 */
[----:B------:R-:W2:Y:S01]  /*4630*/  MUFU.EX2 R72, R6 ;  /* 0x0000000600487308 */ /* 0x000ea20000000800 */
[----:B-1----:R-:W-:-:S07]  /*4640*/  FFMA.FTZ R5, R18, c[0x0][0x2d0], -R0 ;  /* 0x0000b40012057a23 */ /* 0x002fce0000010800 */
[----:B------:R1:W-:Y:S01]  /*4650*/  MUFU.EX2 R14, R4 ;  /* 0x00000004000e7308 */ /* 0x0003e20000000800 */
[----:B--2---:R-:W-:-:S07]  /*4660*/  F2FP.BF16.PACK_AB R9, R13, R72 ;  /* 0x000000480d09723e */ /* 0x004fce00000010ff */
        /* <DEDUP_REMOVED lines=31> */
[C---:B------:R-:W-:Y:S08]  /*4860*/  HMMA.16816.F32.BF16 R192, R4.reuse, R46, R16 ;  /* 0x0000002e04c0723c */ /* 0x040ff00000041810 */
[----:B------:R-:W-:Y:S01]  /*4870*/  HMMA.16816.F32.BF16 R188, R4, R56, R40 ;  /* 0x0000003804bc723c */ /* 0x000fe20000041828 */
[----:B------:R-:W2:Y:S07]  /*4880*/  LDSM.16.MT88.4 R40, [R212+0x6100] ;  /* 0x00610000d428783b */ /* 0x000eae0000004200 */
[----:B------:R-:W-:Y:S08]  /*4890*/  HMMA.16816.F32.BF16 R16, R8, R52, RZ ;  /* 0x000000340810723c */ /* 0x000ff000000418ff */
[C---:B------:R-:W-:Y:S01]  /*48a0*/  HMMA.16816.F32.BF16 R200, R4.reuse, R44, R20 ;  /* 0x0000002c04c8723c */ /* 0x040fe20000041814 */
[----:B------:R-:W3:Y:S04]  /*48b0*/  LDSM.16.MT88.4 R20, [R215+0x3100] ;  /* 0x00310000d714783b */ /* 0x000ee80000004200 */
[----:B------:R-:W-:Y:S03]  /*48c0*/  LDSM.16.MT88.4 R44, [R213+0x6100] ;  /* 0x00610000d52c783b */ /* 0x000fe60000004200 */
[C---:B------:R-:W-:Y:S01]  /*48d0*/  HMMA.16816.F32.BF16 R204, R4.reuse, R48, R28 ;  /* 0x0000003004cc723c */ /* 0x040fe2000004181c */
[----:B------:R-:W4:Y:S07]  /*48e0*/  LDSM.16.MT88.4 R48, [R215+0x6100] ;  /* 0x00610000d730783b */ /* 0x000f2e0000004200 */
[----:B------:R-:W-:Y:S07]  /*48f0*/  HMMA.16816.F32.BF16 R180, R4, R84, R16 ;  /* 0x0000005404b4723c */ /* 0x000fee0000041810 */
[----:B------:R-:W-:Y:S01]  /*4900*/  MOV R85, R88 ;  /* 0x0000005800557202 */ /* 0x000fe20000000f00 */
[----:B------:R-:W-:Y:S01]  /*4910*/  HMMA.16816.F32.BF16 R28, R8, R38, RZ ;  /* 0x00000026081c723c */ /* 0x000fe200000418ff */
[----:B------:R-:W-:-:S07]  /*4920*/  IMAD.MOV.U32 R84, RZ, RZ, R72 ;  /* 0x000000ffff547224 */ /* 0x000fce00078e0048 */
[C---:B-1----:R-:W-:Y:S08]  /*4930*/  HMMA.16816.F32.BF16 R88, R8.reuse, R24, RZ ;  /* 0x000000180858723c */ /* 0x042ff000000418ff */
[C---:B------:R-:W-:Y:S08]  /*4940*/  HMMA.16816.F32.BF16 R80, R8.reuse, R26, RZ ;  /* 0x0000001a0850723c */ /* 0x040ff000000418ff */
[----:B--2---:R-:W-:Y:S08]  /*4950*/  HMMA.16816.F32.BF16 R16, R8, R42, RZ ;  /* 0x0000002a0810723c */ /* 0x004ff000000418ff */
[----:B------:R-:W-:Y:S08]  /*4960*/  HMMA.16816.F32.BF16 R184, R4, R58, R28 ;  /* 0x0000003a04b8723c */ /* 0x000ff0000004181c */
[C---:B---3--:R-:W-:Y:S08]  /*4970*/  HMMA.16816.F32.BF16 R76, R8.reuse, R20, RZ ;  /* 0x00000014084c723c */ /* 0x048ff000000418ff */
[C---:B------:R-:W-:Y:S08]  /*4980*/  HMMA.16816.F32.BF16 R36, R8.reuse, R22, RZ ;  /* 0x000000160824723c */ /* 0x040ff000000418ff */
[C---:B------:R-:W-:Y:S08]  /*4990*/  HMMA.16816.F32.BF16 R28, R8.reuse, R32, RZ ;  /* 0x00000020081c723c */ /* 0x040ff000000418ff */
[C---:B------:R-:W-:Y:S08]  /*49a0*/  HMMA.16816.F32.BF16 R24, R8.reuse, R34, RZ ;  /* 0x000000220818723c */ /* 0x040ff000000418ff */
[C---:B------:R-:W-:Y:S08]  /*49b0*/  HMMA.16816.F32.BF16 R20, R8.reuse, R40, RZ ;  /* 0x000000280814723c */ /* 0x040ff000000418ff */
[C---:B----4-:R-:W-:Y:S08]  /*49c0*/  HMMA.16816.F32.BF16 R72, R8.reuse, R48, RZ ;  /* 0x000000300848723c */ /* 0x050ff000000418ff */
[----:B------:R-:W-:Y:S08]  /*49d0*/  HMMA.16816.F32.BF16 R56, R8, R50, RZ ;  /* 0x000000320838723c */ /* 0x000ff000000418ff */
[C---:B------:R-:W-:Y:S07]  /*49e0*/  HMMA.16816.F32.BF16 R172, R4.reuse, R86, R92 ;  /* 0x0000005604ac723c */ /* 0x040fee000004185c */
        /* <DEDUP_REMOVED lines=8> */
[----:B------:R-:W-:Y:S01]  /*4a70*/  HMMA.16816.F32.BF16 R156, R4, R110, R80 ;  /* 0x0000006e049c723c */ /* 0x000fe20000041850 */
[----:B------:R-:W-:Y:S01]  /*4a80*/  MOV R89, R147 ;  /* 0x0000009300597202 */ /* 0x000fe20000000f00 */
[----:B------:R-:W-:Y:S02]  /*4a90*/  IMAD.MOV.U32 R88, RZ, RZ, R146 ;  /* 0x000000ffff587224 */ /* 0x000fe400078e0092 */
[----:B------:R-:W-:Y:S02]  /*4aa0*/  IMAD.MOV.U32 R91, RZ, RZ, R153 ;  /* 0x000000ffff5b7224 */ /* 0x000fe400078e0099 */
[----:B------:R-:W-:Y:S01]  /*4ab0*/  IMAD.MOV.U32 R90, RZ, RZ, R152 ;  /* 0x000000ffff5a7224 */ /* 0x000fe200078e0098 */
[----:B------:R-:W-:Y:S01]  /*4ac0*/  MOV R111, R138 ;  /* 0x0000008a006f7202 */ /* 0x000fe20000000f00 */
[----:B------:R-:W-:Y:S01]  /*4ad0*/  HMMA.16816.F32.BF16 R32, R8, R44, RZ ;  /* 0x0000002c0820723c */ /* 0x000fe200000418ff */
[----:B------:R-:W-:Y:S01]  /*4ae0*/  IMAD.MOV.U32 R110, RZ, RZ, R139 ;  /* 0x000000ffff6e7224 */ /* 0x000fe200078e008b */
[----:B------:R-:W-:Y:S01]  /*4af0*/  MOV R82, R144 ;  /* 0x0000009000527202 */ /* 0x000fe20000000f00 */
[----:B------:R-:W-:-:S02]  /*4b00*/  IMAD.MOV.U32 R83, RZ, RZ, R145 ;  /* 0x000000ffff537224 */ /* 0x000fc400078e0091 */
[----:B------:R-:W-:Y:S02]  /*4b10*/  IMAD.MOV.U32 R81, RZ, RZ, R143 ;  /* 0x000000ffff517224 */ /* 0x000fe400078e008f */
[----:B------:R-:W-:Y:S01]  /*4b20*/  IMAD.MOV.U32 R80, RZ, RZ, R142 ;  /* 0x000000ffff507224 */ /* 0x000fe200078e008e */
[----:B------:R-:W-:Y:S01]  /*4b30*/  HMMA.16816.F32.BF16 R40, R8, R46, RZ ;  /* 0x0000002e0828723c */ /* 0x000fe200000418ff */
[----:B------:R-:W-:Y:S02]  /*4b40*/  IMAD.MOV.U32 R94, RZ, RZ, R134 ;  /* 0x000000ffff5e7224 */ /* 0x000fe400078e0086 */
[----:B------:R-:W-:Y:S02]  /*4b50*/  IMAD.MOV.U32 R109, RZ, RZ, R132 ;  /* 0x000000ffff6d7224 */ /* 0x000fe400078e0084 */
[----:B------:R-:W-:-:S03]  /*4b60*/  IMAD.MOV.U32 R148, RZ, RZ, R81 ;  /* 0x000000ffff947224 */ /* 0x000fc600078e0051 */
[C---:B------:R-:W-:Y:S08]  /*4b70*/  HMMA.16816.F32.BF16 R52, R8.reuse, R60, RZ ;  /* 0x0000003c0834723c */ /* 0x040ff000000418ff */
[C---:B------:R-:W-:Y:S08]  /*4b80*/  HMMA.16816.F32.BF16 R48, R8.reuse, R62, RZ ;  /* 0x0000003e0830723c */ /* 0x040ff000000418ff */
[C---:B------:R-:W-:Y:S08]  /*4b90*/  HMMA.16816.F32.BF16 R44, R8.reuse, R64, RZ ;  /* 0x00000040082c723c */ /* 0x040ff000000418ff */
[----:B------:R-:W-:Y:S08]  /*4ba0*/  HMMA.16816.F32.BF16 R60, R8, R68, RZ ;  /* 0x00000044083c723c */ /* 0x000ff000000418ff */
[----:B------:R-:W-:Y:S01]  /*4bb0*/  HMMA.16816.F32.BF16 R136, R4, R98, R16 ;  /* 0x000000620488723c */ /* 0x000fe20000041810 */
[----:B------:R-:W1:Y:S07]  /*4bc0*/  LDSM.16.MT88.4 R16, [R215+0x6900] ;  /* 0x00690000d710783b */ /* 0x000e6e0000004200 */
[C---:B------:R-:W-:Y:S08]  /*4bd0*/  HMMA.16816.F32.BF16 R64, R8.reuse, R66, RZ ;  /* 0x000000420840723c */ /* 0x040ff000000418ff */
[C---:B------:R-:W-:Y:S08]  /*4be0*/  HMMA.16816.F32.BF16 R68, R8.reuse, R70, RZ ;  /* 0x000000460844723c */ /* 0x040ff000000418ff */
[----:B------:R-:W-:Y:S01]  /*4bf0*/  HMMA.16816.F32.BF16 R116, R8, R118, RZ ;  /* 0x000000760874723c */ /* 0x000fe200000418ff */
[----:B------:R-:W2:Y:S07]  /*4c00*/  LDSM.16.MT88.4 R8, [R214+0x6900] ;  /* 0x00690000d608783b */ /* 0x000eae0000004200 */
[C---:B------:R-:W-:Y:S07]  /*4c10*/  HMMA.16816.F32.BF16 R144, R4.reuse, R106, R36 ;  /* 0x0000006a0490723c */ /* 0x040fee0000041824 */
[----:B------:R-:W-:Y:S01]  /*4c20*/  MOV R39, R141 ;  /* 0x0000008d00277202 */ /* 0x000fe20000000f00 */
[----:B------:R-:W-:Y:S01]  /*4c30*/  IMAD.MOV.U32 R38, RZ, RZ, R140 ;  /* 0x000000ffff267224 */ /* 0x000fe200078e008c */
[C---:B------:R-:W-:Y:S08]  /*4c40*/  HMMA.16816.F32.BF16 R152, R4.reuse, R104, R76 ;  /* 0x000000680498723c */ /* 0x040ff0000004184c */
        /* <DEDUP_REMOVED lines=8> */
[C---:B------:R-:W-:Y:S01]  /*4cd0*/  HMMA.16816.F32.BF16 R132, R4.reuse, R100, R28 ;  /* 0x000000640484723c */ /* 0x040fe2000004181c */
[----:B------:R2:W-:Y:S07]  /*4ce0*/  MUFU.EX2 R101, R2 ;  /* 0x0000000200657308 */ /* 0x0005ee0000000800 */
[C---:B------:R-:W-:Y:S01]  /*4cf0*/  HMMA.16816.F32.BF16 R28, R4.reuse, R102, R24 ;  /* 0x00000066041c723c */ /* 0x040fe20000041818 */
[----:B------:R-:W4:Y:S06]  /*4d00*/  LDSM.16.MT88.4 R24, [R213+0x9900] ;  /* 0x00990000d518783b */ /* 0x000f2c0000004200 */
[----:B------:R-:W-:Y:S01]  /*4d10*/  IMAD.MOV.U32 R102, RZ, RZ, R87 ;  /* 0x000000ffff667224 */ /* 0x000fe200078e0057 */
[----:B---3--:R-:W-:Y:S01]  /*4d20*/  HMMA.16816.F32.BF16 R52, R4, R20, R44 ;  /* 0x000000140434723c */ /* 0x008fe2000004182c */
[----:B--2---:R-:W-:-:S02]  /*4d30*/  FFMA.FTZ R2, R151, c[0x0][0x2d0], -R12 ;  /* 0x0000b40097027a23 */ /* 0x004fc4000001080c */
[----:B------:R-:W-:Y:S02]  /*4d40*/  IMAD.MOV.U32 R103, RZ, RZ, R84 ;  /* 0x000000ffff677224 */ /* 0x000fe400078e0054 */
[----:B------:R2:W3:Y:S01]  /*4d50*/  MUFU.EX2 R37, R2 ;  /* 0x0000000200257308 */ /* 0x0004e20000000800 */
[----:B------:R-:W-:Y:S02]  /*4d60*/  IMAD.MOV.U32 R151, RZ, RZ, R83 ;  /* 0x000000ffff977224 */ /* 0x000fe400078e0053 */
[C---:B------:R-:W-:Y:S01]  /*4d70*/  HMMA.16816.F32.BF16 R64, R4.reuse, R22, R64 ;  /* 0x000000160440723c */ /* 0x040fe20000041840 */
[----:B------:R-:W4:Y:S07]  /*4d80*/  LDSM.16.MT88.4 R20, [R214+0x9900] ;  /* 0x00990000d614783b */ /* 0x000f2e0000004200 */
[----:B------:R-:W-:Y:S01]  /*4d90*/  HMMA.16816.F32.BF16 R104, R4, R112, R32 ;  /* 0x000000700468723c */ /* 0x000fe20000041820 */
[----:B--2---:R-:W-:-:S02]  /*4da0*/  FFMA.FTZ R2, R150, c[0x0][0x2d0], -R12 ;  /* 0x0000b40096027a23 */ /* 0x004fc4000001080c */
[----:B------:R-:W-:-:S05]  /*4db0*/  IMAD.MOV.U32 R150, RZ, RZ, R88 ;  /* 0x000000ffff967224 */ /* 0x000fca00078e0058 */
[----:B-1----:R-:W-:Y:S01]  /*4dc0*/  HMMA.16816.F32.BF16 R48, R4, R8, R124 ;  /* 0x000000080430723c */ /* 0x002fe2000004187c */
[----:B------:R1:W2:Y:S01]  /*4dd0*/  MUFU.EX2 R100, R2 ;  /* 0x0000000200647308 */ /* 0x0002a20000000800 */
[----:B------:R-:W-:Y:S01]  /*4de0*/  IMAD.MOV.U32 R33, RZ, RZ, R90 ;  /* 0x000000ffff217224 */ /* 0x000fe200078e005a */
[----:B------:R-:W-:Y:S01]  /*4df0*/  MOV R35, R86 ;  /* 0x0000005600237202 */ /* 0x000fe20000000f00 */
[----:B------:R-:W-:-:S03]  /*4e00*/  IMAD.MOV.U32 R34, RZ, RZ, R91 ;  /* 0x000000ffff227224 */ /* 0x000fc600078e005b */
[----:B---3--:R-:W-:Y:S01]  /*4e10*/  MOV R126, R37 ;  /* 0x00000025007e7202 */ /* 0x008fe20000000f00 */
[----:B------:R-:W-:Y:S01]  /*4e20*/  HMMA.16816.F32.BF16 R44, R4, R10, R120 ;  /* 0x0000000a042c723c */ /* 0x000fe20000041878 */
[----:B------:R-:W3:Y:S01]  /*4e30*/  LDSM.16.MT88.4 R8, [R213+0x1100] ;  /* 0x00110000d508783b */ /* 0x000ee20000004200 */
[----:B------:R-:W-:-:S06]  /*4e40*/  IMAD.MOV.U32 R127, RZ, RZ, R38 ;  /* 0x000000ffff7f7224 */ /* 0x000fcc00078e0026 */
[C---:B----4-:R-:W-:Y:S01]  /*4e50*/  HMMA.16816.F32.BF16 R60, R4.reuse, R24, R60 ;  /* 0x00000018043c723c */ /* 0x050fe2000004183c */
[----:B-1----:R-:W-:Y:S01]  /*4e60*/  FFMA.FTZ R2, R149, c[0x0][0x2d0], -R12 ;  /* 0x0000b40095027a23 */ /* 0x002fe2000001080c */
[----:B------:R-:W-:Y:S01]  /*4e70*/  MOV R149, R89 ;  /* 0x0000005900957202 */ /* 0x000fe20000000f00 */
[----:B--2---:R-:W-:Y:S01]  /*4e80*/  IMAD.MOV.U32 R125, RZ, RZ, R100 ;  /* 0x000000ffff7d7224 */ /* 0x004fe200078e0064 */
[----:B------:R-:W-:Y:S01]  /*4e90*/  MOV R100, R85 ;  /* 0x0000005500647202 */ /* 0x000fe20000000f00 */
[----:B------:R1:W2:Y:S02]  /*4ea0*/  MUFU.EX2 R36, R2 ;  /* 0x0000000200247308 */ /* 0x0002a40000000800 */
[----:B------:R-:W-:Y:S01]  /*4eb0*/  MOV R25, R39 ;  /* 0x0000002700197202 */ /* 0x000fe20000000f00 */
[C---:B------:R-:W-:Y:S08]  /*4ec0*/  HMMA.16816.F32.BF16 R112, R4.reuse, R114, R40 ;  /* 0x000000720470723c */ /* 0x040ff00000041828 */
[----:B------:R-:W-:Y:S01]  /*4ed0*/  HMMA.16816.F32.BF16 R68, R4, R26, R68 ;  /* 0x0000001a0444723c */ /* 0x000fe20000041844 */
[----:B-1----:R-:W-:Y:S01]  /*4ee0*/  FFMA.FTZ R2, R160, c[0x0][0x2d0], -R0 ;  /* 0x0000b400a0027a23 */ /* 0x002fe20000010800 */
[----:B------:R-:W-:-:S05]  /*4ef0*/  MOV R160, R34 ;  /* 0x0000002200a07202 */ /* 0x000fca0000000f00 */
[----:B------:R-:W-:Y:S01]  /*4f00*/  IMAD.MOV.U32 R27, RZ, RZ, R80 ;  /* 0x000000ffff1b7224 */ /* 0x000fe200078e0050 */
[----:B------:R-:W-:Y:S01]  /*4f10*/  HMMA.16816.F32.BF16 R40, R4, R20, R128 ;  /* 0x000000140428723c */ /* 0x000fe20000041880 */
[----:B------:R1:W-:Y:S01]  /*4f20*/  MUFU.EX2 R32, R2 ;  /* 0x0000000200207308 */ /* 0x0003e20000000800 */
[----:B------:R-:W-:Y:S01]  /*4f30*/  MOV R26, R82 ;  /* 0x00000052001a7202 */ /* 0x000fe20000000f00 */
[----:B-1----:R-:W-:Y:S02]  /*4f40*/  FFMA.FTZ R2, R163, c[0x0][0x2d0], -R0 ;  /* 0x0000b400a3027a23 */ /* 0x002fe40000010800 */
[----:B--2---:R-:W-:-:S04]  /*4f50*/  IMAD.MOV.U32 R163, RZ, RZ, R36 ;  /* 0x000000ffffa37224 */ /* 0x004fc800078e0024 */
[----:B------:R1:W2:Y:S01]  /*4f60*/  MUFU.EX2 R124, R2 ;  /* 0x00000002007c7308 */ /* 0x0002a20000000800 */
[----:B------:R-:W-:Y:S01]  /*4f70*/  HMMA.16816.F32.BF16 R36, R4, R22, R116 ;  /* 0x000000160424723c */ /* 0x000fe20000041874 */
[----:B------:R-:W4:Y:S06]  /*4f80*/  LDSM.16.MT88.4 R20, [R215+0x1100] ;  /* 0x00110000d714783b */ /* 0x000f2c0000004200 */
[----:B------:R-:W-:Y:S02]  /*4f90*/  F2FP.BF16.PACK_AB R4, R126, R101 ;  /* 0x000000657e04723e */ /* 0x000fe400000010ff */
[----:B------:R-:W-:Y:S01]  /*4fa0*/  F2FP.BF16.PACK_AB R6, R163, R125 ;  /* 0x0000007da306723e */ /* 0x000fe200000010ff */
[----:B-1----:R-:W-:Y:S01]  /*4fb0*/  FFMA.FTZ R2, R162, c[0x0][0x2d0], -R0 ;  /* 0x0000b400a2027a23 */ /* 0x002fe20000010800 */
[----:B--2---:R-:W-:-:S03]  /*4fc0*/  F2FP.BF16.PACK_AB R5, R124, R32 ;  /* 0x000000207c05723e */ /* 0x004fc600000010ff */
[----:B------:R1:W-:Y:S02]  /*4fd0*/  MUFU.EX2 R24, R2 ;  /* 0x0000000200187308 */ /* 0x0003e40000000800 */
[----:B-1----:R-:W-:Y:S02]  /*4fe0*/  FFMA.FTZ R2, R161, c[0x0][0x2d0], -R0 ;  /* 0x0000b400a1027a23 */ /* 0x002fe40000010800 */
[----:B------:R-:W-:-:S04]  /*4ff0*/  IMAD.MOV.U32 R161, RZ, RZ, R35 ;  /* 0x000000ffffa17224 */ /* 0x000fc800078e0023 */
[----:B------:R-:W1:Y:S02]  /*5000*/  MUFU.EX2 R162, R2 ;  /* 0x0000000200a27308 */ /* 0x000e640000000800 */
[----:B-1----:R-:W-:Y:S02]  /*5010*/  F2FP.BF16.PACK_AB R7, R162, R24 ;  /* 0x00000018a207723e */ /* 0x002fe400000010ff */
[----:B------:R-:W-:-:S05]  /*5020*/  MOV R2, R94 ;  /* 0x0000005e00027202 */ /* 0x000fca0000000f00 */
[C---:B---3--:R-:W-:Y:S07]  /*5030*/  HMMA.16816.F32.BF16 R84, R4.reuse, R8, R204 ;  /* 0x000000080454723c */ /* 0x048fee00000418cc */
[----:B------:R-:W-:Y:S01]  /*5040*/  MOV R206, R101 ;  /* 0x0000006500ce7202 */ /* 0x000fe20000000f00 */
[----:B------:R-:W-:Y:S01]  /*5050*/  HMMA.16816.F32.BF16 R88, R4, R10, R196 ;  /* 0x0000000a0458723c */ /* 0x000fe200000418c4 */
[----:B------:R-:W1:Y:S01]  /*5060*/  LDSM.16.MT88.4 R8, [R212+0x4100] ;  /* 0x00410000d408783b */ /* 0x000e620000004200 */
[----:B------:R-:W-:Y:S01]  /*5070*/  IMAD.MOV.U32 R207, RZ, RZ, R110 ;  /* 0x000000ffffcf7224 */ /* 0x000fe200078e006e */
[----:B------:R-:W-:Y:S01]  /*5080*/  MOV R204, R108 ;  /* 0x0000006c00cc7202 */ /* 0x000fe20000000f00 */
[----:B------:R-:W-:-:S03]  /*5090*/  IMAD.MOV.U32 R205, RZ, RZ, R32 ;  /* 0x000000ffffcd7224 */ /* 0x000fc600078e0020 */
[----:B------:R-:W-:Y:S01]  /*50a0*/  IMAD.MOV.U32 R196, RZ, RZ, R102 ;  /* 0x000000ffffc47224 */ /* 0x000fe200078e0066 */
[C---:B------:R-:W-:Y:S01]  /*50b0*/  HMMA.16816.F32.BF16 R168, R4.reuse, R16, R168 ;  /* 0x0000001004a8723c */ /* 0x040fe200000418a8 */
[----:B------:R-:W-:Y:S01]  /*50c0*/  MOV R197, R103 ;  /* 0x0000006700c57202 */ /* 0x000fe20000000f00 */
[----:B------:R-:W-:Y:S02]  /*50d0*/  IMAD.MOV.U32 R199, RZ, RZ, R100 ;  /* 0x000000ffffc77224 */ /* 0x000fe400078e0064 */
[----:B------:R-:W-:Y:S02]  /*50e0*/  IMAD.MOV.U32 R198, RZ, RZ, R127 ;  /* 0x000000ffffc67224 */ /* 0x000fe400078e007f */
[----:B------:R-:W-:Y:S02]  /*50f0*/  IMAD.MOV.U32 R127, RZ, RZ, R33 ;  /* 0x000000ffff7f7224 */ /* 0x000fe400078e0021 */
[C---:B------:R-:W-:Y:S01]  /*5100*/  HMMA.16816.F32.BF16 R80, R4.reuse, R18, R208 ;  /* 0x000000120450723c */ /* 0x040fe200000418d0 */
[----:B------:R-:W2:Y:S04]  /*5110*/  LDSM.16.MT88.4 R16, [R214+0x1100] ;  /* 0x00110000d610783b */ /* 0x000ea80000004200 */
[----:B------:R-:W-:Y:S02]  /*5120*/  LDSM.16.MT88.4 R32, [R212+0x7100] ;  /* 0x00710000d420783b */ /* 0x000fe40000004200 */
[----:B------:R-:W-:Y:S01]  /*5130*/  IMAD.MOV.U32 R209, RZ, RZ, R92 ;  /* 0x000000ffffd17224 */ /* 0x000fe200078e005c */
[----:B----4-:R-:W-:Y:S01]  /*5140*/  HMMA.16816.F32.BF16 R100, R4, R22, R192 ;  /* 0x000000160464723c */ /* 0x010fe200000418c0 */
[----:B------:R-:W-:-:S02]  /*5150*/  IMAD.MOV.U32 R210, RZ, RZ, R93 ;  /* 0x000000ffffd27224 */ /* 0x000fc400078e005d */
[----:B------:R-:W-:Y:S02]  /*5160*/  IMAD.MOV.U32 R211, RZ, RZ, R95 ;  /* 0x000000ffffd37224 */ /* 0x000fe400078e005f */
[----:B------:R-:W-:-:S03]  /*5170*/  IMAD.MOV.U32 R208, RZ, RZ, R111 ;  /* 0x000000ffffd07224 */ /* 0x000fc600078e006f */
[C---:B------:R-:W-:Y:S01]  /*5180*/  HMMA.16816.F32.BF16 R92, R4.reuse, R20, R200 ;  /* 0x00000014045c723c */ /* 0x040fe200000418c8 */
[----:B------:R-:W3:Y:S06]  /*5190*/  LDSM.16.MT88.4 R20, [R213+0x4100] ;  /* 0x00410000d514783b */ /* 0x000eec0000004200 */
[----:B------:R-:W-:Y:S01]  /*51a0*/  IMAD.MOV.U32 R203, RZ, RZ, R109 ;  /* 0x000000ffffcb7224 */ /* 0x000fe200078e006d */
[----:B------:R-:W-:Y:S01]  /*51b0*/  MOV R202, R211 ;  /* 0x000000d300ca7202 */ /* 0x000fe20000000f00 */
[----:B-1----:R-:W-:Y:S01]  /*51c0*/  HMMA.16816.F32.BF16 R120, R4, R8, R180 ;  /* 0x000000080478723c */ /* 0x002fe200000418b4 */
[----:B------:R-:W-:Y:S01]  /*51d0*/  IMAD.MOV.U32 R201, RZ, RZ, R196 ;  /* 0x000000ffffc97224 */ /* 0x000fe200078e00c4 */
[----:B------:R-:W-:Y:S01]  /*51e0*/  MOV R196, R149 ;  /* 0x0000009500c47202 */ /* 0x000fe20000000f00 */
[----:B------:R-:W-:-:S02]  /*51f0*/  IMAD.MOV.U32 R149, RZ, RZ, R150 ;  /* 0x000000ffff957224 */ /* 0x000fc400078e0096 */
[----:B------:R-:W-:Y:S02]  /*5200*/  IMAD.MOV.U32 R200, RZ, RZ, R127 ;  /* 0x000000ffffc87224 */ /* 0x000fe400078e007f */
[----:B------:R-:W-:Y:S01]  /*5210*/  IMAD.MOV.U32 R150, RZ, RZ, R151 ;  /* 0x000000ffff967224 */ /* 0x000fe200078e0097 */
[----:B------:R-:W-:Y:S01]  /*5220*/  HMMA.16816.F32.BF16 R192, R4, R10, R172 ;  /* 0x0000000a04c0723c */ /* 0x000fe200000418ac */
[----:B------:R-:W1:Y:S01]  /*5230*/  LDSM.16.MT88.4 R8, [R214+0x4100] ;  /* 0x00410000d608783b */ /* 0x000e620000004200 */
[----:B------:R-:W-:Y:S01]  /*5240*/  MOV R151, R26 ;  /* 0x0000001a00977202 */ /* 0x000fe20000000f00 */
[----:B------:R-:W-:Y:S02]  /*5250*/  IMAD.MOV.U32 R127, RZ, RZ, R25 ;  /* 0x000000ffff7f7224 */ /* 0x000fe400078e0019 */
[----:B------:R-:W-:-:S03]  /*5260*/  IMAD.MOV.U32 R211, RZ, RZ, R162 ;  /* 0x000000ffffd37224 */ /* 0x000fc600078e00a2 */
[C---:B--2---:R-:W-:Y:S08]  /*5270*/  HMMA.16816.F32.BF16 R108, R4.reuse, R16, R188 ;  /* 0x00000010046c723c */ /* 0x044ff000000418bc */
[C---:B------:R-:W-:Y:S01]  /*5280*/  HMMA.16816.F32.BF16 R116, R4.reuse, R18, R184 ;  /* 0x000000120474723c */ /* 0x040fe200000418b8 */
[----:B------:R-:W2:Y:S07]  /*5290*/  LDSM.16.MT88.4 R16, [R215+0x4100] ;  /* 0x00410000d710783b */ /* 0x000eae0000004200 */
[C---:B---3--:R-:W-:Y:S08]  /*52a0*/  HMMA.16816.F32.BF16 R188, R4.reuse, R20, R176 ;  /* 0x0000001404bc723c */ /* 0x048ff000000418b0 */
[C---:B------:R-:W-:Y:S01]  /*52b0*/  HMMA.16816.F32.BF16 R184, R4.reuse, R22, R156 ;  /* 0x0000001604b8723c */ /* 0x040fe2000004189c */
[----:B------:R-:W3:Y:S06]  /*52c0*/  LDSM.16.MT88.4 R20, [R215+0x7100] ;  /* 0x00710000d714783b */ /* 0x000eec0000004200 */
[----:B------:R-:W-:Y:S01]  /*52d0*/  MOV R159, R204 ;  /* 0x000000cc009f7202 */ /* 0x000fe20000000f00 */
[----:B------:R-:W-:Y:S01]  /*52e0*/  IMAD.MOV.U32 R158, RZ, RZ, R197 ;  /* 0x000000ffff9e7224 */ /* 0x000fe200078e00c5 */
[----:B-1----:R-:W-:Y:S01]  /*52f0*/  HMMA.16816.F32.BF16 R176, R4, R8, R132 ;  /* 0x0000000804b0723c */ /* 0x002fe20000041884 */
[----:B------:R-:W-:Y:S01]  /*5300*/  MOV R204, R24 ;  /* 0x0000001800cc7202 */ /* 0x000fe20000000f00 */
[----:B------:R-:W-:-:S02]  /*5310*/  IMAD.MOV.U32 R197, RZ, RZ, R209 ;  /* 0x000000ffffc57224 */ /* 0x000fc400078e00d1 */
[----:B------:R-:W-:Y:S01]  /*5320*/  IMAD.MOV.U32 R209, RZ, RZ, R210 ;  /* 0x000000ffffd17224 */ /* 0x000fe200078e00d2 */
[----:B------:R-:W-:Y:S02]  /*5330*/  MOV R210, R163 ;  /* 0x000000a300d27202 */ /* 0x000fe40000000f00 */
[----:B------:R-:W-:Y:S01]  /*5340*/  IMAD.MOV.U32 R132, RZ, RZ, R27 ;  /* 0x000000ffff847224 */ /* 0x000fe200078e001b */
[----:B------:R-:W-:Y:S01]  /*5350*/  HMMA.16816.F32.BF16 R172, R4, R10, R28 ;  /* 0x0000000a04ac723c */ /* 0x000fe2000004181c */
[----:B------:R-:W1:Y:S01]  /*5360*/  LDSM.16.MT88.4 R24, [R213+0x7100] ;  /* 0x00710000d518783b */ /* 0x000e620000004200 */
[----:B------:R-:W-:Y:S01]  /*5370*/  MOV R134, R203 ;  /* 0x000000cb00867202 */ /* 0x000fe20000000f00 */
[----:B------:R-:W-:Y:S01]  /*5380*/  IMAD.MOV.U32 R203, RZ, RZ, R161 ;  /* 0x000000ffffcb7224 */ /* 0x000fe200078e00a1 */
[----:B------:R-:W-:Y:S01]  /*5390*/  MOV R135, R148 ;  /* 0x0000009400877202 */ /* 0x000fe20000000f00 */
[----:B------:R-:W-:Y:S01]  /*53a0*/  LDSM.16.MT88.4 R8, [R212+0xa100] ;  /* 0x00a10000d408783b */ /* 0x000fe20000004200 */
[----:B------:R-:W-:-:S02]  /*53b0*/  IMAD.MOV.U32 R133, RZ, RZ, R160 ;  /* 0x000000ffff857224 */ /* 0x000fc400078e00a0 */
[C---:B--2---:R-:W-:Y:S01]  /*53c0*/  HMMA.16816.F32.BF16 R128, R4.reuse, R16, R152 ;  /* 0x000000100480723c */ /* 0x044fe20000041898 */
[----:B------:R-:W-:Y:S07]  /*53d0*/  LDSM.16.MT88.4 R28, [R213+0xa100] ;  /* 0x00a10000d51c783b */ /* 0x000fee0000004200 */
[C---:B------:R-:W-:Y:S01]  /*53e0*/  HMMA.16816.F32.BF16 R180, R4.reuse, R18, R144 ;  /* 0x0000001204b4723c */ /* 0x040fe20000041890 */
[----:B------:R-:W2:Y:S07]  /*53f0*/  LDSM.16.MT88.4 R16, [R214+0x7100] ;  /* 0x00710000d610783b */ /* 0x000eae0000004200 */
[C---:B------:R-:W-:Y:S07]  /*5400*/  HMMA.16816.F32.BF16 R160, R4.reuse, R32, R140 ;  /* 0x0000002004a0723c */ /* 0x040fee000004188c */
[----:B------:R-:W-:Y:S01]  /*5410*/  IMAD.MOV.U32 R143, RZ, RZ, R158 ;  /* 0x000000ffff8f7224 */ /* 0x000fe200078e009e */
[----:B---3--:R-:W-:Y:S01]  /*5420*/  HMMA.16816.F32.BF16 R144, R4, R20, R96 ;  /* 0x000000140490723c */ /* 0x008fe20000041860 */
[----:B------:R-:W-:Y:S01]  /*5430*/  IMAD.MOV.U32 R142, RZ, RZ, R159 ;  /* 0x000000ffff8e7224 */ /* 0x000fe200078e009f */
[----:B------:R-:W-:Y:S01]  /*5440*/  MOV R141, R202 ;  /* 0x000000ca008d7202 */ /* 0x000fe20000000f00 */
[----:B------:R-:W-:-:S04]  /*5450*/  IMAD.MOV.U32 R140, RZ, RZ, R203 ;  /* 0x000000ffff8c7224 */ /* 0x000fc800078e00cb */
[----:B------:R-:W-:Y:S01]  /*5460*/  IMAD.MOV.U32 R98, RZ, RZ, R125 ;  /* 0x000000ffff627224 */ /* 0x000fe200078e007d */
[----:B------:R-:W-:Y:S01]  /*5470*/  HMMA.16816.F32.BF16 R156, R4, R34, R136 ;  /* 0x00000022049c723c */ /* 0x000fe20000041888 */
[----:B------:R-:W-:Y:S01]  /*5480*/  MOV R97, R124 ;  /* 0x0000007c00617202 */ /* 0x000fe20000000f00 */
[----:B------:R-:W-:Y:S01]  /*5490*/  IMAD.MOV.U32 R96, RZ, RZ, R126 ;  /* 0x000000ffff607224 */ /* 0x000fe200078e007e */
[----:B------:R-:W-:Y:S01]  /*54a0*/  LDSM.16.MT88.4 R32, [R212+0x4900] ;  /* 0x00490000d420783b */ /* 0x000fe20000004200 */
[----:B------:R-:W-:-:S03]  /*54b0*/  IMAD.MOV.U32 R99, RZ, RZ, R204 ;  /* 0x000000ffff637224 */ /* 0x000fc600078e00cc */
[----:B------:R-:W-:Y:S01]  /*54c0*/  IMAD.MOV.U32 R139, RZ, RZ, R196 ;  /* 0x000000ffff8b7224 */ /* 0x000fe200078e00c4 */
[----:B------:R-:W-:Y:S01]  /*54d0*/  MOV R138, R149 ;  /* 0x00000095008a7202 */ /* 0x000fe20000000f00 */
[----:B------:R-:W-:Y:S01]  /*54e0*/  IMAD.MOV.U32 R196, RZ, RZ, R150 ;  /* 0x000000ffffc47224 */ /* 0x000fe200078e0096 */
[----:B-1----:R-:W-:Y:S01]  /*54f0*/  HMMA.16816.F32.BF16 R152, R4, R26, R112 ;  /* 0x0000001a0498723c */ /* 0x002fe20000041870 */
[----:B------:R-:W-:Y:S02]  /*5500*/  IMAD.MOV.U32 R137, RZ, RZ, R151 ;  /* 0x000000ffff897224 */ /* 0x000fe400078e0097 */
[----:B------:R-:W-:-:S05]  /*5510*/  IMAD.MOV.U32 R136, RZ, RZ, R127 ;  /* 0x000000ffff887224 */ /* 0x000fca00078e007f */
[C---:B------:R-:W-:Y:S01]  /*5520*/  HMMA.16816.F32.BF16 R148, R4.reuse, R24, R104 ;  /* 0x000000180494723c */ /* 0x040fe20000041868 */
[----:B------:R-:W-:Y:S07]  /*5530*/  LDSM.16.MT88.4 R24, [R212+0x1900] ;  /* 0x00190000d418783b */ /* 0x000fee0000004200 */
[C---:B--2---:R-:W-:Y:S08]  /*5540*/  HMMA.16816.F32.BF16 R112, R4.reuse, R16, R72 ;  /* 0x000000100470723c */ /* 0x044ff00000041848 */
[C---:B------:R-:W-:Y:S01]  /*5550*/  HMMA.16816.F32.BF16 R104, R4.reuse, R18, R56 ;  /* 0x000000120468723c */ /* 0x040fe20000041838 */
[----:B------:R-:W1:Y:S06]  /*5560*/  LDSM.16.MT88.4 R16, [R214+0xa100] ;  /* 0x00a10000d610783b */ /* 0x000e6c0000004200 */
[----:B------:R-:W-:Y:S01]  /*5570*/  IMAD.MOV.U32 R58, RZ, RZ, R206 ;  /* 0x000000ffff3a7224 */ /* 0x000fe200078e00ce */
[----:B------:R-:W-:Y:S01]  /*5580*/  HMMA.16816.F32.BF16 R124, R4, R22, R76 ;  /* 0x00000016047c723c */ /* 0x000fe2000004184c */
[----:B------:R-:W-:Y:S01]  /*5590*/  MOV R56, R208 ;  /* 0x000000d000387202 */ /* 0x000fe20000000f00 */
[----:B------:R-:W-:Y:S01]  /*55a0*/  IMAD.MOV.U32 R57, RZ, RZ, R207 ;  /* 0x000000ffff397224 */ /* 0x000fe200078e00cf */
[----:B------:R-:W-:Y:S01]  /*55b0*/  LDSM.16.MT88.4 R20, [R213+0x1900] ;  /* 0x00190000d514783b */ /* 0x000fe20000004200 */
[----:B------:R-:W-:-:S04]  /*55c0*/  MOV R59, R205 ;  /* 0x000000cd003b7202 */ /* 0x000fc80000000f00 */
[C---:B------:R-:W-:Y:S08]  /*55d0*/  HMMA.16816.F32.BF16 R76, R4.reuse, R8, R52 ;  /* 0x00000008044c723c */ /* 0x040ff00000041834 */
[C---:B------:R-:W-:Y:S01]  /*55e0*/  HMMA.16816.F32.BF16 R72, R4.reuse, R10, R64 ;  /* 0x0000000a0448723c */ /* 0x040fe20000041840 */
[----:B------:R-:W2:Y:S06]  /*55f0*/  LDSM.16.MT88.4 R8, [R215+0xa100] ;  /* 0x00a10000d708783b */ /* 0x000eac0000004200 */
[----:B------:R-:W-:Y:S01]  /*5600*/  IMAD.MOV.U32 R66, RZ, RZ, R2 ;  /* 0x000000ffff427224 */ /* 0x000fe200078e0002 */
[----:B------:R-:W-:Y:S01]  /*5610*/  HMMA.16816.F32.BF16 R60, R4, R28, R60 ;  /* 0x0000001c043c723c */ /* 0x000fe2000004183c */
[----:B------:R-:W-:Y:S01]  /*5620*/  FFMA.FTZ R2, R248, c[0x0][0x2d0], -R12 ;  /* 0x0000b400f8027a23 */ /* 0x000fe2000001080c */
[----:B------:R-:W-:Y:S01]  /*5630*/  MOV R248, R99 ;  /* 0x0000006300f87202 */ /* 0x000fe20000000f00 */
[----:B------:R-:W-:-:S02]  /*5640*/  IMAD.MOV.U32 R67, RZ, RZ, R209 ;  /* 0x000000ffff437224 */ /* 0x000fc400078e00d1 */
[----:B------:R3:W-:Y:S03]  /*5650*/  MUFU.EX2 R206, R2 ;  /* 0x0000000200ce7308 */ /* 0x0007e60000000800 */
[C---:B------:R-:W-:Y:S01]  /*5660*/  HMMA.16816.F32.BF16 R68, R4.reuse, R30, R68 ;  /* 0x0000001e0444723c */ /* 0x040fe20000041844 */
[----:B------:R-:W-:Y:S07]  /*5670*/  LDSM.16.MT88.4 R28, [R213+0x7900] ;  /* 0x00790000d51c783b */ /* 0x000fee0000004200 */
[----:B-1----:R-:W-:Y:S01]  /*5680*/  HMMA.16816.F32.BF16 R40, R4, R16, R40 ;  /* 0x000000100428723c */ /* 0x002fe20000041828 */
[----:B---3--:R-:W-:-:S02]  /*5690*/  FFMA.FTZ R2, R246, c[0x0][0x2d0], -R12 ;  /* 0x0000b400f6027a23 */ /* 0x008fc4000001080c */
[----:B------:R-:W-:-:S05]  /*56a0*/  IMAD.MOV.U32 R246, RZ, RZ, R98 ;  /* 0x000000fffff67224 */ /* 0x000fca00078e0062 */
[C---:B------:R-:W-:Y:S01]  /*56b0*/  HMMA.16816.F32.BF16 R36, R4.reuse, R18, R36 ;  /* 0x000000120424723c */ /* 0x040fe20000041824 */
[----:B------:R1:W3:Y:S01]  /*56c0*/  MUFU.EX2 R209, R2 ;  /* 0x0000000200d17308 */ /* 0x0002e20000000800 */
[----:B------:R-:W4:Y:S06]  /*56d0*/  LDSM.16.MT88.4 R16, [R215+0x1900] ;  /* 0x00190000d710783b */ /* 0x000f2c0000004200 */
[----:B--2---:R-:W-:Y:S01]  /*56e0*/  HMMA.16816.F32.BF16 R48, R4, R8, R48 ;  /* 0x000000080430723c */ /* 0x004fe20000041830 */
[----:B-1----:R-:W-:-:S07]  /*56f0*/  FFMA.FTZ R2, R165, c[0x0][0x2d0], -R12 ;  /* 0x0000b400a5027a23 */ /* 0x002fce000001080c */
[----:B------:R-:W-:Y:S01]  /*5700*/  HMMA.16816.F32.BF16 R44, R4, R10, R44 ;  /* 0x0000000a042c723c */ /* 0x000fe2000004182c */
[----:B------:R-:W1:Y:S01]  /*5710*/  LDSM.16.MT88.4 R8, [R214+0x1900] ;  /* 0x00190000d608783b */ /* 0x000e620000004200 */
[----:B------:R-:W-:Y:S01]  /*5720*/  IMAD.MOV.U32 R165, RZ, RZ, R139 ;  /* 0x000000ffffa57224 */ /* 0x000fe200078e008b */
[----:B------:R2:W-:Y:S04]  /*5730*/  MUFU.EX2 R208, R2 ;  /* 0x0000000200d07308 */ /* 0x0005e80000000800 */
[----:B------:R-:W-:Y:S02]  /*5740*/  FFMA.FTZ R4, R251, c[0x0][0x2d0], -R0 ;  /* 0x0000b400fb047a23 */ /* 0x000fe40000010800 */
[----:B------:R-:W-:Y:S02]  /*5750*/  IMAD.MOV.U32 R251, RZ, RZ, R59 ;  /* 0x000000fffffb7224 */ /* 0x000fe400078e003b */
[----:B------:R3:W-:Y:S01]  /*5760*/  MUFU.EX2 R202, R4 ;  /* 0x0000000400ca7308 */ /* 0x0007e20000000800 */
[----:B--2---:R-:W-:Y:S01]  /*5770*/  FFMA.FTZ R2, R166, c[0x0][0x2d0], -R12 ;  /* 0x0000b400a6027a23 */ /* 0x004fe2000001080c */
[----:B------:R-:W-:-:S06]  /*5780*/  MOV R166, R141 ;  /* 0x0000008d00a67202 */ /* 0x000fcc0000000f00 */
[----:B------:R2:W2:Y:S01]  /*5790*/  MUFU.EX2 R207, R2 ;  /* 0x0000000200cf7308 */ /* 0x0004a20000000800 */
[----:B---3--:R-:W-:Y:S01]  /*57a0*/  F2FP.BF16.PACK_AB R4, R209, R206 ;  /* 0x000000ced104723e */ /* 0x008fe200000010ff */
[----:B--2---:R-:W-:Y:S01]  /*57b0*/  FFMA.FTZ R2, R249, c[0x0][0x2d0], -R0 ;  /* 0x0000b400f9027a23 */ /* 0x004fe20000010800 */
[----:B------:R-:W-:Y:S01]  /*57c0*/  F2FP.BF16.PACK_AB R6, R207, R208 ;  /* 0x000000d0cf06723e */ /* 0x000fe200000010ff */
[----:B------:R-:W-:-:S04]  /*57d0*/  IMAD.MOV.U32 R249, RZ, RZ, R97 ;  /* 0x000000fffff97224 */ /* 0x000fc800078e0061 */
[----:B------:R2:W-:Y:S02]  /*57e0*/  MUFU.EX2 R205, R2 ;  /* 0x0000000200cd7308 */ /* 0x0005e40000000800 */
[----:B--2---:R-:W-:Y:S01]  /*57f0*/  FFMA.FTZ R2, R250, c[0x0][0x2d0], -R0 ;  /* 0x0000b400fa027a23 */ /* 0x004fe20000010800 */
[----:B------:R-:W-:-:S05]  /*5800*/  MOV R250, R96 ;  /* 0x0000006000fa7202 */ /* 0x000fca0000000f00 */
[----:B------:R2:W3:Y:S02]  /*5810*/  MUFU.EX2 R204, R2 ;  /* 0x0000000200cc7308 */ /* 0x0004e40000000800 */
[----:B--2---:R-:W-:Y:S01]  /*5820*/  FFMA.FTZ R2, R252, c[0x0][0x2d0], -R0 ;  /* 0x0000b400fc027a23 */ /* 0x004fe20000010800 */
[----:B---3--:R-:W-:Y:S01]  /*5830*/  F2FP.BF16.PACK_AB R5, R204, R205 ;  /* 0x000000cdcc05723e */ /* 0x008fe200000010ff */
[----:B------:R-:W-:-:S04]  /*5840*/  IMAD.MOV.U32 R252, RZ, RZ, R58 ;  /* 0x000000fffffc7224 */ /* 0x000fc800078e003a */
[----:B------:R-:W2:Y:S02]  /*5850*/  MUFU.EX2 R203, R2 ;  /* 0x0000000200cb7308 */ /* 0x000ea40000000800 */
[----:B--2---:R-:W-:Y:S01]  /*5860*/  F2FP.BF16.PACK_AB R7, R203, R202 ;  /* 0x000000cacb07723e */ /* 0x004fe200000010ff */
[----:B------:R-:W-:-:S04]  /*5870*/  IMAD.MOV.U32 R2, RZ, RZ, R142 ;  /* 0x000000ffff027224 */ /* 0x000fc800078e008e */
[----:B------:R-:W-:Y:S02]  /*5880*/  FFMA.FTZ R2, R2, c[0x0][0x2d0], -R12 ;  /* 0x0000b40002027a23 */ /* 0x000fe4000001080c */
[C---:B------:R-:W-:Y:S07]  /*5890*/  HMMA.16816.F32.BF16 R52, R4.reuse, R26, R80 ;  /* 0x0000001a0434723c */ /* 0x040fee0000041850 */
[----:B------:R-:W-:Y:S01]  /*58a0*/  MOV R83, R66 ;  /* 0x0000004200537202 */ /* 0x000fe20000000f00 */
[----:B------:R-:W-:Y:S01]  /*58b0*/  IMAD.MOV.U32 R82, RZ, RZ, R67 ;  /* 0x000000ffff527224 */ /* 0x000fe200078e0043 */
[----:B------:R-:W-:Y:S01]  /*58c0*/  MOV R80, R57 ;  /* 0x0000003900507202 */ /* 0x000fe20000000f00 */
[----:B------:R-:W-:Y:S01]  /*58d0*/  IMAD.MOV.U32 R81, RZ, RZ, R56 ;  /* 0x000000ffff517224 */ /* 0x000fe200078e0038 */
[C---:B------:R-:W-:Y:S08]  /*58e0*/  HMMA.16816.F32.BF16 R64, R4.reuse, R22, R88 ;  /* 0x000000160440723c */ /* 0x040ff00000041858 */
[C---:B------:R-:W-:Y:S01]  /*58f0*/  HMMA.16816.F32.BF16 R56, R4.reuse, R20, R84 ;  /* 0x000000140438723c */ /* 0x040fe20000041854 */
[----:B------:R-:W-:Y:S07]  /*5900*/  LDSM.16.MT88.4 R20, [R215+0x4900] ;  /* 0x00490000d714783b */ /* 0x000fee0000004200 */
[C---:B----4-:R-:W-:Y:S08]  /*5910*/  HMMA.16816.F32.BF16 R84, R4.reuse, R16, R92 ;  /* 0x000000100454723c */ /* 0x050ff0000004185c */
[C---:B------:R-:W-:Y:S01]  /*5920*/  HMMA.16816.F32.BF16 R88, R4.reuse, R18, R100 ;  /* 0x000000120458723c */ /* 0x040fe20000041864 */
[----:B------:R-:W2:Y:S07]  /*5930*/  LDSM.16.MT88.4 R16, [R214+0x4900] ;  /* 0x00490000d610783b */ /* 0x000eae0000004200 */
[C---:B------:R-:W-:Y:S01]  /*5940*/  HMMA.16816.F32.BF16 R168, R4.reuse, R24, R168 ;  /* 0x0000001804a8723c */ /* 0x040fe200000418a8 */
[----:B------:R-:W3:Y:S07]  /*5950*/  LDSM.16.MT88.4 R24, [R213+0x4900] ;  /* 0x00490000d518783b */ /* 0x000eee0000004200 */
[C---:B-1----:R-:W-:Y:S08]  /*5960*/  HMMA.16816.F32.BF16 R92, R4.reuse, R8, R108 ;  /* 0x00000008045c723c */ /* 0x042ff0000004186c */
[C---:B------:R-:W-:Y:S01]  /*5970*/  HMMA.16816.F32.BF16 R96, R4.reuse, R10, R116 ;  /* 0x0000000a0460723c */ /* 0x040fe20000041874 */
[----:B------:R-:W1:Y:S07]  /*5980*/  LDSM.16.MT88.4 R8, [R212+0x7900] ;  /* 0x00790000d408783b */ /* 0x000e6e0000004200 */
[C---:B------:R-:W-:Y:S07]  /*5990*/  HMMA.16816.F32.BF16 R100, R4.reuse, R32, R120 ;  /* 0x000000200464723c */ /* 0x040fee0000041878 */
[----:B------:R-:W-:Y:S01]  /*59a0*/  IMAD.MOV.U32 R33, RZ, RZ, R136 ;  /* 0x000000ffff217224 */ /* 0x000fe200078e0088 */
[----:B------:R-:W-:Y:S01]  /*59b0*/  HMMA.16816.F32.BF16 R108, R4, R34, R192 ;  /* 0x00000022046c723c */ /* 0x000fe200000418c0 */
[----:B------:R-:W-:-:S06]  /*59c0*/  IMAD.MOV.U32 R32, RZ, RZ, R143 ;  /* 0x000000ffff207224 */ /* 0x000fcc00078e008f */
[----:B------:R-:W-:Y:S01]  /*59d0*/  IMAD.MOV.U32 R194, RZ, RZ, R137 ;  /* 0x000000ffffc27224 */ /* 0x000fe200078e0089 */
[----:B------:R-:W-:Y:S01]  /*59e0*/  MOV R193, R138 ;  /* 0x0000008a00c17202 */ /* 0x000fe20000000f00 */
[----:B------:R-:W-:Y:S01]  /*59f0*/  IMAD.MOV.U32 R192, RZ, RZ, R140 ;  /* 0x000000ffffc07224 */ /* 0x000fe200078e008c */
[----:B--2---:R-:W-:Y:S01]  /*5a00*/  HMMA.16816.F32.BF16 R136, R4, R16, R176 ;  /* 0x000000100488723c */ /* 0x004fe200000418b0 */
[----:B------:R-:W-:Y:S01]  /*5a10*/  MOV R195, R132 ;  /* 0x0000008400c37202 */ /* 0x000fe20000000f00 */
[----:B------:R-:W-:Y:S02]  /*5a20*/  IMAD.MOV.U32 R34, RZ, RZ, R133 ;  /* 0x000000ffff227224 */ /* 0x000fe400078e0085 */
[----:B------:R-:W-:-:S04]  /*5a30*/  IMAD.MOV.U32 R35, RZ, RZ, R134 ;  /* 0x000000ffff237224 */ /* 0x000fc800078e0086 */
[C---:B------:R-:W-:Y:S01]  /*5a40*/  HMMA.16816.F32.BF16 R140, R4.reuse, R18, R172 ;  /* 0x00000012048c723c */ /* 0x040fe200000418ac */
[----:B------:R-:W2:Y:S07]  /*5a50*/  LDSM.16.MT88.4 R16, [R215+0x7900] ;  /* 0x00790000d710783b */ /* 0x000eae0000004200 */
[C---:B---3--:R-:W-:Y:S07]  /*5a60*/  HMMA.16816.F32.BF16 R116, R4.reuse, R24, R188 ;  /* 0x000000180474723c */ /* 0x048fee00000418bc */
[----:B------:R-:W-:Y:S01]  /*5a70*/  MOV R25, R135 ;  /* 0x0000008700197202 */ /* 0x000fe20000000f00 */
[C---:B------:R-:W-:Y:S08]  /*5a80*/  HMMA.16816.F32.BF16 R120, R4.reuse, R26, R184 ;  /* 0x0000001a0478723c */ /* 0x040ff000000418b8 */
[C---:B-1----:R-:W-:Y:S08]  /*5a90*/  HMMA.16816.F32.BF16 R184, R4.reuse, R8, R160 ;  /* 0x0000000804b8723c */ /* 0x042ff000000418a0 */
[C---:B------:R-:W-:Y:S01]  /*5aa0*/  HMMA.16816.F32.BF16 R188, R4.reuse, R10, R156 ;  /* 0x0000000a04bc723c */ /* 0x040fe2000004189c */
[----:B------:R-:W1:Y:S07]  /*5ab0*/  LDSM.16.MT88.4 R8, [R214+0x7900] ;  /* 0x00790000d608783b */ /* 0x000e6e0000004200 */
[C---:B------:R-:W-:Y:S08]  /*5ac0*/  HMMA.16816.F32.BF16 R132, R4.reuse, R22, R180 ;  /* 0x000000160484723c */ /* 0x040ff000000418b4 */
[C---:B------:R-:W-:Y:S07]  /*5ad0*/  HMMA.16816.F32.BF16 R180, R4.reuse, R28, R148 ;  /* 0x0000001c04b4723c */ /* 0x040fee0000041894 */
[----:B------:R-:W-:Y:S01]  /*5ae0*/  IMAD.MOV.U32 R29, RZ, RZ, R25 ;  /* 0x000000ffff1d7224 */ /* 0x000fe200078e0019 */
[----:B------:R-:W-:Y:S01]  /*5af0*/  HMMA.16816.F32.BF16 R128, R4, R20, R128 ;  /* 0x000000140480723c */ /* 0x000fe20000041880 */
[----:B------:R-:W3:Y:S01]  /*5b00*/  LDSM.16.MT88.4 R20, [R212+0xa900] ;  /* 0x00a90000d414783b */ /* 0x000ee20000004200 */
[----:B------:R-:W-:-:S02]  /*5b10*/  IMAD.MOV.U32 R28, RZ, RZ, R194 ;  /* 0x000000ffff1c7224 */ /* 0x000fc400078e00c2 */
[----:B------:R-:W-:Y:S01]  /*5b20*/  IMAD.MOV.U32 R194, RZ, RZ, R221 ;  /* 0x000000ffffc27224 */ /* 0x000fe200078e00dd */
[----:B------:R-:W-:Y:S03]  /*5b30*/  LDSM.16.MT88.4 R24, [R213+0xa900] ;  /* 0x00a90000d518783b */ /* 0x000fe60000004200 */
[C---:B--2---:R-:W-:Y:S01]  /*5b40*/  HMMA.16816.F32.BF16 R148, R4.reuse, R16, R144 ;  /* 0x000000100494723c */ /* 0x044fe20000041890 */
[----:B------:R2:W5:Y:S06]  /*5b50*/  LDL.LU R221, [R1+0x50] ;  /* 0x0000500001dd7983 */ /* 0x00056c0000300800 */
[----:B------:R-:W-:Y:S01]  /*5b60*/  IMAD.MOV.U32 R145, RZ, RZ, R29 ;  /* 0x000000ffff917224 */ /* 0x000fe200078e001d */
[----:B------:R-:W-:Y:S01]  /*5b70*/  HMMA.16816.F32.BF16 R176, R4, R30, R152 ;  /* 0x0000001e04b0723c */ /* 0x000fe20000041898 */
[----:B------:R-:W-:Y:S01]  /*5b80*/  IMAD.MOV.U32 R147, RZ, RZ, R35 ;  /* 0x000000ffff937224 */ /* 0x000fe200078e0023 */
[----:B------:R-:W-:Y:S01]  /*5b90*/  MOV R146, R34 ;  /* 0x0000002200927202 */ /* 0x000fe20000000f00 */
[----:B------:R-:W-:Y:S01]  /*5ba0*/  IMAD.MOV.U32 R29, RZ, RZ, R33 ;  /* 0x000000ffff1d7224 */ /* 0x000fe200078e0021 */
[----:B------:R-:W-:Y:S01]  /*5bb0*/  MOV R34, R80 ;  /* 0x0000005000227202 */ /* 0x000fe20000000f00 */
[----:B------:R-:W-:-:S02]  /*5bc0*/  IMAD.MOV.U32 R35, RZ, RZ, R81 ;  /* 0x000000ffff237224 */ /* 0x000fc400078e0051 */
[----:B------:R-:W-:Y:S01]  /*5bd0*/  MOV R31, R193 ;  /* 0x000000c1001f7202 */ /* 0x000fe20000000f00 */
[----:B------:R-:W-:Y:S01]  /*5be0*/  IMAD.MOV.U32 R193, RZ, RZ, R198 ;  /* 0x000000ffffc17224 */ /* 0x000fe200078e00c6 */
[----:B-1----:R-:W-:Y:S01]  /*5bf0*/  HMMA.16816.F32.BF16 R160, R4, R8, R112 ;  /* 0x0000000804a0723c */ /* 0x002fe20000041870 */
[----:B------:R1:W-:Y:S01]  /*5c00*/  MUFU.EX2 R198, R2 ;  /* 0x0000000200c67308 */ /* 0x0003e20000000800 */
[----:B------:R-:W-:Y:S01]  /*5c10*/  IMAD.MOV.U32 R30, RZ, RZ, R192 ;  /* 0x000000ffff1e7224 */ /* 0x000fe200078e00c0 */
[----:B------:R-:W-:Y:S01]  /*5c20*/  MOV R192, R83 ;  /* 0x0000005300c07202 */ /* 0x000fe20000000f00 */
[----:B------:R-:W-:Y:S01]  /*5c30*/  IMAD.MOV.U32 R33, RZ, RZ, R82 ;  /* 0x000000ffff217224 */ /* 0x000fe200078e0052 */
[----:B------:R-:W-:-:S03]  /*5c40*/  MOV R144, R146 ;  /* 0x0000009200907202 */ /* 0x000fc60000000f00 */
[----:B------:R-:W-:Y:S01]  /*5c50*/  HMMA.16816.F32.BF16 R156, R4, R10, R104 ;  /* 0x0000000a049c723c */ /* 0x000fe20000041868 */
[----:B------:R-:W4:Y:S01]  /*5c60*/  LDSM.16.MT88.4 R8, [R215+0xa900] ;  /* 0x00a90000d708783b */ /* 0x000f220000004200 */
[----:B------:R-:W-:-:S06]  /*5c70*/  IMAD.MOV.U32 R146, RZ, RZ, R30 ;  /* 0x000000ffff927224 */ /* 0x000fcc00078e001e */
[C---:B------:R-:W-:Y:S01]  /*5c80*/  HMMA.16816.F32.BF16 R172, R4.reuse, R18, R124 ;  /* 0x0000001204ac723c */ /* 0x040fe2000004187c */
[----:B-1----:R-:W-:Y:S02]  /*5c90*/  FFMA.FTZ R2, R145, c[0x0][0x2d0], -R12 ;  /* 0x0000b40091027a23 */ /* 0x002fe4000001080c */
[----:B------:R-:W-:Y:S01]  /*5ca0*/  IMAD.MOV.U32 R145, RZ, RZ, R147 ;  /* 0x000000ffff917224 */ /* 0x000fe200078e0093 */
[----:B------:R-:W-:Y:S01]  /*5cb0*/  MOV R147, R31 ;  /* 0x0000001f00937202 */ /* 0x000fe20000000f00 */
        /* <DEDUP_REMOVED lines=8> */
[----:B---3--:R-:W-:Y:S01]  /*5d40*/  HMMA.16816.F32.BF16 R152, R4, R20, R76 ;  /* 0x000000140498723c */ /* 0x008fe2000004184c */
[----:B------:R-:W-:Y:S01]  /*5d50*/  IMAD.MOV.U32 R145, RZ, RZ, R147 ;  /* 0x000000ffff917224 */ /* 0x000fe200078e0093 */
[----:B------:R1:W3:Y:S01]  /*5d60*/  MUFU.EX2 R199, R2 ;  /* 0x0000000200c77308 */ /* 0x0002e20000000800 */
[----:B------:R-:W-:Y:S01]  /*5d70*/  IMAD.MOV.U32 R147, RZ, RZ, R31 ;  /* 0x000000ffff937224 */ /* 0x000fe200078e001f */
[----:B------:R-:W-:Y:S01]  /*5d80*/  MOV R31, R29 ;  /* 0x0000001d001f7202 */ /* 0x000fe20000000f00 */
[----:B------:R-:W-:-:S02]  /*5d90*/  IMAD.MOV.U32 R34, RZ, RZ, R192 ;  /* 0x000000ffff227224 */ /* 0x000fc400078e00c0 */
[----:B------:R-:W-:Y:S01]  /*5da0*/  IMAD.MOV.U32 R192, RZ, RZ, R194 ;  /* 0x000000ffffc07224 */ /* 0x000fe200078e00c2 */
[----:B------:R-:W-:Y:S01]  /*5db0*/  MOV R194, R32 ;  /* 0x0000002000c27202 */ /* 0x000fe20000000f00 */
[----:B------:R-:W-:Y:S01]  /*5dc0*/  IMAD.MOV.U32 R29, RZ, RZ, R35 ;  /* 0x000000ffff1d7224 */ /* 0x000fe200078e0023 */
[C---:B------:R-:W-:Y:S01]  /*5dd0*/  HMMA.16816.F32.BF16 R112, R4.reuse, R22, R72 ;  /* 0x000000160470723c */ /* 0x040fe20000041848 */
[----:B------:R-:W-:Y:S01]  /*5de0*/  IMAD.MOV.U32 R35, RZ, RZ, R193 ;  /* 0x000000ffff237224 */ /* 0x000fe200078e00c1 */
[----:B------:R-:W-:Y:S01]  /*5df0*/  MOV R193, R195 ;  /* 0x000000c300c17202 */ /* 0x000fe20000000f00 */
[----:B------:R-:W-:Y:S01]  /*5e00*/  IMAD.MOV.U32 R32, RZ, RZ, R220 ;  /* 0x000000ffff207224 */ /* 0x000fe200078e00dc */
[----:B------:R-:W-:Y:S01]  /*5e10*/  MOV R195, R200 ;  /* 0x000000c800c37202 */ /* 0x000fe20000000f00 */
[----:B------:R-:W2:Y:S01]  /*5e20*/  LDSM.16.MT88.4 R20, [R214+0xa900] ;  /* 0x00a90000d614783b */ /* 0x000ea20000004200 */
[----:B-1----:R-:W-:Y:S02]  /*5e30*/  FFMA.FTZ R2, R144, c[0x0][0x2d0], -R12 ;  /* 0x0000b40090027a23 */ /* 0x002fe4000001080c */
[C---:B----4-:R-:W-:Y:S01]  /*5e40*/  HMMA.16816.F32.BF16 R72, R4.reuse, R8, R48 ;  /* 0x000000080448723c */ /* 0x050fe20000041830 */
[----:B------:R-:W-:Y:S01]  /*5e50*/  IMAD.MOV.U32 R144, RZ, RZ, R146 ;  /* 0x000000ffff907224 */ /* 0x000fe200078e0092 */
[----:B------:R-:W-:Y:S01]  /*5e60*/  MOV R146, R30 ;  /* 0x0000001e00927202 */ /* 0x000fe20000000f00 */
[----:B------:R-:W-:Y:S01]  /*5e70*/  IMAD.MOV.U32 R30, RZ, RZ, R28 ;  /* 0x000000ffff1e7224 */ /* 0x000fe200078e001c */
[----:B------:R1:W-:Y:S01]  /*5e80*/  MUFU.EX2 R200, R2 ;  /* 0x0000000200c87308 */ /* 0x0003e20000000800 */
[----:B------:R-:W-:Y:S01]  /*5e90*/  IMAD.MOV.U32 R28, RZ, RZ, R34 ;  /* 0x000000ffff1c7224 */ /* 0x000fe200078e0022 */
[----:B------:R-:W-:Y:S01]  /*5ea0*/  MOV R34, R192 ;  /* 0x000000c000227202 */ /* 0x000fe20000000f00 */
[----:B------:R-:W-:Y:S01]  /*5eb0*/  IMAD.MOV.U32 R192, RZ, RZ, R194 ;  /* 0x000000ffffc07224 */ /* 0x000fe200078e00c2 */
[----:B------:R-:W-:Y:S01]  /*5ec0*/  MOV R16, R144 ;  /* 0x0000009000107202 */ /* 0x000fe20000000f00 */
[----:B------:R-:W-:Y:S01]  /*5ed0*/  IMAD.MOV.U32 R194, RZ, RZ, R32 ;  /* 0x000000ffffc27224 */ /* 0x000fe200078e0020 */
[----:B------:R-:W-:Y:S01]  /*5ee0*/  MOV R144, R146 ;  /* 0x0000009200907202 */ /* 0x000fe20000000f00 */
[----:B------:R-:W-:Y:S01]  /*5ef0*/  HMMA.16816.F32.BF16 R44, R4, R10, R44 ;  /* 0x0000000a042c723c */ /* 0x000fe2000004182c */
[----:B------:R-:W-:Y:S01]  /*5f00*/  MOV R146, R30 ;  /* 0x0000001e00927202 */ /* 0x000fe20000000f00 */
[----:B------:R-:W-:Y:S01]  /*5f10*/  LDSM.16.MT88.4 R8, [R213+0x2100] ;  /* 0x00210000d508783b */ /* 0x000fe20000004200 */
[----:B------:R-:W-:Y:S01]  /*5f20*/  MOV R30, R28 ;  /* 0x0000001c001e7202 */ /* 0x000fe20000000f00 */
[----:B------:R-:W-:-:S02]  /*5f30*/  UIADD3 UR15, UR6, -0x2, URZ ;  /* 0xfffffffe060f7890 */ /* 0x000fc4000fffe03f */
[----:B------:R4:W5:Y:S02]  /*5f40*/  LDL.LU R220, [R1+0x4c] ;  /* 0x00004c0001dc7983 */ /* 0x0009640000300800 */
[----:B------:R-:W-:Y:S01]  /*5f50*/  HMMA.16816.F32.BF16 R104, R4, R24, R60 ;  /* 0x000000180468723c */ /* 0x000fe2000004183c */
[----:B-1----:R-:W-:Y:S02]  /*5f60*/  FFMA.FTZ R2, R17, c[0x0][0x2d0], -R12 ;  /* 0x0000b40011027a23 */ /* 0x002fe4000001080c */
[----:B------:R-:W-:Y:S02]  /*5f70*/  IMAD.MOV.U32 R17, RZ, RZ, R145 ;  /* 0x000000ffff117224 */ /* 0x000fe400078e0091 */
        /* <DEDUP_REMOVED lines=10> */
[----:B------:R1:W1:Y:S01]  /*6020*/  MUFU.EX2 R201, R2 ;  /* 0x0000000200c97308 */ /* 0x0002620000000800 */
[----:B------:R-:W-:-:S02]  /*6030*/  MOV R144, R30 ;  /* 0x0000001e00907202 */ /* 0x000fc40000000f00 */
        /* <DEDUP_REMOVED lines=10> */
[----:B-1----:R-:W-:-:S02]  /*60e0*/  FFMA.FTZ R2, R16, c[0x0][0x2d0], -R0 ;  /* 0x0000b40010027a23 */ /* 0x002fc40000010800 */
[----:B------:R-:W-:Y:S01]  /*60f0*/  IMAD.MOV.U32 R35, RZ, RZ, R166 ;  /* 0x000000ffff237224 */ /* 0x000fe200078e00a6 */
[----:B------:R-:W-:Y:S01]  /*6100*/  MOV R124, R126 ;  /* 0x0000007e007c7202 */ /* 0x000fe20000000f00 */
[----:B------:R1:W-:Y:S01]  /*6110*/  MUFU.EX2 R197, R2 ;  /* 0x0000000200c57308 */ /* 0x0003e20000000800 */
[----:B------:R-:W-:Y:S01]  /*6120*/  IMAD.MOV.U32 R166, RZ, RZ, R217 ;  /* 0x000000ffffa67224 */ /* 0x000fe200078e00d9 */
[----:B------:R-:W-:Y:S01]  /*6130*/  MOV R126, R144 ;  /* 0x00000090007e7202 */ /* 0x000fe20000000f00 */
[----:B------:R-:W2:Y:S01]  /*6140*/  LDSM.16.MT88.4 R16, [R212+0x2100] ;  /* 0x00210000d410783b */ /* 0x000ea20000004200 */
[----:B------:R-:W-:Y:S02]  /*6150*/  MOV R144, R30 ;  /* 0x0000001e00907202 */ /* 0x000fe40000000f00 */
[----:B------:R-:W-:Y:S02]  /*6160*/  MOV R30, R28 ;  /* 0x0000001c001e7202 */ /* 0x000fe40000000f00 */
[----:B------:R-:W-:Y:S01]  /*6170*/  MOV R28, R34 ;  /* 0x00000022001c7202 */ /* 0x000fe20000000f00 */
[----:B-1----:R-:W-:-:S02]  /*6180*/  FFMA.FTZ R2, R125, c[0x0][0x2d0], -R0 ;  /* 0x0000b4007d027a23 */ /* 0x002fc40000010800 */
[----:B------:R-:W-:Y:S02]  /*6190*/  IMAD.MOV.U32 R125, RZ, RZ, R127 ;  /* 0x000000ffff7d7224 */ /* 0x000fe400078e007f */
[----:B------:R-:W-:Y:S02]  /*61a0*/  IMAD.MOV.U32 R127, RZ, RZ, R147 ;  /* 0x000000ffff7f7224 */ /* 0x000fe400078e0093 */
[----:B------:R-:W-:Y:S02]  /*61b0*/  IMAD.MOV.U32 R147, RZ, RZ, R31 ;  /* 0x000000ffff937224 */ /* 0x000fe400078e001f */
[----:B------:R-:W-:Y:S02]  /*61c0*/  IMAD.MOV.U32 R31, RZ, RZ, R29 ;  /* 0x000000ffff1f7224 */ /* 0x000fe400078e001d */
[----:B------:R-:W-:Y:S02]  /*61d0*/  IMAD.MOV.U32 R29, RZ, RZ, R35 ;  /* 0x000000ffff1d7224 */ /* 0x000fe400078e0023 */
[----:B------:R-:W-:-:S02]  /*61e0*/  IMAD.MOV.U32 R35, RZ, RZ, R166 ;  /* 0x000000ffff237224 */ /* 0x000fc400078e00a6 */
[----:B------:R1:W1:Y:S01]  /*61f0*/  MUFU.EX2 R166, R2 ;  /* 0x0000000200a67308 */ /* 0x0002620000000800 */
[----:B------:R-:W-:Y:S02]  /*6200*/  MOV R34, R192 ;  /* 0x000000c000227202 */ /* 0x000fe40000000f00 */
[----:B------:R-:W-:Y:S01]  /*6210*/  MOV R192, R165 ;  /* 0x000000a500c07202 */ /* 0x000fe20000000f00 */
[----:B------:R-:W-:Y:S02]  /*6220*/  IMAD.MOV.U32 R165, RZ, RZ, R216 ;  /* 0x000000ffffa57224 */ /* 0x000fe400078e00d8 */
[----:B-1----:R-:W-:Y:S01]  /*6230*/  FFMA.FTZ R2, R124, c[0x0][0x2d0], -R0 ;  /* 0x0000b4007c027a23 */ /* 0x002fe20000010800 */
        /* <DEDUP_REMOVED lines=10> */
[----:B------:R1:W-:Y:S02]  /*62e0*/  MUFU.EX2 R196, R2 ;  /* 0x0000000200c47308 */ /* 0x0003e40000000800 */
        /* <DEDUP_REMOVED lines=10> */
[----:B------:R1:W1:Y:S01]  /*6390*/  MUFU.EX2 R165, R2 ;  /* 0x0000000200a57308 */ /* 0x0002620000000800 */
[C---:B------:R-:W-:Y:S08]  /*63a0*/  HMMA.16816.F32.BF16 R80, R4.reuse, R26, R68 ;  /* 0x0000001a0450723c */ /* 0x040ff00000041844 */
[C---:B--2---:R-:W-:Y:S08]  /*63b0*/  HMMA.16816.F32.BF16 R40, R4.reuse, R20, R40 ;  /* 0x000000140428723c */ /* 0x044ff00000041828 */
[----:B------:R-:W-:Y:S01]  /*63c0*/  HMMA.16816.F32.BF16 R36, R4, R22, R36 ;  /* 0x000000160424723c */ /* 0x000fe20000041824 */
[----:B------:R-:W2:Y:S01]  /*63d0*/  LDSM.16.MT88.4 R20, [R215+0x2100] ;  /* 0x00210000d714783b */ /* 0x000ea20000004200 */
[----:B------:R-:W-:-:S02]  /*63e0*/  IMAD.MOV.U32 R32, RZ, RZ, R219 ;  /* 0x000000ffff207224 */ /* 0x000fc400078e00db */
[----:B-1----:R-:W-:Y:S01]  /*63f0*/  IMAD.MOV.U32 R2, RZ, RZ, R33 ;  /* 0x000000ffff027224 */ /* 0x002fe200078e0021 */
[----:B------:R-:W-:Y:S02]  /*6400*/  LDSM.16.MT88.4 R24, [R213+0x8100] ;  /* 0x00810000d518783b */ /* 0x000fe40000004200 */
[----:B---3--:R-:W-:Y:S02]  /*6410*/  F2FP.BF16.PACK_AB R4, R199, R198 ;  /* 0x000000c6c704723e */ /* 0x008fe400000010ff */
[----:B------:R-:W-:Y:S02]  /*6420*/  F2FP.BF16.PACK_AB R6, R201, R200 ;  /* 0x000000c8c906723e */ /* 0x000fe400000010ff */
[----:B------:R-:W-:Y:S02]  /*6430*/  F2FP.BF16.PACK_AB R5, R166, R197 ;  /* 0x000000c5a605723e */ /* 0x000fe400000010ff */
[----:B------:R-:W-:Y:S01]  /*6440*/  F2FP.BF16.PACK_AB R7, R165, R196 ;  /* 0x000000c4a507723e */ /* 0x000fe200000010ff */
[----:B------:R4:W5:Y:S06]  /*6450*/  LDL.LU R219, [R1+0x48] ;  /* 0x0000480001db7983 */ /* 0x00096c0000300800 */
[C---:B------:R-:W-:Y:S08]  /*6460*/  HMMA.16816.F32.BF16 R168, R4.reuse, R16, R168 ;  /* 0x0000001004a8723c */ /* 0x040ff000000418a8 */
[C---:B------:R-:W-:Y:S01]  /*6470*/  HMMA.16816.F32.BF16 R48, R4.reuse, R18, R52 ;  /* 0x000000120430723c */ /* 0x040fe20000041834 */
[----:B------:R-:W1:Y:S07]  /*6480*/  LDSM.16.MT88.4 R16, [R214+0x2100] ;  /* 0x00210000d610783b */ /* 0x000e6e0000004200 */
[C---:B------:R-:W-:Y:S08]  /*6490*/  HMMA.16816.F32.BF16 R52, R4.reuse, R8, R56 ;  /* 0x000000080434723c */ /* 0x040ff00000041838 */
[C---:B------:R-:W-:Y:S01]  /*64a0*/  HMMA.16816.F32.BF16 R60, R4.reuse, R10, R64 ;  /* 0x0000000a043c723c */ /* 0x040fe20000041840 */
[----:B------:R-:W3:Y:S07]  /*64b0*/  LDSM.16.MT88.4 R8, [R212+0x5100] ;  /* 0x00510000d408783b */ /* 0x000eee0000004200 */
[C---:B--2---:R-:W-:Y:S08]  /*64c0*/  HMMA.16816.F32.BF16 R68, R4.reuse, R20, R84 ;  /* 0x000000140444723c */ /* 0x044ff00000041854 */
[C---:B-1----:R-:W-:Y:S08]  /*64d0*/  HMMA.16816.F32.BF16 R84, R4.reuse, R16, R92 ;  /* 0x000000100454723c */ /* 0x042ff0000004185c */
[C---:B------:R-:W-:Y:S01]  /*64e0*/  HMMA.16816.F32.BF16 R92, R4.reuse, R18, R96 ;  /* 0x00000012045c723c */ /* 0x040fe20000041860 */
[----:B------:R-:W1:Y:S07]  /*64f0*/  LDSM.16.MT88.4 R16, [R215+0x5100] ;  /* 0x00510000d710783b */ /* 0x000e6e0000004200 */
[C---:B---3--:R-:W-:Y:S08]  /*6500*/  HMMA.16816.F32.BF16 R100, R4.reuse, R8, R100 ;  /* 0x000000080464723c */ /* 0x048ff00000041864 */
[----:B------:R-:W-:Y:S01]  /*6510*/  HMMA.16816.F32.BF16 R108, R4, R10, R108 ;  /* 0x0000000a046c723c */ /* 0x000fe2000004186c */
[----:B------:R-:W2:Y:S01]  /*6520*/  LDSM.16.MT88.4 R8, [R214+0x5100] ;  /* 0x00510000d608783b */ /* 0x000ea20000004200 */
[----:B------:R-:W-:-:S02]  /*6530*/  IMAD.MOV.U32 R194, RZ, RZ, R32 ;  /* 0x000000ffffc27224 */ /* 0x000fc400078e0020 */
[----:B------:R-:W-:Y:S01]  /*6540*/  IMAD.MOV.U32 R32, RZ, RZ, R218 ;  /* 0x000000ffff207224 */ /* 0x000fe200078e00da */
[----:B------:R-:W-:Y:S01]  /*6550*/  MOV R57, R125 ;  /* 0x0000007d00397202 */ /* 0x000fe20000000f00 */
[----:B------:R-:W-:Y:S01]  /*6560*/  IMAD.MOV.U32 R58, RZ, RZ, R124 ;  /* 0x000000ffff3a7224 */ /* 0x000fe200078e007c */
[----:B------:R-:W-:Y:S01]  /*6570*/  MOV R67, R127 ;  /* 0x0000007f00437202 */ /* 0x000fe20000000f00 */
[----:B------:R-:W-:Y:S01]  /*6580*/  IMAD.MOV.U32 R56, RZ, RZ, R126 ;  /* 0x000000ffff387224 */ /* 0x000fe200078e007e */
[----:B------:R-:W-:Y:S01]  /*6590*/  HMMA.16816.F32.BF16 R76, R4, R22, R88 ;  /* 0x00000016044c723c */ /* 0x000fe20000041858 */
[----:B------:R-:W3:Y:S01]  /*65a0*/  LDSM.16.MT88.4 R20, [R213+0x5100] ;  /* 0x00510000d514783b */ /* 0x000ee20000004200 */
[----:B------:R-:W-:Y:S01]  /*65b0*/  IMAD.MOV.U32 R98, RZ, RZ, R34 ;  /* 0x000000ffff627224 */ /* 0x000fe200078e0022 */
[----:B------:R-:W-:Y:S02]  /*65c0*/  MOV R97, R35 ;  /* 0x0000002300617202 */ /* 0x000fe40000000f00 */
[----:B------:R-:W-:Y:S01]  /*65d0*/  MOV R59, R32 ;  /* 0x00000020003b7202 */ /* 0x000fe20000000f00 */
[----:B------:R-:W-:Y:S01]  /*65e0*/  IMAD.MOV.U32 R66, RZ, RZ, R144 ;  /* 0x000000ffff427224 */ /* 0x000fe200078e0090 */
[----:B------:R-:W3:Y:S01]  /*65f0*/  LDSM.16.MT88.4 R32, [R212+0x8100] ;  /* 0x00810000d420783b */ /* 0x000ee20000004200 */
[----:B------:R-:W-:Y:S01]  /*6600*/  MOV R65, R145 ;  /* 0x0000009100417202 */ /* 0x000fe20000000f00 */
[----:B------:R-:W-:-:S02]  /*6610*/  IMAD.MOV.U32 R64, RZ, RZ, R146 ;  /* 0x000000ffff407224 */ /* 0x000fc400078e0092 */
[----:B------:R-:W-:Y:S01]  /*6620*/  IMAD.MOV.U32 R96, RZ, RZ, R192 ;  /* 0x000000ffff607224 */ /* 0x000fe200078e00c0 */
[----:B------:R-:W-:Y:S01]  /*6630*/  MOV R99, R29 ;  /* 0x0000001d00637202 */ /* 0x000fe20000000f00 */
[----:B------:R-:W-:Y:S01]  /*6640*/  FFMA.FTZ R2, R2, c[0x0][0x2d0], -R12 ;  /* 0x0000b40002027a23 */ /* 0x000fe2000001080c */
[----:B------:R4:W5:Y:S01]  /*6650*/  LDL.LU R218, [R1+0x44] ;  /* 0x0000440001da7983 */ /* 0x0009620000300800 */
[C---:B-1----:R-:W-:Y:S01]  /*6660*/  HMMA.16816.F32.BF16 R124, R4.reuse, R16, R128 ;  /* 0x00000010047c723c */ /* 0x042fe20000041880 */
[----:B------:R-:W-:Y:S01]  /*6670*/  MOV R91, R147 ;  /* 0x00000093005b7202 */ /* 0x000fe20000000f00 */
[----:B------:R-:W-:Y:S01]  /*6680*/  IMAD.MOV.U32 R90, RZ, RZ, R30 ;  /* 0x000000ffff5a7224 */ /* 0x000fe200078e001e */
[----:B------:R-:W-:Y:S01]  /*6690*/  MOV R89, R31 ;  /* 0x0000001f00597202 */ /* 0x000fe20000000f00 */
[----:B------:R-:W-:Y:S01]  /*66a0*/  IMAD.MOV.U32 R88, RZ, RZ, R28 ;  /* 0x000000ffff587224 */ /* 0x000fe200078e001c */
[----:B------:R4:W5:Y:S03]  /*66b0*/  LDL.LU R217, [R1+0x40] ;  /* 0x0000400001d97983 */ /* 0x0009660000300800 */
[C---:B------:R-:W-:Y:S01]  /*66c0*/  HMMA.16816.F32.BF16 R128, R4.reuse, R18, R132 ;  /* 0x000000120480723c */ /* 0x040fe20000041884 */
[----:B------:R-:W-:Y:S04]  /*66d0*/  LDSM.16.MT88.4 R16, [R214+0x8100] ;  /* 0x00810000d610783b */ /* 0x000fe80000004200 */
[----:B------:R-:W-:Y:S03]  /*66e0*/  LDSM.16.MT88.4 R28, [R213+0xb100] ;  /* 0x00b10000d51c783b */ /* 0x000fe60000004200 */
[C---:B--2---:R-:W-:Y:S01]  /*66f0*/  HMMA.16816.F32.BF16 R132, R4.reuse, R8, R136 ;  /* 0x000000080484723c */ /* 0x044fe20000041888 */
[----:B------:R4:W5:Y:S07]  /*6700*/  LDL.LU R216, [R1+0x3c] ;  /* 0x00003c0001d87983 */ /* 0x00096e0000300800 */
[C---:B------:R-:W-:Y:S01]  /*6710*/  HMMA.16816.F32.BF16 R136, R4.reuse, R10, R140 ;  /* 0x0000000a0488723c */ /* 0x040fe2000004188c */
[----:B------:R-:W1:Y:S07]  /*6720*/  LDSM.16.MT88.4 R8, [R212+0xb100] ;  /* 0x00b10000d408783b */ /* 0x000e6e0000004200 */
[C---:B---3--:R-:W-:Y:S08]  /*6730*/  HMMA.16816.F32.BF16 R116, R4.reuse, R20, R116 ;  /* 0x000000140474723c */ /* 0x048ff00000041874 */
[C---:B------:R-:W-:Y:S01]  /*6740*/  HMMA.16816.F32.BF16 R120, R4.reuse, R22, R120 ;  /* 0x000000160478723c */ /* 0x040fe20000041878 */
[----:B------:R-:W2:Y:S07]  /*6750*/  LDSM.16.MT88.4 R20, [R215+0x8100] ;  /* 0x00810000d714783b */ /* 0x000eae0000004200 */
[C---:B------:R-:W-:Y:S08]  /*6760*/  HMMA.16816.F32.BF16 R140, R4.reuse, R32, R184 ;  /* 0x00000020048c723c */ /* 0x040ff000000418b8 */
[C---:B------:R-:W-:Y:S07]  /*6770*/  HMMA.16816.F32.BF16 R144, R4.reuse, R24, R180 ;  /* 0x000000180490723c */ /* 0x040fee00000418b4 */
[----:B------:R-:W-:Y:S01]  /*6780*/  IMAD.MOV.U32 R182, RZ, RZ, R194 ;  /* 0x000000ffffb67224 */ /* 0x000fe200078e00c2 */
[----:B-1----:R-:W-:Y:S01]  /*6790*/  HMMA.16816.F32.BF16 R152, R4, R8, R152 ;  /* 0x000000080498723c */ /* 0x002fe20000041898 */
[----:B------:R-:W-:-:S03]  /*67a0*/  MOV R181, R193 ;  /* 0x000000c100b57202 */ /* 0x000fc60000000f00 */
[----:B------:R-:W-:-:S04]  /*67b0*/  MOV R180, R182 ;  /* 0x000000b600b47202 */ /* 0x000fc80000000f00 */
[C---:B------:R-:W-:Y:S01]  /*67c0*/  HMMA.16816.F32.BF16 R184, R4.reuse, R10, R112 ;  /* 0x0000000a04b8723c */ /* 0x040fe20000041870 */
[----:B------:R-:W1:Y:S01]  /*67d0*/  LDSM.16.MT88.4 R8, [R215+0xb100] ;  /* 0x00b10000d708783b */ /* 0x000e620000004200 */
[----:B------:R-:W-:Y:S02]  /*67e0*/  MOV R183, R195 ;  /* 0x000000c300b77202 */ /* 0x000fe40000000f00 */
[----:B------:R-:W-:Y:S02]  /*67f0*/  MOV R182, R96 ;  /* 0x0000006000b67202 */ /* 0x000fe40000000f00 */
[----:B------:R-:W-:Y:S02]  /*6800*/  MOV R96, R64 ;  /* 0x0000004000607202 */ /* 0x000fe40000000f00 */
[----:B------:R-:W-:Y:S01]  /*6810*/  HMMA.16816.F32.BF16 R24, R4, R26, R176 ;  /* 0x0000001a0418723c */ /* 0x000fe200000418b0 */
[----:B------:R-:W-:Y:S02]  /*6820*/  MOV R64, R66 ;  /* 0x0000004200407202 */ /* 0x000fe40000000f00 */
[----:B------:R-:W-:-:S02]  /*6830*/  MOV R66, R56 ;  /* 0x0000003800427202 */ /* 0x000fc40000000f00 */
[----:B------:R-:W-:Y:S02]  /*6840*/  MOV R56, R58 ;  /* 0x0000003a00387202 */ /* 0x000fe40000000f00 */
[----:B------:R-:W-:Y:S01]  /*6850*/  IMAD.MOV.U32 R179, RZ, RZ, R181 ;  /* 0x000000ffffb37224 */ /* 0x000fe200078e00b5 */
[----:B------:R-:W-:Y:S01]  /*6860*/  MOV R58, R13 ;  /* 0x0000000d003a7202 */ /* 0x000fe20000000f00 */
[----:B------:R-:W-:Y:S01]  /*6870*/  IMAD.MOV.U32 R181, RZ, RZ, R183 ;  /* 0x000000ffffb57224 */ /* 0x000fe200078e00b7 */
[----:B------:R3:W-:Y:S01]  /*6880*/  MUFU.EX2 R13, R2 ;  /* 0x00000002000d7308 */ /* 0x0007e20000000800 */
[----:B------:R-:W-:Y:S02]  /*6890*/  IMAD.MOV.U32 R183, RZ, RZ, R97 ;  /* 0x000000ffffb77224 */ /* 0x000fe400078e0061 */
[----:B------:R-:W-:Y:S02]  /*68a0*/  IMAD.MOV.U32 R97, RZ, RZ, R65 ;  /* 0x000000ffff617224 */ /* 0x000fe400078e0041 */
[----:B------:R-:W-:-:S02]  /*68b0*/  IMAD.MOV.U32 R65, RZ, RZ, R67 ;  /* 0x000000ffff417224 */ /* 0x000fc400078e0043 */
[----:B------:R-:W-:Y:S02]  /*68c0*/  IMAD.MOV.U32 R67, RZ, RZ, R57 ;  /* 0x000000ffff437224 */ /* 0x000fe400078e0039 */
[----:B------:R-:W-:Y:S02]  /*68d0*/  IMAD.MOV.U32 R57, RZ, RZ, R15 ;  /* 0x000000ffff397224 */ /* 0x000fe400078e000f */
[----:B---3--:R-:W-:Y:S01]  /*68e0*/  FFMA.FTZ R2, R179, c[0x0][0x2d0], -R12 ;  /* 0x0000b400b3027a23 */ /* 0x008fe2000001080c */
        /* <DEDUP_REMOVED lines=11> */
[----:B------:R-:W-:Y:S01]  /*69a0*/  MOV R67, R15 ;  /* 0x0000000f00437202 */ /* 0x000fe20000000f00 */
[----:B------:R-:W-:Y:S01]  /*69b0*/  IMAD.MOV.U32 R15, RZ, RZ, R14 ;  /* 0x000000ffff0f7224 */ /* 0x000fe200078e000e */
[C---:B------:R-:W-:Y:S01]  /*69c0*/  HMMA.16816.F32.BF16 R160, R4.reuse, R16, R160 ;  /* 0x0000001004a0723c */ /* 0x040fe200000418a0 */
[----:B------:R3:W1:Y:S07]  /*69d0*/  MUFU.EX2 R14, R2 ;  /* 0x00000002000e7308 */ /* 0x00066e0000000800 */
[----:B------:R-:W-:Y:S01]  /*69e0*/  HMMA.16816.F32.BF16 R156, R4, R18, R156 ;  /* 0x00000012049c723c */ /* 0x000fe2000004189c */
[----:B------:R-:W4:Y:S01]  /*69f0*/  LDSM.16.MT88.4 R16, [R214+0xb100] ;  /* 0x00b10000d610783b */ /* 0x000f220000004200 */
[----:B------:R-:W-:-:S06]  /*6a00*/  MOV R115, R182 ;  /* 0x000000b600737202 */ /* 0x000fcc0000000f00 */
[C---:B--2---:R-:W-:Y:S01]  /*6a10*/  HMMA.16816.F32.BF16 R148, R4.reuse, R20, R148 ;  /* 0x000000140494723c */ /* 0x044fe20000041894 */
[--C-:B---3--:R-:W-:Y:S01]  /*6a20*/  FFMA.FTZ R2, R179, c[0x0][0x2d0], -R12.reuse ;  /* 0x0000b400b3027a23 */ /* 0x108fe2000001080c */
[----:B------:R-:W-:Y:S01]  /*6a30*/  MOV R179, R180 ;  /* 0x000000b400b37202 */ /* 0x000fe20000000f00 */
[----:B------:R-:W-:Y:S01]  /*6a40*/  IMAD.MOV.U32 R180, RZ, RZ, R15 ;  /* 0x000000ffffb47224 */ /* 0x000fe200078e000f */
[----:B------:R2:W5:Y:S01]  /*6a50*/  LDL.LU R167, [R1+0x38] ;  /* 0x0000380001a77983 */ /* 0x0005620000300800 */
[----:B------:R3:W-:Y:S03]  /*6a60*/  MUFU.EX2 R15, R2 ;  /* 0x00000002000f7308 */ /* 0x0007e60000000800 */
[----:B------:R-:W-:Y:S01]  /*6a70*/  HMMA.16816.F32.BF16 R20, R4, R22, R172 ;  /* 0x000000160414723c */ /* 0x000fe200000418ac */
[----:B------:R-:W2:Y:S01]  /*6a80*/  LDSM.16.MT88.4 R172, [R212+0x2900] ;  /* 0x00290000d4ac783b */ /* 0x000ea20000004200 */
[----:B---3--:R-:W-:-:S04]  /*6a90*/  FFMA.FTZ R2, R179, c[0x0][0x2d0], -R12 ;  /* 0x0000b400b3027a23 */ /* 0x008fc8000001080c */
[----:B------:R3:W2:Y:S02]  /*6aa0*/  MUFU.EX2 R12, R2 ;  /* 0x00000002000c7308 */ /* 0x0006a40000000800 */
[----:B-1----:R-:W-:Y:S01]  /*6ab0*/  HMMA.16816.F32.BF16 R44, R4, R10, R44 ;  /* 0x0000000a042c723c */ /* 0x002fe2000004182c */
        /* <DEDUP_REMOVED lines=8> */
[----:B------:R-:W1:Y:S01]  /*6b40*/  LDSM.16.MT88.4 R56, [R213+0x2900] ;  /* 0x00290000d538783b */ /* 0x000e620000004200 */
[----:B---3--:R-:W-:-:S04]  /*6b50*/  FFMA.FTZ R2, R180, c[0x0][0x2d0], -R0 ;  /* 0x0000b400b4027a23 */ /* 0x008fc80000010800 */
[----:B------:R3:W-:Y:S01]  /*6b60*/  MUFU.EX2 R11, R2 ;  /* 0x00000002000b7308 */ /* 0x0007e20000000800 */
[----:B------:R-:W-:Y:S01]  /*6b70*/  IMAD.MOV.U32 R180, RZ, RZ, R65 ;  /* 0x000000ffffb47224 */ /* 0x000fe200078e0041 */
[----:B------:R-:W-:Y:S01]  /*6b80*/  HMMA.16816.F32.BF16 R192, R4, R30, R80 ;  /* 0x0000001e04c0723c */ /* 0x000fe20000041850 */
[----:B------:R-:W-:Y:S01]  /*6b90*/  LDSM.16.MT88.4 R80, [R212+0x5900] ;  /* 0x00590000d450783b */ /* 0x000fe20000004200 */
[----:B---3--:R-:W-:Y:S01]  /*6ba0*/  FFMA.FTZ R2, R181, c[0x0][0x2d0], -R0 ;  /* 0x0000b400b5027a23 */ /* 0x008fe20000010800 */
[----:B------:R-:W-:-:S03]  /*6bb0*/  MOV R181, R66 ;  /* 0x0000004200b57202 */ /* 0x000fc60000000f00 */
[----:B------:R3:W1:Y:S02]  /*6bc0*/  MUFU.EX2 R10, R2 ;  /* 0x00000002000a7308 */ /* 0x0006640000000800 */
[----:B------:R-:W-:Y:S01]  /*6bd0*/  HMMA.16816.F32.BF16 R32, R4, R34, R188 ;  /* 0x000000220420723c */ /* 0x000fe200000418bc */
[--C-:B---3--:R-:W-:Y:S02]  /*6be0*/  FFMA.FTZ R2, R67, c[0x0][0x2d0], -R0.reuse ;  /* 0x0000b40043027a23 */ /* 0x108fe40000010800 */
[----:B------:R-:W3:Y:S01]  /*6bf0*/  LDSM.16.MT88.4 R64, [R215+0x2900] ;  /* 0x00290000d740783b */ /* 0x000ee20000004200 */
[----:B------:R-:W-:-:S03]  /*6c00*/  FFMA.FTZ R0, R115, c[0x0][0x2d0], -R0 ;  /* 0x0000b40073007a23 */ /* 0x000fc60000010800 */
[----:B------:R-:W1:Y:S01]  /*6c10*/  LDSM.16.MT88.4 R112, [R212+0x8900] ;  /* 0x00890000d470783b */ /* 0x000e620000004200 */
[C---:B------:R-:W-:Y:S03]  /*6c20*/  HMMA.16816.F32.BF16 R188, R4.reuse, R28, R104 ;  /* 0x0000001c04bc723c */ /* 0x040fe60000041868 */
[----:B------:R-:W3:Y:S05]  /*6c30*/  LDSM.16.MT88.4 R104, [R214+0x5900] ;  /* 0x00590000d668783b */ /* 0x000eea0000004200 */
[C---:B------:R-:W-:Y:S01]  /*6c40*/  HMMA.16816.F32.BF16 R28, R4.reuse, R8, R72 ;  /* 0x00000008041c723c */ /* 0x040fe20000041848 */
[----:B------:R-:W-:Y:S01]  /*6c50*/  MUFU.EX2 R8, R2 ;  /* 0x0000000200087308 */ /* 0x000fe20000000800 */
[----:B------:R-:W3:Y:S07]  /*6c60*/  LDSM.16.MT88.4 R72, [R214+0x2900] ;  /* 0x00290000d648783b */ /* 0x000eee0000004200 */
[----:B------:R-:W1:Y:S01]  /*6c70*/  MUFU.EX2 R9, R0 ;  /* 0x0000000000097308 */ /* 0x000e620000000800 */
[C---:B----4-:R-:W-:Y:S08]  /*6c80*/  HMMA.16816.F32.BF16 R40, R4.reuse, R16, R40 ;  /* 0x000000100428723c */ /* 0x050ff00000041828 */
[----:B------:R-:W-:Y:S07]  /*6c90*/  HMMA.16816.F32.BF16 R36, R4, R18, R36 ;  /* 0x000000120424723c */ /* 0x000fee0000041824 */
[----:B------:R-:W-:Y:S01]  /*6ca0*/  IMAD.MOV.U32 R7, RZ, RZ, R180 ;  /* 0x000000ffff077224 */ /* 0x000fe200078e00b4 */
[----:B------:R-:W-:Y:S01]  /*6cb0*/  MOV R6, R181 ;  /* 0x000000b500067202 */ /* 0x000fe20000000f00 */
[----:B------:R-:W-:Y:S01]  /*6cc0*/  IMAD.MOV.U32 R5, RZ, RZ, R182 ;  /* 0x000000ffff057224 */ /* 0x000fe200078e00b6 */
[----:B------:R-:W-:-:S02]  /*6cd0*/  MOV R4, R183 ;  /* 0x000000b700047202 */ /* 0x000fc40000000f00 */
[----:B------:R-:W-:Y:S02]  /*6ce0*/  F2FP.BF16.PACK_AB R180, R14, R13 ;  /* 0x0000000d0eb4723e */ /* 0x000fe400000010ff */
[----:B--2---:R-:W-:Y:S02]  /*6cf0*/  F2FP.BF16.PACK_AB R182, R12, R15 ;  /* 0x0000000f0cb6723e */ /* 0x004fe400000010ff */
[----:B-1----:R-:W-:Y:S02]  /*6d00*/  F2FP.BF16.PACK_AB R181, R10, R11 ;  /* 0x0000000b0ab5723e */ /* 0x002fe400000010ff */
[----:B------:R-:W-:Y:S01]  /*6d10*/  F2FP.BF16.PACK_AB R183, R9, R8 ;  /* 0x0000000809b7723e */ /* 0x000fe200000010ff */
[----:B------:R-:W-:Y:S01]  /*6d20*/  IMAD.MOV.U32 R0, RZ, RZ, R90 ;  /* 0x000000ffff007224 */ /* 0x000fe200078e005a */
[----:B------:R-:W-:-:S05]  /*6d30*/  MOV R2, R91 ;  /* 0x0000005b00027202 */ /* 0x000fca0000000f00 */
[----:B------:R-:W-:Y:S01]  /*6d40*/  HMMA.16816.F32.BF16 R168, R180, R172, R168 ;  /* 0x000000acb4a8723c */ /* 0x000fe200000418a8 */
[----:B------:R-:W-:Y:S01]  /*6d50*/  IMAD.MOV.U32 R19, RZ, RZ, R178 ;  /* 0x000000ffff137224 */ /* 0x000fe200078e00b2 */
[----:B------:R-:W-:-:S06]  /*6d60*/  MOV R18, R179 ;  /* 0x000000b300127202 */ /* 0x000fcc0000000f00 */
[----:B------:R-:W-:Y:S01]  /*6d70*/  HMMA.16816.F32.BF16 R172, R180, R174, R48 ;  /* 0x000000aeb4ac723c */ /* 0x000fe20000041830 */
[----:B------:R-:W-:-:S06]  /*6d80*/  IMAD.MOV.U32 R179, RZ, RZ, R96 ;  /* 0x000000ffffb37224 */ /* 0x000fcc00078e0060 */
[----:B------:R-:W-:Y:S01]  /*6d90*/  IMAD.MOV.U32 R49, RZ, RZ, R88 ;  /* 0x000000ffff317224 */ /* 0x000fe200078e0058 */
[----:B------:R-:W-:Y:S02]  /*6da0*/  MOV R48, R89 ;  /* 0x0000005900307202 */ /* 0x000fe40000000f00 */
[----:B------:R-:W1:Y:S01]  /*6db0*/  LDSM.16.MT88.4 R88, [R213+0x5900] ;  /* 0x00590000d558783b */ /* 0x000e620000004200 */
[----:B------:R-:W-:Y:S01]  /*6dc0*/  HMMA.16816.F32.BF16 R52, R180, R56, R52 ;  /* 0x00000038b434723c */ /* 0x000fe20000041834 */
[----:B------:R-:W-:-:S07]  /*6dd0*/  MOV R178, R97 ;  /* 0x0000006100b27202 */ /* 0x000fce0000000f00 */
[C---:B------:R-:W-:Y:S08]  /*6de0*/  HMMA.16816.F32.BF16 R56, R180.reuse, R58, R60 ;  /* 0x0000003ab438723c */ /* 0x040ff0000004183c */
[C---:B---3--:R-:W-:Y:S08]  /*6df0*/  HMMA.16816.F32.BF16 R60, R180.reuse, R64, R68 ;  /* 0x00000040b43c723c */ /* 0x048ff00000041844 */
[C---:B------:R-:W-:Y:S08]  /*6e00*/  HMMA.16816.F32.BF16 R64, R180.reuse, R66, R76 ;  /* 0x00000042b440723c */ /* 0x040ff0000004184c */
[C---:B------:R-:W-:Y:S08]  /*6e10*/  HMMA.16816.F32.BF16 R76, R180.reuse, R80, R100 ;  /* 0x00000050b44c723c */ /* 0x040ff00000041864 */
[C---:B------:R-:W-:Y:S08]  /*6e20*/  HMMA.16816.F32.BF16 R80, R180.reuse, R82, R108 ;  /* 0x00000052b450723c */ /* 0x040ff0000004186c */
[----:B------:R-:W-:Y:S07]  /*6e30*/  HMMA.16816.F32.BF16 R108, R180, R112, R140 ;  /* 0x00000070b46c723c */ /* 0x000fee000004188c */
[----:B------:R-:W-:Y:S01]  /*6e40*/  IMAD.MOV.U32 R142, RZ, RZ, R178 ;  /* 0x000000ffff8e7224 */ /* 0x000fe200078e00b2 */
[----:B------:R-:W-:-:S03]  /*6e50*/  MOV R143, R179 ;  /* 0x000000b3008f7202 */ /* 0x000fc60000000f00 */
[----:B------:R-:W-:Y:S02]  /*6e60*/  FADD.FTZ R2, R2, R142 ;  /* 0x0000008e02027221 */ /* 0x000fe40000010000 */
[----:B------:R-:W-:Y:S01]  /*6e70*/  FADD.FTZ R0, R0, R143 ;  /* 0x0000008f00007221 */ /* 0x000fe20000010000 */
[----:B------:R-:W-:Y:S01]  /*6e80*/  MOV R50, R99 ;  /* 0x0000006300327202 */ /* 0x000fe20000000f00 */
[----:B------:R-:W-:Y:S02]  /*6e90*/  FADD.FTZ R2, R48, R2 ;  /* 0x0000000230027221 */ /* 0x000fe40000010000 */
[----:B------:R-:W-:Y:S02]  /*6ea0*/  IMAD.MOV.U32 R51, RZ, RZ, R98 ;  /* 0x000000ffff337224 */ /* 0x000fe400078e0062 */
[----:B------:R-:W-:Y:S01]  /*6eb0*/  FADD.FTZ R0, R49, R0 ;  /* 0x0000000031007221 */ /* 0x000fe20000010000 */
[----:B------:R-:W-:Y:S01]  /*6ec0*/  MOV R16, R177 ;  /* 0x000000b100107202 */ /* 0x000fe20000000f00 */
[----:B------:R-:W-:-:S02]  /*6ed0*/  FADD.FTZ R2, R50, R2 ;  /* 0x0000000232027221 */ /* 0x000fc40000010000 */
[----:B------:R-:W-:Y:S01]  /*6ee0*/  IMAD.MOV.U32 R17, RZ, RZ, R176 ;  /* 0x000000ffff117224 */ /* 0x000fe200078e00b0 */
[----:B------:R-:W-:Y:S01]  /*6ef0*/  HMMA.16816.F32.BF16 R100, R180, R104, R132 ;  /* 0x00000068b464723c */ /* 0x000fe20000041884 */
[----:B------:R-:W-:Y:S01]  /*6f00*/  FADD.FTZ R0, R51, R0 ;  /* 0x0000000033007221 */ /* 0x000fe20000010000 */
[----:B------:R-:W-:Y:S01]  /*6f10*/  LDSM.16.MT88.4 R96, [R215+0x5900] ;  /* 0x00590000d760783b */ /* 0x000fe20000004200 */
[----:B------:R-:W-:Y:S02]  /*6f20*/  FADD.FTZ R2, R4, R2 ;  /* 0x0000000204027221 */ /* 0x000fe40000010000 */
[----:B------:R-:W-:Y:S01]  /*6f30*/  FADD.FTZ R0, R5, R0 ;  /* 0x0000000005007221 */ /* 0x000fe20000010000 */
[----:B------:R-:W-:Y:S01]  /*6f40*/  LDSM.16.MT88.4 R176, [R213+0xb900] ;  /* 0x00b90000d5b0783b */ /* 0x000fe20000004200 */
[----:B------:R-:W-:Y:S02]  /*6f50*/  FADD.FTZ R2, R6, R2 ;  /* 0x0000000206027221 */ /* 0x000fe40000010000 */
[----:B------:R-:W-:-:S02]  /*6f60*/  FADD.FTZ R0, R7, R0 ;  /* 0x0000000007007221 */ /* 0x000fc40000010000 */
[----:B------:R-:W-:Y:S01]  /*6f70*/  FADD.FTZ R2, R18, R2 ;  /* 0x0000000212027221 */ /* 0x000fe20000010000 */
[----:B------:R-:W-:Y:S01]  /*6f80*/  HMMA.16816.F32.BF16 R68, R180, R72, R84 ;  /* 0x00000048b444723c */ /* 0x000fe20000041854 */
[----:B------:R-:W-:Y:S01]  /*6f90*/  FADD.FTZ R0, R19, R0 ;  /* 0x0000000013007221 */ /* 0x000fe20000010000 */
[----:B------:R-:W-:Y:S01]  /*6fa0*/  LDSM.16.MT88.4 R4, [R214+0xb900] ;  /* 0x00b90000d604783b */ /* 0x000fe20000004200 */
[----:B------:R-:W-:Y:S02]  /*6fb0*/  FADD.FTZ R2, R16, R2 ;  /* 0x0000000210027221 */ /* 0x000fe40000010000 */
[----:B------:R-:W-:-:S03]  /*6fc0*/  FADD.FTZ R0, R17, R0 ;  /* 0x0000000011007221 */ /* 0x000fc60000010000 */
[----:B------:R-:W-:Y:S01]  /*6fd0*/  HMMA.16816.F32.BF16 R104, R180, R106, R136 ;  /* 0x0000006ab468723c */ /* 0x000fe20000041888 */
[----:B------:R-:W2:Y:S01]  /*6fe0*/  LDSM.16.MT88.4 R136, [R214+0x8900] ;  /* 0x00890000d688783b */ /* 0x000ea20000004200 */
[----:B------:R-:W-:Y:S02]  /*6ff0*/  FADD.FTZ R2, R252, R2 ;  /* 0x00000002fc027221 */ /* 0x000fe40000010000 */
[----:B------:R-:W-:-:S04]  /*7000*/  FADD.FTZ R0, R251, R0 ;  /* 0x00000000fb007221 */ /* 0x000fc80000010000 */
[----:B-1----:R-:W-:Y:S01]  /*7010*/  HMMA.16816.F32.BF16 R84, R180, R88, R116 ;  /* 0x00000058b454723c */ /* 0x002fe20000041874 */
[----:B------:R-:W-:-:S07]  /*7020*/  FADD.FTZ R2, R250, R2 ;  /* 0x00000002fa027221 */ /* 0x000fce0000010000 */
        /* <DEDUP_REMOVED lines=17> */
[----:B------:R-:W-:Y:S01]  /*7140*/  FADD.FTZ R2, R199, R2 ;  /* 0x00000002c7027221 */ /* 0x000fe20000010000 */
[----:B------:R-:W-:Y:S01]  /*7150*/  HMMA.16816.F32.BF16 R72, R180, R74, R92 ;  /* 0x0000004ab448723c */ /* 0x000fe2000004185c */
[----:B------:R-:W-:-:S07]  /*7160*/  FADD.FTZ R0, R166, R0 ;  /* 0x00000000a6007221 */ /* 0x000fce0000010000 */
[C---:B--2---:R-:W-:Y:S08]  /*7170*/  HMMA.16816.F32.BF16 R132, R180.reuse, R136, R160 ;  /* 0x00000088b484723c */ /* 0x044ff000000418a0 */
[C---:B------:R-:W-:Y:S08]  /*7180*/  HMMA.16816.F32.BF16 R92, R180.reuse, R96, R124 ;  /* 0x00000060b45c723c */ /* 0x040ff0000004187c */
[C---:B------:R-:W-:Y:S07]  /*7190*/  HMMA.16816.F32.BF16 R160, R180.reuse, R4, R40 ;  /* 0x00000004b4a0723c */ /* 0x040fee0000041828 */
[----:B------:R-:W-:Y:S01]  /*71a0*/  FADD.FTZ R4, R200, R2 ;  /* 0x00000002c8047221 */ /* 0x000fe20000010000 */
[----:B------:R-:W-:Y:S01]  /*71b0*/  HMMA.16816.F32.BF16 R96, R180, R98, R128 ;  /* 0x00000062b460723c */ /* 0x000fe20000041880 */
[----:B------:R-:W2:Y:S01]  /*71c0*/  LDSM.16.MT88.4 R128, [R215+0x8900] ;  /* 0x00890000d780783b */ /* 0x000ea20000004200 */
[----:B------:R-:W-:-:S02]  /*71d0*/  FADD.FTZ R2, R196, R0 ;  /* 0x00000000c4027221 */ /* 0x000fc40000010000 */
[----:B------:R-:W-:-:S04]  /*71e0*/  FADD.FTZ R0, R201, R4 ;  /* 0x00000004c9007221 */ /* 0x000fc80000010000 */
[----:B-1----:R-:W-:Y:S01]  /*71f0*/  HMMA.16816.F32.BF16 R116, R180, R120, R144 ;  /* 0x00000078b474723c */ /* 0x002fe20000041890 */
[----:B------:R-:W1:Y:S01]  /*7200*/  LDSM.16.MT88.4 R144, [R212+0xb900] ;  /* 0x00b90000d490783b */ /* 0x000e620000004200 */
[----:B------:R-:W-:-:S06]  /*7210*/  FADD.FTZ R2, R165, R2 ;  /* 0x00000002a5027221 */ /* 0x000fcc0000010000 */
[----:B------:R-:W-:Y:S01]  /*7220*/  HMMA.16816.F32.BF16 R136, R180, R138, R156 ;  /* 0x0000008ab488723c */ /* 0x000fe2000004189c */
[----:B------:R-:W3:Y:S01]  /*7230*/  LDSM.16.MT88.4 R156, [R215+0xb900] ;  /* 0x00b90000d79c783b */ /* 0x000ee20000004200 */
        /* <DEDUP_REMOVED lines=8> */
[----:B------:R-:W-:-:S04]  /*72c0*/  UISETP.GE.AND UP0, UPT, UR15, UR8, UPT ;  /* 0x000000080f00728c */ /* 0x000fc8000bf06270 */
[----:B------:R4:W-:Y:S04]  /*72d0*/  STL [R1+0x4], R0 ;  /* 0x0000040001007387 */ /* 0x0009e80000100800 */
[----:B------:R4:W-:Y:S01]  /*72e0*/  STL [R1], R4 ;  /* 0x0000000401007387 */ /* 0x0009e20000100800 */
[----:B------:R-:W-:Y:S01]  /*72f0*/  PLOP3.LUT P0, PT, PT, PT, UP0, 0x80, 0x0 ;  /* 0x000000000000781c */ /* 0x000fe20003f0f008 */
[C---:B--2---:R-:W-:Y:S08]  /*7300*/  HMMA.16816.F32.BF16 R124, R180.reuse, R128, R148 ;  /* 0x00000080b47c723c */ /* 0x044ff00000041894 */
        /* <DEDUP_REMOVED lines=11> */
[----:B----4-:R-:W2:Y:S01]  /*73c0*/  LDL.LU.64 R248, [R1+0x28] ;  /* 0x0000280001f87983 */ /* 0x010ea20000300a00 */
        /* <DEDUP_REMOVED lines=8> */
.L_x_3802:
[----:B------:R-:W2:Y:S01]  /*7450*/  LDL.64 R206, [R1+0x8] ;  /* 0x0000080001ce7983 */ /* 0x000ea20000100a00 */
[----:B------:R-:W-:Y:S04]  /*7460*/  DEPBAR.LE SB0, 0x0 ;  /* 0x000080000000791a */ /* 0x000fe80000000000 */
[----:B------:R-:W-:Y:S01]  /*7470*/  USHF.R.S32.HI UR14, URZ, 0x1f, UR15 ;  /* 0x0000001f3f0e7899 */ /* 0x000fe2000801140f */
[----:B------:R-:W3:Y:S01]  /*7480*/  LDL R204, [R1+0x18] ;  /* 0x0000180001cc7983 */ /* 0x000ee20000100800 */
[----:B------:R-:W-:Y:S02]  /*7490*/  UIMAD.WIDE.U32 UR16, UR15, UR6, URZ ;  /* 0x000000060f1072a5 */ /* 0x000fe4000f8e003f */
[----:B------:R-:W-:Y:S02]  /*74a0*/  UIMAD UR14, UR14, UR6, URZ ;  /* 0x000000060e0e72a4 */ /* 0x000fe4000f8e023f */
[----:B------:R-:W-:Y:S01]  /*74b0*/  UISETP.GT.AND UP0, UPT, UR15, UR8, UPT ;  /* 0x000000080f00728c */ /* 0x000fe2000bf04270 */
[----:B------:R-:W-:Y:S01]  /*74c0*/  BAR.SYNC.DEFER_BLOCKING 0x0 ;  /* 0x0000000000007b1d */ /* 0x000fe20000010000 */
[----:B------:R-:W-:Y:S01]  /*74d0*/  UIMAD UR14, UR15, UR7, UR14 ;  /* 0x000000070f0e72a4 */ /* 0x000fe2000f8e020e */
[----:B-1----:R-:W-:Y:S01]  /*74e0*/  MOV R2, UR16 ;  /* 0x0000001000027c02 */ /* 0x002fe20008000f00 */
[----:B------:R-:W-:Y:S02]  /*74f0*/  UIADD3 UR15, UR15, -0x1, URZ ;  /* 0xffffffff0f0f7890 */ /* 0x000fe4000fffe03f */
[----:B------:R-:W-:Y:S04]  /*7500*/  UIADD3 UR14, UR17, UR14, URZ ;  /* 0x0000000e110e7290 */ /* 0x000fe8000fffe03f */
[----:B------:R-:W-:Y:S02]  /*7510*/  UIMAD UR14, UR14, 0x60, URZ ;  /* 0x000000600e0e78a4 */ /* 0x000fe4000f8e023f */
[----:B------:R-:W-:Y:S01]  /*7520*/  @UP0 UIMAD.WIDE.U32 UR16, UR15, UR4, URZ ;  /* 0x000000040f1002a5 */ /* 0x000fe2000f8e003f */
[----:B-----5:R-:W-:Y:S06]  /*7530*/  LDSM.16.M88.4 R48, [R218+0x18100] ;  /* 0x01810000da30783b */ /* 0x020fec0000000200 */
[----:B------:R-:W1:Y:S06]  /*7540*/  LDSM.16.M88.4 R8, [R167+0xc100] ;  /* 0x00c10000a708783b */ /* 0x000e6c0000000200 */
[----:B------:R-:W4:Y:S06]  /*7550*/  LDSM.16.M88.4 R16, [R167+0xc900] ;  /* 0x00c90000a710783b */ /* 0x000f2c0000000200 */
[----:B------:R-:W4:Y:S06]  /*7560*/  LDSM.16.M88.4 R24, [R167+0xd100] ;  /* 0x00d10000a718783b */ /* 0x000f2c0000000200 */
[----:B------:R-:W4:Y:S06]  /*7570*/  LDSM.16.M88.4 R32, [R167+0xd900] ;  /* 0x00d90000a720783b */ /* 0x000f2c0000000200 */
[----:B------:R-:W4:Y:S06]  /*7580*/  LDSM.16.M88.4 R40, [R167+0xe100] ;  /* 0x00e10000a728783b */ /* 0x000f2c0000000200 */
[----:B------:R-:W4:Y:S06]  /*7590*/  LDSM.16.M88.4 R184, [R167+0xe900] ;  /* 0x00e90000a7b8783b */ /* 0x000f2c0000000200 */
[----:B------:R-:W-:Y:S01]  /*75a0*/  LDSM.16.M88.4 R188, [R219+0x18100] ;  /* 0x01810000dbbc783b */ /* 0x000fe20000000200 */
[C---:B-1----:R-:W-:Y:S05]  /*75b0*/  HMMA.16816.F32.BF16 R4, R48.reuse, R8, RZ ;  /* 0x000000083004723c */ /* 0x042fea00000418ff */
[----:B------:R-:W1:Y:S03]  /*75c0*/  LDSM.16.M88.4 R192, [R222] ;  /* 0x00000000dec0783b */ /* 0x000e660000000200 */
[C---:B------:R-:W-:Y:S03]  /*75d0*/  HMMA.16816.F32.BF16 R8, R48.reuse, R10, RZ ;  /* 0x0000000a3008723c */ /* 0x040fe600000418ff */
[----:B------:R-:W1:Y:S06]  /*75e0*/  LDSM.16.M88.4 R196, [R245] ;  /* 0x00000000f5c4783b */ /* 0x000e6c0000000200 */
[----:B------:R-:W1:Y:S01]  /*75f0*/  LDSM.16.M88.4 R200, [R244] ;  /* 0x00000000f4c8783b */ /* 0x000e620000000200 */
[C---:B----4-:R-:W-:Y:S05]  /*7600*/  HMMA.16816.F32.BF16 R12, R48.reuse, R16, RZ ;  /* 0x00000010300c723c */ /* 0x050fea00000418ff */
[----:B------:R-:W4:Y:S03]  /*7610*/  LDL.64 R250, [R1+0x10] ;  /* 0x0000100001fa7983 */ /* 0x000f260000100a00 */
[C---:B------:R-:W-:Y:S03]  /*7620*/  HMMA.16816.F32.BF16 R16, R48.reuse, R18, RZ ;  /* 0x000000123010723c */ /* 0x040fe600000418ff */
[----:B------:R-:W4:Y:S05]  /*7630*/  LDL.64 R248, [R1+0x20] ;  /* 0x0000200001f87983 */ /* 0x000f2a0000100a00 */
[C---:B------:R-:W-:Y:S08]  /*7640*/  HMMA.16816.F32.BF16 R20, R48.reuse, R24, RZ ;  /* 0x000000183014723c */ /* 0x040ff000000418ff */
[C---:B------:R-:W-:Y:S08]  /*7650*/  HMMA.16816.F32.BF16 R24, R48.reuse, R26, RZ ;  /* 0x0000001a3018723c */ /* 0x040ff000000418ff */
[C---:B------:R-:W-:Y:S08]  /*7660*/  HMMA.16816.F32.BF16 R28, R48.reuse, R32, RZ ;  /* 0x00000020301c723c */ /* 0x040ff000000418ff */
[C---:B------:R-:W-:Y:S08]  /*7670*/  HMMA.16816.F32.BF16 R32, R48.reuse, R34, RZ ;  /* 0x000000223020723c */ /* 0x040ff000000418ff */
[C---:B------:R-:W-:Y:S08]  /*7680*/  HMMA.16816.F32.BF16 R36, R48.reuse, R40, RZ ;  /* 0x000000283024723c */ /* 0x040ff000000418ff */
[C---:B------:R-:W-:Y:S08]  /*7690*/  HMMA.16816.F32.BF16 R40, R48.reuse, R42, RZ ;  /* 0x0000002a3028723c */ /* 0x040ff000000418ff */
[C---:B------:R-:W-:Y:S08]  /*76a0*/  HMMA.16816.F32.BF16 R44, R48.reuse, R184, RZ ;  /* 0x000000b8302c723c */ /* 0x040ff000000418ff */
[----:B------:R-:W-:Y:S01]  /*76b0*/  HMMA.16816.F32.BF16 R48, R48, R186, RZ ;  /* 0x000000ba3030723c */ /* 0x000fe200000418ff */
[----:B------:R-:W1:Y:S07]  /*76c0*/  LDSM.16.M88.4 R184, [R243] ;  /* 0x00000000f3b8783b */ /* 0x000e6e0000000200 */
[C---:B-1----:R-:W-:Y:S08]  /*76d0*/  HMMA.16816.F32.BF16 R4, R188.reuse, R192, R4 ;  /* 0x000000c0bc04723c */ /* 0x042ff00000041804 */
[C---:B------:R-:W-:Y:S01]  /*76e0*/  HMMA.16816.F32.BF16 R8, R188.reuse, R194, R8 ;  /* 0x000000c2bc08723c */ /* 0x040fe20000041808 */
[----:B------:R-:W1:Y:S07]  /*76f0*/  LDSM.16.M88.4 R192, [R242] ;  /* 0x00000000f2c0783b */ /* 0x000e6e0000000200 */
[C---:B------:R-:W-:Y:S08]  /*7700*/  HMMA.16816.F32.BF16 R12, R188.reuse, R196, R12 ;  /* 0x000000c4bc0c723c */ /* 0x040ff0000004180c */
[C---:B------:R-:W-:Y:S01]  /*7710*/  HMMA.16816.F32.BF16 R16, R188.reuse, R198, R16 ;  /* 0x000000c6bc10723c */ /* 0x040fe20000041810 */
[----:B------:R-:W1:Y:S07]  /*7720*/  LDSM.16.M88.4 R196, [R241] ;  /* 0x00000000f1c4783b */ /* 0x000e6e0000000200 */
[C---:B------:R-:W-:Y:S08]  /*7730*/  HMMA.16816.F32.BF16 R20, R188.reuse, R200, R20 ;  /* 0x000000c8bc14723c */ /* 0x040ff00000041814 */
[C---:B------:R-:W-:Y:S08]  /*7740*/  HMMA.16816.F32.BF16 R24, R188.reuse, R202, R24 ;  /* 0x000000cabc18723c */ /* 0x040ff00000041818 */
[C---:B------:R-:W-:Y:S08]  /*7750*/  HMMA.16816.F32.BF16 R28, R188.reuse, R184, R28 ;  /* 0x000000b8bc1c723c */ /* 0x040ff0000004181c */
[C---:B------:R-:W-:Y:S08]  /*7760*/  HMMA.16816.F32.BF16 R32, R188.reuse, R186, R32 ;  /* 0x000000babc20723c */ /* 0x040ff00000041820 */
[C---:B-1----:R-:W-:Y:S08]  /*7770*/  HMMA.16816.F32.BF16 R36, R188.reuse, R192, R36 ;  /* 0x000000c0bc24723c */ /* 0x042ff00000041824 */
        /* <DEDUP_REMOVED lines=24> */
[----:B------:R-:W-:Y:S01]  /*7900*/  IADD3 R200, P0, R200, c[0x0][0x1f8], RZ ;  /* 0x00007e00c8c87a10 */ /* 0x000fe20007f1e0ff */
[----:B------:R2:W-:Y:S03]  /*7910*/  LDGSTS.E.BYPASS.LTC128B.128 [R247+0x3100], [R184.64], !P6 ;  /* 0x03100000b8f77fae */ /* 0x0005e6000f101d4a */
[--C-:B------:R-:W-:Y:S02]  /*7920*/  IADD3.X R201, RZ, c[0x0][0x1fc], R164.reuse, P0, P1 ;  /* 0x00007f00ffc97a10 */ /* 0x100fe400007e24a4 */
[----:B------:R-:W-:Y:S03]  /*7930*/  IADD3 R186, P1, R0, c[0x0][0x1f8], RZ ;  /* 0x00007e0000ba7a10 */ /* 0x000fe60007f3e0ff */
[----:B------:R3:W-:Y:S01]  /*7940*/  LDGSTS.E.BYPASS.LTC128B.128 [R247+0x6100], [R200.64], !P3 ;  /* 0x06100000c8f77fae */ /* 0x0007e2000d901d4a */
[----:B------:R-:W-:Y:S05]  /*7950*/  IADD3.X R187, RZ, c[0x0][0x1fc], R164, P1, P2 ;  /* 0x00007f00ffbb7a10 */ /* 0x000fea0000fe44a4 */
[----:B------:R3:W-:Y:S01]  /*7960*/  LDGSTS.E.BYPASS.LTC128B.128 [R247+0x9100], [R186.64], !P5 ;  /* 0x09100000baf77fae */ /* 0x0007e2000e901d4a */
[----:B-1----:R-:W-:Y:S04]  /*7970*/  IADD3 R2, P0, R2, UR12, RZ ;  /* 0x0000000c02027c10 */ /* 0x002fe8000ff1e0ff */
[----:B------:R-:W-:Y:S02]  /*7980*/  IADD3.X R3, R3, UR13, RZ, P0, !PT ;  /* 0x0000000d03037c10 */ /* 0x000fe400087fe4ff */
[----:B--2---:R-:W-:Y:S03]  /*7990*/  IADD3 R184, P0, R2, UR12, RZ ;  /* 0x0000000c02b87c10 */ /* 0x004fe6000ff1e0ff */
[----:B------:R1:W-:Y:S01]  /*79a0*/  LDGSTS.E.BYPASS.LTC128B.128 [R247+0x1100], [R2.64], !P4 ;  /* 0x0110000002f77fae */ /* 0x0003e2000e101d4a */
[----:B------:R-:W-:Y:S02]  /*79b0*/  IADD3.X R185, R3, UR13, RZ, P0, !PT ;  /* 0x0000000d03b97c10 */ /* 0x000fe400087fe4ff */
[----:B------:R-:W-:Y:S03]  /*79c0*/  PLOP3.LUT P0, PT, PT, PT, UP0, 0x80, 0x0 ;  /* 0x000000000000781c */ /* 0x000fe60003f0f008 */
[----:B------:R1:W-:Y:S06]  /*79d0*/  LDGSTS.E.BYPASS.LTC128B.128 [R247+0x4100], [R2.64+0x80], !P6 ;  /* 0x0410008002f77fae */ /* 0x0003ec000f101d4a */
[----:B------:R1:W-:Y:S06]  /*79e0*/  LDGSTS.E.BYPASS.LTC128B.128 [R247+0x7100], [R2.64+0x100], !P3 ;  /* 0x0710010002f77fae */ /* 0x0003ec000d901d4a */
[----:B------:R1:W-:Y:S06]  /*79f0*/  LDGSTS.E.BYPASS.LTC128B.128 [R247+0xa100], [R2.64+0x180], !P5 ;  /* 0x0a10018002f77fae */ /* 0x0003ec000e901d4a */
[----:B------:R2:W-:Y:S06]  /*7a00*/  LDGSTS.E.BYPASS.LTC128B.128 [R247+0x2100], [R184.64], !P4 ;  /* 0x02100000b8f77fae */ /* 0x0005ec000e101d4a */
[----:B------:R2:W-:Y:S06]  /*7a10*/  LDGSTS.E.BYPASS.LTC128B.128 [R247+0x5100], [R184.64+0x80], !P6 ;  /* 0x05100080b8f77fae */ /* 0x0005ec000f101d4a */
[----:B------:R2:W-:Y:S06]  /*7a20*/  LDGSTS.E.BYPASS.LTC128B.128 [R247+0x8100], [R184.64+0x100], !P3 ;  /* 0x08100100b8f77fae */ /* 0x0005ec000d901d4a */
[----:B------:R2:W-:Y:S06]  /*7a30*/  LDGSTS.E.BYPASS.LTC128B.128 [R247+0xb100], [R184.64+0x180], !P5 ;  /* 0x0b100180b8f77fae */ /* 0x0005ec000e901d4a */
[----:B------:R-:W-:Y:S06]  /*7a40*/  LDSM.16.M88.4 R192, [R217+0xc100] ;  /* 0x00c10000d9c0783b */ /* 0x000fec0000000200 */
[----:B---3--:R-:W-:Y:S06]  /*7a50*/  LDSM.16.M88.4 R200, [R217+0xc900] ;  /* 0x00c90000d9c8783b */ /* 0x008fec0000000200 */
[----:B------:R-:W-:Y:S06]  /*7a60*/  LDSM.16.M88.4 R204, [R217+0xd100] ;  /* 0x00d10000d9cc783b */ /* 0x000fec0000000200 */
[----:B------:R-:W-:Y:S06]  /*7a70*/  LDSM.16.M88.4 R208, [R217+0xd900] ;  /* 0x00d90000d9d0783b */ /* 0x000fec0000000200 */
[----:B--2---:R-:W2:Y:S06]  /*7a80*/  LDSM.16.M88.4 R184, [R221+0x18100] ;  /* 0x01810000ddb8783b */ /* 0x004eac0000000200 */
[----:B------:R-:W0:Y:S06]  /*7a90*/  LDGDEPBAR ;  /* 0x00000000000079af */ /* 0x000e2c0000000000 */
[----:B------:R-:W3:Y:S06]  /*7aa0*/  LDSM.16.M88.4 R188, [R217+0xe100] ;  /* 0x00e10000d9bc783b */ /* 0x000eec0000000200 */
        /* <DEDUP_REMOVED lines=15> */
[----:B------:R-:W2:Y:S07]  /*7ba0*/  LDSM.16.M88.4 R188, [R220+0x18100] ;  /* 0x01810000dcbc783b */ /* 0x000eae0000000200 */
[C---:B-1----:R-:W-:Y:S08]  /*7bb0*/  HMMA.16816.F32.BF16 R44, R184.reuse, R196, R44 ;  /* 0x000000c4b82c723c */ /* 0x042ff0000004182c */
[----:B------:R-:W-:Y:S01]  /*7bc0*/  HMMA.16816.F32.BF16 R48, R184, R198, R48 ;  /* 0x000000c6b830723c */ /* 0x000fe20000041830 */
[----:B------:R-:W1:Y:S06]  /*7bd0*/  LDSM.16.M88.4 R184, [R216+0x2000] ;  /* 0x00200000d8b8783b */ /* 0x000e6c0000000200 */
        /* <DEDUP_REMOVED lines=18> */
[----:B------:R-:W2:Y:S06]  /*7d00*/  LDSM.16.M88.4 R188, [R167+0x11100] ;  /* 0x01110000a7bc783b */ /* 0x000eac0000000200 */
        /* <DEDUP_REMOVED lines=18> */
[----:B------:R-:W2:Y:S06]  /*7e30*/  LDSM.16.M88.4 R184, [R236] ;  /* 0x00000000ecb8783b */ /* 0x000eac0000000200 */
[----:B------:R-:W3:Y:S01]  /*7e40*/  LDSM.16.M88.4 R196, [R235] ;  /* 0x00000000ebc4783b */ /* 0x000ee20000000200 */
[C---:B-1----:R-:W-:Y:S08]  /*7e50*/  HMMA.16816.F32.BF16 R4, R188.reuse, R192, R4 ;  /* 0x000000c0bc04723c */ /* 0x042ff00000041804 */
[C---:B------:R-:W-:Y:S01]  /*7e60*/  HMMA.16816.F32.BF16 R8, R188.reuse, R194, R8 ;  /* 0x000000c2bc08723c */ /* 0x040fe20000041808 */
        /* <DEDUP_REMOVED lines=9> */
[----:B------:R-:W4:Y:S07]  /*7f00*/  LDSM.16.M88.4 R208, [R217+0x10100] ;  /* 0x01010000d9d0783b */ /* 0x000f2e0000000200 */
[C---:B--2---:R-:W-:Y:S08]  /*7f10*/  HMMA.16816.F32.BF16 R36, R188.reuse, R184, R36 ;  /* 0x000000b8bc24723c */ /* 0x044ff00000041824 */
[C---:B------:R-:W-:Y:S01]  /*7f20*/  HMMA.16816.F32.BF16 R40, R188.reuse, R186, R40 ;  /* 0x000000babc28723c */ /* 0x040fe20000041828 */
[----:B------:R-:W2:Y:S07]  /*7f30*/  LDSM.16.M88.4 R184, [R217+0x10900] ;  /* 0x01090000d9b8783b */ /* 0x000eae0000000200 */
[C---:B---3--:R-:W-:Y:S08]  /*7f40*/  HMMA.16816.F32.BF16 R44, R188.reuse, R196, R44 ;  /* 0x000000c4bc2c723c */ /* 0x048ff0000004182c */
[----:B------:R-:W-:Y:S01]  /*7f50*/  HMMA.16816.F32.BF16 R48, R188, R198, R48 ;  /* 0x000000c6bc30723c */ /* 0x000fe20000041830 */
[----:B------:R-:W3:Y:S06]  /*7f60*/  LDSM.16.M88.4 R188, [R217+0x11100] ;  /* 0x01110000d9bc783b */ /* 0x000eec0000000200 */
[----:B------:R-:W2:Y:S01]  /*7f70*/  LDSM.16.M88.4 R196, [R217+0x11900] ;  /* 0x01190000d9c4783b */ /* 0x000ea20000000200 */
[C---:B-1----:R-:W-:Y:S08]  /*7f80*/  HMMA.16816.F32.BF16 R4, R192.reuse, R200, R4 ;  /* 0x000000c8c004723c */ /* 0x042ff00000041804 */
[C---:B------:R-:W-:Y:S01]  /*7f90*/  HMMA.16816.F32.BF16 R8, R192.reuse, R202, R8 ;  /* 0x000000cac008723c */ /* 0x040fe20000041808 */
[----:B------:R-:W-:Y:S07]  /*7fa0*/  LDSM.16.M88.4 R200, [R220+0x1c100] ;  /* 0x01c10000dcc8783b */ /* 0x000fee0000000200 */
[C---:B------:R-:W-:Y:S08]  /*7fb0*/  HMMA.16816.F32.BF16 R12, R192.reuse, R204, R12 ;  /* 0x000000ccc00c723c */ /* 0x040ff0000004180c */
        /* <DEDUP_REMOVED lines=13> */
[----:B------:R-:W3:Y:S06]  /*8090*/  LDSM.16.M88.4 R192, [R216+0x5000] ;  /* 0x00500000d8c0783b */ /* 0x000eec0000000200 */
[----:B------:R-:W3:Y:S01]  /*80a0*/  LDSM.16.M88.4 R196, [R216+0x5800] ;  /* 0x00580000d8c4783b */ /* 0x000ee20000000200 */
[C---:B-1----:R-:W-:Y:S08]  /*80b0*/  HMMA.16816.F32.BF16 R4, R200.reuse, R204, R4 ;  /* 0x000000ccc804723c */ /* 0x042ff00000041804 */
[C---:B------:R-:W-:Y:S01]  /*80c0*/  HMMA.16816.F32.BF16 R8, R200.reuse, R206, R8 ;  /* 0x000000cec808723c */ /* 0x040fe20000041808 */
[----:B------:R-:W-:Y:S07]  /*80d0*/  LDSM.16.M88.4 R204, [R167+0x12100] ;  /* 0x01210000a7cc783b */ /* 0x000fee0000000200 */
[C---:B----4-:R-:W-:Y:S08]  /*80e0*/  HMMA.16816.F32.BF16 R12, R200.reuse, R208, R12 ;  /* 0x000000d0c80c723c */ /* 0x050ff0000004180c */
[C---:B------:R-:W-:Y:S01]  /*80f0*/  HMMA.16816.F32.BF16 R16, R200.reuse, R210, R16 ;  /* 0x000000d2c810723c */ /* 0x040fe20000041810 */
[----:B------:R-:W-:Y:S07]  /*8100*/  LDSM.16.M88.4 R208, [R167+0x12900] ;  /* 0x01290000a7d0783b */ /* 0x000fee0000000200 */
[C---:B--2---:R-:W-:Y:S08]  /*8110*/  HMMA.16816.F32.BF16 R20, R200.reuse, R184, R20 ;  /* 0x000000b8c814723c */ /* 0x044ff00000041814 */
[C---:B------:R-:W-:Y:S01]  /*8120*/  HMMA.16816.F32.BF16 R24, R200.reuse, R186, R24 ;  /* 0x000000bac818723c */ /* 0x040fe20000041818 */
[----:B------:R-:W1:Y:S07]  /*8130*/  LDSM.16.M88.4 R184, [R218+0x20100] ;  /* 0x02010000dab8783b */ /* 0x000e6e0000000200 */
[C---:B---3--:R-:W-:Y:S08]  /*8140*/  HMMA.16816.F32.BF16 R28, R200.reuse, R188, R28 ;  /* 0x000000bcc81c723c */ /* 0x048ff0000004181c */
[C---:B------:R-:W-:Y:S01]  /*8150*/  HMMA.16816.F32.BF16 R32, R200.reuse, R190, R32 ;  /* 0x000000bec820723c */ /* 0x040fe20000041820 */
[----:B------:R-:W2:Y:S07]  /*8160*/  LDSM.16.M88.4 R188, [R167+0x13100] ;  /* 0x01310000a7bc783b */ /* 0x000eae0000000200 */
[C---:B------:R-:W-:Y:S08]  /*8170*/  HMMA.16816.F32.BF16 R36, R200.reuse, R192, R36 ;  /* 0x000000c0c824723c */ /* 0x040ff00000041824 */
[C---:B------:R-:W-:Y:S01]  /*8180*/  HMMA.16816.F32.BF16 R40, R200.reuse, R194, R40 ;  /* 0x000000c2c828723c */ /* 0x040fe20000041828 */
[----:B------:R-:W3:Y:S07]  /*8190*/  LDSM.16.M88.4 R192, [R167+0x13900] ;  /* 0x01390000a7c0783b */ /* 0x000eee0000000200 */
[C---:B------:R-:W-:Y:S08]  /*81a0*/  HMMA.16816.F32.BF16 R44, R200.reuse, R196, R44 ;  /* 0x000000c4c82c723c */ /* 0x040ff0000004182c */
[----:B------:R-:W-:Y:S01]  /*81b0*/  HMMA.16816.F32.BF16 R48, R200, R198, R48 ;  /* 0x000000c6c830723c */ /* 0x000fe20000041830 */
[----:B------:R-:W4:Y:S06]  /*81c0*/  LDSM.16.M88.4 R196, [R167+0x14100] ;  /* 0x01410000a7c4783b */ /* 0x000f2c0000000200 */
[----:B------:R-:W3:Y:S01]  /*81d0*/  LDSM.16.M88.4 R200, [R167+0x14900] ;  /* 0x01490000a7c8783b */ /* 0x000ee20000000200 */
        /* <DEDUP_REMOVED lines=10> */
[C---:B------:R-:W-:Y:S01]  /*8280*/  HMMA.16816.F32.BF16 R32, R184.reuse, R194, R32 ;  /* 0x000000c2b820723c */ /* 0x040fe20000041820 */
[----:B------:R-:W2:Y:S07]  /*8290*/  LDSM.16.M88.4 R192, [R232] ;  /* 0x00000000e8c0783b */ /* 0x000eae0000000200 */
[C---:B----4-:R-:W-:Y:S08]  /*82a0*/  HMMA.16816.F32.BF16 R36, R184.reuse, R196, R36 ;  /* 0x000000c4b824723c */ /* 0x050ff00000041824 */
[C---:B------:R-:W-:Y:S01]  /*82b0*/  HMMA.16816.F32.BF16 R40, R184.reuse, R198, R40 ;  /* 0x000000c6b828723c */ /* 0x040fe20000041828 */
[----:B------:R-:W3:Y:S07]  /*82c0*/  LDSM.16.M88.4 R196, [R231] ;  /* 0x00000000e7c4783b */ /* 0x000eee0000000200 */
[C---:B------:R-:W-:Y:S08]  /*82d0*/  HMMA.16816.F32.BF16 R44, R184.reuse, R200, R44 ;  /* 0x000000c8b82c723c */ /* 0x040ff0000004182c */
[----:B------:R-:W-:Y:S01]  /*82e0*/  HMMA.16816.F32.BF16 R48, R184, R202, R48 ;  /* 0x000000cab830723c */ /* 0x000fe20000041830 */
[----:B------:R-:W4:Y:S06]  /*82f0*/  LDSM.16.M88.4 R184, [R230] ;  /* 0x00000000e6b8783b */ /* 0x000f2c0000000200 */
[----:B------:R-:W3:Y:S01]  /*8300*/  LDSM.16.M88.4 R200, [R229] ;  /* 0x00000000e5c8783b */ /* 0x000ee20000000200 */
[C---:B-1----:R-:W-:Y:S08]  /*8310*/  HMMA.16816.F32.BF16 R4, R188.reuse, R204, R4 ;  /* 0x000000ccbc04723c */ /* 0x042ff00000041804 */
[C---:B------:R-:W-:Y:S01]  /*8320*/  HMMA.16816.F32.BF16 R8, R188.reuse, R206, R8 ;  /* 0x000000cebc08723c */ /* 0x040fe20000041808 */
        /* <DEDUP_REMOVED lines=8> */
[C---:B------:R-:W-:Y:S01]  /*83b0*/  HMMA.16816.F32.BF16 R32, R188.reuse, R198, R32 ;  /* 0x000000c6bc20723c */ /* 0x040fe20000041820 */
[----:B------:R-:W3:Y:S07]  /*83c0*/  LDSM.16.M88.4 R196, [R217+0x13100] ;  /* 0x01310000d9c4783b */ /* 0x000eee0000000200 */
[C---:B----4-:R-:W-:Y:S08]  /*83d0*/  HMMA.16816.F32.BF16 R36, R188.reuse, R184, R36 ;  /* 0x000000b8bc24723c */ /* 0x050ff00000041824 */
[C---:B------:R-:W-:Y:S01]  /*83e0*/  HMMA.16816.F32.BF16 R40, R188.reuse, R186, R40 ;  /* 0x000000babc28723c */ /* 0x040fe20000041828 */
[----:B------:R-:W4:Y:S07]  /*83f0*/  LDSM.16.M88.4 R184, [R217+0x13900] ;  /* 0x01390000d9b8783b */ /* 0x000f2e0000000200 */
        /* <DEDUP_REMOVED lines=13> */
[C---:B----4-:R-:W-:Y:S08]  /*84d0*/  HMMA.16816.F32.BF16 R28, R204.reuse, R184, R28 ;  /* 0x000000b8cc1c723c */ /* 0x050ff0000004181c */
[C---:B------:R-:W-:Y:S01]  /*84e0*/  HMMA.16816.F32.BF16 R32, R204.reuse, R186, R32 ;  /* 0x000000bacc20723c */ /* 0x040fe20000041820 */
[----:B------:R-:W3:Y:S07]  /*84f0*/  LDSM.16.M88.4 R184, [R216+0x7000] ;  /* 0x00700000d8b8783b */ /* 0x000eee0000000200 */
[C---:B------:R-:W-:Y:S08]  /*8500*/  HMMA.16816.F32.BF16 R36, R204.reuse, R188, R36 ;  /* 0x000000bccc24723c */ /* 0x040ff00000041824 */
[C---:B------:R-:W-:Y:S01]  /*8510*/  HMMA.16816.F32.BF16 R40, R204.reuse, R190, R40 ;  /* 0x000000becc28723c */ /* 0x040fe20000041828 */
[----:B------:R-:W4:Y:S07]  /*8520*/  LDSM.16.M88.4 R188, [R216+0x7800] ;  /* 0x00780000d8bc783b */ /* 0x000f2e0000000200 */
[C---:B-1----:R-:W-:Y:S08]  /*8530*/  HMMA.16816.F32.BF16 R44, R204.reuse, R192, R44 ;  /* 0x000000c0cc2c723c */ /* 0x042ff0000004182c */
[----:B------:R-:W-:Y:S01]  /*8540*/  HMMA.16816.F32.BF16 R48, R204, R194, R48 ;  /* 0x000000c2cc30723c */ /* 0x000fe20000041830 */
[----:B------:R-:W1:Y:S06]  /*8550*/  LDSM.16.M88.4 R192, [R216+0x8000] ;  /* 0x00800000d8c0783b */ /* 0x000e6c0000000200 */
[----:B------:R-:W-:Y:S01]  /*8560*/  LDSM.16.M88.4 R204, [R218+0x24100] ;  /* 0x02410000dacc783b */ /* 0x000fe20000000200 */
[C---:B------:R-:W-:Y:S08]  /*8570*/  HMMA.16816.F32.BF16 R4, R200.reuse, R208, R4 ;  /* 0x000000d0c804723c */ /* 0x040ff00000041804 */
[C---:B------:R-:W-:Y:S01]  /*8580*/  HMMA.16816.F32.BF16 R8, R200.reuse, R210, R8 ;  /* 0x000000d2c808723c */ /* 0x040fe20000041808 */
[----:B------:R-:W-:Y:S07]  /*8590*/  LDSM.16.M88.4 R208, [R167+0x15100] ;  /* 0x01510000a7d0783b */ /* 0x000fee0000000200 */
        /* <DEDUP_REMOVED lines=9> */
[C---:B-1----:R-:W-:Y:S08]  /*8630*/  HMMA.16816.F32.BF16 R36, R200.reuse, R192, R36 ;  /* 0x000000c0c824723c */ /* 0x042ff00000041824 */
[C---:B------:R-:W-:Y:S01]  /*8640*/  HMMA.16816.F32.BF16 R40, R200.reuse, R194, R40 ;  /* 0x000000c2c828723c */ /* 0x040fe20000041828 */
[----:B------:R-:W1:Y:S07]  /*8650*/  LDSM.16.M88.4 R192, [R167+0x16900] ;  /* 0x01690000a7c0783b */ /* 0x000e6e0000000200 */
[C---:B--2---:R-:W-:Y:S08]  /*8660*/  HMMA.16816.F32.BF16 R44, R200.reuse, R196, R44 ;  /* 0x000000c4c82c723c */ /* 0x044ff0000004182c */
[----:B------:R-:W-:Y:S01]  /*8670*/  HMMA.16816.F32.BF16 R48, R200, R198, R48 ;  /* 0x000000c6c830723c */ /* 0x000fe20000041830 */
[----:B------:R-:W2:Y:S06]  /*8680*/  LDSM.16.M88.4 R196, [R167+0x17100] ;  /* 0x01710000a7c4783b */ /* 0x000eac0000000200 */
[----:B------:R-:W-:Y:S01]  /*8690*/  LDSM.16.M88.4 R200, [R219+0x24100] ;  /* 0x02410000dbc8783b */ /* 0x000fe20000000200 */
[C---:B------:R-:W-:Y:S08]  /*86a0*/  HMMA.16816.F32.BF16 R4, R204.reuse, R208, R4 ;  /* 0x000000d0cc04723c */ /* 0x040ff00000041804 */
[C---:B------:R-:W-:Y:S01]  /*86b0*/  HMMA.16816.F32.BF16 R8, R204.reuse, R210, R8 ;  /* 0x000000d2cc08723c */ /* 0x040fe20000041808 */
[----:B------:R-:W-:Y:S07]  /*86c0*/  LDSM.16.M88.4 R208, [R228] ;  /* 0x00000000e4d0783b */ /* 0x000fee0000000200 */
[C---:B---3--:R-:W-:Y:S08]  /*86d0*/  HMMA.16816.F32.BF16 R12, R204.reuse, R184, R12 ;  /* 0x000000b8cc0c723c */ /* 0x048ff0000004180c */
[C---:B------:R-:W-:Y:S01]  /*86e0*/  HMMA.16816.F32.BF16 R16, R204.reuse, R186, R16 ;  /* 0x000000bacc10723c */ /* 0x040fe20000041810 */
[----:B------:R-:W3:Y:S07]  /*86f0*/  LDSM.16.M88.4 R184, [R167+0x17900] ;  /* 0x01790000a7b8783b */ /* 0x000eee0000000200 */
[C---:B----4-:R-:W-:Y:S08]  /*8700*/  HMMA.16816.F32.BF16 R20, R204.reuse, R188, R20 ;  /* 0x000000bccc14723c */ /* 0x050ff00000041814 */
[C---:B------:R-:W-:Y:S01]  /*8710*/  HMMA.16816.F32.BF16 R24, R204.reuse, R190, R24 ;  /* 0x000000becc18723c */ /* 0x040fe20000041818 */
[----:B------:R-:W4:Y:S07]  /*8720*/  LDSM.16.M88.4 R188, [R227] ;  /* 0x00000000e3bc783b */ /* 0x000f2e0000000200 */
[C---:B-1----:R-:W-:Y:S08]  /*8730*/  HMMA.16816.F32.BF16 R28, R204.reuse, R192, R28 ;  /* 0x000000c0cc1c723c */ /* 0x042ff0000004181c */
[C---:B------:R-:W-:Y:S01]  /*8740*/  HMMA.16816.F32.BF16 R32, R204.reuse, R194, R32 ;  /* 0x000000c2cc20723c */ /* 0x040fe20000041820 */
[----:B------:R-:W1:Y:S07]  /*8750*/  LDSM.16.M88.4 R192, [R226] ;  /* 0x00000000e2c0783b */ /* 0x000e6e0000000200 */
[C---:B--2---:R-:W-:Y:S08]  /*8760*/  HMMA.16816.F32.BF16 R36, R204.reuse, R196, R36 ;  /* 0x000000c4cc24723c */ /* 0x044ff00000041824 */
[C---:B------:R-:W-:Y:S01]  /*8770*/  HMMA.16816.F32.BF16 R40, R204.reuse, R198, R40 ;  /* 0x000000c6cc28723c */ /* 0x040fe20000041828 */
[----:B------:R-:W-:Y:S07]  /*8780*/  LDSM.16.M88.4 R196, [R224] ;  /* 0x00000000e0c4783b */ /* 0x000fee0000000200 */
[C---:B---3--:R-:W-:Y:S08]  /*8790*/  HMMA.16816.F32.BF16 R44, R204.reuse, R184, R44 ;  /* 0x000000b8cc2c723c */ /* 0x048ff0000004182c */
[----:B------:R-:W-:Y:S01]  /*87a0*/  HMMA.16816.F32.BF16 R48, R204, R186, R48 ;  /* 0x000000bacc30723c */ /* 0x000fe20000041830 */
[----:B------:R-:W2:Y:S06]  /*87b0*/  LDSM.16.M88.4 R184, [R225] ;  /* 0x00000000e1b8783b */ /* 0x000eac0000000200 */
[----:B------:R-:W-:Y:S01]  /*87c0*/  LDSM.16.M88.4 R204, [R221+0x24100] ;  /* 0x02410000ddcc783b */ /* 0x000fe20000000200 */
[C---:B------:R-:W-:Y:S08]  /*87d0*/  HMMA.16816.F32.BF16 R4, R200.reuse, R208, R4 ;  /* 0x000000d0c804723c */ /* 0x040ff00000041804 */
[C---:B------:R-:W-:Y:S01]  /*87e0*/  HMMA.16816.F32.BF16 R8, R200.reuse, R210, R8 ;  /* 0x000000d2c808723c */ /* 0x040fe20000041808 */
[----:B------:R-:W-:Y:S07]  /*87f0*/  LDSM.16.M88.4 R208, [R217+0x15100] ;  /* 0x01510000d9d0783b */ /* 0x000fee0000000200 */
[C---:B----4-:R-:W-:Y:S08]  /*8800*/  HMMA.16816.F32.BF16 R12, R200.reuse, R188, R12 ;  /* 0x000000bcc80c723c */ /* 0x050ff0000004180c */
[C---:B------:R-:W-:Y:S01]  /*8810*/  HMMA.16816.F32.BF16 R16, R200.reuse, R190, R16 ;  /* 0x000000bec810723c */ /* 0x040fe20000041810 */
[----:B------:R-:W3:Y:S07]  /*8820*/  LDSM.16.M88.4 R188, [R223] ;  /* 0x00000000dfbc783b */ /* 0x000eee0000000200 */
        /* <DEDUP_REMOVED lines=12> */
[----:B------:R-:W-:Y:S01]  /*88f0*/  LDSM.16.M88.4 R200, [R220+0x24100] ;  /* 0x02410000dcc8783b */ /* 0x000fe20000000200 */
[C---:B------:R-:W-:Y:S08]  /*8900*/  HMMA.16816.F32.BF16 R4, R204.reuse, R208, R4 ;  /* 0x000000d0cc04723c */ /* 0x040ff00000041804 */
[C---:B------:R-:W-:Y:S01]  /*8910*/  HMMA.16816.F32.BF16 R8, R204.reuse, R210, R8 ;  /* 0x000000d2cc08723c */ /* 0x040fe20000041808 */
[----:B------:R-:W-:Y:S07]  /*8920*/  LDSM.16.M88.4 R208, [R216+0x9000] ;  /* 0x00900000d8d0783b */ /* 0x000fee0000000200 */
[C---:B-1----:R-:W-:Y:S08]  /*8930*/  HMMA.16816.F32.BF16 R12, R204.reuse, R192, R12 ;  /* 0x000000c0cc0c723c */ /* 0x042ff0000004180c */
        /* <DEDUP_REMOVED lines=9> */
[C---:B------:R-:W-:Y:S08]  /*89d0*/  HMMA.16816.F32.BF16 R40, R204.reuse, R198, R40 ;  /* 0x000000c6cc28723c */ /* 0x040ff00000041828 */
[C---:B-1----:R-:W-:Y:S08]  /*89e0*/  HMMA.16816.F32.BF16 R44, R204.reuse, R192, R44 ;  /* 0x000000c0cc2c723c */ /* 0x042ff0000004182c */
[----:B------:R-:W-:Y:S01]  /*89f0*/  HMMA.16816.F32.BF16 R48, R204, R194, R48 ;  /* 0x000000c2cc30723c */ /* 0x000fe20000041830 */
[----:B------:R-:W1:Y:S07]  /*8a00*/  LDSM.16.M88.4 R192, [R216+0xa800] ;  /* 0x00a80000d8c0783b */ /* 0x000e6e0000000200 */
[C---:B------:R-:W-:Y:S08]  /*8a10*/  HMMA.16816.F32.BF16 R4, R200.reuse, R208, R4 ;  /* 0x000000d0c804723c */ /* 0x040ff00000041804 */
[C---:B------:R-:W-:Y:S08]  /*8a20*/  HMMA.16816.F32.BF16 R8, R200.reuse, R210, R8 ;  /* 0x000000d2c808723c */ /* 0x040ff00000041808 */
[C---:B--2---:R-:W-:Y:S08]  /*8a30*/  HMMA.16816.F32.BF16 R12, R200.reuse, R184, R12 ;  /* 0x000000b8c80c723c */ /* 0x044ff0000004180c */
[C---:B------:R-:W-:Y:S01]  /*8a40*/  HMMA.16816.F32.BF16 R16, R200.reuse, R186, R16 ;  /* 0x000000bac810723c */ /* 0x040fe20000041810 */
[----:B------:R-:W2:Y:S03]  /*8a50*/  LDSM.16.M88.4 R184, [R216+0xb000] ;  /* 0x00b00000d8b8783b */ /* 0x000ea60000000200 */
[----:B------:R-:W-:Y:S02]  /*8a60*/  FMNMX.FTZ R0, R4, R165, !PT ;  /* 0x000000a504007209 */ /* 0x000fe40007810000 */
[----:B------:R-:W-:Y:S02]  /*8a70*/  FMNMX.FTZ R2, R6, R166, !PT ;  /* 0x000000a606027209 */ /* 0x000fe40007810000 */
[C---:B---3--:R-:W-:Y:S04]  /*8a80*/  HMMA.16816.F32.BF16 R20, R200.reuse, R188, R20 ;  /* 0x000000bcc814723c */ /* 0x048fe80000041814 */
[----:B------:R-:W-:Y:S02]  /*8a90*/  FMNMX.FTZ R0, R5, R0, !PT ;  /* 0x0000000005007209 */ /* 0x000fe40007810000 */
[----:B------:R-:W-:Y:S02]  /*8aa0*/  FMNMX.FTZ R2, R7, R2, !PT ;  /* 0x0000000207027209 */ /* 0x000fe40007810000 */
[C---:B------:R-:W-:Y:S01]  /*8ab0*/  HMMA.16816.F32.BF16 R24, R200.reuse, R190, R24 ;  /* 0x000000bec818723c */ /* 0x040fe20000041818 */
[----:B------:R-:W3:Y:S01]  /*8ac0*/  LDSM.16.M88.4 R188, [R216+0xb800] ;  /* 0x00b80000d8bc783b */ /* 0x000ee20000000200 */
[----:B------:R-:W-:Y:S04]  /*8ad0*/  DEPBAR.LE SB0, 0x0 ;  /* 0x000080000000791a */ /* 0x000fe80000000000 */
[----:B------:R-:W-:Y:S01]  /*8ae0*/  FMNMX.FTZ R0, R8, R0, !PT ;  /* 0x0000000008007209 */ /* 0x000fe20007810000 */
[----:B------:R-:W-:Y:S01]  /*8af0*/  BAR.SYNC.DEFER_BLOCKING 0x0 ;  /* 0x0000000000007b1d */ /* 0x000fe20000010000 */
[C---:B-1----:R-:W-:Y:S05]  /*8b00*/  HMMA.16816.F32.BF16 R28, R200.reuse, R192, R28 ;  /* 0x000000c0c81c723c */ /* 0x042fea000004181c */
[----:B------:R-:W-:Y:S02]  /*8b10*/  FMNMX.FTZ R0, R9, R0, !PT ;  /* 0x0000000009007209 */ /* 0x000fe40007810000 */
[----:B------:R-:W-:Y:S01]  /*8b20*/  FMNMX.FTZ R2, R10, R2, !PT ;  /* 0x000000020a027209 */ /* 0x000fe20007810000 */
[C---:B------:R-:W-:Y:S04]  /*8b30*/  HMMA.16816.F32.BF16 R32, R200.reuse, R194, R32 ;  /* 0x000000c2c820723c */ /* 0x040fe80000041820 */
[----:B------:R-:W-:Y:S02]  /*8b40*/  FMNMX.FTZ R0, R12, R0, !PT ;  /* 0x000000000c007209 */ /* 0x000fe40007810000 */
[----:B------:R-:W-:Y:S02]  /*8b50*/  FMNMX.FTZ R2, R11, R2, !PT ;  /* 0x000000020b027209 */ /* 0x000fe40007810000 */
[----:B------:R-:W-:Y:S01]  /*8b60*/  FMNMX.FTZ R0, R13, R0, !PT ;  /* 0x000000000d007209 */ /* 0x000fe20007810000 */
[C---:B--2---:R-:W-:Y:S03]  /*8b70*/  HMMA.16816.F32.BF16 R36, R200.reuse, R184, R36 ;  /* 0x000000b8c824723c */ /* 0x044fe60000041824 */
[----:B------:R-:W-:Y:S02]  /*8b80*/  FMNMX.FTZ R0, R16, R0, !PT ;  /* 0x0000000010007209 */ /* 0x000fe40007810000 */
[----:B------:R-:W-:Y:S02]  /*8b90*/  FMNMX.FTZ R2, R14, R2, !PT ;  /* 0x000000020e027209 */ /* 0x000fe40007810000 */
[----:B------:R-:W-:Y:S01]  /*8ba0*/  FMNMX.FTZ R0, R17, R0, !PT ;  /* 0x0000000011007209 */ /* 0x000fe20007810000 */
[C---:B------:R-:W-:Y:S04]  /*8bb0*/  HMMA.16816.F32.BF16 R40, R200.reuse, R186, R40 ;  /* 0x000000bac828723c */ /* 0x040fe80000041828 */
[----:B------:R-:W-:Y:S02]  /*8bc0*/  FMNMX.FTZ R2, R15, R2, !PT ;  /* 0x000000020f027209 */ /* 0x000fe40007810000 */
[----:B------:R-:W-:Y:S02]  /*8bd0*/  FMNMX.FTZ R0, R20, R0, !PT ;  /* 0x0000000014007209 */ /* 0x000fe40007810000 */
[C---:B---3--:R-:W-:Y:S01]  /*8be0*/  HMMA.16816.F32.BF16 R44, R200.reuse, R188, R44 ;  /* 0x000000bcc82c723c */ /* 0x048fe2000004182c */
[----:B------:R-:W-:Y:S03]  /*8bf0*/  MOV R187, UR17 ;  /* 0x0000001100bb7c02 */ /* 0x000fe60008000f00 */
[----:B------:R-:W-:Y:S02]  /*8c00*/  FMNMX.FTZ R2, R18, R2, !PT ;  /* 0x0000000212027209 */ /* 0x000fe40007810000 */
[----:B------:R-:W-:Y:S02]  /*8c10*/  FMNMX.FTZ R0, R21, R0, !PT ;  /* 0x0000000015007209 */ /* 0x000fe40007810000 */
[----:B------:R-:W-:Y:S01]  /*8c20*/  HMMA.16816.F32.BF16 R48, R200, R190, R48 ;  /* 0x000000bec830723c */ /* 0x000fe20000041830 */
[----:B------:R-:W-:Y:S01]  /*8c30*/  MOV R186, UR16 ;  /* 0x0000001000ba7c02 */ /* 0x000fe20008000f00 */
[----:B------:R-:W-:Y:S02]  /*8c40*/  @UP0 USHF.L.U64.HI UR16, UR4, 0x6, UR5 ;  /* 0x0000000604100899 */ /* 0x000fe40008010205 */
        /* <DEDUP_REMOVED lines=29> */
[----:B------:R-:W-:Y:S01]  /*8e20*/  @P0 MOV R185, R251 ;  /* 0x000000fb00b90202 */ /* 0x000fe20000000f00 */
[----:B------:R-:W1:Y:S01]  /*8e30*/  SHFL.BFLY PT, R3, R164, 0x2, 0x1f ;  /* 0x0c401f00a4037f89 */ /* 0x000e6200000e0000 */
[----:B------:R-:W-:Y:S04]  /*8e40*/  FMNMX.FTZ R0, R50, R0, !PT ;  /* 0x0000000032007209 */ /* 0x000fe80007810000 */
[----:B------:R-:W-:Y:S05]  /*8e50*/  FMNMX.FTZ R0, R51, R0, !PT ;  /* 0x0000000033007209 */ /* 0x000fea0007810000 */
[----:B------:R-:W2:Y:S01]  /*8e60*/  SHFL.BFLY PT, R2, R0, 0x2, 0x1f ;  /* 0x0c401f0000027f89 */ /* 0x000ea200000e0000 */
[----:B-1----:R-:W-:Y:S05]  /*8e70*/  FMNMX.FTZ R164, R164, R3, !PT ;  /* 0x00000003a4a47209 */ /* 0x002fea0007810000 */
[----:B------:R-:W1:Y:S01]  /*8e80*/  SHFL.BFLY PT, R184, R164, 0x1, 0x1f ;  /* 0x0c201f00a4b87f89 */ /* 0x000e6200000e0000 */
[----:B--2---:R-:W-:Y:S05]  /*8e90*/  FMNMX.FTZ R0, R0, R2, !PT ;  /* 0x0000000200007209 */ /* 0x004fea0007810000 */
[----:B------:R-:W2:Y:S01]  /*8ea0*/  SHFL.BFLY PT, R3, R0, 0x1, 0x1f ;  /* 0x0c201f0000037f89 */ /* 0x000ea200000e0000 */
[----:B-1----:R-:W-:Y:S02]  /*8eb0*/  FMNMX.FTZ R164, R164, R184, !PT ;  /* 0x000000b8a4a47209 */ /* 0x002fe40007810000 */
[----:B------:R-:W-:Y:S03]  /*8ec0*/  @P0 MOV R184, R248 ;  /* 0x000000f800b80202 */ /* 0x000fe60000000f00 */
[C---:B------:R-:W-:Y:S02]  /*8ed0*/  FADD.FTZ R2, -R164.reuse, R165 ;  /* 0x000000a5a4027221 */ /* 0x040fe40000010100 */
[----:B------:R-:W-:Y:S02]  /*8ee0*/  FMUL.FTZ R196, R164, c[0x0][0x2d0] ;  /* 0x0000b400a4c47a20 */ /* 0x000fe40000410000 */
[----:B------:R-:W-:Y:S01]  /*8ef0*/  @P0 IMAD.WIDE.U32 R184, R186, 0x60, R184 ;  /* 0x00000060bab80825 */ /* 0x000fe200078e00b8 */
[----:B--2---:R-:W-:Y:S03]  /*8f00*/  FMNMX.FTZ R3, R0, R3, !PT ;  /* 0x0000000300037209 */ /* 0x004fe60007810000 */
[----:B------:R-:W-:Y:S01]  /*8f10*/  FMUL.FTZ R0, R2, c[0x0][0x2d0] ;  /* 0x0000b40002007a20 */ /* 0x000fe20000410000 */
[----:B------:R-:W-:Y:S01]  /*8f20*/  @P0 IADD3 R165, R185, UR14, RZ ;  /* 0x0000000eb9a50c10 */ /* 0x000fe2000fffe0ff */
[--C-:B------:R-:W-:Y:S01]  /*8f30*/  FFMA.FTZ R4, R4, c[0x0][0x2d0], -R196.reuse ;  /* 0x0000b40004047a23 */ /* 0x100fe200000108c4 */
[----:B------:R-:W-:Y:S01]  /*8f40*/  @UP0 USHF.L.U32 UR14, UR4, 0x6, URZ ;  /* 0x00000006040e0899 */ /* 0x000fe2000800063f */
[----:B------:R1:W2:Y:S01]  /*8f50*/  MUFU.EX2 R2, R0 ;  /* 0x0000000000027308 */ /* 0x0002a20000000800 */
[--C-:B------:R-:W-:Y:S01]  /*8f60*/  FFMA.FTZ R5, R5, c[0x0][0x2d0], -R196.reuse ;  /* 0x0000b40005057a23 */ /* 0x100fe200000108c4 */
[----:B------:R-:W-:Y:S01]  /*8f70*/  @P0 SHF.L.U64.HI R165, R184, 0x1, R165 ;  /* 0x00000001b8a50819 */ /* 0x000fe200000102a5 */
        /* <DEDUP_REMOVED lines=10> */
[----:B------:R4:W-:Y:S01]  /*9020*/  MUFU.EX2 R208, R5 ;  /* 0x0000000500d07308 */ /* 0x0009e20000000800 */
[--C-:B------:R-:W-:Y:S02]  /*9030*/  FFMA.FTZ R25, R25, c[0x0][0x2d0], -R196.reuse ;  /* 0x0000b40019197a23 */ /* 0x100fe400000108c4 */
[----:B------:R-:W-:Y:S02]  /*9040*/  FFMA.FTZ R28, R28, c[0x0][0x2d0], -R196 ;  /* 0x0000b4001c1c7a23 */ /* 0x000fe400000108c4 */
[----:B-1----:R-:W-:Y:S01]  /*9050*/  FADD.FTZ R0, -R3, R166 ;  /* 0x000000a603007221 */ /* 0x002fe20000010100 */
[----:B------:R-:W-:Y:S01]  /*9060*/  @P0 SHF.L.U32 R166, R184, 0x1, RZ ;  /* 0x00000001b8a60819 */ /* 0x000fe200000006ff */
[----:B--2---:R-:W-:Y:S02]  /*9070*/  FMUL.FTZ R52, R2, R52 ;  /* 0x0000003402347220 */ /* 0x004fe40000410000 */
[----:B------:R-:W-:Y:S01]  /*9080*/  FMUL.FTZ R0, R0, c[0x0][0x2d0] ;  /* 0x0000b40000007a20 */ /* 0x000fe20000410000 */
[----:B------:R-:W-:Y:S01]  /*9090*/  @P0 IADD3 R186, P2, R166, 0x80, RZ ;  /* 0x00000080a6ba0810 */ /* 0x000fe20007f5e0ff */
[----:B------:R1:W-:Y:S01]  /*90a0*/  MUFU.EX2 R209, R9 ;  /* 0x0000000900d17308 */ /* 0x0003e20000000800 */
[----:B------:R-:W-:Y:S02]  /*90b0*/  FMUL.FTZ R53, R2, R53 ;  /* 0x0000003502357220 */ /* 0x000fe40000410000 */
[----:B------:R-:W-:Y:S01]  /*90c0*/  @P0 IADD3 R186, P1, R186, c[0x0][0x1c8], RZ ;  /* 0x00007200baba0a10 */ /* 0x000fe20007f3e0ff */
[C---:B------:R-:W-:Y:S02]  /*90d0*/  FMUL.FTZ R56, R2.reuse, R56 ;  /* 0x0000003802387220 */ /* 0x040fe40000410000 */
[C---:B------:R-:W-:Y:S01]  /*90e0*/  FMUL.FTZ R57, R2.reuse, R57 ;  /* 0x0000003902397220 */ /* 0x040fe20000410000 */
[--C-:B------:R-:W-:Y:S01]  /*90f0*/  @P0 IADD3.X R187, RZ, c[0x0][0x1cc], R165.reuse, P1, P2 ;  /* 0x00007300ffbb0a10 */ /* 0x100fe20000fe44a5 */
[----:B------:R-:W-:Y:S01]  /*9100*/  FMUL.FTZ R60, R2, R60 ;  /* 0x0000003c023c7220 */ /* 0x000fe20000410000 */
[C---:B---3--:R-:W-:Y:S01]  /*9110*/  @P0 IADD3 R4, P1, R166.reuse, c[0x0][0x1c8], RZ ;  /* 0x00007200a6040a10 */ /* 0x048fe20007f3e0ff */
[----:B------:R-:W2:Y:S01]  /*9120*/  MUFU.EX2 R189, R188 ;  /* 0x000000bc00bd7308 */ /* 0x000ea20000000800 */
[----:B------:R-:W-:Y:S01]  /*9130*/  @P0 IADD3 R184, P2, R166, 0x100, RZ ;  /* 0x00000100a6b80810 */ /* 0x000fe20007f5e0ff */
[C---:B------:R-:W-:Y:S01]  /*9140*/  FMUL.FTZ R61, R2.reuse, R61 ;  /* 0x0000003d023d7220 */ /* 0x040fe20000410000 */
[----:B----4-:R-:W-:Y:S01]  /*9150*/  @P0 IADD3.X R5, R165, c[0x0][0x1cc], RZ, P1, !PT ;  /* 0x00007300a5050a10 */ /* 0x010fe20000ffe4ff */
[----:B------:R-:W-:Y:S01]  /*9160*/  FMUL.FTZ R64, R2, R64 ;  /* 0x0000004002407220 */ /* 0x000fe20000410000 */
[----:B------:R-:W-:Y:S01]  /*9170*/  @P0 IADD3 R184, P1, R184, c[0x0][0x1c8], RZ ;  /* 0x00007200b8b80a10 */ /* 0x000fe20007f3e0ff */
[----:B------:R-:W-:Y:S02]  /*9180*/  FMUL.FTZ R65, R2, R65 ;  /* 0x0000004102417220 */ /* 0x000fe40000410000 */
[----:B------:R3:W-:Y:S01]  /*9190*/  @P0 LDGSTS.E.BYPASS.LTC128B.128 [R247+0xc100], [R4.64], !P4 ;  /* 0x0c10000004f70fae */ /* 0x0007e2000e101d4a */
[--C-:B------:R-:W-:Y:S01]  /*91a0*/  @P0 IADD3.X R185, RZ, c[0x0][0x1cc], R165.reuse, P1, P2 ;  /* 0x00007300ffb90a10 */ /* 0x100fe20000fe44a5 */
[----:B------:R-:W4:Y:S01]  /*91b0*/  MUFU.EX2 R0, R0 ;  /* 0x0000000000007308 */ /* 0x000f220000000800 */
[----:B------:R-:W-:Y:S01]  /*91c0*/  @P0 IADD3 R8, P2, R166, 0x180, RZ ;  /* 0x00000180a6080810 */ /* 0x000fe20007f5e0ff */
[----:B------:R-:W-:Y:S02]  /*91d0*/  FMUL.FTZ R166, R3, c[0x0][0x2d0] ;  /* 0x0000b40003a67a20 */ /* 0x000fe40000410000 */
[----:B------:R3:W-:Y:S01]  /*91e0*/  @P0 LDGSTS.E.BYPASS.LTC128B.128 [R247+0xf100], [R186.64], !P6 ;  /* 0x0f100000baf70fae */ /* 0x0007e2000f101d4a */
[----:B------:R-:W-:Y:S01]  /*91f0*/  @P0 IADD3 R8, P1, R8, c[0x0][0x1c8], RZ ;  /* 0x0000720008080a10 */ /* 0x000fe20007f3e0ff */
[--C-:B------:R-:W-:Y:S02]  /*9200*/  FFMA.FTZ R6, R6, c[0x0][0x2d0], -R166.reuse ;  /* 0x0000b40006067a23 */ /* 0x100fe400000108a6 */
[--C-:B------:R-:W-:Y:S01]  /*9210*/  FFMA.FTZ R10, R10, c[0x0][0x2d0], -R166.reuse ;  /* 0x0000b4000a0a7a23 */ /* 0x100fe200000108a6 */
[----:B-1----:R-:W-:Y:S01]  /*9220*/  @P0 IADD3.X R9, RZ, c[0x0][0x1cc], R165, P1, P2 ;  /* 0x00007300ff090a10 */ /* 0x002fe20000fe44a5 */
[----:B------:R1:W-:Y:S01]  /*9230*/  @P0 LDGSTS.E.BYPASS.LTC128B.128 [R247+0x12100], [R184.64], !P3 ;  /* 0x12100000b8f70fae */ /* 0x0003e2000d901d4a */
[----:B------:R1:W-:Y:S01]  /*9240*/  MUFU.EX2 R207, R6 ;  /* 0x0000000600cf7308 */ /* 0x0003e20000000800 */
[--C-:B------:R-:W-:Y:S01]  /*9250*/  FFMA.FTZ R11, R11, c[0x0][0x2d0], -R166.reuse ;  /* 0x0000b4000b0b7a23 */ /* 0x100fe200000108a6 */
[----:B--2---:R-:W-:Y:S01]  /*9260*/  MOV R165, R189 ;  /* 0x000000bd00a57202 */ /* 0x004fe20000000f00 */
[C---:B------:R-:W-:Y:S02]  /*9270*/  FMUL.FTZ R68, R2.reuse, R68 ;  /* 0x0000004402447220 */ /* 0x040fe40000410000 */
[----:B------:R2:W-:Y:S01]  /*9280*/  @P0 LDGSTS.E.BYPASS.LTC128B.128 [R247+0x15100], [R8.64], !P5 ;  /* 0x1510000008f70fae */ /* 0x0005e2000e901d4a */
[C---:B------:R-:W-:Y:S02]  /*9290*/  FMUL.FTZ R69, R2.reuse, R69 ;  /* 0x0000004502457220 */ /* 0x040fe40000410000 */
[C---:B------:R-:W-:Y:S02]  /*92a0*/  FMUL.FTZ R72, R2.reuse, R72 ;  /* 0x0000004802487220 */ /* 0x040fe40000410000 */
[----:B------:R2:W-:Y:S01]  /*92b0*/  MUFU.EX2 R205, R10 ;  /* 0x0000000a00cd7308 */ /* 0x0005e20000000800 */
[----:B------:R-:W-:Y:S02]  /*92c0*/  FMUL.FTZ R73, R2, R73 ;  /* 0x0000004902497220 */ /* 0x000fe40000410000 */
[----:B----4-:R-:W-:Y:S01]  /*92d0*/  FMUL.FTZ R54, R0, R54 ;  /* 0x0000003600367220 */ /* 0x010fe20000410000 */
[----:B---3--:R-:W-:Y:S01]  /*92e0*/  @P0 IADD3 R4, P1, R4, UR14, RZ ;  /* 0x0000000e04040c10 */ /* 0x008fe2000ff3e0ff */
[C---:B------:R-:W-:Y:S02]  /*92f0*/  FMUL.FTZ R55, R0.reuse, R55 ;  /* 0x0000003700377220 */ /* 0x040fe40000410000 */
[C---:B------:R-:W-:Y:S01]  /*9300*/  FMUL.FTZ R58, R0.reuse, R58 ;  /* 0x0000003a003a7220 */ /* 0x040fe20000410000 */
[----:B------:R-:W-:Y:S01]  /*9310*/  @P0 IADD3.X R5, R5, UR16, RZ, P1, !PT ;  /* 0x0000001005050c10 */ /* 0x000fe20008ffe4ff */
[C---:B------:R-:W-:Y:S01]  /*9320*/  FMUL.FTZ R59, R0.reuse, R59 ;  /* 0x0000003b003b7220 */ /* 0x040fe20000410000 */
[----:B------:R3:W-:Y:S01]  /*9330*/  MUFU.EX2 R204, R11 ;  /* 0x0000000b00cc7308 */ /* 0x0007e20000000800 */
[----:B------:R-:W-:Y:S02]  /*9340*/  FMUL.FTZ R62, R0, R62 ;  /* 0x0000003e003e7220 */ /* 0x000fe40000410000 */
[----:B------:R4:W-:Y:S01]  /*9350*/  @P0 LDGSTS.E.BYPASS.LTC128B.128 [R247+0xd100], [R4.64], !P4 ;  /* 0x0d10000004f70fae */ /* 0x0009e2000e101d4a */
[----:B-1----:R-:W-:Y:S01]  /*9360*/  @P0 IADD3 R6, P1, R4, UR14, RZ ;  /* 0x0000000e04060c10 */ /* 0x002fe2000ff3e0ff */
[C---:B------:R-:W-:Y:S02]  /*9370*/  FMUL.FTZ R63, R0.reuse, R63 ;  /* 0x0000003f003f7220 */ /* 0x040fe40000410000 */
[C---:B------:R-:W-:Y:S02]  /*9380*/  FMUL.FTZ R66, R0.reuse, R66 ;  /* 0x0000004200427220 */ /* 0x040fe40000410000 */
[----:B------:R4:W-:Y:S01]  /*9390*/  @P0 LDGSTS.E.BYPASS.LTC128B.128 [R247+0x10100], [R4.64+0x80], !P6 ;  /* 0x1010008004f70fae */ /* 0x0009e2000f101d4a */
[----:B------:R-:W-:Y:S01]  /*93a0*/  FMUL.FTZ R67, R0, R67 ;  /* 0x0000004300437220 */ /* 0x000fe20000410000 */
[----:B------:R-:W-:Y:S01]  /*93b0*/  MUFU.EX2 R203, R12 ;  /* 0x0000000c00cb7308 */ /* 0x000fe20000000800 */
[--C-:B--2---:R-:W-:Y:S01]  /*93c0*/  FFMA.FTZ R8, R7, c[0x0][0x2d0], -R166.reuse ;  /* 0x0000b40007087a23 */ /* 0x104fe200000108a6 */
[----:B------:R-:W-:Y:S01]  /*93d0*/  @P0 IADD3.X R7, R5, UR16, RZ, P1, !PT ;  /* 0x0000001005070c10 */ /* 0x000fe20008ffe4ff */
[----:B------:R-:W-:Y:S01]  /*93e0*/  FMUL.FTZ R9, R2, R173 ;  /* 0x000000ad02097220 */ /* 0x000fe20000410000 */
[----:B------:R4:W-:Y:S01]  /*93f0*/  @P0 LDGSTS.E.BYPASS.LTC128B.128 [R247+0x13100], [R4.64+0x100], !P3 ;  /* 0x1310010004f70fae */ /* 0x0009e2000d901d4a */
[C---:B------:R-:W-:Y:S02]  /*9400*/  FMUL.FTZ R10, R0.reuse, R174 ;  /* 0x000000ae000a7220 */ /* 0x040fe40000410000 */
[C---:B------:R-:W-:Y:S02]  /*9410*/  FMUL.FTZ R70, R0.reuse, R70 ;  /* 0x0000004600467220 */ /* 0x040fe40000410000 */
[C---:B------:R-:W-:Y:S01]  /*9420*/  FMUL.FTZ R71, R0.reuse, R71 ;  /* 0x0000004700477220 */ /* 0x040fe20000410000 */
[----:B------:R4:W-:Y:S01]  /*9430*/  @P0 LDGSTS.E.BYPASS.LTC128B.128 [R247+0x16100], [R4.64+0x180], !P5 ;  /* 0x1610018004f70fae */ /* 0x0009e2000e901d4a */
[----:B------:R1:W2:Y:S01]  /*9440*/  MUFU.EX2 R206, R8 ;  /* 0x0000000800ce7308 */ /* 0x0002a20000000800 */
[C---:B------:R-:W-:Y:S02]  /*9450*/  FMUL.FTZ R74, R0.reuse, R74 ;  /* 0x0000004a004a7220 */ /* 0x040fe40000410000 */
[C---:B---3--:R-:W-:Y:S02]  /*9460*/  FMUL.FTZ R11, R0.reuse, R175 ;  /* 0x000000af000b7220 */ /* 0x048fe40000410000 */
[----:B------:R3:W-:Y:S01]  /*9470*/  @P0 LDGSTS.E.BYPASS.LTC128B.128 [R247+0xe100], [R6.64], !P4 ;  /* 0x0e10000006f70fae */ /* 0x0007e2000e101d4a */
[----:B------:R-:W-:Y:S02]  /*9480*/  FMUL.FTZ R75, R0, R75 ;  /* 0x0000004b004b7220 */ /* 0x000fe40000410000 */
[C---:B------:R-:W-:Y:S02]  /*9490*/  FMUL.FTZ R76, R2.reuse, R76 ;  /* 0x0000004c024c7220 */ /* 0x040fe40000410000 */
[----:B------:R-:W-:Y:S01]  /*94a0*/  FMUL.FTZ R77, R2, R77 ;  /* 0x0000004d024d7220 */ /* 0x000fe20000410000 */
[----:B------:R3:W-:Y:S01]  /*94b0*/  @P0 LDGSTS.E.BYPASS.LTC128B.128 [R247+0x11100], [R6.64+0x80], !P6 ;  /* 0x1110008006f70fae */ /* 0x0007e2000f101d4a */
[C---:B------:R-:W-:Y:S01]  /*94c0*/  FMUL.FTZ R78, R0.reuse, R78 ;  /* 0x0000004e004e7220 */ /* 0x040fe20000410000 */
[----:B------:R3:W3:Y:S01]  /*94d0*/  MUFU.EX2 R201, R13 ;  /* 0x0000000d00c97308 */ /* 0x0006e20000000800 */
[----:B------:R-:W-:Y:S02]  /*94e0*/  FMUL.FTZ R79, R0, R79 ;  /* 0x0000004f004f7220 */ /* 0x000fe40000410000 */
[C---:B------:R-:W-:Y:S01]  /*94f0*/  FMUL.FTZ R80, R2.reuse, R80 ;  /* 0x0000005002507220 */ /* 0x040fe20000410000 */
[----:B------:R3:W-:Y:S01]  /*9500*/  @P0 LDGSTS.E.BYPASS.LTC128B.128 [R247+0x14100], [R6.64+0x100], !P3 ;  /* 0x1410010006f70fae */ /* 0x0007e2000d901d4a */
[----:B------:R-:W-:Y:S02]  /*9510*/  FMUL.FTZ R81, R2, R81 ;  /* 0x0000005102517220 */ /* 0x000fe40000410000 */
[C---:B------:R-:W-:Y:S02]  /*9520*/  FMUL.FTZ R82, R0.reuse, R82 ;  /* 0x0000005200527220 */ /* 0x040fe40000410000 */
[----:B------:R-:W-:Y:S01]  /*9530*/  FMUL.FTZ R83, R0, R83 ;  /* 0x0000005300537220 */ /* 0x000fe20000410000 */
[----:B------:R3:W-:Y:S01]  /*9540*/  @P0 LDGSTS.E.BYPASS.LTC128B.128 [R247+0x17100], [R6.64+0x180], !P5 ;  /* 0x1710018006f70fae */ /* 0x0007e2000e901d4a */
[C---:B-1----:R-:W-:Y:S01]  /*9550*/  FMUL.FTZ R8, R2.reuse, R172 ;  /* 0x000000ac02087220 */ /* 0x042fe20000410000 */
[----:B------:R1:W-:Y:S01]  /*9560*/  MUFU.EX2 R252, R16 ;  /* 0x0000001000fc7308 */ /* 0x0003e20000000800 */
[----:B----4-:R-:W-:Y:S01]  /*9570*/  FMUL.FTZ R4, R2, R168 ;  /* 0x000000a802047220 */ /* 0x010fe20000410000 */
[----:B------:R-:W-:Y:S01]  /*9580*/  F2FP.BF16.PACK_AB R168, R208, R197 ;  /* 0x000000c5d0a8723e */ /* 0x000fe200000010ff */
[----:B------:R-:W-:Y:S01]  /*9590*/  FMUL.FTZ R5, R2, R169 ;  /* 0x000000a902057220 */ /* 0x000fe20000410000 */
[----:B------:R-:W4:Y:S01]  /*95a0*/  LDSM.16.MT88.4 R184, [R212+0x100] ;  /* 0x00010000d4b8783b */ /* 0x000f220000004200 */
[----:B--2---:R-:W-:Y:S01]  /*95b0*/  F2FP.BF16.PACK_AB R169, R206, R207 ;  /* 0x000000cfcea9723e */ /* 0x004fe200000010ff */
[C---:B------:R-:W-:Y:S02]  /*95c0*/  FMUL.FTZ R84, R2.reuse, R84 ;  /* 0x0000005402547220 */ /* 0x040fe40000410000 */
[----:B------:R-:W-:Y:S02]  /*95d0*/  FMUL.FTZ R85, R2, R85 ;  /* 0x0000005502557220 */ /* 0x000fe40000410000 */
[----:B------:R-:W2:Y:S01]  /*95e0*/  LDSM.16.MT88.4 R188, [R213+0x100] ;  /* 0x00010000d5bc783b */ /* 0x000ea20000004200 */
[C---:B------:R-:W-:Y:S01]  /*95f0*/  FMUL.FTZ R86, R0.reuse, R86 ;  /* 0x0000005600567220 */ /* 0x040fe20000410000 */
[----:B------:R1:W-:Y:S01]  /*9600*/  MUFU.EX2 R251, R17 ;  /* 0x0000001100fb7308 */ /* 0x0003e20000000800 */
[----:B------:R-:W-:Y:S02]  /*9610*/  FMUL.FTZ R87, R0, R87 ;  /* 0x0000005700577220 */ /* 0x000fe40000410000 */
[C---:B------:R-:W-:Y:S01]  /*9620*/  FMUL.FTZ R88, R2.reuse, R88 ;  /* 0x0000005802587220 */ /* 0x040fe20000410000 */
[----:B------:R-:W2:Y:S01]  /*9630*/  LDSM.16.MT88.4 R192, [R215+0x100] ;  /* 0x00010000d7c0783b */ /* 0x000ea20000004200 */
[----:B------:R-:W-:Y:S02]  /*9640*/  FMUL.FTZ R89, R2, R89 ;  /* 0x0000005902597220 */ /* 0x000fe40000410000 */
[C---:B------:R-:W-:Y:S02]  /*9650*/  FMUL.FTZ R90, R0.reuse, R90 ;  /* 0x0000005a005a7220 */ /* 0x040fe40000410000 */
[----:B------:R-:W-:Y:S01]  /*9660*/  FMUL.FTZ R91, R0, R91 ;  /* 0x0000005b005b7220 */ /* 0x000fe20000410000 */
[----:B------:R-:W2:Y:S01]  /*9670*/  LDSM.16.MT88.4 R172, [R214+0x100] ;  /* 0x00010000d6ac783b */ /* 0x000ea20000004200 */
[----:B------:R-:W-:Y:S01]  /*9680*/  FMUL.FTZ R92, R2, R92 ;  /* 0x0000005c025c7220 */ /* 0x000fe20000410000 */
[----:B------:R-:W-:Y:S01]  /*9690*/  MUFU.EX2 R250, R20 ;  /* 0x0000001400fa7308 */ /* 0x000fe20000000800 */
[C---:B---3--:R-:W-:Y:S01]  /*96a0*/  FMUL.FTZ R6, R0.reuse, R170 ;  /* 0x000000aa00067220 */ /* 0x048fe20000410000 */
[----:B------:R-:W-:Y:S01]  /*96b0*/  F2FP.BF16.PACK_AB R170, R209, R165 ;  /* 0x000000a5d1aa723e */ /* 0x000fe200000010ff */
[----:B------:R-:W-:Y:S01]  /*96c0*/  FMUL.FTZ R7, R0, R171 ;  /* 0x000000ab00077220 */ /* 0x000fe20000410000 */
[----:B------:R-:W-:Y:S01]  /*96d0*/  F2FP.BF16.PACK_AB R171, R204, R205 ;  /* 0x000000cdccab723e */ /* 0x000fe200000010ff */
[----:B------:R-:W0:Y:S01]  /*96e0*/  LDGDEPBAR ;  /* 0x00000000000079af */ /* 0x000e220000000000 */
[C---:B------:R-:W-:Y:S02]  /*96f0*/  FMUL.FTZ R12, R2.reuse, R176 ;  /* 0x000000b0020c7220 */ /* 0x040fe40000410000 */
[C---:B------:R-:W-:Y:S02]  /*9700*/  FMUL.FTZ R13, R2.reuse, R177 ;  /* 0x000000b1020d7220 */ /* 0x040fe40000410000 */
[C---:B-1----:R-:W-:Y:S01]  /*9710*/  FMUL.FTZ R16, R2.reuse, R180 ;  /* 0x000000b402107220 */ /* 0x042fe20000410000 */
[----:B------:R-:W-:Y:S01]  /*9720*/  MUFU.EX2 R249, R21 ;  /* 0x0000001500f97308 */ /* 0x000fe20000000800 */
[----:B------:R-:W-:Y:S02]  /*9730*/  FMUL.FTZ R17, R2, R181 ;  /* 0x000000b502117220 */ /* 0x000fe40000410000 */
[--C-:B------:R-:W-:Y:S02]  /*9740*/  FFMA.FTZ R22, R22, c[0x0][0x2d0], -R166.reuse ;  /* 0x0000b40016167a23 */ /* 0x100fe400000108a6 */
[--C-:B------:R-:W-:Y:S02]  /*9750*/  FFMA.FTZ R23, R23, c[0x0][0x2d0], -R166.reuse ;  /* 0x0000b40017177a23 */ /* 0x100fe400000108a6 */
[--C-:B------:R-:W-:Y:S01]  /*9760*/  FFMA.FTZ R26, R26, c[0x0][0x2d0], -R166.reuse ;  /* 0x0000b4001a1a7a23 */ /* 0x100fe200000108a6 */
[C---:B----4-:R-:W-:Y:S02]  /*9770*/  HMMA.16816.F32.BF16 R4, R168.reuse, R184, R4 ;  /* 0x000000b8a804723c */ /* 0x050fe40000041804 */
[----:B------:R-:W-:Y:S03]  /*9780*/  MUFU.EX2 R248, R24 ;  /* 0x0000001800f87308 */ /* 0x000fe60000000800 */
[----:B------:R-:W-:Y:S02]  /*9790*/  FFMA.FTZ R27, R27, c[0x0][0x2d0], -R166 ;  /* 0x0000b4001b1b7a23 */ /* 0x000fe400000108a6 */
[----:B------:R-:W-:Y:S01]  /*97a0*/  FFMA.FTZ R29, R29, c[0x0][0x2d0], -R196 ;  /* 0x0000b4001d1d7a23 */ /* 0x000fe200000108c4 */
[C---:B------:R-:W-:Y:S01]  /*97b0*/  HMMA.16816.F32.BF16 R8, R168.reuse, R186, R8 ;  /* 0x000000baa808723c */ /* 0x040fe20000041808 */
[----:B------:R-:W1:Y:S03]  /*97c0*/  LDSM.16.MT88.4 R184, [R212+0x3100] ;  /* 0x00310000d4b8783b */ /* 0x000e660000004200 */
[----:B------:R-:W-:Y:S01]  /*97d0*/  MUFU.EX2 R246, R25 ;  /* 0x0000001900f67308 */ /* 0x000fe20000000800 */
[--C-:B------:R-:W-:Y:S02]  /*97e0*/  FFMA.FTZ R30, R30, c[0x0][0x2d0], -R166.reuse ;  /* 0x0000b4001e1e7a23 */ /* 0x100fe400000108a6 */
[----:B------:R-:W-:Y:S01]  /*97f0*/  FFMA.FTZ R31, R31, c[0x0][0x2d0], -R166 ;  /* 0x0000b4001f1f7a23 */ /* 0x000fe200000108a6 */
[C---:B--2---:R-:W-:Y:S04]  /*9800*/  HMMA.16816.F32.BF16 R52, R168.reuse, R188, R52 ;  /* 0x000000bca834723c */ /* 0x044fe80000041834 */
[--C-:B------:R-:W-:Y:S02]  /*9810*/  FFMA.FTZ R32, R32, c[0x0][0x2d0], -R196.reuse ;  /* 0x0000b40020207a23 */ /* 0x100fe400000108c4 */
[----:B------:R-:W-:Y:S01]  /*9820*/  MUFU.EX2 R211, R28 ;  /* 0x0000001c00d37308 */ /* 0x000fe20000000800 */
[----:B------:R-:W-:Y:S01]  /*9830*/  FFMA.FTZ R33, R33, c[0x0][0x2d0], -R196 ;  /* 0x0000b40021217a23 */ /* 0x000fe200000108c4 */
[C---:B------:R-:W-:Y:S01]  /*9840*/  HMMA.16816.F32.BF16 R56, R168.reuse, R190, R56 ;  /* 0x000000bea838723c */ /* 0x040fe20000041838 */
[----:B------:R-:W2:Y:S03]  /*9850*/  LDSM.16.MT88.4 R188, [R213+0x3100] ;  /* 0x00310000d5bc783b */ /* 0x000ea60000004200 */
[--C-:B------:R-:W-:Y:S02]  /*9860*/  FFMA.FTZ R34, R34, c[0x0][0x2d0], -R166.reuse ;  /* 0x0000b40022227a23 */ /* 0x100fe400000108a6 */
[----:B------:R-:W-:Y:S02]  /*9870*/  FFMA.FTZ R35, R35, c[0x0][0x2d0], -R166 ;  /* 0x0000b40023237a23 */ /* 0x000fe400000108a6 */
[----:B------:R-:W-:Y:S01]  /*9880*/  MUFU.EX2 R210, R29 ;  /* 0x0000001d00d27308 */ /* 0x000fe20000000800 */
[C---:B------:R-:W-:Y:S03]  /*9890*/  HMMA.16816.F32.BF16 R60, R168.reuse, R192, R60 ;  /* 0x000000c0a83c723c */ /* 0x040fe6000004183c */
[--C-:B------:R-:W-:Y:S02]  /*98a0*/  FFMA.FTZ R36, R36, c[0x0][0x2d0], -R196.reuse ;  /* 0x0000b40024247a23 */ /* 0x100fe400000108c4 */
[----:B------:R-:W-:Y:S03]  /*98b0*/  FFMA.FTZ R37, R37, c[0x0][0x2d0], -R196 ;  /* 0x0000b40025257a23 */ /* 0x000fe600000108c4 */
[C---:B------:R-:W-:Y:S01]  /*98c0*/  HMMA.16816.F32.BF16 R64, R168.reuse, R194, R64 ;  /* 0x000000c2a840723c */ /* 0x040fe20000041840 */
[----:B------:R-:W-:Y:S03]  /*98d0*/  LDSM.16.MT88.4 R192, [R214+0x900] ;  /* 0x00090000d6c0783b */ /* 0x000fe60000004200 */
[--C-:B------:R-:W-:Y:S02]  /*98e0*/  FFMA.FTZ R38, R38, c[0x0][0x2d0], -R166.reuse ;  /* 0x0000b40026267a23 */ /* 0x100fe400000108a6 */
[----:B------:R-:W-:Y:S02]  /*98f0*/  FFMA.FTZ R39, R39, c[0x0][0x2d0], -R166 ;  /* 0x0000b40027277a23 */ /* 0x000fe400000108a6 */
[C---:B------:R-:W-:Y:S04]  /*9900*/  HMMA.16816.F32.BF16 R68, R168.reuse, R172, R68 ;  /* 0x000000aca844723c */ /* 0x040fe80000041844 */
[--C-:B------:R-:W-:Y:S02]  /*9910*/  FFMA.FTZ R40, R40, c[0x0][0x2d0], -R196.reuse ;  /* 0x0000b40028287a23 */ /* 0x100fe400000108c4 */
[----:B------:R-:W-:Y:S02]  /*9920*/  FFMA.FTZ R41, R41, c[0x0][0x2d0], -R196 ;  /* 0x0000b40029297a23 */ /* 0x000fe400000108c4 */
[C---:B------:R-:W-:Y:S01]  /*9930*/  HMMA.16816.F32.BF16 R72, R168.reuse, R174, R72 ;  /* 0x000000aea848723c */ /* 0x040fe20000041848 */
[----:B------:R-:W3:Y:S03]  /*9940*/  LDSM.16.MT88.4 R172, [R215+0x3100] ;  /* 0x00310000d7ac783b */ /* 0x000ee60000004200 */
[--C-:B------:R-:W-:Y:S02]  /*9950*/  FFMA.FTZ R42, R42, c[0x0][0x2d0], -R166.reuse ;  /* 0x0000b4002a2a7a23 */ /* 0x100fe400000108a6 */
[--C-:B------:R-:W-:Y:S02]  /*9960*/  FFMA.FTZ R43, R43, c[0x0][0x2d0], -R166.reuse ;  /* 0x0000b4002b2b7a23 */ /* 0x100fe400000108a6 */
[C---:B-1----:R-:W-:Y:S04]  /*9970*/  HMMA.16816.F32.BF16 R76, R168.reuse, R184, R76 ;  /* 0x000000b8a84c723c */ /* 0x042fe8000004184c */
        /* <DEDUP_REMOVED lines=25> */
[----:B------:R-:W-:Y:S03]  /*9b10*/  FMUL.FTZ R109, R2, R109 ;  /* 0x0000006d026d7220 */ /* 0x000fe60000410000 */
[C---:B------:R-:W-:Y:S01]  /*9b20*/  HMMA.16816.F32.BF16 R104, R168.reuse, R186, R104 ;  /* 0x000000baa868723c */ /* 0x040fe20000041868 */
[----:B------:R-:W1:Y:S02]  /*9b30*/  LDSM.16.MT88.4 R184, [R215+0x6100] ;  /* 0x00610000d7b8783b */ /* 0x000e640000004200 */
[C---:B------:R-:W-:Y:S02]  /*9b40*/  FMUL.FTZ R110, R0.reuse, R110 ;  /* 0x0000006e006e7220 */ /* 0x040fe40000410000 */
[----:B------:R-:W-:Y:S02]  /*9b50*/  FMUL.FTZ R111, R0, R111 ;  /* 0x0000006f006f7220 */ /* 0x000fe40000410000 */
[C---:B------:R-:W-:Y:S02]  /*9b60*/  FMUL.FTZ R112, R2.reuse, R112 ;  /* 0x0000007002707220 */ /* 0x040fe40000410000 */
[----:B------:R-:W-:Y:S03]  /*9b70*/  FMUL.FTZ R113, R2, R113 ;  /* 0x0000007102717220 */ /* 0x000fe60000410000 */
[C---:B--2---:R-:W-:Y:S03]  /*9b80*/  HMMA.16816.F32.BF16 R108, R168.reuse, R188, R108 ;  /* 0x000000bca86c723c */ /* 0x044fe6000004186c */
[C---:B------:R-:W-:Y:S02]  /*9b90*/  FMUL.FTZ R114, R0.reuse, R114 ;  /* 0x0000007200727220 */ /* 0x040fe40000410000 */
        /* <DEDUP_REMOVED lines=18> */
[C---:B------:R-:W-:Y:S02]  /*9cc0*/  FMUL.FTZ R128, R2.reuse, R128 ;  /* 0x0000008002807220 */ /* 0x040fe40000410000 */
[----:B------:R-:W-:Y:S03]  /*9cd0*/  FMUL.FTZ R129, R2, R129 ;  /* 0x0000008102817220 */ /* 0x000fe60000410000 */
[C---:B-1----:R-:W-:Y:S03]  /*9ce0*/  HMMA.16816.F32.BF16 R124, R168.reuse, R184, R124 ;  /* 0x000000b8a87c723c */ /* 0x042fe6000004187c */
[C---:B------:R-:W-:Y:S02]  /*9cf0*/  FMUL.FTZ R130, R0.reuse, R130 ;  /* 0x0000008200827220 */ /* 0x040fe40000410000 */
        /* <DEDUP_REMOVED lines=12> */
[--C-:B------:R-:W-:Y:S02]  /*9dc0*/  FFMA.FTZ R14, R14, c[0x0][0x2d0], -R166.reuse ;  /* 0x0000b4000e0e7a23 */ /* 0x100fe400000108a6 */
[--C-:B------:R-:W-:Y:S02]  /*9dd0*/  FFMA.FTZ R15, R15, c[0x0][0x2d0], -R166.reuse ;  /* 0x0000b4000f0f7a23 */ /* 0x100fe400000108a6 */
[----:B------:R2:W-:Y:S01]  /*9de0*/  MUFU.EX2 R202, R14 ;  /* 0x0000000e00ca7308 */ /* 0x0005e20000000800 */
[C---:B------:R-:W-:Y:S01]  /*9df0*/  HMMA.16816.F32.BF16 R136, R168.reuse, R190, R136 ;  /* 0x000000bea888723c */ /* 0x040fe20000041888 */
[----:B------:R-:W4:Y:S02]  /*9e00*/  LDSM.16.MT88.4 R188, [R215+0x9100] ;  /* 0x00910000d7bc783b */ /* 0x000f240000004200 */
[C---:B------:R-:W-:Y:S02]  /*9e10*/  FMUL.FTZ R140, R2.reuse, R140 ;  /* 0x0000008c028c7220 */ /* 0x040fe40000410000 */
[----:B------:R-:W-:Y:S02]  /*9e20*/  FMUL.FTZ R141, R2, R141 ;  /* 0x0000008d028d7220 */ /* 0x000fe40000410000 */
[C---:B------:R-:W-:Y:S02]  /*9e30*/  FMUL.FTZ R142, R0.reuse, R142 ;  /* 0x0000008e008e7220 */ /* 0x040fe40000410000 */
[----:B------:R-:W-:Y:S01]  /*9e40*/  FMUL.FTZ R143, R0, R143 ;  /* 0x0000008f008f7220 */ /* 0x000fe20000410000 */
[----:B------:R1:W1:Y:S02]  /*9e50*/  MUFU.EX2 R200, R15 ;  /* 0x0000000f00c87308 */ /* 0x0002640000000800 */
[C---:B------:R-:W-:Y:S02]  /*9e60*/  FMUL.FTZ R144, R2.reuse, R144 ;  /* 0x0000009002907220 */ /* 0x040fe40000410000 */
[----:B------:R-:W-:Y:S02]  /*9e70*/  FMUL.FTZ R145, R2, R145 ;  /* 0x0000009102917220 */ /* 0x000fe40000410000 */
[C---:B---3--:R-:W-:Y:S03]  /*9e80*/  HMMA.16816.F32.BF16 R140, R168.reuse, R172, R140 ;  /* 0x000000aca88c723c */ /* 0x048fe6000004188c */
[C---:B------:R-:W-:Y:S02]  /*9e90*/  FMUL.FTZ R146, R0.reuse, R146 ;  /* 0x0000009200927220 */ /* 0x040fe40000410000 */
[C---:B------:R-:W-:Y:S02]  /*9ea0*/  FMUL.FTZ R147, R0.reuse, R147 ;  /* 0x0000009300937220 */ /* 0x040fe40000410000 */
[----:B--2---:R-:W-:Y:S02]  /*9eb0*/  FMUL.FTZ R14, R0, R178 ;  /* 0x000000b2000e7220 */ /* 0x004fe40000410000 */
[C---:B------:R-:W-:Y:S03]  /*9ec0*/  FMUL.FTZ R148, R2.reuse, R148 ;  /* 0x0000009402947220 */ /* 0x040fe60000410000 */
[C---:B------:R-:W-:Y:S01]  /*9ed0*/  HMMA.16816.F32.BF16 R144, R168.reuse, R174, R144 ;  /* 0x000000aea890723c */ /* 0x040fe20000041890 */
[----:B------:R-:W2:Y:S02]  /*9ee0*/  LDSM.16.MT88.4 R172, [R214+0x9100] ;  /* 0x00910000d6ac783b */ /* 0x000ea40000004200 */
[----:B------:R-:W-:Y:S02]  /*9ef0*/  FMUL.FTZ R149, R2, R149 ;  /* 0x0000009502957220 */ /* 0x000fe40000410000 */
[C---:B------:R-:W-:Y:S02]  /*9f00*/  FMUL.FTZ R150, R0.reuse, R150 ;  /* 0x0000009600967220 */ /* 0x040fe40000410000 */
[C---:B------:R-:W-:Y:S02]  /*9f10*/  FMUL.FTZ R151, R0.reuse, R151 ;  /* 0x0000009700977220 */ /* 0x040fe40000410000 */
[----:B-1----:R-:W-:Y:S02]  /*9f20*/  FMUL.FTZ R15, R0, R179 ;  /* 0x000000b3000f7220 */ /* 0x002fe40000410000 */
[----:B------:R-:W1:Y:S01]  /*9f30*/  LDSM.16.MT88.4 R176, [R212+0x900] ;  /* 0x00090000d4b0783b */ /* 0x000e620000004200 */
[--C-:B------:R-:W-:Y:S02]  /*9f40*/  FFMA.FTZ R18, R18, c[0x0][0x2d0], -R166.reuse ;  /* 0x0000b40012127a23 */ /* 0x100fe400000108a6 */
[C---:B------:R-:W-:Y:S02]  /*9f50*/  HMMA.16816.F32.BF16 R148, R168.reuse, R184, R148 ;  /* 0x000000b8a894723c */ /* 0x040fe40000041894 */
[----:B------:R3:W-:Y:S01]  /*9f60*/  MUFU.EX2 R199, R18 ;  /* 0x0000001200c77308 */ /* 0x0007e20000000800 */
[----:B------:R-:W-:Y:S02]  /*9f70*/  FFMA.FTZ R19, R19, c[0x0][0x2d0], -R166 ;  /* 0x0000b40013137a23 */ /* 0x000fe400000108a6 */
[C---:B------:R-:W-:Y:S02]  /*9f80*/  FMUL.FTZ R152, R2.reuse, R152 ;  /* 0x0000009802987220 */ /* 0x040fe40000410000 */
[----:B------:R-:W-:Y:S01]  /*9f90*/  FMUL.FTZ R153, R2, R153 ;  /* 0x0000009902997220 */ /* 0x000fe20000410000 */
[C---:B------:R-:W-:Y:S01]  /*9fa0*/  HMMA.16816.F32.BF16 R12, R168.reuse, R186, R12 ;  /* 0x000000baa80c723c */ /* 0x040fe2000004180c */
[----:B------:R-:W1:Y:S03]  /*9fb0*/  LDSM.16.MT88.4 R184, [R213+0x900] ;  /* 0x00090000d5b8783b */ /* 0x000e660000004200 */
[C---:B------:R-:W-:Y:S01]  /*9fc0*/  FMUL.FTZ R154, R0.reuse, R154 ;  /* 0x0000009a009a7220 */ /* 0x040fe20000410000 */
[----:B------:R2:W1:Y:S01]  /*9fd0*/  MUFU.EX2 R198, R19 ;  /* 0x0000001300c67308 */ /* 0x0004620000000800 */
[----:B------:R-:W-:Y:S02]  /*9fe0*/  FMUL.FTZ R155, R0, R155 ;  /* 0x0000009b009b7220 */ /* 0x000fe40000410000 */
[C---:B------:R-:W-:Y:S04]  /*9ff0*/  FMUL.FTZ R156, R2.reuse, R156 ;  /* 0x0000009c029c7220 */ /* 0x040fe80000410000 */
[----:B------:R-:W-:Y:S01]  /*a000*/  FMUL.FTZ R157, R2, R157 ;  /* 0x0000009d029d7220 */ /* 0x000fe20000410000 */
[C---:B----4-:R-:W-:Y:S03]  /*a010*/  HMMA.16816.F32.BF16 R152, R168.reuse, R188, R152 ;  /* 0x000000bca898723c */ /* 0x050fe60000041898 */
[C---:B------:R-:W-:Y:S02]  /*a020*/  FMUL.FTZ R158, R0.reuse, R158 ;  /* 0x0000009e009e7220 */ /* 0x040fe40000410000 */
[C---:B------:R-:W-:Y:S02]  /*a030*/  FMUL.FTZ R159, R0.reuse, R159 ;  /* 0x0000009f009f7220 */ /* 0x040fe40000410000 */
[----:B---3--:R-:W-:Y:S02]  /*a040*/  FMUL.FTZ R18, R0, R182 ;  /* 0x000000b600127220 */ /* 0x008fe40000410000 */
[C---:B------:R-:W-:Y:S03]  /*a050*/  FMUL.FTZ R160, R2.reuse, R160 ;  /* 0x000000a002a07220 */ /* 0x040fe60000410000 */
[C---:B------:R-:W-:Y:S01]  /*a060*/  HMMA.16816.F32.BF16 R156, R168.reuse, R190, R156 ;  /* 0x000000bea89c723c */ /* 0x040fe2000004189c */
[----:B------:R-:W3:Y:S02]  /*a070*/  LDSM.16.MT88.4 R188, [R215+0x900] ;  /* 0x00090000d7bc783b */ /* 0x000ee40000004200 */
[----:B------:R-:W-:Y:S02]  /*a080*/  FMUL.FTZ R161, R2, R161 ;  /* 0x000000a102a17220 */ /* 0x000fe40000410000 */
[C---:B------:R-:W-:Y:S02]  /*a090*/  FMUL.FTZ R162, R0.reuse, R162 ;  /* 0x000000a200a27220 */ /* 0x040fe40000410000 */
[C---:B------:R-:W-:Y:S02]  /*a0a0*/  FMUL.FTZ R163, R0.reuse, R163 ;  /* 0x000000a300a37220 */ /* 0x040fe40000410000 */
[----:B--2---:R-:W-:Y:S02]  /*a0b0*/  FMUL.FTZ R19, R0, R183 ;  /* 0x000000b700137220 */ /* 0x004fe40000410000 */
[----:B------:R-:W-:Y:S01]  /*a0c0*/  LDSM.16.MT88.4 R180, [R215+0x3900] ;  /* 0x00390000d7b4783b */ /* 0x000fe20000004200 */
[--C-:B------:R-:W-:Y:S02]  /*a0d0*/  FFMA.FTZ R49, R49, c[0x0][0x2d0], -R196.reuse ;  /* 0x0000b40031317a23 */ /* 0x100fe400000108c4 */
[C---:B------:R-:W-:Y:S03]  /*a0e0*/  HMMA.16816.F32.BF16 R160, R168.reuse, R172, R160 ;  /* 0x000000aca8a0723c */ /* 0x040fe600000418a0 */
[--C-:B------:R-:W-:Y:S01]  /*a0f0*/  FFMA.FTZ R44, R44, c[0x0][0x2d0], -R196.reuse ;  /* 0x0000b4002c2c7a23 */ /* 0x100fe200000108c4 */
[----:B------:R-:W-:Y:S01]  /*a100*/  MUFU.EX2 R49, R49 ;  /* 0x0000003100317308 */ /* 0x000fe20000000800 */
[----:B------:R-:W-:Y:S02]  /*a110*/  FFMA.FTZ R45, R45, c[0x0][0x2d0], -R196 ;  /* 0x0000b4002d2d7a23 */ /* 0x000fe400000108c4 */
[--C-:B------:R-:W-:Y:S01]  /*a120*/  FFMA.FTZ R46, R46, c[0x0][0x2d0], -R166.reuse ;  /* 0x0000b4002e2e7a23 */ /* 0x100fe200000108a6 */
[----:B------:R-:W-:Y:S01]  /*a130*/  HMMA.16816.F32.BF16 R16, R168, R174, R16 ;  /* 0x000000aea810723c */ /* 0x000fe20000041810 */
[----:B------:R-:W2:Y:S03]  /*a140*/  LDSM.16.MT88.4 R172, [R212+0x3900] ;  /* 0x00390000d4ac783b */ /* 0x000ea60000004200 */
[----:B------:R-:W-:Y:S02]  /*a150*/  FFMA.FTZ R47, R47, c[0x0][0x2d0], -R166 ;  /* 0x0000b4002f2f7a23 */ /* 0x000fe400000108a6 */
[----:B------:R-:W-:Y:S01]  /*a160*/  MUFU.EX2 R44, R44 ;  /* 0x0000002c002c7308 */ /* 0x000fe20000000800 */
[----:B------:R-:W-:Y:S01]  /*a170*/  F2FP.BF16.PACK_AB R168, R201, R203 ;  /* 0x000000cbc9a8723e */ /* 0x000fe200000010ff */
[----:B------:R-:W-:Y:S01]  /*a180*/  FFMA.FTZ R48, R48, c[0x0][0x2d0], -R196 ;  /* 0x0000b40030307a23 */ /* 0x000fe200000108c4 */
[----:B------:R-:W-:Y:S03]  /*a190*/  F2FP.BF16.PACK_AB R169, R200, R202 ;  /* 0x000000cac8a9723e */ /* 0x000fe600000010ff */
[----:B------:R-:W-:Y:S01]  /*a1a0*/  F2FP.BF16.PACK_AB R170, R251, R252 ;  /* 0x000000fcfbaa723e */ /* 0x000fe200000010ff */
[--C-:B------:R-:W-:Y:S01]  /*a1b0*/  FFMA.FTZ R50, R50, c[0x0][0x2d0], -R166.reuse ;  /* 0x0000b40032327a23 */ /* 0x100fe200000108a6 */
[----:B-1----:R-:W-:Y:S01]  /*a1c0*/  F2FP.BF16.PACK_AB R171, R198, R199 ;  /* 0x000000c7c6ab723e */ /* 0x002fe200000010ff */
[----:B------:R-:W-:Y:S01]  /*a1d0*/  FFMA.FTZ R166, R51, c[0x0][0x2d0], -R166 ;  /* 0x0000b40033a67a23 */ /* 0x000fe200000108a6 */
[----:B------:R-:W-:Y:S05]  /*a1e0*/  MUFU.EX2 R45, R45 ;  /* 0x0000002d002d7308 */ /* 0x000fea0000000800 */
[C---:B------:R-:W-:Y:S05]  /*a1f0*/  HMMA.16816.F32.BF16 R4, R168.reuse, R176, R4 ;  /* 0x000000b0a804723c */ /* 0x040fea0000041804 */
[----:B------:R-:W-:Y:S03]  /*a200*/  MUFU.EX2 R166, R166 ;  /* 0x000000a600a67308 */ /* 0x000fe60000000800 */
[C---:B------:R-:W-:Y:S01]  /*a210*/  HMMA.16816.F32.BF16 R8, R168.reuse, R178, R8 ;  /* 0x000000b2a808723c */ /* 0x040fe20000041808 */
[----:B------:R-:W1:Y:S06]  /*a220*/  LDSM.16.MT88.4 R176, [R213+0x3900] ;  /* 0x00390000d5b0783b */ /* 0x000e6c0000004200 */
[----:B------:R-:W-:Y:S01]  /*a230*/  MUFU.EX2 R46, R46 ;  /* 0x0000002e002e7308 */ /* 0x000fe20000000800 */
[C---:B------:R-:W-:Y:S08]  /*a240*/  HMMA.16816.F32.BF16 R52, R168.reuse, R184, R52 ;  /* 0x000000b8a834723c */ /* 0x040ff00000041834 */
[C---:B------:R-:W-:Y:S01]  /*a250*/  HMMA.16816.F32.BF16 R56, R168.reuse, R186, R56 ;  /* 0x000000baa838723c */ /* 0x040fe20000041838 */
[----:B------:R-:W4:Y:S01]  /*a260*/  LDSM.16.MT88.4 R184, [R214+0x3900] ;  /* 0x00390000d6b8783b */ /* 0x000f220000004200 */
[----:B------:R-:W-:Y:S06]  /*a270*/  MUFU.EX2 R47, R47 ;  /* 0x0000002f002f7308 */ /* 0x000fec0000000800 */
[C---:B---3--:R-:W-:Y:S04]  /*a280*/  HMMA.16816.F32.BF16 R60, R168.reuse, R188, R60 ;  /* 0x000000bca83c723c */ /* 0x048fe8000004183c */
[----:B------:R-:W-:Y:S04]  /*a290*/  MUFU.EX2 R48, R48 ;  /* 0x0000003000307308 */ /* 0x000fe80000000800 */
[C---:B------:R-:W-:Y:S01]  /*a2a0*/  HMMA.16816.F32.BF16 R64, R168.reuse, R190, R64 ;  /* 0x000000bea840723c */ /* 0x040fe20000041840 */
[----:B------:R-:W3:Y:S05]  /*a2b0*/  LDSM.16.MT88.4 R188, [R212+0x6900] ;  /* 0x00690000d4bc783b */ /* 0x000eea0000004200 */
[----:B------:R-:W-:Y:S02]  /*a2c0*/  MUFU.EX2 R50, R50 ;  /* 0x0000003200327308 */ /* 0x000fe40000000800 */
[C---:B------:R-:W-:Y:S08]  /*a2d0*/  HMMA.16816.F32.BF16 R68, R168.reuse, R192, R68 ;  /* 0x000000c0a844723c */ /* 0x040ff00000041844 */
[C---:B------:R-:W-:Y:S01]  /*a2e0*/  HMMA.16816.F32.BF16 R72, R168.reuse, R194, R72 ;  /* 0x000000c2a848723c */ /* 0x040fe20000041848 */
[----:B------:R-:W-:Y:S06]  /*a2f0*/  MUFU.EX2 R194, R22 ;  /* 0x0000001600c27308 */ /* 0x000fec0000000800 */
[----:B------:R-:W-:Y:S01]  /*a300*/  MOV R195, R209 ;  /* 0x000000d100c37202 */ /* 0x000fe20000000f00 */
[C---:B--2---:R-:W-:Y:S03]  /*a310*/  HMMA.16816.F32.BF16 R76, R168.reuse, R172, R76 ;  /* 0x000000aca84c723c */ /* 0x044fe6000004184c */
[----:B------:R2:W2:Y:S05]  /*a320*/  MUFU.EX2 R193, R23 ;  /* 0x0000001700c17308 */ /* 0x0004aa0000000800 */
[C---:B------:R-:W-:Y:S01]  /*a330*/  HMMA.16816.F32.BF16 R80, R168.reuse, R174, R80 ;  /* 0x000000aea850723c */ /* 0x040fe20000041850 */
[----:B------:R-:W3:Y:S04]  /*a340*/  LDSM.16.MT88.4 R172, [R213+0x6900] ;  /* 0x00690000d5ac783b */ /* 0x000ee80000004200 */
[----:B------:R-:W-:Y:S03]  /*a350*/  MUFU.EX2 R192, R26 ;  /* 0x0000001a00c07308 */ /* 0x000fe60000000800 */
[C---:B-1----:R-:W-:Y:S07]  /*a360*/  HMMA.16816.F32.BF16 R84, R168.reuse, R176, R84 ;  /* 0x000000b0a854723c */ /* 0x042fee0000041854 */
[----:B------:R-:W-:Y:S01]  /*a370*/  MUFU.EX2 R209, R32 ;  /* 0x0000002000d17308 */ /* 0x000fe20000000800 */
[C---:B------:R-:W-:Y:S01]  /*a380*/  HMMA.16816.F32.BF16 R88, R168.reuse, R178, R88 ;  /* 0x000000b2a858723c */ /* 0x040fe20000041858 */
[----:B------:R-:W1:Y:S06]  /*a390*/  LDSM.16.MT88.4 R176, [R215+0x6900] ;  /* 0x00690000d7b0783b */ /* 0x000e6c0000004200 */
[----:B--2---:R-:W-:Y:S01]  /*a3a0*/  LDSM.16.MT88.4 R20, [R214+0x9900] ;  /* 0x00990000d614783b */ /* 0x004fe20000004200 */
[C---:B------:R-:W-:Y:S08]  /*a3b0*/  HMMA.16816.F32.BF16 R92, R168.reuse, R180, R92 ;  /* 0x000000b4a85c723c */ /* 0x040ff0000004185c */
[C---:B------:R-:W-:Y:S01]  /*a3c0*/  HMMA.16816.F32.BF16 R96, R168.reuse, R182, R96 ;  /* 0x000000b6a860723c */ /* 0x040fe20000041860 */
[----:B------:R-:W2:Y:S07]  /*a3d0*/  LDSM.16.MT88.4 R180, [R214+0x6900] ;  /* 0x00690000d6b4783b */ /* 0x000eae0000004200 */
[C---:B----4-:R-:W-:Y:S08]  /*a3e0*/  HMMA.16816.F32.BF16 R100, R168.reuse, R184, R100 ;  /* 0x000000b8a864723c */ /* 0x050ff00000041864 */
[C---:B------:R-:W-:Y:S01]  /*a3f0*/  HMMA.16816.F32.BF16 R104, R168.reuse, R186, R104 ;  /* 0x000000baa868723c */ /* 0x040fe20000041868 */
[----:B------:R-:W4:Y:S07]  /*a400*/  LDSM.16.MT88.4 R184, [R212+0x9900] ;  /* 0x00990000d4b8783b */ /* 0x000f2e0000004200 */
[C---:B---3--:R-:W-:Y:S01]  /*a410*/  HMMA.16816.F32.BF16 R108, R168.reuse, R188, R108 ;  /* 0x000000bca86c723c */ /* 0x048fe2000004186c */
[----:B------:R-:W-:Y:S07]  /*a420*/  MUFU.EX2 R189, R31 ;  /* 0x0000001f00bd7308 */ /* 0x000fee0000000800 */
[C---:B------:R-:W-:Y:S03]  /*a430*/  HMMA.16816.F32.BF16 R112, R168.reuse, R190, R112 ;  /* 0x000000bea870723c */ /* 0x040fe60000041870 */
[----:B------:R3:W2:Y:S05]  /*a440*/  MUFU.EX2 R191, R27 ;  /* 0x0000001b00bf7308 */ /* 0x0006aa0000000800 */
[C---:B------:R-:W-:Y:S05]  /*a450*/  HMMA.16816.F32.BF16 R116, R168.reuse, R172, R116 ;  /* 0x000000aca874723c */ /* 0x040fea0000041874 */
[----:B------:R2:W2:Y:S03]  /*a460*/  MUFU.EX2 R190, R30 ;  /* 0x0000001e00be7308 */ /* 0x0004a60000000800 */
[C---:B------:R-:W-:Y:S01]  /*a470*/  HMMA.16816.F32.BF16 R120, R168.reuse, R174, R120 ;  /* 0x000000aea878723c */ /* 0x040fe20000041878 */
[----:B------:R-:W4:Y:S06]  /*a480*/  LDSM.16.MT88.4 R172, [R213+0x9900] ;  /* 0x00990000d5ac783b */ /* 0x000f2c0000004200 */
[----:B------:R-:W-:Y:S01]  /*a490*/  MUFU.EX2 R188, R34 ;  /* 0x0000002200bc7308 */ /* 0x000fe20000000800 */
[C---:B-1----:R-:W-:Y:S01]  /*a4a0*/  HMMA.16816.F32.BF16 R124, R168.reuse, R176, R124 ;  /* 0x000000b0a87c723c */ /* 0x042fe2000004187c */
[----:B---3--:R-:W-:Y:S07]  /*a4b0*/  LDSM.16.MT88.4 R24, [R213+0x1100] ;  /* 0x00110000d518783b */ /* 0x008fee0000004200 */
[C---:B------:R-:W-:Y:S01]  /*a4c0*/  HMMA.16816.F32.BF16 R128, R168.reuse, R178, R128 ;  /* 0x000000b2a880723c */ /* 0x040fe20000041880 */
[----:B------:R-:W1:Y:S06]  /*a4d0*/  LDSM.16.MT88.4 R176, [R215+0x9900] ;  /* 0x00990000d7b0783b */ /* 0x000e6c0000004200 */
[----:B--2---:R-:W-:Y:S01]  /*a4e0*/  LDSM.16.MT88.4 R28, [R212+0x1900] ;  /* 0x00190000d41c783b */ /* 0x004fe20000004200 */
[C---:B------:R-:W-:Y:S08]  /*a4f0*/  HMMA.16816.F32.BF16 R132, R168.reuse, R180, R132 ;  /* 0x000000b4a884723c */ /* 0x040ff00000041884 */
[C---:B------:R-:W-:Y:S01]  /*a500*/  HMMA.16816.F32.BF16 R136, R168.reuse, R182, R136 ;  /* 0x000000b6a888723c */ /* 0x040fe20000041888 */
[----:B------:R-:W2:Y:S07]  /*a510*/  LDSM.16.MT88.4 R180, [R212+0x1100] ;  /* 0x00110000d4b4783b */ /* 0x000eae0000004200 */
[C---:B----4-:R-:W-:Y:S01]  /*a520*/  HMMA.16816.F32.BF16 R140, R168.reuse, R184, R140 ;  /* 0x000000b8a88c723c */ /* 0x050fe2000004188c */
[----:B------:R-:W-:Y:S06]  /*a530*/  MUFU.EX2 R184, R42 ;  /* 0x0000002a00b87308 */ /* 0x000fec0000000800 */
[----:B------:R-:W-:Y:S01]  /*a540*/  MOV R185, R208 ;  /* 0x000000d000b97202 */ /* 0x000fe20000000f00 */
[C---:B------:R-:W-:Y:S03]  /*a550*/  HMMA.16816.F32.BF16 R144, R168.reuse, R186, R144 ;  /* 0x000000baa890723c */ /* 0x040fe60000041890 */
[----:B------:R-:W3:Y:S05]  /*a560*/  MUFU.EX2 R208, R33 ;  /* 0x0000002100d07308 */ /* 0x000eea0000000800 */
[C---:B------:R-:W-:Y:S05]  /*a570*/  HMMA.16816.F32.BF16 R148, R168.reuse, R172, R148 ;  /* 0x000000aca894723c */ /* 0x040fea0000041894 */
[----:B------:R4:W2:Y:S03]  /*a580*/  MUFU.EX2 R187, R35 ;  /* 0x0000002300bb7308 */ /* 0x0008a60000000800 */
[C---:B------:R-:W-:Y:S01]  /*a590*/  HMMA.16816.F32.BF16 R12, R168.reuse, R174, R12 ;  /* 0x000000aea80c723c */ /* 0x040fe2000004180c */
[----:B------:R-:W2:Y:S06]  /*a5a0*/  LDSM.16.MT88.4 R172, [R215+0x1100] ;  /* 0x00110000d7ac783b */ /* 0x000eac0000004200 */
[----:B------:R-:W-:Y:S01]  /*a5b0*/  MUFU.EX2 R186, R38 ;  /* 0x0000002600ba7308 */ /* 0x000fe20000000800 */
[C---:B-1----:R-:W-:Y:S08]  /*a5c0*/  HMMA.16816.F32.BF16 R152, R168.reuse, R176, R152 ;  /* 0x000000b0a898723c */ /* 0x042ff00000041898 */
[C---:B------:R-:W-:Y:S01]  /*a5d0*/  HMMA.16816.F32.BF16 R156, R168.reuse, R178, R156 ;  /* 0x000000b2a89c723c */ /* 0x040fe2000004189c */
[----:B------:R-:W1:Y:S06]  /*a5e0*/  LDSM.16.MT88.4 R176, [R214+0x1100] ;  /* 0x00110000d6b0783b */ /* 0x000e6c0000004200 */
[----:B----4-:R-:W-:Y:S01]  /*a5f0*/  LDSM.16.MT88.4 R32, [R213+0x1900] ;  /* 0x00190000d520783b */ /* 0x010fe20000004200 */
[C---:B------:R-:W-:Y:S07]  /*a600*/  HMMA.16816.F32.BF16 R160, R168.reuse, R20, R160 ;  /* 0x00000014a8a0723c */ /* 0x040fee00000418a0 */
[----:B------:R-:W-:Y:S01]  /*a610*/  F2FP.BF16.PACK_AB R20, R249, R250 ;  /* 0x000000faf914723e */ /* 0x000fe200000010ff */
[----:B------:R-:W-:Y:S01]  /*a620*/  HMMA.16816.F32.BF16 R16, R168, R22, R16 ;  /* 0x00000016a810723c */ /* 0x000fe20000041810 */
[----:B------:R-:W4:Y:S03]  /*a630*/  LDSM.16.MT88.4 R168, [R212+0x4100] ;  /* 0x00410000d4a8783b */ /* 0x000f260000004200 */
[----:B------:R-:W-:Y:S03]  /*a640*/  F2FP.BF16.PACK_AB R21, R193, R194 ;  /* 0x000000c2c115723e */ /* 0x000fe600000010ff */
[----:B------:R-:W-:Y:S02]  /*a650*/  F2FP.BF16.PACK_AB R22, R246, R248 ;  /* 0x000000f8f616723e */ /* 0x000fe400000010ff */
[----:B------:R-:W-:Y:S07]  /*a660*/  F2FP.BF16.PACK_AB R23, R191, R192 ;  /* 0x000000c0bf17723e */ /* 0x000fee00000010ff */
[C---:B--2---:R-:W-:Y:S08]  /*a670*/  HMMA.16816.F32.BF16 R4, R20.reuse, R180, R4 ;  /* 0x000000b41404723c */ /* 0x044ff00000041804 */
[C---:B------:R-:W-:Y:S01]  /*a680*/  HMMA.16816.F32.BF16 R8, R20.reuse, R182, R8 ;  /* 0x000000b61408723c */ /* 0x040fe20000041808 */
[----:B------:R-:W2:Y:S07]  /*a690*/  LDSM.16.MT88.4 R180, [R213+0x4100] ;  /* 0x00410000d5b4783b */ /* 0x000eae0000004200 */
[C---:B------:R-:W-:Y:S08]  /*a6a0*/  HMMA.16816.F32.BF16 R52, R20.reuse, R24, R52 ;  /* 0x000000181434723c */ /* 0x040ff00000041834 */
        /* <DEDUP_REMOVED lines=20> */
[C---:B-1----:R-:W-:Y:S08]  /*a7f0*/  HMMA.16816.F32.BF16 R108, R20.reuse, R176, R108 ;  /* 0x000000b0146c723c */ /* 0x042ff0000004186c */
[C---:B------:R-:W-:Y:S01]  /*a800*/  HMMA.16816.F32.BF16 R112, R20.reuse, R178, R112 ;  /* 0x000000b21470723c */ /* 0x040fe20000041870 */
[----:B------:R-:W-:Y:S07]  /*a810*/  LDSM.16.MT88.4 R176, [R215+0xa100] ;  /* 0x00a10000d7b0783b */ /* 0x000fee0000004200 */
[C---:B----4-:R-:W-:Y:S08]  /*a820*/  HMMA.16816.F32.BF16 R116, R20.reuse, R168, R116 ;  /* 0x000000a81474723c */ /* 0x050ff00000041874 */
[C---:B------:R-:W-:Y:S01]  /*a830*/  HMMA.16816.F32.BF16 R120, R20.reuse, R170, R120 ;  /* 0x000000aa1478723c */ /* 0x040fe20000041878 */
[----:B------:R-:W1:Y:S07]  /*a840*/  LDSM.16.MT88.4 R168, [R213+0xa100] ;  /* 0x00a10000d5a8783b */ /* 0x000e6e0000004200 */
[C---:B--2---:R-:W-:Y:S07]  /*a850*/  HMMA.16816.F32.BF16 R124, R20.reuse, R180, R124 ;  /* 0x000000b4147c723c */ /* 0x044fee000004187c */
[----:B------:R-:W-:Y:S01]  /*a860*/  MOV R181, R203 ;  /* 0x000000cb00b57202 */ /* 0x000fe20000000f00 */
[C---:B------:R-:W-:Y:S01]  /*a870*/  HMMA.16816.F32.BF16 R128, R20.reuse, R182, R128 ;  /* 0x000000b61480723c */ /* 0x040fe20000041880 */
[----:B------:R-:W-:Y:S03]  /*a880*/  MUFU.EX2 R203, R36 ;  /* 0x0000002400cb7308 */ /* 0x000fe60000000800 */
[----:B------:R-:W-:Y:S02]  /*a890*/  MOV R180, R201 ;  /* 0x000000c900b47202 */ /* 0x000fe40000000f00 */
[----:B------:R-:W-:Y:S02]  /*a8a0*/  MOV R51, R181 ;  /* 0x000000b500337202 */ /* 0x000fe40000000f00 */
[C---:B------:R-:W-:Y:S03]  /*a8b0*/  HMMA.16816.F32.BF16 R132, R20.reuse, R24, R132 ;  /* 0x000000181484723c */ /* 0x040fe60000041884 */
[----:B------:R-:W2:Y:S01]  /*a8c0*/  MUFU.EX2 R201, R37 ;  /* 0x0000002500c97308 */ /* 0x000ea20000000800 */
[----:B------:R-:W-:Y:S02]  /*a8d0*/  MOV R183, R197 ;  /* 0x000000c500b77202 */ /* 0x000fe40000000f00 */
[----:B------:R-:W-:Y:S02]  /*a8e0*/  F2FP.BF16.PACK_AB R181, R47, R46 ;  /* 0x0000002e2fb5723e */ /* 0x000fe400000010ff */
[C---:B------:R-:W-:Y:S01]  /*a8f0*/  HMMA.16816.F32.BF16 R136, R20.reuse, R26, R136 ;  /* 0x0000001a1488723c */ /* 0x040fe20000041888 */
[----:B------:R-:W4:Y:S03]  /*a900*/  LDSM.16.MT88.4 R24, [R214+0xa100] ;  /* 0x00a10000d618783b */ /* 0x000f260000004200 */
[----:B------:R-:W-:Y:S01]  /*a910*/  F2FP.BF16.PACK_AB R182, R49, R48 ;  /* 0x0000003031b6723e */ /* 0x000fe200000010ff */
[----:B------:R-:W-:Y:S01]  /*a920*/  MUFU.EX2 R197, R40 ;  /* 0x0000002800c57308 */ /* 0x000fe20000000800 */
[----:B------:R-:W-:Y:S02]  /*a930*/  MOV R196, R180 ;  /* 0x000000b400c47202 */ /* 0x000fe40000000f00 */
[C---:B---3--:R-:W-:Y:S04]  /*a940*/  HMMA.16816.F32.BF16 R140, R20.reuse, R172, R140 ;  /* 0x000000ac148c723c */ /* 0x048fe8000004188c */
[----:B------:R-:W-:Y:S04]  /*a950*/  F2FP.BF16.PACK_AB R180, R45, R44 ;  /* 0x0000002c2db4723e */ /* 0x000fe800000010ff */
[C---:B------:R-:W-:Y:S01]  /*a960*/  HMMA.16816.F32.BF16 R144, R20.reuse, R174, R144 ;  /* 0x000000ae1490723c */ /* 0x040fe20000041890 */
[----:B------:R-:W-:Y:S07]  /*a970*/  LDSM.16.MT88.4 R172, [R214+0x1900] ;  /* 0x00190000d6ac783b */ /* 0x000fee0000004200 */
[C---:B-1----:R-:W-:Y:S08]  /*a980*/  HMMA.16816.F32.BF16 R148, R20.reuse, R168, R148 ;  /* 0x000000a81494723c */ /* 0x042ff00000041894 */
[C---:B------:R-:W-:Y:S01]  /*a990*/  HMMA.16816.F32.BF16 R12, R20.reuse, R170, R12 ;  /* 0x000000aa140c723c */ /* 0x040fe2000004180c */
[----:B------:R-:W1:Y:S07]  /*a9a0*/  LDSM.16.MT88.4 R168, [R215+0x1900] ;  /* 0x00190000d7a8783b */ /* 0x000e6e0000004200 */
[C---:B------:R-:W-:Y:S07]  /*a9b0*/  HMMA.16816.F32.BF16 R152, R20.reuse, R176, R152 ;  /* 0x000000b01498723c */ /* 0x040fee0000041898 */
[----:B------:R-:W-:Y:S01]  /*a9c0*/  MOV R177, R185 ;  /* 0x000000b900b17202 */ /* 0x000fe20000000f00 */
[C---:B------:R-:W-:Y:S01]  /*a9d0*/  HMMA.16816.F32.BF16 R156, R20.reuse, R178, R156 ;  /* 0x000000b2149c723c */ /* 0x040fe2000004189c */
[----:B------:R-:W3:Y:S01]  /*a9e0*/  LDL.LU R178, [R1] ;  /* 0x0000000001b27983 */ /* 0x000ee20000300800 */
[----:B------:R1:W1:Y:S02]  /*a9f0*/  MUFU.EX2 R185, R39 ;  /* 0x0000002700b97308 */ /* 0x0002640000000800 */
[----:B------:R-:W-:Y:S03]  /*aa00*/  MOV R176, R195 ;  /* 0x000000c300b07202 */ /* 0x000fe60000000f00 */
[----:B------:R-:W-:Y:S01]  /*aa10*/  MOV R179, R165 ;  /* 0x000000a500b37202 */ /* 0x000fe20000000f00 */
[C---:B----4-:R-:W-:Y:S04]  /*aa20*/  HMMA.16816.F32.BF16 R160, R20.reuse, R24, R160 ;  /* 0x0000001814a0723c */ /* 0x050fe800000418a0 */
[----:B------:R-:W4:Y:S04]  /*aa30*/  MUFU.EX2 R195, R41 ;  /* 0x0000002900c37308 */ /* 0x000f280000000800 */
[----:B------:R-:W-:Y:S01]  /*aa40*/  HMMA.16816.F32.BF16 R16, R20, R26, R16 ;  /* 0x0000001a1410723c */ /* 0x000fe20000041810 */
[----:B------:R-:W2:Y:S05]  /*aa50*/  LDSM.16.MT88.4 R24, [R212+0x4900] ;  /* 0x00490000d418783b */ /* 0x000eaa0000004200 */
[----:B------:R4:W2:Y:S01]  /*aa60*/  MUFU.EX2 R165, R43 ;  /* 0x0000002b00a57308 */ /* 0x0008a20000000800 */
[----:B------:R-:W-:Y:S02]  /*aa70*/  F2FP.BF16.PACK_AB R20, R210, R211 ;  /* 0x000000d3d214723e */ /* 0x000fe400000010ff */
[----:B------:R-:W-:Y:S01]  /*aa80*/  F2FP.BF16.PACK_AB R21, R189, R190 ;  /* 0x000000bebd15723e */ /* 0x000fe200000010ff */
[----:B-1----:R-:W-:Y:S02]  /*aa90*/  LDSM.16.MT88.4 R36, [R214+0x2100] ;  /* 0x00210000d624783b */ /* 0x002fe40000004200 */
[----:B------:R-:W-:Y:S02]  /*aaa0*/  F2FP.BF16.PACK_AB R22, R208, R209 ;  /* 0x000000d1d016723e */ /* 0x000fe400000010ff */
[----:B------:R-:W-:Y:S07]  /*aab0*/  F2FP.BF16.PACK_AB R23, R187, R188 ;  /* 0x000000bcbb17723e */ /* 0x000fee00000010ff */
[C---:B------:R-:W-:Y:S08]  /*aac0*/  HMMA.16816.F32.BF16 R4, R20.reuse, R28, R4 ;  /* 0x0000001c1404723c */ /* 0x040ff00000041804 */
[C---:B------:R-:W-:Y:S01]  /*aad0*/  HMMA.16816.F32.BF16 R8, R20.reuse, R30, R8 ;  /* 0x0000001e1408723c */ /* 0x040fe20000041808 */
[----:B------:R-:W1:Y:S06]  /*aae0*/  LDSM.16.MT88.4 R28, [R213+0x4900] ;  /* 0x00490000d51c783b */ /* 0x000e6c0000004200 */
[----:B----4-:R-:W-:Y:S01]  /*aaf0*/  LDSM.16.MT88.4 R40, [R212+0x5100] ;  /* 0x00510000d428783b */ /* 0x010fe20000004200 */
[C---:B------:R-:W-:Y:S08]  /*ab00*/  HMMA.16816.F32.BF16 R52, R20.reuse, R32, R52 ;  /* 0x000000201434723c */ /* 0x040ff00000041834 */
[C---:B------:R-:W-:Y:S01]  /*ab10*/  HMMA.16816.F32.BF16 R56, R20.reuse, R34, R56 ;  /* 0x000000221438723c */ /* 0x040fe20000041838 */
[----:B------:R-:W4:Y:S07]  /*ab20*/  LDSM.16.MT88.4 R32, [R215+0x4900] ;  /* 0x00490000d720783b */ /* 0x000f2e0000004200 */
[C---:B------:R-:W-:Y:S08]  /*ab30*/  HMMA.16816.F32.BF16 R60, R20.reuse, R168, R60 ;  /* 0x000000a8143c723c */ /* 0x040ff0000004183c */
[C---:B------:R-:W-:Y:S01]  /*ab40*/  HMMA.16816.F32.BF16 R64, R20.reuse, R170, R64 ;  /* 0x000000aa1440723c */ /* 0x040fe20000041840 */
[----:B------:R-:W4:Y:S07]  /*ab50*/  LDSM.16.MT88.4 R168, [R214+0x4900] ;  /* 0x00490000d6a8783b */ /* 0x000f2e0000004200 */
        /* <DEDUP_REMOVED lines=11> */
[----:B------:R-:W4:Y:S07]  /*ac10*/  LDSM.16.MT88.4 R32, [R214+0x7900] ;  /* 0x00790000d620783b */ /* 0x000f2e0000004200 */
[C---:B------:R-:W-:Y:S08]  /*ac20*/  HMMA.16816.F32.BF16 R100, R20.reuse, R168, R100 ;  /* 0x000000a81464723c */ /* 0x040ff00000041864 */
[C---:B------:R-:W-:Y:S01]  /*ac30*/  HMMA.16816.F32.BF16 R104, R20.reuse, R170, R104 ;  /* 0x000000aa1468723c */ /* 0x040fe20000041868 */
[----:B------:R-:W4:Y:S07]  /*ac40*/  LDSM.16.MT88.4 R168, [R212+0xa900] ;  /* 0x00a90000d4a8783b */ /* 0x000f2e0000004200 */
[C---:B------:R-:W-:Y:S08]  /*ac50*/  HMMA.16816.F32.BF16 R108, R20.reuse, R172, R108 ;  /* 0x000000ac146c723c */ /* 0x040ff0000004186c */
[C---:B------:R-:W-:Y:S01]  /*ac60*/  HMMA.16816.F32.BF16 R112, R20.reuse, R174, R112 ;  /* 0x000000ae1470723c */ /* 0x040fe20000041870 */
[----:B------:R-:W-:Y:S07]  /*ac70*/  LDSM.16.MT88.4 R172, [R212+0x2900] ;  /* 0x00290000d4ac783b */ /* 0x000fee0000004200 */
        /* <DEDUP_REMOVED lines=10> */
[C---:B------:R-:W-:Y:S08]  /*ad20*/  HMMA.16816.F32.BF16 R144, R20.reuse, R170, R144 ;  /* 0x000000aa1490723c */ /* 0x040ff00000041890 */
[C---:B--2---:R-:W-:Y:S08]  /*ad30*/  HMMA.16816.F32.BF16 R148, R20.reuse, R24, R148 ;  /* 0x000000181494723c */ /* 0x044ff00000041894 */
[C---:B------:R-:W-:Y:S01]  /*ad40*/  HMMA.16816.F32.BF16 R12, R20.reuse, R26, R12 ;  /* 0x0000001a140c723c */ /* 0x040fe2000004180c */
[----:B------:R-:W2:Y:S07]  /*ad50*/  LDSM.16.MT88.4 R24, [R212+0x2100] ;  /* 0x00210000d418783b */ /* 0x000eae0000004200 */
[C---:B-1----:R-:W-:Y:S08]  /*ad60*/  HMMA.16816.F32.BF16 R152, R20.reuse, R28, R152 ;  /* 0x0000001c1498723c */ /* 0x042ff00000041898 */
[C---:B------:R-:W-:Y:S01]  /*ad70*/  HMMA.16816.F32.BF16 R156, R20.reuse, R30, R156 ;  /* 0x0000001e149c723c */ /* 0x040fe2000004189c */
[----:B------:R-:W1:Y:S07]  /*ad80*/  LDSM.16.MT88.4 R28, [R213+0x2100] ;  /* 0x00210000d51c783b */ /* 0x000e6e0000004200 */
[C---:B----4-:R-:W-:Y:S08]  /*ad90*/  HMMA.16816.F32.BF16 R160, R20.reuse, R32, R160 ;  /* 0x0000002014a0723c */ /* 0x050ff000000418a0 */
[----:B------:R-:W-:Y:S01]  /*ada0*/  HMMA.16816.F32.BF16 R16, R20, R34, R16 ;  /* 0x000000221410723c */ /* 0x000fe20000041810 */
[----:B------:R-:W4:Y:S06]  /*adb0*/  LDSM.16.MT88.4 R32, [R215+0x2100] ;  /* 0x00210000d720783b */ /* 0x000f2c0000004200 */
[----:B------:R-:W-:Y:S02]  /*adc0*/  F2FP.BF16.PACK_AB R20, R201, R203 ;  /* 0x000000cbc914723e */ /* 0x000fe400000010ff */
[----:B------:R-:W-:Y:S03]  /*add0*/  F2FP.BF16.PACK_AB R21, R185, R186 ;  /* 0x000000bab915723e */ /* 0x000fe600000010ff */
[----:B------:R-:W-:Y:S02]  /*ade0*/  F2FP.BF16.PACK_AB R22, R195, R197 ;  /* 0x000000c5c316723e */ /* 0x000fe400000010ff */
[----:B------:R-:W-:Y:S01]  /*adf0*/  F2FP.BF16.PACK_AB R23, R165, R184 ;  /* 0x000000b8a517723e */ /* 0x000fe200000010ff */
[----:B---3--:R-:W-:Y:S01]  /*ae00*/  FFMA.FTZ R2, R2, R178, R183 ;  /* 0x000000b202027223 */ /* 0x008fe200000100b7 */
[----:B------:R-:W-:Y:S05]  /*ae10*/  F2FP.BF16.PACK_AB R183, R166, R50 ;  /* 0x00000032a6b7723e */ /* 0x000fea00000010ff */
        /* <DEDUP_REMOVED lines=46> */
[----:B------:R-:W-:Y:S01]  /*b100*/  HMMA.16816.F32.BF16 R16, R20, R30, R16 ;  /* 0x0000001e1410723c */ /* 0x000fe20000041810 */
[----:B------:R-:W1:Y:S06]  /*b110*/  LDSM.16.MT88.4 R20, [R213+0x5900] ;  /* 0x00590000d514783b */ /* 0x000e6c0000004200 */
[----:B------:R-:W-:Y:S01]  /*b120*/  LDSM.16.MT88.4 R28, [R212+0x8900] ;  /* 0x00890000d41c783b */ /* 0x000fe20000004200 */
[C---:B------:R-:W-:Y:S05]  /*b130*/  HMMA.16816.F32.BF16 R168, R180.reuse, R172, R4 ;  /* 0x000000acb4a8723c */ /* 0x040fea0000041804 */
[----:B------:R-:W1:Y:S03]  /*b140*/  LDSM.16.MT88.4 R4, [R215+0x5900] ;  /* 0x00590000d704783b */ /* 0x000e660000004200 */
[C---:B------:R-:W-:Y:S03]  /*b150*/  HMMA.16816.F32.BF16 R172, R180.reuse, R174, R8 ;  /* 0x000000aeb4ac723c */ /* 0x040fe60000041808 */
[----:B------:R-:W1:Y:S05]  /*b160*/  LDSM.16.MT88.4 R8, [R214+0x5900] ;  /* 0x00590000d608783b */ /* 0x000e6a0000004200 */
[C---:B---3--:R-:W-:Y:S08]  /*b170*/  HMMA.16816.F32.BF16 R52, R180.reuse, R32, R52 ;  /* 0x00000020b434723c */ /* 0x048ff00000041834 */
[C---:B------:R-:W-:Y:S01]  /*b180*/  HMMA.16816.F32.BF16 R56, R180.reuse, R34, R56 ;  /* 0x00000022b438723c */ /* 0x040fe20000041838 */
[----:B------:R-:W3:Y:S07]  /*b190*/  LDSM.16.MT88.4 R32, [R213+0x8900] ;  /* 0x00890000d520783b */ /* 0x000eee0000004200 */
[C---:B----4-:R-:W-:Y:S07]  /*b1a0*/  HMMA.16816.F32.BF16 R60, R180.reuse, R36, R60 ;  /* 0x00000024b43c723c */ /* 0x050fee000004183c */
[----:B------:R-:W-:Y:S01]  /*b1b0*/  MOV R36, R179 ;  /* 0x000000b300247202 */ /* 0x000fe20000000f00 */
[C---:B------:R-:W-:Y:S01]  /*b1c0*/  HMMA.16816.F32.BF16 R64, R180.reuse, R38, R64 ;  /* 0x00000026b440723c */ /* 0x040fe20000041840 */
[----:B------:R-:W4:Y:S03]  /*b1d0*/  LDL.LU R38, [R1+0x4] ;  /* 0x0000040001267983 */ /* 0x000f260000300800 */
[----:B------:R-:W-:Y:S03]  /*b1e0*/  MOV R37, R176 ;  /* 0x000000b000257202 */ /* 0x000fe60000000f00 */
[----:B------:R-:W-:Y:S01]  /*b1f0*/  MOV R39, R177 ;  /* 0x000000b100277202 */ /* 0x000fe20000000f00 */
[C---:B------:R-:W-:Y:S01]  /*b200*/  HMMA.16816.F32.BF16 R68, R180.reuse, R40, R68 ;  /* 0x00000028b444723c */ /* 0x040fe20000041844 */
[----:B------:R-:W-:Y:S03]  /*b210*/  LDSM.16.MT88.4 R176, [R213+0xb900] ;  /* 0x00b90000d5b0783b */ /* 0x000fe60000004200 */
[----:B------:R-:W-:Y:S04]  /*b220*/  FADD.FTZ R2, R39, R2 ;  /* 0x0000000227027221 */ /* 0x000fe80000010000 */
[C---:B------:R-:W-:Y:S04]  /*b230*/  HMMA.16816.F32.BF16 R72, R180.reuse, R42, R72 ;  /* 0x0000002ab448723c */ /* 0x040fe80000041848 */
[----:B------:R-:W-:Y:S04]  /*b240*/  FADD.FTZ R2, R36, R2 ;  /* 0x0000000224027221 */ /* 0x000fe80000010000 */
[C---:B--2---:R-:W-:Y:S04]  /*b250*/  HMMA.16816.F32.BF16 R76, R180.reuse, R24, R76 ;  /* 0x00000018b44c723c */ /* 0x044fe8000004184c */
[----:B------:R-:W-:Y:S04]  /*b260*/  FADD.FTZ R2, R37, R2 ;  /* 0x0000000225027221 */ /* 0x000fe80000010000 */
[C---:B------:R-:W-:Y:S01]  /*b270*/  HMMA.16816.F32.BF16 R80, R180.reuse, R26, R80 ;  /* 0x0000001ab450723c */ /* 0x040fe20000041850 */
[----:B------:R-:W2:Y:S03]  /*b280*/  LDSM.16.MT88.4 R24, [R215+0x8900] ;  /* 0x00890000d718783b */ /* 0x000ea60000004200 */
[----:B------:R-:W-:Y:S04]  /*b290*/  FADD.FTZ R2, R51, R2 ;  /* 0x0000000233027221 */ /* 0x000fe80000010000 */
[C---:B-1----:R-:W-:Y:S04]  /*b2a0*/  HMMA.16816.F32.BF16 R84, R180.reuse, R20, R84 ;  /* 0x00000014b454723c */ /* 0x042fe80000041854 */
[----:B------:R-:W-:Y:S04]  /*b2b0*/  FADD.FTZ R2, R196, R2 ;  /* 0x00000002c4027221 */ /* 0x000fe80000010000 */
[C---:B------:R-:W-:Y:S01]  /*b2c0*/  HMMA.16816.F32.BF16 R88, R180.reuse, R22, R88 ;  /* 0x00000016b458723c */ /* 0x040fe20000041858 */
[----:B------:R-:W1:Y:S03]  /*b2d0*/  LDSM.16.MT88.4 R20, [R214+0x8900] ;  /* 0x00890000d614783b */ /* 0x000e660000004200 */
[----:B------:R-:W-:Y:S04]  /*b2e0*/  FADD.FTZ R2, R252, R2 ;  /* 0x00000002fc027221 */ /* 0x000fe80000010000 */
[C---:B------:R-:W-:Y:S04]  /*b2f0*/  HMMA.16816.F32.BF16 R92, R180.reuse, R4, R92 ;  /* 0x00000004b45c723c */ /* 0x040fe8000004185c */
        /* <DEDUP_REMOVED lines=11> */
[C---:B------:R-:W-:Y:S04]  /*b3b0*/  HMMA.16816.F32.BF16 R112, R180.reuse, R30, R112 ;  /* 0x0000001eb470723c */ /* 0x040fe80000041870 */
[----:B------:R-:W-:Y:S04]  /*b3c0*/  FADD.FTZ R2, R211, R2 ;  /* 0x00000002d3027221 */ /* 0x000fe80000010000 */
[C---:B---3--:R-:W-:Y:S04]  /*b3d0*/  HMMA.16816.F32.BF16 R116, R180.reuse, R32, R116 ;  /* 0x00000020b474723c */ /* 0x048fe80000041874 */
[----:B------:R-:W-:Y:S04]  /*b3e0*/  FADD.FTZ R2, R210, R2 ;  /* 0x00000002d2027221 */ /* 0x000fe80000010000 */
[C---:B------:R-:W-:Y:S04]  /*b3f0*/  HMMA.16816.F32.BF16 R120, R180.reuse, R34, R120 ;  /* 0x00000022b478723c */ /* 0x040fe80000041878 */
[----:B------:R-:W-:Y:S04]  /*b400*/  FADD.FTZ R2, R209, R2 ;  /* 0x00000002d1027221 */ /* 0x000fe80000010000 */
[C---:B--2---:R-:W-:Y:S04]  /*b410*/  HMMA.16816.F32.BF16 R124, R180.reuse, R24, R124 ;  /* 0x00000018b47c723c */ /* 0x044fe8000004187c */
[----:B------:R-:W-:Y:S04]  /*b420*/  FADD.FTZ R2, R208, R2 ;  /* 0x00000002d0027221 */ /* 0x000fe80000010000 */
[C---:B------:R-:W-:Y:S04]  /*b430*/  HMMA.16816.F32.BF16 R128, R180.reuse, R26, R128 ;  /* 0x0000001ab480723c */ /* 0x040fe80000041880 */
[----:B------:R-:W-:Y:S04]  /*b440*/  FADD.FTZ R2, R203, R2 ;  /* 0x00000002cb027221 */ /* 0x000fe80000010000 */
[C---:B-1----:R-:W-:Y:S04]  /*b450*/  HMMA.16816.F32.BF16 R132, R180.reuse, R20, R132 ;  /* 0x00000014b484723c */ /* 0x042fe80000041884 */
[----:B------:R-:W-:Y:S04]  /*b460*/  FADD.FTZ R2, R201, R2 ;  /* 0x00000002c9027221 */ /* 0x000fe80000010000 */
[C---:B------:R-:W-:Y:S04]  /*b470*/  HMMA.16816.F32.BF16 R136, R180.reuse, R22, R136 ;  /* 0x00000016b488723c */ /* 0x040fe80000041888 */
[----:B------:R-:W-:Y:S04]  /*b480*/  FADD.FTZ R2, R197, R2 ;  /* 0x00000002c5027221 */ /* 0x000fe80000010000 */
[C---:B------:R-:W-:Y:S04]  /*b490*/  HMMA.16816.F32.BF16 R140, R180.reuse, R4, R140 ;  /* 0x00000004b48c723c */ /* 0x040fe8000004188c */
[----:B------:R-:W-:Y:S04]  /*b4a0*/  FADD.FTZ R2, R195, R2 ;  /* 0x00000002c3027221 */ /* 0x000fe80000010000 */
[C---:B------:R-:W-:Y:S01]  /*b4b0*/  HMMA.16816.F32.BF16 R144, R180.reuse, R6, R144 ;  /* 0x00000006b490723c */ /* 0x040fe20000041890 */
[----:B------:R-:W1:Y:S07]  /*b4c0*/  LDSM.16.MT88.4 R4, [R214+0xb900] ;  /* 0x00b90000d604783b */ /* 0x000e6e0000004200 */
[C---:B------:R-:W-:Y:S08]  /*b4d0*/  HMMA.16816.F32.BF16 R148, R180.reuse, R176, R148 ;  /* 0x000000b0b494723c */ /* 0x040ff00000041894 */
[C---:B------:R-:W-:Y:S08]  /*b4e0*/  HMMA.16816.F32.BF16 R176, R180.reuse, R178, R12 ;  /* 0x000000b2b4b0723c */ /* 0x040ff0000004180c */
[C---:B------:R-:W-:Y:S08]  /*b4f0*/  HMMA.16816.F32.BF16 R152, R180.reuse, R8, R152 ;  /* 0x00000008b498723c */ /* 0x040ff00000041898 */
[C---:B------:R-:W-:Y:S08]  /*b500*/  HMMA.16816.F32.BF16 R156, R180.reuse, R10, R156 ;  /* 0x0000000ab49c723c */ /* 0x040ff0000004189c */
[C---:B-1----:R-:W-:Y:S08]  /*b510*/  HMMA.16816.F32.BF16 R160, R180.reuse, R4, R160 ;  /* 0x00000004b4a0723c */ /* 0x042ff000000418a0 */
[----:B------:R-:W-:Y:S04]  /*b520*/  HMMA.16816.F32.BF16 R180, R180, R6, R16 ;  /* 0x00000006b4b4723c */ /* 0x000fe80000041810 */
[----:B----4-:R-:W-:Y:S04]  /*b530*/  FFMA.FTZ R0, R0, R38, R207 ;  /* 0x0000002600007223 */ /* 0x010fe800000100cf */
        /* <DEDUP_REMOVED lines=19> */
[----:B------:R-:W-:Y:S01]  /*b670*/  MOV R165, R164 ;  /* 0x000000a400a57202 */ /* 0x000fe20000000f00 */
        /* <DEDUP_REMOVED lines=8> */
[----:B------:R-:W-:Y:S02]  /*b700*/  MOV R166, R3 ;  /* 0x0000000300a67202 */ /* 0x000fe40000000f00 */
[----:B------:R1:W-:Y:S06]  /*b710*/  STL [R1], R2 ;  /* 0x0000000201007387 */ /* 0x0003ec0000100800 */
[----:B------:R1:W-:Y:S01]  /*b720*/  STL [R1+0x4], R0 ;  /* 0x0000040001007387 */ /* 0x0003e20000100800 */
[----:B------:R-:W-:-:S05]  /*b730*/  @P0 BRA `(.L_x_3802) ;  /* 0xffffbd1000000947 */ /* 0x000fca000383ffff */
.L_x_3801:
[----:B-1--4-:R-:W2:Y:S04]  /*b740*/  LDL.LU R0, [R1] ;  /* 0x0000000001007983 */ /* 0x012ea80000300800 */
        /* <DEDUP_REMOVED lines=156> */
.L_x_3793:
        /* <DEDUP_REMOVED lines=311> */
.L_x_3805:
[----:B------:R-:W-:Y:S05]  /*d480*/  BSYNC B0 ;  /* 0x0000000000007941 */ /* 0x000fea0003800000 */
.L_x_3804:
        /* <DEDUP_REMOVED lines=195> */
.L_x_3803:
        /* <DEDUP_REMOVED lines=50> */
.L_x_3806:
        /* <DEDUP_REMOVED lines=10> */
.L_x_5274:


//--------------------- .text._ZN7cutlass13device_kernelIN5flash19enable_sm80_to_sm89INS1_16FlashAttnFwdSm80INS1_25CollectiveMainloopFwdSm80ILi8ELi1ELb0EN4cute5tupleIJNS5_1CILi128EEENS7_ILi64EEENS7_ILi256EEEEEELi256ENS_10bfloat16_tEfNS_4arch4Sm80ELb0ELb0ELb0ELb1ELb0ELb0ELb1ELb1EEENS1_21CollectiveEpilogueFwdINS6_IJS8_SA_S9_EEENS6_IJNS7_ILi1EEESI_SI_EEESC_SE_Li256ELb1ELb1ELb1ELb0EEENS1_36VarlenDynamicPersistentTileSchedulerILi128ELi64ELi256ELi256ELb1ELb1ELb0ELb0ELb1ELb1EEEEEEEEEvNT_6ParamsE --------------------------
	.section	.text._ZN7cutlass13device_kernelIN5flash19enable_sm80_to_sm89INS1_16FlashAttnFwdSm80INS1_25CollectiveMainloopFwdSm80ILi8ELi1ELb0EN4cute5tupleIJNS5_1CILi128EEENS7_ILi64EEENS7_ILi256EEEEEELi256ENS_10bfloat16_tEfNS_4arch4Sm80ELb0ELb0ELb0ELb1ELb0ELb0ELb1ELb1EEENS1_21CollectiveEpilogueFwdINS6_IJS8_SA_S9_EEENS6_IJNS7_ILi1EEESI_SI_EEESC_SE_Li256ELb1ELb1ELb1ELb0EEENS1_36VarlenDynamicPersistentTileSchedulerILi128ELi64ELi256ELi256ELb1ELb1ELb0ELb0ELb1ELb1EEEEEEEEEvNT_6ParamsE,"ax",@progbits
	.sectioninfo	@"SHI_REGISTERS=255"
	.align	128
.text._ZN7cutlass13device_kernelIN5flash19enable_sm80_to_sm89INS1_16FlashAttnFwdSm80INS1_25CollectiveMainloopFwdSm80ILi8ELi1ELb0EN4cute5tupleIJNS5_1CILi128EEENS7_ILi64EEENS7_ILi256EEEEEELi256ENS_10bfloat16_tEfNS_4arch4Sm80ELb0ELb0ELb0ELb1ELb0ELb0ELb1ELb1EEENS1_21CollectiveEpilogueFwdINS6_IJS8_SA_S9_EEENS6_IJNS7_ILi1EEESI_SI_EEESC_SE_Li256ELb1ELb1ELb1ELb0EEENS1_36VarlenDynamicPersistentTileSchedulerILi128ELi64ELi256ELi256ELb1ELb1ELb0ELb0ELb1ELb1EEEEEEEEEvNT_6ParamsE:
        .type           _ZN7cutlass13device_kernelIN5flash19enable_sm80_to_sm89INS1_16FlashAttnFwdSm80INS1_25CollectiveMainloopFwdSm80ILi8ELi1ELb0EN4cute5tupleIJNS5_1CILi128EEENS7_ILi64EEENS7_ILi256EEEEEELi256ENS_10bfloat16_tEfNS_4arch4Sm80ELb0ELb0ELb0ELb1ELb0ELb0ELb1ELb1EEENS1_21CollectiveEpilogueFwdINS6_IJS8_SA_S9_EEENS6_IJNS7_ILi1EEESI_SI_EEESC_SE_Li256ELb1ELb1ELb1ELb0EEENS1_36VarlenDynamicPersistentTileSchedulerILi128ELi64ELi256ELi256ELb1ELb1ELb0ELb0ELb1ELb1EEEEEEEEEvNT_6ParamsE,@function
        .size           _ZN7cutlass13device_kernelIN5flash19enable_sm80_to_sm89INS1_16FlashAttnFwdSm80INS1_25CollectiveMainloopFwdSm80ILi8ELi1ELb0EN4cute5tupleIJNS5_1CILi128EEENS7_ILi64EEENS7_ILi256EEEEEELi256ENS_10bfloat16_tEfNS_4arch4Sm80ELb0ELb0ELb0ELb1ELb0ELb0ELb1ELb1EEENS1_21CollectiveEpilogueFwdINS6_IJS8_SA_S9_EEENS6_IJNS7_ILi1EEESI_SI_EEESC_SE_Li256ELb1ELb1ELb1ELb0EEENS1_36VarlenDynamicPersistentTileSchedulerILi128ELi64ELi256ELi256ELb1ELb1ELb0ELb0ELb1ELb1EEEEEEEEEvNT_6ParamsE,(.L_x_5275 - _ZN7cutlass13device_kernelIN5flash19enable_sm80_to_sm89INS1_16FlashAttnFwdSm80INS1_25CollectiveMainloopFwdSm80ILi8ELi1ELb0EN4cute5tupleIJNS5_1CILi128EEENS7_ILi64EEENS7_ILi256EEEEEELi256ENS_10bfloat16_tEfNS_4arch4Sm80ELb0ELb0ELb0ELb1ELb0ELb0ELb1ELb1EEENS1_21CollectiveEpilogueFwdINS6_IJS8_SA_S9_EEENS6_IJNS7_ILi1EEESI_SI_EEESC_SE_Li256ELb1ELb1ELb1ELb0EEENS1_36VarlenDynamicPersistentTileSchedulerILi128ELi64ELi256ELi256ELb1ELb1ELb0ELb0ELb1ELb1EEEEEEEEEvNT_6ParamsE)
        .other          _ZN7cutlass13device_kernelIN5flash19enable_sm80_to_sm89INS1_16FlashAttnFwdSm80INS1_25CollectiveMainloopFwdSm80ILi8ELi1ELb0EN4cute5tupleIJNS5_1CILi128EEENS7_ILi64EEENS7_ILi256EEEEEELi256ENS_10bfloat16_tEfNS_4arch4Sm80ELb0ELb0ELb0ELb1ELb0ELb0ELb1ELb1EEENS1_21CollectiveEpilogueFwdINS6_IJS8_SA_S9_EEENS6_IJNS7_ILi1EEESI_SI_EEESC_SE_Li256ELb1ELb1ELb1ELb0EEENS1_36VarlenDynamicPersistentTileSchedulerILi128ELi64ELi256ELi256ELb1ELb1ELb0ELb0ELb1ELb1EEEEEEEEEvNT_6ParamsE,@"STO_CUDA_ENTRY STV_DEFAULT"
_ZN7cutlass13device_kernelIN5flash19enable_sm80_to_sm89INS1_16FlashAttnFwdSm80INS1_25CollectiveMainloopFwdSm80ILi8ELi1ELb0EN4cute5tupleIJNS5_1CILi128EEENS7_ILi64EEENS7_ILi256EEEEEELi256ENS_10bfloat16_tEfNS_4arch4Sm80ELb0ELb0ELb0ELb1ELb0ELb0ELb1ELb1EEENS1_21CollectiveEpilogueFwdINS6_IJS8_SA_S9_EEENS6_IJNS7_ILi1EEESI_SI_EEESC_SE_Li256ELb1ELb1ELb1ELb0EEENS1_36VarlenDynamicPersistentTileSchedulerILi128ELi64ELi256ELi256ELb1ELb1ELb0ELb0ELb1ELb1EEEEEEEEEvNT_6ParamsE:
[----:B------:R-:W-:-:S03]  /*0000*/  MOV R1, c[0x0][0x28] ;  /* 0x00000a0000017a02 */ /* 0x000fc60000000f00 */
[----:B------:R-:W1:Y:S01]  /*0010*/  S2R R2, SR_TID.X ;  /* 0x0000000000027919 */ /* 0x000e620000002100 */
[----:B------:R-:W-:Y:S01]  /*0020*/  IADD3 R1, R1, -0x40, RZ ;  /* 0xffffffc001017810 */ /* 0x000fe20007ffe0ff */
[----:B------:R-:W-:Y:S01]  /*0030*/  ULDC.64 UR6, c[0x0][0x118] ;  /* 0x0000460000067ab9 */ /* 0x000fe20000000a00 */
[----:B-1----:R-:W-:-:S05]  /*0040*/  SHF.R.U32.HI R0, RZ, 0x5, R2 ;  /* 0x00000005ff007819 */ /* 0x002fca0000011602 */
[----:B------:R-:W1:Y:S02]  /*0050*/  SHFL.IDX PT, R3, R0, RZ, 0x1f ;  /* 0x00001fff00037589 */ /* 0x000e6400000e0000 */
[----:B-1----:R-:W-:Y:S02]  /*0060*/  ISETP.NE.AND P0, PT, R3, RZ, PT ;  /* 0x000000ff0300720c */ /* 0x002fe40003f05270 */
[----:B------:R1:W-:Y:S11]  /*0070*/  STL [R1+0x30], R3 ;  /* 0x0000300301007387 */ /* 0x0003f60000100800 */
        /* <DEDUP_REMOVED lines=44> */
.L_x_3812:
        /* <DEDUP_REMOVED lines=17> */
.L_x_3900:
        /* <DEDUP_REMOVED lines=16> */
.L_x_3901:
[----:B---3--:R-:W-:-:S05]  /*0550*/  IMAD R0, R0, c[0x0][0x538], RZ ;  /* 0x00014e0000007a24 */ /* 0x008fca00078e02ff */
[----:B------:R-:W-:-:S04]  /*0560*/  IADD3 R6, R0, R6, RZ ;  /* 0x0000000600067210 */ /* 0x000fc80007ffe0ff */
[----:B------:R-:W-:-:S13]  /*0570*/  ISETP.GT.AND P0, PT, R6, UR4, PT ;  /* 0x0000000406007c0c */ /* 0x000fda000bf04270 */
[----:B-12---:R-:W-:Y:S05]  /*0580*/  @!P0 BRA `(.L_x_3812) ;  /* 0xfffffdb000008947 */ /* 0x006fea000383ffff */
.L_x_3808:
[----:B--2---:R-:W-:-:S05]  /*0590*/  IADD3 R240, -R0, R6, RZ ;  /* 0x0000000600f07210 */ /* 0x004fca0007ffe1ff */
[----:B------:R-:W-:-:S05]  /*05a0*/  IMAD R0, R4, c[0x0][0x538], R240 ;  /* 0x00014e0004007a24 */ /* 0x000fca00078e02f0 */
[----:B------:R-:W-:Y:S01]  /*05b0*/  ISETP.GT.AND P0, PT, R0, UR4, PT ;  /* 0x0000000400007c0c */ /* 0x000fe2000bf04270 */
[----:B------:R-:W-:-:S12]  /*05c0*/  BRA.DIV ~URZ, `(.L_x_3813) ;  /* 0x0000e5f27f007947 */ /* 0x000fd8000b800000 */
[----:B------:R-:W-:-:S04]  /*05d0*/  VOTE.ANY R6, PT, !P0 ;  /* 0x0000000000067806 */ /* 0x000fc800040e0100 */
.L_x_3902:
[----:B------:R1:W2:Y:S01]  /*05e0*/  POPC R243, R6 ;  /* 0x0000000600f37309 */ /* 0x0002a20000000000 */
[----:B------:R-:W-:Y:S05]  /*05f0*/  BRA.DIV ~URZ, `(.L_x_3814) ;  /* 0x0000e6127f007947 */ /* 0x000fea000b800000 */
[----:B--2---:R-:W2:Y:S04]  /*0600*/  SHFL.IDX PT, R11, R8, R243, 0x1f ;  /* 0x00001ff3080b7589 */ /* 0x004ea800000e0000 */
[----:B------:R3:W4:Y:S02]  /*0610*/  SHFL.IDX PT, R10, R7, R243, 0x1f ;  /* 0x00001ff3070a7589 */ /* 0x00072400000e0000 */
[----:B---3--:R-:W-:Y:S02]  /*0620*/  MOV R7, RZ ;  /* 0x000000ff00077202 */ /* 0x008fe40000000f00 */
.L_x_3903:
[----:B--2-4-:R-:W-:Y:S01]  /*0630*/  ISETP.NE.AND P0, PT, R6, RZ, PT ;  /* 0x000000ff0600720c */ /* 0x014fe20003f05270 */
[----:B------:R-:W-:-:S12]  /*0640*/  BSSY B0, `(.L_x_3815) ;  /* 0x0000005000007945 */ /* 0x000fd80003800000 */
[----:B------:R-:W-:Y:S05]  /*0650*/  @!P0 BRA `(.L_x_3816) ;  /* 0x0000003000008947 */ /* 0x000fea0003800000 */
[----:B------:R-:W-:Y:S01]  /*0660*/  IADD3 R3, R243, -0x1, RZ ;  /* 0xfffffffff3037810 */ /* 0x000fe20007ffe0ff */
[----:B------:R-:W-:Y:S05]  /*0670*/  BRA.DIV ~URZ, `(.L_x_3817) ;  /* 0x0000e6727f007947 */ /* 0x000fea000b800000 */
[----:B------:R2:W3:Y:S02]  /*0680*/  SHFL.IDX PT, R7, R4, R3, 0x1f ;  /* 0x00001f0304077589 */ /* 0x0004e400000e0000 */
.L_x_3816:
[----:B------:R-:W-:Y:S05]  /*0690*/  BSYNC B0 ;  /* 0x0000000000007941 */ /* 0x000fea0003800000 */
.L_x_3815:
        /* <DEDUP_REMOVED lines=65> */
.L_x_3809:
[----:B--2---:R-:W-:Y:S01]  /*0ab0*/  IMAD.MOV.U32 R241, RZ, RZ, RZ ;  /* 0x000000fffff17224 */ /* 0x004fe200078e00ff */
[----:B------:R-:W-:Y:S01]  /*0ac0*/  MOV R242, RZ ;  /* 0x000000ff00f27202 */ /* 0x000fe20000000f00 */
[----:B------:R-:W-:Y:S01]  /*0ad0*/  IMAD.U32 R240, RZ, RZ, UR4 ;  /* 0x00000004fff07e24 */ /* 0x000fe2000f8e00ff */
[----:B------:R-:W-:Y:S02]  /*0ae0*/  MOV R243, c[0x0][0x53c] ;  /* 0x00014f0000f37a02 */ /* 0x000fe40000000f00 */
.L_x_3818:
[----:B------:R-:W-:Y:S01]  /*0af0*/  ISETP.NE.AND P0, PT, R12, RZ, PT ;  /* 0x000000ff0c00720c */ /* 0x000fe20003f05270 */
[----:B------:R-:W-:-:S12]  /*0b00*/  WARPSYNC 0xffffffff ;  /* 0xffffffff00007948 */ /* 0x000fd80003800000 */
[----:B------:R1:W-:Y:S04]  /*0b10*/  @!P0 STS.128 [0x20100], R240 ;  /* 0x020100f0ff008388 */ /* 0x0003e80000000c00 */
[----:B------:R-:W-:Y:S06]  /*0b20*/  BAR.ARV 0x5, 0x100 ;  /* 0x0144000000007b1d */ /* 0x000fec0000002000 */
.L_x_3807:
[----:B-12---:R-:W-:-:S13]  /*0b30*/  ISETP.GE.AND P0, PT, R243, c[0x0][0x53c], PT ;  /* 0x00014f00f3007a0c */ /* 0x006fda0003f06270 */
[----:B------:R-:W-:Y:S05]  /*0b40*/  @P0 EXIT ;  /* 0x000000000000094d */ /* 0x000fea0003800000 */
[----:B------:R-:W1:Y:S02]  /*0b50*/  S2R R15, SR_TID.X ;  /* 0x00000000000f7919 */ /* 0x000e640000002100 */
[----:B-1----:R-:W-:-:S04]  /*0b60*/  SHF.R.S32.HI R10, RZ, 0x1f, R15 ;  /* 0x0000001fff0a7819 */ /* 0x002fc8000001140f */
[CC--:B------:R-:W-:Y:S02]  /*0b70*/  LEA.HI R2, R10.reuse, R15.reuse, RZ, 0x4 ;  /* 0x0000000f0a027211 */ /* 0x0c0fe400078f20ff */
[----:B------:R-:W-:Y:S02]  /*0b80*/  LEA.HI R7, R10, R15, RZ, 0x3 ;  /* 0x0000000f0a077211 */ /* 0x000fe400078f18ff */
        /* <DEDUP_REMOVED lines=52> */
[----:B------:R-:W-:Y:S01]  /*0ed0*/  LOP3.LUT R4, R9, 0x1, RZ, 0xc0, !PT ;  /* 0x0000000109047812 */ /* 0x000fe200078ec0ff */
        /* <DEDUP_REMOVED lines=20> */
[----:B------:R-:W-:Y:S01]  /*1020*/  IADD3 R237, R234, 0x40, RZ ;  /* 0x00000040eaed7810 */ /* 0x000fe20007ffe0ff */
[----:B------:R-:W-:Y:S01]  /*1030*/  IMAD.MOV.U32 R13, RZ, RZ, 0x20 ;  /* 0x00000020ff0d7424 */ /* 0x000fe200078e00ff */
[----:B------:R-:W-:-:S02]  /*1040*/  LOP3.LUT P4, RZ, R8, 0x2, RZ, 0xc0, !PT ;  /* 0x0000000208ff7812 */ /* 0x000fc4000788c0ff */
[----:B------:R1:W-:Y:S01]  /*1050*/  STL [R1+0x2c], R3 ;  /* 0x00002c0301007387 */ /* 0x0003e20000100800 */
[C---:B------:R-:W-:Y:S02]  /*1060*/  LOP3.LUT P6, RZ, R10.reuse, 0x2, RZ, 0xc0, !PT ;  /* 0x000000020aff7812 */ /* 0x040fe400078cc0ff */
[----:B------:R-:W-:Y:S01]  /*1070*/  LOP3.LUT P5, RZ, R10, 0x4, RZ, 0xc0, !PT ;  /* 0x000000040aff7812 */ /* 0x000fe200078ac0ff */
[----:B------:R-:W-:Y:S01]  /*1080*/  IMAD.MOV.U32 R10, RZ, RZ, 0x40 ;  /* 0x00000040ff0a7424 */ /* 0x000fe200078e00ff */
[----:B------:R-:W-:Y:S02]  /*1090*/  SHF.R.S32.HI R6, RZ, 0x1f, R237 ;  /* 0x0000001fff067819 */ /* 0x000fe400000114ed */
[----:B------:R-:W-:Y:S01]  /*10a0*/  LOP3.LUT P3, RZ, R8, 0x4, RZ, 0xc0, !PT ;  /* 0x0000000408ff7812 */ /* 0x000fe2000786c0ff */
[----:B------:R-:W-:Y:S01]  /*10b0*/  IMAD R8, R12, 0x8, R15 ;  /* 0x000000080c087824 */ /* 0x000fe200078e020f */
[----:B------:R-:W-:Y:S01]  /*10c0*/  LEA R151, R0, 0x8100, 0x1 ;  /* 0x0000810000977811 */ /* 0x000fe200078e08ff */
[----:B------:R2:W-:Y:S01]  /*10d0*/  STL [R1], R6 ;  /* 0x0000000601007387 */ /* 0x0005e20000100800 */
[----:B------:R-:W-:-:S02]  /*10e0*/  SEL R2, R10, 0xffffffc0, !P3 ;  /* 0xffffffc00a027807 */ /* 0x000fc40005800000 */
[----:B------:R-:W-:Y:S01]  /*10f0*/  SEL R0, R10, 0xffffffc0, !P5 ;  /* 0xffffffc00a007807 */ /* 0x000fe20006800000 */
[----:B------:R3:W-:Y:S01]  /*1100*/  STL [R1+0x38], R8 ;  /* 0x0000380801007387 */ /* 0x0007e20000100800 */
[----:B------:R-:W-:Y:S01]  /*1110*/  SEL R7, R13, 0xffffffe0, !P1 ;  /* 0xffffffe00d077807 */ /* 0x000fe20004800000 */
[C---:B------:R-:W-:Y:S01]  /*1120*/  IMAD.IADD R197, R151.reuse, 0x1, R2 ;  /* 0x0000000197c57824 */ /* 0x040fe200078e0202 */
[C---:B------:R-:W-:Y:S02]  /*1130*/  IADD3 R202, R151.reuse, 0x20, RZ ;  /* 0x0000002097ca7810 */ /* 0x040fe40007ffe0ff */
[----:B------:R-:W-:Y:S02]  /*1140*/  @P4 IADD3 R202, R151, -0x20, RZ ;  /* 0xffffffe097ca4810 */ /* 0x000fe40007ffe0ff */
[----:B------:R-:W-:Y:S02]  /*1150*/  LEA R198, R4, 0x10100, 0x1 ;  /* 0x0001010004c67811 */ /* 0x000fe400078e08ff */
[----:B------:R-:W-:Y:S01]  /*1160*/  LEA R192, R5, 0x100, 0x1 ;  /* 0x0000010005c07811 */ /* 0x000fe200078e08ff */
[----:B------:R-:W-:Y:S01]  /*1170*/  IMAD.IADD R194, R2, 0x1, R202 ;  /* 0x0000000102c27824 */ /* 0x000fe200078e02ca */
[----:B-1----:R-:W-:Y:S01]  /*1180*/  LOP3.LUT R3, R11, 0x7ffffffc, RZ, 0xc0, !PT ;  /* 0x7ffffffc0b037812 */ /* 0x002fe200078ec0ff */
[----:B------:R-:W-:Y:S01]  /*1190*/  IMAD.IADD R201, R198, 0x1, R0 ;  /* 0x00000001c6c97824 */ /* 0x000fe200078e0200 */
[----:B------:R-:W-:Y:S01]  /*11a0*/  IADD3 R236, R234, 0x80, RZ ;  /* 0x00000080eaec7810 */ /* 0x000fe20007ffe0ff */
[----:B------:R-:W-:Y:S01]  /*11b0*/  IMAD.IADD R196, R0, 0x1, R192 ;  /* 0x0000000100c47824 */ /* 0x000fe200078e02c0 */
[----:B------:R-:W-:Y:S01]  /*11c0*/  IADD3 R238, R234, 0xc0, RZ ;  /* 0x000000c0eaee7810 */ /* 0x000fe20007ffe0ff */
[----:B------:R-:W-:Y:S01]  /*11d0*/  IMAD.IADD R3, R16, 0x1, -R3 ;  /* 0x0000000110037824 */ /* 0x000fe200078e0a03 */
[----:B------:R-:W-:-:S02]  /*11e0*/  SHF.R.S32.HI R235, RZ, 0x1f, R234 ;  /* 0x0000001fffeb7819 */ /* 0x000fc400000114ea */
[----:B------:R-:W-:Y:S01]  /*11f0*/  SHF.R.S32.HI R252, RZ, 0x1f, R236 ;  /* 0x0000001ffffc7819 */ /* 0x000fe200000114ec */
[----:B------:R-:W-:Y:S01]  /*1200*/  IMAD.SHL.U32 R239, R3, 0x2, RZ ;  /* 0x0000000203ef7824 */ /* 0x000fe200078e00ff */
[----:B--2---:R-:W-:Y:S02]  /*1210*/  SEL R6, R10, 0xffffffc0, !P2 ;  /* 0xffffffc00a067807 */ /* 0x004fe40005000000 */
[----:B------:R-:W-:Y:S02]  /*1220*/  SEL R3, R13, 0xffffffe0, !P6 ;  /* 0xffffffe00d037807 */ /* 0x000fe40007000000 */
[C---:B------:R-:W-:Y:S02]  /*1230*/  IADD3 R22, R239.reuse, 0x98, RZ ;  /* 0x00000098ef167810 */ /* 0x040fe40007ffe0ff */
[C---:B------:R-:W-:Y:S01]  /*1240*/  IADD3 R19, R239.reuse, 0xb0, RZ ;  /* 0x000000b0ef137810 */ /* 0x040fe20007ffe0ff */
[----:B------:R-:W-:Y:S01]  /*1250*/  IMAD.IADD R199, R198, 0x1, R3 ;  /* 0x00000001c6c77824 */ /* 0x000fe200078e0203 */
[----:B------:R-:W-:Y:S01]  /*1260*/  IADD3 R10, R239, 0x8, RZ ;  /* 0x00000008ef0a7810 */ /* 0x000fe20007ffe0ff */
[----:B------:R-:W-:Y:S01]  /*1270*/  IMAD.IADD R193, R3, 0x1, R192 ;  /* 0x0000000103c17824 */ /* 0x000fe200078e02c0 */
[----:B------:R-:W-:Y:S01]  /*1280*/  IADD3 R16, R239, 0xc8, RZ ;  /* 0x000000c8ef107810 */ /* 0x000fe20007ffe0ff */
[----:B------:R-:W-:Y:S01]  /*1290*/  IMAD.IADD R200, R199, 0x1, R0 ;  /* 0x00000001c7c87824 */ /* 0x000fe200078e0200 */
[C---:B---3--:R-:W-:Y:S01]  /*12a0*/  IADD3 R8, R239.reuse, 0x10, RZ ;  /* 0x00000010ef087810 */ /* 0x048fe20007ffe0ff */
[----:B------:R-:W-:Y:S01]  /*12b0*/  IMAD.IADD R195, R0, 0x1, R193 ;  /* 0x0000000100c37824 */ /* 0x000fe200078e02c1 */
[----:B------:R-:W-:-:S02]  /*12c0*/  IADD3 R13, R239, 0xe0, RZ ;  /* 0x000000e0ef0d7810 */ /* 0x000fc40007ffe0ff */
[----:B------:R-:W-:Y:S02]  /*12d0*/  LEA R10, R9, 0x80, 0x1 ;  /* 0x00000080090a7811 */ /* 0x000fe400078e08ff */
[C---:B------:R-:W-:Y:S02]  /*12e0*/  IADD3 R8, R239.reuse, 0xf8, RZ ;  /* 0x000000f8ef087810 */ /* 0x040fe40007ffe0ff */
[----:B------:R-:W-:Y:S01]  /*12f0*/  SHF.R.S32.HI R9, RZ, 0x1f, R22 ;  /* 0x0000001fff097819 */ /* 0x000fe20000011416 */
[----:B------:R-:W-:Y:S01]  /*1300*/  STL [R1+0x8], R10 ;  /* 0x0000080a01007387 */ /* 0x000fe20000100800 */
[----:B------:R-:W-:Y:S02]  /*1310*/  SHF.R.S32.HI R9, RZ, 0x1f, R19 ;  /* 0x0000001fff097819 */ /* 0x000fe40000011413 */
[----:B------:R-:W-:Y:S02]  /*1320*/  IADD3 R11, R239, 0xf0, RZ ;  /* 0x000000f0ef0b7810 */ /* 0x000fe40007ffe0ff */
[----:B------:R-:W-:-:S02]  /*1330*/  SHF.R.S32.HI R9, RZ, 0x1f, R16 ;  /* 0x0000001fff097819 */ /* 0x000fc40000011410 */
[----:B------:R-:W-:Y:S02]  /*1340*/  SHF.R.S32.HI R9, RZ, 0x1f, R13 ;  /* 0x0000001fff097819 */ /* 0x000fe4000001140d */
[----:B------:R-:W-:Y:S01]  /*1350*/  SHF.R.S32.HI R9, RZ, 0x1f, R8 ;  /* 0x0000001fff097819 */ /* 0x000fe20000011408 */
[C---:B------:R-:W-:Y:S01]  /*1360*/  IMAD.IADD R9, R10.reuse, 0x1, R7 ;  /* 0x000000010a097824 */ /* 0x040fe200078e0207 */
[----:B------:R-:W-:Y:S01]  /*1370*/  SHF.R.S32.HI R11, RZ, 0x1f, R11 ;  /* 0x0000001fff0b7819 */ /* 0x000fe2000001140b */
[C-C-:B------:R-:W-:Y:S01]  /*1380*/  IMAD.IADD R11, R10.reuse, 0x1, R6.reuse ;  /* 0x000000010a0b7824 */ /* 0x140fe200078e0206 */
[C---:B------:R-:W-:Y:S01]  /*1390*/  IADD3 R8, R10.reuse, -0x10, RZ ;  /* 0xfffffff00a087810 */ /* 0x040fe20007ffe0ff */
[----:B------:R-:W-:Y:S01]  /*13a0*/  IMAD.IADD R2, R9, 0x1, R6 ;  /* 0x0000000109027824 */ /* 0x000fe200078e0206 */
[----:B------:R-:W-:Y:S02]  /*13b0*/  @P0 IADD3 R8, R10, 0x10, RZ ;  /* 0x000000100a080810 */ /* 0x000fe40007ffe0ff */
[----:B------:R-:W-:Y:S01]  /*13c0*/  STL [R1+0x24], R11 ;  /* 0x0000240b01007387 */ /* 0x000fe20000100800 */
[----:B------:R-:W-:-:S02]  /*13d0*/  IADD3 R23, R239, 0x90, RZ ;  /* 0x00000090ef177810 */ /* 0x000fc40007ffe0ff */
[----:B------:R-:W-:Y:S01]  /*13e0*/  IMAD.IADD R4, R6, 0x1, R8 ;  /* 0x0000000106047824 */ /* 0x000fe200078e0208 */
[----:B------:R-:W-:Y:S01]  /*13f0*/  STL [R1+0x14], R9 ;  /* 0x0000140901007387 */ /* 0x000fe20000100800 */
[C---:B------:R-:W-:Y:S02]  /*1400*/  IADD3 R21, R239.reuse, 0xa0, RZ ;  /* 0x000000a0ef157810 */ /* 0x040fe40007ffe0ff */
[C---:B------:R-:W-:Y:S01]  /*1410*/  IADD3 R20, R239.reuse, 0xa8, RZ ;  /* 0x000000a8ef147810 */ /* 0x040fe20007ffe0ff */
[----:B------:R1:W-:Y:S01]  /*1420*/  STL [R1+0x20], R2 ;  /* 0x0000200201007387 */ /* 0x0003e20000100800 */
[C---:B------:R-:W-:Y:S02]  /*1430*/  IADD3 R18, R239.reuse, 0xb8, RZ ;  /* 0x000000b8ef127810 */ /* 0x040fe40007ffe0ff */
[C---:B------:R-:W-:Y:S01]  /*1440*/  IADD3 R17, R239.reuse, 0xc0, RZ ;  /* 0x000000c0ef117810 */ /* 0x040fe20007ffe0ff */
[----:B------:R-:W-:Y:S01]  /*1450*/  STL [R1+0xc], R8 ;  /* 0x00000c0801007387 */ /* 0x000fe20000100800 */
[----:B------:R-:W-:-:S02]  /*1460*/  IADD3 R15, R239, 0xd0, RZ ;  /* 0x000000d0ef0f7810 */ /* 0x000fc40007ffe0ff */
[C---:B------:R-:W-:Y:S01]  /*1470*/  IADD3 R14, R239.reuse, 0xd8, RZ ;  /* 0x000000d8ef0e7810 */ /* 0x040fe20007ffe0ff */
[----:B------:R-:W-:Y:S01]  /*1480*/  STL [R1+0x1c], R4 ;  /* 0x00001c0401007387 */ /* 0x000fe20000100800 */
[----:B------:R-:W-:Y:S02]  /*1490*/  IADD3 R12, R239, 0xe8, RZ ;  /* 0x000000e8ef0c7810 */ /* 0x000fe40007ffe0ff */
[----:B------:R-:W-:Y:S02]  /*14a0*/  SHF.R.S32.HI R247, RZ, 0x1f, R238 ;  /* 0x0000001ffff77819 */ /* 0x000fe400000114ee */
[----:B------:R-:W-:Y:S02]  /*14b0*/  SHF.R.S32.HI R23, RZ, 0x1f, R23 ;  /* 0x0000001fff177819 */ /* 0x000fe40000011417 */
[----:B------:R-:W-:Y:S02]  /*14c0*/  SHF.R.S32.HI R21, RZ, 0x1f, R21 ;  /* 0x0000001fff157819 */ /* 0x000fe40000011415 */
[----:B------:R-:W-:-:S02]  /*14d0*/  SHF.R.S32.HI R20, RZ, 0x1f, R20 ;  /* 0x0000001fff147819 */ /* 0x000fc40000011414 */
[----:B------:R-:W-:Y:S02]  /*14e0*/  SHF.R.S32.HI R18, RZ, 0x1f, R18 ;  /* 0x0000001fff127819 */ /* 0x000fe40000011412 */
[----:B------:R-:W-:Y:S02]  /*14f0*/  SHF.R.S32.HI R17, RZ, 0x1f, R17 ;  /* 0x0000001fff117819 */ /* 0x000fe40000011411 */
[----:B------:R-:W-:Y:S01]  /*1500*/  SHF.R.S32.HI R15, RZ, 0x1f, R15 ;  /* 0x0000001fff0f7819 */ /* 0x000fe2000001140f */
[----:B-1----:R-:W-:Y:S01]  /*1510*/  IMAD.IADD R2, R7, 0x1, R8 ;  /* 0x0000000107027824 */ /* 0x002fe200078e0208 */
[----:B------:R-:W-:Y:S02]  /*1520*/  SHF.R.S32.HI R14, RZ, 0x1f, R14 ;  /* 0x0000001fff0e7819 */ /* 0x000fe4000001140e */
[----:B------:R-:W-:Y:S02]  /*1530*/  SHF.R.S32.HI R12, RZ, 0x1f, R12 ;  /* 0x0000001fff0c7819 */ /* 0x000fe4000001140c */
[----:B------:R1:W-:Y:S01]  /*1540*/  STL [R1+0x10], R2 ;  /* 0x0000100201007387 */ /* 0x0003e20000100800 */
        /* <DEDUP_REMOVED lines=11> */
[----:B------:R-:W-:Y:S01]  /*1600*/  IADD3 R206, R202, 0x6000, RZ ;  /* 0x00006000cace7810 */ /* 0x000fe20007ffe0ff */
[----:B-1----:R-:W-:Y:S01]  /*1610*/  IMAD.IADD R2, R2, 0x1, R6 ;  /* 0x0000000102027824 */ /* 0x002fe200078e0206 */
[----:B------:R-:W-:-:S02]  /*1620*/  IADD3 R205, R202, 0x6800, RZ ;  /* 0x00006800cacd7810 */ /* 0x000fc40007ffe0ff */
[C---:B------:R-:W-:Y:S02]  /*1630*/  IADD3 R204, R202.reuse, 0x7000, RZ ;  /* 0x00007000cacc7810 */ /* 0x040fe40007ffe0ff */
[----:B------:R1:W-:Y:S01]  /*1640*/  STL [R1+0x18], R2 ;  /* 0x0000180201007387 */ /* 0x0003e20000100800 */
[----:B------:R-:W-:-:S03]  /*1650*/  IADD3 R203, R202, 0x7800, RZ ;  /* 0x00007800cacb7810 */ /* 0x000fc60007ffe0ff */
.L_x_3899:
[----:B------:R-:W-:-:S04]  /*1660*/  IMAD.MOV.U32 R13, RZ, RZ, 0x4 ;  /* 0x00000004ff0d7424 */ /* 0x000fc800078e00ff */
[----:B-1----:R-:W-:-:S05]  /*1670*/  IMAD.WIDE R2, R243, R13, c[0x0][0x588] ;  /* 0x00016200f3027625 */ /* 0x002fca00078e020d */
[----:B------:R-:W2:Y:S01]  /*1680*/  LDG.E R244, [R2.64] ;  /* 0x0000000602f47981 */ /* 0x000ea2000c1e1900 */
[----:B------:R-:W-:Y:S01]  /*1690*/  ISETP.NE.U32.AND P0, PT, RZ, c[0x0][0x370], PT ;  /* 0x0000dc00ff007a0c */ /* 0x000fe20003f05070 */
[----:B------:R-:W-:Y:S01]  /*16a0*/  CS2R R6, SRZ ;  /* 0x0000000000067805 */ /* 0x000fe2000001ff00 */
[----:B------:R-:W-:Y:S02]  /*16b0*/  ISETP.NE.U32.AND P5, PT, RZ, c[0x0][0x360], PT ;  /* 0x0000d800ff007a0c */ /* 0x000fe40003fa5070 */
[----:B------:R-:W-:Y:S02]  /*16c0*/  ISETP.NE.AND.EX P0, PT, RZ, c[0x0][0x374], PT, P0 ;  /* 0x0000dd00ff007a0c */ /* 0x000fe40003f05300 */
[----:B------:R-:W-:Y:S02]  /*16d0*/  ISETP.NE.AND.EX P5, PT, RZ, c[0x0][0x364], PT, P5 ;  /* 0x0000d900ff007a0c */ /* 0x000fe40003fa5350 */
[----:B------:R-:W-:-:S04]  /*16e0*/  ISETP.NE.U32.AND P2, PT, RZ, c[0x0][0x348], PT ;  /* 0x0000d200ff007a0c */ /* 0x000fc80003f45070 */
[----:B------:R-:W-:Y:S01]  /*16f0*/  ISETP.NE.AND.EX P2, PT, RZ, c[0x0][0x34c], PT, P2 ;  /* 0x0000d300ff007a0c */ /* 0x000fe20003f45320 */
[----:B------:R-:W-:Y:S01]  /*1700*/  IMAD.MOV.U32 R10, RZ, RZ, RZ ;  /* 0x000000ffff0a7224 */ /* 0x000fe200078e00ff */
[----:B--2---:R-:W-:-:S03]  /*1710*/  SHF.R.S32.HI R246, RZ, 0x1f, R244 ;  /* 0x0000001ffff67819 */ /* 0x004fc600000114f4 */
[----:B------:R-:W-:-:S04]  /*1720*/  @P0 LEA R2, P1, R244, c[0x0][0x370], 0x2 ;  /* 0x0000dc00f4020a11 */ /* 0x000fc800078210ff */
[C-C-:B------:R-:W-:Y:S02]  /*1730*/  @P0 LEA.HI.X R3, R244.reuse, c[0x0][0x374], R246.reuse, 0x2, P1 ;  /* 0x0000dd00f4030a11 */ /* 0x140fe400008f14f6 */
[----:B------:R-:W-:Y:S02]  /*1740*/  ISETP.NE.U32.AND P1, PT, RZ, c[0x0][0x350], PT ;  /* 0x0000d400ff007a0c */ /* 0x000fe40003f25070 */
[C---:B------:R-:W-:Y:S01]  /*1750*/  LEA R4, P4, R244.reuse, c[0x0][0x348], 0x2 ;  /* 0x0000d200f4047a11 */ /* 0x040fe200078810ff */
[----:B------:R1:W5:Y:S01]  /*1760*/  @P0 LDG.E R7, [R2.64] ;  /* 0x0000000602070981 */ /* 0x000362000c1e1900 */
[----:B------:R-:W-:Y:S02]  /*1770*/  ISETP.NE.AND.EX P1, PT, RZ, c[0x0][0x354], PT, P1 ;  /* 0x0000d500ff007a0c */ /* 0x000fe40003f25310 */
[C---:B------:R-:W-:Y:S02]  /*1780*/  @P5 LEA R8, P0, R244.reuse, c[0x0][0x360], 0x2 ;  /* 0x0000d800f4085a11 */ /* 0x040fe400078010ff */
[----:B------:R-:W-:-:S02]  /*1790*/  LEA.HI.X R5, R244, c[0x0][0x34c], R246, 0x2, P4 ;  /* 0x0000d300f4057a11 */ /* 0x000fc400020f14f6 */
[----:B------:R-:W-:-:S03]  /*17a0*/  @P5 LEA.HI.X R9, R244, c[0x0][0x364], R246, 0x2, P0 ;  /* 0x0000d900f4095a11 */ /* 0x000fc600000f14f6 */
[----:B------:R2:W5:Y:S04]  /*17b0*/  @P2 LDG.E R6, [R4.64] ;  /* 0x0000000604062981 */ /* 0x000568000c1e1900 */
[----:B------:R2:W5:Y:S01]  /*17c0*/  @P5 LDG.E R18, [R8.64] ;  /* 0x0000000608125981 */ /* 0x000562000c1e1900 */
[----:B-1----:R-:W-:-:S04]  /*17d0*/  LEA R2, P3, R244, c[0x0][0x350], 0x2 ;  /* 0x0000d400f4027a11 */ /* 0x002fc800078610ff */
[----:B------:R-:W-:-:S05]  /*17e0*/  LEA.HI.X R3, R244, c[0x0][0x354], R246, 0x2, P3 ;  /* 0x0000d500f4037a11 */ /* 0x000fca00018f14f6 */
[----:B------:R2:W5:Y:S01]  /*17f0*/  @P1 LDG.E R10, [R2.64] ;  /* 0x00000006020a1981 */ /* 0x000562000c1e1900 */
[----:B------:R-:W-:Y:S01]  /*1800*/  YIELD ;  /* 0x0000000000007946 */ /* 0x000fe20003800000 */
[----:B------:R-:W-:Y:S01]  /*1810*/  LOP3.LUT R245, R242, 0xffff, RZ, 0xc0, !PT ;  /* 0x0000fffff2f57812 */ /* 0x000fe200078ec0ff */
[----:B------:R-:W-:Y:S05]  /*1820*/  @P5 BRA `(.L_x_3819) ;  /* 0x0000005000005947 */ /* 0x000fea0003800000 */
[----:B-----5:R-:W-:Y:S01]  /*1830*/  MOV R18, c[0x0][0x168] ;  /* 0x00005a0000127a02 */ /* 0x020fe20000000f00 */
[----:B------:R-:W-:Y:S05]  /*1840*/  @!P2 BRA `(.L_x_3819) ;  /* 0x000000300000a947 */ /* 0x000fea0003800000 */
[----:B--2---:R-:W2:Y:S04]  /*1850*/  LDG.E R8, [R4.64] ;  /* 0x0000000604087981 */ /* 0x004ea8000c1e1900 */
[----:B------:R-:W2:Y:S02]  /*1860*/  LDG.E R0, [R4.64+0x4] ;  /* 0x0000040604007981 */ /* 0x000ea4000c1e1900 */
[----:B--2---:R-:W-:-:S02]  /*1870*/  IADD3 R18, -R8, R0, RZ ;  /* 0x0000000008127210 */ /* 0x004fc40007ffe1ff */
.L_x_3819:
[----:B------:R-:W-:-:S04]  /*1880*/  ISETP.NE.U32.AND P0, PT, RZ, c[0x0][0x368], PT ;  /* 0x0000da00ff007a0c */ /* 0x000fc80003f05070 */
[----:B------:R-:W-:-:S13]  /*1890*/  ISETP.NE.AND.EX P0, PT, RZ, c[0x0][0x36c], PT, P0 ;  /* 0x0000db00ff007a0c */ /* 0x000fda0003f05300 */
[----:B------:R-:W-:Y:S05]  /*18a0*/  @!P0 BRA `(.L_x_3820) ;  /* 0x0000004000008947 */ /* 0x000fea0003800000 */
[----:B--2---:R-:W-:-:S04]  /*18b0*/  LEA R2, P0, R244, c[0x0][0x368], 0x2 ;  /* 0x0000da00f4027a11 */ /* 0x004fc800078010ff */
[----:B------:R-:W-:-:S05]  /*18c0*/  LEA.HI.X R3, R244, c[0x0][0x36c], R246, 0x2, P0 ;  /* 0x0000db00f4037a11 */ /* 0x000fca00000f14f6 */
[----:B------:R1:W5:Y:S01]  /*18d0*/  LDG.E R0, [R2.64] ;  /* 0x0000000602007981 */ /* 0x000362000c1e1900 */
[----:B------:R-:W-:Y:S05]  /*18e0*/  BRA `(.L_x_3821) ;  /* 0x0000005000007947 */ /* 0x000fea0003800000 */
.L_x_3820:
[----:B------:R-:W-:Y:S01]  /*18f0*/  MOV R0, c[0x0][0x1d0] ;  /* 0x0000740000007a02 */ /* 0x000fe20000000f00 */
[----:B------:R-:W-:Y:S05]  /*1900*/  @!P1 BRA `(.L_x_3821) ;  /* 0x0000003000009947 */ /* 0x000fea0003800000 */
[----:B--2---:R-:W2:Y:S04]  /*1910*/  LDG.E R4, [R2.64] ;  /* 0x0000000602047981 */ /* 0x004ea8000c1e1900 */
[----:B------:R-:W2:Y:S02]  /*1920*/  LDG.E R0, [R2.64+0x4] ;  /* 0x0000040602007981 */ /* 0x000ea4000c1e1900 */
[----:B--2---:R-:W-:-:S04]  /*1930*/  IADD3 R0, -R4, R0, RZ ;  /* 0x0000000004007210 */ /* 0x004fc80007ffe1ff */
.L_x_3821:
[----:B-12---:R-:W-:Y:S01]  /*1940*/  LOP3.LUT R2, R242, 0xff000000, RZ, 0xc0, !PT ;  /* 0xff000000f2027812 */ /* 0x006fe200078ec0ff */
        /* <DEDUP_REMOVED lines=47> */
.L_x_3823:
[----:B------:R-:W-:Y:S05]  /*1c40*/  BSYNC B0 ;  /* 0x0000000000007941 */ /* 0x000fea0003800000 */
.L_x_3822:
[----:B------:R-:W-:Y:S01]  /*1c50*/  IMAD R242, R14, R2, RZ ;  /* 0x000000020ef27224 */ /* 0x000fe200078e02ff */
        /* <DEDUP_REMOVED lines=71> */
[----:B------:R-:W-:-:S04]  /*20d0*/  ISETP.NE.U32.AND P0, PT, RZ, c[0x0][0x340], PT ;  /* 0x0000d000ff007a0c */ /* 0x000fc80003f05070 */
[----:B------:R-:W-:-:S13]  /*20e0*/  ISETP.NE.AND.EX P0, PT, RZ, c[0x0][0x344], PT, P0 ;  /* 0x0000d100ff007a0c */ /* 0x000fda0003f05300 */
[----:B------:R-:W-:-:S05]  /*20f0*/  @P0 IMAD.WIDE R2, R244, R13, c[0x0][0x340] ;  /* 0x0000d000f4020625 */ /* 0x000fca00078e020d */
[----:B------:R3:W4:Y:S01]  /*2100*/  @P0 LDG.E R11, [R2.64] ;  /* 0x00000006020b0981 */ /* 0x000722000c1e1900 */
[----:B------:R-:W-:Y:S02]  /*2110*/  SHF.R.S32.HI R0, RZ, 0x1f, R6 ;  /* 0x0000001fff007819 */ /* 0x000fe40000011406 */
[----:B------:R-:W-:Y:S01]  /*2120*/  SEL R7, R246, RZ, !P2 ;  /* 0x000000fff6077207 */ /* 0x000fe20005000000 */
[----:B------:R-:W5:Y:S01]  /*2130*/  S2R R9, SR_TID.X ;  /* 0x0000000000097919 */ /* 0x000f620000002100 */
[----:B------:R-:W-:Y:S01]  /*2140*/  ISETP.GE.AND P5, PT, R237, c[0x0][0x1d4], PT ;  /* 0x00007500ed007a0c */ /* 0x000fe20003fa6270 */
[----:B------:R-:W-:Y:S01]  /*2150*/  IMAD R0, R0, c[0x0][0x178], RZ ;  /* 0x00005e0000007a24 */ /* 0x000fe200078e02ff */
[----:B------:R-:W-:Y:S01]  /*2160*/  ISETP.GE.AND P4, PT, R234, c[0x0][0x1d4], PT ;  /* 0x00007500ea007a0c */ /* 0x000fe20003f86270 */
[----:B------:R-:W-:Y:S01]  /*2170*/  IMAD R8, R7, c[0x0][0x1c0], RZ ;  /* 0x0000700007087a24 */ /* 0x000fe200078e02ff */
[----:B------:R-:W-:Y:S01]  /*2180*/  SHF.R.S32.HI R7, RZ, 0x1f, R12 ;  /* 0x0000001fff077819 */ /* 0x000fe2000001140c */
[----:B------:R-:W-:Y:S01]  /*2190*/  IMAD R0, R6, c[0x0][0x17c], R0 ;  /* 0x00005f0006007a24 */ /* 0x000fe200078e0200 */
[----:B------:R-:W-:-:S02]  /*21a0*/  SEL R10, RZ, 0x1, P4 ;  /* 0x00000001ff0a7807 */ /* 0x000fc40002000000 */
[----:B------:R-:W-:Y:S02]  /*21b0*/  ISETP.GE.AND P6, PT, R238, c[0x0][0x1d4], PT ;  /* 0x00007500ee007a0c */ /* 0x000fe40003fc6270 */
[----:B------:R-:W-:Y:S02]  /*21c0*/  P2R R90, PR, RZ, 0x20 ;  /* 0x00000020ff5a7803 */ /* 0x000fe40000000000 */
[----:B------:R-:W-:Y:S02]  /*21d0*/  P2R R91, PR, RZ, 0x10 ;  /* 0x00000010ff5b7803 */ /* 0x000fe40000000000 */
[----:B------:R-:W-:Y:S02]  /*21e0*/  ISETP.GE.AND P4, PT, R237, c[0x0][0x198], PT ;  /* 0x00006600ed007a0c */ /* 0x000fe40003f86270 */
[----:B------:R-:W-:Y:S01]  /*21f0*/  IADD3 R88, R150, -0x1, RZ ;  /* 0xffffffff96587810 */ /* 0x000fe20007ffe0ff */
[----:B---3--:R-:W-:Y:S01]  /*2200*/  IMAD.MOV.U32 R2, RZ, RZ, c[0x0][0x2c4] ;  /* 0x0000b100ff027624 */ /* 0x008fe200078e00ff */
[----:B-----5:R-:W-:-:S04]  /*2210*/  SHF.R.S32.HI R122, RZ, 0x1f, R9 ;  /* 0x0000001fff7a7819 */ /* 0x020fc80000011409 */
[----:B------:R-:W-:Y:S01]  /*2220*/  ISETP.NE.AND P3, PT, R2, 0x1, PT ;  /* 0x000000010200780c */ /* 0x000fe20003f65270 */
[----:B------:R-:W-:Y:S01]  /*2230*/  IMAD.WIDE.U32 R2, R6, c[0x0][0x178], RZ ;  /* 0x00005e0006027a25 */ /* 0x000fe200078e00ff */
[----:B------:R-:W-:-:S03]  /*2240*/  LEA.HI R122, R122, R9, RZ, 0x3 ;  /* 0x000000097a7a7211 */ /* 0x000fc600078f18ff */
[----:B------:R-:W-:Y:S01]  /*2250*/  IMAD.IADD R3, R3, 0x1, R0 ;  /* 0x0000000103037824 */ /* 0x000fe200078e0200 */
[----:B------:R-:W-:-:S03]  /*2260*/  SHF.R.S32.HI R122, RZ, 0x3, R122 ;  /* 0x00000003ff7a7819 */ /* 0x000fc6000001147a */
[----:B------:R-:W-:-:S04]  /*2270*/  IMAD.WIDE.U32 R2, R245, c[0x0][0x1b8], R2 ;  /* 0x00006e00f5027a25 */ /* 0x000fc800078e0002 */
[----:B-1----:R-:W-:Y:S01]  /*2280*/  IMAD R5, R245, c[0x0][0x1bc], R3 ;  /* 0x00006f00f5057a24 */ /* 0x002fe200078e0203 */
[----:B------:R-:W-:-:S05]  /*2290*/  SEL R3, R244, RZ, !P2 ;  /* 0x000000fff4037207 */ /* 0x000fca0005000000 */
[----:B------:R-:W-:Y:S01]  /*22a0*/  IMAD R14, R3, c[0x0][0x1c4], R8 ;  /* 0x00007100030e7a24 */ /* 0x000fe200078e0208 */
[----:B--2---:R-:W-:-:S05]  /*22b0*/  LEA R6, R241, R4, 0x7 ;  /* 0x00000004f1067211 */ /* 0x004fca00078e38ff */
[----:B------:R-:W-:-:S04]  /*22c0*/  @P3 IMAD.HI.U32 R4, R6, c[0x0][0x2c8], RZ ;  /* 0x0000b20006043a27 */ /* 0x000fc800078e00ff */
[----:B------:R-:W-:Y:S01]  /*22d0*/  IMAD.MOV.U32 R0, RZ, RZ, R6 ;  /* 0x000000ffff007224 */ /* 0x000fe200078e0006 */
[----:B------:R-:W-:Y:S01]  /*22e0*/  @P3 SHF.R.U32.HI R0, RZ, c[0x0][0x2cc], R4 ;  /* 0x0000b300ff003a19 */ /* 0x000fe20000011604 */
[----:B------:R-:W-:Y:S01]  /*22f0*/  IMAD.MOV.U32 R4, RZ, RZ, R2 ;  /* 0x000000ffff047224 */ /* 0x000fe200078e0002 */
[----:B------:R-:W-:Y:S02]  /*2300*/  IADD3 R2, P2, R122, R12, RZ ;  /* 0x0000000c7a027210 */ /* 0x000fe40007f5e0ff */
[----:B------:R-:W-:Y:S01]  /*2310*/  ISETP.GE.AND P3, PT, R236, c[0x0][0x198], PT ;  /* 0x00006600ec007a0c */ /* 0x000fe20003f66270 */
[----:B------:R-:W-:Y:S01]  /*2320*/  IMAD.WIDE.U32 R4, R3, c[0x0][0x1c0], R4 ;  /* 0x0000700003047a25 */ /* 0x000fe200078e0004 */
[----:B------:R-:W-:Y:S02]  /*2330*/  LEA.HI.X.SX32 R3, R122, R7, 0x1, P2 ;  /* 0x000000077a037211 */ /* 0x000fe400010f0eff */
[----:B------:R-:W-:Y:S01]  /*2340*/  SEL R7, RZ, 0xffffffff, P5 ;  /* 0xffffffffff077807 */ /* 0x000fe20002800000 */
[----:B------:R-:W-:Y:S01]  /*2350*/  IMAD.WIDE.U32 R8, R2, c[0x0][0x1e0], R234 ;  /* 0x0000780002087a25 */ /* 0x000fe200078e00ea */
[----:B------:R-:W-:-:S02]  /*2360*/  ISETP.GE.AND P2, PT, R236, c[0x0][0x1d4], PT ;  /* 0x00007500ec007a0c */ /* 0x000fc40003f46270 */
[----:B------:R-:W-:Y:S01]  /*2370*/  SHF.L.U32 R17, R7, 0x1, RZ ;  /* 0x0000000107117819 */ /* 0x000fe200000006ff */
[C---:B------:R-:W-:Y:S01]  /*2380*/  IMAD R15, R3.reuse, c[0x0][0x1e0], RZ ;  /* 0x00007800030f7a24 */ /* 0x040fe200078e02ff */
[----:B------:R-:W-:Y:S01]  /*2390*/  P2R R20, PR, RZ, 0x4 ;  /* 0x00000004ff147803 */ /* 0x000fe20000000000 */
[----:B------:R-:W-:Y:S01]  /*23a0*/  IMAD R3, R3, c[0x0][0x208], RZ ;  /* 0x0000820003037a24 */ /* 0x000fe200078e02ff */
[----:B------:R-:W-:Y:S01]  /*23b0*/  LOP3.LUT R17, R17, 0x2, R10, 0xe2, !PT ;  /* 0x0000000211117812 */ /* 0x000fe200078ee20a */
[----:B------:R-:W-:Y:S01]  /*23c0*/  IMAD R16, R2, c[0x0][0x1e4], R15 ;  /* 0x0000790002107a24 */ /* 0x000fe200078e020f */
[----:B------:R-:W-:Y:S01]  /*23d0*/  ISETP.GE.AND P5, PT, R234, c[0x0][0x198], PT ;  /* 0x00006600ea007a0c */ /* 0x000fe20003fa6270 */
[----:B------:R-:W-:-:S04]  /*23e0*/  IMAD.WIDE.U32 R12, R2, c[0x0][0x208], R234 ;  /* 0x00008200020c7a25 */ /* 0x000fc800078e00ea */
[----:B------:R-:W-:Y:S01]  /*23f0*/  IMAD R15, R2, c[0x0][0x20c], R3 ;  /* 0x00008300020f7a24 */ /* 0x000fe200078e0203 */
[--C-:B------:R-:W-:Y:S01]  /*2400*/  SHF.R.S32.HI R2, RZ, 0x1f, R0.reuse ;  /* 0x0000001fff027819 */ /* 0x100fe20000011400 */
[----:B------:R-:W-:Y:S01]  /*2410*/  IMAD.MOV R7, RZ, RZ, -R0 ;  /* 0x000000ffff077224 */ /* 0x000fe200078e0a00 */
[----:B------:R-:W-:Y:S02]  /*2420*/  IADD3 R3, R5, R14, RZ ;  /* 0x0000000e05037210 */ /* 0x000fe40007ffe0ff */
[----:B------:R-:W-:Y:S01]  /*2430*/  SEL R14, RZ, 0x4, P2 ;  /* 0x00000004ff0e7807 */ /* 0x000fe20001000000 */
[----:B------:R-:W-:Y:S01]  /*2440*/  IMAD R5, R2, c[0x0][0x1b0], RZ ;  /* 0x00006c0002057a24 */ /* 0x000fe200078e02ff */
[----:B------:R-:W-:Y:S01]  /*2450*/  ISETP.GE.AND P2, PT, R238, c[0x0][0x198], PT ;  /* 0x00006600ee007a0c */ /* 0x000fe20003f46270 */
[----:B------:R-:W-:Y:S02]  /*2460*/  IMAD.MOV.U32 R2, RZ, RZ, R4 ;  /* 0x000000ffff027224 */ /* 0x000fe400078e0004 */
[C---:B------:R-:W-:Y:S01]  /*2470*/  IMAD R4, R0.reuse, c[0x0][0x1b4], R5 ;  /* 0x00006d0000047a24 */ /* 0x040fe200078e0205 */
[----:B------:R-:W-:Y:S01]  /*2480*/  IADD3 R5, R9, R16, RZ ;  /* 0x0000001009057210 */ /* 0x000fe20007ffe0ff */
[----:B------:R-:W-:-:S04]  /*2490*/  IMAD.WIDE.U32 R2, R0, c[0x0][0x1b0], R2 ;  /* 0x00006c0000027a25 */ /* 0x000fc800078e0002 */
[----:B------:R-:W-:Y:S01]  /*24a0*/  IMAD R10, R7, c[0x0][0x2c4], R6 ;  /* 0x0000b100070a7a24 */ /* 0x000fe200078e0206 */
[----:B------:R-:W-:Y:S01]  /*24b0*/  IADD3 R3, R3, R4, RZ ;  /* 0x0000000403037210 */ /* 0x000fe20007ffe0ff */
[----:B------:R-:W-:Y:S01]  /*24c0*/  IMAD.MOV.U32 R4, RZ, RZ, R8 ;  /* 0x000000ffff047224 */ /* 0x000fe200078e0008 */
[----:B------:R-:W-:Y:S01]  /*24d0*/  SEL R6, RZ, 0x8, P6 ;  /* 0x00000008ff067807 */ /* 0x000fe20003000000 */
[----:B------:R-:W-:Y:S01]  /*24e0*/  IMAD.IADD R7, R13, 0x1, R15 ;  /* 0x000000010d077824 */ /* 0x000fe200078e020f */
[----:B------:R-:W-:Y:S01]  /*24f0*/  SHF.R.S32.HI R0, RZ, 0x1f, R10 ;  /* 0x0000001fff007819 */ /* 0x000fe2000001140a */
[----:B------:R-:W-:Y:S01]  /*2500*/  IMAD.WIDE.U32 R8, R245, c[0x0][0x1e8], R4 ;  /* 0x00007a00f5087a25 */ /* 0x000fe200078e0004 */
[----:B------:R-:W-:Y:S02]  /*2510*/  LOP3.LUT R32, R6, R17, R14, 0xfe, !PT ;  /* 0x0000001106207212 */ /* 0x000fe400078efe0e */
[----:B------:R-:W-:Y:S01]  /*2520*/  MOV R6, R12 ;  /* 0x0000000c00067202 */ /* 0x000fe20000000f00 */
[----:B------:R-:W-:Y:S01]  /*2530*/  IMAD R4, R0, c[0x0][0x1a8], RZ ;  /* 0x00006a0000047a24 */ /* 0x000fe200078e02ff */
[----:B----4-:R-:W-:Y:S01]  /*2540*/  @P0 SHF.R.S32.HI R0, RZ, 0x1f, R11 ;  /* 0x0000001fff000819 */ /* 0x010fe2000001140b */
[----:B------:R-:W-:Y:S01]  /*2550*/  @!P0 IMAD.MOV.U32 R0, RZ, RZ, R246 ;  /* 0x000000ffff008224 */ /* 0x000fe200078e00f6 */
[----:B------:R-:W-:Y:S01]  /*2560*/  @!P0 MOV R11, R244 ;  /* 0x000000f4000b8202 */ /* 0x000fe20000000f00 */
[----:B------:R-:W-:-:S02]  /*2570*/  IMAD R12, R10, c[0x0][0x1ac], R4 ;  /* 0x00006b000a0c7a24 */ /* 0x000fc400078e0204 */
[----:B------:R-:W-:Y:S01]  /*2580*/  IMAD.WIDE.U32 R4, R245, c[0x0][0x210], R6 ;  /* 0x00008400f5047a25 */ /* 0x000fe200078e0006 */
[----:B------:R-:W-:Y:S02]  /*2590*/  SEL R6, R0, RZ, !P1 ;  /* 0x000000ff00067207 */ /* 0x000fe40004800000 */
[----:B------:R-:W-:Y:S01]  /*25a0*/  SEL R0, R11, RZ, !P1 ;  /* 0x000000ff0b007207 */ /* 0x000fe20004800000 */
[----:B------:R-:W-:-:S04]  /*25b0*/  IMAD.WIDE.U32 R2, R10, c[0x0][0x1a8], R2 ;  /* 0x00006a000a027a25 */ /* 0x000fc800078e0002 */
[----:B------:R-:W-:Y:S01]  /*25c0*/  IMAD.IADD R3, R3, 0x1, R12 ;  /* 0x0000000103037824 */ /* 0x000fe200078e020c */
[----:B------:R-:W-:Y:S01]  /*25d0*/  LEA R15, P0, R2, c[0x0][0x160], 0x1 ;  /* 0x00005800020f7a11 */ /* 0x000fe200078008ff */
[----:B------:R-:W-:Y:S01]  /*25e0*/  IMAD R7, R6, c[0x0][0x1f0], RZ ;  /* 0x00007c0006077a24 */ /* 0x000fe200078e02ff */
[----:B------:R-:W-:Y:S01]  /*25f0*/  LEA R12, R241, R122, 0x7 ;  /* 0x0000007af10c7211 */ /* 0x000fe200078e38ff */
[C---:B------:R-:W-:Y:S01]  /*2600*/  IMAD R5, R245.reuse, c[0x0][0x214], R5 ;  /* 0x00008500f5057a24 */ /* 0x040fe200078e0205 */
[----:B------:R-:W-:Y:S01]  /*2610*/  LEA.HI.X R14, R2, c[0x0][0x164], R3, 0x1, P0 ;  /* 0x00005900020e7a11 */ /* 0x000fe200000f0c03 */
[----:B------:R-:W-:Y:S02]  /*2620*/  IMAD R6, R6, c[0x0][0x218], RZ ;  /* 0x0000860006067a24 */ /* 0x000fe400078e02ff */
[----:B------:R-:W-:Y:S02]  /*2630*/  IMAD R9, R245, c[0x0][0x1ec], R9 ;  /* 0x00007b00f5097a24 */ /* 0x000fe400078e0209 */
[----:B------:R-:W-:-:S02]  /*2640*/  IMAD R2, R0, c[0x0][0x21c], R6 ;  /* 0x0000870000027a24 */ /* 0x000fc400078e0206 */
[----:B------:R-:W-:-:S04]  /*2650*/  IMAD.WIDE.U32 R222, R0, c[0x0][0x218], R4 ;  /* 0x0000860000de7a25 */ /* 0x000fc800078e0004 */
[C---:B------:R-:W-:Y:S01]  /*2660*/  IMAD R3, R0.reuse, c[0x0][0x1f4], R7 ;  /* 0x00007d0000037a24 */ /* 0x040fe200078e0207 */
[----:B------:R-:W-:Y:S01]  /*2670*/  IADD3 R226, R223, R2, RZ ;  /* 0x00000002dfe27210 */ /* 0x000fe20007ffe0ff */
[----:B------:R-:W-:-:S04]  /*2680*/  IMAD.WIDE.U32 R220, R0, c[0x0][0x1f0], R8 ;  /* 0x00007c0000dc7a25 */ /* 0x000fc800078e0008 */
[----:B------:R-:W-:Y:S01]  /*2690*/  IMAD.IADD R224, R221, 0x1, R3 ;  /* 0x00000001dde07824 */ /* 0x000fe200078e0203 */
[----:B------:R-:W-:Y:S05]  /*26a0*/  BRA.DIV ~URZ, `(.L_x_3825) ;  /* 0x0000c6a27f007947 */ /* 0x000fea000b800000 */
[----:B------:R1:W2:Y:S02]  /*26b0*/  SHFL.IDX PT, R4, R14, RZ, 0x181f ;  /* 0x00181fff0e047589 */ /* 0x0002a400000e0000 */
.L_x_3904:
[----:B------:R-:W-:Y:S05]  /*26c0*/  BRA.DIV ~URZ, `(.L_x_3826) ;  /* 0x0000c6f27f007947 */ /* 0x000fea000b800000 */
[----:B------:R3:W4:Y:S02]  /*26d0*/  SHFL.IDX PT, R0, R15, RZ, 0x181f ;  /* 0x00181fff0f007589 */ /* 0x00072400000e0000 */
.L_x_3905:
[----:B------:R-:W-:Y:S01]  /*26e0*/  IMAD R13, R18, c[0x0][0x2c4], RZ ;  /* 0x0000b100120d7a24 */ /* 0x000fe200078e02ff */
[----:B------:R-:W-:Y:S04]  /*26f0*/  BSSY B0, `(.L_x_3827) ;  /* 0x0000013000007945 */ /* 0x000fe80003800000 */
[----:B------:R-:W-:-:S13]  /*2700*/  ISETP.GE.AND P0, PT, R12, R13, PT ;  /* 0x0000000d0c00720c */ /* 0x000fda0003f06270 */
[----:B------:R-:W-:Y:S05]  /*2710*/  @P0 BRA `(.L_x_3828) ;  /* 0x0000010000000947 */ /* 0x000fea0003800000 */
[----:B------:R-:W5:Y:S01]  /*2720*/  LDL R2, [R1] ;  /* 0x0000000001027983 */ /* 0x000f620000100800 */
[----:B----4-:R-:W-:-:S04]  /*2730*/  LEA R10, P0, R234, R0, 0x1 ;  /* 0x00000000ea0a7211 */ /* 0x010fc800078008ff */
        /* <DEDUP_REMOVED lines=9> */
[----:B------:R-:W-:Y:S02]  /*27d0*/  LEA.HI.X R7, R236, R4, R252, 0x1, P0 ;  /* 0x00000004ec077211 */ /* 0x000fe400000f0cfc */
[----:B------:R-:W-:-:S03]  /*27e0*/  LEA R2, P0, R238, R0, 0x1 ;  /* 0x00000000ee027211 */ /* 0x000fc600078008ff */
[----:B------:R2:W-:Y:S01]  /*27f0*/  LDGSTS.E.BYPASS.LTC128B.128 [R218+0x18100], [R6.64], !P3 ;  /* 0x1810000006da7fae */ /* 0x0005e2000d901d46 */
[----:B------:R-:W-:-:S05]  /*2800*/  LEA.HI.X R3, R238, R4, R247, 0x1, P0 ;  /* 0x00000004ee037211 */ /* 0x000fca00000f0cf7 */
[----:B------:R2:W-:Y:S04]  /*2810*/  LDGSTS.E.BYPASS.LTC128B.128 [R218+0x1c100], [R2.64], !P2 ;  /* 0x1c10000002da7fae */ /* 0x0005e8000d101d46 */
.L_x_3828:
[----:B------:R-:W-:Y:S05]  /*2820*/  BSYNC B0 ;  /* 0x0000000000007941 */ /* 0x000fea0003800000 */
.L_x_3827:
[----:B------:R-:W-:Y:S05]  /*2830*/  BRA.DIV ~URZ, `(.L_x_3829) ;  /* 0x0000c5e27f007947 */ /* 0x000fea000b800000 */
[----:B--2---:R2:W1:Y:S04]  /*2840*/  SHFL.IDX PT, R4, R14, 0x1, 0x181f ;  /* 0x00381f000e047f89 */ /* 0x00446800000e0000 */
[----:B----4-:R2:W4:Y:S02]  /*2850*/  SHFL.IDX PT, R0, R15, 0x1, 0x181f ;  /* 0x00381f000f007f89 */ /* 0x01052400000e0000 */
.L_x_3906:
[----:B------:R-:W-:Y:S01]  /*2860*/  IADD3 R2, R12, 0x20, RZ ;  /* 0x000000200c027810 */ /* 0x000fe20007ffe0ff */
[----:B------:R-:W-:Y:S03]  /*2870*/  BSSY B0, `(.L_x_3830) ;  /* 0x0000013000007945 */ /* 0x000fe60003800000 */
[----:B------:R-:W-:-:S13]  /*2880*/  ISETP.GE.AND P0, PT, R2, R13, PT ;  /* 0x0000000d0200720c */ /* 0x000fda0003f06270 */
[----:B------:R-:W-:Y:S05]  /*2890*/  @P0 BRA `(.L_x_3831) ;  /* 0x0000010000000947 */ /* 0x000fea0003800000 */
[----:B------:R-:W5:Y:S01]  /*28a0*/  LDL R3, [R1] ;  /* 0x0000000001037983 */ /* 0x000f620000100800 */
        /* <DEDUP_REMOVED lines=15> */
.L_x_3831:
[----:B------:R-:W-:Y:S05]  /*29a0*/  BSYNC B0 ;  /* 0x0000000000007941 */ /* 0x000fea0003800000 */
.L_x_3830:
[----:B------:R-:W-:Y:S05]  /*29b0*/  BRA.DIV ~URZ, `(.L_x_3832) ;  /* 0x0000c5227f007947 */ /* 0x000fea000b800000 */
[----:B-1----:R1:W2:Y:S02]  /*29c0*/  SHFL.IDX PT, R4, R14, 0x2, 0x181f ;  /* 0x00581f000e047f89 */ /* 0x0022a400000e0000 */
.L_x_3907:
[----:B------:R-:W-:Y:S05]  /*29d0*/  BRA.DIV ~URZ, `(.L_x_3833) ;  /* 0x0000c5727f007947 */ /* 0x000fea000b800000 */
[----:B----4-:R4:W1:Y:S02]  /*29e0*/  SHFL.IDX PT, R0, R15, 0x2, 0x181f ;  /* 0x00581f000f007f89 */ /* 0x01086400000e0000 */
.L_x_3908:
[----:B------:R-:W-:Y:S01]  /*29f0*/  IADD3 R2, R12, 0x40, RZ ;  /* 0x000000400c027810 */ /* 0x000fe20007ffe0ff */
[----:B------:R-:W-:Y:S03]  /*2a00*/  BSSY B0, `(.L_x_3834) ;  /* 0x0000013000007945 */ /* 0x000fe60003800000 */
[----:B------:R-:W-:-:S13]  /*2a10*/  ISETP.GE.AND P0, PT, R2, R13, PT ;  /* 0x0000000d0200720c */ /* 0x000fda0003f06270 */
[----:B------:R-:W-:Y:S05]  /*2a20*/  @P0 BRA `(.L_x_3835) ;  /* 0x0000010000000947 */ /* 0x000fea0003800000 */
[----:B------:R-:W5:Y:S01]  /*2a30*/  LDL R3, [R1] ;  /* 0x0000000001037983 */ /* 0x000f620000100800 */
        /* <DEDUP_REMOVED lines=15> */
.L_x_3835:
[----:B------:R-:W-:Y:S05]  /*2b30*/  BSYNC B0 ;  /* 0x0000000000007941 */ /* 0x000fea0003800000 */
.L_x_3834:
[----:B------:R-:W-:Y:S05]  /*2b40*/  BRA.DIV ~URZ, `(.L_x_3836) ;  /* 0x0000c4627f007947 */ /* 0x000fea000b800000 */
[----:B--2---:R2:W3:Y:S04]  /*2b50*/  SHFL.IDX PT, R4, R14, 0x3, 0x181f ;  /* 0x00781f000e047f89 */ /* 0x0044e800000e0000 */
[----:B-1----:R2:W1:Y:S02]  /*2b60*/  SHFL.IDX PT, R0, R15, 0x3, 0x181f ;  /* 0x00781f000f007f89 */ /* 0x00246400000e0000 */
.L_x_3909:
[----:B------:R-:W5:Y:S01]  /*2b70*/  LDL R3, [R1] ;  /* 0x0000000001037983 */ /* 0x000f620000100800 */
[----:B------:R-:W-:Y:S01]  /*2b80*/  IADD3 R2, R12, 0x60, RZ ;  /* 0x000000600c027810 */ /* 0x000fe20007ffe0ff */
[----:B------:R-:W-:Y:S02]  /*2b90*/  IMAD R89, R88, -0x40, R19 ;  /* 0xffffffc058597824 */ /* 0x000fe400078e0213 */
[----:B------:R-:W2:Y:S01]  /*2ba0*/  S2R R5, SR_TID.X ;  /* 0x0000000000057919 */ /* 0x000ea20000002100 */
[----:B------:R-:W-:-:S13]  /*2bb0*/  ISETP.GE.AND P1, PT, R2, R13, PT ;  /* 0x0000000d0200720c */ /* 0x000fda0003f26270 */
[----:B-1----:R-:W-:-:S04]  /*2bc0*/  @!P1 LEA R8, P0, R234, R0, 0x1 ;  /* 0x00000000ea089211 */ /* 0x002fc800078008ff */
[----:B---3--:R-:W-:Y:S02]  /*2bd0*/  @!P1 LEA.HI.X R9, R234, R4, R235, 0x1, P0 ;  /* 0x00000004ea099211 */ /* 0x008fe400000f0ceb */
[----:B------:R-:W-:-:S03]  /*2be0*/  @!P1 LEA R6, P0, R237, R0, 0x1 ;  /* 0x00000000ed069211 */ /* 0x000fc600078008ff */
[----:B------:R-:W-:Y:S01]  /*2bf0*/  @!PT LDS RZ, [RZ] ;  /* 0x00000000fffff984 */ /* 0x000fe20000000800 */
[----:B------:R-:W-:Y:S01]  /*2c00*/  @!PT LDS RZ, [RZ] ;  /* 0x00000000fffff984 */ /* 0x000fe20000000800 */
[----:B------:R-:W-:Y:S01]  /*2c10*/  @!PT LDS RZ, [RZ] ;  /* 0x00000000fffff984 */ /* 0x000fe20000000800 */
[----:B------:R1:W-:Y:S01]  /*2c20*/  @!P1 LDGSTS.E.BYPASS.LTC128B.128 [R218+0x13100], [R8.64], !P5 ;  /* 0x1310000008da9fae */ /* 0x0003e2000e901d46 */
[----:B--2---:R-:W-:Y:S02]  /*2c30*/  SHF.R.S32.HI R10, RZ, 0x1f, R5 ;  /* 0x0000001fff0a7819 */ /* 0x004fe40000011405 */
[----:B------:R-:W-:Y:S02]  /*2c40*/  ISETP.NE.AND P5, PT, R20, RZ, PT ;  /* 0x000000ff1400720c */ /* 0x000fe40003fa5270 */
[----:B------:R-:W-:-:S04]  /*2c50*/  LEA.HI R10, R10, R5, RZ, 0x3 ;  /* 0x000000050a0a7211 */ /* 0x000fc800078f18ff */
[----:B------:R-:W-:-:S05]  /*2c60*/  SHF.R.S32.HI R10, RZ, 0x3, R10 ;  /* 0x00000003ff0a7819 */ /* 0x000fca000001140a */
[----:B------:R-:W-:Y:S01]  /*2c70*/  IMAD.IADD R5, R19, 0x1, -R10 ;  /* 0x0000000113057824 */ /* 0x000fe200078e0a0a */
[----:B-----5:R-:W-:Y:S02]  /*2c80*/  @!P1 LEA.HI.X R7, R237, R4, R3, 0x1, P0 ;  /* 0x00000004ed079211 */ /* 0x020fe400000f0c03 */
[----:B------:R-:W-:-:S03]  /*2c90*/  @!P1 LEA R2, P0, R236, R0, 0x1 ;  /* 0x00000000ec029211 */ /* 0x000fc600078008ff */
[----:B------:R2:W-:Y:S01]  /*2ca0*/  @!P1 LDGSTS.E.BYPASS.LTC128B.128 [R218+0x17100], [R6.64], !P4 ;  /* 0x1710000006da9fae */ /* 0x0005e2000e101d46 */
[----:B------:R-:W-:Y:S02]  /*2cb0*/  @!P1 LEA.HI.X R3, R236, R4, R252, 0x1, P0 ;  /* 0x00000004ec039211 */ /* 0x000fe400000f0cfc */
[----:B------:R-:W-:-:S03]  /*2cc0*/  ISETP.NE.AND P4, PT, R90, RZ, PT ;  /* 0x000000ff5a00720c */ /* 0x000fc60003f85270 */
[----:B------:R3:W-:Y:S01]  /*2cd0*/  @!P1 LDGSTS.E.BYPASS.LTC128B.128 [R218+0x1b100], [R2.64], !P3 ;  /* 0x1b10000002da9fae */ /* 0x0007e2000d901d46 */
[----:B------:R-:W-:Y:S02]  /*2ce0*/  ISETP.NE.AND P3, PT, R91, RZ, PT ;  /* 0x000000ff5b00720c */ /* 0x000fe40003f65270 */
[----:B--2---:R-:W-:-:S05]  /*2cf0*/  SHF.R.S32.HI R6, RZ, 0x1f, R88 ;  /* 0x0000001fff067819 */ /* 0x004fca0000011458 */
[----:B------:R-:W-:Y:S01]  /*2d00*/  IMAD R7, R6, c[0x0][0x1e0], RZ ;  /* 0x0000780006077a24 */ /* 0x000fe200078e02ff */
[----:B---3--:R-:W-:Y:S01]  /*2d10*/  @!P1 LEA R2, P0, R238, R0, 0x1 ;  /* 0x00000000ee029211 */ /* 0x008fe200078008ff */
[C---:B------:R-:W-:Y:S02]  /*2d20*/  IMAD R0, R88.reuse, -0x40, R5 ;  /* 0xffffffc058007824 */ /* 0x040fe400078e0205 */
[----:B------:R-:W-:Y:S01]  /*2d30*/  IMAD R7, R88, c[0x0][0x1e4], R7 ;  /* 0x0000790058077a24 */ /* 0x000fe200078e0207 */
[----:B------:R-:W-:Y:S01]  /*2d40*/  @!P1 LEA.HI.X R3, R238, R4, R247, 0x1, P0 ;  /* 0x00000004ee039211 */ /* 0x000fe200000f0cf7 */
[----:B------:R-:W-:Y:S01]  /*2d50*/  IMAD.WIDE.U32 R4, R88, c[0x0][0x1e0], RZ ;  /* 0x0000780058047a25 */ /* 0x000fe200078e00ff */
[----:B------:R-:W-:-:S03]  /*2d60*/  ISETP.GE.AND P0, PT, R0, 0x1, PT ;  /* 0x000000010000780c */ /* 0x000fc60003f06270 */
[----:B------:R2:W-:Y:S01]  /*2d70*/  @!P1 LDGSTS.E.BYPASS.LTC128B.128 [R218+0x1f100], [R2.64], !P2 ;  /* 0x1f10000002da9fae */ /* 0x0005e2000d101d46 */
[----:B------:R-:W-:Y:S02]  /*2d80*/  ISETP.GE.AND P2, PT, R0, 0x21, PT ;  /* 0x000000210000780c */ /* 0x000fe40003f46270 */
[----:B------:R-:W-:Y:S01]  /*2d90*/  LEA R0, P1, R4, R220, 0x6 ;  /* 0x000000dc04007211 */ /* 0x000fe200078230ff */
[----:B------:R-:W0:Y:S01]  /*2da0*/  LDGDEPBAR ;  /* 0x00000000000079af */ /* 0x000e220000000000 */
[----:B------:R-:W-:Y:S01]  /*2db0*/  WARPSYNC 0xffffffff ;  /* 0xffffffff00007948 */ /* 0x000fe20003800000 */
[----:B------:R-:W-:Y:S02]  /*2dc0*/  BSSY B0, `(.L_x_3837) ;  /* 0x0000132000007945 */ /* 0x000fe40003800000 */
[----:B------:R-:W-:Y:S01]  /*2dd0*/  BAR.SYNC.DEFER_BLOCKING 0x0 ;  /* 0x0000000000007b1d */ /* 0x000fe20000010000 */
        /* <DEDUP_REMOVED lines=16> */
[----:B------:R1:W-:Y:S01]  /*2ee0*/  @P0 LDGSTS.E.BYPASS.LTC128B.128 [R218+0xc100], [R4.64+0x100], !P5 ;  /* 0x0c10010004da0fae */ /* 0x0003e2000e901d46 */
[----:B------:R-:W-:-:S03]  /*2ef0*/  IMAD R0, R6, c[0x0][0x208], RZ ;  /* 0x0000820006007a24 */ /* 0x000fc600078e02ff */
[----:B------:R1:W-:Y:S01]  /*2f00*/  @P0 LDGSTS.E.BYPASS.LTC128B.128 [R218+0xe100], [R4.64+0x180], !P6 ;  /* 0x0e10018004da0fae */ /* 0x0003e2000f101d46 */
[----:B------:R-:W-:-:S03]  /*2f10*/  IMAD R6, R88, c[0x0][0x20c], R0 ;  /* 0x0000830058067a24 */ /* 0x000fc600078e0200 */
[----:B------:R2:W-:Y:S04]  /*2f20*/  @P2 LDGSTS.E.BYPASS.LTC128B.128 [R218+0x9100], [R2.64], !P3 ;  /* 0x0910000002da2fae */ /* 0x0005e8000d901d46 */
[----:B------:R2:W-:Y:S04]  /*2f30*/  @P2 LDGSTS.E.BYPASS.LTC128B.128 [R218+0xb100], [R2.64+0x80], !P4 ;  /* 0x0b10008002da2fae */ /* 0x0005e8000e101d46 */
[----:B------:R2:W-:Y:S04]  /*2f40*/  @P2 LDGSTS.E.BYPASS.LTC128B.128 [R218+0xd100], [R2.64+0x100], !P5 ;  /* 0x0d10010002da2fae */ /* 0x0005e8000e901d46 */
[----:B------:R2:W-:Y:S01]  /*2f50*/  @P2 LDGSTS.E.BYPASS.LTC128B.128 [R218+0xf100], [R2.64+0x180], !P6 ;  /* 0x0f10018002da2fae */ /* 0x0005e2000f101d46 */
[----:B------:R-:W-:-:S03]  /*2f60*/  LOP3.LUT P2, RZ, R32, 0x2, RZ, 0xc0, !PT ;  /* 0x0000000220ff7812 */ /* 0x000fc6000784c0ff */
[----:B------:R-:W0:Y:S01]  /*2f70*/  LDGDEPBAR ;  /* 0x00000000000079af */ /* 0x000e220000000000 */
[----:B-1----:R-:W-:-:S05]  /*2f80*/  IMAD.WIDE.U32 R4, R88, c[0x0][0x208], RZ ;  /* 0x0000820058047a25 */ /* 0x002fca00078e00ff */
[----:B------:R-:W-:Y:S01]  /*2f90*/  LEA R0, P1, R4, R222, 0x6 ;  /* 0x000000de04007211 */ /* 0x000fe200078230ff */
[----:B--2---:R-:W-:Y:S01]  /*2fa0*/  IMAD.IADD R3, R5, 0x1, R6 ;  /* 0x0000000105037824 */ /* 0x004fe200078e0206 */
[----:B------:R-:W-:-:S04]  /*2fb0*/  DEPBAR.LE SB0, 0x1 ;  /* 0x000080400000791a */ /* 0x000fc80000000000 */
[----:B------:R-:W-:-:S04]  /*2fc0*/  DEPBAR.LE SB0, 0x0 ;  /* 0x000080000000791a */ /* 0x000fc80000000000 */
[----:B------:R-:W-:Y:S01]  /*2fd0*/  BAR.SYNC.DEFER_BLOCKING 0x0 ;  /* 0x0000000000007b1d */ /* 0x000fe20000010000 */
[----:B------:R-:W-:Y:S01]  /*2fe0*/  LEA R2, P0, R0, c[0x0][0x1f8], 0x1 ;  /* 0x00007e0000027a11 */ /* 0x000fe200078008ff */
[----:B------:R-:W-:Y:S01]  /*2ff0*/  IMAD.MOV.U32 R5, RZ, RZ, c[0x0][0x208] ;  /* 0x00008200ff057624 */ /* 0x000fe200078e00ff */
[----:B------:R-:W-:Y:S01]  /*3000*/  LEA.HI.X R3, R4, R226, R3, 0x6, P1 ;  /* 0x000000e204037211 */ /* 0x000fe200008f3403 */
[----:B------:R-:W-:Y:S01]  /*3010*/  IMAD.MOV.U32 R6, RZ, RZ, c[0x0][0x20c] ;  /* 0x00008300ff067624 */ /* 0x000fe200078e00ff */
[----:B------:R-:W-:Y:S02]  /*3020*/  LOP3.LUT R4, R32, 0x1, RZ, 0xc0, !PT ;  /* 0x0000000120047812 */ /* 0x000fe400078ec0ff */
[----:B------:R-:W-:Y:S01]  /*3030*/  LEA.HI.X R3, R0, c[0x0][0x1fc], R3, 0x1, P0 ;  /* 0x00007f0000037a11 */ /* 0x000fe200000f0c03 */
[----:B------:R-:W-:Y:S01]  /*3040*/  IMAD.IADD R0, R89, 0x1, -R10 ;  /* 0x0000000159007824 */ /* 0x000fe200078e0a0a */
[----:B------:R-:W-:Y:S02]  /*3050*/  LEA R12, P0, R5, R2, 0x6 ;  /* 0x00000002050c7211 */ /* 0x000fe400078030ff */
[----:B------:R-:W-:-:S02]  /*3060*/  ISETP.NE.U32.AND P3, PT, R4, 0x1, PT ;  /* 0x000000010400780c */ /* 0x000fc40003f65070 */
[----:B------:R-:W-:Y:S02]  /*3070*/  LEA.HI.X R13, R5, R3, R6, 0x6, P0 ;  /* 0x00000003050d7211 */ /* 0x000fe400000f3406 */
[----:B------:R-:W-:Y:S02]  /*3080*/  ISETP.LT.OR P0, PT, R0, 0x1, P3 ;  /* 0x000000010000780c */ /* 0x000fe40001f01670 */
[----:B------:R-:W-:Y:S02]  /*3090*/  LOP3.LUT P1, RZ, R32, 0x4, RZ, 0xc0, !PT ;  /* 0x0000000420ff7812 */ /* 0x000fe4000782c0ff */
[C---:B------:R-:W-:Y:S01]  /*30a0*/  ISETP.LT.OR P3, PT, R0.reuse, 0x21, P3 ;  /* 0x000000210000780c */ /* 0x040fe20001f61670 */
[----:B------:R-:W-:Y:S04]  /*30b0*/  LDSM.16.M88.4 R4, [R198] ;  /* 0x00000000c604783b */ /* 0x000fe80000000200 */
[----:B------:R-:W-:Y:S04]  /*30c0*/  LDSM.16.M88.4 R28, [R151] ;  /* 0x00000000971c783b */ /* 0x000fe80000000200 */
[----:B------:R-:W1:Y:S04]  /*30d0*/  LDSM.16.M88.4 R24, [R151+0x800] ;  /* 0x000800009718783b */ /* 0x000e680000000200 */
[----:B------:R-:W2:Y:S04]  /*30e0*/  LDSM.16.M88.4 R20, [R151+0x1000] ;  /* 0x001000009714783b */ /* 0x000ea80000000200 */
[----:B------:R-:W3:Y:S04]  /*30f0*/  LDSM.16.M88.4 R16, [R151+0x1800] ;  /* 0x001800009710783b */ /* 0x000ee80000000200 */
[----:B------:R-:W-:Y:S04]  /*3100*/  LDSM.16.M88.4 R8, [R199] ;  /* 0x00000000c708783b */ /* 0x000fe80000000200 */
[----:B------:R-:W5:Y:S04]  /*3110*/  LDSM.16.M88.4 R48, [R202] ;  /* 0x00000000ca30783b */ /* 0x000f680000000200 */
[----:B------:R-:W4:Y:S04]  /*3120*/  LDSM.16.M88.4 R60, [R217] ;  /* 0x00000000d93c783b */ /* 0x000f280000000200 */
[----:B------:R-:W3:Y:S04]  /*3130*/  LDSM.16.M88.4 R64, [R216] ;  /* 0x00000000d840783b */ /* 0x000ee80000000200 */
[----:B------:R-:W3:Y:S04]  /*3140*/  LDSM.16.M88.4 R72, [R215] ;  /* 0x00000000d748783b */ /* 0x000ee80000000200 */
[----:B------:R-:W-:Y:S01]  /*3150*/  @!PT LDS RZ, [RZ] ;  /* 0x00000000fffff984 */ /* 0x000fe20000000800 */
[----:B------:R-:W-:Y:S01]  /*3160*/  @!PT LDS RZ, [RZ] ;  /* 0x00000000fffff984 */ /* 0x000fe20000000800 */
[----:B------:R-:W-:Y:S01]  /*3170*/  @!PT LDS RZ, [RZ] ;  /* 0x00000000fffff984 */ /* 0x000fe20000000800 */
[----:B------:R3:W-:Y:S01]  /*3180*/  LDGSTS.E.BYPASS.LTC128B.128 [R218+0x100], [R2.64], !P0 ;  /* 0x0010000002da7fae */ /* 0x0007e2000c101d46 */
[----:B------:R-:W-:-:S02]  /*3190*/  ISETP.LT.OR P0, PT, R0, 0x1, !P2 ;  /* 0x000000010000780c */ /* 0x000fc40005701670 */
[C---:B------:R-:W-:Y:S01]  /*31a0*/  ISETP.LT.OR P2, PT, R0.reuse, 0x21, !P2 ;  /* 0x000000210000780c */ /* 0x040fe20005741670 */
[C---:B-1----:R-:W-:Y:S10]  /*31b0*/  HMMA.16816.F32.BF16 R36, R4.reuse, R24, RZ ;  /* 0x000000180424723c */ /* 0x042ff400000418ff */
[----:B------:R1:W-:Y:S01]  /*31c0*/  LDGSTS.E.BYPASS.LTC128B.128 [R218+0x2100], [R2.64+0x80], !P0 ;  /* 0x0210008002da7fae */ /* 0x0003e2000c101d46 */
[C---:B------:R-:W-:Y:S01]  /*31d0*/  ISETP.LT.OR P0, PT, R0.reuse, 0x1, !P1 ;  /* 0x000000010000780c */ /* 0x040fe20004f01670 */
[----:B------:R-:W-:Y:S01]  /*31e0*/  HMMA.16816.F32.BF16 R40, R4, R26, RZ ;  /* 0x0000001a0428723c */ /* 0x000fe200000418ff */
[----:B------:R-:W-:-:S07]  /*31f0*/  ISETP.LT.OR P1, PT, R0, 0x21, !P1 ;  /* 0x000000210000780c */ /* 0x000fce0004f21670 */
[----:B--2---:R-:W-:Y:S04]  /*3200*/  HMMA.16816.F32.BF16 R52, R4, R22, RZ ;  /* 0x000000160434723c */ /* 0x004fe800000418ff */
[----:B------:R1:W-:Y:S01]  /*3210*/  LDGSTS.E.BYPASS.LTC128B.128 [R218+0x4100], [R2.64+0x100], !P0 ;  /* 0x0410010002da7fae */ /* 0x0003e2000c101d46 */
[----:B------:R-:W-:-:S03]  /*3220*/  LOP3.LUT P0, RZ, R32, 0x8, RZ, 0xc0, !PT ;  /* 0x0000000820ff7812 */ /* 0x000fc6000780c0ff */
[----:B------:R-:W-:Y:S01]  /*3230*/  HMMA.16816.F32.BF16 R32, R4, R28, RZ ;  /* 0x0000001c0420723c */ /* 0x000fe200000418ff */
[C---:B------:R-:W-:Y:S02]  /*3240*/  ISETP.LT.OR P4, PT, R0.reuse, 0x1, !P0 ;  /* 0x000000010000780c */ /* 0x040fe40004781670 */
[----:B------:R-:W-:-:S05]  /*3250*/  ISETP.LT.OR P0, PT, R0, 0x21, !P0 ;  /* 0x000000210000780c */ /* 0x000fca0004701670 */
[C---:B------:R-:W-:Y:S06]  /*3260*/  HMMA.16816.F32.BF16 R28, R4.reuse, R30, RZ ;  /* 0x0000001e041c723c */ /* 0x040fec00000418ff */
[----:B------:R1:W-:Y:S02]  /*3270*/  LDGSTS.E.BYPASS.LTC128B.128 [R218+0x6100], [R2.64+0x180], !P4 ;  /* 0x0610018002da7fae */ /* 0x0003e4000e101d46 */
[C---:B------:R-:W-:Y:S02]  /*3280*/  HMMA.16816.F32.BF16 R44, R4.reuse, R20, RZ ;  /* 0x00000014042c723c */ /* 0x040fe400000418ff */
[----:B------:R2:W-:Y:S04]  /*3290*/  LDGSTS.E.BYPASS.LTC128B.128 [R218+0x1100], [R12.64], !P3 ;  /* 0x011000000cda7fae */ /* 0x0005e8000d901d46 */
[----:B------:R2:W-:Y:S02]  /*32a0*/  LDGSTS.E.BYPASS.LTC128B.128 [R218+0x3100], [R12.64+0x80], !P2 ;  /* 0x031000800cda7fae */ /* 0x0005e4000d101d46 */
[C---:B---3--:R-:W-:Y:S02]  /*32b0*/  HMMA.16816.F32.BF16 R56, R4.reuse, R16, RZ ;  /* 0x000000100438723c */ /* 0x048fe400000418ff */
[----:B------:R2:W-:Y:S04]  /*32c0*/  LDGSTS.E.BYPASS.LTC128B.128 [R218+0x5100], [R12.64+0x100], !P1 ;  /* 0x051001000cda7fae */ /* 0x0005e8000c901d46 */
[----:B------:R2:W-:Y:S01]  /*32d0*/  LDGSTS.E.BYPASS.LTC128B.128 [R218+0x7100], [R12.64+0x180], !P0 ;  /* 0x071001800cda7fae */ /* 0x0005e2000c101d46 */
[----:B------:R-:W-:Y:S01]  /*32e0*/  ISETP.GT.AND P0, PT, R88, R242, PT ;  /* 0x000000f25800720c */ /* 0x000fe20003f04270 */
[----:B------:R-:W-:Y:S02]  /*32f0*/  HMMA.16816.F32.BF16 R16, R4, R18, RZ ;  /* 0x000000120410723c */ /* 0x000fe400000418ff */
[----:B------:R-:W-:Y:S04]  /*3300*/  LDSM.16.M88.4 R4, [R201] ;  /* 0x00000000c904783b */ /* 0x000fe80000000200 */
[----:B------:R-:W3:Y:S02]  /*3310*/  LDSM.16.M88.4 R68, [R197] ;  /* 0x00000000c544783b */ /* 0x000ee40000000200 */
[C---:B-----5:R-:W-:Y:S02]  /*3320*/  HMMA.16816.F32.BF16 R20, R8.reuse, R48, R32 ;  /* 0x000000300814723c */ /* 0x060fe40000041820 */
[----:B------:R-:W5:Y:S04]  /*3330*/  LDSM.16.M88.4 R76, [R197+0x800] ;  /* 0x00080000c54c783b */ /* 0x000f680000000200 */
[----:B------:R-:W1:Y:S02]  /*3340*/  LDSM.16.M88.4 R80, [R197+0x1000] ;  /* 0x00100000c550783b */ /* 0x000e640000000200 */
[C---:B------:R-:W-:Y:S02]  /*3350*/  HMMA.16816.F32.BF16 R24, R8.reuse, R50, R28 ;  /* 0x000000320818723c */ /* 0x040fe4000004181c */
[----:B------:R-:W1:Y:S04]  /*3360*/  LDSM.16.M88.4 R84, [R197+0x1800] ;  /* 0x00180000c554783b */ /* 0x000e680000000200 */
[----:B------:R-:W-:Y:S02]  /*3370*/  LDSM.16.M88.4 R32, [R194] ;  /* 0x00000000c220783b */ /* 0x000fe40000000200 */
[C---:B----4-:R-:W-:Y:S02]  /*3380*/  HMMA.16816.F32.BF16 R28, R8.reuse, R60, R36 ;  /* 0x0000003c081c723c */ /* 0x050fe40000041824 */
[----:B------:R-:W0:Y:S06]  /*3390*/  LDGDEPBAR ;  /* 0x00000000000079af */ /* 0x000e2c0000000000 */
[C---:B------:R-:W-:Y:S01]  /*33a0*/  HMMA.16816.F32.BF16 R36, R8.reuse, R62, R40 ;  /* 0x0000003e0824723c */ /* 0x040fe20000041828 */
[----:B------:R-:W-:Y:S07]  /*33b0*/  LDSM.16.M88.4 R60, [R151+0x2800] ;  /* 0x00280000973c783b */ /* 0x000fee0000000200 */
[C---:B------:R-:W-:Y:S08]  /*33c0*/  HMMA.16816.F32.BF16 R48, R8.reuse, R66, R52 ;  /* 0x000000420830723c */ /* 0x040ff00000041834 */
[C---:B------:R-:W-:Y:S01]  /*33d0*/  HMMA.16816.F32.BF16 R40, R8.reuse, R64, R44 ;  /* 0x000000400828723c */ /* 0x040fe2000004182c */
[----:B------:R-:W-:Y:S04]  /*33e0*/  LDSM.16.M88.4 R64, [R194+0x1000] ;  /* 0x00100000c240783b */ /* 0x000fe80000000200 */
[----:B------:R-:W-:Y:S03]  /*33f0*/  LDSM.16.M88.4 R44, [R151+0x2000] ;  /* 0x00200000972c783b */ /* 0x000fe60000000200 */
[C---:B------:R-:W-:Y:S01]  /*3400*/  HMMA.16816.F32.BF16 R52, R8.reuse, R72, R56 ;  /* 0x000000480834723c */ /* 0x040fe20000041838 */
[----:B------:R-:W-:Y:S07]  /*3410*/  LDSM.16.M88.4 R56, [R194+0x800] ;  /* 0x00080000c238783b */ /* 0x000fee0000000200 */
[----:B--2---:R-:W-:Y:S01]  /*3420*/  HMMA.16816.F32.BF16 R12, R8, R74, R16 ;  /* 0x0000004a080c723c */ /* 0x004fe20000041810 */
[----:B------:R-:W2:Y:S04]  /*3430*/  LDSM.16.M88.4 R8, [R200] ;  /* 0x00000000c808783b */ /* 0x000ea80000000200 */
[----:B------:R-:W4:Y:S03]  /*3440*/  LDSM.16.M88.4 R72, [R194+0x1800] ;  /* 0x00180000c248783b */ /* 0x000f260000000200 */
[C---:B---3--:R-:W-:Y:S08]  /*3450*/  HMMA.16816.F32.BF16 R20, R4.reuse, R68, R20 ;  /* 0x000000440414723c */ /* 0x048ff00000041814 */
[C---:B------:R-:W-:Y:S01]  /*3460*/  HMMA.16816.F32.BF16 R16, R4.reuse, R70, R24 ;  /* 0x000000460410723c */ /* 0x040fe20000041818 */
[----:B------:R-:W-:Y:S04]  /*3470*/  LDSM.16.M88.4 R68, [R151+0x3000] ;  /* 0x003000009744783b */ /* 0x000fe80000000200 */
[----:B------:R-:W-:Y:S03]  /*3480*/  LDSM.16.M88.4 R24, [R214] ;  /* 0x00000000d618783b */ /* 0x000fe60000000200 */
        /* <DEDUP_REMOVED lines=11> */
[C---:B------:R-:W-:Y:S01]  /*3540*/  HMMA.16816.F32.BF16 R16, R8.reuse, R34, R16 ;  /* 0x000000220810723c */ /* 0x040fe20000041810 */
[----:B------:R-:W-:Y:S07]  /*3550*/  LDSM.16.M88.4 R32, [R197+0x2000] ;  /* 0x00200000c520783b */ /* 0x000fee0000000200 */
[C---:B------:R-:W-:Y:S08]  /*3560*/  HMMA.16816.F32.BF16 R28, R8.reuse, R56, R28 ;  /* 0x00000038081c723c */ /* 0x040ff0000004181c */
[C---:B------:R-:W-:Y:S01]  /*3570*/  HMMA.16816.F32.BF16 R36, R8.reuse, R58, R36 ;  /* 0x0000003a0824723c */ /* 0x040fe20000041824 */
[----:B------:R-:W-:Y:S07]  /*3580*/  LDSM.16.M88.4 R56, [R213] ;  /* 0x00000000d538783b */ /* 0x000fee0000000200 */
[C---:B------:R-:W-:Y:S08]  /*3590*/  HMMA.16816.F32.BF16 R40, R8.reuse, R64, R40 ;  /* 0x000000400828723c */ /* 0x040ff00000041828 */
[C---:B------:R-:W-:Y:S01]  /*35a0*/  HMMA.16816.F32.BF16 R48, R8.reuse, R66, R48 ;  /* 0x000000420830723c */ /* 0x040fe20000041830 */
[----:B------:R-:W-:Y:S07]  /*35b0*/  LDSM.16.M88.4 R64, [R212] ;  /* 0x00000000d440783b */ /* 0x000fee0000000200 */
[C---:B----4-:R-:W-:Y:S08]  /*35c0*/  HMMA.16816.F32.BF16 R52, R8.reuse, R72, R52 ;  /* 0x000000480834723c */ /* 0x050ff00000041834 */
[----:B------:R-:W-:Y:S01]  /*35d0*/  HMMA.16816.F32.BF16 R12, R8, R74, R12 ;  /* 0x0000004a080c723c */ /* 0x000fe2000004180c */
[----:B------:R-:W2:Y:S04]  /*35e0*/  LDSM.16.M88.4 R8, [R199+0x4000] ;  /* 0x00400000c708783b */ /* 0x000ea80000000200 */
[----:B------:R-:W3:Y:S03]  /*35f0*/  LDSM.16.M88.4 R72, [R211] ;  /* 0x00000000d348783b */ /* 0x000ee60000000200 */
        /* <DEDUP_REMOVED lines=10> */
[----:B------:R-:W-:Y:S01]  /*36a0*/  HMMA.16816.F32.BF16 R12, R4, R78, R12 ;  /* 0x0000004e040c723c */ /* 0x000fe2000004180c */
[----:B------:R-:W1:Y:S04]  /*36b0*/  LDSM.16.M88.4 R4, [R201+0x4000] ;  /* 0x00400000c904783b */ /* 0x000e680000000200 */
[----:B------:R-:W4:Y:S03]  /*36c0*/  LDSM.16.M88.4 R76, [R197+0x3800] ;  /* 0x00380000c54c783b */ /* 0x000f260000000200 */
        /* <DEDUP_REMOVED lines=10> */
[----:B------:R-:W-:Y:S01]  /*3770*/  HMMA.16816.F32.BF16 R12, R8, R74, R12 ;  /* 0x0000004a080c723c */ /* 0x000fe2000004180c */
[----:B------:R-:W2:Y:S04]  /*3780*/  LDSM.16.M88.4 R8, [R200+0x4000] ;  /* 0x00400000c808783b */ /* 0x000ea80000000200 */
[----:B------:R-:W3:Y:S03]  /*3790*/  LDSM.16.M88.4 R72, [R194+0x3800] ;  /* 0x00380000c248783b */ /* 0x000ee60000000200 */
[C---:B-1----:R-:W-:Y:S08]  /*37a0*/  HMMA.16816.F32.BF16 R20, R4.reuse, R32, R20 ;  /* 0x000000200414723c */ /* 0x042ff00000041814 */
[C---:B------:R-:W-:Y:S01]  /*37b0*/  HMMA.16816.F32.BF16 R16, R4.reuse, R34, R16 ;  /* 0x000000220410723c */ /* 0x040fe20000041810 */
[----:B------:R-:W-:Y:S07]  /*37c0*/  LDSM.16.M88.4 R32, [R151+0x4000] ;  /* 0x004000009720783b */ /* 0x000fee0000000200 */
[C---:B------:R-:W-:Y:S08]  /*37d0*/  HMMA.16816.F32.BF16 R28, R4.reuse, R60, R28 ;  /* 0x0000003c041c723c */ /* 0x040ff0000004181c */
[C---:B------:R-:W-:Y:S01]  /*37e0*/  HMMA.16816.F32.BF16 R36, R4.reuse, R62, R36 ;  /* 0x0000003e0424723c */ /* 0x040fe20000041824 */
[----:B------:R-:W-:Y:S07]  /*37f0*/  LDSM.16.M88.4 R60, [R208] ;  /* 0x00000000d03c783b */ /* 0x000fee0000000200 */
[C---:B------:R-:W-:Y:S08]  /*3800*/  HMMA.16816.F32.BF16 R40, R4.reuse, R68, R40 ;  /* 0x000000440428723c */ /* 0x040ff00000041828 */
[C---:B------:R-:W-:Y:S01]  /*3810*/  HMMA.16816.F32.BF16 R48, R4.reuse, R70, R48 ;  /* 0x000000460430723c */ /* 0x040fe20000041830 */
[----:B------:R-:W-:Y:S07]  /*3820*/  LDSM.16.M88.4 R68, [R151+0x5000] ;  /* 0x005000009744783b */ /* 0x000fee0000000200 */
[C---:B----4-:R-:W-:Y:S08]  /*3830*/  HMMA.16816.F32.BF16 R52, R4.reuse, R76, R52 ;  /* 0x0000004c0434723c */ /* 0x050ff00000041834 */
[----:B------:R-:W-:Y:S01]  /*3840*/  HMMA.16816.F32.BF16 R12, R4, R78, R12 ;  /* 0x0000004e040c723c */ /* 0x000fe2000004180c */
[----:B------:R-:W1:Y:S04]  /*3850*/  LDSM.16.M88.4 R4, [R198+0x8000] ;  /* 0x00800000c604783b */ /* 0x000e680000000200 */
[----:B------:R-:W4:Y:S03]  /*3860*/  LDSM.16.M88.4 R76, [R151+0x5800] ;  /* 0x00580000974c783b */ /* 0x000f260000000200 */
[C---:B--2---:R-:W-:Y:S08]  /*3870*/  HMMA.16816.F32.BF16 R20, R8.reuse, R24, R20 ;  /* 0x000000180814723c */ /* 0x044ff00000041814 */
[C---:B------:R-:W-:Y:S01]  /*3880*/  HMMA.16816.F32.BF16 R16, R8.reuse, R26, R16 ;  /* 0x0000001a0810723c */ /* 0x040fe20000041810 */
[----:B------:R-:W-:Y:S07]  /*3890*/  LDSM.16.M88.4 R24, [R210] ;  /* 0x00000000d218783b */ /* 0x000fee0000000200 */
[C---:B------:R-:W-:Y:S08]  /*38a0*/  HMMA.16816.F32.BF16 R28, R8.reuse, R44, R28 ;  /* 0x0000002c081c723c */ /* 0x040ff0000004181c */
[C---:B------:R-:W-:Y:S01]  /*38b0*/  HMMA.16816.F32.BF16 R36, R8.reuse, R46, R36 ;  /* 0x0000002e0824723c */ /* 0x040fe20000041824 */
[----:B------:R-:W-:Y:S07]  /*38c0*/  LDSM.16.M88.4 R44, [R209] ;  /* 0x00000000d12c783b */ /* 0x000fee0000000200 */
[C---:B------:R-:W-:Y:S08]  /*38d0*/  HMMA.16816.F32.BF16 R40, R8.reuse, R64, R40 ;  /* 0x000000400828723c */ /* 0x040ff00000041828 */
[C---:B------:R-:W-:Y:S01]  /*38e0*/  HMMA.16816.F32.BF16 R48, R8.reuse, R66, R48 ;  /* 0x000000420830723c */ /* 0x040fe20000041830 */
[----:B------:R-:W-:Y:S07]  /*38f0*/  LDSM.16.M88.4 R64, [R197+0x5000] ;  /* 0x00500000c540783b */ /* 0x000fee0000000200 */
[C---:B---3--:R-:W-:Y:S08]  /*3900*/  HMMA.16816.F32.BF16 R52, R8.reuse, R72, R52 ;  /* 0x000000480834723c */ /* 0x048ff00000041834 */
        /* <DEDUP_REMOVED lines=28> */
[----:B------:R-:W-:Y:S03]  /*3ad0*/  LDSM.16.M88.4 R72, [R151+0x7800] ;  /* 0x007800009748783b */ /* 0x000fe60000000200 */
        /* <DEDUP_REMOVED lines=12> */
[----:B------:R-:W-:Y:S03]  /*3ba0*/  LDSM.16.M88.4 R76, [R194+0x7800] ;  /* 0x00780000c24c783b */ /* 0x000fe60000000200 */
        /* <DEDUP_REMOVED lines=10> */
[----:B------:R-:W-:Y:S01]  /*3c50*/  HMMA.16816.F32.BF16 R8, R8, R70, R12 ;  /* 0x000000460808723c */ /* 0x000fe2000004180c */
[----:B------:R-:W2:Y:S04]  /*3c60*/  LDSM.16.M88.4 R12, [R199+0xc000] ;  /* 0x00c00000c70c783b */ /* 0x000ea80000000200 */
[----:B------:R-:W3:Y:S03]  /*3c70*/  LDSM.16.M88.4 R68, [R203] ;  /* 0x00000000cb44783b */ /* 0x000ee60000000200 */
[C---:B-1----:R-:W-:Y:S08]  /*3c80*/  HMMA.16816.F32.BF16 R20, R4.reuse, R32, R20 ;  /* 0x000000200414723c */ /* 0x042ff00000041814 */
[C---:B------:R-:W-:Y:S08]  /*3c90*/  HMMA.16816.F32.BF16 R16, R4.reuse, R34, R16 ;  /* 0x000000220410723c */ /* 0x040ff00000041810 */
        /* <DEDUP_REMOVED lines=11> */
[C---:B------:R-:W-:Y:S08]  /*3d50*/  HMMA.16816.F32.BF16 R24, R12.reuse, R26, R16 ;  /* 0x0000001a0c18723c */ /* 0x040ff00000041810 */
[C---:B------:R-:W-:Y:S08]  /*3d60*/  HMMA.16816.F32.BF16 R20, R12.reuse, R44, R28 ;  /* 0x0000002c0c14723c */ /* 0x040ff0000004181c */
[C---:B------:R-:W-:Y:S08]  /*3d70*/  HMMA.16816.F32.BF16 R16, R12.reuse, R46, R36 ;  /* 0x0000002e0c10723c */ /* 0x040ff00000041824 */
[C---:B------:R-:W-:Y:S08]  /*3d80*/  HMMA.16816.F32.BF16 R28, R12.reuse, R60, R40 ;  /* 0x0000003c0c1c723c */ /* 0x040ff00000041828 */
[C---:B------:R-:W-:Y:S01]  /*3d90*/  HMMA.16816.F32.BF16 R48, R12.reuse, R62, R48 ;  /* 0x0000003e0c30723c */ /* 0x040fe20000041830 */
[----:B------:R-:W-:Y:S07]  /*3da0*/  LDSM.16.M88.4 R60, [R194+0x6800] ;  /* 0x00680000c23c783b */ /* 0x000fee0000000200 */
[C---:B---3--:R-:W-:Y:S08]  /*3db0*/  HMMA.16816.F32.BF16 R52, R12.reuse, R68, R52 ;  /* 0x000000440c34723c */ /* 0x048ff00000041834 */
[----:B------:R-:W-:Y:S01]  /*3dc0*/  HMMA.16816.F32.BF16 R44, R12, R70, R4 ;  /* 0x000000460c2c723c */ /* 0x000fe20000041804 */
[----:B------:R-:W2:Y:S04]  /*3dd0*/  LDSM.16.M88.4 R4, [R200+0xc000] ;  /* 0x00c00000c804783b */ /* 0x000ea80000000200 */
[----:B------:R-:W3:Y:S01]  /*3de0*/  LDSM.16.M88.4 R68, [R194+0x7000] ;  /* 0x00700000c244783b */ /* 0x000ee20000000200 */
[----:B------:R-:W-:-:S04]  /*3df0*/  DEPBAR.LE SB0, 0x0 ;  /* 0x000080000000791a */ /* 0x000fc80000000000 */
[C---:B-1----:R-:W-:Y:S08]  /*3e00*/  HMMA.16816.F32.BF16 R40, R8.reuse, R64, R32 ;  /* 0x000000400828723c */ /* 0x042ff00000041820 */
[C---:B------:R-:W-:Y:S08]  /*3e10*/  HMMA.16816.F32.BF16 R36, R8.reuse, R66, R24 ;  /* 0x000000420824723c */ /* 0x040ff00000041818 */
[C---:B----4-:R-:W-:Y:S08]  /*3e20*/  HMMA.16816.F32.BF16 R32, R8.reuse, R72, R20 ;  /* 0x000000480820723c */ /* 0x050ff00000041814 */
[C---:B------:R-:W-:Y:S08]  /*3e30*/  HMMA.16816.F32.BF16 R24, R8.reuse, R74, R16 ;  /* 0x0000004a0818723c */ /* 0x040ff00000041810 */
[C---:B------:R-:W-:Y:S08]  /*3e40*/  HMMA.16816.F32.BF16 R20, R8.reuse, R80, R28 ;  /* 0x000000500814723c */ /* 0x040ff0000004181c */
[C---:B------:R-:W-:Y:S08]  /*3e50*/  HMMA.16816.F32.BF16 R16, R8.reuse, R82, R48 ;  /* 0x000000520810723c */ /* 0x040ff00000041830 */
[C---:B------:R-:W-:Y:S08]  /*3e60*/  HMMA.16816.F32.BF16 R12, R8.reuse, R84, R52 ;  /* 0x00000054080c723c */ /* 0x040ff00000041834 */
[----:B------:R-:W-:Y:S08]  /*3e70*/  HMMA.16816.F32.BF16 R8, R8, R86, R44 ;  /* 0x000000560808723c */ /* 0x000ff0000004182c */
[C---:B--2---:R-:W-:Y:S08]  /*3e80*/  HMMA.16816.F32.BF16 R28, R4.reuse, R56, R40 ;  /* 0x00000038041c723c */ /* 0x044ff00000041828 */
[C---:B------:R-:W-:Y:S08]  /*3e90*/  HMMA.16816.F32.BF16 R36, R4.reuse, R58, R36 ;  /* 0x0000003a0424723c */ /* 0x040ff00000041824 */
[C---:B------:R-:W-:Y:S08]  /*3ea0*/  HMMA.16816.F32.BF16 R32, R4.reuse, R60, R32 ;  /* 0x0000003c0420723c */ /* 0x040ff00000041820 */
[C---:B------:R-:W-:Y:S08]  /*3eb0*/  HMMA.16816.F32.BF16 R24, R4.reuse, R62, R24 ;  /* 0x0000003e0418723c */ /* 0x040ff00000041818 */
[C---:B---3--:R-:W-:Y:S08]  /*3ec0*/  HMMA.16816.F32.BF16 R48, R4.reuse, R68, R20 ;  /* 0x000000440430723c */ /* 0x048ff00000041814 */
[C---:B------:R-:W-:Y:S08]  /*3ed0*/  HMMA.16816.F32.BF16 R52, R4.reuse, R70, R16 ;  /* 0x000000460434723c */ /* 0x040ff00000041810 */
[C---:B------:R-:W-:Y:S08]  /*3ee0*/  HMMA.16816.F32.BF16 R44, R4.reuse, R76, R12 ;  /* 0x0000004c042c723c */ /* 0x040ff0000004180c */
[----:B------:R-:W-:Y:S01]  /*3ef0*/  HMMA.16816.F32.BF16 R40, R4, R78, R8 ;  /* 0x0000004e0428723c */ /* 0x000fe20000041808 */
[----:B------:R-:W-:Y:S06]  /*3f00*/  BAR.SYNC.DEFER_BLOCKING 0x0 ;  /* 0x0000000000007b1d */ /* 0x000fec0000010000 */
[----:B------:R-:W-:Y:S01]  /*3f10*/  @!UPT UIADD3 URZ, URZ, URZ, URZ ;  /* 0x0000003f3f3ff290 */ /* 0x000fe2000fffe03f */
[----:B------:R-:W-:Y:S11]  /*3f20*/  @!P0 BRA `(.L_x_3838) ;  /* 0x000001b000008947 */ /* 0x000ff60003800000 */
[----:B------:R-:W-:Y:S01]  /*3f30*/  IADD3 R0, R150, -0x2, RZ ;  /* 0xfffffffe96007810 */ /* 0x000fe20007ffe0ff */
[----:B------:R-:W-:Y:S01]  /*3f40*/  IMAD.MOV.U32 R6, RZ, RZ, c[0x0][0x1e4] ;  /* 0x00007900ff067624 */ /* 0x000fe200078e00ff */
[----:B------:R-:W-:-:S02]  /*3f50*/  ISETP.NE.AND P3, PT, R91, RZ, PT ;  /* 0x000000ff5b00720c */ /* 0x000fc40003f65270 */
        /* <DEDUP_REMOVED lines=24> */
.L_x_3838:
[----:B------:R-:W-:Y:S05]  /*40e0*/  BSYNC B0 ;  /* 0x0000000000007941 */ /* 0x000fea0003800000 */
.L_x_3837:
[----:B------:R-:W-:Y:S01]  /*40f0*/  IMAD.IADD R0, R89, 0x1, -R239 ;  /* 0x0000000159007824 */ /* 0x000fe200078e0aef */
[----:B------:R-:W-:Y:S04]  /*4100*/  LDSM.16.MT88.4 R64, [R193+0x2800] ;  /* 0x00280000c140783b */ /* 0x000fe80000004200 */
[C---:B------:R-:W-:Y:S01]  /*4110*/  ISETP.GT.AND P1, PT, R0.reuse, RZ, PT ;  /* 0x000000ff0000720c */ /* 0x040fe20003f24270 */
[----:B------:R-:W-:Y:S01]  /*4120*/  LDSM.16.MT88.4 R72, [R192+0x4000] ;  /* 0x00400000c048783b */ /* 0x000fe20000004200 */
[----:B------:R-:W-:-:S02]  /*4130*/  ISETP.GT.AND P0, PT, R0, 0x1, PT ;  /* 0x000000010000780c */ /* 0x000fc40003f04270 */
[----:B------:R-:W-:Y:S01]  /*4140*/  ISETP.GT.AND P2, PT, R0, 0x8, PT ;  /* 0x000000080000780c */ /* 0x000fe20003f44270 */
[----:B------:R-:W-:Y:S01]  /*4150*/  LDSM.16.MT88.4 R60, [R196+0x2800] ;  /* 0x00280000c43c783b */ /* 0x000fe20000004200 */
[----:B-1----:R-:W-:Y:S02]  /*4160*/  FSEL R5, R28, -INF , P1 ;  /* 0xff8000001c057808 */ /* 0x002fe40000800000 */
[----:B------:R-:W-:Y:S01]  /*4170*/  FSEL R6, R29, -INF , P0 ;  /* 0xff8000001d067808 */ /* 0x000fe20000000000 */
[----:B------:R-:W-:Y:S01]  /*4180*/  LDSM.16.MT88.4 R68, [R192+0x4800] ;  /* 0x00480000c044783b */ /* 0x000fe20000004200 */
[----:B------:R-:W-:Y:S02]  /*4190*/  FSEL R13, R31, -INF , P0 ;  /* 0xff8000001f0d7808 */ /* 0x000fe40000000000 */
[----:B------:R-:W-:Y:S01]  /*41a0*/  ISETP.GT.AND P0, PT, R0, 0x9, PT ;  /* 0x000000090000780c */ /* 0x000fe20003f04270 */
[----:B------:R-:W0:Y:S01]  /*41b0*/  LDGDEPBAR ;  /* 0x00000000000079af */ /* 0x000e220000000000 */
        /* <DEDUP_REMOVED lines=53> */
[----:B------:R-:W-:Y:S02]  /*4510*/  FMNMX.FTZ R2, R21, R3, !PT ;  /* 0x0000000315027209 */ /* 0x000fe40007810000 */
[----:B------:R-:W-:Y:S02]  /*4520*/  FSEL R92, R41, -INF , P0 ;  /* 0xff800000295c7808 */ /* 0x000fe40000000000 */
[----:B------:R-:W-:Y:S02]  /*4530*/  FMNMX.FTZ R0, R95, R0, !PT ;  /* 0x000000005f007209 */ /* 0x000fe40007810000 */
[----:B------:R-:W-:-:S02]  /*4540*/  FMNMX.FTZ R2, R28, R2, !PT ;  /* 0x000000021c027209 */ /* 0x000fc40007810000 */
[----:B------:R-:W-:Y:S02]  /*4550*/  FMNMX.FTZ R0, R92, R0, !PT ;  /* 0x000000005c007209 */ /* 0x000fe40007810000 */
[----:B------:R-:W-:Y:S02]  /*4560*/  FSEL R98, R51, -INF , P6 ;  /* 0xff80000033627808 */ /* 0x000fe40003000000 */
[----:B------:R-:W-:Y:S01]  /*4570*/  FMNMX.FTZ R2, R105, R2, !PT ;  /* 0x0000000269027209 */ /* 0x000fe20007810000 */
[----:B------:R-:W1:Y:S01]  /*4580*/  SHFL.BFLY PT, R3, R0, 0x2, 0x1f ;  /* 0x0c401f0000037f89 */ /* 0x000e6200000e0000 */
[----:B------:R-:W-:Y:S02]  /*4590*/  FSEL R97, R54, -INF , P5 ;  /* 0xff80000036617808 */ /* 0x000fe40002800000 */
[----:B------:R-:W-:Y:S01]  /*45a0*/  FMNMX.FTZ R2, R98, R2, !PT ;  /* 0x0000000262027209 */ /* 0x000fe20007810000 */
[----:B------:R-:W-:Y:S01]  /*45b0*/  LDSM.16.MT88.4 R48, [R196+0x800] ;  /* 0x00080000c430783b */ /* 0x000fe20000004200 */
[----:B------:R-:W-:-:S02]  /*45c0*/  FSEL R96, R55, -INF , P4 ;  /* 0xff80000037607808 */ /* 0x000fc40002000000 */
[----:B------:R-:W-:Y:S01]  /*45d0*/  FMNMX.FTZ R2, R97, R2, !PT ;  /* 0x0000000261027209 */ /* 0x000fe20007810000 */
[----:B------:R-:W-:Y:S01]  /*45e0*/  LDSM.16.MT88.4 R52, [R195] ;  /* 0x00000000c334783b */ /* 0x000fe20000004200 */
[----:B------:R-:W-:Y:S02]  /*45f0*/  FSEL R94, R46, -INF , P3 ;  /* 0xff8000002e5e7808 */ /* 0x000fe40001800000 */
[----:B------:R-:W-:Y:S02]  /*4600*/  FMNMX.FTZ R2, R96, R2, !PT ;  /* 0x0000000260027209 */ /* 0x000fe40007810000 */
[----:B------:R-:W-:Y:S02]  /*4610*/  FSEL R93, R47, -INF , P2 ;  /* 0xff8000002f5d7808 */ /* 0x000fe40001000000 */
[----:B------:R-:W-:Y:S01]  /*4620*/  FMNMX.FTZ R2, R94, R2, !PT ;  /* 0x000000025e027209 */ /* 0x000fe20007810000 */
[----:B------:R-:W-:Y:S01]  /*4630*/  LDSM.16.MT88.4 R44, [R193+0x800] ;  /* 0x00080000c12c783b */ /* 0x000fe20000004200 */
[----:B------:R-:W-:-:S02]  /*4640*/  FSEL R91, R42, -INF , P1 ;  /* 0xff8000002a5b7808 */ /* 0x000fc40000800000 */
[----:B------:R-:W-:Y:S02]  /*4650*/  FMNMX.FTZ R2, R93, R2, !PT ;  /* 0x000000025d027209 */ /* 0x000fe40007810000 */
[----:B------:R-:W-:Y:S02]  /*4660*/  FSEL R90, R43, -INF , P0 ;  /* 0xff8000002b5a7808 */ /* 0x000fe40000000000 */
[----:B------:R-:W-:Y:S01]  /*4670*/  FMNMX.FTZ R2, R91, R2, !PT ;  /* 0x000000025b027209 */ /* 0x000fe20007810000 */
[----:B------:R-:W-:Y:S01]  /*4680*/  LDSM.16.MT88.4 R40, [R195+0x800] ;  /* 0x00080000c328783b */ /* 0x000fe20000004200 */
        /* <DEDUP_REMOVED lines=59> */
[----:B-1----:R-:W-:-:S07]  /*4a40*/  F2FP.BF16.PACK_AB R15, R88, R89 ;  /* 0x00000059580f723e */ /* 0x002fce00000010ff */
[C---:B------:R-:W-:Y:S08]  /*4a50*/  HMMA.16816.F32.BF16 R4, R12.reuse, R44, R4 ;  /* 0x0000002c0c04723c */ /* 0x040ff00000041804 */
[----:B------:R-:W-:Y:S08]  /*4a60*/  HMMA.16816.F32.BF16 R56, R12, R34, R20 ;  /* 0x000000220c38723c */ /* 0x000ff00000041814 */
[----:B------:R-:W-:Y:S08]  /*4a70*/  HMMA.16816.F32.BF16 R20, R8, R38, RZ ;  /* 0x000000260814723c */ /* 0x000ff000000418ff */
[----:B------:R-:W-:Y:S01]  /*4a80*/  IMAD.MOV.U32 R121, RZ, RZ, R4 ;  /* 0x000000ffff797224 */ /* 0x000fe200078e0004 */
[----:B------:R-:W-:Y:S01]  /*4a90*/  MOV R3, R7 ;  /* 0x0000000700037202 */ /* 0x000fe20000000f00 */
[----:B------:R-:W-:Y:S01]  /*4aa0*/  IMAD.MOV.U32 R120, RZ, RZ, R5 ;  /* 0x000000ffff787224 */ /* 0x000fe200078e0005 */
[----:B------:R-:W-:Y:S01]  /*4ab0*/  HMMA.16816.F32.BF16 R152, R12, R32, R24 ;  /* 0x000000200c98723c */ /* 0x000fe20000041818 */
[----:B------:R-:W-:-:S04]  /*4ac0*/  IMAD.MOV.U32 R17, RZ, RZ, R6 ;  /* 0x000000ffff117224 */ /* 0x000fc800078e0006 */
[----:B------:R-:W-:Y:S02]  /*4ad0*/  IMAD.MOV.U32 R160, RZ, RZ, R56 ;  /* 0x000000ffffa07224 */ /* 0x000fe400078e0038 */
[----:B------:R-:W-:Y:S01]  /*4ae0*/  IMAD.MOV.U32 R149, RZ, RZ, R57 ;  /* 0x000000ffff957224 */ /* 0x000fe200078e0039 */
[----:B------:R-:W-:Y:S01]  /*4af0*/  HMMA.16816.F32.BF16 R4, R12, R46, R28 ;  /* 0x0000002e0c04723c */ /* 0x000fe2000004181c */
[----:B------:R-:W1:Y:S01]  /*4b00*/  LDSM.16.MT88.4 R28, [R192+0x2000] ;  /* 0x00200000c01c783b */ /* 0x000e620000004200 */
[----:B------:R-:W-:Y:S02]  /*4b10*/  IMAD.MOV.U32 R107, RZ, RZ, R58 ;  /* 0x000000ffff6b7224 */ /* 0x000fe400078e003a */
[----:B------:R-:W-:Y:S01]  /*4b20*/  IMAD.MOV.U32 R106, RZ, RZ, R59 ;  /* 0x000000ffff6a7224 */ /* 0x000fe200078e003b */
[----:B------:R-:W2:Y:S03]  /*4b30*/  LDSM.16.MT88.4 R44, [R193+0x2000] ;  /* 0x00200000c12c783b */ /* 0x000ea60000004200 */
[----:B------:R-:W-:Y:S01]  /*4b40*/  HMMA.16816.F32.BF16 R24, R8, R36, RZ ;  /* 0x000000240818723c */ /* 0x000fe200000418ff */
[----:B------:R-:W3:Y:S04]  /*4b50*/  LDSM.16.MT88.4 R36, [R196+0x2000] ;  /* 0x00200000c424783b */ /* 0x000ee80000004200 */
[----:B------:R-:W-:Y:S03]  /*4b60*/  LDSM.16.MT88.4 R56, [R195+0x2000] ;  /* 0x00200000c338783b */ /* 0x000fe60000004200 */
[----:B------:R-:W-:Y:S08]  /*4b70*/  HMMA.16816.F32.BF16 R20, R12, R50, R20 ;  /* 0x000000320c14723c */ /* 0x000ff00000041814 */
[----:B------:R-:W-:Y:S01]  /*4b80*/  IMAD.MOV.U32 R119, RZ, RZ, R4 ;  /* 0x000000ffff777224 */ /* 0x000fe200078e0004 */
[----:B------:R-:W-:Y:S01]  /*4b90*/  HMMA.16816.F32.BF16 R32, R8, R54, RZ ;  /* 0x000000360820723c */ /* 0x000fe200000418ff */
[----:B------:R-:W-:-:S02]  /*4ba0*/  IMAD.MOV.U32 R118, RZ, RZ, R5 ;  /* 0x000000ffff767224 */ /* 0x000fc400078e0005 */
[----:B------:R-:W-:Y:S02]  /*4bb0*/  IMAD.MOV.U32 R117, RZ, RZ, R6 ;  /* 0x000000ffff757224 */ /* 0x000fe400078e0006 */
[----:B------:R-:W-:-:S03]  /*4bc0*/  IMAD.MOV.U32 R116, RZ, RZ, R7 ;  /* 0x000000ffff747224 */ /* 0x000fc600078e0007 */
[----:B------:R-:W-:Y:S01]  /*4bd0*/  HMMA.16816.F32.BF16 R4, R8, R52, RZ ;  /* 0x000000340804723c */ /* 0x000fe200000418ff */
[----:B------:R-:W-:Y:S06]  /*4be0*/  LDSM.16.MT88.4 R52, [R193+0x4000] ;  /* 0x00400000c134783b */ /* 0x000fec0000004200 */
[----:B------:R-:W-:Y:S01]  /*4bf0*/  IMAD.MOV.U32 R111, RZ, RZ, R20 ;  /* 0x000000ffff6f7224 */ /* 0x000fe200078e0014 */
[----:B------:R-:W-:Y:S01]  /*4c00*/  HMMA.16816.F32.BF16 R24, R12, R48, R24 ;  /* 0x000000300c18723c */ /* 0x000fe20000041818 */
[----:B------:R-:W4:Y:S01]  /*4c10*/  LDSM.16.MT88.4 R48, [R192+0x2800] ;  /* 0x00280000c030783b */ /* 0x000f220000004200 */
[----:B------:R-:W-:-:S02]  /*4c20*/  IMAD.MOV.U32 R110, RZ, RZ, R21 ;  /* 0x000000ffff6e7224 */ /* 0x000fc400078e0015 */
[----:B------:R-:W-:Y:S02]  /*4c30*/  IMAD.MOV.U32 R109, RZ, RZ, R22 ;  /* 0x000000ffff6d7224 */ /* 0x000fe400078e0016 */
[----:B------:R-:W-:Y:S02]  /*4c40*/  IMAD.MOV.U32 R108, RZ, RZ, R23 ;  /* 0x000000ffff6c7224 */ /* 0x000fe400078e0017 */
[----:B-1----:R-:W-:Y:S08]  /*4c50*/  HMMA.16816.F32.BF16 R20, R8, R30, RZ ;  /* 0x0000001e0814723c */ /* 0x002ff000000418ff */
[C---:B------:R-:W-:Y:S08]  /*4c60*/  HMMA.16816.F32.BF16 R4, R12.reuse, R40, R4 ;  /* 0x000000280c04723c */ /* 0x040ff00000041804 */
[----:B------:R-:W-:Y:S01]  /*4c70*/  HMMA.16816.F32.BF16 R248, R12, R42, R32 ;  /* 0x0000002a0cf8723c */ /* 0x000fe20000041820 */
[----:B------:R-:W-:Y:S01]  /*4c80*/  IMAD.MOV.U32 R125, RZ, RZ, R24 ;  /* 0x000000ffff7d7224 */ /* 0x000fe200078e0018 */
[----:B------:R-:W-:Y:S01]  /*4c90*/  MOV R123, R26 ;  /* 0x0000001a007b7202 */ /* 0x000fe20000000f00 */
[----:B------:R-:W-:-:S02]  /*4ca0*/  IMAD.MOV.U32 R124, RZ, RZ, R25 ;  /* 0x000000ffff7c7224 */ /* 0x000fc400078e0019 */
[----:B------:R-:W-:-:S03]  /*4cb0*/  IMAD.MOV.U32 R122, RZ, RZ, R27 ;  /* 0x000000ffff7a7224 */ /* 0x000fc600078e001b */
[C---:B--2---:R-:W-:Y:S08]  /*4cc0*/  HMMA.16816.F32.BF16 R40, R8.reuse, R46, RZ ;  /* 0x0000002e0828723c */ /* 0x044ff000000418ff */
[----:B------:R-:W-:Y:S01]  /*4cd0*/  IMAD.MOV.U32 R115, RZ, RZ, R4 ;  /* 0x000000ffff737224 */ /* 0x000fe200078e0004 */
[----:B------:R-:W-:Y:S01]  /*4ce0*/  MOV R114, R5 ;  /* 0x0000000500727202 */ /* 0x000fe20000000f00 */
[----:B------:R-:W-:Y:S01]  /*4cf0*/  IMAD.MOV.U32 R113, RZ, RZ, R6 ;  /* 0x000000ffff717224 */ /* 0x000fe200078e0006 */
[----:B---3--:R-:W-:Y:S01]  /*4d00*/  HMMA.16816.F32.BF16 R32, R8, R36, RZ ;  /* 0x000000240820723c */ /* 0x008fe200000418ff */
[----:B------:R-:W-:-:S07]  /*4d10*/  IMAD.MOV.U32 R112, RZ, RZ, R7 ;  /* 0x000000ffff707224 */ /* 0x000fce00078e0007 */
[----:B------:R-:W-:Y:S01]  /*4d20*/  HMMA.16816.F32.BF16 R4, R8, R44, RZ ;  /* 0x0000002c0804723c */ /* 0x000fe200000418ff */
[----:B------:R-:W1:Y:S07]  /*4d30*/  LDSM.16.MT88.4 R44, [R195+0x2800] ;  /* 0x00280000c32c783b */ /* 0x000e6e0000004200 */
[----:B----4-:R-:W-:Y:S08]  /*4d40*/  HMMA.16816.F32.BF16 R228, R12, R50, R20 ;  /* 0x000000320ce4723c */ /* 0x010ff00000041814 */
[----:B------:R-:W-:Y:S08]  /*4d50*/  HMMA.16816.F32.BF16 R24, R8, R28, RZ ;  /* 0x0000001c0818723c */ /* 0x000ff000000418ff */
[----:B------:R-:W-:Y:S07]  /*4d60*/  HMMA.16816.F32.BF16 R184, R12, R64, R4 ;  /* 0x000000400cb8723c */ /* 0x000fee0000041804 */
[----:B------:R-:W-:Y:S01]  /*4d70*/  IMAD.MOV.U32 R64, RZ, RZ, R115 ;  /* 0x000000ffff407224 */ /* 0x000fe200078e0073 */
[----:B------:R-:W-:Y:S01]  /*4d80*/  HMMA.16816.F32.BF16 R20, R8, R58, RZ ;  /* 0x0000003a0814723c */ /* 0x000fe200000418ff */
[----:B------:R-:W-:-:S07]  /*4d90*/  IMAD.MOV.U32 R65, RZ, RZ, R114 ;  /* 0x000000ffff417224 */ /* 0x000fce00078e0072 */
[C---:B------:R-:W-:Y:S08]  /*4da0*/  HMMA.16816.F32.BF16 R4, R8.reuse, R72, RZ ;  /* 0x000000480804723c */ /* 0x040ff000000418ff */
[----:B------:R-:W-:Y:S01]  /*4db0*/  HMMA.16816.F32.BF16 R28, R8, R38, RZ ;  /* 0x00000026081c723c */ /* 0x000fe200000418ff */
[----:B------:R-:W2:Y:S07]  /*4dc0*/  LDSM.16.MT88.4 R36, [R193+0x4800] ;  /* 0x00480000c124783b */ /* 0x000eae0000004200 */
[C---:B------:R-:W-:Y:S01]  /*4dd0*/  HMMA.16816.F32.BF16 R156, R12.reuse, R60, R32 ;  /* 0x0000003c0c9c723c */ /* 0x040fe20000041820 */
[----:B------:R-:W3:Y:S06]  /*4de0*/  LDSM.16.MT88.4 R32, [R196+0x4000] ;  /* 0x00400000c420783b */ /* 0x000eec0000004200 */
[----:B------:R-:W-:Y:S01]  /*4df0*/  MOV R60, R111 ;  /* 0x0000006f003c7202 */ /* 0x000fe20000000f00 */
[----:B------:R-:W-:Y:S01]  /*4e00*/  HMMA.16816.F32.BF16 R180, R12, R66, R40 ;  /* 0x000000420cb4723c */ /* 0x000fe20000041828 */
[----:B------:R-:W4:Y:S01]  /*4e10*/  LDSM.16.MT88.4 R40, [R195+0x4000] ;  /* 0x00400000c328783b */ /* 0x000f220000004200 */
[----:B------:R-:W-:-:S05]  /*4e20*/  IMAD.MOV.U32 R61, RZ, RZ, R110 ;  /* 0x000000ffff3d7224 */ /* 0x000fca00078e006e */
[----:B------:R-:W-:Y:S01]  /*4e30*/  IMAD.MOV.U32 R66, RZ, RZ, R113 ;  /* 0x000000ffff427224 */ /* 0x000fe200078e0071 */
[----:B------:R-:W-:Y:S01]  /*4e40*/  HMMA.16816.F32.BF16 R188, R12, R48, R24 ;  /* 0x000000300cbc723c */ /* 0x000fe20000041818 */
[----:B------:R-:W-:-:S07]  /*4e50*/  IMAD.MOV.U32 R67, RZ, RZ, R112 ;  /* 0x000000ffff437224 */ /* 0x000fce00078e0070 */
[C---:B-1----:R-:W-:Y:S07]  /*4e60*/  HMMA.16816.F32.BF16 R172, R12.reuse, R46, R20 ;  /* 0x0000002e0cac723c */ /* 0x042fee0000041814 */
[----:B------:R-:W-:Y:S01]  /*4e70*/  IMAD.MOV.U32 R46, RZ, RZ, R117 ;  /* 0x000000ffff2e7224 */ /* 0x000fe200078e0075 */
[----:B------:R-:W-:Y:S01]  /*4e80*/  HMMA.16816.F32.BF16 R112, R12, R68, R4 ;  /* 0x000000440c70723c */ /* 0x000fe20000041804 */
[----:B------:R-:W-:-:S06]  /*4e90*/  IMAD.MOV.U32 R47, RZ, RZ, R116 ;  /* 0x000000ffff2f7224 */ /* 0x000fcc00078e0074 */
[----:B------:R-:W-:Y:S01]  /*4ea0*/  IMAD.MOV.U32 R68, RZ, RZ, R121 ;  /* 0x000000ffff447224 */ /* 0x000fe200078e0079 */
[----:B------:R-:W-:Y:S01]  /*4eb0*/  HMMA.16816.F32.BF16 R24, R8, R56, RZ ;  /* 0x000000380818723c */ /* 0x000fe200000418ff */
[----:B------:R-:W-:-:S07]  /*4ec0*/  IMAD.MOV.U32 R69, RZ, RZ, R120 ;  /* 0x000000ffff457224 */ /* 0x000fce00078e0078 */
[C---:B------:R-:W-:Y:S07]  /*4ed0*/  HMMA.16816.F32.BF16 R20, R8.reuse, R52, RZ ;  /* 0x000000340814723c */ /* 0x040fee00000418ff */
[----:B------:R-:W-:Y:S01]  /*4ee0*/  IMAD.MOV.U32 R52, RZ, RZ, R125 ;  /* 0x000000ffff347224 */ /* 0x000fe200078e007d */
[----:B------:R-:W-:Y:S01]  /*4ef0*/  HMMA.16816.F32.BF16 R4, R8, R54, RZ ;  /* 0x000000360804723c */ /* 0x000fe200000418ff */
[----:B------:R-:W-:-:S06]  /*4f00*/  IMAD.MOV.U32 R53, RZ, RZ, R124 ;  /* 0x000000ffff357224 */ /* 0x000fcc00078e007c */
[----:B------:R-:W-:Y:S01]  /*4f10*/  IMAD.MOV.U32 R54, RZ, RZ, R123 ;  /* 0x000000ffff367224 */ /* 0x000fe200078e007b */
[----:B------:R-:W-:Y:S01]  /*4f20*/  HMMA.16816.F32.BF16 R176, R12, R62, R28 ;  /* 0x0000003e0cb0723c */ /* 0x000fe2000004181c */
[----:B------:R-:W1:Y:S01]  /*4f30*/  LDSM.16.MT88.4 R28, [R196+0x4800] ;  /* 0x00480000c41c783b */ /* 0x000e620000004200 */
[----:B------:R-:W-:-:S05]  /*4f40*/  MOV R55, R122 ;  /* 0x0000007a00377202 */ /* 0x000fca0000000f00 */
[----:B------:R-:W-:Y:S01]  /*4f50*/  IMAD.MOV.U32 R62, RZ, RZ, R109 ;  /* 0x000000ffff3e7224 */ /* 0x000fe200078e006d */
[----:B--2---:R-:W-:Y:S01]  /*4f60*/  HMMA.16816.F32.BF16 R120, R12, R36, R20 ;  /* 0x000000240c78723c */ /* 0x004fe20000041814 */
[----:B------:R-:W-:-:S07]  /*4f70*/  IMAD.MOV.U32 R63, RZ, RZ, R108 ;  /* 0x000000ffff3f7224 */ /* 0x000fce00078e006c */
[C---:B------:R-:W-:Y:S07]  /*4f80*/  HMMA.16816.F32.BF16 R108, R12.reuse, R44, R24 ;  /* 0x0000002c0c6c723c */ /* 0x040fee0000041818 */
[----:B------:R-:W-:Y:S01]  /*4f90*/  IMAD.MOV.U32 R44, RZ, RZ, R119 ;  /* 0x000000ffff2c7224 */ /* 0x000fe200078e0077 */
[----:B------:R-:W-:Y:S01]  /*4fa0*/  HMMA.16816.F32.BF16 R124, R12, R38, R4 ;  /* 0x000000260c7c723c */ /* 0x000fe20000041804 */
[----:B------:R-:W2:Y:S01]  /*4fb0*/  LDSM.16.MT88.4 R36, [R195+0x4800] ;  /* 0x00480000c324783b */ /* 0x000ea20000004200 */
[----:B------:R-:W-:-:S06]  /*4fc0*/  IMAD.MOV.U32 R45, RZ, RZ, R118 ;  /* 0x000000ffff2d7224 */ /* 0x000fcc00078e0076 */
[C---:B------:R-:W-:Y:S08]  /*4fd0*/  HMMA.16816.F32.BF16 R24, R8.reuse, R74, RZ ;  /* 0x0000004a0818723c */ /* 0x040ff000000418ff */
[C---:B---3--:R-:W-:Y:S07]  /*4fe0*/  HMMA.16816.F32.BF16 R20, R8.reuse, R34, RZ ;  /* 0x000000220814723c */ /* 0x048fee00000418ff */
[--C-:B------:R-:W-:Y:S01]  /*4ff0*/  FFMA.FTZ R35, R95, c[0x0][0x2d0], -R2.reuse ;  /* 0x0000b4005f237a23 */ /* 0x100fe20000010802 */
[----:B----4-:R-:W-:Y:S01]  /*5000*/  HMMA.16816.F32.BF16 R4, R8, R40, RZ ;  /* 0x000000280804723c */ /* 0x010fe200000418ff */
[----:B------:R-:W-:-:S06]  /*5010*/  FFMA.FTZ R34, R92, c[0x0][0x2d0], -R2 ;  /* 0x0000b4005c227a23 */ /* 0x000fcc0000010802 */
[--C-:B------:R-:W-:Y:S01]  /*5020*/  FFMA.FTZ R40, R94, c[0x0][0x2d0], -R0.reuse ;  /* 0x0000b4005e287a23 */ /* 0x100fe20000010800 */
[----:B------:R-:W-:Y:S01]  /*5030*/  HMMA.16816.F32.BF16 R116, R12, R70, R24 ;  /* 0x000000460c74723c */ /* 0x000fe20000041818 */
[----:B------:R-:W-:-:S06]  /*5040*/  FFMA.FTZ R41, R93, c[0x0][0x2d0], -R0 ;  /* 0x0000b4005d297a23 */ /* 0x000fcc0000010800 */
[----:B------:R-:W-:Y:S01]  /*5050*/  MOV R70, R17 ;  /* 0x0000001100467202 */ /* 0x000fe20000000f00 */
[----:B------:R-:W-:Y:S01]  /*5060*/  HMMA.16816.F32.BF16 R24, R8, R32, RZ ;  /* 0x000000200818723c */ /* 0x000fe200000418ff */
[----:B------:R-:W-:Y:S02]  /*5070*/  FADD.FTZ R17, R77, R76 ;  /* 0x0000004c4d117221 */ /* 0x000fe40000010000 */
[----:B------:R-:W-:Y:S02]  /*5080*/  IMAD.MOV.U32 R76, RZ, RZ, R160 ;  /* 0x000000ffff4c7224 */ /* 0x000fe400078e00a0 */
[----:B------:R-:W-:Y:S02]  /*5090*/  IMAD.MOV.U32 R71, RZ, RZ, R3 ;  /* 0x000000ffff477224 */ /* 0x000fe400078e0003 */
[----:B------:R-:W-:Y:S01]  /*50a0*/  FADD.FTZ R3, R80, R79 ;  /* 0x0000004f50037221 */ /* 0x000fe20000010000 */
[----:B-1----:R-:W-:Y:S01]  /*50b0*/  HMMA.16816.F32.BF16 R132, R12, R30, R20 ;  /* 0x0000001e0c84723c */ /* 0x002fe20000041814 */
[----:B------:R-:W1:Y:S01]  /*50c0*/  LDSM.16.MT88.4 R20, [R192+0x6000] ;  /* 0x00600000c014783b */ /* 0x000e620000004200 */
[----:B------:R-:W-:-:S02]  /*50d0*/  FFMA.FTZ R32, R100, c[0x0][0x2d0], -R2 ;  /* 0x0000b40064207a23 */ /* 0x000fc40000010802 */
[----:B------:R-:W-:Y:S02]  /*50e0*/  FADD.FTZ R3, R81, R3 ;  /* 0x0000000351037221 */ /* 0x000fe40000010000 */
[----:B------:R-:W-:Y:S02]  /*50f0*/  FFMA.FTZ R33, R99, c[0x0][0x2d0], -R2 ;  /* 0x0000b40063217a23 */ /* 0x000fe40000010802 */
[----:B--2---:R-:W-:Y:S01]  /*5100*/  HMMA.16816.F32.BF16 R136, R12, R36, R4 ;  /* 0x000000240c88723c */ /* 0x004fe20000041804 */
[----:B------:R-:W-:Y:S02]  /*5110*/  FADD.FTZ R3, R83, R3 ;  /* 0x0000000353037221 */ /* 0x000fe40000010000 */
[----:B------:R-:W-:Y:S02]  /*5120*/  IMAD.MOV.U32 R79, RZ, RZ, R106 ;  /* 0x000000ffff4f7224 */ /* 0x000fe400078e006a */
[----:B------:R-:W-:Y:S02]  /*5130*/  FADD.FTZ R3, R82, R3 ;  /* 0x0000000352037221 */ /* 0x000fe40000010000 */
[----:B------:R-:W-:Y:S01]  /*5140*/  FFMA.FTZ R36, R98, c[0x0][0x2d0], -R0 ;  /* 0x0000b40062247a23 */ /* 0x000fe20000010800 */
[----:B------:R-:W-:Y:S01]  /*5150*/  HMMA.16816.F32.BF16 R4, R8, R42, RZ ;  /* 0x0000002a0804723c */ /* 0x000fe200000418ff */
[----:B------:R-:W-:-:S02]  /*5160*/  FADD.FTZ R3, R84, R3 ;  /* 0x0000000354037221 */ /* 0x000fc40000010000 */
[----:B------:R-:W-:-:S04]  /*5170*/  IMAD.MOV.U32 R77, RZ, RZ, R149 ;  /* 0x000000ffff4d7224 */ /* 0x000fc800078e0095 */
        /* <DEDUP_REMOVED lines=12> */
[----:B------:R-:W-:Y:S02]  /*5240*/  FADD.FTZ R4, R78, R17 ;  /* 0x000000114e047221 */ /* 0x000fe40000010000 */
[----:B------:R-:W-:Y:S02]  /*5250*/  IMAD.MOV.U32 R78, RZ, RZ, R107 ;  /* 0x000000ffff4e7224 */ /* 0x000fe400078e006b */
[----:B------:R-:W-:-:S02]  /*5260*/  FADD.FTZ R17, R18, R4 ;  /* 0x0000000412117221 */ /* 0x000fc40000010000 */
        /* <DEDUP_REMOVED lines=29> */
[----:B------:R-:W-:Y:S01]  /*5440*/  LDSM.16.MT88.4 R88, [R195+0x3800] ;  /* 0x00380000c358783b */ /* 0x000fe20000004200 */
[----:B--2---:R-:W-:-:S03]  /*5450*/  FADD.FTZ R0, R3, R4 ;  /* 0x0000000403007221 */ /* 0x004fc60000010000 */
        /* <DEDUP_REMOVED lines=43> */
[----:B------:R-:W-:Y:S01]  /*5710*/  IADD3 R0, R150, -0x2, RZ ;  /* 0xfffffffe96007810 */ /* 0x000fe20007ffe0ff */
[----:B------:R-:W-:Y:S03]  /*5720*/  LDSM.16.MT88.4 R40, [R193+0x1800] ;  /* 0x00180000c128783b */ /* 0x000fe60000004200 */
        /* <DEDUP_REMOVED lines=12> */
[----:B---3--:R-:W-:Y:S08]  /*57f0*/  HMMA.16816.F32.BF16 R160, R4, R20, R160 ;  /* 0x0000001404a0723c */ /* 0x008ff000000418a0 */
[C---:B------:R-:W-:Y:S08]  /*5800*/  HMMA.16816.F32.BF16 R36, R164.reuse, R40, R36 ;  /* 0x00000028a424723c */ /* 0x040ff00000041824 */
[----:B------:R-:W-:Y:S08]  /*5810*/  HMMA.16816.F32.BF16 R40, R164, R42, R44 ;  /* 0x0000002aa428723c */ /* 0x000ff0000004182c */
        /* <DEDUP_REMOVED lines=15> */
[C---:B------:R-:W-:Y:S01]  /*5910*/  HMMA.16816.F32.BF16 R172, R4.reuse, R22, R72 ;  /* 0x0000001604ac723c */ /* 0x040fe20000041848 */
[----:B------:R-:W-:Y:S07]  /*5920*/  LDSM.16.MT88.4 R72, [R193+0x3800] ;  /* 0x00380000c148783b */ /* 0x000fee0000004200 */
[C---:B--2---:R-:W-:Y:S01]  /*5930*/  HMMA.16816.F32.BF16 R96, R4.reuse, R8, R156 ;  /* 0x000000080460723c */ /* 0x044fe2000004189c */
[----:B------:R-:W2:Y:S07]  /*5940*/  LDSM.16.MT88.4 R156, [R192+0x1800] ;  /* 0x00180000c09c783b */ /* 0x000eae0000004200 */
[C---:B------:R-:W-:Y:S01]  /*5950*/  HMMA.16816.F32.BF16 R100, R4.reuse, R10, R176 ;  /* 0x0000000a0464723c */ /* 0x040fe200000418b0 */
[----:B------:R-:W3:Y:S07]  /*5960*/  LDSM.16.MT88.4 R8, [R192+0x5000] ;  /* 0x00500000c008783b */ /* 0x000eee0000004200 */
[C---:B-1----:R-:W-:Y:S08]  /*5970*/  HMMA.16816.F32.BF16 R120, R4.reuse, R12, R120 ;  /* 0x0000000c0478723c */ /* 0x042ff00000041878 */
[----:B------:R-:W-:Y:S01]  /*5980*/  HMMA.16816.F32.BF16 R124, R4, R14, R124 ;  /* 0x0000000e047c723c */ /* 0x000fe2000004187c */
[----:B------:R-:W1:Y:S07]  /*5990*/  LDSM.16.MT88.4 R12, [R195+0x5000] ;  /* 0x00500000c30c783b */ /* 0x000e6e0000004200 */
[----:B--2---:R-:W-:Y:S08]  /*59a0*/  HMMA.16816.F32.BF16 R152, R164, R156, R152 ;  /* 0x0000009ca498723c */ /* 0x004ff00000041898 */
[C---:B---3--:R-:W-:Y:S08]  /*59b0*/  HMMA.16816.F32.BF16 R112, R4.reuse, R8, R112 ;  /* 0x000000080470723c */ /* 0x048ff00000041870 */
[----:B------:R-:W-:Y:S01]  /*59c0*/  HMMA.16816.F32.BF16 R116, R4, R10, R116 ;  /* 0x0000000a0474723c */ /* 0x000fe20000041874 */
[----:B------:R-:W2:Y:S07]  /*59d0*/  LDSM.16.MT88.4 R8, [R196+0x5000] ;  /* 0x00500000c408783b */ /* 0x000eae0000004200 */
[----:B------:R-:W-:Y:S08]  /*59e0*/  HMMA.16816.F32.BF16 R156, R164, R158, R28 ;  /* 0x0000009ea49c723c */ /* 0x000ff0000004181c */
[C---:B-1----:R-:W-:Y:S08]  /*59f0*/  HMMA.16816.F32.BF16 R136, R4.reuse, R12, R136 ;  /* 0x0000000c0488723c */ /* 0x042ff00000041888 */
[C---:B------:R-:W-:Y:S01]  /*5a00*/  HMMA.16816.F32.BF16 R140, R4.reuse, R14, R140 ;  /* 0x0000000e048c723c */ /* 0x040fe2000004188c */
[----:B------:R-:W1:Y:S07]  /*5a10*/  LDSM.16.MT88.4 R12, [R196+0x7000] ;  /* 0x00700000c40c783b */ /* 0x000e6e0000004200 */
[C---:B--2---:R-:W-:Y:S08]  /*5a20*/  HMMA.16816.F32.BF16 R128, R4.reuse, R8, R128 ;  /* 0x000000080480723c */ /* 0x044ff00000041880 */
[C---:B------:R-:W-:Y:S01]  /*5a30*/  HMMA.16816.F32.BF16 R132, R4.reuse, R10, R132 ;  /* 0x0000000a0484723c */ /* 0x040fe20000041884 */
[----:B------:R-:W2:Y:S07]  /*5a40*/  LDSM.16.MT88.4 R8, [R192+0x7000] ;  /* 0x00700000c008783b */ /* 0x000eae0000004200 */
[C---:B-1----:R-:W-:Y:S01]  /*5a50*/  HMMA.16816.F32.BF16 R20, R4.reuse, R12, R56 ;  /* 0x0000000c0414723c */ /* 0x042fe20000041838 */
[----:B------:R-:W-:Y:S07]  /*5a60*/  LDSM.16.MT88.4 R56, [R195+0x1800] ;  /* 0x00180000c338783b */ /* 0x000fee0000004200 */
[C---:B------:R-:W-:Y:S01]  /*5a70*/  HMMA.16816.F32.BF16 R12, R4.reuse, R14, R48 ;  /* 0x0000000e040c723c */ /* 0x040fe20000041830 */
[----:B------:R-:W1:Y:S07]  /*5a80*/  LDSM.16.MT88.4 R48, [R196+0x1800] ;  /* 0x00180000c430783b */ /* 0x000e6e0000004200 */
[C---:B--2---:R-:W-:Y:S08]  /*5a90*/  HMMA.16816.F32.BF16 R144, R4.reuse, R8, R144 ;  /* 0x000000080490723c */ /* 0x044ff00000041890 */
[----:B------:R-:W-:Y:S01]  /*5aa0*/  HMMA.16816.F32.BF16 R168, R4, R10, R168 ;  /* 0x0000000a04a8723c */ /* 0x000fe200000418a8 */
[----:B------:R-:W-:Y:S07]  /*5ab0*/  LDSM.16.MT88.4 R8, [R195+0x7000] ;  /* 0x00700000c308783b */ /* 0x000fee0000004200 */
[C---:B-1----:R-:W-:Y:S08]  /*5ac0*/  HMMA.16816.F32.BF16 R44, R164.reuse, R48, R52 ;  /* 0x00000030a42c723c */ /* 0x042ff00000041834 */
[C---:B------:R-:W-:Y:S01]  /*5ad0*/  HMMA.16816.F32.BF16 R52, R164.reuse, R56, R64 ;  /* 0x00000038a434723c */ /* 0x040fe20000041840 */
[----:B------:R-:W1:Y:S07]  /*5ae0*/  LDSM.16.MT88.4 R64, [R192+0x3800] ;  /* 0x00380000c040783b */ /* 0x000e6e0000004200 */
[C---:B------:R-:W-:Y:S08]  /*5af0*/  HMMA.16816.F32.BF16 R48, R164.reuse, R50, R60 ;  /* 0x00000032a430723c */ /* 0x040ff0000004183c */
[C---:B------:R-:W-:Y:S08]  /*5b00*/  HMMA.16816.F32.BF16 R56, R164.reuse, R58, R68 ;  /* 0x0000003aa438723c */ /* 0x040ff00000041844 */
[C---:B------:R-:W-:Y:S08]  /*5b10*/  HMMA.16816.F32.BF16 R68, R164.reuse, R72, R84 ;  /* 0x00000048a444723c */ /* 0x040ff00000041854 */
[C---:B------:R-:W-:Y:S01]  /*5b20*/  HMMA.16816.F32.BF16 R84, R164.reuse, R88, R104 ;  /* 0x00000058a454723c */ /* 0x040fe20000041868 */
[----:B------:R-:W-:Y:S07]  /*5b30*/  LDSM.16.MT88.4 R104, [R193+0x5800] ;  /* 0x00580000c168783b */ /* 0x000fee0000004200 */
[C---:B------:R-:W-:Y:S08]  /*5b40*/  HMMA.16816.F32.BF16 R72, R164.reuse, R74, R92 ;  /* 0x0000004aa448723c */ /* 0x040ff0000004185c */
[C---:B-1----:R-:W-:Y:S08]  /*5b50*/  HMMA.16816.F32.BF16 R60, R164.reuse, R64, R76 ;  /* 0x00000040a43c723c */ /* 0x042ff0000004184c */
[C---:B------:R-:W-:Y:S01]  /*5b60*/  HMMA.16816.F32.BF16 R64, R164.reuse, R66, R80 ;  /* 0x00000042a440723c */ /* 0x040fe20000041850 */
[----:B------:R-:W1:Y:S07]  /*5b70*/  LDSM.16.MT88.4 R80, [R196+0x3800] ;  /* 0x00380000c450783b */ /* 0x000e6e0000004200 */
[----:B------:R-:W-:Y:S08]  /*5b80*/  HMMA.16816.F32.BF16 R88, R164, R90, R108 ;  /* 0x0000005aa458723c */ /* 0x000ff0000004186c */
[C---:B------:R-:W-:Y:S08]  /*5b90*/  HMMA.16816.F32.BF16 R32, R4.reuse, R8, R32 ;  /* 0x000000080420723c */ /* 0x040ff00000041820 */
[----:B------:R-:W-:Y:S01]  /*5ba0*/  HMMA.16816.F32.BF16 R24, R4, R10, R24 ;  /* 0x0000000a0418723c */ /* 0x000fe20000041818 */
[----:B------:R-:W-:Y:S07]  /*5bb0*/  LDSM.16.MT88.4 R4, [R195+0x7800] ;  /* 0x00780000c304783b */ /* 0x000fee0000004200 */
[C---:B-1----:R-:W-:Y:S01]  /*5bc0*/  HMMA.16816.F32.BF16 R76, R164.reuse, R80, R96 ;  /* 0x00000050a44c723c */ /* 0x042fe20000041860 */
[----:B------:R-:W1:Y:S07]  /*5bd0*/  LDSM.16.MT88.4 R96, [R192+0x5800] ;  /* 0x00580000c060783b */ /* 0x000e6e0000004200 */
[C---:B------:R-:W-:Y:S08]  /*5be0*/  HMMA.16816.F32.BF16 R80, R164.reuse, R82, R100 ;  /* 0x00000052a450723c */ /* 0x040ff00000041864 */
[C---:B------:R-:W-:Y:S01]  /*5bf0*/  HMMA.16816.F32.BF16 R100, R164.reuse, R104, R120 ;  /* 0x00000068a464723c */ /* 0x040fe20000041878 */
[----:B------:R-:W2:Y:S07]  /*5c00*/  LDSM.16.MT88.4 R120, [R195+0x5800] ;  /* 0x00580000c378783b */ /* 0x000eae0000004200 */
[C---:B------:R-:W-:Y:S08]  /*5c10*/  HMMA.16816.F32.BF16 R104, R164.reuse, R106, R124 ;  /* 0x0000006aa468723c */ /* 0x040ff0000004187c */
[C---:B-1----:R-:W-:Y:S01]  /*5c20*/  HMMA.16816.F32.BF16 R92, R164.reuse, R96, R112 ;  /* 0x00000060a45c723c */ /* 0x042fe20000041870 */
[----:B------:R-:W1:Y:S07]  /*5c30*/  LDSM.16.MT88.4 R112, [R196+0x5800] ;  /* 0x00580000c470783b */ /* 0x000e6e0000004200 */
[C---:B------:R-:W-:Y:S08]  /*5c40*/  HMMA.16816.F32.BF16 R96, R164.reuse, R98, R116 ;  /* 0x00000062a460723c */ /* 0x040ff00000041874 */
[C---:B--2---:R-:W-:Y:S01]  /*5c50*/  HMMA.16816.F32.BF16 R116, R164.reuse, R120, R136 ;  /* 0x00000078a474723c */ /* 0x044fe20000041888 */
[----:B------:R-:W2:Y:S07]  /*5c60*/  LDSM.16.MT88.4 R136, [R193+0x7800] ;  /* 0x00780000c188783b */ /* 0x000eae0000004200 */
[C---:B------:R-:W-:Y:S01]  /*5c70*/  HMMA.16816.F32.BF16 R120, R164.reuse, R122, R140 ;  /* 0x0000007aa478723c */ /* 0x040fe2000004188c */
[----:B------:R-:W3:Y:S07]  /*5c80*/  LDSM.16.MT88.4 R140, [R196+0x7800] ;  /* 0x00780000c48c783b */ /* 0x000eee0000004200 */
[C---:B-1----:R-:W-:Y:S01]  /*5c90*/  HMMA.16816.F32.BF16 R108, R164.reuse, R112, R128 ;  /* 0x00000070a46c723c */ /* 0x042fe20000041880 */
[----:B------:R-:W1:Y:S07]  /*5ca0*/  LDSM.16.MT88.4 R128, [R192+0x7800] ;  /* 0x00780000c080783b */ /* 0x000e6e0000004200 */
[C---:B------:R-:W-:Y:S08]  /*5cb0*/  HMMA.16816.F32.BF16 R112, R164.reuse, R114, R132 ;  /* 0x00000072a470723c */ /* 0x040ff00000041884 */
[C---:B--2---:R-:W-:Y:S08]  /*5cc0*/  HMMA.16816.F32.BF16 R132, R164.reuse, R136, R160 ;  /* 0x00000088a484723c */ /* 0x044ff000000418a0 */
[C---:B---3--:R-:W-:Y:S08]  /*5cd0*/  HMMA.16816.F32.BF16 R160, R164.reuse, R140, R20 ;  /* 0x0000008ca4a0723c */ /* 0x048ff00000041814 */
[C---:B------:R-:W-:Y:S08]  /*5ce0*/  HMMA.16816.F32.BF16 R136, R164.reuse, R138, R172 ;  /* 0x0000008aa488723c */ /* 0x040ff000000418ac */
        /* <DEDUP_REMOVED lines=10> */
.L_x_3840:
[----:B------:R-:W-:Y:S01]  /*5d90*/  SHF.R.S32.HI R0, RZ, 0x1f, R219 ;  /* 0x0000001fff007819 */ /* 0x000fe200000114db */
[----:B------:R-:W-:Y:S04]  /*5da0*/  DEPBAR.LE SB0, 0x0 ;  /* 0x000080000000791a */ /* 0x000fe80000000000 */
[----:B------:R-:W-:Y:S01]  /*5db0*/  WARPSYNC 0xffffffff ;  /* 0xffffffff00007948 */ /* 0x000fe20003800000 */
[----:B------:R-:W-:Y:S01]  /*5dc0*/  BAR.SYNC.DEFER_BLOCKING 0x0 ;  /* 0x0000000000007b1d */ /* 0x000fe20000010000 */
[----:B------:R-:W-:Y:S01]  /*5dd0*/  IMAD R0, R0, c[0x0][0x208], RZ ;  /* 0x0000820000007a24 */ /* 0x000fe200078e02ff */
[C---:B------:R-:W-:Y:S01]  /*5de0*/  IADD3 R14, P2, R222.reuse, 0x40, RZ ;  /* 0x00000040de0e7810 */ /* 0x040fe20007f5e0ff */
[C---:B------:R-:W-:Y:S01]  /*5df0*/  IMAD.WIDE.U32 R4, R219.reuse, c[0x0][0x208], RZ ;  /* 0x00008200db047a25 */ /* 0x040fe200078e00ff */
[----:B------:R-:W-:Y:S02]  /*5e00*/  IADD3 R15, P3, R222, 0x80, RZ ;  /* 0x00000080de0f7810 */ /* 0x000fe40007f7e0ff */
[-C--:B------:R-:W-:Y:S01]  /*5e10*/  IADD3.X R20, RZ, R226.reuse, RZ, P2, !PT ;  /* 0x000000e2ff147210 */ /* 0x080fe200017fe4ff */
[----:B------:R-:W-:Y:S01]  /*5e20*/  IMAD R0, R219, c[0x0][0x20c], R0 ;  /* 0x00008300db007a24 */ /* 0x000fe200078e0200 */
[C---:B------:R-:W-:Y:S02]  /*5e30*/  SHF.L.U32 R3, R4.reuse, 0x6, RZ ;  /* 0x0000000604037819 */ /* 0x040fe400000006ff */
[----:B------:R-:W-:Y:S02]  /*5e40*/  IADD3.X R21, RZ, R226, RZ, P3, !PT ;  /* 0x000000e2ff157210 */ /* 0x000fe40001ffe4ff */
[----:B------:R-:W-:Y:S02]  /*5e50*/  IADD3 R0, R5, R0, RZ ;  /* 0x0000000005007210 */ /* 0x000fe40007ffe0ff */
[C---:B------:R-:W-:Y:S02]  /*5e60*/  IADD3 R2, P1, R3.reuse, R222, RZ ;  /* 0x000000de03027210 */ /* 0x040fe40007f3e0ff */
[----:B------:R-:W-:Y:S02]  /*5e70*/  SHF.L.U64.HI R0, R4, 0x6, R0 ;  /* 0x0000000604007819 */ /* 0x000fe40000010200 */
[----:B------:R-:W-:Y:S02]  /*5e80*/  IADD3 R4, P0, R3, R14, RZ ;  /* 0x0000000e03047210 */ /* 0x000fe40007f1e0ff */
[C---:B------:R-:W-:Y:S02]  /*5e90*/  IADD3.X R5, R0.reuse, R226, RZ, P1, !PT ;  /* 0x000000e200057210 */ /* 0x040fe40000ffe4ff */
[----:B------:R-:W-:Y:S02]  /*5ea0*/  IADD3.X R8, R0, R20, RZ, P0, !PT ;  /* 0x0000001400087210 */ /* 0x000fe400007fe4ff */
[----:B------:R-:W-:Y:S01]  /*5eb0*/  LEA R12, P1, R4, c[0x0][0x1f8], 0x1 ;  /* 0x00007e00040c7a11 */ /* 0x000fe200078208ff */
[----:B------:R-:W-:Y:S01]  /*5ec0*/  LDSM.16.M88.4 R32, [R198] ;  /* 0x00000000c620783b */ /* 0x000fe20000000200 */
[----:B------:R-:W-:Y:S02]  /*5ed0*/  ISETP.GE.AND P0, PT, R234, c[0x0][0x1d4], PT ;  /* 0x00007500ea007a0c */ /* 0x000fe40003f06270 */
[----:B------:R-:W-:Y:S02]  /*5ee0*/  LEA R6, P2, R2, c[0x0][0x1f8], 0x1 ;  /* 0x00007e0002067a11 */ /* 0x000fe400078408ff */
[----:B------:R-:W-:Y:S02]  /*5ef0*/  LEA.HI.X R13, R4, c[0x0][0x1fc], R8, 0x1, P1 ;  /* 0x00007f00040d7a11 */ /* 0x000fe400008f0c08 */
[----:B------:R-:W1:Y:S01]  /*5f00*/  LDSM.16.M88.4 R8, [R151] ;  /* 0x000000009708783b */ /* 0x000e620000000200 */
[----:B------:R-:W-:Y:S02]  /*5f10*/  ISETP.GE.AND P1, PT, R237, c[0x0][0x1d4], PT ;  /* 0x00007500ed007a0c */ /* 0x000fe40003f26270 */
[----:B------:R-:W-:Y:S02]  /*5f20*/  LEA.HI.X R7, R2, c[0x0][0x1fc], R5, 0x1, P2 ;  /* 0x00007f0002077a11 */ /* 0x000fe400010f0c05 */
[----:B------:R-:W-:Y:S02]  /*5f30*/  ISETP.GE.AND P2, PT, R236, c[0x0][0x1d4], PT ;  /* 0x00007500ec007a0c */ /* 0x000fe40003f46270 */
[----:B------:R-:W2:Y:S01]  /*5f40*/  LDSM.16.M88.4 R16, [R151+0x800] ;  /* 0x000800009710783b */ /* 0x000ea20000000200 */
[C---:B------:R-:W-:Y:S04]  /*5f50*/  IADD3 R2, P4, R3.reuse, R15, RZ ;  /* 0x0000000f03027210 */ /* 0x040fe80007f9e0ff */
[----:B------:R-:W-:Y:S02]  /*5f60*/  LEA R4, P3, R2, c[0x0][0x1f8], 0x1 ;  /* 0x00007e0002047a11 */ /* 0x000fe400078608ff */
[----:B------:R-:W3:Y:S01]  /*5f70*/  LDSM.16.M88.4 R24, [R151+0x1000] ;  /* 0x001000009718783b */ /* 0x000ee20000000200 */
[----:B------:R-:W-:Y:S04]  /*5f80*/  IADD3.X R5, R0, R21, RZ, P4, !PT ;  /* 0x0000001500057210 */ /* 0x000fe800027fe4ff */
[----:B------:R-:W-:Y:S02]  /*5f90*/  LEA.HI.X R5, R2, c[0x0][0x1fc], R5, 0x1, P3 ;  /* 0x00007f0002057a11 */ /* 0x000fe400018f0c05 */
[----:B------:R-:W4:Y:S07]  /*5fa0*/  LDSM.16.M88.4 R168, [R151+0x1800] ;  /* 0x0018000097a8783b */ /* 0x000f2e0000000200 */
[----:B------:R-:W-:Y:S07]  /*5fb0*/  LDSM.16.M88.4 R172, [R199] ;  /* 0x00000000c7ac783b */ /* 0x000fee0000000200 */
[----:B------:R-:W5:Y:S07]  /*5fc0*/  LDSM.16.M88.4 R176, [R202] ;  /* 0x00000000cab0783b */ /* 0x000f6e0000000200 */
[----:B------:R-:W1:Y:S07]  /*5fd0*/  LDSM.16.M88.4 R180, [R217] ;  /* 0x00000000d9b4783b */ /* 0x000e6e0000000200 */
[----:B------:R-:W1:Y:S07]  /*5fe0*/  LDSM.16.M88.4 R184, [R216] ;  /* 0x00000000d8b8783b */ /* 0x000e6e0000000200 */
[----:B------:R-:W1:Y:S07]  /*5ff0*/  LDSM.16.M88.4 R188, [R215] ;  /* 0x00000000d7bc783b */ /* 0x000e6e0000000200 */
[----:B------:R-:W-:Y:S01]  /*6000*/  @!PT LDS RZ, [RZ] ;  /* 0x00000000fffff984 */ /* 0x000fe20000000800 */
[----:B------:R-:W-:Y:S01]  /*6010*/  @!PT LDS RZ, [RZ] ;  /* 0x00000000fffff984 */ /* 0x000fe20000000800 */
[----:B------:R-:W-:Y:S01]  /*6020*/  @!PT LDS RZ, [RZ] ;  /* 0x00000000fffff984 */ /* 0x000fe20000000800 */
[----:B------:R2:W-:Y:S07]  /*6030*/  LDGSTS.E.BYPASS.LTC128B.128 [R218+0x100], [R6.64], !P0 ;  /* 0x0010000006da7fae */ /* 0x0005ee000c101d46 */
[----:B------:R1:W-:Y:S07]  /*6040*/  LDGSTS.E.BYPASS.LTC128B.128 [R218+0x2100], [R12.64], !P1 ;  /* 0x021000000cda7fae */ /* 0x0003ee000c901d46 */
[----:B------:R1:W-:Y:S01]  /*6050*/  LDGSTS.E.BYPASS.LTC128B.128 [R218+0x4100], [R4.64], !P2 ;  /* 0x0410000004da7fae */ /* 0x0003e2000d101d46 */
[----:B--2---:R-:W-:Y:S02]  /*6060*/  IADD3 R7, P3, R222, 0xc0, RZ ;  /* 0x000000c0de077810 */ /* 0x004fe40007f7e0ff */
[----:B------:R-:W-:Y:S02]  /*6070*/  MOV R6, c[0x0][0x208] ;  /* 0x0000820000067a02 */ /* 0x000fe40000000f00 */
[----:B------:R-:W-:Y:S02]  /*6080*/  IADD3.X R22, RZ, R226, RZ, P3, !PT ;  /* 0x000000e2ff167210 */ /* 0x000fe40001ffe4ff */
[----:B------:R-:W-:Y:S02]  /*6090*/  ISETP.GE.AND P3, PT, R238, c[0x0][0x1d4], PT ;  /* 0x00007500ee007a0c */ /* 0x000fe40003f66270 */
        /* <DEDUP_REMOVED lines=9> */
[----:B------:R-:W-:Y:S02]  /*6130*/  LEA R12, P5, R6, c[0x0][0x1f8], 0x1 ;  /* 0x00007e00060c7a11 */ /* 0x000fe400078a08ff */
        /* <DEDUP_REMOVED lines=19> */
[C---:B------:R-:W-:Y:S02]  /*6270*/  ISETP.GT.AND P4, PT, R219.reuse, R242, PT ;  /* 0x000000f2db00720c */ /* 0x040fe40003f84270 */
[----:B------:R-:W-:Y:S01]  /*6280*/  IADD3 R219, R219, -0x1, RZ ;  /* 0xffffffffdbdb7810 */ /* 0x000fe20007ffe0ff */
[----:B------:R2:W-:Y:S01]  /*6290*/  LDGSTS.E.BYPASS.LTC128B.128 [R218+0x7100], [R2.64], !P3 ;  /* 0x0710000002da7fae */ /* 0x0005e2000d901d46 */
[C---:B-1----:R-:W-:Y:S06]  /*62a0*/  HMMA.16816.F32.BF16 R12, R32.reuse, R16, RZ ;  /* 0x00000010200c723c */ /* 0x042fec00000418ff */
[----:B------:R-:W0:Y:S03]  /*62b0*/  LDGDEPBAR ;  /* 0x00000000000079af */ /* 0x000e260000000000 */
[----:B------:R-:W-:Y:S01]  /*62c0*/  @P4 SHF.R.S32.HI R0, RZ, 0x1f, R219 ;  /* 0x0000001fff004819 */ /* 0x000fe200000114db */
[C---:B------:R-:W-:Y:S04]  /*62d0*/  HMMA.16816.F32.BF16 R16, R32.reuse, R18, RZ ;  /* 0x000000122010723c */ /* 0x040fe800000418ff */
[----:B------:R-:W-:Y:S04]  /*62e0*/  @P4 IMAD R0, R0, c[0x0][0x1e0], RZ ;  /* 0x0000780000004a24 */ /* 0x000fe800078e02ff */
[C---:B---3--:R-:W-:Y:S01]  /*62f0*/  HMMA.16816.F32.BF16 R20, R32.reuse, R24, RZ ;  /* 0x000000182014723c */ /* 0x048fe200000418ff */
[----:B------:R-:W-:Y:S07]  /*6300*/  @P4 IMAD R0, R219, c[0x0][0x1e4], R0 ;  /* 0x00007900db004a24 */ /* 0x000fee00078e0200 */
[C---:B------:R-:W-:Y:S08]  /*6310*/  HMMA.16816.F32.BF16 R24, R32.reuse, R26, RZ ;  /* 0x0000001a2018723c */ /* 0x040ff000000418ff */
[C---:B----4-:R-:W-:Y:S08]  /*6320*/  HMMA.16816.F32.BF16 R28, R32.reuse, R168, RZ ;  /* 0x000000a8201c723c */ /* 0x050ff000000418ff */
[----:B------:R-:W-:Y:S01]  /*6330*/  HMMA.16816.F32.BF16 R32, R32, R170, RZ ;  /* 0x000000aa2020723c */ /* 0x000fe200000418ff */
[----:B------:R-:W-:Y:S07]  /*6340*/  LDSM.16.M88.4 R168, [R201] ;  /* 0x00000000c9a8783b */ /* 0x000fee0000000200 */
[C---:B-----5:R-:W-:Y:S08]  /*6350*/  HMMA.16816.F32.BF16 R4, R172.reuse, R176, R4 ;  /* 0x000000b0ac04723c */ /* 0x060ff00000041804 */
        /* <DEDUP_REMOVED lines=14> */
[C---:B---3--:R-:W-:Y:S08]  /*6440*/  HMMA.16816.F32.BF16 R12, R168.reuse, R180, R12 ;  /* 0x000000b4a80c723c */ /* 0x048ff0000004180c */
[C---:B------:R-:W-:Y:S01]  /*6450*/  HMMA.16816.F32.BF16 R16, R168.reuse, R182, R16 ;  /* 0x000000b6a810723c */ /* 0x040fe20000041810 */
[----:B------:R-:W-:Y:S07]  /*6460*/  LDSM.16.M88.4 R180, [R194+0x800] ;  /* 0x00080000c2b4783b */ /* 0x000fee0000000200 */
[C---:B----4-:R-:W-:Y:S08]  /*6470*/  HMMA.16816.F32.BF16 R20, R168.reuse, R172, R20 ;  /* 0x000000aca814723c */ /* 0x050ff00000041814 */
[C---:B------:R-:W-:Y:S01]  /*6480*/  HMMA.16816.F32.BF16 R24, R168.reuse, R174, R24 ;  /* 0x000000aea818723c */ /* 0x040fe20000041818 */
[----:B------:R-:W1:Y:S07]  /*6490*/  LDSM.16.M88.4 R172, [R200] ;  /* 0x00000000c8ac783b */ /* 0x000e6e0000000200 */
[C---:B------:R-:W-:Y:S08]  /*64a0*/  HMMA.16816.F32.BF16 R28, R168.reuse, R184, R28 ;  /* 0x000000b8a81c723c */ /* 0x040ff0000004181c */
[----:B------:R-:W-:Y:S01]  /*64b0*/  HMMA.16816.F32.BF16 R32, R168, R186, R32 ;  /* 0x000000baa820723c */ /* 0x000fe20000041820 */
[----:B------:R-:W3:Y:S07]  /*64c0*/  LDSM.16.M88.4 R168, [R194+0x1000] ;  /* 0x00100000c2a8783b */ /* 0x000eee0000000200 */
[----:B------:R-:W4:Y:S01]  /*64d0*/  LDSM.16.M88.4 R184, [R194+0x1800] ;  /* 0x00180000c2b8783b */ /* 0x000f220000000200 */
        /* <DEDUP_REMOVED lines=9> */
[C---:B----4-:R-:W-:Y:S08]  /*6570*/  HMMA.16816.F32.BF16 R28, R172.reuse, R184, R28 ;  /* 0x000000b8ac1c723c */ /* 0x050ff0000004181c */
[----:B------:R-:W-:Y:S01]  /*6580*/  HMMA.16816.F32.BF16 R32, R172, R186, R32 ;  /* 0x000000baac20723c */ /* 0x000fe20000041820 */
[----:B------:R-:W3:Y:S07]  /*6590*/  LDSM.16.M88.4 R172, [R151+0x3000] ;  /* 0x0030000097ac783b */ /* 0x000eee0000000200 */
[----:B------:R-:W4:Y:S01]  /*65a0*/  LDSM.16.M88.4 R184, [R151+0x3800] ;  /* 0x0038000097b8783b */ /* 0x000f220000000200 */
        /* <DEDUP_REMOVED lines=9> */
[C---:B----4-:R-:W-:Y:S08]  /*6640*/  HMMA.16816.F32.BF16 R28, R168.reuse, R184, R28 ;  /* 0x000000b8a81c723c */ /* 0x050ff0000004181c */
[----:B------:R-:W-:Y:S01]  /*6650*/  HMMA.16816.F32.BF16 R32, R168, R186, R32 ;  /* 0x000000baa820723c */ /* 0x000fe20000041820 */
[----:B------:R-:W3:Y:S07]  /*6660*/  LDSM.16.M88.4 R168, [R212] ;  /* 0x00000000d4a8783b */ /* 0x000eee0000000200 */
[----:B------:R-:W4:Y:S01]  /*6670*/  LDSM.16.M88.4 R184, [R211] ;  /* 0x00000000d3b8783b */ /* 0x000f220000000200 */
        /* <DEDUP_REMOVED lines=129> */
[----:B------:R-:W5:Y:S01]  /*6e90*/  LDSM.16.M88.4 R184, [R194+0x7800] ;  /* 0x00780000c2b8783b */ /* 0x000f620000000200 */
[C---:B-1----:R-:W-:Y:S01]  /*6ea0*/  HMMA.16816.F32.BF16 R4, R176.reuse, R180, R4 ;  /* 0x000000b4b004723c */ /* 0x042fe20000041804 */
[----:B------:R-:W-:Y:S05]  /*6eb0*/  DEPBAR.LE SB0, 0x0 ;  /* 0x000080000000791a */ /* 0x000fea0000000000 */
[----:B------:R-:W-:Y:S02]  /*6ec0*/  BAR.SYNC.DEFER_BLOCKING 0x0 ;  /* 0x0000000000007b1d */ /* 0x000fe40000010000 */
[C---:B------:R-:W-:Y:S08]  /*6ed0*/  HMMA.16816.F32.BF16 R8, R176.reuse, R182, R8 ;  /* 0x000000b6b008723c */ /* 0x040ff00000041808 */
[C---:B---3--:R-:W-:Y:S08]  /*6ee0*/  HMMA.16816.F32.BF16 R12, R176.reuse, R172, R12 ;  /* 0x000000acb00c723c */ /* 0x048ff0000004180c */
[C---:B------:R-:W-:Y:S04]  /*6ef0*/  HMMA.16816.F32.BF16 R16, R176.reuse, R174, R16 ;  /* 0x000000aeb010723c */ /* 0x040fe80000041810 */
[----:B--2---:R-:W-:Y:S04]  /*6f00*/  FMNMX.FTZ R3, R4, R149, !PT ;  /* 0x0000009504037209 */ /* 0x004fe80007810000 */
[C---:B----4-:R-:W-:Y:S04]  /*6f10*/  HMMA.16816.F32.BF16 R20, R176.reuse, R168, R20 ;  /* 0x000000a8b014723c */ /* 0x050fe80000041814 */
[----:B------:R-:W-:Y:S03]  /*6f20*/  FMNMX.FTZ R3, R5, R3, !PT ;  /* 0x0000000305037209 */ /* 0x000fe60007810000 */
[----:B------:R-:W-:Y:S01]  /*6f30*/  @P4 IMAD.WIDE.U32 R168, R219, c[0x0][0x1e0], RZ ;  /* 0x00007800dba84a25 */ /* 0x000fe200078e00ff */
[C---:B------:R-:W-:Y:S04]  /*6f40*/  HMMA.16816.F32.BF16 R24, R176.reuse, R170, R24 ;  /* 0x000000aab018723c */ /* 0x040fe80000041818 */
[----:B------:R-:W-:Y:S02]  /*6f50*/  FMNMX.FTZ R148, R8, R3, !PT ;  /* 0x0000000308947209 */ /* 0x000fe40007810000 */
[----:B------:R-:W-:Y:S02]  /*6f60*/  @P4 IADD3 R0, R169, R0, RZ ;  /* 0x00000000a9004210 */ /* 0x000fe40007ffe0ff */
[C---:B-----5:R-:W-:Y:S01]  /*6f70*/  HMMA.16816.F32.BF16 R28, R176.reuse, R184, R28 ;  /* 0x000000b8b01c723c */ /* 0x060fe2000004181c */
[----:B------:R-:W-:Y:S03]  /*6f80*/  @P4 MOV R3, c[0x0][0x1e0] ;  /* 0x0000780000034a02 */ /* 0x000fe60000000f00 */
[----:B------:R-:W-:Y:S02]  /*6f90*/  FMNMX.FTZ R169, R9, R148, !PT ;  /* 0x0000009409a97209 */ /* 0x000fe40007810000 */
[----:B------:R-:W-:Y:S02]  /*6fa0*/  @P4 SHF.L.U32 R2, R168, 0x6, RZ ;  /* 0x00000006a8024819 */ /* 0x000fe400000006ff */
[----:B------:R-:W-:Y:S01]  /*6fb0*/  HMMA.16816.F32.BF16 R32, R176, R186, R32 ;  /* 0x000000bab020723c */ /* 0x000fe20000041820 */
[----:B------:R-:W-:Y:S03]  /*6fc0*/  @P4 MOV R171, c[0x0][0x1e4] ;  /* 0x0000790000ab4a02 */ /* 0x000fe60000000f00 */
[----:B------:R-:W-:Y:S02]  /*6fd0*/  @P4 IADD3 R148, P6, R2, R220, RZ ;  /* 0x000000dc02944210 */ /* 0x000fe40007fde0ff */
[----:B------:R-:W-:Y:S02]  /*6fe0*/  FMNMX.FTZ R169, R12, R169, !PT ;  /* 0x000000a90ca97209 */ /* 0x000fe40007810000 */
[----:B------:R-:W-:Y:S04]  /*6ff0*/  @P4 SHF.L.U64.HI R0, R168, 0x6, R0 ;  /* 0x00000006a8004819 */ /* 0x000fe80000010200 */
[----:B------:R-:W-:Y:S02]  /*7000*/  @P4 LEA R168, P5, R3, R2, 0x5 ;  /* 0x0000000203a84211 */ /* 0x000fe400078a28ff */
[----:B------:R-:W-:Y:S02]  /*7010*/  @P4 IADD3.X R172, R0, R224, RZ, P6, !PT ;  /* 0x000000e000ac4210 */ /* 0x000fe400037fe4ff */
[C---:B------:R-:W-:Y:S02]  /*7020*/  @P4 LEA R182, P6, R148.reuse, c[0x0][0x1c8], 0x1 ;  /* 0x0000720094b64a11 */ /* 0x040fe400078c08ff */
[----:B------:R-:W-:Y:S02]  /*7030*/  FMNMX.FTZ R170, R13, R169, !PT ;  /* 0x000000a90daa7209 */ /* 0x000fe40007810000 */
[----:B------:R-:W-:Y:S02]  /*7040*/  @P4 LEA.HI.X R183, R148, c[0x0][0x1cc], R172, 0x1, P6 ;  /* 0x0000730094b74a11 */ /* 0x000fe400030f0cac */
[----:B------:R-:W-:Y:S02]  /*7050*/  @P4 LEA.HI.X R169, R3, R0, R171, 0x5, P5 ;  /* 0x0000000003a94211 */ /* 0x000fe400028f2cab */
[----:B------:R-:W-:Y:S01]  /*7060*/  FMNMX.FTZ R3, R16, R170, !PT ;  /* 0x000000aa10037209 */ /* 0x000fe20007810000 */
[----:B------:R-:W-:Y:S01]  /*7070*/  @!PT LDS RZ, [RZ] ;  /* 0x00000000fffff984 */ /* 0x000fe20000000800 */
[----:B------:R-:W-:Y:S01]  /*7080*/  @!PT LDS RZ, [RZ] ;  /* 0x00000000fffff984 */ /* 0x000fe20000000800 */
[----:B------:R-:W-:Y:S01]  /*7090*/  @!PT LDS RZ, [RZ] ;  /* 0x00000000fffff984 */ /* 0x000fe20000000800 */
[----:B------:R1:W-:Y:S01]  /*70a0*/  @P4 LDGSTS.E.BYPASS.LTC128B.128 [R218+0x8100], [R182.64], !P0 ;  /* 0x08100000b6da4fae */ /* 0x0003e2000c101d46 */
[----:B------:R-:W-:Y:S02]  /*70b0*/  FMNMX.FTZ R148, R6, R150, !PT ;  /* 0x0000009606947209 */ /* 0x000fe40007810000 */
[----:B------:R-:W-:Y:S02]  /*70c0*/  @P4 IADD3 R174, P5, R220, 0x40, RZ ;  /* 0x00000040dcae4810 */ /* 0x000fe40007fbe0ff */
[----:B------:R-:W-:Y:S02]  /*70d0*/  FMNMX.FTZ R170, R7, R148, !PT ;  /* 0x0000009407aa7209 */ /* 0x000fe40007810000 */
[----:B------:R-:W-:Y:S02]  /*70e0*/  FMNMX.FTZ R148, R17, R3, !PT ;  /* 0x0000000311947209 */ /* 0x000fe40007810000 */
[----:B------:R-:W-:Y:S02]  /*70f0*/  FMNMX.FTZ R170, R10, R170, !PT ;  /* 0x000000aa0aaa7209 */ /* 0x000fe40007810000 */
[----:B------:R-:W-:Y:S02]  /*7100*/  FMNMX.FTZ R148, R20, R148, !PT ;  /* 0x0000009414947209 */ /* 0x000fe40007810000 */
[----:B------:R-:W-:Y:S02]  /*7110*/  @P4 IADD3 R3, P6, R2, R174, RZ ;  /* 0x000000ae02034210 */ /* 0x000fe40007fde0ff */
[----:B------:R-:W-:Y:S02]  /*7120*/  FMNMX.FTZ R148, R21, R148, !PT ;  /* 0x0000009415947209 */ /* 0x000fe40007810000 */
[----:B------:R-:W-:Y:S02]  /*7130*/  @P4 IADD3.X R173, RZ, R224, RZ, P5, !PT ;  /* 0x000000e0ffad4210 */ /* 0x000fe40002ffe4ff */
[----:B------:R-:W-:Y:S02]  /*7140*/  FMNMX.FTZ R170, R11, R170, !PT ;  /* 0x000000aa0baa7209 */ /* 0x000fe40007810000 */
[C---:B------:R-:W-:Y:S02]  /*7150*/  @P4 LEA R180, P5, R3.reuse, c[0x0][0x1c8], 0x1 ;  /* 0x0000720003b44a11 */ /* 0x040fe400078a08ff */
[----:B------:R-:W-:Y:S02]  /*7160*/  FMNMX.FTZ R148, R24, R148, !PT ;  /* 0x0000009418947209 */ /* 0x000fe40007810000 */
[----:B------:R-:W-:Y:S02]  /*7170*/  @P4 IADD3.X R171, R0, R173, RZ, P6, !PT ;  /* 0x000000ad00ab4210 */ /* 0x000fe400037fe4ff */
[----:B------:R-:W-:Y:S02]  /*7180*/  @P4 IADD3 R172, P6, R220, 0x80, RZ ;  /* 0x00000080dcac4810 */ /* 0x000fe40007fde0ff */
[----:B------:R-:W-:Y:S02]  /*7190*/  FMNMX.FTZ R170, R14, R170, !PT ;  /* 0x000000aa0eaa7209 */ /* 0x000fe40007810000 */
[----:B------:R-:W-:Y:S02]  /*71a0*/  @P4 LEA.HI.X R181, R3, c[0x0][0x1cc], R171, 0x1, P5 ;  /* 0x0000730003b54a11 */ /* 0x000fe400028f0cab */
[----:B------:R-:W-:Y:S02]  /*71b0*/  FMNMX.FTZ R148, R25, R148, !PT ;  /* 0x0000009419947209 */ /* 0x000fe40007810000 */
[----:B------:R-:W-:Y:S01]  /*71c0*/  @P4 IADD3 R3, P5, R2, R172, RZ ;  /* 0x000000ac02034210 */ /* 0x000fe20007fbe0ff */
[----:B------:R2:W-:Y:S01]  /*71d0*/  @P4 LDGSTS.E.BYPASS.LTC128B.128 [R218+0xa100], [R180.64], !P1 ;  /* 0x0a100000b4da4fae */ /* 0x0005e2000c901d46 */
[----:B------:R-:W-:Y:S02]  /*71e0*/  @P4 IADD3.X R171, RZ, R224, RZ, P6, !PT ;  /* 0x000000e0ffab4210 */ /* 0x000fe400037fe4ff */
[----:B------:R-:W-:Y:S02]  /*71f0*/  FMNMX.FTZ R170, R15, R170, !PT ;  /* 0x000000aa0faa7209 */ /* 0x000fe40007810000 */
[C---:B------:R-:W-:Y:S02]  /*7200*/  @P4 LEA R178, P6, R3.reuse, c[0x0][0x1c8], 0x1 ;  /* 0x0000720003b24a11 */ /* 0x040fe400078c08ff */
[----:B------:R-:W-:Y:S02]  /*7210*/  FMNMX.FTZ R148, R28, R148, !PT ;  /* 0x000000941c947209 */ /* 0x000fe40007810000 */
[----:B------:R-:W-:Y:S02]  /*7220*/  @P4 IADD3.X R176, R0, R171, RZ, P5, !PT ;  /* 0x000000ab00b04210 */ /* 0x000fe40002ffe4ff */
[----:B------:R-:W-:Y:S02]  /*7230*/  FMNMX.FTZ R175, R18, R170, !PT ;  /* 0x000000aa12af7209 */ /* 0x000fe40007810000 */
[----:B------:R-:W-:Y:S02]  /*7240*/  @P4 IADD3 R170, P5, R220, 0xc0, RZ ;  /* 0x000000c0dcaa4810 */ /* 0x000fe40007fbe0ff */
[----:B------:R-:W-:Y:S02]  /*7250*/  @P4 LEA.HI.X R179, R3, c[0x0][0x1cc], R176, 0x1, P6 ;  /* 0x0000730003b34a11 */ /* 0x000fe400030f0cb0 */
[----:B------:R-:W-:Y:S02]  /*7260*/  FMNMX.FTZ R3, R29, R148, !PT ;  /* 0x000000941d037209 */ /* 0x000fe40007810000 */
[----:B------:R-:W-:Y:S01]  /*7270*/  FMNMX.FTZ R176, R19, R175, !PT ;  /* 0x000000af13b07209 */ /* 0x000fe20007810000 */
[----:B------:R3:W-:Y:S01]  /*7280*/  @P4 LDGSTS.E.BYPASS.LTC128B.128 [R218+0xc100], [R178.64], !P2 ;  /* 0x0c100000b2da4fae */ /* 0x0007e2000d101d46 */
[----:B------:R-:W-:Y:S02]  /*7290*/  @P4 IADD3 R2, P6, R2, R170, RZ ;  /* 0x000000aa02024210 */ /* 0x000fe40007fde0ff */
[----:B------:R-:W-:Y:S02]  /*72a0*/  @P4 IADD3.X R175, RZ, R224, RZ, P5, !PT ;  /* 0x000000e0ffaf4210 */ /* 0x000fe40002ffe4ff */
[----:B------:R-:W-:Y:S02]  /*72b0*/  FMNMX.FTZ R3, R32, R3, !PT ;  /* 0x0000000320037209 */ /* 0x000fe40007810000 */
[----:B------:R-:W-:Y:S02]  /*72c0*/  FMNMX.FTZ R148, R22, R176, !PT ;  /* 0x000000b016947209 */ /* 0x000fe40007810000 */
[----:B------:R-:W-:Y:S02]  /*72d0*/  @P4 LEA R176, P5, R2, c[0x0][0x1c8], 0x1 ;  /* 0x0000720002b04a11 */ /* 0x000fe400078a08ff */
[----:B------:R-:W-:Y:S02]  /*72e0*/  @P4 IADD3.X R0, R0, R175, RZ, P6, !PT ;  /* 0x000000af00004210 */ /* 0x000fe400037fe4ff */
[----:B------:R-:W-:Y:S02]  /*72f0*/  FMNMX.FTZ R3, R33, R3, !PT ;  /* 0x0000000321037209 */ /* 0x000fe40007810000 */
[----:B------:R-:W-:Y:S02]  /*7300*/  FMNMX.FTZ R148, R23, R148, !PT ;  /* 0x0000009417947209 */ /* 0x000fe40007810000 */
[----:B------:R-:W-:Y:S02]  /*7310*/  @P4 LEA.HI.X R177, R2, c[0x0][0x1cc], R0, 0x1, P5 ;  /* 0x0000730002b14a11 */ /* 0x000fe400028f0c00 */
[----:B------:R-:W4:Y:S01]  /*7320*/  SHFL.BFLY PT, R2, R3, 0x2, 0x1f ;  /* 0x0c401f0003027f89 */ /* 0x000f2200000e0000 */
[----:B------:R-:W-:Y:S02]  /*7330*/  FMNMX.FTZ R0, R26, R148, !PT ;  /* 0x000000941a007209 */ /* 0x000fe40007810000 */
[C---:B------:R-:W-:Y:S02]  /*7340*/  @P4 IADD3 R174, P5, R168.reuse, R174, RZ ;  /* 0x000000aea8ae4210 */ /* 0x040fe40007fbe0ff */
[----:B------:R-:W-:Y:S02]  /*7350*/  FMNMX.FTZ R0, R27, R0, !PT ;  /* 0x000000001b007209 */ /* 0x000fe40007810000 */
[----:B------:R-:W-:Y:S01]  /*7360*/  @P4 IADD3 R172, P6, R168, R172, RZ ;  /* 0x000000aca8ac4210 */ /* 0x000fe20007fde0ff */
[----:B------:R3:W-:Y:S01]  /*7370*/  @P4 LDGSTS.E.BYPASS.LTC128B.128 [R218+0xe100], [R176.64], !P3 ;  /* 0x0e100000b0da4fae */ /* 0x0007e2000d901d46 */
[----:B------:R-:W-:Y:S02]  /*7380*/  FMNMX.FTZ R0, R30, R0, !PT ;  /* 0x000000001e007209 */ /* 0x000fe40007810000 */
[----:B------:R-:W-:Y:S02]  /*7390*/  @P4 IADD3.X R184, R169, R173, RZ, P5, !PT ;  /* 0x000000ada9b84210 */ /* 0x000fe40002ffe4ff */
[----:B------:R-:W-:Y:S02]  /*73a0*/  FMNMX.FTZ R0, R31, R0, !PT ;  /* 0x000000001f007209 */ /* 0x000fe40007810000 */
[----:B------:R-:W-:Y:S02]  /*73b0*/  @P4 IADD3 R173, P5, R168, R170, RZ ;  /* 0x000000aaa8ad4210 */ /* 0x000fe40007fbe0ff */
[----:B------:R-:W-:Y:S02]  /*73c0*/  FMNMX.FTZ R0, R34, R0, !PT ;  /* 0x0000000022007209 */ /* 0x000fe40007810000 */
[----:B------:R-:W-:Y:S02]  /*73d0*/  @P4 IADD3.X R185, R169, R171, RZ, P6, !PT ;  /* 0x000000aba9b94210 */ /* 0x000fe400037fe4ff */
[----:B------:R-:W-:Y:S02]  /*73e0*/  FMNMX.FTZ R0, R35, R0, !PT ;  /* 0x0000000023007209 */ /* 0x000fe40007810000 */
[----:B------:R-:W-:Y:S02]  /*73f0*/  @P4 IADD3.X R175, R169, R175, RZ, P5, !PT ;  /* 0x000000afa9af4210 */ /* 0x000fe40002ffe4ff */
[----:B----4-:R-:W-:Y:S02]  /*7400*/  FMNMX.FTZ R3, R3, R2, !PT ;  /* 0x0000000203037209 */ /* 0x010fe40007810000 */
[----:B------:R-:W4:Y:S07]  /*7410*/  SHFL.BFLY PT, R2, R0, 0x2, 0x1f ;  /* 0x0c401f0000027f89 */ /* 0x000f2e00000e0000 */
[----:B------:R-:W5:Y:S01]  /*7420*/  SHFL.BFLY PT, R148, R3, 0x1, 0x1f ;  /* 0x0c201f0003947f89 */ /* 0x000f6200000e0000 */
[----:B----4-:R-:W-:Y:S02]  /*7430*/  FMNMX.FTZ R0, R0, R2, !PT ;  /* 0x0000000200007209 */ /* 0x010fe40007810000 */
[----:B-----5:R-:W-:Y:S04]  /*7440*/  FMNMX.FTZ R148, R3, R148, !PT ;  /* 0x0000009403947209 */ /* 0x020fe80007810000 */
[----:B------:R-:W4:Y:S01]  /*7450*/  SHFL.BFLY PT, R3, R0, 0x1, 0x1f ;  /* 0x0c201f0000037f89 */ /* 0x000f2200000e0000 */
[----:B------:R-:W-:Y:S01]  /*7460*/  FADD.FTZ R2, -R148, R149 ;  /* 0x0000009594027221 */ /* 0x000fe20000010100 */
[----:B------:R-:W-:Y:S04]  /*7470*/  @P4 IADD3 R149, P6, R168, R220, RZ ;  /* 0x000000dca8954210 */ /* 0x000fe80007fde0ff */
[----:B------:R-:W-:Y:S02]  /*7480*/  @P4 LEA R170, P5, R149, c[0x0][0x1c8], 0x1 ;  /* 0x0000720095aa4a11 */ /* 0x000fe400078a08ff */
[----:B------:R-:W-:Y:S04]  /*7490*/  @P4 IADD3.X R169, R169, R224, RZ, P6, !PT ;  /* 0x000000e0a9a94210 */ /* 0x000fe800037fe4ff */
[----:B------:R-:W-:Y:S02]  /*74a0*/  @P4 LEA.HI.X R171, R149, c[0x0][0x1cc], R169, 0x1, P5 ;  /* 0x0000730095ab4a11 */ /* 0x000fe400028f0ca9 */
[C---:B------:R-:W-:Y:S03]  /*74b0*/  @P4 LEA R168, P5, R174.reuse, c[0x0][0x1c8], 0x1 ;  /* 0x00007200aea84a11 */ /* 0x040fe600078a08ff */
[----:B------:R5:W-:Y:S01]  /*74c0*/  @P4 LDGSTS.E.BYPASS.LTC128B.128 [R218+0x9100], [R170.64], !P0 ;  /* 0x09100000aada4fae */ /* 0x000be2000c101d46 */
[----:B------:R-:W-:Y:S02]  /*74d0*/  @P4 LEA.HI.X R169, R174, c[0x0][0x1cc], R184, 0x1, P5 ;  /* 0x00007300aea94a11 */ /* 0x000fe400028f0cb8 */
[----:B----4-:R-:W-:Y:S01]  /*74e0*/  FMNMX.FTZ R3, R0, R3, !PT ;  /* 0x0000000300037209 */ /* 0x010fe20007810000 */
[----:B------:R-:W-:Y:S03]  /*74f0*/  FMUL.FTZ R0, R2, c[0x0][0x2d0] ;  /* 0x0000b40002007a20 */ /* 0x000fe60000410000 */
[----:B------:R5:W-:Y:S01]  /*7500*/  @P4 LDGSTS.E.BYPASS.LTC128B.128 [R218+0xb100], [R168.64], !P1 ;  /* 0x0b100000a8da4fae */ /* 0x000be2000c901d46 */
[----:B------:R4:W3:Y:S01]  /*7510*/  MUFU.EX2 R2, R0 ;  /* 0x0000000000027308 */ /* 0x0008e20000000800 */
[----:B------:R-:W-:Y:S04]  /*7520*/  FMUL.FTZ R149, R3, c[0x0][0x2d0] ;  /* 0x0000b40003957a20 */ /* 0x000fe80000410000 */
[--C-:B------:R-:W-:Y:S02]  /*7530*/  FFMA.FTZ R6, R6, c[0x0][0x2d0], -R149.reuse ;  /* 0x0000b40006067a23 */ /* 0x100fe40000010895 */
[--C-:B------:R-:W-:Y:S02]  /*7540*/  FFMA.FTZ R7, R7, c[0x0][0x2d0], -R149.reuse ;  /* 0x0000b40007077a23 */ /* 0x100fe40000010895 */
[--C-:B------:R-:W-:Y:S01]  /*7550*/  FFMA.FTZ R30, R30, c[0x0][0x2d0], -R149.reuse ;  /* 0x0000b4001e1e7a23 */ /* 0x100fe20000010895 */
[----:B-1----:R1:W-:Y:S01]  /*7560*/  MUFU.EX2 R182, R6 ;  /* 0x0000000600b67308 */ /* 0x0023e20000000800 */
[--C-:B------:R-:W-:Y:S02]  /*7570*/  FFMA.FTZ R31, R31, c[0x0][0x2d0], -R149.reuse ;  /* 0x0000b4001f1f7a23 */ /* 0x100fe40000010895 */
[--C-:B------:R-:W-:Y:S02]  /*7580*/  FFMA.FTZ R14, R14, c[0x0][0x2d0], -R149.reuse ;  /* 0x0000b4000e0e7a23 */ /* 0x100fe40000010895 */
[--C-:B------:R-:W-:Y:S02]  /*7590*/  FFMA.FTZ R15, R15, c[0x0][0x2d0], -R149.reuse ;  /* 0x0000b4000f0f7a23 */ /* 0x100fe40000010895 */
[--C-:B------:R-:W-:Y:S02]  /*75a0*/  FFMA.FTZ R18, R18, c[0x0][0x2d0], -R149.reuse ;  /* 0x0000b40012127a23 */ /* 0x100fe40000010895 */
[--C-:B------:R-:W-:Y:S01]  /*75b0*/  FFMA.FTZ R19, R19, c[0x0][0x2d0], -R149.reuse ;  /* 0x0000b40013137a23 */ /* 0x100fe20000010895 */
[----:B--2---:R-:W-:Y:S01]  /*75c0*/  MUFU.EX2 R181, R14 ;  /* 0x0000000e00b57308 */ /* 0x004fe20000000800 */
[--C-:B------:R-:W-:Y:S02]  /*75d0*/  FFMA.FTZ R22, R22, c[0x0][0x2d0], -R149.reuse ;  /* 0x0000b40016167a23 */ /* 0x100fe40000010895 */
[--C-:B------:R-:W-:Y:S02]  /*75e0*/  FFMA.FTZ R23, R23, c[0x0][0x2d0], -R149.reuse ;  /* 0x0000b40017177a23 */ /* 0x100fe40000010895 */
[----:B----4-:R-:W-:Y:S02]  /*75f0*/  FADD.FTZ R0, -R3, R150 ;  /* 0x0000009603007221 */ /* 0x010fe40000010100 */
[----:B------:R-:W-:Y:S02]  /*7600*/  FMUL.FTZ R150, R148, c[0x0][0x2d0] ;  /* 0x0000b40094967a20 */ /* 0x000fe40000410000 */
[----:B------:R-:W-:Y:S02]  /*7610*/  FMUL.FTZ R0, R0, c[0x0][0x2d0] ;  /* 0x0000b40000007a20 */ /* 0x000fe40000410000 */
[--C-:B------:R-:W-:Y:S02]  /*7620*/  FFMA.FTZ R4, R4, c[0x0][0x2d0], -R150.reuse ;  /* 0x0000b40004047a23 */ /* 0x100fe40000010896 */
[--C-:B------:R-:W-:Y:S02]  /*7630*/  FFMA.FTZ R5, R5, c[0x0][0x2d0], -R150.reuse ;  /* 0x0000b40005057a23 */ /* 0x100fe40000010896 */
[----:B------:R2:W-:Y:S01]  /*7640*/  MUFU.EX2 R228, R4 ;  /* 0x0000000400e47308 */ /* 0x0005e20000000800 */
[----:B-1----:R-:W-:Y:S02]  /*7650*/  FFMA.FTZ R6, R10, c[0x0][0x2d0], -R149 ;  /* 0x0000b4000a067a23 */ /* 0x002fe40000010895 */
[C---:B---3--:R-:W-:Y:S02]  /*7660*/  FMUL.FTZ R36, R2.reuse, R36 ;  /* 0x0000002402247220 */ /* 0x048fe40000410000 */
        /* <DEDUP_REMOVED lines=11> */
[----:B------:R-:W-:Y:S02]  /*7720*/  FMUL.FTZ R56, R2, R56 ;  /* 0x0000003802387220 */ /* 0x000fe40000410000 */
[--C-:B--2---:R-:W-:Y:S01]  /*7730*/  FFMA.FTZ R4, R8, c[0x0][0x2d0], -R150.reuse ;  /* 0x0000b40008047a23 */ /* 0x104fe20000010896 */
[----:B------:R-:W-:Y:S01]  /*7740*/  @P4 LEA R8, P5, R172, c[0x0][0x1c8], 0x1 ;  /* 0x00007200ac084a11 */ /* 0x000fe200078a08ff */
        /* <DEDUP_REMOVED lines=11> */
[C---:B-1----:R-:W-:Y:S02]  /*7800*/  FMUL.FTZ R10, R0.reuse, R158 ;  /* 0x0000009e000a7220 */ /* 0x042fe40000410000 */
[C---:B------:R-:W-:Y:S02]  /*7810*/  FMUL.FTZ R38, R0.reuse, R38 ;  /* 0x0000002600267220 */ /* 0x040fe40000410000 */
[C---:B------:R-:W-:Y:S02]  /*7820*/  FMUL.FTZ R39, R0.reuse, R39 ;  /* 0x0000002700277220 */ /* 0x040fe40000410000 */
[C---:B------:R-:W-:Y:S02]  /*7830*/  FMUL.FTZ R42, R0.reuse, R42 ;  /* 0x0000002a002a7220 */ /* 0x040fe40000410000 */
[----:B------:R-:W-:Y:S02]  /*7840*/  FMUL.FTZ R43, R0, R43 ;  /* 0x0000002b002b7220 */ /* 0x000fe40000410000 */
[--C-:B--2---:R-:W-:Y:S01]  /*7850*/  FFMA.FTZ R4, R9, c[0x0][0x2d0], -R150.reuse ;  /* 0x0000b40009047a23 */ /* 0x104fe20000010896 */
[----:B------:R-:W-:Y:S01]  /*7860*/  @P4 LEA.HI.X R9, R172, c[0x0][0x1cc], R185, 0x1, P5 ;  /* 0x00007300ac094a11 */ /* 0x000fe200028f0cb9 */
[C---:B------:R-:W-:Y:S01]  /*7870*/  FMUL.FTZ R46, R0.reuse, R46 ;  /* 0x0000002e002e7220 */ /* 0x040fe20000410000 */
[----:B------:R1:W-:Y:S01]  /*7880*/  MUFU.EX2 R185, R7 ;  /* 0x0000000700b97308 */ /* 0x0003e20000000800 */
[C---:B------:R-:W-:Y:S02]  /*7890*/  FMUL.FTZ R47, R0.reuse, R47 ;  /* 0x0000002f002f7220 */ /* 0x040fe40000410000 */
[----:B------:R2:W-:Y:S01]  /*78a0*/  @P4 LDGSTS.E.BYPASS.LTC128B.128 [R218+0xd100], [R8.64], !P2 ;  /* 0x0d10000008da4fae */ /* 0x0005e2000d101d46 */
[C---:B------:R-:W-:Y:S02]  /*78b0*/  FMUL.FTZ R50, R0.reuse, R50 ;  /* 0x0000003200327220 */ /* 0x040fe40000410000 */
[C---:B---3--:R-:W-:Y:S02]  /*78c0*/  FMUL.FTZ R6, R0.reuse, R154 ;  /* 0x0000009a00067220 */ /* 0x048fe40000410000 */
        /* <DEDUP_REMOVED lines=11> */
[----:B------:R-:W-:Y:S02]  /*7980*/  FMUL.FTZ R70, R0, R70 ;  /* 0x0000004600467220 */ /* 0x000fe40000410000 */
[C---:B--2---:R-:W-:Y:S02]  /*7990*/  FMUL.FTZ R8, R2.reuse, R156 ;  /* 0x0000009c02087220 */ /* 0x044fe40000410000 */
[----:B------:R-:W-:Y:S01]  /*79a0*/  FMUL.FTZ R9, R2, R157 ;  /* 0x0000009d02097220 */ /* 0x000fe20000410000 */
[----:B---3--:R-:W-:Y:S01]  /*79b0*/  @P4 LEA R4, P5, R173, c[0x0][0x1c8], 0x1 ;  /* 0x00007200ad044a11 */ /* 0x008fe200078a08ff */
[C---:B------:R-:W-:Y:S01]  /*79c0*/  FMUL.FTZ R71, R0.reuse, R71 ;  /* 0x0000004700477220 */ /* 0x040fe20000410000 */
[----:B----4-:R-:W-:Y:S01]  /*79d0*/  F2FP.BF16.PACK_AB R154, R229, R230 ;  /* 0x000000e6e59a723e */ /* 0x010fe200000010ff */
[C---:B------:R-:W-:Y:S01]  /*79e0*/  FMUL.FTZ R74, R0.reuse, R74 ;  /* 0x0000004a004a7220 */ /* 0x040fe20000410000 */
[----:B------:R-:W-:Y:S01]  /*79f0*/  @P4 LEA.HI.X R5, R173, c[0x0][0x1cc], R175, 0x1, P5 ;  /* 0x00007300ad054a11 */ /* 0x000fe200028f0caf */
[----:B------:R-:W-:Y:S02]  /*7a00*/  FMUL.FTZ R75, R0, R75 ;  /* 0x0000004b004b7220 */ /* 0x000fe40000410000 */
[C---:B------:R-:W-:Y:S02]  /*7a10*/  FMUL.FTZ R76, R2.reuse, R76 ;  /* 0x0000004c024c7220 */ /* 0x040fe40000410000 */
[----:B------:R1:W-:Y:S01]  /*7a20*/  @P4 LDGSTS.E.BYPASS.LTC128B.128 [R218+0xf100], [R4.64], !P3 ;  /* 0x0f10000004da4fae */ /* 0x0003e2000d901d46 */
[----:B------:R-:W-:Y:S02]  /*7a30*/  FMUL.FTZ R77, R2, R77 ;  /* 0x0000004d024d7220 */ /* 0x000fe40000410000 */
[C---:B------:R-:W-:Y:S02]  /*7a40*/  FMUL.FTZ R78, R0.reuse, R78 ;  /* 0x0000004e004e7220 */ /* 0x040fe40000410000 */
[----:B------:R-:W-:Y:S02]  /*7a50*/  FMUL.FTZ R79, R0, R79 ;  /* 0x0000004f004f7220 */ /* 0x000fe40000410000 */
[----:B-----5:R-:W2:Y:S01]  /*7a60*/  LDSM.16.MT88.4 R168, [R192] ;  /* 0x00000000c0a8783b */ /* 0x020ea20000004200 */
[C---:B------:R-:W-:Y:S02]  /*7a70*/  FMUL.FTZ R80, R2.reuse, R80 ;  /* 0x0000005002507220 */ /* 0x040fe40000410000 */
[----:B------:R-:W-:Y:S02]  /*7a80*/  FMUL.FTZ R81, R2, R81 ;  /* 0x0000005102517220 */ /* 0x000fe40000410000 */
[C---:B------:R-:W-:Y:S02]  /*7a90*/  FMUL.FTZ R82, R0.reuse, R82 ;  /* 0x0000005200527220 */ /* 0x040fe40000410000 */
[----:B------:R-:W3:Y:S01]  /*7aa0*/  LDSM.16.MT88.4 R172, [R193] ;  /* 0x00000000c1ac783b */ /* 0x000ee20000004200 */
[----:B------:R-:W-:Y:S02]  /*7ab0*/  FMUL.FTZ R83, R0, R83 ;  /* 0x0000005300537220 */ /* 0x000fe40000410000 */
[C---:B------:R-:W-:Y:S02]  /*7ac0*/  FMUL.FTZ R84, R2.reuse, R84 ;  /* 0x0000005402547220 */ /* 0x040fe40000410000 */
[----:B------:R-:W-:Y:S02]  /*7ad0*/  FMUL.FTZ R85, R2, R85 ;  /* 0x0000005502557220 */ /* 0x000fe40000410000 */
[----:B------:R-:W4:Y:S01]  /*7ae0*/  LDSM.16.MT88.4 R176, [R196] ;  /* 0x00000000c4b0783b */ /* 0x000f220000004200 */
[C---:B------:R-:W-:Y:S02]  /*7af0*/  FMUL.FTZ R86, R0.reuse, R86 ;  /* 0x0000005600567220 */ /* 0x040fe40000410000 */
[C---:B------:R-:W-:Y:S02]  /*7b00*/  FMUL.FTZ R87, R0.reuse, R87 ;  /* 0x0000005700577220 */ /* 0x040fe40000410000 */
[----:B------:R-:W-:Y:S02]  /*7b10*/  FMUL.FTZ R14, R0, R162 ;  /* 0x000000a2000e7220 */ /* 0x000fe40000410000 */
[--C-:B-1----:R-:W-:Y:S01]  /*7b20*/  FFMA.FTZ R4, R11, c[0x0][0x2d0], -R149.reuse ;  /* 0x0000b4000b047a23 */ /* 0x102fe20000010895 */
[----:B------:R-:W0:Y:S01]  /*7b30*/  LDGDEPBAR ;  /* 0x00000000000079af */ /* 0x000e220000000000 */
[----:B------:R-:W-:Y:S01]  /*7b40*/  FMUL.FTZ R5, R2, R153 ;  /* 0x0000009902057220 */ /* 0x000fe20000410000 */
[----:B------:R-:W-:Y:S01]  /*7b50*/  F2FP.BF16.PACK_AB R153, R185, R182 ;  /* 0x000000b6b999723e */ /* 0x000fe200000010ff */
[----:B------:R-:W1:Y:S01]  /*7b60*/  MUFU.EX2 R183, R4 ;  /* 0x0000000400b77308 */ /* 0x000e620000000800 */
[----:B------:R-:W-:Y:S02]  /*7b70*/  FMUL.FTZ R11, R0, R159 ;  /* 0x0000009f000b7220 */ /* 0x000fe40000410000 */
[--C-:B------:R-:W-:Y:S01]  /*7b80*/  FFMA.FTZ R29, R29, c[0x0][0x2d0], -R150.reuse ;  /* 0x0000b4001d1d7a23 */ /* 0x100fe20000010896 */
[----:B------:R-:W5:Y:S01]  /*7b90*/  LDSM.16.MT88.4 R156, [R195] ;  /* 0x00000000c39c783b */ /* 0x000f620000004200 */
[--C-:B------:R-:W-:Y:S02]  /*7ba0*/  FFMA.FTZ R33, R33, c[0x0][0x2d0], -R150.reuse ;  /* 0x0000b40021217a23 */ /* 0x100fe40000010896 */
        /* <DEDUP_REMOVED lines=10> */
[C---:B------:R-:W-:Y:S01]  /*7c50*/  FMUL.FTZ R4, R2.reuse, R152 ;  /* 0x0000009802047220 */ /* 0x040fe20000410000 */
[----:B------:R-:W-:Y:S01]  /*7c60*/  F2FP.BF16.PACK_AB R152, R231, R228 ;  /* 0x000000e4e798723e */ /* 0x000fe200000010ff */
[----:B------:R-:W-:Y:S02]  /*7c70*/  FMUL.FTZ R97, R2, R97 ;  /* 0x0000006102617220 */ /* 0x000fe40000410000 */
[C---:B------:R-:W-:Y:S02]  /*7c80*/  FMUL.FTZ R98, R0.reuse, R98 ;  /* 0x0000006200627220 */ /* 0x040fe40000410000 */
[----:B------:R-:W-:Y:S02]  /*7c90*/  FMUL.FTZ R99, R0, R99 ;  /* 0x0000006300637220 */ /* 0x000fe40000410000 */
[C---:B--2---:R-:W-:Y:S05]  /*7ca0*/  HMMA.16816.F32.BF16 R4, R152.reuse, R168, R4 ;  /* 0x000000a89804723c */ /* 0x044fea0000041804 */
[C---:B------:R-:W-:Y:S02]  /*7cb0*/  FMUL.FTZ R100, R2.reuse, R100 ;  /* 0x0000006402647220 */ /* 0x040fe40000410000 */
[----:B------:R-:W-:Y:S01]  /*7cc0*/  FMUL.FTZ R101, R2, R101 ;  /* 0x0000006502657220 */ /* 0x000fe20000410000 */
        /* <DEDUP_REMOVED lines=8> */
[----:B------:R-:W2:Y:S03]  /*7d50*/  LDSM.16.MT88.4 R172, [R193+0x2000] ;  /* 0x00200000c1ac783b */ /* 0x000ea60000004200 */
[C---:B------:R-:W-:Y:S02]  /*7d60*/  FMUL.FTZ R106, R0.reuse, R106 ;  /* 0x0000006a006a7220 */ /* 0x040fe40000410000 */
[----:B------:R-:W-:Y:S02]  /*7d70*/  FMUL.FTZ R107, R0, R107 ;  /* 0x0000006b006b7220 */ /* 0x000fe40000410000 */
[C---:B----4-:R-:W-:Y:S01]  /*7d80*/  HMMA.16816.F32.BF16 R44, R152.reuse, R176, R44 ;  /* 0x000000b0982c723c */ /* 0x050fe2000004182c */
[----:B------:R3:W-:Y:S03]  /*7d90*/  MUFU.EX2 R177, R18 ;  /* 0x0000001200b17308 */ /* 0x0007e60000000800 */
[C---:B------:R-:W-:Y:S02]  /*7da0*/  FMUL.FTZ R108, R2.reuse, R108 ;  /* 0x0000006c026c7220 */ /* 0x040fe40000410000 */
[----:B------:R-:W-:Y:S02]  /*7db0*/  FMUL.FTZ R109, R2, R109 ;  /* 0x0000006d026d7220 */ /* 0x000fe40000410000 */
[C---:B------:R-:W-:Y:S03]  /*7dc0*/  HMMA.16816.F32.BF16 R48, R152.reuse, R178, R48 ;  /* 0x000000b29830723c */ /* 0x040fe60000041830 */
[----:B------:R-:W-:Y:S01]  /*7dd0*/  MUFU.EX2 R178, R29 ;  /* 0x0000001d00b27308 */ /* 0x000fe20000000800 */
[C---:B------:R-:W-:Y:S02]  /*7de0*/  FMUL.FTZ R110, R0.reuse, R110 ;  /* 0x0000006e006e7220 */ /* 0x040fe40000410000 */
[----:B------:R-:W-:Y:S02]  /*7df0*/  FMUL.FTZ R111, R0, R111 ;  /* 0x0000006f006f7220 */ /* 0x000fe40000410000 */
[C---:B-----5:R-:W-:Y:S04]  /*7e00*/  HMMA.16816.F32.BF16 R52, R152.reuse, R156, R52 ;  /* 0x0000009c9834723c */ /* 0x060fe80000041834 */
[C---:B------:R-:W-:Y:S01]  /*7e10*/  FMUL.FTZ R112, R2.reuse, R112 ;  /* 0x0000007002707220 */ /* 0x040fe20000410000 */
[----:B------:R4:W-:Y:S01]  /*7e20*/  MUFU.EX2 R179, R15 ;  /* 0x0000000f00b37308 */ /* 0x0009e20000000800 */
[----:B------:R-:W-:Y:S02]  /*7e30*/  FMUL.FTZ R113, R2, R113 ;  /* 0x0000007102717220 */ /* 0x000fe40000410000 */
[C---:B------:R-:W-:Y:S01]  /*7e40*/  HMMA.16816.F32.BF16 R56, R152.reuse, R158, R56 ;  /* 0x0000009e9838723c */ /* 0x040fe20000041838 */
[----:B------:R-:W5:Y:S03]  /*7e50*/  LDSM.16.MT88.4 R156, [R196+0x2000] ;  /* 0x00200000c49c783b */ /* 0x000f660000004200 */
[C---:B---3--:R-:W-:Y:S02]  /*7e60*/  FMUL.FTZ R18, R0.reuse, R166 ;  /* 0x000000a600127220 */ /* 0x048fe40000410000 */
[C---:B------:R-:W-:Y:S01]  /*7e70*/  FMUL.FTZ R114, R0.reuse, R114 ;  /* 0x0000007200727220 */ /* 0x040fe20000410000 */
[----:B------:R3:W-:Y:S01]  /*7e80*/  MUFU.EX2 R176, R19 ;  /* 0x0000001300b07308 */ /* 0x0007e20000000800 */
[C---:B-1----:R-:W-:Y:S04]  /*7e90*/  HMMA.16816.F32.BF16 R60, R152.reuse, R168, R60 ;  /* 0x000000a8983c723c */ /* 0x042fe8000004183c */
[----:B------:R-:W-:Y:S02]  /*7ea0*/  FMUL.FTZ R115, R0, R115 ;  /* 0x0000007300737220 */ /* 0x000fe40000410000 */
[C---:B------:R-:W-:Y:S02]  /*7eb0*/  FMUL.FTZ R116, R2.reuse, R116 ;  /* 0x0000007402747220 */ /* 0x040fe40000410000 */
[C---:B------:R-:W-:Y:S01]  /*7ec0*/  HMMA.16816.F32.BF16 R64, R152.reuse, R170, R64 ;  /* 0x000000aa9840723c */ /* 0x040fe20000041840 */
[----:B------:R-:W1:Y:S03]  /*7ed0*/  LDSM.16.MT88.4 R168, [R195+0x2000] ;  /* 0x00200000c3a8783b */ /* 0x000e660000004200 */
[----:B------:R-:W-:Y:S02]  /*7ee0*/  FMUL.FTZ R117, R2, R117 ;  /* 0x0000007502757220 */ /* 0x000fe40000410000 */
[C---:B----4-:R-:W-:Y:S02]  /*7ef0*/  FMUL.FTZ R15, R0.reuse, R163 ;  /* 0x000000a3000f7220 */ /* 0x050fe40000410000 */
[C---:B--2---:R-:W-:Y:S04]  /*7f00*/  HMMA.16816.F32.BF16 R68, R152.reuse, R172, R68 ;  /* 0x000000ac9844723c */ /* 0x044fe80000041844 */
[C---:B------:R-:W-:Y:S02]  /*7f10*/  FMUL.FTZ R118, R0.reuse, R118 ;  /* 0x0000007600767220 */ /* 0x040fe40000410000 */
[C---:B------:R-:W-:Y:S02]  /*7f20*/  FMUL.FTZ R119, R0.reuse, R119 ;  /* 0x0000007700777220 */ /* 0x040fe40000410000 */
[C---:B------:R-:W-:Y:S01]  /*7f30*/  HMMA.16816.F32.BF16 R72, R152.reuse, R174, R72 ;  /* 0x000000ae9848723c */ /* 0x040fe20000041848 */
[----:B------:R-:W2:Y:S03]  /*7f40*/  LDSM.16.MT88.4 R172, [R192+0x4000] ;  /* 0x00400000c0ac783b */ /* 0x000ea60000004200 */
[----:B---3--:R-:W-:Y:S02]  /*7f50*/  FMUL.FTZ R19, R0, R167 ;  /* 0x000000a700137220 */ /* 0x008fe40000410000 */
[C---:B------:R-:W-:Y:S02]  /*7f60*/  FMUL.FTZ R120, R2.reuse, R120 ;  /* 0x0000007802787220 */ /* 0x040fe40000410000 */
[----:B------:R-:W-:Y:S01]  /*7f70*/  FMUL.FTZ R121, R2, R121 ;  /* 0x0000007902797220 */ /* 0x000fe20000410000 */
[C---:B-----5:R-:W-:Y:S03]  /*7f80*/  HMMA.16816.F32.BF16 R76, R152.reuse, R156, R76 ;  /* 0x0000009c984c723c */ /* 0x060fe6000004184c */
        /* <DEDUP_REMOVED lines=9> */
[--C-:B------:R-:W-:Y:S02]  /*8020*/  FFMA.FTZ R12, R12, c[0x0][0x2d0], -R150.reuse ;  /* 0x0000b4000c0c7a23 */ /* 0x100fe40000010896 */
[C---:B------:R-:W-:Y:S01]  /*8030*/  HMMA.16816.F32.BF16 R88, R152.reuse, R170, R88 ;  /* 0x000000aa9858723c */ /* 0x040fe20000041858 */
[----:B------:R-:W1:Y:S01]  /*8040*/  LDSM.16.MT88.4 R168, [R196+0x4000] ;  /* 0x00400000c4a8783b */ /* 0x000e620000004200 */
[----:B------:R4:W-:Y:S02]  /*8050*/  MUFU.EX2 R227, R12 ;  /* 0x0000000c00e37308 */ /* 0x0009e40000000800 */
[--C-:B------:R-:W-:Y:S02]  /*8060*/  FFMA.FTZ R13, R13, c[0x0][0x2d0], -R150.reuse ;  /* 0x0000b4000d0d7a23 */ /* 0x100fe40000010896 */
[C---:B------:R-:W-:Y:S02]  /*8070*/  FMUL.FTZ R128, R2.reuse, R128 ;  /* 0x0000008002807220 */ /* 0x040fe40000410000 */
[C---:B--2---:R-:W-:Y:S04]  /*8080*/  HMMA.16816.F32.BF16 R92, R152.reuse, R172, R92 ;  /* 0x000000ac985c723c */ /* 0x044fe8000004185c */
[----:B------:R-:W-:Y:S01]  /*8090*/  FMUL.FTZ R129, R2, R129 ;  /* 0x0000008102817220 */ /* 0x000fe20000410000 */
[----:B------:R2:W5:Y:S01]  /*80a0*/  MUFU.EX2 R225, R13 ;  /* 0x0000000d00e17308 */ /* 0x0005620000000800 */
[C---:B------:R-:W-:Y:S02]  /*80b0*/  FMUL.FTZ R130, R0.reuse, R130 ;  /* 0x0000008200827220 */ /* 0x040fe40000410000 */
[C---:B------:R-:W-:Y:S01]  /*80c0*/  HMMA.16816.F32.BF16 R96, R152.reuse, R174, R96 ;  /* 0x000000ae9860723c */ /* 0x040fe20000041860 */
[----:B------:R-:W5:Y:S03]  /*80d0*/  LDSM.16.MT88.4 R172, [R195+0x4000] ;  /* 0x00400000c3ac783b */ /* 0x000f660000004200 */
[----:B------:R-:W-:Y:S02]  /*80e0*/  FMUL.FTZ R131, R0, R131 ;  /* 0x0000008300837220 */ /* 0x000fe40000410000 */
[C---:B------:R-:W-:Y:S02]  /*80f0*/  FMUL.FTZ R132, R2.reuse, R132 ;  /* 0x0000008402847220 */ /* 0x040fe40000410000 */
[C---:B------:R-:W-:Y:S01]  /*8100*/  FMUL.FTZ R133, R2.reuse, R133 ;  /* 0x0000008502857220 */ /* 0x040fe20000410000 */
[C---:B---3--:R-:W-:Y:S03]  /*8110*/  HMMA.16816.F32.BF16 R100, R152.reuse, R156, R100 ;  /* 0x0000009c9864723c */ /* 0x048fe60000041864 */
[----:B----4-:R-:W-:Y:S02]  /*8120*/  FMUL.FTZ R12, R2, R160 ;  /* 0x000000a0020c7220 */ /* 0x010fe40000410000 */
[C---:B------:R-:W-:Y:S02]  /*8130*/  FMUL.FTZ R134, R0.reuse, R134 ;  /* 0x0000008600867220 */ /* 0x040fe40000410000 */
[----:B------:R-:W-:Y:S01]  /*8140*/  FMUL.FTZ R135, R0, R135 ;  /* 0x0000008700877220 */ /* 0x000fe20000410000 */
[C---:B------:R-:W-:Y:S01]  /*8150*/  HMMA.16816.F32.BF16 R104, R152.reuse, R158, R104 ;  /* 0x0000009e9868723c */ /* 0x040fe20000041868 */
[----:B------:R-:W3:Y:S03]  /*8160*/  LDSM.16.MT88.4 R156, [R192+0x6000] ;  /* 0x00600000c09c783b */ /* 0x000ee60000004200 */
[C---:B--2---:R-:W-:Y:S02]  /*8170*/  FMUL.FTZ R13, R2.reuse, R161 ;  /* 0x000000a1020d7220 */ /* 0x044fe40000410000 */
[C---:B------:R-:W-:Y:S02]  /*8180*/  FMUL.FTZ R136, R2.reuse, R136 ;  /* 0x0000008802887220 */ /* 0x040fe40000410000 */
[C---:B-1----:R-:W-:Y:S01]  /*8190*/  HMMA.16816.F32.BF16 R108, R152.reuse, R168, R108 ;  /* 0x000000a8986c723c */ /* 0x042fe2000004186c */
[----:B------:R-:W-:Y:S03]  /*81a0*/  LDSM.16.MT88.4 R160, [R192+0x800] ;  /* 0x00080000c0a0783b */ /* 0x000fe60000004200 */
[----:B------:R-:W-:Y:S02]  /*81b0*/  FMUL.FTZ R137, R2, R137 ;  /* 0x0000008902897220 */ /* 0x000fe40000410000 */
[C---:B------:R-:W-:Y:S02]  /*81c0*/  FMUL.FTZ R138, R0.reuse, R138 ;  /* 0x0000008a008a7220 */ /* 0x040fe40000410000 */
[C---:B------:R-:W-:Y:S01]  /*81d0*/  HMMA.16816.F32.BF16 R112, R152.reuse, R170, R112 ;  /* 0x000000aa9870723c */ /* 0x040fe20000041870 */
[----:B------:R-:W1:Y:S03]  /*81e0*/  LDSM.16.MT88.4 R168, [R193+0x6000] ;  /* 0x00600000c1a8783b */ /* 0x000e660000004200 */
[----:B------:R-:W-:Y:S02]  /*81f0*/  FMUL.FTZ R139, R0, R139 ;  /* 0x0000008b008b7220 */ /* 0x000fe40000410000 */
[--C-:B------:R-:W-:Y:S02]  /*8200*/  FFMA.FTZ R16, R16, c[0x0][0x2d0], -R150.reuse ;  /* 0x0000b40010107a23 */ /* 0x100fe40000010896 */
[C---:B-----5:R-:W-:Y:S02]  /*8210*/  HMMA.16816.F32.BF16 R116, R152.reuse, R172, R116 ;  /* 0x000000ac9874723c */ /* 0x060fe40000041874 */
[----:B------:R2:W-:Y:S02]  /*8220*/  MUFU.EX2 R191, R16 ;  /* 0x0000001000bf7308 */ /* 0x0005e40000000800 */
[--C-:B------:R-:W-:Y:S02]  /*8230*/  FFMA.FTZ R17, R17, c[0x0][0x2d0], -R150.reuse ;  /* 0x0000b40011117a23 */ /* 0x100fe40000010896 */
[C---:B------:R-:W-:Y:S02]  /*8240*/  FMUL.FTZ R144, R2.reuse, R144 ;  /* 0x0000009002907220 */ /* 0x040fe40000410000 */
[C---:B------:R-:W-:Y:S01]  /*8250*/  HMMA.16816.F32.BF16 R120, R152.reuse, R174, R120 ;  /* 0x000000ae9878723c */ /* 0x040fe20000041878 */
[----:B------:R-:W4:Y:S03]  /*8260*/  LDSM.16.MT88.4 R172, [R196+0x6000] ;  /* 0x00600000c4ac783b */ /* 0x000f260000004200 */
[----:B------:R5:W4:Y:S01]  /*8270*/  MUFU.EX2 R190, R17 ;  /* 0x0000001100be7308 */ /* 0x000b220000000800 */
[----:B------:R-:W-:Y:S02]  /*8280*/  FMUL.FTZ R145, R2, R145 ;  /* 0x0000009102917220 */ /* 0x000fe40000410000 */
[C---:B------:R-:W-:Y:S01]  /*8290*/  FMUL.FTZ R146, R0.reuse, R146 ;  /* 0x0000009200927220 */ /* 0x040fe20000410000 */
[C---:B---3--:R-:W-:Y:S04]  /*82a0*/  HMMA.16816.F32.BF16 R124, R152.reuse, R156, R124 ;  /* 0x0000009c987c723c */ /* 0x048fe8000004187c */
[----:B------:R-:W-:Y:S02]  /*82b0*/  FMUL.FTZ R147, R0, R147 ;  /* 0x0000009300937220 */ /* 0x000fe40000410000 */
[--C-:B------:R-:W-:Y:S02]  /*82c0*/  FFMA.FTZ R20, R20, c[0x0][0x2d0], -R150.reuse ;  /* 0x0000b40014147a23 */ /* 0x100fe40000010896 */
[--C-:B------:R-:W-:Y:S01]  /*82d0*/  FFMA.FTZ R21, R21, c[0x0][0x2d0], -R150.reuse ;  /* 0x0000b40015157a23 */ /* 0x100fe20000010896 */
[C---:B------:R-:W-:Y:S01]  /*82e0*/  HMMA.16816.F32.BF16 R128, R152.reuse, R158, R128 ;  /* 0x0000009e9880723c */ /* 0x040fe20000041880 */
[----:B------:R-:W3:Y:S01]  /*82f0*/  LDSM.16.MT88.4 R156, [R195+0x6000] ;  /* 0x00600000c39c783b */ /* 0x000ee20000004200 */
[----:B------:R4:W-:Y:S01]  /*8300*/  MUFU.EX2 R189, R20 ;  /* 0x0000001400bd7308 */ /* 0x0009e20000000800 */
[C---:B--2---:R-:W-:Y:S02]  /*8310*/  FMUL.FTZ R16, R2.reuse, R164 ;  /* 0x000000a402107220 */ /* 0x044fe40000410000 */
[C---:B------:R-:W-:Y:S03]  /*8320*/  FMUL.FTZ R140, R2.reuse, R140 ;  /* 0x0000008c028c7220 */ /* 0x040fe60000410000 */
[C---:B-1----:R-:W-:Y:S04]  /*8330*/  HMMA.16816.F32.BF16 R132, R152.reuse, R168, R132 ;  /* 0x000000a89884723c */ /* 0x042fe80000041884 */
[C---:B-----5:R-:W-:Y:S01]  /*8340*/  FMUL.FTZ R17, R2.reuse, R165 ;  /* 0x000000a502117220 */ /* 0x060fe20000410000 */
[----:B------:R-:W-:Y:S01]  /*8350*/  MUFU.EX2 R188, R21 ;  /* 0x0000001500bc7308 */ /* 0x000fe20000000800 */
[----:B------:R-:W-:Y:S01]  /*8360*/  LDSM.16.MT88.4 R164, [R192+0x2800] ;  /* 0x00280000c0a4783b */ /* 0x000fe20000004200 */
[----:B------:R-:W-:Y:S01]  /*8370*/  FMUL.FTZ R141, R2, R141 ;  /* 0x0000008d028d7220 */ /* 0x000fe20000410000 */
[C---:B------:R-:W-:Y:S04]  /*8380*/  HMMA.16816.F32.BF16 R136, R152.reuse, R170, R136 ;  /* 0x000000aa9888723c */ /* 0x040fe80000041888 */
[C---:B------:R-:W-:Y:S01]  /*8390*/  FMUL.FTZ R142, R0.reuse, R142 ;  /* 0x0000008e008e7220 */ /* 0x040fe20000410000 */
[----:B------:R-:W1:Y:S01]  /*83a0*/  LDSM.16.MT88.4 R168, [R193+0x800] ;  /* 0x00080000c1a8783b */ /* 0x000e620000004200 */
[----:B------:R-:W-:Y:S02]  /*83b0*/  FMUL.FTZ R143, R0, R143 ;  /* 0x0000008f008f7220 */ /* 0x000fe40000410000 */
[C---:B----4-:R-:W-:Y:S01]  /*83c0*/  HMMA.16816.F32.BF16 R12, R152.reuse, R172, R12 ;  /* 0x000000ac980c723c */ /* 0x050fe2000004180c */
[----:B------:R-:W-:Y:S03]  /*83d0*/  MUFU.EX2 R173, R22 ;  /* 0x0000001600ad7308 */ /* 0x000fe60000000800 */
[----:B------:R-:W-:Y:S02]  /*83e0*/  FFMA.FTZ R20, R24, c[0x0][0x2d0], -R150 ;  /* 0x0000b40018147a23 */ /* 0x000fe40000010896 */
[----:B------:R-:W-:Y:S02]  /*83f0*/  FFMA.FTZ R2, R2, R233, R228 ;  /* 0x000000e902027223 */ /* 0x000fe400000100e4 */
[C---:B------:R-:W-:Y:S03]  /*8400*/  HMMA.16816.F32.BF16 R140, R152.reuse, R174, R140 ;  /* 0x000000ae988c723c */ /* 0x040fe6000004188c */
[----:B------:R-:W-:Y:S01]  /*8410*/  MUFU.EX2 R174, R33 ;  /* 0x0000002100ae7308 */ /* 0x000fe20000000800 */
[----:B------:R-:W-:Y:S02]  /*8420*/  FFMA.FTZ R0, R0, R232, R182 ;  /* 0x000000e800007223 */ /* 0x000fe400000100b6 */
[----:B------:R-:W-:Y:S02]  /*8430*/  FADD.FTZ R2, R231, R2 ;  /* 0x00000002e7027221 */ /* 0x000fe40000010000 */
[----:B------:R-:W-:Y:S01]  /*8440*/  FADD.FTZ R0, R185, R0 ;  /* 0x00000000b9007221 */ /* 0x000fe20000010000 */
[C---:B---3--:R-:W-:Y:S03]  /*8450*/  HMMA.16816.F32.BF16 R144, R152.reuse, R156, R144 ;  /* 0x0000009c9890723c */ /* 0x048fe60000041890 */
[----:B------:R-:W-:Y:S01]  /*8460*/  FADD.FTZ R2, R230, R2 ;  /* 0x00000002e6027221 */ /* 0x000fe20000010000 */
[----:B------:R2:W-:Y:S01]  /*8470*/  MUFU.EX2 R187, R20 ;  /* 0x0000001400bb7308 */ /* 0x0005e20000000800 */
[----:B------:R-:W-:Y:S02]  /*8480*/  FADD.FTZ R0, R184, R0 ;  /* 0x00000000b8007221 */ /* 0x000fe40000010000 */
[----:B------:R-:W-:Y:S01]  /*8490*/  FADD.FTZ R2, R229, R2 ;  /* 0x00000002e5027221 */ /* 0x000fe20000010000 */
[----:B------:R-:W-:Y:S01]  /*84a0*/  HMMA.16816.F32.BF16 R16, R152, R158, R16 ;  /* 0x0000009e9810723c */ /* 0x000fe20000041810 */
[----:B------:R-:W3:Y:S03]  /*84b0*/  LDSM.16.MT88.4 R156, [R196+0x800] ;  /* 0x00080000c49c783b */ /* 0x000ee60000004200 */
[----:B------:R-:W-:Y:S02]  /*84c0*/  FADD.FTZ R0, R183, R0 ;  /* 0x00000000b7007221 */ /* 0x000fe40000010000 */
[----:B------:R-:W4:Y:S01]  /*84d0*/  MUFU.EX2 R172, R23 ;  /* 0x0000001700ac7308 */ /* 0x000f220000000800 */
[----:B------:R-:W-:Y:S01]  /*84e0*/  F2FP.BF16.PACK_AB R152, R225, R227 ;  /* 0x000000e3e198723e */ /* 0x000fe200000010ff */
[----:B------:R-:W-:Y:S01]  /*84f0*/  FADD.FTZ R2, R227, R2 ;  /* 0x00000002e3027221 */ /* 0x000fe20000010000 */
[----:B------:R-:W-:Y:S03]  /*8500*/  F2FP.BF16.PACK_AB R153, R179, R181 ;  /* 0x000000b5b399723e */ /* 0x000fe600000010ff */
[----:B------:R-:W-:Y:S01]  /*8510*/  F2FP.BF16.PACK_AB R154, R190, R191 ;  /* 0x000000bfbe9a723e */ /* 0x000fe200000010ff */
[----:B------:R-:W-:Y:S01]  /*8520*/  FADD.FTZ R0, R181, R0 ;  /* 0x00000000b5007221 */ /* 0x000fe20000010000 */
[----:B------:R-:W-:Y:S01]  /*8530*/  F2FP.BF16.PACK_AB R155, R176, R177 ;  /* 0x000000b1b09b723e */ /* 0x000fe200000010ff */
[----:B------:R-:W-:Y:S02]  /*8540*/  FADD.FTZ R2, R225, R2 ;  /* 0x00000002e1027221 */ /* 0x000fe40000010000 */
[----:B------:R-:W-:Y:S02]  /*8550*/  FADD.FTZ R0, R179, R0 ;  /* 0x00000000b3007221 */ /* 0x000fe40000010000 */
[----:B------:R-:W-:Y:S02]  /*8560*/  FADD.FTZ R2, R191, R2 ;  /* 0x00000002bf027221 */ /* 0x000fe40000010000 */
[C---:B------:R-:W-:Y:S03]  /*8570*/  HMMA.16816.F32.BF16 R4, R152.reuse, R160, R4 ;  /* 0x000000a09804723c */ /* 0x040fe60000041804 */
[----:B--2---:R-:W-:Y:S02]  /*8580*/  FFMA.FTZ R20, R25, c[0x0][0x2d0], -R150 ;  /* 0x0000b40019147a23 */ /* 0x004fe40000010896 */
[----:B------:R-:W-:Y:S02]  /*8590*/  FADD.FTZ R0, R177, R0 ;  /* 0x00000000b1007221 */ /* 0x000fe40000010000 */
[----:B------:R-:W2:Y:S01]  /*85a0*/  MUFU.EX2 R186, R20 ;  /* 0x0000001400ba7308 */ /* 0x000ea20000000800 */
[C---:B------:R-:W-:Y:S01]  /*85b0*/  HMMA.16816.F32.BF16 R8, R152.reuse, R162, R8 ;  /* 0x000000a29808723c */ /* 0x040fe20000041808 */
[----:B------:R-:W5:Y:S03]  /*85c0*/  LDSM.16.MT88.4 R160, [R195+0x800] ;  /* 0x00080000c3a0783b */ /* 0x000f660000004200 */
[----:B----4-:R-:W-:Y:S01]  /*85d0*/  F2FP.BF16.PACK_AB R21, R172, R173 ;  /* 0x000000adac15723e */ /* 0x010fe200000010ff */
[----:B------:R-:W-:Y:S02]  /*85e0*/  FADD.FTZ R2, R190, R2 ;  /* 0x00000002be027221 */ /* 0x000fe40000010000 */
[----:B------:R-:W-:Y:S01]  /*85f0*/  FADD.FTZ R0, R176, R0 ;  /* 0x00000000b0007221 */ /* 0x000fe20000010000 */
[C---:B-1----:R-:W-:Y:S01]  /*8600*/  HMMA.16816.F32.BF16 R36, R152.reuse, R168, R36 ;  /* 0x000000a89824723c */ /* 0x042fe20000041824 */
[----:B------:R-:W-:Y:S03]  /*8610*/  MUFU.EX2 R169, R30 ;  /* 0x0000001e00a97308 */ /* 0x000fe60000000800 */
[----:B------:R-:W-:Y:S02]  /*8620*/  FADD.FTZ R2, R189, R2 ;  /* 0x00000002bd027221 */ /* 0x000fe40000010000 */
[----:B------:R-:W-:Y:S02]  /*8630*/  FADD.FTZ R0, R173, R0 ;  /* 0x00000000ad007221 */ /* 0x000fe40000010000 */
[C---:B------:R-:W-:Y:S03]  /*8640*/  HMMA.16816.F32.BF16 R40, R152.reuse, R170, R40 ;  /* 0x000000aa9828723c */ /* 0x040fe60000041828 */
[----:B------:R-:W-:Y:S01]  /*8650*/  MUFU.EX2 R168, R31 ;  /* 0x0000001f00a87308 */ /* 0x000fe20000000800 */
[----:B------:R-:W-:Y:S02]  /*8660*/  FADD.FTZ R2, R188, R2 ;  /* 0x00000002bc027221 */ /* 0x000fe40000010000 */
[----:B------:R-:W-:Y:S01]  /*8670*/  FADD.FTZ R0, R172, R0 ;  /* 0x00000000ac007221 */ /* 0x000fe20000010000 */
[----:B--2---:R-:W-:Y:S01]  /*8680*/  F2FP.BF16.PACK_AB R22, R186, R187 ;  /* 0x000000bbba16723e */ /* 0x004fe200000010ff */
[C---:B---3--:R-:W-:Y:S04]  /*8690*/  HMMA.16816.F32.BF16 R44, R152.reuse, R156, R44 ;  /* 0x0000009c982c723c */ /* 0x048fe8000004182c */
[--C-:B------:R-:W-:Y:S02]  /*86a0*/  FFMA.FTZ R20, R26, c[0x0][0x2d0], -R149.reuse ;  /* 0x0000b4001a147a23 */ /* 0x100fe40000010895 */
[----:B------:R-:W-:Y:S02]  /*86b0*/  FADD.FTZ R2, R187, R2 ;  /* 0x00000002bb027221 */ /* 0x000fe40000010000 */
[C---:B------:R-:W-:Y:S01]  /*86c0*/  HMMA.16816.F32.BF16 R48, R152.reuse, R158, R48 ;  /* 0x0000009e9830723c */ /* 0x040fe20000041830 */
[----:B------:R-:W1:Y:S01]  /*86d0*/  LDSM.16.MT88.4 R156, [R193+0x2800] ;  /* 0x00280000c19c783b */ /* 0x000e620000004200 */
[----:B------:R2:W3:Y:S06]  /*86e0*/  MUFU.EX2 R171, R20 ;  /* 0x0000001400ab7308 */ /* 0x0004ec0000000800 */
[C---:B-----5:R-:W-:Y:S08]  /*86f0*/  HMMA.16816.F32.BF16 R52, R152.reuse, R160, R52 ;  /* 0x000000a09834723c */ /* 0x060ff00000041834 */
[C---:B------:R-:W-:Y:S01]  /*8700*/  HMMA.16816.F32.BF16 R56, R152.reuse, R162, R56 ;  /* 0x000000a29838723c */ /* 0x040fe20000041838 */
[----:B------:R-:W4:Y:S07]  /*8710*/  LDSM.16.MT88.4 R160, [R196+0x2800] ;  /* 0x00280000c4a0783b */ /* 0x000f2e0000004200 */
[C---:B------:R-:W-:Y:S04]  /*8720*/  HMMA.16816.F32.BF16 R60, R152.reuse, R164, R60 ;  /* 0x000000a4983c723c */ /* 0x040fe8000004183c */
[--C-:B--2---:R-:W-:Y:S02]  /*8730*/  FFMA.FTZ R20, R27, c[0x0][0x2d0], -R149.reuse ;  /* 0x0000b4001b147a23 */ /* 0x104fe40000010895 */
[----:B------:R-:W-:Y:S01]  /*8740*/  LDSM.16.MT88.4 R24, [R196+0x1000] ;  /* 0x00100000c418783b */ /* 0x000fe20000004200 */
[----:B---3--:R-:W-:Y:S01]  /*8750*/  FADD.FTZ R0, R171, R0 ;  /* 0x00000000ab007221 */ /* 0x008fe20000010000 */
[C---:B------:R-:W-:Y:S01]  /*8760*/  HMMA.16816.F32.BF16 R64, R152.reuse, R166, R64 ;  /* 0x000000a69840723c */ /* 0x040fe20000041840 */
[----:B------:R2:W3:Y:S04]  /*8770*/  MUFU.EX2 R170, R20 ;  /* 0x0000001400aa7308 */ /* 0x0004e80000000800 */
[----:B------:R-:W5:Y:S03]  /*8780*/  LDSM.16.MT88.4 R164, [R195+0x2800] ;  /* 0x00280000c3a4783b */ /* 0x000f660000004200 */
[C---:B-1----:R-:W-:Y:S08]  /*8790*/  HMMA.16816.F32.BF16 R68, R152.reuse, R156, R68 ;  /* 0x0000009c9844723c */ /* 0x042ff00000041844 */
[C---:B------:R-:W-:Y:S01]  /*87a0*/  HMMA.16816.F32.BF16 R72, R152.reuse, R158, R72 ;  /* 0x0000009e9848723c */ /* 0x040fe20000041848 */
[----:B------:R-:W1:Y:S07]  /*87b0*/  LDSM.16.MT88.4 R156, [R192+0x4800] ;  /* 0x00480000c09c783b */ /* 0x000e6e0000004200 */
[C---:B----4-:R-:W-:Y:S04]  /*87c0*/  HMMA.16816.F32.BF16 R76, R152.reuse, R160, R76 ;  /* 0x000000a0984c723c */ /* 0x050fe8000004184c */
[----:B--2---:R-:W-:Y:S02]  /*87d0*/  F2FP.BF16.PACK_AB R20, R188, R189 ;  /* 0x000000bdbc14723e */ /* 0x004fe400000010ff */
[----:B---3--:R-:W-:Y:S02]  /*87e0*/  F2FP.BF16.PACK_AB R23, R170, R171 ;  /* 0x000000abaa17723e */ /* 0x008fe400000010ff */
        /* <DEDUP_REMOVED lines=26> */
[C---:B--2---:R-:W-:Y:S08]  /*8990*/  HMMA.16816.F32.BF16 R144, R152.reuse, R160, R144 ;  /* 0x000000a09890723c */ /* 0x044ff00000041890 */
[----:B------:R-:W-:Y:S01]  /*89a0*/  HMMA.16816.F32.BF16 R16, R152, R162, R16 ;  /* 0x000000a29810723c */ /* 0x000fe20000041810 */
[----:B------:R-:W2:Y:S07]  /*89b0*/  LDSM.16.MT88.4 R152, [R195+0x1000] ;  /* 0x00100000c398783b */ /* 0x000eae0000004200 */
[C---:B-1----:R-:W-:Y:S08]  /*89c0*/  HMMA.16816.F32.BF16 R4, R20.reuse, R156, R4 ;  /* 0x0000009c1404723c */ /* 0x042ff00000041804 */
[C---:B------:R-:W-:Y:S01]  /*89d0*/  HMMA.16816.F32.BF16 R8, R20.reuse, R158, R8 ;  /* 0x0000009e1408723c */ /* 0x040fe20000041808 */
[----:B------:R-:W1:Y:S07]  /*89e0*/  LDSM.16.MT88.4 R156, [R192+0x3000] ;  /* 0x00300000c09c783b */ /* 0x000e6e0000004200 */
[C---:B------:R-:W-:Y:S07]  /*89f0*/  HMMA.16816.F32.BF16 R36, R20.reuse, R164, R36 ;  /* 0x000000a41424723c */ /* 0x040fee0000041824 */
[----:B------:R-:W-:Y:S01]  /*8a00*/  F2FP.BF16.PACK_AB R165, R168, R169 ;  /* 0x000000a9a8a5723e */ /* 0x000fe200000010ff */
[C---:B------:R-:W-:Y:S08]  /*8a10*/  HMMA.16816.F32.BF16 R40, R20.reuse, R166, R40 ;  /* 0x000000a61428723c */ /* 0x040ff00000041828 */
[C---:B------:R-:W-:Y:S08]  /*8a20*/  HMMA.16816.F32.BF16 R44, R20.reuse, R24, R44 ;  /* 0x00000018142c723c */ /* 0x040ff0000004182c */
        /* <DEDUP_REMOVED lines=26> */
[C---:B---3--:R-:W-:Y:S07]  /*8bd0*/  HMMA.16816.F32.BF16 R116, R20.reuse, R24, R116 ;  /* 0x000000181474723c */ /* 0x048fee0000041874 */
[--C-:B------:R-:W-:Y:S01]  /*8be0*/  FFMA.FTZ R24, R28, c[0x0][0x2d0], -R150.reuse ;  /* 0x0000b4001c187a23 */ /* 0x100fe20000010896 */
[C---:B------:R-:W-:Y:S03]  /*8bf0*/  HMMA.16816.F32.BF16 R120, R20.reuse, R26, R120 ;  /* 0x0000001a1478723c */ /* 0x040fe60000041878 */
[----:B------:R1:W3:Y:S01]  /*8c00*/  MUFU.EX2 R180, R24 ;  /* 0x0000001800b47308 */ /* 0x0002e20000000800 */
[----:B------:R-:W-:Y:S04]  /*8c10*/  FFMA.FTZ R28, R32, c[0x0][0x2d0], -R150 ;  /* 0x0000b400201c7a23 */ /* 0x000fe80000010896 */
[C---:B--2---:R-:W-:Y:S05]  /*8c20*/  HMMA.16816.F32.BF16 R124, R20.reuse, R152, R124 ;  /* 0x00000098147c723c */ /* 0x044fea000004187c */
[----:B------:R2:W4:Y:S03]  /*8c30*/  MUFU.EX2 R175, R28 ;  /* 0x0000001c00af7308 */ /* 0x0005260000000800 */
[C---:B------:R-:W-:Y:S01]  /*8c40*/  HMMA.16816.F32.BF16 R128, R20.reuse, R154, R128 ;  /* 0x0000009a1480723c */ /* 0x040fe20000041880 */
[----:B-1----:R-:W1:Y:S03]  /*8c50*/  LDSM.16.MT88.4 R24, [R193+0x7000] ;  /* 0x00700000c118783b */ /* 0x002e660000004200 */
[----:B---3--:R-:W-:Y:S04]  /*8c60*/  F2FP.BF16.PACK_AB R164, R178, R180 ;  /* 0x000000b4b2a4723e */ /* 0x008fe800000010ff */
[----:B--2---:R-:W2:Y:S01]  /*8c70*/  LDSM.16.MT88.4 R28, [R195+0x7000] ;  /* 0x00700000c31c783b */ /* 0x004ea20000004200 */
[----:B----4-:R-:W-:Y:S01]  /*8c80*/  F2FP.BF16.PACK_AB R166, R174, R175 ;  /* 0x000000afaea6723e */ /* 0x010fe200000010ff */
[C---:B-1----:R-:W-:Y:S07]  /*8c90*/  HMMA.16816.F32.BF16 R132, R20.reuse, R24, R132 ;  /* 0x000000181484723c */ /* 0x042fee0000041884 */
[--C-:B------:R-:W-:Y:S01]  /*8ca0*/  FFMA.FTZ R24, R34, c[0x0][0x2d0], -R149.reuse ;  /* 0x0000b40022187a23 */ /* 0x100fe20000010895 */
[C---:B------:R-:W-:Y:S03]  /*8cb0*/  HMMA.16816.F32.BF16 R136, R20.reuse, R26, R136 ;  /* 0x0000001a1488723c */ /* 0x040fe60000041888 */
[----:B------:R1:W-:Y:S01]  /*8cc0*/  MUFU.EX2 R150, R24 ;  /* 0x0000001800967308 */ /* 0x0003e20000000800 */
[----:B------:R-:W-:Y:S02]  /*8cd0*/  FFMA.FTZ R149, R35, c[0x0][0x2d0], -R149 ;  /* 0x0000b40023957a23 */ /* 0x000fe40000010895 */
[----:B------:R-:W-:Y:S02]  /*8ce0*/  LDSM.16.MT88.4 R32, [R193+0x1800] ;  /* 0x00180000c120783b */ /* 0x000fe40000004200 */
[C---:B------:R-:W-:Y:S05]  /*8cf0*/  HMMA.16816.F32.BF16 R12, R20.reuse, R156, R12 ;  /* 0x0000009c140c723c */ /* 0x040fea000004180c */
[----:B------:R-:W3:Y:S03]  /*8d00*/  MUFU.EX2 R149, R149 ;  /* 0x0000009500957308 */ /* 0x000ee60000000800 */
[C---:B------:R-:W-:Y:S08]  /*8d10*/  HMMA.16816.F32.BF16 R140, R20.reuse, R158, R140 ;  /* 0x0000009e148c723c */ /* 0x040ff0000004188c */
[C---:B--2---:R-:W-:Y:S01]  /*8d20*/  HMMA.16816.F32.BF16 R144, R20.reuse, R28, R144 ;  /* 0x0000001c1490723c */ /* 0x044fe20000041890 */
[----:B-1----:R-:W1:Y:S07]  /*8d30*/  LDSM.16.MT88.4 R24, [R192+0x1800] ;  /* 0x00180000c018783b */ /* 0x002e6e0000004200 */
[----:B------:R-:W-:Y:S01]  /*8d40*/  HMMA.16816.F32.BF16 R16, R20, R30, R16 ;  /* 0x0000001e1410723c */ /* 0x000fe20000041810 */
[----:B------:R-:W2:Y:S03]  /*8d50*/  LDSM.16.MT88.4 R20, [R196+0x1800] ;  /* 0x00180000c414783b */ /* 0x000ea60000004200 */
[----:B---3--:R-:W-:Y:S07]  /*8d60*/  F2FP.BF16.PACK_AB R167, R149, R150 ;  /* 0x0000009695a7723e */ /* 0x008fee00000010ff */
[C---:B-1----:R-:W-:Y:S01]  /*8d70*/  HMMA.16816.F32.BF16 R152, R164.reuse, R24, R4 ;  /* 0x00000018a498723c */ /* 0x042fe20000041804 */
[----:B------:R-:W1:Y:S07]  /*8d80*/  LDSM.16.MT88.4 R4, [R195+0x1800] ;  /* 0x00180000c304783b */ /* 0x000e6e0000004200 */
[C---:B------:R-:W-:Y:S01]  /*8d90*/  HMMA.16816.F32.BF16 R156, R164.reuse, R26, R8 ;  /* 0x0000001aa49c723c */ /* 0x040fe20000041808 */
[----:B------:R-:W3:Y:S07]  /*8da0*/  LDSM.16.MT88.4 R8, [R192+0x3800] ;  /* 0x00380000c008783b */ /* 0x000eee0000004200 */
[C---:B------:R-:W-:Y:S01]  /*8db0*/  HMMA.16816.F32.BF16 R36, R164.reuse, R32, R36 ;  /* 0x00000020a424723c */ /* 0x040fe20000041824 */
[----:B------:R-:W4:Y:S07]  /*8dc0*/  LDSM.16.MT88.4 R24, [R193+0x3800] ;  /* 0x00380000c118783b */ /* 0x000f2e0000004200 */
[C---:B------:R-:W-:Y:S08]  /*8dd0*/  HMMA.16816.F32.BF16 R40, R164.reuse, R34, R40 ;  /* 0x00000022a428723c */ /* 0x040ff00000041828 */
        /* <DEDUP_REMOVED lines=34> */
[C---:B--2---:R-:W-:Y:S08]  /*9000*/  HMMA.16816.F32.BF16 R160, R164.reuse, R20, R12 ;  /* 0x00000014a4a0723c */ /* 0x044ff0000004180c */
[C---:B------:R-:W-:Y:S08]  /*9010*/  HMMA.16816.F32.BF16 R140, R164.reuse, R22, R140 ;  /* 0x00000016a48c723c */ /* 0x040ff0000004188c */
[C---:B-1----:R-:W-:Y:S07]  /*9020*/  HMMA.16816.F32.BF16 R144, R164.reuse, R4, R144 ;  /* 0x00000004a490723c */ /* 0x042fee0000041890 */
[----:B------:R-:W-:Y:S01]  /*9030*/  FADD.FTZ R4, R186, R2 ;  /* 0x00000002ba047221 */ /* 0x000fe20000010000 */
[----:B------:R-:W-:Y:S04]  /*9040*/  HMMA.16816.F32.BF16 R164, R164, R6, R16 ;  /* 0x00000006a4a4723c */ /* 0x000fe80000041810 */
[----:B------:R-:W-:Y:S02]  /*9050*/  FADD.FTZ R2, R170, R0 ;  /* 0x00000000aa027221 */ /* 0x000fe40000010000 */
[----:B------:R-:W-:Y:S01]  /*9060*/  FADD.FTZ R0, R180, R4 ;  /* 0x00000004b4007221 */ /* 0x000fe20000010000 */
[-C--:B------:R-:W-:Y:S01]  /*9070*/  MOV R16, R3.reuse ;  /* 0x0000000300107202 */ /* 0x080fe20000000f00 */
[----:B------:R-:W-:Y:S04]  /*9080*/  FADD.FTZ R2, R169, R2 ;  /* 0x00000002a9027221 */ /* 0x000fe80000010000 */
[----:B------:R-:W-:Y:S02]  /*9090*/  FADD.FTZ R0, R178, R0 ;  /* 0x00000000b2007221 */ /* 0x000fe40000010000 */
        /* <DEDUP_REMOVED lines=8> */
.L_x_3839:
        /* <DEDUP_REMOVED lines=8> */
.L_x_3910:
        /* <DEDUP_REMOVED lines=87> */
[----:B------:R-:W-:Y:S01]  /*9710*/  FMUL.FTZ R121, R0, R155 ;  /* 0x0000009b00797220 */ /* 0x000fe20000410000 */
[----:B--2---:R-:W-:Y:S01]  /*9720*/  @P0 MOV R3, 0x3f317218 ;  /* 0x3f31721800030802 */ /* 0x004fe20000000f00 */
[----:B---3--:R-:W-:Y:S02]  /*9730*/  @P0 FMUL.FTZ R2, R2, 0.69314718246459960938 ;  /* 0x3f31721802020820 */ /* 0x008fe40000410000 */
[C---:B------:R-:W-:Y:S02]  /*9740*/  FMUL.FTZ R124, R0.reuse, R158 ;  /* 0x0000009e007c7220 */ /* 0x040fe40000410000 */
        /* <DEDUP_REMOVED lines=58> */
.L_x_3824:
[----:B------:R-:W2:Y:S01]  /*9af0*/  S2R R2, SR_TID.X ;  /* 0x0000000000027919 */ /* 0x000ea20000002100 */
[----:B------:R-:W-:Y:S01]  /*9b00*/  BSSY B0, `(.L_x_3842) ;  /* 0x0000010000007945 */ /* 0x000fe20003800000 */
[----:B--2---:R-:W-:-:S13]  /*9b10*/  LOP3.LUT P0, RZ, R2, 0xff, RZ, 0xc0, !PT ;  /* 0x000000ff02ff7812 */ /* 0x004fda000780c0ff */
[----:B------:R-:W-:Y:S05]  /*9b20*/  @P0 BRA `(.L_x_3843) ;  /* 0x000000d000000947 */ /* 0x000fea0003800000 */
[----:B------:R-:W2:Y:S01]  /*9b30*/  S2R R4, SR_LANEID ;  /* 0x0000000000047919 */ /* 0x000ea20000000000 */
        /* <DEDUP_REMOVED lines=11> */
[----:B--2---:R-:W-:-:S06]  /*9bf0*/  IADD3 R240, R3, c[0x0][0xc], R2 ;  /* 0x0000030003f07a10 */ /* 0x004fcc0007ffe002 */
.L_x_3843:
[----:B------:R-:W-:Y:S05]  /*9c00*/  BSYNC B0 ;  /* 0x0000000000007941 */ /* 0x000fea0003800000 */
.L_x_3842:
[----:B------:R-:W-:Y:S01]  /*9c10*/  PRMT R0, R0, 0x9910, RZ ;  /* 0x0000991000007816 */ /* 0x000fe200000000ff */
[----:B------:R-:W-:Y:S01]  /*9c20*/  BSSY B1, `(.L_x_3844) ;  /* 0x000041f000017945 */ /* 0x000fe20003800000 */
[----:B------:R-:W-:Y:S02]  /*9c30*/  IMAD.MOV.U32 R122, RZ, RZ, R240 ;  /* 0x000000ffff7a7224 */ /* 0x000fe400078e00f0 */
        /* <DEDUP_REMOVED lines=8> */
[----:B-1----:R-:W4:Y:S04]  /*9cc0*/  LDL R5, [R1+0x20] ;  /* 0x0000200001057983 */ /* 0x002f280000100800 */
        /* <DEDUP_REMOVED lines=8> */
[----:B------:R-:W-:Y:S02]  /*9d50*/  ISETP.NE.AND.EX P2, PT, RZ, c[0x0][0x50c], PT, P2 ;  /* 0x00014300ff007a0c */ /* 0x000fe40003f45320 */
        /* <DEDUP_REMOVED lines=112> */
[----:B------:R-:W2:Y:S01]  /*a460*/  LDL.LU R8, [R1+0x4] ;  /* 0x0000040001087983 */ /* 0x000ea20000300800 */
[----:B------:R-:W-:Y:S01]  /*a470*/  IMAD.MOV.U32 R12, RZ, RZ, c[0x0][0x388] ;  /* 0x0000e200ff0c7624 */ /* 0x000fe200078e00ff */
[----:B----4-:R-:W-:Y:S02]  /*a480*/  F2FP.BF16.PACK_AB R2, R111, R110 ;  /* 0x0000006e6f02723e */ /* 0x010fe400000010ff */
[----:B------:R3:W-:Y:S04]  /*a490*/  STS [R7+0xc000], R3 ;  /* 0x00c0000307007388 */ /* 0x0007e80000000800 */
[----:B------:R4:W-:Y:S01]  /*a4a0*/  STS [R7+0xc400], R2 ;  /* 0x00c4000207007388 */ /* 0x0009e20000000800 */
[----:B-1----:R-:W-:-:S05]  /*a4b0*/  F2FP.BF16.PACK_AB R0, R113, R112 ;  /* 0x000000707100723e */ /* 0x002fca00000010ff */
[----:B------:R1:W-:Y:S01]  /*a4c0*/  STS [R6+0xc000], R0 ;  /* 0x00c0000006007388 */ /* 0x0003e20000000800 */
[----:B---3--:R-:W-:Y:S02]  /*a4d0*/  F2FP.BF16.PACK_AB R3, R95, R94 ;  /* 0x0000005e5f03723e */ /* 0x008fe400000010ff */
[----:B----4-:R-:W-:-:S03]  /*a4e0*/  F2FP.BF16.PACK_AB R2, R105, R104 ;  /* 0x000000686902723e */ /* 0x010fc600000010ff */
[----:B------:R3:W-:Y:S04]  /*a4f0*/  STS [R6+0xc400], R3 ;  /* 0x00c4000306007388 */ /* 0x0007e80000000800 */
[----:B------:R4:W-:Y:S01]  /*a500*/  STS [R5+0xc000], R2 ;  /* 0x00c0000205007388 */ /* 0x0009e20000000800 */
[----:B-1----:R-:W-:-:S05]  /*a510*/  F2FP.BF16.PACK_AB R0, R67, R66 ;  /* 0x000000424300723e */ /* 0x002fca00000010ff */
[----:B------:R1:W-:Y:S01]  /*a520*/  STS [R5+0xc400], R0 ;  /* 0x00c4000005007388 */ /* 0x0003e20000000800 */
[----:B---3--:R-:W-:Y:S01]  /*a530*/  F2FP.BF16.PACK_AB R3, R57, R56 ;  /* 0x000000383903723e */ /* 0x008fe200000010ff */
[----:B------:R-:W-:Y:S02]  /*a540*/  IMAD.MOV.U32 R6, RZ, RZ, 0x4 ;  /* 0x00000004ff067424 */ /* 0x000fe400078e00ff */
[----:B----4-:R-:W-:Y:S02]  /*a550*/  IMAD.MOV.U32 R2, RZ, RZ, RZ ;  /* 0x000000ffff027224 */ /* 0x010fe400078e00ff */
[----:B------:R-:W-:Y:S01]  /*a560*/  STS [R9+0xc000], R3 ;  /* 0x00c0000309007388 */ /* 0x000fe20000000800 */
[C---:B------:R-:W-:Y:S01]  /*a570*/  IMAD.WIDE R6, R244.reuse, R6, c[0x0][0x500] ;  /* 0x00014000f4067625 */ /* 0x040fe200078e0206 */
[----:B-1----:R-:W-:Y:S02]  /*a580*/  F2FP.BF16.PACK_AB R0, R59, R58 ;  /* 0x0000003a3b00723e */ /* 0x002fe400000010ff */
[----:B------:R-:W-:-:S03]  /*a590*/  @P2 LEA.HI.X R5, R244, c[0x0][0x50c], R246, 0x2, P0 ;  /* 0x00014300f4052a11 */ /* 0x000fc600000f14f6 */
[----:B------:R1:W-:Y:S04]  /*a5a0*/  STS [R9+0xc400], R0 ;  /* 0x00c4000009007388 */ /* 0x0003e80000000800 */
[----:B------:R-:W-:Y:S06]  /*a5b0*/  BAR.SYNC.DEFER_BLOCKING 0x1, 0x100 ;  /* 0x0044000000007b1d */ /* 0x000fec0000010000 */
[----:B------:R3:W5:Y:S04]  /*a5c0*/  @P2 LDG.E R12, [R4.64] ;  /* 0x00000006040c2981 */ /* 0x000768000c1e1900 */
[----:B------:R3:W5:Y:S01]  /*a5d0*/  @P1 LDG.E R2, [R6.64] ;  /* 0x0000000606021981 */ /* 0x000762000c1e1900 */
[----:B--2---:R-:W-:-:S04]  /*a5e0*/  ISETP.NE.AND P0, PT, R8, RZ, PT ;  /* 0x000000ff0800720c */ /* 0x004fc80003f05270 */
[----:B-1----:R-:W-:Y:S01]  /*a5f0*/  SEL R0, R8, c[0x0][0x3d4], P0 ;  /* 0x0000f50008007a07 */ /* 0x002fe20000000000 */
[----:B------:R-:W-:Y:S05]  /*a600*/  @P2 BRA `(.L_x_3846) ;  /* 0x0000004000002947 */ /* 0x000fea0003800000 */
[----:B---3--:R-:W-:Y:S05]  /*a610*/  @!P1 BRA `(.L_x_3846) ;  /* 0x0000003000009947 */ /* 0x008fea0003800000 */
[----:B-----5:R1:W2:Y:S04]  /*a620*/  LDG.E R12, [R6.64] ;  /* 0x00000006060c7981 */ /* 0x0202a8000c1e1900 */
[----:B-1----:R-:W2:Y:S02]  /*a630*/  LDG.E R6, [R6.64+0x4] ;  /* 0x0000040606067981 */ /* 0x002ea4000c1e1900 */
[----:B--2---:R-:W-:Y:S02]  /*a640*/  IADD3 R12, -R12, R6, RZ ;  /* 0x000000060c0c7210 */ /* 0x004fe40007ffe1ff */
.L_x_3846:
[----:B---3--:R-:W-:Y:S01]  /*a650*/  IMAD.MOV.U32 R10, RZ, RZ, 0x368 ;  /* 0x00000368ff0a7424 */ /* 0x008fe200078e00ff */
[----:B------:R-:W-:Y:S01]  /*a660*/  ISETP.GT.AND P2, PT, R0, 0x1, PT ;  /* 0x000000010000780c */ /* 0x000fe20003f44270 */
[----:B------:R-:W2:Y:S03]  /*a670*/  LDL R123, [R1+0x38] ;  /* 0x00003800017b7983 */ /* 0x000ea60000100800 */
[----:B------:R-:W-:Y:S01]  /*a680*/  SEL R10, R10, 0x328, P2 ;  /* 0x000003280a0a7807 */ /* 0x000fe20001000000 */
[----:B------:R-:W3:Y:S03]  /*a690*/  LDL R126, [R1+0x28] ;  /* 0x00002800017e7983 */ /* 0x000ee60000100800 */
[----:B------:R-:W1:Y:S02]  /*a6a0*/  LDC.64 R14, c[0x0][R10+0x168] ;  /* 0x00005a000a0e7b82 */ /* 0x000e640000000a00 */
[----:B-1----:R-:W-:-:S02]  /*a6b0*/  IMAD R8, R15, R245, RZ ;  /* 0x000000f50f087224 */ /* 0x002fc400078e02ff */
[----:B------:R-:W4:Y:S04]  /*a6c0*/  LDL R15, [R1+0x34] ;  /* 0x00003400010f7983 */ /* 0x000f280000100800 */
[----:B------:R-:W1:Y:S08]  /*a6d0*/  LDC.64 R6, c[0x0][R10+0x170] ;  /* 0x00005c000a067b82 */ /* 0x000e700000000a00 */
[----:B------:R-:W2:Y:S01]  /*a6e0*/  LDC.64 R16, c[0x0][R10+0x178] ;  /* 0x00005e000a107b82 */ /* 0x000ea20000000a00 */
[----:B------:R-:W-:-:S07]  /*a6f0*/  ISETP.NE.U32.AND P0, PT, RZ, c[0x0][0x500], PT ;  /* 0x00014000ff007a0c */ /* 0x000fce0003f05070 */
[----:B------:R1:W2:Y:S01]  /*a700*/  LDC.64 R18, c[0x0][R10+0x160] ;  /* 0x000058000a127b82 */ /* 0x0002a20000000a00 */
[----:B------:R-:W-:Y:S01]  /*a710*/  ISETP.NE.AND.EX P0, PT, RZ, c[0x0][0x504], PT, P0 ;  /* 0x00014100ff007a0c */ /* 0x000fe20003f05300 */
[----:B------:R-:W-:-:S03]  /*a720*/  IMAD.MOV.U32 R5, RZ, RZ, c[0x0][0x4e8] ;  /* 0x00013a00ff057624 */ /* 0x000fc600078e00ff */
[----:B------:R-:W-:Y:S02]  /*a730*/  SEL R0, R244, RZ, !P0 ;  /* 0x000000fff4007207 */ /* 0x000fe40004000000 */
[----:B------:R-:W-:Y:S02]  /*a740*/  SEL R4, R246, RZ, !P0 ;  /* 0x000000fff6047207 */ /* 0x000fe40004000000 */
[----:B------:R-:W-:Y:S01]  /*a750*/  ISETP.NE.AND P1, PT, R5, 0x1, PT ;  /* 0x000000010500780c */ /* 0x000fe20003f25270 */
[----:B-1----:R-:W-:-:S04]  /*a760*/  IMAD R3, R7, R0, RZ ;  /* 0x0000000007037224 */ /* 0x002fc800078e02ff */
[C---:B------:R-:W-:Y:S02]  /*a770*/  IMAD R3, R6.reuse, R4, R3 ;  /* 0x0000000406037224 */ /* 0x040fe400078e0203 */
[----:B------:R-:W-:-:S04]  /*a780*/  IMAD.WIDE.U32 R4, R6, R0, RZ ;  /* 0x0000000006047225 */ /* 0x000fc800078e00ff */
[----:B------:R-:W-:-:S04]  /*a790*/  IMAD.WIDE.U32 R6, R14, R245, RZ ;  /* 0x000000f50e067225 */ /* 0x000fc800078e00ff */
[----:B------:R-:W-:Y:S01]  /*a7a0*/  IMAD.IADD R13, R5, 0x1, R3 ;  /* 0x00000001050d7824 */ /* 0x000fe200078e0203 */
[----:B-----5:R-:W-:Y:S01]  /*a7b0*/  IADD3 R9, P5, P4, R4, R6, R2 ;  /* 0x0000000604097210 */ /* 0x020fe20007cbe002 */
[----:B------:R-:W-:Y:S02]  /*a7c0*/  IMAD.IADD R11, R7, 0x1, R8 ;  /* 0x00000001070b7824 */ /* 0x000fe400078e0208 */
[----:B--2---:R-:W-:Y:S01]  /*a7d0*/  IMAD R3, R241, 0x80, R123 ;  /* 0x00000080f1037824 */ /* 0x004fe200078e027b */
[----:B---3--:R-:W-:-:S03]  /*a7e0*/  SEL R4, R126, RZ, P2 ;  /* 0x000000ff7e047207 */ /* 0x008fc60001000000 */
[----:B------:R-:W-:Y:S01]  /*a7f0*/  @P1 IMAD.HI.U32 R5, R3, c[0x0][0x4ec], RZ ;  /* 0x00013b0003051a27 */ /* 0x000fe200078e00ff */
[----:B------:R-:W1:Y:S03]  /*a800*/  S2R R123, SR_TID.X ;  /* 0x00000000007b7919 */ /* 0x000e660000002100 */
[-C--:B------:R-:W-:Y:S02]  /*a810*/  IMAD R8, R17, R4.reuse, RZ ;  /* 0x0000000411087224 */ /* 0x080fe400078e02ff */
        /* <DEDUP_REMOVED lines=29> */
[----:B----4-:R-:W-:-:S03]  /*a9f0*/  IMAD R5, R241, 0x80, R15 ;  /* 0x00000080f1057824 */ /* 0x010fc600078e020f */
        /* <DEDUP_REMOVED lines=22> */
[C---:B------:R-:W-:Y:S02]  /*ab60*/  IMAD.WIDE.U32 R6, R245.reuse, c[0x0][0x3e8], R2 ;  /* 0x0000fa00f5067a25 */ /* 0x040fe400078e0002 */
        /* <DEDUP_REMOVED lines=42> */
.L_x_3911:
[----:B------:R-:W-:Y:S05]  /*ae10*/  BRA.DIV ~URZ, `(.L_x_3849) ;  /* 0x000044327f007947 */ /* 0x000fea000b800000 */
[----:B------:R3:W4:Y:S02]  /*ae20*/  SHFL.IDX PT, R0, R15, RZ, 0x181f ;  /* 0x00181fff0f007589 */ /* 0x00072400000e0000 */
.L_x_3912:
[----:B------:R-:W-:Y:S01]  /*ae30*/  ISETP.GE.AND P0, PT, R7, R4, PT ;  /* 0x000000040700720c */ /* 0x000fe20003f06270 */
[----:B------:R-:W-:-:S12]  /*ae40*/  BSSY B0, `(.L_x_3850) ;  /* 0x0000013000007945 */ /* 0x000fd80003800000 */
[----:B------:R-:W-:Y:S05]  /*ae50*/  @P0 BRA `(.L_x_3851) ;  /* 0x0000011000000947 */ /* 0x000fea0003800000 */
[----:B------:R-:W5:Y:S01]  /*ae60*/  LDL R5, [R1] ;  /* 0x0000000001057983 */ /* 0x000f620000100800 */
        /* <DEDUP_REMOVED lines=10> */
[----:B------:R2:W-:Y:S01]  /*af10*/  @!P6 ST.E.128 [R12.64], R28 ;  /* 0x0000001c0c00e985 */ /* 0x0005e2000c101d06 */
[----:B------:R-:W-:-:S02]  /*af20*/  @!P3 LEA.HI.X R3, R238, R6, R247, 0x1, P0 ;  /* 0x00000006ee03b211 */ /* 0x000fc400000f0cf7 */
[----:B-----5:R-:W-:-:S05]  /*af30*/  @!P5 LEA.HI.X R11, R237, R6, R5, 0x1, P2 ;  /* 0x00000006ed0bd211 */ /* 0x020fca00010f0c05 */
[----:B------:R2:W-:Y:S04]  /*af40*/  @!P5 ST.E.128 [R10.64], R24 ;  /* 0x000000180a00d985 */ /* 0x0005e8000c101d06 */
[----:B------:R2:W-:Y:S04]  /*af50*/  @!P4 ST.E.128 [R8.64], R20 ;  /* 0x000000140800c985 */ /* 0x0005e8000c101d06 */
[----:B------:R2:W-:Y:S02]  /*af60*/  @!P3 ST.E.128 [R2.64], R16 ;  /* 0x000000100200b985 */ /* 0x0005e4000c101d06 */
.L_x_3851:
[----:B------:R-:W-:Y:S05]  /*af70*/  BSYNC B0 ;  /* 0x0000000000007941 */ /* 0x000fea0003800000 */
.L_x_3850:
[----:B------:R-:W-:Y:S05]  /*af80*/  BRA.DIV ~URZ, `(.L_x_3852) ;  /* 0x000043227f007947 */ /* 0x000fea000b800000 */
[----:B--2---:R2:W1:Y:S04]  /*af90*/  SHFL.IDX PT, R6, R14, 0x1, 0x181f ;  /* 0x00381f000e067f89 */ /* 0x00446800000e0000 */
[----:B----4-:R2:W4:Y:S02]  /*afa0*/  SHFL.IDX PT, R0, R15, 0x1, 0x181f ;  /* 0x00381f000f007f89 */ /* 0x01052400000e0000 */
.L_x_3913:
[----:B------:R-:W-:Y:S01]  /*afb0*/  IADD3 R2, R7, 0x20, RZ ;  /* 0x0000002007027810 */ /* 0x000fe20007ffe0ff */
[----:B------:R-:W-:Y:S03]  /*afc0*/  BSSY B0, `(.L_x_3853) ;  /* 0x0000014000007945 */ /* 0x000fe60003800000 */
[----:B------:R-:W-:-:S13]  /*afd0*/  ISETP.GE.AND P0, PT, R2, R4, PT ;  /* 0x000000040200720c */ /* 0x000fda0003f06270 */
        /* <DEDUP_REMOVED lines=18> */
.L_x_3854:
[----:B------:R-:W-:Y:S05]  /*b100*/  BSYNC B0 ;  /* 0x0000000000007941 */ /* 0x000fea0003800000 */
.L_x_3853:
[----:B------:R-:W-:Y:S05]  /*b110*/  BRA.DIV ~URZ, `(.L_x_3855) ;  /* 0x000042527f007947 */ /* 0x000fea000b800000 */
[----:B-1----:R1:W2:Y:S02]  /*b120*/  SHFL.IDX PT, R6, R14, 0x2, 0x181f ;  /* 0x00581f000e067f89 */ /* 0x0022a400000e0000 */
.L_x_3914:
[----:B------:R-:W-:Y:S05]  /*b130*/  BRA.DIV ~URZ, `(.L_x_3856) ;  /* 0x000042a27f007947 */ /* 0x000fea000b800000 */
[----:B----4-:R4:W1:Y:S02]  /*b140*/  SHFL.IDX PT, R0, R15, 0x2, 0x181f ;  /* 0x00581f000f007f89 */ /* 0x01086400000e0000 */
.L_x_3915:
        /* <DEDUP_REMOVED lines=21> */
.L_x_3858:
[----:B------:R-:W-:Y:S05]  /*b2a0*/  BSYNC B0 ;  /* 0x0000000000007941 */ /* 0x000fea0003800000 */
.L_x_3857:
[----:B------:R-:W-:Y:S05]  /*b2b0*/  BRA.DIV ~URZ, `(.L_x_3859) ;  /* 0x000041827f007947 */ /* 0x000fea000b800000 */
[----:B--2---:R2:W3:Y:S04]  /*b2c0*/  SHFL.IDX PT, R6, R14, 0x3, 0x181f ;  /* 0x00781f000e067f89 */ /* 0x0044e800000e0000 */
[----:B-1----:R2:W1:Y:S02]  /*b2d0*/  SHFL.IDX PT, R0, R15, 0x3, 0x181f ;  /* 0x00781f000f007f89 */ /* 0x00246400000e0000 */
.L_x_3916:
[----:B------:R-:W-:-:S04]  /*b2e0*/  IADD3 R2, R7, 0x60, RZ ;  /* 0x0000006007027810 */ /* 0x000fc80007ffe0ff */
[----:B------:R-:W-:-:S13]  /*b2f0*/  ISETP.GE.AND P0, PT, R2, R4, PT ;  /* 0x000000040200720c */ /* 0x000fda0003f06270 */
[----:B------:R-:W-:Y:S05]  /*b300*/  @P0 BRA `(.L_x_3860) ;  /* 0x00002b0000000947 */ /* 0x000fea0003800000 */
[----:B------:R-:W5:Y:S01]  /*b310*/  LDL R10, [R1] ;  /* 0x00000000010a7983 */ /* 0x000f620000100800 */
[----:B------:R-:W-:Y:S02]  /*b320*/  ISETP.GE.AND P2, PT, R234, c[0x0][0x3c8], PT ;  /* 0x0000f200ea007a0c */ /* 0x000fe40003f46270 */
[----:B------:R-:W-:Y:S02]  /*b330*/  ISETP.GE.AND P1, PT, R237, c[0x0][0x3c8], PT ;  /* 0x0000f200ed007a0c */ /* 0x000fe40003f26270 */
[----:B------:R-:W-:-:S09]  /*b340*/  ISETP.GE.AND P0, PT, R236, c[0x0][0x3c8], PT ;  /* 0x0000f200ec007a0c */ /* 0x000fd20003f06270 */
[-C--:B-1----:R-:W-:Y:S02]  /*b350*/  @!P2 LEA R8, P5, R234, R0.reuse, 0x1 ;  /* 0x00000000ea08a211 */ /* 0x082fe400078a08ff */
[-C--:B------:R-:W-:Y:S02]  /*b360*/  @!P1 LEA R4, P4, R237, R0.reuse, 0x1 ;  /* 0x00000000ed049211 */ /* 0x080fe400078808ff */
[----:B------:R-:W-:Y:S02]  /*b370*/  @!P0 LEA R2, P3, R236, R0, 0x1 ;  /* 0x00000000ec028211 */ /* 0x000fe400078608ff */
[-C--:B---3--:R-:W-:Y:S02]  /*b380*/  @!P2 LEA.HI.X R9, R234, R6.reuse, R235, 0x1, P5 ;  /* 0x00000006ea09a211 */ /* 0x088fe400028f0ceb */
[----:B------:R-:W-:-:S03]  /*b390*/  @!P0 LEA.HI.X R3, R236, R6, R252, 0x1, P3 ;  /* 0x00000006ec038211 */ /* 0x000fc600018f0cfc */
[----:B------:R1:W-:Y:S01]  /*b3a0*/  @!P2 ST.E.128 [R8.64], R72 ;  /* 0x000000480800a985 */ /* 0x0003e2000c101d06 */
[----:B-----5:R-:W-:-:S05]  /*b3b0*/  @!P1 LEA.HI.X R5, R237, R6, R10, 0x1, P4 ;  /* 0x00000006ed059211 */ /* 0x020fca00020f0c0a */
        /* <DEDUP_REMOVED lines=8> */
.L_x_3847:
[----:B------:R-:W2:Y:S01]  /*b440*/  LDL.LU R7, [R1+0x28] ;  /* 0x0000280001077983 */ /* 0x000ea20000300800 */
[----:B------:R-:W-:Y:S02]  /*b450*/  IMAD R6, R6, c[0x0][0x408], RZ ;  /* 0x0001020006067a24 */ /* 0x000fe400078e02ff */
[----:B------:R-:W-:-:S04]  /*b460*/  IMAD.WIDE.U32 R4, R2, c[0x0][0x408], RZ ;  /* 0x0001020002047a25 */ /* 0x000fc800078e00ff */
[----:B------:R-:W-:Y:S02]  /*b470*/  IMAD R2, R2, c[0x0][0x40c], R6 ;  /* 0x0001030002027a24 */ /* 0x000fe400078e0206 */
[----:B------:R-:W-:-:S03]  /*b480*/  @P1 IMAD.HI.U32 R6, R3, c[0x0][0x4ec], RZ ;  /* 0x00013b0003061a27 */ /* 0x000fc600078e00ff */
[----:B------:R-:W-:Y:S02]  /*b490*/  IADD3 R5, R5, R2, RZ ;  /* 0x0000000205057210 */ /* 0x000fe40007ffe0ff */
[----:B------:R-:W-:-:S03]  /*b4a0*/  SHF.R.S32.HI R2, RZ, 0x1f, R0 ;  /* 0x0000001fff027819 */ /* 0x000fc60000011400 */
[----:B------:R-:W-:-:S04]  /*b4b0*/  IMAD.WIDE.U32 R4, R245, c[0x0][0x438], R4 ;  /* 0x00010e00f5047a25 */ /* 0x000fc800078e0004 */
[----:B------:R-:W-:Y:S02]  /*b4c0*/  IMAD R2, R2, c[0x0][0x440], RZ ;  /* 0x0001100002027a24 */ /* 0x000fe400078e02ff */
[----:B------:R-:W-:Y:S02]  /*b4d0*/  IMAD R5, R245, c[0x0][0x43c], R5 ;  /* 0x00010f00f5057a24 */ /* 0x000fe400078e0205 */
[C---:B------:R-:W-:Y:S02]  /*b4e0*/  IMAD R2, R0.reuse, c[0x0][0x444], R2 ;  /* 0x0001110000027a24 */ /* 0x040fe400078e0202 */
[----:B------:R-:W-:Y:S01]  /*b4f0*/  IMAD.WIDE.U32 R4, R0, c[0x0][0x440], R4 ;  /* 0x0001100000047a25 */ /* 0x000fe200078e0004 */
[----:B------:R-:W-:Y:S02]  /*b500*/  MOV R0, R3 ;  /* 0x0000000300007202 */ /* 0x000fe40000000f00 */
[----:B------:R-:W-:Y:S02]  /*b510*/  @P1 SHF.R.U32.HI R0, RZ, c[0x0][0x4f0], R6 ;  /* 0x00013c00ff001a19 */ /* 0x000fe40000011606 */
[----:B------:R-:W-:-:S02]  /*b520*/  IADD3 R5, R5, R2, RZ ;  /* 0x0000000205057210 */ /* 0x000fc40007ffe0ff */
[----:B------:R-:W-:Y:S02]  /*b530*/  SHF.R.S32.HI R2, RZ, 0x1f, R0 ;  /* 0x0000001fff027819 */ /* 0x000fe40000011400 */
[----:B------:R-:W-:-:S03]  /*b540*/  IADD3 R6, -R0, RZ, RZ ;  /* 0x000000ff00067210 */ /* 0x000fc60007ffe1ff */
[----:B------:R-:W-:Y:S02]  /*b550*/  IMAD R2, R2, c[0x0][0x430], RZ ;  /* 0x00010c0002027a24 */ /* 0x000fe400078e02ff */
[----:B------:R-:W-:Y:S02]  /*b560*/  IMAD R6, R6, c[0x0][0x4e8], R3 ;  /* 0x00013a0006067a24 */ /* 0x000fe400078e0203 */
[----:B--2---:R-:W-:-:S04]  /*b570*/  IMAD.WIDE.U32 R4, R7, c[0x0][0x448], R4 ;  /* 0x0001120007047a25 */ /* 0x004fc800078e0004 */
        /* <DEDUP_REMOVED lines=8> */
[----:B-1----:R-:W-:-:S04]  /*b600*/  LEA R21, P1, R2, c[0x0][0x400], 0x2 ;  /* 0x0001000002157a11 */ /* 0x002fc800078210ff */
[----:B------:R-:W-:-:S04]  /*b610*/  IADD3 R6, R3, R6, RZ ;  /* 0x0000000603067210 */ /* 0x000fc80007ffe0ff */
[----:B------:R-:W-:Y:S01]  /*b620*/  LEA.HI.X R20, R2, c[0x0][0x404], R6, 0x2, P1 ;  /* 0x0001010002147a11 */ /* 0x000fe200008f1406 */
[----:B------:R-:W-:Y:S05]  /*b630*/  BRA.DIV ~URZ, `(.L_x_3861) ;  /* 0x00003ec27f007947 */ /* 0x000fea000b800000 */
[----:B------:R1:W2:Y:S02]  /*b640*/  SHFL.IDX PT, R4, R20, RZ, 0x1c1f ;  /* 0x001c1fff14047589 */ /* 0x0002a400000e0000 */
.L_x_3917:
[----:B------:R-:W-:Y:S05]  /*b650*/  BRA.DIV ~URZ, `(.L_x_3862) ;  /* 0x00003f127f007947 */ /* 0x000fea000b800000 */
[----:B------:R3:W4:Y:S02]  /*b660*/  SHFL.IDX PT, R0, R21, RZ, 0x1c1f ;  /* 0x001c1fff15007589 */ /* 0x00072400000e0000 */
.L_x_3918:
[----:B------:R-:W-:Y:S01]  /*b670*/  BSSY B0, `(.L_x_3863) ;  /* 0x00000cf000007945 */ /* 0x000fe20003800000 */
[----:B------:R-:W-:Y:S05]  /*b680*/  @P3 BRA `(.L_x_3864) ;  /* 0x00000cd000003947 */ /* 0x000fea0003800000 */
[C---:B------:R-:W-:Y:S02]  /*b690*/  IADD3 R10, R239.reuse, 0x8, RZ ;  /* 0x00000008ef0a7810 */ /* 0x040fe40007ffe0ff */
[C---:B------:R-:W-:Y:S02]  /*b6a0*/  ISETP.GE.AND P2, PT, R239.reuse, c[0x0][0x3c8], PT ;  /* 0x0000f200ef007a0c */ /* 0x040fe40003f46270 */
[----:B------:R-:W-:Y:S02]  /*b6b0*/  ISETP.GE.AND P1, PT, R10, c[0x0][0x3c8], PT ;  /* 0x0000f2000a007a0c */ /* 0x000fe40003f26270 */
[C---:B------:R-:W-:Y:S02]  /*b6c0*/  IADD3 R12, R239.reuse, 0x10, RZ ;  /* 0x00000010ef0c7810 */ /* 0x040fe40007ffe0ff */
[----:B------:R-:W-:-:S02]  /*b6d0*/  IADD3 R6, R239, 0x18, RZ ;  /* 0x00000018ef067810 */ /* 0x000fc40007ffe0ff */
[----:B------:R-:W-:Y:S02]  /*b6e0*/  ISETP.GE.AND P3, PT, R12, c[0x0][0x3c8], PT ;  /* 0x0000f2000c007a0c */ /* 0x000fe40003f66270 */
[----:B------:R-:W-:Y:S02]  /*b6f0*/  ISETP.GE.AND P5, PT, R6, c[0x0][0x3c8], PT ;  /* 0x0000f20006007a0c */ /* 0x000fe40003fa6270 */
[----:B------:R-:W-:Y:S01]  /*b700*/  SHF.R.S32.HI R7, RZ, 0x1f, R10 ;  /* 0x0000001fff077819 */ /* 0x000fe2000001140a */
[----:B----4-:R-:W-:Y:S01]  /*b710*/  @!P2 IMAD.MOV.U32 R2, RZ, RZ, R0 ;  /* 0x000000ffff02a224 */ /* 0x010fe200078e0000 */
[C---:B------:R-:W-:Y:S01]  /*b720*/  IADD3 R5, R239.reuse, 0x20, RZ ;  /* 0x00000020ef057810 */ /* 0x040fe20007ffe0ff */
[----:B--2---:R-:W-:Y:S01]  /*b730*/  @!P2 IMAD.MOV.U32 R3, RZ, RZ, R4 ;  /* 0x000000ffff03a224 */ /* 0x004fe200078e0004 */
[C---:B------:R-:W-:Y:S02]  /*b740*/  @!P1 LEA R8, P4, R10.reuse, R0, 0x2 ;  /* 0x000000000a089211 */ /* 0x040fe400078810ff */
[----:B------:R-:W-:Y:S01]  /*b750*/  SHF.R.S32.HI R11, RZ, 0x1f, R6 ;  /* 0x0000001fff0b7819 */ /* 0x000fe20000011406 */
[----:B------:R-:W-:Y:S01]  /*b760*/  @!P2 IMAD.WIDE R2, R239, 0x4, R2 ;  /* 0x00000004ef02a825 */ /* 0x000fe200078e0202 */
[----:B------:R-:W-:-:S02]  /*b770*/  @!P1 LEA.HI.X R9, R10, R4, R7, 0x2, P4 ;  /* 0x000000040a099211 */ /* 0x000fc400020f1407 */
[----:B------:R-:W-:Y:S02]  /*b780*/  ISETP.GE.AND P4, PT, R5, c[0x0][0x3c8], PT ;  /* 0x0000f20005007a0c */ /* 0x000fe40003f86270 */
[----:B------:R2:W-:Y:S01]  /*b790*/  @!P2 ST.E.64 [R2.64], R24 ;  /* 0x000000180200a985 */ /* 0x0005e2000c101b06 */
[----:B------:R-:W-:Y:S02]  /*b7a0*/  SHF.R.S32.HI R7, RZ, 0x1f, R12 ;  /* 0x0000001fff077819 */ /* 0x000fe4000001140c */
[----:B------:R-:W-:Y:S01]  /*b7b0*/  SHF.R.S32.HI R13, RZ, 0x1f, R5 ;  /* 0x0000001fff0d7819 */ /* 0x000fe20000011405 */
[----:B------:R4:W-:Y:S01]  /*b7c0*/  @!P1 ST.E.64 [R8.64], R22 ;  /* 0x0000001608009985 */ /* 0x0009e2000c101b06 */
[C---:B------:R-:W-:Y:S02]  /*b7d0*/  @!P5 LEA R10, P1, R6.reuse, R0, 0x2 ;  /* 0x00000000060ad211 */ /* 0x040fe400078210ff */
[----:B------:R-:W-:Y:S02]  /*b7e0*/  IADD3 R123, R239, 0xa0, RZ ;  /* 0x000000a0ef7b7810 */ /* 0x000fe40007ffe0ff */
[----:B------:R-:W-:-:S02]  /*b7f0*/  @!P5 LEA.HI.X R11, R6, R4, R11, 0x2, P1 ;  /* 0x00000004060bd211 */ /* 0x000fc400008f140b */
[C---:B------:R-:W-:Y:S02]  /*b800*/  IADD3 R6, R239.reuse, 0x40, RZ ;  /* 0x00000040ef067810 */ /* 0x040fe40007ffe0ff */
[C---:B------:R-:W-:Y:S02]  /*b810*/  IADD3 R126, R239.reuse, 0x90, RZ ;  /* 0x00000090ef7e7810 */ /* 0x040fe40007ffe0ff */
[C---:B------:R-:W-:Y:S02]  /*b820*/  IADD3 R127, R239.reuse, 0xa0, RZ ;  /* 0x000000a0ef7f7810 */ /* 0x040fe40007ffe0ff */
[----:B------:R-:W-:Y:S02]  /*b830*/  SHF.R.S32.HI R126, RZ, 0x1f, R126 ;  /* 0x0000001fff7e7819 */ /* 0x000fe4000001147e */
[----:B------:R-:W-:Y:S02]  /*b840*/  SHF.R.S32.HI R127, RZ, 0x1f, R127 ;  /* 0x0000001fff7f7819 */ /* 0x000fe4000001147f */
[----:B--2---:R-:W-:-:S02]  /*b850*/  IADD3 R3, R239, 0x28, RZ ;  /* 0x00000028ef037810 */ /* 0x004fc40007ffe0ff */
[----:B------:R-:W-:Y:S02]  /*b860*/  IADD3 R2, R239, 0x30, RZ ;  /* 0x00000030ef027810 */ /* 0x000fe40007ffe0ff */
[----:B------:R-:W-:Y:S02]  /*b870*/  ISETP.GE.AND P6, PT, R3, c[0x0][0x3c8], PT ;  /* 0x0000f20003007a0c */ /* 0x000fe40003fc6270 */
[----:B----4-:R-:W-:Y:S02]  /*b880*/  @!P3 LEA R8, P2, R12, R0, 0x2 ;  /* 0x000000000c08b211 */ /* 0x010fe400078410ff */
[----:B------:R-:W-:Y:S02]  /*b890*/  ISETP.GE.AND P1, PT, R2, c[0x0][0x3c8], PT ;  /* 0x0000f20002007a0c */ /* 0x000fe40003f26270 */
[----:B------:R-:W-:Y:S02]  /*b8a0*/  @!P3 LEA.HI.X R9, R12, R4, R7, 0x2, P2 ;  /* 0x000000040c09b211 */ /* 0x000fe400010f1407 */
[----:B------:R-:W-:-:S02]  /*b8b0*/  IADD3 R7, R239, 0x38, RZ ;  /* 0x00000038ef077810 */ /* 0x000fc40007ffe0ff */
[----:B------:R-:W-:Y:S01]  /*b8c0*/  @!P4 LEA R12, P2, R5, R0, 0x2 ;  /* 0x00000000050cc211 */ /* 0x000fe200078410ff */
[----:B------:R2:W-:Y:S01]  /*b8d0*/  @!P3 ST.E.64 [R8.64], R26 ;  /* 0x0000001a0800b985 */ /* 0x0005e2000c101b06 */
[----:B------:R-:W-:Y:S02]  /*b8e0*/  ISETP.GE.AND P3, PT, R7, c[0x0][0x3c8], PT ;  /* 0x0000f20007007a0c */ /* 0x000fe40003f66270 */
[----:B------:R-:W-:Y:S01]  /*b8f0*/  @!P4 LEA.HI.X R13, R5, R4, R13, 0x2, P2 ;  /* 0x00000004050dc211 */ /* 0x000fe200010f140d */
[----:B------:R4:W-:Y:S01]  /*b900*/  @!P5 ST.E.64 [R10.64], R30 ;  /* 0x0000001e0a00d985 */ /* 0x0009e2000c101b06 */
[----:B------:R-:W-:Y:S02]  /*b910*/  SHF.R.S32.HI R5, RZ, 0x1f, R3 ;  /* 0x0000001fff057819 */ /* 0x000fe40000011403 */
[----:B------:R-:W-:Y:S01]  /*b920*/  @!P6 LEA R16, P2, R3, R0, 0x2 ;  /* 0x000000000310e211 */ /* 0x000fe200078410ff */
[----:B------:R5:W-:Y:S01]  /*b930*/  @!P4 ST.E.64 [R12.64], R28 ;  /* 0x0000001c0c00c985 */ /* 0x000be2000c101b06 */
[----:B------:R-:W-:-:S02]  /*b940*/  ISETP.GE.AND P5, PT, R6, c[0x0][0x3c8], PT ;  /* 0x0000f20006007a0c */ /* 0x000fc40003fa6270 */
[----:B------:R-:W-:Y:S02]  /*b950*/  @!P6 LEA.HI.X R17, R3, R4, R5, 0x2, P2 ;  /* 0x000000040311e211 */ /* 0x000fe400010f1405 */
[----:B------:R-:W-:Y:S02]  /*b960*/  SHF.R.S32.HI R3, RZ, 0x1f, R2 ;  /* 0x0000001fff037819 */ /* 0x000fe40000011402 */
[C---:B------:R-:W-:Y:S01]  /*b970*/  IADD3 R5, R239.reuse, 0x48, RZ ;  /* 0x00000048ef057810 */ /* 0x040fe20007ffe0ff */
[----:B------:R-:W-:Y:S01]  /*b980*/  @!P6 ST.E.64 [R16.64], R34 ;  /* 0x000000221000e985 */ /* 0x000fe2000c101b06 */
[----:B------:R-:W-:Y:S02]  /*b990*/  IADD3 R25, R239, 0x90, RZ ;  /* 0x00000090ef197810 */ /* 0x000fe40007ffe0ff */
[----:B------:R-:W-:Y:S02]  /*b9a0*/  ISETP.GE.AND P4, PT, R5, c[0x0][0x3c8], PT ;  /* 0x0000f20005007a0c */ /* 0x000fe40003f86270 */
[----:B------:R-:W-:-:S02]  /*b9b0*/  IADD3 R22, R239, 0x98, RZ ;  /* 0x00000098ef167810 */ /* 0x000fc40007ffe0ff */
[C---:B------:R-:W-:Y:S02]  /*b9c0*/  IADD3 R24, R239.reuse, 0xa8, RZ ;  /* 0x000000a8ef187810 */ /* 0x040fe40007ffe0ff */
[----:B------:R-:W-:Y:S02]  /*b9d0*/  IADD3 R23, R239, 0x98, RZ ;  /* 0x00000098ef177810 */ /* 0x000fe40007ffe0ff */
[C---:B--2---:R-:W-:Y:S02]  /*b9e0*/  @!P1 LEA R8, P2, R2.reuse, R0, 0x2 ;  /* 0x0000000002089211 */ /* 0x044fe400078410ff */
[----:B------:R-:W-:Y:S02]  /*b9f0*/  SHF.R.S32.HI R23, RZ, 0x1f, R23 ;  /* 0x0000001fff177819 */ /* 0x000fe40000011417 */
[----:B------:R-:W-:Y:S02]  /*ba00*/  @!P1 LEA.HI.X R9, R2, R4, R3, 0x2, P2 ;  /* 0x0000000402099211 */ /* 0x000fe400010f1403 */
[----:B------:R-:W-:-:S02]  /*ba10*/  SHF.R.S32.HI R2, RZ, 0x1f, R7 ;  /* 0x0000001fff027819 */ /* 0x000fc40000011407 */
[----:B------:R-:W-:Y:S01]  /*ba20*/  @!P3 LEA R14, P2, R7, R0, 0x2 ;  /* 0x00000000070eb211 */ /* 0x000fe200078410ff */
[----:B------:R2:W-:Y:S01]  /*ba30*/  @!P1 ST.E.64 [R8.64], R32 ;  /* 0x0000002008009985 */ /* 0x0005e2000c101b06 */
[----:B------:R-:W-:Y:S02]  /*ba40*/  IADD3 R3, R239, 0x50, RZ ;  /* 0x00000050ef037810 */ /* 0x000fe40007ffe0ff */
[----:B------:R-:W-:Y:S02]  /*ba50*/  @!P3 LEA.HI.X R15, R7, R4, R2, 0x2, P2 ;  /* 0x00000004070fb211 */ /* 0x000fe400010f1402 */
[----:B------:R-:W-:Y:S02]  /*ba60*/  ISETP.GE.AND P6, PT, R3, c[0x0][0x3c8], PT ;  /* 0x0000f20003007a0c */ /* 0x000fe40003fc6270 */
[----:B----4-:R-:W-:Y:S01]  /*ba70*/  @!P5 LEA R10, P2, R6, R0, 0x2 ;  /* 0x00000000060ad211 */ /* 0x010fe200078410ff */
[----:B------:R4:W-:Y:S01]  /*ba80*/  @!P3 ST.E.64 [R14.64], R36 ;  /* 0x000000240e00b985 */ /* 0x0009e2000c101b06 */
[----:B------:R-:W-:-:S02]  /*ba90*/  IADD3 R2, R239, 0x58, RZ ;  /* 0x00000058ef027810 */ /* 0x000fc40007ffe0ff */
[----:B------:R-:W-:Y:S02]  /*baa0*/  SHF.R.S32.HI R7, RZ, 0x1f, R5 ;  /* 0x0000001fff077819 */ /* 0x000fe40000011405 */
[----:B-----5:R-:W-:-:S04]  /*bab0*/  @!P4 LEA R12, P1, R5, R0, 0x2 ;  /* 0x00000000050cc211 */ /* 0x020fc800078210ff */
[----:B------:R-:W-:Y:S02]  /*bac0*/  @!P4 LEA.HI.X R13, R5, R4, R7, 0x2, P1 ;  /* 0x00000004050dc211 */ /* 0x000fe400008f1407 */
[----:B------:R-:W-:Y:S02]  /*bad0*/  @!P6 LEA R18, P1, R3, R0, 0x2 ;  /* 0x000000000312e211 */ /* 0x000fe400078210ff */
[----:B------:R-:W-:-:S04]  /*bae0*/  IADD3 R5, R239, 0x60, RZ ;  /* 0x00000060ef057810 */ /* 0x000fc80007ffe0ff */
[----:B------:R-:W-:Y:S02]  /*baf0*/  ISETP.GE.AND P3, PT, R5, c[0x0][0x3c8], PT ;  /* 0x0000f20005007a0c */ /* 0x000fe40003f66270 */
[----:B------:R-:W-:Y:S02]  /*bb00*/  SHF.R.S32.HI R7, RZ, 0x1f, R5 ;  /* 0x0000001fff077819 */ /* 0x000fe40000011405 */
[----:B--2---:R-:W-:-:S04]  /*bb10*/  SHF.R.S32.HI R8, RZ, 0x1f, R6 ;  /* 0x0000001fff087819 */ /* 0x004fc80000011406 */
[-C--:B------:R-:W-:Y:S02]  /*bb20*/  @!P5 LEA.HI.X R11, R6, R4.reuse, R8, 0x2, P2 ;  /* 0x00000004060bd211 */ /* 0x080fe400010f1408 */
[----:B------:R-:W-:Y:S02]  /*bb30*/  ISETP.GE.AND P2, PT, R2, c[0x0][0x3c8], PT ;  /* 0x0000f20002007a0c */ /* 0x000fe40003f46270 */
[----:B------:R-:W-:Y:S01]  /*bb40*/  SHF.R.S32.HI R6, RZ, 0x1f, R3 ;  /* 0x0000001fff067819 */ /* 0x000fe20000011403 */
[----:B------:R-:W-:Y:S03]  /*bb50*/  @!P5 ST.E.64 [R10.64], R44 ;  /* 0x0000002c0a00d985 */ /* 0x000fe6000c101b06 */
[----:B------:R-:W-:Y:S01]  /*bb60*/  @!P6 LEA.HI.X R19, R3, R4, R6, 0x2, P1 ;  /* 0x000000040313e211 */ /* 0x000fe200008f1406 */
[----:B------:R2:W-:Y:S01]  /*bb70*/  @!P4 ST.E.64 [R12.64], R40 ;  /* 0x000000280c00c985 */ /* 0x0005e2000c101b06 */
[----:B------:R-:W-:-:S02]  /*bb80*/  SHF.R.S32.HI R3, RZ, 0x1f, R2 ;  /* 0x0000001fff037819 */ /* 0x000fc40000011402 */
[----:B------:R-:W-:Y:S01]  /*bb90*/  IADD3 R6, R239, 0x78, RZ ;  /* 0x00000078ef067810 */ /* 0x000fe20007ffe0ff */
[----:B------:R-:W-:Y:S01]  /*bba0*/  @!P6 ST.E.64 [R18.64], R52 ;  /* 0x000000341200e985 */ /* 0x000fe2000c101b06 */
[-C--:B------:R-:W-:Y:S02]  /*bbb0*/  @!P3 LEA R16, P4, R5, R0.reuse, 0x2 ;  /* 0x000000000510b211 */ /* 0x080fe400078810ff */
[----:B------:R-:W-:Y:S02]  /*bbc0*/  @!P2 LEA R8, P1, R2, R0, 0x2 ;  /* 0x000000000208a211 */ /* 0x000fe400078210ff */
[----:B------:R-:W-:Y:S02]  /*bbd0*/  ISETP.GE.AND P6, PT, R6, c[0x0][0x3c8], PT ;  /* 0x0000f20006007a0c */ /* 0x000fe40003fc6270 */
[----:B------:R-:W-:Y:S02]  /*bbe0*/  @!P2 LEA.HI.X R9, R2, R4, R3, 0x2, P1 ;  /* 0x000000040209a211 */ /* 0x000fe400008f1403 */
[----:B------:R-:W-:-:S02]  /*bbf0*/  IADD3 R3, R239, 0x68, RZ ;  /* 0x00000068ef037810 */ /* 0x000fc40007ffe0ff */
[----:B------:R-:W-:Y:S01]  /*bc00*/  IADD3 R2, R239, 0x70, RZ ;  /* 0x00000070ef027810 */ /* 0x000fe20007ffe0ff */
[----:B------:R5:W-:Y:S01]  /*bc10*/  @!P2 ST.E.64 [R8.64], R48 ;  /* 0x000000300800a985 */ /* 0x000be2000c101b06 */
[----:B------:R-:W-:Y:S02]  /*bc20*/  ISETP.GE.AND P5, PT, R3, c[0x0][0x3c8], PT ;  /* 0x0000f20003007a0c */ /* 0x000fe40003fa6270 */
[----:B------:R-:W-:Y:S02]  /*bc30*/  ISETP.GE.AND P1, PT, R2, c[0x0][0x3c8], PT ;  /* 0x0000f20002007a0c */ /* 0x000fe40003f26270 */
[----:B------:R-:W-:Y:S02]  /*bc40*/  @!P3 LEA.HI.X R17, R5, R4, R7, 0x2, P4 ;  /* 0x000000040511b211 */ /* 0x000fe400020f1407 */
[----:B------:R-:W-:Y:S02]  /*bc50*/  SHF.R.S32.HI R7, RZ, 0x1f, R2 ;  /* 0x0000001fff077819 */ /* 0x000fe40000011402 */
[----:B------:R-:W-:Y:S01]  /*bc60*/  IADD3 R5, R239, 0x80, RZ ;  /* 0x00000080ef057810 */ /* 0x000fe20007ffe0ff */
[----:B------:R-:W-:Y:S04]  /*bc70*/  @!P3 ST.E.64 [R16.64], R152 ;  /* 0x000000981000b985 */ /* 0x000fe8000c101b06 */
[----:B----4-:R-:W-:-:S02]  /*bc80*/  @!P5 LEA R14, P4, R3, R0, 0x2 ;  /* 0x00000000030ed211 */ /* 0x010fc400078810ff */
[----:B--2---:R-:W-:-:S04]  /*bc90*/  @!P1 LEA R12, P2, R2, R0, 0x2 ;  /* 0x00000000020c9211 */ /* 0x004fc800078410ff */
[----:B------:R-:W-:Y:S02]  /*bca0*/  @!P1 LEA.HI.X R13, R2, R4, R7, 0x2, P2 ;  /* 0x00000004020d9211 */ /* 0x000fe400010f1407 */
[----:B------:R-:W-:Y:S02]  /*bcb0*/  @!P6 LEA R10, P2, R6, R0, 0x2 ;  /* 0x00000000060ae211 */ /* 0x000fe400078410ff */
[----:B------:R-:W-:Y:S02]  /*bcc0*/  IADD3 R2, R239, 0x88, RZ ;  /* 0x00000088ef027810 */ /* 0x000fe40007ffe0ff */
[----:B-----5:R-:W-:-:S04]  /*bcd0*/  SHF.R.S32.HI R8, RZ, 0x1f, R3 ;  /* 0x0000001fff087819 */ /* 0x020fc80000011403 */
[-C--:B------:R-:W-:Y:S02]  /*bce0*/  @!P5 LEA.HI.X R15, R3, R4.reuse, R8, 0x2, P4 ;  /* 0x00000004030fd211 */ /* 0x080fe400020f1408 */
[----:B------:R-:W-:Y:S02]  /*bcf0*/  ISETP.GE.AND P4, PT, R5, c[0x0][0x3c8], PT ;  /* 0x0000f20005007a0c */ /* 0x000fe40003f86270 */
[----:B------:R-:W-:Y:S01]  /*bd00*/  SHF.R.S32.HI R3, RZ, 0x1f, R6 ;  /* 0x0000001fff037819 */ /* 0x000fe20000011406 */
[----:B------:R2:W-:Y:S01]  /*bd10*/  @!P5 ST.E.64 [R14.64], R168 ;  /* 0x000000a80e00d985 */ /* 0x0005e2000c101b06 */
[----:B------:R-:W-:Y:S02]  /*bd20*/  ISETP.GE.AND P5, PT, R25, c[0x0][0x3c8], PT ;  /* 0x0000f20019007a0c */ /* 0x000fe40003fa6270 */
[----:B------:R-:W-:Y:S01]  /*bd30*/  @!P6 LEA.HI.X R11, R6, R4, R3, 0x2, P2 ;  /* 0x00000004060be211 */ /* 0x000fe200010f1403 */
[----:B------:R-:W-:Y:S01]  /*bd40*/  @!P1 ST.E.64 [R12.64], R148 ;  /* 0x000000940c009985 */ /* 0x000fe2000c101b06 */
[----:B------:R-:W-:-:S02]  /*bd50*/  ISETP.GE.AND P2, PT, R2, c[0x0][0x3c8], PT ;  /* 0x0000f20002007a0c */ /* 0x000fc40003f46270 */
[----:B------:R-:W-:Y:S01]  /*bd60*/  SHF.R.S32.HI R3, RZ, 0x1f, R5 ;  /* 0x0000001fff037819 */ /* 0x000fe20000011405 */
[----:B------:R4:W-:Y:S01]  /*bd70*/  @!P6 ST.E.64 [R10.64], R156 ;  /* 0x0000009c0a00e985 */ /* 0x0009e2000c101b06 */
[----:B------:R-:W-:Y:S02]  /*bd80*/  ISETP.GE.AND P1, PT, R22, c[0x0][0x3c8], PT ;  /* 0x0000f20016007a0c */ /* 0x000fe40003f26270 */
[----:B------:R-:W-:Y:S02]  /*bd90*/  @!P4 LEA R8, P3, R5, R0, 0x2 ;  /* 0x000000000508c211 */ /* 0x000fe400078610ff */
[----:B------:R-:W-:Y:S02]  /*bda0*/  ISETP.GE.AND P6, PT, R123, c[0x0][0x3c8], PT ;  /* 0x0000f2007b007a0c */ /* 0x000fe40003fc6270 */
[----:B------:R-:W-:Y:S02]  /*bdb0*/  @!P4 LEA.HI.X R9, R5, R4, R3, 0x2, P3 ;  /* 0x000000040509c211 */ /* 0x000fe400018f1403 */
[----:B------:R-:W-:-:S02]  /*bdc0*/  SHF.R.S32.HI R3, RZ, 0x1f, R2 ;  /* 0x0000001fff037819 */ /* 0x000fc40000011402 */
[C---:B------:R-:W-:Y:S01]  /*bdd0*/  @!P2 LEA R6, P3, R2.reuse, R0, 0x2 ;  /* 0x000000000206a211 */ /* 0x040fe200078610ff */
[----:B------:R-:W-:Y:S01]  /*bde0*/  @!P4 ST.E.64 [R8.64], R60 ;  /* 0x0000003c0800c985 */ /* 0x000fe2000c101b06 */
[----:B------:R-:W-:Y:S02]  /*bdf0*/  IADD3 R5, R239, 0xd0, RZ ;  /* 0x000000d0ef057810 */ /* 0x000fe40007ffe0ff */
[----:B------:R-:W-:Y:S02]  /*be00*/  @!P2 LEA.HI.X R7, R2, R4, R3, 0x2, P3 ;  /* 0x000000040207a211 */ /* 0x000fe400018f1403 */
[----:B------:R-:W-:Y:S02]  /*be10*/  @!P5 LEA R2, P4, R25, R0, 0x2 ;  /* 0x000000001902d211 */ /* 0x000fe400078810ff */
[----:B------:R-:W-:Y:S01]  /*be20*/  SHF.R.S32.HI R5, RZ, 0x1f, R5 ;  /* 0x0000001fff057819 */ /* 0x000fe20000011405 */
[----:B------:R5:W-:Y:S01]  /*be30*/  @!P2 ST.E.64 [R6.64], R64 ;  /* 0x000000400600a985 */ /* 0x000be2000c101b06 */
[----:B------:R-:W-:-:S02]  /*be40*/  ISETP.GE.AND P2, PT, R24, c[0x0][0x3c8], PT ;  /* 0x0000f20018007a0c */ /* 0x000fc40003f46270 */
[----:B------:R-:W-:Y:S02]  /*be50*/  @!P5 LEA.HI.X R3, R25, R4, R126, 0x2, P4 ;  /* 0x000000041903d211 */ /* 0x000fe400020f147e */
[C---:B------:R-:W-:Y:S02]  /*be60*/  IADD3 R126, R239.reuse, 0xb0, RZ ;  /* 0x000000b0ef7e7810 */ /* 0x040fe40007ffe0ff */
[C---:B------:R-:W-:Y:S01]  /*be70*/  IADD3 R25, R239.reuse, 0xa8, RZ ;  /* 0x000000a8ef197810 */ /* 0x040fe20007ffe0ff */
[----:B------:R1:W-:Y:S01]  /*be80*/  @!P5 ST.E.64 [R2.64], R68 ;  /* 0x000000440200d985 */ /* 0x0003e2000c101b06 */
[----:B------:R-:W-:Y:S02]  /*be90*/  ISETP.GE.AND P5, PT, R126, c[0x0][0x3c8], PT ;  /* 0x0000f2007e007a0c */ /* 0x000fe40003fa6270 */
[----:B------:R-:W-:Y:S02]  /*bea0*/  SHF.R.S32.HI R25, RZ, 0x1f, R25 ;  /* 0x0000001fff197819 */ /* 0x000fe40000011419 */
[----:B--2---:R-:W-:-:S02]  /*beb0*/  IADD3 R15, R239, 0xe8, RZ ;  /* 0x000000e8ef0f7810 */ /* 0x004fc40007ffe0ff */
[C---:B----4-:R-:W-:Y:S02]  /*bec0*/  IADD3 R10, R239.reuse, 0xd8, RZ ;  /* 0x000000d8ef0a7810 */ /* 0x050fe40007ffe0ff */
[C---:B------:R-:W-:Y:S02]  /*bed0*/  IADD3 R13, R239.reuse, 0xf0, RZ ;  /* 0x000000f0ef0d7810 */ /* 0x040fe40007ffe0ff */
[----:B------:R-:W-:Y:S02]  /*bee0*/  SHF.R.S32.HI R10, RZ, 0x1f, R10 ;  /* 0x0000001fff0a7819 */ /* 0x000fe4000001140a */
[C---:B------:R-:W-:Y:S02]  /*bef0*/  IADD3 R12, R239.reuse, 0xe0, RZ ;  /* 0x000000e0ef0c7810 */ /* 0x040fe40007ffe0ff */
[----:B------:R-:W-:Y:S02]  /*bf00*/  IADD3 R16, R239, 0xe8, RZ ;  /* 0x000000e8ef107810 */ /* 0x000fe40007ffe0ff */
[----:B------:R-:W-:-:S02]  /*bf10*/  SHF.R.S32.HI R12, RZ, 0x1f, R12 ;  /* 0x0000001fff0c7819 */ /* 0x000fc4000001140c */
[----:B------:R-:W-:Y:S02]  /*bf20*/  SHF.R.S32.HI R16, RZ, 0x1f, R16 ;  /* 0x0000001fff107819 */ /* 0x000fe40000011410 */
[C---:B-----5:R-:W-:Y:S02]  /*bf30*/  @!P1 LEA R6, P3, R22.reuse, R0, 0x2 ;  /* 0x0000000016069211 */ /* 0x060fe400078610ff */
[C---:B------:R-:W-:Y:S02]  /*bf40*/  IADD3 R14, R239.reuse, 0xf0, RZ ;  /* 0x000000f0ef0e7810 */ /* 0x040fe40007ffe0ff */
[----:B------:R-:W-:Y:S02]  /*bf50*/  @!P1 LEA.HI.X R7, R22, R4, R23, 0x2, P3 ;  /* 0x0000000416079211 */ /* 0x000fe400018f1417 */
[----:B------:R-:W-:Y:S02]  /*bf60*/  IADD3 R23, R239, 0xb8, RZ ;  /* 0x000000b8ef177810 */ /* 0x000fe40007ffe0ff */
[----:B-1----:R-:W-:Y:S01]  /*bf70*/  @!P6 LEA R2, P4, R123, R0, 0x2 ;  /* 0x000000007b02e211 */ /* 0x002fe200078810ff */
[----:B------:R1:W-:Y:S01]  /*bf80*/  @!P1 ST.E.64 [R6.64], R72 ;  /* 0x0000004806009985 */ /* 0x0003e2000c101b06 */
[----:B------:R-:W-:-:S02]  /*bf90*/  ISETP.GE.AND P1, PT, R23, c[0x0][0x3c8], PT ;  /* 0x0000f20017007a0c */ /* 0x000fc40003f26270 */
[----:B------:R-:W-:Y:S02]  /*bfa0*/  @!P6 LEA.HI.X R3, R123, R4, R127, 0x2, P4 ;  /* 0x000000047b03e211 */ /* 0x000fe400020f147f */
[C---:B------:R-:W-:Y:S02]  /*bfb0*/  IADD3 R22, R239.reuse, 0xc0, RZ ;  /* 0x000000c0ef167810 */ /* 0x040fe40007ffe0ff */
[----:B------:R-:W-:Y:S01]  /*bfc0*/  @!P2 LEA R8, P3, R24, R0, 0x2 ;  /* 0x000000001808a211 */ /* 0x000fe200078610ff */
[----:B------:R2:W-:Y:S01]  /*bfd0*/  @!P6 ST.E.64 [R2.64], R76 ;  /* 0x0000004c0200e985 */ /* 0x0005e2000c101b06 */
[----:B------:R-:W-:Y:S02]  /*bfe0*/  ISETP.GE.AND P6, PT, R22, c[0x0][0x3c8], PT ;  /* 0x0000f20016007a0c */ /* 0x000fe40003fc6270 */
[----:B------:R-:W-:Y:S02]  /*bff0*/  IADD3 R127, R239, 0xb0, RZ ;  /* 0x000000b0ef7f7810 */ /* 0x000fe40007ffe0ff */
[----:B------:R-:W-:-:S02]  /*c000*/  @!P2 LEA.HI.X R9, R24, R4, R25, 0x2, P3 ;  /* 0x000000041809a211 */ /* 0x000fc400018f1419 */
[C---:B------:R-:W-:Y:S02]  /*c010*/  IADD3 R25, R239.reuse, 0xc8, RZ ;  /* 0x000000c8ef197810 */ /* 0x040fe40007ffe0ff */
[C---:B------:R-:W-:Y:S01]  /*c020*/  IADD3 R123, R239.reuse, 0xb8, RZ ;  /* 0x000000b8ef7b7810 */ /* 0x040fe20007ffe0ff */
[----:B------:R4:W-:Y:S01]  /*c030*/  @!P2 ST.E.64 [R8.64], R80 ;  /* 0x000000500800a985 */ /* 0x0009e2000c101b06 */
[----:B------:R-:W-:Y:S02]  /*c040*/  SHF.R.S32.HI R127, RZ, 0x1f, R127 ;  /* 0x0000001fff7f7819 */ /* 0x000fe4000001147f */
[----:B------:R-:W-:Y:S02]  /*c050*/  IADD3 R24, R239, 0xd0, RZ ;  /* 0x000000d0ef187810 */ /* 0x000fe40007ffe0ff */
[----:B------:R-:W-:Y:S02]  /*c060*/  ISETP.GE.AND P4, PT, R25, c[0x0][0x3c8], PT ;  /* 0x0000f20019007a0c */ /* 0x000fe40003f86270 */
[----:B------:R-:W-:-:S02]  /*c070*/  SHF.R.S32.HI R123, RZ, 0x1f, R123 ;  /* 0x0000001fff7b7819 */ /* 0x000fc4000001147b */
[----:B------:R-:W-:Y:S02]  /*c080*/  SHF.R.S32.HI R14, RZ, 0x1f, R14 ;  /* 0x0000001fff0e7819 */ /* 0x000fe4000001140e */
[----:B-1----:R-:W-:-:S04]  /*c090*/  @!P5 LEA R6, P3, R126, R0, 0x2 ;  /* 0x000000007e06d211 */ /* 0x002fc800078610ff */
[----:B------:R-:W-:Y:S02]  /*c0a0*/  @!P5 LEA.HI.X R7, R126, R4, R127, 0x2, P3 ;  /* 0x000000047e07d211 */ /* 0x000fe400018f147f */
[----:B------:R-:W-:Y:S02]  /*c0b0*/  ISETP.GE.AND P3, PT, R24, c[0x0][0x3c8], PT ;  /* 0x0000f20018007a0c */ /* 0x000fe40003f66270 */
[----:B--2---:R-:W-:Y:S01]  /*c0c0*/  @!P1 LEA R2, P2, R23, R0, 0x2 ;  /* 0x0000000017029211 */ /* 0x004fe200078410ff */
[----:B------:R1:W-:Y:S01]  /*c0d0*/  @!P5 ST.E.64 [R6.64], R84 ;  /* 0x000000540600d985 */ /* 0x0003e2000c101b06 */
[----:B------:R-:W-:Y:S02]  /*c0e0*/  IADD3 R126, R239, 0xc0, RZ ;  /* 0x000000c0ef7e7810 */ /* 0x000fe40007ffe0ff */
[----:B------:R-:W-:Y:S02]  /*c0f0*/  @!P1 LEA.HI.X R3, R23, R4, R123, 0x2, P2 ;  /* 0x0000000417039211 */ /* 0x000fe400010f147b */
[----:B------:R-:W-:-:S02]  /*c100*/  IADD3 R23, R239, 0xd8, RZ ;  /* 0x000000d8ef177810 */ /* 0x000fc40007ffe0ff */
[----:B------:R-:W-:Y:S01]  /*c110*/  SHF.R.S32.HI R126, RZ, 0x1f, R126 ;  /* 0x0000001fff7e7819 */ /* 0x000fe2000001147e */
[----:B------:R2:W-:Y:S01]  /*c120*/  @!P1 ST.E.64 [R2.64], R88 ;  /* 0x0000005802009985 */ /* 0x0005e2000c101b06 */
[C---:B----4-:R-:W-:Y:S02]  /*c130*/  @!P6 LEA R8, P2, R22.reuse, R0, 0x2 ;  /* 0x000000001608e211 */ /* 0x050fe400078410ff */
[----:B------:R-:W-:Y:S02]  /*c140*/  IADD3 R123, R239, 0xc8, RZ ;  /* 0x000000c8ef7b7810 */ /* 0x000fe40007ffe0ff */
[----:B------:R-:W-:Y:S02]  /*c150*/  ISETP.GE.AND P1, PT, R23, c[0x0][0x3c8], PT ;  /* 0x0000f20017007a0c */ /* 0x000fe40003f26270 */
[----:B------:R-:W-:Y:S02]  /*c160*/  @!P6 LEA.HI.X R9, R22, R4, R126, 0x2, P2 ;  /* 0x000000041609e211 */ /* 0x000fe400010f147e */
[----:B------:R-:W-:-:S02]  /*c170*/  IADD3 R22, R239, 0xe0, RZ ;  /* 0x000000e0ef167810 */ /* 0x000fc40007ffe0ff */
[----:B------:R-:W-:Y:S01]  /*c180*/  SHF.R.S32.HI R123, RZ, 0x1f, R123 ;  /* 0x0000001fff7b7819 */ /* 0x000fe2000001147b */
[----:B------:R-:W-:Y:S01]  /*c190*/  @!P6 ST.E.64 [R8.64], R108 ;  /* 0x0000006c0800e985 */ /* 0x000fe2000c101b06 */
[----:B------:R-:W-:Y:S02]  /*c1a0*/  ISETP.GE.AND P6, PT, R22, c[0x0][0x3c8], PT ;  /* 0x0000f20016007a0c */ /* 0x000fe40003fc6270 */
[----:B-1----:R-:W-:-:S04]  /*c1b0*/  @!P3 LEA R6, P2, R24, R0, 0x2 ;  /* 0x000000001806b211 */ /* 0x002fc800078410ff */
[----:B------:R-:W-:Y:S02]  /*c1c0*/  @!P3 LEA.HI.X R7, R24, R4, R5, 0x2, P2 ;  /* 0x000000041807b211 */ /* 0x000fe400010f1405 */
[----:B------:R-:W-:Y:S02]  /*c1d0*/  IADD3 R5, R239, 0xf8, RZ ;  /* 0x000000f8ef057810 */ /* 0x000fe40007ffe0ff */
[----:B--2---:R-:W-:-:S04]  /*c1e0*/  @!P4 LEA R2, P5, R25, R0, 0x2 ;  /* 0x000000001902c211 */ /* 0x004fc800078a10ff */
        /* <DEDUP_REMOVED lines=8> */
[----:B------:R-:W-:-:S03]  /*c270*/  @!P6 LEA R10, P2, R22, R0, 0x2 ;  /* 0x00000000160ae211 */ /* 0x000fc600078410ff */
[----:B------:R1:W-:Y:S01]  /*c280*/  @!P1 ST.E.64 [R2.64], R100 ;  /* 0x0000006402009985 */ /* 0x0003e2000c101b06 */
[----:B------:R-:W-:Y:S02]  /*c290*/  @!P5 LEA R8, P1, R15, R0, 0x2 ;  /* 0x000000000f08d211 */ /* 0x000fe400078210ff */
[----:B------:R-:W-:Y:S02]  /*c2a0*/  @!P6 LEA.HI.X R11, R22, R4, R12, 0x2, P2 ;  /* 0x00000004160be211 */ /* 0x000fe400010f140c */
[----:B------:R-:W-:Y:S02]  /*c2b0*/  IADD3 R12, R239, 0xf8, RZ ;  /* 0x000000f8ef0c7810 */ /* 0x000fe40007ffe0ff */
[----:B--2---:R-:W-:Y:S01]  /*c2c0*/  @!P4 LEA R6, P2, R13, R0, 0x2 ;  /* 0x000000000d06c211 */ /* 0x004fe200078410ff */
[----:B------:R2:W-:Y:S01]  /*c2d0*/  @!P6 ST.E.64 [R10.64], R116 ;  /* 0x000000740a00e985 */ /* 0x0005e2000c101b06 */
[----:B------:R-:W-:Y:S02]  /*c2e0*/  @!P5 LEA.HI.X R9, R15, R4, R16, 0x2, P1 ;  /* 0x000000040f09d211 */ /* 0x000fe400008f1410 */
[----:B------:R-:W-:-:S02]  /*c2f0*/  SHF.R.S32.HI R12, RZ, 0x1f, R12 ;  /* 0x0000001fff0c7819 */ /* 0x000fc4000001140c */
[----:B------:R-:W-:Y:S01]  /*c300*/  @!P4 LEA.HI.X R7, R13, R4, R14, 0x2, P2 ;  /* 0x000000040d07c211 */ /* 0x000fe200010f140e */
[----:B------:R2:W-:Y:S04]  /*c310*/  @!P5 ST.E.64 [R8.64], R112 ;  /* 0x000000700800d985 */ /* 0x0005e8000c101b06 */
[----:B------:R2:W-:Y:S01]  /*c320*/  @!P4 ST.E.64 [R6.64], R104 ;  /* 0x000000680600c985 */ /* 0x0005e2000c101b06 */
[----:B-1----:R-:W-:-:S04]  /*c330*/  @!P3 LEA R2, P1, R5, R0, 0x2 ;  /* 0x000000000502b211 */ /* 0x002fc800078210ff */
[----:B------:R-:W-:-:S05]  /*c340*/  @!P3 LEA.HI.X R3, R5, R4, R12, 0x2, P1 ;  /* 0x000000040503b211 */ /* 0x000fca00008f140c */
[----:B------:R2:W-:Y:S04]  /*c350*/  @!P3 ST.E.64 [R2.64], R56 ;  /* 0x000000380200b985 */ /* 0x0005e8000c101b06 */
.L_x_3864:
[----:B------:R-:W-:Y:S05]  /*c360*/  BSYNC B0 ;  /* 0x0000000000007941 */ /* 0x000fea0003800000 */
.L_x_3863:
[----:B------:R-:W-:Y:S05]  /*c370*/  BRA.DIV ~URZ, `(.L_x_3865) ;  /* 0x000032527f007947 */ /* 0x000fea000b800000 */
[----:B--2---:R2:W1:Y:S04]  /*c380*/  SHFL.IDX PT, R4, R20, 0x1, 0x1c1f ;  /* 0x003c1f0014047f89 */ /* 0x00446800000e0000 */
[----:B----4-:R2:W4:Y:S02]  /*c390*/  SHFL.IDX PT, R0, R21, 0x1, 0x1c1f ;  /* 0x003c1f0015007f89 */ /* 0x01052400000e0000 */
.L_x_3919:
[----:B------:R-:W-:Y:S05]  /*c3a0*/  @P0 BRA `(.L_x_3860) ;  /* 0x00001a6000000947 */ /* 0x000fea0003800000 */
[C---:B------:R-:W-:Y:S02]  /*c3b0*/  ISETP.GE.AND P0, PT, R239.reuse, c[0x0][0x3c8], PT ;  /* 0x0000f200ef007a0c */ /* 0x040fe40003f06270 */
[C---:B------:R-:W-:Y:S02]  /*c3c0*/  IADD3 R2, R239.reuse, 0x18, RZ ;  /* 0x00000018ef027810 */ /* 0x040fe40007ffe0ff */
[----:B------:R-:W-:Y:S02]  /*c3d0*/  IADD3 R13, R239, 0x8, RZ ;  /* 0x00000008ef0d7810 */ /* 0x000fe40007ffe0ff */
[----:B------:R-:W-:-:S02]  /*c3e0*/  ISETP.GE.AND P3, PT, R2, c[0x0][0x3c8], PT ;  /* 0x0000f20002007a0c */ /* 0x000fc40003f66270 */
[----:B------:R-:W-:Y:S02]  /*c3f0*/  ISETP.GE.AND P5, PT, R13, c[0x0][0x3c8], PT ;  /* 0x0000f2000d007a0c */ /* 0x000fe40003fa6270 */
[C---:B------:R-:W-:Y:S02]  /*c400*/  IADD3 R12, R239.reuse, 0x10, RZ ;  /* 0x00000010ef0c7810 */ /* 0x040fe40007ffe0ff */
[----:B------:R-:W-:Y:S01]  /*c410*/  SHF.R.S32.HI R5, RZ, 0x1f, R2 ;  /* 0x0000001fff057819 */ /* 0x000fe20000011402 */
[----:B----4-:R-:W-:Y:S01]  /*c420*/  @!P0 IMAD.MOV.U32 R6, RZ, RZ, R0 ;  /* 0x000000ffff068224 */ /* 0x010fe200078e0000 */
[----:B------:R-:W-:Y:S01]  /*c430*/  ISETP.GE.AND P4, PT, R12, c[0x0][0x3c8], PT ;  /* 0x0000f2000c007a0c */ /* 0x000fe20003f86270 */
[----:B-1----:R-:W-:Y:S01]  /*c440*/  @!P0 IMAD.MOV.U32 R7, RZ, RZ, R4 ;  /* 0x000000ffff078224 */ /* 0x002fe200078e0004 */
[C---:B------:R-:W-:Y:S02]  /*c450*/  IADD3 R3, R239.reuse, 0x20, RZ ;  /* 0x00000020ef037810 */ /* 0x040fe40007ffe0ff */
[C---:B--2---:R-:W-:Y:S01]  /*c460*/  IADD3 R20, R239.reuse, 0x90, RZ ;  /* 0x00000090ef147810 */ /* 0x044fe20007ffe0ff */
[----:B------:R-:W-:Y:S01]  /*c470*/  @!P0 IMAD.WIDE R6, R239, 0x4, R6 ;  /* 0x00000004ef068825 */ /* 0x000fe200078e0206 */
[----:B------:R-:W-:-:S02]  /*c480*/  @!P3 LEA R16, P1, R2, R0, 0x2 ;  /* 0x000000000210b211 */ /* 0x000fc400078210ff */
[----:B------:R-:W-:Y:S02]  /*c490*/  ISETP.GE.AND P2, PT, R3, c[0x0][0x3c8], PT ;  /* 0x0000f20003007a0c */ /* 0x000fe40003f46270 */
[----:B------:R1:W-:Y:S01]  /*c4a0*/  @!P0 ST.E.64 [R6.64], R120 ;  /* 0x0000007806008985 */ /* 0x0003e2000c101b06 */
[----:B------:R-:W-:Y:S02]  /*c4b0*/  @!P3 LEA.HI.X R17, R2, R4, R5, 0x2, P1 ;  /* 0x000000040211b211 */ /* 0x000fe400008f1405 */
[-C--:B------:R-:W-:Y:S02]  /*c4c0*/  @!P5 LEA R10, P1, R13, R0.reuse, 0x2 ;  /* 0x000000000d0ad211 */ /* 0x080fe400078210ff */
[C---:B------:R-:W-:Y:S02]  /*c4d0*/  IADD3 R2, R239.reuse, 0x28, RZ ;  /* 0x00000028ef027810 */ /* 0x040fe40007ffe0ff */
[----:B------:R-:W-:Y:S02]  /*c4e0*/  @!P4 LEA R8, P0, R12, R0, 0x2 ;  /* 0x000000000c08c211 */ /* 0x000fe400078010ff */
[----:B------:R-:W-:-:S02]  /*c4f0*/  IADD3 R5, R239, 0x30, RZ ;  /* 0x00000030ef057810 */ /* 0x000fc40007ffe0ff */
[C---:B------:R-:W-:Y:S02]  /*c500*/  IADD3 R22, R239.reuse, 0x98, RZ ;  /* 0x00000098ef167810 */ /* 0x040fe40007ffe0ff */
[C---:B------:R-:W-:Y:S02]  /*c510*/  IADD3 R24, R239.reuse, 0x90, RZ ;  /* 0x00000090ef187810 */ /* 0x040fe40007ffe0ff */
[C---:B------:R-:W-:Y:S02]  /*c520*/  IADD3 R23, R239.reuse, 0xa0, RZ ;  /* 0x000000a0ef177810 */ /* 0x040fe40007ffe0ff */
[----:B------:R-:W-:Y:S02]  /*c530*/  SHF.R.S32.HI R24, RZ, 0x1f, R24 ;  /* 0x0000001fff187819 */ /* 0x000fe40000011418 */
[C---:B------:R-:W-:Y:S02]  /*c540*/  IADD3 R25, R239.reuse, 0x98, RZ ;  /* 0x00000098ef197810 */ /* 0x040fe40007ffe0ff */
[----:B---3--:R-:W-:-:S02]  /*c550*/  IADD3 R21, R239, 0xa8, RZ ;  /* 0x000000a8ef157810 */ /* 0x008fc40007ffe0ff */
[----:B------:R-:W-:Y:S02]  /*c560*/  SHF.R.S32.HI R25, RZ, 0x1f, R25 ;  /* 0x0000001fff197819 */ /* 0x000fe40000011419 */
[C---:B------:R-:W-:Y:S02]  /*c570*/  IADD3 R26, R239.reuse, 0xb0, RZ ;  /* 0x000000b0ef1a7810 */ /* 0x040fe40007ffe0ff */
[----:B------:R-:W-:Y:S02]  /*c580*/  IADD3 R27, R239, 0xb0, RZ ;  /* 0x000000b0ef1b7810 */ /* 0x000fe40007ffe0ff */
[----:B-1----:R-:W-:Y:S02]  /*c590*/  SHF.R.S32.HI R6, RZ, 0x1f, R13 ;  /* 0x0000001fff067819 */ /* 0x002fe4000001140d */
[----:B------:R-:W-:Y:S02]  /*c5a0*/  SHF.R.S32.HI R7, RZ, 0x1f, R12 ;  /* 0x0000001fff077819 */ /* 0x000fe4000001140c */
[----:B------:R-:W-:-:S02]  /*c5b0*/  @!P5 LEA.HI.X R11, R13, R4, R6, 0x2, P1 ;  /* 0x000000040d0bd211 */ /* 0x000fc400008f1406 */
[----:B------:R-:W-:Y:S02]  /*c5c0*/  ISETP.GE.AND P1, PT, R2, c[0x0][0x3c8], PT ;  /* 0x0000f20002007a0c */ /* 0x000fe40003f26270 */
[----:B------:R-:W-:Y:S01]  /*c5d0*/  @!P4 LEA.HI.X R9, R12, R4, R7, 0x2, P0 ;  /* 0x000000040c09c211 */ /* 0x000fe200000f1407 */
[----:B------:R1:W-:Y:S01]  /*c5e0*/  @!P5 ST.E.64 [R10.64], R124 ;  /* 0x0000007c0a00d985 */ /* 0x0003e2000c101b06 */
[----:B------:R-:W-:Y:S02]  /*c5f0*/  ISETP.GE.AND P0, PT, R5, c[0x0][0x3c8], PT ;  /* 0x0000f20005007a0c */ /* 0x000fe40003f06270 */
[----:B------:R-:W-:Y:S01]  /*c600*/  SHF.R.S32.HI R13, RZ, 0x1f, R3 ;  /* 0x0000001fff0d7819 */ /* 0x000fe20000011403 */
[----:B------:R2:W-:Y:S01]  /*c610*/  @!P4 ST.E.64 [R8.64], R38 ;  /* 0x000000260800c985 */ /* 0x0005e2000c101b06 */
[----:B------:R-:W-:Y:S02]  /*c620*/  @!P2 LEA R12, P6, R3, R0, 0x2 ;  /* 0x00000000030ca211 */ /* 0x000fe400078c10ff */
[----:B------:R-:W-:Y:S01]  /*c630*/  IADD3 R6, R239, 0x38, RZ ;  /* 0x00000038ef067810 */ /* 0x000fe20007ffe0ff */
[----:B------:R-:W-:Y:S01]  /*c640*/  @!P3 ST.E.64 [R16.64], R42 ;  /* 0x0000002a1000b985 */ /* 0x000fe2000c101b06 */
[----:B------:R-:W-:-:S02]  /*c650*/  @!P2 LEA.HI.X R13, R3, R4, R13, 0x2, P6 ;  /* 0x00000004030da211 */ /* 0x000fc400030f140d */
[----:B------:R-:W-:Y:S02]  /*c660*/  ISETP.GE.AND P5, PT, R6, c[0x0][0x3c8], PT ;  /* 0x0000f20006007a0c */ /* 0x000fe40003fa6270 */
[----:B------:R-:W-:Y:S01]  /*c670*/  SHF.R.S32.HI R7, RZ, 0x1f, R2 ;  /* 0x0000001fff077819 */ /* 0x000fe20000011402 */
[----:B------:R3:W-:Y:S01]  /*c680*/  @!P2 ST.E.64 [R12.64], R128 ;  /* 0x000000800c00a985 */ /* 0x0007e2000c101b06 */
[----:B------:R-:W-:Y:S02]  /*c690*/  IADD3 R3, R239, 0x40, RZ ;  /* 0x00000040ef037810 */ /* 0x000fe40007ffe0ff */
[-C--:B------:R-:W-:Y:S02]  /*c6a0*/  @!P0 LEA R14, P6, R5, R0.reuse, 0x2 ;  /* 0x00000000050e8211 */ /* 0x080fe400078c10ff */
[----:B------:R-:W-:Y:S02]  /*c6b0*/  SHF.R.S32.HI R27, RZ, 0x1f, R27 ;  /* 0x0000001fff1b7819 */ /* 0x000fe4000001141b */
[----:B-1----:R-:W-:-:S04]  /*c6c0*/  @!P1 LEA R10, P4, R2, R0, 0x2 ;  /* 0x00000000020a9211 */ /* 0x002fc800078810ff */
[-C--:B------:R-:W-:Y:S02]  /*c6d0*/  @!P1 LEA.HI.X R11, R2, R4.reuse, R7, 0x2, P4 ;  /* 0x00000004020b9211 */ /* 0x080fe400020f1407 */
[----:B------:R-:W-:Y:S02]  /*c6e0*/  ISETP.GE.AND P4, PT, R3, c[0x0][0x3c8], PT ;  /* 0x0000f20003007a0c */ /* 0x000fe40003f86270 */
[----:B--2---:R-:W-:Y:S01]  /*c6f0*/  SHF.R.S32.HI R8, RZ, 0x1f, R5 ;  /* 0x0000001fff087819 */ /* 0x004fe20000011405 */
[----:B------:R-:W-:Y:S01]  /*c700*/  @!P1 ST.E.64 [R10.64], R46 ;  /* 0x0000002e0a009985 */ /* 0x000fe2000c101b06 */
[----:B------:R-:W-:Y:S02]  /*c710*/  IADD3 R2, R239, 0x48, RZ ;  /* 0x00000048ef027810 */ /* 0x000fe40007ffe0ff */
[----:B------:R-:W-:Y:S02]  /*c720*/  @!P0 LEA.HI.X R15, R5, R4, R8, 0x2, P6 ;  /* 0x00000004050f8211 */ /* 0x000fe400030f1408 */
[----:B------:R-:W-:-:S02]  /*c730*/  SHF.R.S32.HI R5, RZ, 0x1f, R6 ;  /* 0x0000001fff057819 */ /* 0x000fc40000011406 */
[----:B------:R-:W-:Y:S01]  /*c740*/  @!P5 LEA R8, P6, R6, R0, 0x2 ;  /* 0x000000000608d211 */ /* 0x000fe200078c10ff */
[----:B------:R-:W-:Y:S01]  /*c750*/  @!P0 ST.E.64 [R14.64], R54 ;  /* 0x000000360e008985 */ /* 0x000fe2000c101b06 */
[----:B------:R-:W-:Y:S02]  /*c760*/  ISETP.GE.AND P3, PT, R2, c[0x0][0x3c8], PT ;  /* 0x0000f20002007a0c */ /* 0x000fe40003f66270 */
[----:B------:R-:W-:Y:S02]  /*c770*/  @!P5 LEA.HI.X R9, R6, R4, R5, 0x2, P6 ;  /* 0x000000040609d211 */ /* 0x000fe400030f1405 */
[----:B------:R-:W-:Y:S02]  /*c780*/  SHF.R.S32.HI R5, RZ, 0x1f, R3 ;  /* 0x0000001fff057819 */ /* 0x000fe40000011403 */
[----:B------:R-:W-:Y:S01]  /*c790*/  @!P4 LEA R18, P6, R3, R0, 0x2 ;  /* 0x000000000312c211 */ /* 0x000fe200078c10ff */
[----:B------:R1:W-:Y:S01]  /*c7a0*/  @!P5 ST.E.64 [R8.64], R50 ;  /* 0x000000320800d985 */ /* 0x0003e2000c101b06 */
[----:B------:R-:W-:-:S02]  /*c7b0*/  SHF.R.S32.HI R6, RZ, 0x1f, R2 ;  /* 0x0000001fff067819 */ /* 0x000fc40000011402 */
[----:B------:R-:W-:Y:S02]  /*c7c0*/  @!P4 LEA.HI.X R19, R3, R4, R5, 0x2, P6 ;  /* 0x000000040313c211 */ /* 0x000fe400030f1405 */
[C---:B------:R-:W-:Y:S02]  /*c7d0*/  IADD3 R5, R239.reuse, 0x50, RZ ;  /* 0x00000050ef057810 */ /* 0x040fe40007ffe0ff */
[----:B------:R-:W-:Y:S01]  /*c7e0*/  IADD3 R3, R239, 0x58, RZ ;  /* 0x00000058ef037810 */ /* 0x000fe20007ffe0ff */
[----:B------:R-:W-:Y:S01]  /*c7f0*/  @!P4 ST.E.64 [R18.64], R132 ;  /* 0x000000841200c985 */ /* 0x000fe2000c101b06 */
[----:B------:R-:W-:Y:S02]  /*c800*/  ISETP.GE.AND P2, PT, R5, c[0x0][0x3c8], PT ;  /* 0x0000f20005007a0c */ /* 0x000fe40003f46270 */
[----:B------:R-:W-:Y:S02]  /*c810*/  ISETP.GE.AND P1, PT, R3, c[0x0][0x3c8], PT ;  /* 0x0000f20003007a0c */ /* 0x000fe40003f26270 */
[----:B---3--:R-:W-:-:S02]  /*c820*/  @!P3 LEA R12, P6, R2, R0, 0x2 ;  /* 0x00000000020cb211 */ /* 0x008fc400078c10ff */
[----:B------:R-:W-:Y:S02]  /*c830*/  IADD3 R7, R239, 0x60, RZ ;  /* 0x00000060ef077810 */ /* 0x000fe40007ffe0ff */
[----:B------:R-:W-:Y:S02]  /*c840*/  @!P3 LEA.HI.X R13, R2, R4, R6, 0x2, P6 ;  /* 0x00000004020db211 */ /* 0x000fe400030f1406 */
[----:B------:R-:W-:Y:S02]  /*c850*/  ISETP.GE.AND P0, PT, R7, c[0x0][0x3c8], PT ;  /* 0x0000f20007007a0c */ /* 0x000fe40003f06270 */
[----:B------:R-:W-:Y:S01]  /*c860*/  IADD3 R2, R239, 0x68, RZ ;  /* 0x00000068ef027810 */ /* 0x000fe20007ffe0ff */
[----:B------:R-:W-:Y:S01]  /*c870*/  @!P3 ST.E.64 [R12.64], R136 ;  /* 0x000000880c00b985 */ /* 0x000fe2000c101b06 */
[----:B------:R-:W-:Y:S02]  /*c880*/  SHF.R.S32.HI R6, RZ, 0x1f, R3 ;  /* 0x0000001fff067819 */ /* 0x000fe40000011403 */
[----:B------:R-:W-:-:S02]  /*c890*/  @!P1 LEA R16, P6, R3, R0, 0x2 ;  /* 0x0000000003109211 */ /* 0x000fc400078c10ff */
[----:B-1----:R-:W-:Y:S02]  /*c8a0*/  SHF.R.S32.HI R9, RZ, 0x1f, R5 ;  /* 0x0000001fff097819 */ /* 0x002fe40000011405 */
[----:B------:R-:W-:Y:S02]  /*c8b0*/  @!P2 LEA R8, P5, R5, R0, 0x2 ;  /* 0x000000000508a211 */ /* 0x000fe400078a10ff */
[-C--:B------:R-:W-:Y:S02]  /*c8c0*/  @!P1 LEA.HI.X R17, R3, R4.reuse, R6, 0x2, P6 ;  /* 0x0000000403119211 */ /* 0x080fe400030f1406 */
[----:B------:R-:W-:Y:S02]  /*c8d0*/  @!P2 LEA.HI.X R9, R5, R4, R9, 0x2, P5 ;  /* 0x000000040509a211 */ /* 0x000fe400028f1409 */
[----:B------:R-:W-:Y:S02]  /*c8e0*/  ISETP.GE.AND P5, PT, R2, c[0x0][0x3c8], PT ;  /* 0x0000f20002007a0c */ /* 0x000fe40003fa6270 */
[----:B------:R-:W-:Y:S01]  /*c8f0*/  IADD3 R6, R239, 0x70, RZ ;  /* 0x00000070ef067810 */ /* 0x000fe20007ffe0ff */
[----:B------:R1:W-:Y:S01]  /*c900*/  @!P2 ST.E.64 [R8.64], R70 ;  /* 0x000000460800a985 */ /* 0x0003e2000c101b06 */
[----:B------:R-:W-:-:S02]  /*c910*/  SHF.R.S32.HI R3, RZ, 0x1f, R7 ;  /* 0x0000001fff037819 */ /* 0x000fc40000011407 */
[----:B------:R-:W-:Y:S01]  /*c920*/  ISETP.GE.AND P4, PT, R6, c[0x0][0x3c8], PT ;  /* 0x0000f20006007a0c */ /* 0x000fe20003f86270 */
[----:B------:R-:W-:Y:S01]  /*c930*/  @!P1 ST.E.64 [R16.64], R144 ;  /* 0x0000009010009985 */ /* 0x000fe2000c101b06 */
[----:B------:R-:W-:Y:S02]  /*c940*/  @!P0 LEA R10, P6, R7, R0, 0x2 ;  /* 0x00000000070a8211 */ /* 0x000fe400078c10ff */
[----:B------:R-:W-:Y:S02]  /*c950*/  IADD3 R5, R239, 0x78, RZ ;  /* 0x00000078ef057810 */ /* 0x000fe40007ffe0ff */
[----:B------:R-:W-:Y:S02]  /*c960*/  @!P0 LEA.HI.X R11, R7, R4, R3, 0x2, P6 ;  /* 0x00000004070b8211 */ /* 0x000fe400030f1403 */
[----:B------:R-:W-:Y:S02]  /*c970*/  SHF.R.S32.HI R3, RZ, 0x1f, R2 ;  /* 0x0000001fff037819 */ /* 0x000fe40000011402 */
[----:B------:R-:W-:Y:S01]  /*c980*/  @!P5 LEA R14, P6, R2, R0, 0x2 ;  /* 0x00000000020ed211 */ /* 0x000fe200078c10ff */
[----:B------:R2:W-:Y:S01]  /*c990*/  @!P0 ST.E.64 [R10.64], R140 ;  /* 0x0000008c0a008985 */ /* 0x0005e2000c101b06 */
[----:B------:R-:W-:-:S02]  /*c9a0*/  ISETP.GE.AND P3, PT, R5, c[0x0][0x3c8], PT ;  /* 0x0000f20005007a0c */ /* 0x000fc40003f66270 */
[----:B------:R-:W-:Y:S02]  /*c9b0*/  @!P5 LEA.HI.X R15, R2, R4, R3, 0x2, P6 ;  /* 0x00000004020fd211 */ /* 0x000fe400030f1403 */
[----:B------:R-:W-:Y:S02]  /*c9c0*/  IADD3 R3, R239, 0x80, RZ ;  /* 0x00000080ef037810 */ /* 0x000fe40007ffe0ff */
[----:B------:R-:W-:Y:S01]  /*c9d0*/  SHF.R.S32.HI R2, RZ, 0x1f, R6 ;  /* 0x0000001fff027819 */ /* 0x000fe20000011406 */
[----:B------:R3:W-:Y:S01]  /*c9e0*/  @!P5 ST.E.64 [R14.64], R164 ;  /* 0x000000a40e00d985 */ /* 0x0007e2000c101b06 */
[----:B------:R-:W-:Y:S02]  /*c9f0*/  ISETP.GE.AND P2, PT, R3, c[0x0][0x3c8], PT ;  /* 0x0000f20003007a0c */ /* 0x000fe40003f46270 */
[----:B------:R-:W-:Y:S02]  /*ca00*/  SHF.R.S32.HI R7, RZ, 0x1f, R5 ;  /* 0x0000001fff077819 */ /* 0x000fe40000011405 */
[----:B------:R-:W-:-:S02]  /*ca10*/  ISETP.GE.AND P5, PT, R22, c[0x0][0x3c8], PT ;  /* 0x0000f20016007a0c */ /* 0x000fc40003fa6270 */
[C---:B-1----:R-:W-:Y:S02]  /*ca20*/  @!P4 LEA R8, P6, R6.reuse, R0, 0x2 ;  /* 0x000000000608c211 */ /* 0x042fe400078c10ff */
[C---:B------:R-:W-:Y:S02]  /*ca30*/  IADD3 R13, R239.reuse, 0xe8, RZ ;  /* 0x000000e8ef0d7810 */ /* 0x040fe40007ffe0ff */
[----:B------:R-:W-:Y:S02]  /*ca40*/  @!P4 LEA.HI.X R9, R6, R4, R2, 0x2, P6 ;  /* 0x000000040609c211 */ /* 0x000fe400030f1402 */
[----:B------:R-:W-:Y:S02]  /*ca50*/  IADD3 R2, R239, 0x88, RZ ;  /* 0x00000088ef027810 */ /* 0x000fe40007ffe0ff */
[----:B------:R-:W-:Y:S01]  /*ca60*/  @!P3 LEA R6, P0, R5, R0, 0x2 ;  /* 0x000000000506b211 */ /* 0x000fe200078010ff */
[----:B------:R1:W-:Y:S01]  /*ca70*/  @!P4 ST.E.64 [R8.64], R154 ;  /* 0x0000009a0800c985 */ /* 0x0003e2000c101b06 */
[----:B------:R-:W-:-:S02]  /*ca80*/  ISETP.GE.AND P1, PT, R2, c[0x0][0x3c8], PT ;  /* 0x0000f20002007a0c */ /* 0x000fc40003f26270 */
[----:B------:R-:W-:Y:S02]  /*ca90*/  @!P3 LEA.HI.X R7, R5, R4, R7, 0x2, P0 ;  /* 0x000000040507b211 */ /* 0x000fe400000f1407 */
[----:B------:R-:W-:Y:S02]  /*caa0*/  ISETP.GE.AND P0, PT, R20, c[0x0][0x3c8], PT ;  /* 0x0000f20014007a0c */ /* 0x000fe40003f06270 */
[----:B--2---:R-:W-:Y:S01]  /*cab0*/  SHF.R.S32.HI R11, RZ, 0x1f, R3 ;  /* 0x0000001fff0b7819 */ /* 0x004fe20000011403 */
[----:B------:R2:W-:Y:S01]  /*cac0*/  @!P3 ST.E.64 [R6.64], R82 ;  /* 0x000000520600b985 */ /* 0x0005e2000c101b06 */
[----:B------:R-:W-:Y:S02]  /*cad0*/  @!P2 LEA R10, P6, R3, R0, 0x2 ;  /* 0x00000000030aa211 */ /* 0x000fe400078c10ff */
[----:B------:R-:W-:Y:S02]  /*cae0*/  ISETP.GE.AND P4, PT, R23, c[0x0][0x3c8], PT ;  /* 0x0000f20017007a0c */ /* 0x000fe40003f86270 */
[----:B------:R-:W-:-:S02]  /*caf0*/  @!P2 LEA.HI.X R11, R3, R4, R11, 0x2, P6 ;  /* 0x00000004030ba211 */ /* 0x000fc400030f140b */
[----:B------:R-:W-:Y:S02]  /*cb00*/  SHF.R.S32.HI R3, RZ, 0x1f, R2 ;  /* 0x0000001fff037819 */ /* 0x000fe40000011402 */
[C---:B---3--:R-:W-:Y:S01]  /*cb10*/  IADD3 R15, R239.reuse, 0xe0, RZ ;  /* 0x000000e0ef0f7810 */ /* 0x048fe20007ffe0ff */
[----:B------:R3:W-:Y:S01]  /*cb20*/  @!P2 ST.E.64 [R10.64], R158 ;  /* 0x0000009e0a00a985 */ /* 0x0007e2000c101b06 */
[----:B------:R-:W-:Y:S02]  /*cb30*/  ISETP.GE.AND P2, PT, R26, c[0x0][0x3c8], PT ;  /* 0x0000f2001a007a0c */ /* 0x000fe40003f46270 */
[C---:B------:R-:W-:Y:S02]  /*cb40*/  IADD3 R5, R239.reuse, 0xf0, RZ ;  /* 0x000000f0ef057810 */ /* 0x040fe40007ffe0ff */
[C---:B------:R-:W-:Y:S02]  /*cb50*/  IADD3 R12, R239.reuse, 0xd8, RZ ;  /* 0x000000d8ef0c7810 */ /* 0x040fe40007ffe0ff */
[----:B------:R-:W-:-:S02]  /*cb60*/  IADD3 R16, R239, 0xe0, RZ ;  /* 0x000000e0ef107810 */ /* 0x000fc40007ffe0ff */
[----:B------:R-:W-:Y:S02]  /*cb70*/  SHF.R.S32.HI R12, RZ, 0x1f, R12 ;  /* 0x0000001fff0c7819 */ /* 0x000fe4000001140c */
[C---:B-1----:R-:W-:Y:S02]  /*cb80*/  @!P1 LEA R8, P3, R2.reuse, R0, 0x2 ;  /* 0x0000000002089211 */ /* 0x042fe400078610ff */
[----:B------:R-:W-:Y:S02]  /*cb90*/  IADD3 R14, R239, 0xe8, RZ ;  /* 0x000000e8ef0e7810 */ /* 0x000fe40007ffe0ff */
[----:B------:R-:W-:Y:S02]  /*cba0*/  @!P1 LEA.HI.X R9, R2, R4, R3, 0x2, P3 ;  /* 0x0000000402099211 */ /* 0x000fe400018f1403 */
[----:B------:R-:W-:Y:S02]  /*cbb0*/  ISETP.GE.AND P3, PT, R21, c[0x0][0x3c8], PT ;  /* 0x0000f20015007a0c */ /* 0x000fe40003f66270 */
[----:B--2---:R-:W-:Y:S01]  /*cbc0*/  @!P0 LEA R6, P6, R20, R0, 0x2 ;  /* 0x0000000014068211 */ /* 0x004fe200078c10ff */
[----:B------:R1:W-:Y:S01]  /*cbd0*/  @!P1 ST.E.64 [R8.64], R98 ;  /* 0x0000006208009985 */ /* 0x0003e2000c101b06 */
[----:B------:R-:W-:-:S02]  /*cbe0*/  SHF.R.S32.HI R16, RZ, 0x1f, R16 ;  /* 0x0000001fff107819 */ /* 0x000fc40000011410 */
[----:B------:R-:W-:Y:S02]  /*cbf0*/  @!P0 LEA.HI.X R7, R20, R4, R24, 0x2, P6 ;  /* 0x0000000414078211 */ /* 0x000fe400030f1418 */
[C---:B------:R-:W-:Y:S02]  /*cc00*/  IADD3 R20, R239.reuse, 0xc0, RZ ;  /* 0x000000c0ef147810 */ /* 0x040fe40007ffe0ff */
[C---:B------:R-:W-:Y:S01]  /*cc10*/  IADD3 R24, R239.reuse, 0xb8, RZ ;  /* 0x000000b8ef187810 */ /* 0x040fe20007ffe0ff */
[----:B------:R2:W-:Y:S01]  /*cc20*/  @!P0 ST.E.64 [R6.64], R74 ;  /* 0x0000004a06008985 */ /* 0x0005e2000c101b06 */
[----:B---3--:R-:W-:Y:S02]  /*cc30*/  IADD3 R11, R239, 0xc8, RZ ;  /* 0x000000c8ef0b7810 */ /* 0x008fe40007ffe0ff */
[----:B------:R-:W-:Y:S02]  /*cc40*/  ISETP.GE.AND P1, PT, R24, c[0x0][0x3c8], PT ;  /* 0x0000f20018007a0c */ /* 0x000fe40003f26270 */
[----:B------:R-:W-:-:S02]  /*cc50*/  SHF.R.S32.HI R11, RZ, 0x1f, R11 ;  /* 0x0000001fff0b7819 */ /* 0x000fc4000001140b */
[----:B------:R-:W-:Y:S02]  /*cc60*/  IADD3 R10, R239, 0xd0, RZ ;  /* 0x000000d0ef0a7810 */ /* 0x000fe40007ffe0ff */
[----:B------:R-:W-:Y:S02]  /*cc70*/  SHF.R.S32.HI R14, RZ, 0x1f, R14 ;  /* 0x0000001fff0e7819 */ /* 0x000fe4000001140e */
[----:B------:R-:W-:Y:S02]  /*cc80*/  SHF.R.S32.HI R10, RZ, 0x1f, R10 ;  /* 0x0000001fff0a7819 */ /* 0x000fe4000001140a */
[----:B-1----:R-:W-:-:S04]  /*cc90*/  @!P5 LEA R8, P6, R22, R0, 0x2 ;  /* 0x000000001608d211 */ /* 0x002fc800078c10ff */
[----:B------:R-:W-:Y:S02]  /*cca0*/  @!P5 LEA.HI.X R9, R22, R4, R25, 0x2, P6 ;  /* 0x000000041609d211 */ /* 0x000fe400030f1419 */
[----:B------:R-:W-:Y:S02]  /*ccb0*/  IADD3 R25, R239, 0xa0, RZ ;  /* 0x000000a0ef197810 */ /* 0x000fe40007ffe0ff */
[----:B--2---:R-:W-:Y:S01]  /*ccc0*/  @!P4 LEA R6, P0, R23, R0, 0x2 ;  /* 0x000000001706c211 */ /* 0x004fe200078010ff */
[----:B------:R1:W-:Y:S01]  /*ccd0*/  @!P5 ST.E.64 [R8.64], R160 ;  /* 0x000000a00800d985 */ /* 0x0003e2000c101b06 */
[----:B------:R-:W-:Y:S02]  /*cce0*/  SHF.R.S32.HI R25, RZ, 0x1f, R25 ;  /* 0x0000001fff197819 */ /* 0x000fe40000011419 */
[----:B------:R-:W-:Y:S02]  /*ccf0*/  IADD3 R22, R239, 0xa8, RZ ;  /* 0x000000a8ef167810 */ /* 0x000fe40007ffe0ff */
[----:B------:R-:W-:-:S02]  /*cd00*/  @!P4 LEA.HI.X R7, R23, R4, R25, 0x2, P0 ;  /* 0x000000041707c211 */ /* 0x000fc400000f1419 */
[----:B------:R-:W-:Y:S02]  /*cd10*/  ISETP.GE.AND P0, PT, R20, c[0x0][0x3c8], PT ;  /* 0x0000f20014007a0c */ /* 0x000fe40003f06270 */
[----:B------:R-:W-:Y:S01]  /*cd20*/  SHF.R.S32.HI R22, RZ, 0x1f, R22 ;  /* 0x0000001fff167819 */ /* 0x000fe20000011416 */
[----:B------:R2:W-:Y:S01]  /*cd30*/  @!P4 ST.E.64 [R6.64], R102 ;  /* 0x000000660600c985 */ /* 0x0005e2000c101b06 */
[----:B------:R-:W-:Y:S02]  /*cd40*/  @!P3 LEA R2, P6, R21, R0, 0x2 ;  /* 0x000000001502b211 */ /* 0x000fe400078c10ff */
[----:B------:R-:W-:Y:S02]  /*cd50*/  IADD3 R23, R239, 0xc0, RZ ;  /* 0x000000c0ef177810 */ /* 0x000fe40007ffe0ff */
[----:B------:R-:W-:Y:S02]  /*cd60*/  @!P3 LEA.HI.X R3, R21, R4, R22, 0x2, P6 ;  /* 0x000000041503b211 */ /* 0x000fe400030f1416 */
[----:B------:R-:W-:-:S02]  /*cd70*/  IADD3 R22, R239, 0xc8, RZ ;  /* 0x000000c8ef167810 */ /* 0x000fc40007ffe0ff */
[C---:B------:R-:W-:Y:S01]  /*cd80*/  IADD3 R25, R239.reuse, 0xb8, RZ ;  /* 0x000000b8ef197810 */ /* 0x040fe20007ffe0ff */
[----:B------:R3:W-:Y:S01]  /*cd90*/  @!P3 ST.E.64 [R2.64], R78 ;  /* 0x0000004e0200b985 */ /* 0x0007e2000c101b06 */
[----:B------:R-:W-:Y:S02]  /*cda0*/  ISETP.GE.AND P4, PT, R22, c[0x0][0x3c8], PT ;  /* 0x0000f20016007a0c */ /* 0x000fe40003f86270 */
[----:B------:R-:W-:Y:S02]  /*cdb0*/  IADD3 R21, R239, 0xd0, RZ ;  /* 0x000000d0ef157810 */ /* 0x000fe40007ffe0ff */
[----:B------:R-:W-:Y:S02]  /*cdc0*/  SHF.R.S32.HI R23, RZ, 0x1f, R23 ;  /* 0x0000001fff177819 */ /* 0x000fe40000011417 */
[----:B------:R-:W-:Y:S02]  /*cdd0*/  SHF.R.S32.HI R25, RZ, 0x1f, R25 ;  /* 0x0000001fff197819 */ /* 0x000fe40000011419 */
[----:B-1----:R-:W-:-:S04]  /*cde0*/  @!P2 LEA R8, P5, R26, R0, 0x2 ;  /* 0x000000001a08a211 */ /* 0x002fc800078a10ff */
[----:B------:R-:W-:Y:S02]  /*cdf0*/  @!P2 LEA.HI.X R9, R26, R4, R27, 0x2, P5 ;  /* 0x000000041a09a211 */ /* 0x000fe400028f141b */
[----:B------:R-:W-:-:S03]  /*ce00*/  ISETP.GE.AND P5, PT, R21, c[0x0][0x3c8], PT ;  /* 0x0000f20015007a0c */ /* 0x000fc60003fa6270 */
[----:B------:R-:W-:Y:S01]  /*ce10*/  @!P2 ST.E.64 [R8.64], R114 ;  /* 0x000000720800a985 */ /* 0x000fe2000c101b06 */
[C---:B--2---:R-:W-:Y:S02]  /*ce20*/  @!P1 LEA R6, P6, R24.reuse, R0, 0x2 ;  /* 0x0000000018069211 */ /* 0x044fe400078c10ff */
[----:B------:R-:W-:Y:S02]  /*ce30*/  ISETP.GE.AND P2, PT, R15, c[0x0][0x3c8], PT ;  /* 0x0000f2000f007a0c */ /* 0x000fe40003f46270 */
[----:B------:R-:W-:-:S05]  /*ce40*/  @!P1 LEA.HI.X R7, R24, R4, R25, 0x2, P6 ;  /* 0x0000000418079211 */ /* 0x000fca00030f1419 */
[----:B------:R1:W-:Y:S01]  /*ce50*/  @!P1 ST.E.64 [R6.64], R106 ;  /* 0x0000006a06009985 */ /* 0x0003e2000c101b06 */
[C---:B---3--:R-:W-:Y:S02]  /*ce60*/  @!P0 LEA R2, P3, R20.reuse, R0, 0x2 ;  /* 0x0000000014028211 */ /* 0x048fe400078610ff */
[----:B------:R-:W-:Y:S02]  /*ce70*/  ISETP.GE.AND P1, PT, R13, c[0x0][0x3c8], PT ;  /* 0x0000f2000d007a0c */ /* 0x000fe40003f26270 */
[----:B------:R-:W-:Y:S02]  /*ce80*/  @!P0 LEA.HI.X R3, R20, R4, R23, 0x2, P3 ;  /* 0x0000000414038211 */ /* 0x000fe400018f1417 */
[----:B------:R-:W-:-:S03]  /*ce90*/  IADD3 R20, R239, 0xd8, RZ ;  /* 0x000000d8ef147810 */ /* 0x000fc60007ffe0ff */
[----:B------:R2:W-:Y:S01]  /*cea0*/  @!P0 ST.E.64 [R2.64], R62 ;  /* 0x0000003e02008985 */ /* 0x0005e2000c101b06 */
[----:B------:R-:W-:Y:S02]  /*ceb0*/  ISETP.GE.AND P3, PT, R20, c[0x0][0x3c8], PT ;  /* 0x0000f20014007a0c */ /* 0x000fe40003f66270 */
[----:B-1----:R-:W-:-:S04]  /*cec0*/  @!P4 LEA R6, P0, R22, R0, 0x2 ;  /* 0x000000001606c211 */ /* 0x002fc800078010ff */
[----:B------:R-:W-:Y:S02]  /*ced0*/  @!P4 LEA.HI.X R7, R22, R4, R11, 0x2, P0 ;  /* 0x000000041607c211 */ /* 0x000fe400000f140b */
[----:B------:R-:W-:-:S03]  /*cee0*/  ISETP.GE.AND P0, PT, R5, c[0x0][0x3c8], PT ;  /* 0x0000f20005007a0c */ /* 0x000fc60003f06270 */
[----:B------:R1:W-:Y:S01]  /*cef0*/  @!P4 ST.E.64 [R6.64], R86 ;  /* 0x000000560600c985 */ /* 0x0003e2000c101b06 */
[----:B--2---:R-:W-:-:S04]  /*cf00*/  @!P5 LEA R2, P6, R21, R0, 0x2 ;  /* 0x000000001502d211 */ /* 0x004fc800078c10ff */
[----:B------:R-:W-:Y:S02]  /*cf10*/  @!P5 LEA.HI.X R3, R21, R4, R10, 0x2, P6 ;  /* 0x000000041503d211 */ /* 0x000fe400030f140a */
[CC--:B------:R-:W-:Y:S02]  /*cf20*/  @!P3 LEA R10, P4, R20.reuse, R0.reuse, 0x2 ;  /* 0x00000000140ab211 */ /* 0x0c0fe400078810ff */
[----:B------:R-:W-:Y:S01]  /*cf30*/  @!P2 LEA R8, P6, R15, R0, 0x2 ;  /* 0x000000000f08a211 */ /* 0x000fe200078c10ff */
[----:B------:R2:W-:Y:S01]  /*cf40*/  @!P5 ST.E.64 [R2.64], R90 ;  /* 0x0000005a0200d985 */ /* 0x0005e2000c101b06 */
[-C--:B------:R-:W-:Y:S02]  /*cf50*/  @!P3 LEA.HI.X R11, R20, R4.reuse, R12, 0x2, P4 ;  /* 0x00000004140bb211 */ /* 0x080fe400020f140c */
[----:B------:R-:W-:Y:S02]  /*cf60*/  IADD3 R12, R239, 0xf0, RZ ;  /* 0x000000f0ef0c7810 */ /* 0x000fe40007ffe0ff */
[----:B------:R-:W-:Y:S01]  /*cf70*/  @!P2 LEA.HI.X R9, R15, R4, R16, 0x2, P6 ;  /* 0x000000040f09a211 */ /* 0x000fe200030f1410 */
[----:B------:R3:W-:Y:S01]  /*cf80*/  @!P3 ST.E.64 [R10.64], R118 ;  /* 0x000000760a00b985 */ /* 0x0007e2000c101b06 */
[----:B------:R-:W-:-:S03]  /*cf90*/  SHF.R.S32.HI R12, RZ, 0x1f, R12 ;  /* 0x0000001fff0c7819 */ /* 0x000fc6000001140c */
[----:B------:R3:W-:Y:S01]  /*cfa0*/  @!P2 ST.E.64 [R8.64], R110 ;  /* 0x0000006e0800a985 */ /* 0x0007e2000c101b06 */
[----:B-1----:R-:W-:-:S04]  /*cfb0*/  @!P1 LEA R6, P5, R13, R0, 0x2 ;  /* 0x000000000d069211 */ /* 0x002fc800078a10ff */
[----:B------:R-:W-:-:S05]  /*cfc0*/  @!P1 LEA.HI.X R7, R13, R4, R14, 0x2, P5 ;  /* 0x000000040d079211 */ /* 0x000fca00028f140e */
[----:B------:R3:W-:Y:S01]  /*cfd0*/  @!P1 ST.E.64 [R6.64], R94 ;  /* 0x0000005e06009985 */ /* 0x0007e2000c101b06 */
[----:B--2---:R-:W-:-:S04]  /*cfe0*/  @!P0 LEA R2, P4, R5, R0, 0x2 ;  /* 0x0000000005028211 */ /* 0x004fc800078810ff */
[----:B------:R-:W-:Y:S02]  /*cff0*/  @!P0 LEA.HI.X R3, R5, R4, R12, 0x2, P4 ;  /* 0x0000000405038211 */ /* 0x000fe400020f140c */
[----:B------:R-:W-:-:S03]  /*d000*/  IADD3 R5, R239, 0xf8, RZ ;  /* 0x000000f8ef057810 */ /* 0x000fc60007ffe0ff */
[----:B------:R3:W-:Y:S01]  /*d010*/  @!P0 ST.E.64 [R2.64], R66 ;  /* 0x0000004202008985 */ /* 0x0007e2000c101b06 */
[----:B------:R-:W-:-:S13]  /*d020*/  ISETP.GE.AND P0, PT, R5, c[0x0][0x3c8], PT ;  /* 0x0000f20005007a0c */ /* 0x000fda0003f06270 */
[----:B------:R-:W-:Y:S05]  /*d030*/  @P0 BRA `(.L_x_3860) ;  /* 0x00000dd000000947 */ /* 0x000fea0003800000 */
[----:B------:R-:W-:Y:S02]  /*d040*/  IADD3 R12, R239, 0xf8, RZ ;  /* 0x000000f8ef0c7810 */ /* 0x000fe40007ffe0ff */
[----:B---3--:R-:W-:Y:S02]  /*d050*/  LEA R2, P0, R5, R0, 0x2 ;  /* 0x0000000005027211 */ /* 0x008fe400078010ff */
[----:B------:R-:W-:-:S04]  /*d060*/  SHF.R.S32.HI R12, RZ, 0x1f, R12 ;  /* 0x0000001fff0c7819 */ /* 0x000fc8000001140c */
[----:B------:R-:W-:-:S05]  /*d070*/  LEA.HI.X R3, R5, R4, R12, 0x2, P0 ;  /* 0x0000000405037211 */ /* 0x000fca00000f140c */
[----:B------:R1:W-:Y:S01]  /*d080*/  ST.E.64 [R2.64], R58 ;  /* 0x0000003a02007985 */ /* 0x0003e2000c101b06 */
[----:B------:R-:W-:Y:S05]  /*d090*/  BRA `(.L_x_3860) ;  /* 0x00000d7000007947 */ /* 0x000fea0003800000 */
.L_x_3845:
[----:B------:R-:W-:Y:S01]  /*d0a0*/  ISETP.NE.U32.AND P1, PT, RZ, c[0x0][0x508], PT ;  /* 0x00014200ff007a0c */ /* 0x000fe20003f25070 */
[----:B------:R-:W2:Y:S01]  /*d0b0*/  LDL.LU R6, [R1+0x4] ;  /* 0x0000040001067983 */ /* 0x000ea20000300800 */
[----:B------:R-:W-:Y:S01]  /*d0c0*/  ISETP.NE.U32.AND P2, PT, RZ, c[0x0][0x500], PT ;  /* 0x00014000ff007a0c */ /* 0x000fe20003f45070 */
[----:B------:R-:W-:Y:S01]  /*d0d0*/  IMAD.MOV.U32 R4, RZ, RZ, 0x4 ;  /* 0x00000004ff047424 */ /* 0x000fe200078e00ff */
[----:B------:R-:W-:Y:S01]  /*d0e0*/  ISETP.NE.AND.EX P1, PT, RZ, c[0x0][0x50c], PT, P1 ;  /* 0x00014300ff007a0c */ /* 0x000fe20003f25310 */
[----:B------:R-:W-:Y:S01]  /*d0f0*/  IMAD.MOV.U32 R0, RZ, RZ, RZ ;  /* 0x000000ffff007224 */ /* 0x000fe200078e00ff */
[----:B------:R-:W-:Y:S01]  /*d100*/  ISETP.NE.AND.EX P2, PT, RZ, c[0x0][0x504], PT, P2 ;  /* 0x00014100ff007a0c */ /* 0x000fe20003f45320 */
[----:B------:R-:W-:Y:S02]  /*d110*/  IMAD.MOV.U32 R17, RZ, RZ, c[0x0][0x388] ;  /* 0x0000e200ff117624 */ /* 0x000fe400078e00ff */
[----:B-1----:R-:W-:-:S08]  /*d120*/  IMAD.WIDE R4, R244, R4, c[0x0][0x500] ;  /* 0x00014000f4047625 */ /* 0x002fd000078e0204 */
[C---:B------:R-:W-:Y:S02]  /*d130*/  @P1 LEA R2, P0, R244.reuse, c[0x0][0x508], 0x2 ;  /* 0x00014200f4021a11 */ /* 0x040fe400078010ff */
[----:B------:R1:W5:Y:S02]  /*d140*/  @P2 LDG.E R0, [R4.64] ;  /* 0x0000000604002981 */ /* 0x000364000c1e1900 */
[----:B------:R-:W-:-:S05]  /*d150*/  @P1 LEA.HI.X R3, R244, c[0x0][0x50c], R246, 0x2, P0 ;  /* 0x00014300f4031a11 */ /* 0x000fca00000f14f6 */
[----:B------:R1:W5:Y:S01]  /*d160*/  @P1 LDG.E R17, [R2.64] ;  /* 0x0000000602111981 */ /* 0x000362000c1e1900 */
[----:B--2---:R-:W-:-:S04]  /*d170*/  ISETP.NE.AND P0, PT, R6, RZ, PT ;  /* 0x000000ff0600720c */ /* 0x004fc80003f05270 */
[----:B------:R-:W-:Y:S01]  /*d180*/  SEL R16, R6, c[0x0][0x3d4], P0 ;  /* 0x0000f50006107a07 */ /* 0x000fe20000000000 */
[----:B------:R-:W-:Y:S05]  /*d190*/  @P1 BRA `(.L_x_3866) ;  /* 0x0000004000001947 */ /* 0x000fea0003800000 */
[----:B-1----:R-:W-:Y:S05]  /*d1a0*/  @!P2 BRA `(.L_x_3866) ;  /* 0x000000300000a947 */ /* 0x002fea0003800000 */
[----:B------:R1:W2:Y:S04]  /*d1b0*/  LDG.E R2, [R4.64] ;  /* 0x0000000604027981 */ /* 0x0002a8000c1e1900 */
[----:B-1----:R-:W2:Y:S02]  /*d1c0*/  LDG.E R4, [R4.64+0x4] ;  /* 0x0000040604047981 */ /* 0x002ea4000c1e1900 */
[----:B--2--5:R-:W-:Y:S02]  /*d1d0*/  IADD3 R17, -R2, R4, RZ ;  /* 0x0000000402117210 */ /* 0x024fe40007ffe1ff */
.L_x_3866:
        /* <DEDUP_REMOVED lines=11> */
[----:B------:R-:W2:Y:S01]  /*d290*/  LDL.LU R21, [R1+0x28] ;  /* 0x0000280001157983 */ /* 0x000ea20000300800 */
[----:B------:R-:W-:Y:S01]  /*d2a0*/  IMAD.MOV.U32 R2, RZ, RZ, 0x368 ;  /* 0x00000368ff027424 */ /* 0x000fe200078e00ff */
[----:B------:R-:W-:-:S04]  /*d2b0*/  ISETP.GT.AND P2, PT, R16, 0x1, PT ;  /* 0x000000011000780c */ /* 0x000fc80003f44270 */
[----:B------:R-:W-:-:S04]  /*d2c0*/  SEL R2, R2, 0x328, P2 ;  /* 0x0000032802027807 */ /* 0x000fc80001000000 */
[----:B------:R1:W3:Y:S08]  /*d2d0*/  LDC.64 R8, c[0x0][R2+0x170] ;  /* 0x00005c0002087b82 */ /* 0x0002f00000000a00 */
[----:B------:R1:W4:Y:S08]  /*d2e0*/  LDC.64 R6, c[0x0][R2+0x168] ;  /* 0x00005a0002067b82 */ /* 0x0003300000000a00 */
[----:B------:R1:W5:Y:S08]  /*d2f0*/  LDC.64 R14, c[0x0][R2+0x178] ;  /* 0x00005e00020e7b82 */ /* 0x0003700000000a00 */
[----:B------:R1:W2:Y:S02]  /*d300*/  LDC.64 R10, c[0x0][R2+0x160] ;  /* 0x00005800020a7b82 */ /* 0x0002a40000000a00 */
[----:B-1----:R-:W-:-:S02]  /*d310*/  IMAD.MOV.U32 R2, RZ, RZ, c[0x0][0x4e8] ;  /* 0x00013a00ff027624 */ /* 0x002fc400078e00ff */
[-C--:B---3--:R-:W-:Y:S02]  /*d320*/  IMAD R9, R9, R3.reuse, RZ ;  /* 0x0000000309097224 */ /* 0x088fe400078e02ff */
[----:B------:R-:W-:Y:S01]  /*d330*/  IMAD.WIDE.U32 R4, R8, R3, RZ ;  /* 0x0000000308047225 */ /* 0x000fe200078e00ff */
[----:B------:R-:W-:Y:S02]  /*d340*/  ISETP.NE.AND P0, PT, R2, 0x1, PT ;  /* 0x000000010200780c */ /* 0x000fe40003f05270 */
[----:B------:R-:W-:Y:S01]  /*d350*/  MOV R2, R12 ;  /* 0x0000000c00027202 */ /* 0x000fe20000000f00 */
[----:B------:R-:W-:Y:S02]  /*d360*/  IMAD R9, R8, R20, R9 ;  /* 0x0000001408097224 */ /* 0x000fe400078e0209 */
[-C--:B----4-:R-:W-:Y:S02]  /*d370*/  IMAD R18, R7, R245.reuse, RZ ;  /* 0x000000f507127224 */ /* 0x090fe400078e02ff */
[----:B------:R-:W-:Y:S01]  /*d380*/  IMAD.WIDE.U32 R6, R6, R245, RZ ;  /* 0x000000f506067225 */ /* 0x000fe200078e00ff */
[----:B------:R-:W-:-:S03]  /*d390*/  IADD3 R5, R5, R9, RZ ;  /* 0x0000000905057210 */ /* 0x000fc60007ffe0ff */
[----:B------:R-:W-:Y:S02]  /*d3a0*/  IMAD.IADD R18, R7, 0x1, R18 ;  /* 0x0000000107127824 */ /* 0x000fe400078e0212 */
[----:B------:R-:W-:-:S05]  /*d3b0*/  @P0 IMAD.HI.U32 R19, R12, c[0x0][0x4ec], RZ ;  /* 0x00013b000c130a27 */ /* 0x000fca00078e00ff */
[----:B------:R-:W-:Y:S02]  /*d3c0*/  @P0 SHF.R.U32.HI R2, RZ, c[0x0][0x4f0], R19 ;  /* 0x00013c00ff020a19 */ /* 0x000fe40000011613 */
[----:B------:R-:W-:-:S03]  /*d3d0*/  IADD3 R19, P1, P0, R4, R6, R0 ;  /* 0x0000000604137210 */ /* 0x000fc6000783e000 */
[----:B------:R-:W-:-:S04]  /*d3e0*/  IMAD.MOV R4, RZ, RZ, -R2 ;  /* 0x000000ffff047224 */ /* 0x000fc800078e0a02 */
[----:B------:R-:W-:Y:S01]  /*d3f0*/  IMAD R4, R4, c[0x0][0x4e8], R12 ;  /* 0x00013a0004047a24 */ /* 0x000fe200078e020c */
[----:B------:R-:W-:Y:S02]  /*d400*/  IADD3.X R12, R5, R18, R13, P1, P0 ;  /* 0x00000012050c7210 */ /* 0x000fe40000fe040d */
[----:B------:R-:W-:Y:S02]  /*d410*/  SHF.R.S32.HI R5, RZ, 0x1f, R2 ;  /* 0x0000001fff057819 */ /* 0x000fe40000011402 */
[----:B--2---:R-:W-:-:S05]  /*d420*/  SEL R8, R21, RZ, P2 ;  /* 0x000000ff15087207 */ /* 0x004fca0001000000 */
[-C--:B-----5:R-:W-:Y:S02]  /*d430*/  IMAD R9, R15, R8.reuse, RZ ;  /* 0x000000080f097224 */ /* 0x0a0fe400078e02ff */
[----:B------:R-:W-:Y:S01]  /*d440*/  IMAD.WIDE.U32 R6, R14, R8, RZ ;  /* 0x000000080e067225 */ /* 0x000fe200078e00ff */
[----:B------:R-:W-:-:S04]  /*d450*/  SHF.R.S32.HI R8, RZ, 0x1f, R4 ;  /* 0x0000001fff087819 */ /* 0x000fc80000011404 */
[----:B------:R-:W-:Y:S01]  /*d460*/  IADD3 R7, R7, R9, RZ ;  /* 0x0000000907077210 */ /* 0x000fe20007ffe0ff */
[----:B------:R-:W-:Y:S01]  /*d470*/  IMAD.MOV.U32 R9, RZ, RZ, c[0x0][0x4a8] ;  /* 0x00012a00ff097624 */ /* 0x000fe200078e00ff */
[----:B------:R-:W-:Y:S01]  /*d480*/  IADD3 R6, P1, P0, R2, R19, R6 ;  /* 0x0000001302067210 */ /* 0x000fe2000783e006 */
[----:B------:R-:W-:-:S03]  /*d490*/  IMAD R2, R11, R4, RZ ;  /* 0x000000040b027224 */ /* 0x000fc600078e02ff */
[----:B------:R-:W-:Y:S01]  /*d4a0*/  IADD3.X R7, R5, R12, R7, P1, P0 ;  /* 0x0000000c05077210 */ /* 0x000fe20000fe0407 */
[----:B------:R-:W-:-:S04]  /*d4b0*/  IMAD R2, R10, R8, R2 ;  /* 0x000000080a027224 */ /* 0x000fc800078e0202 */
        /* <DEDUP_REMOVED lines=9> */
.L_x_3868:
[----:B------:R-:W-:Y:S05]  /*d550*/  BSYNC B0 ;  /* 0x0000000000007941 */ /* 0x000fea0003800000 */
.L_x_3867:
[----:B------:R-:W-:-:S13]  /*d560*/  ISETP.GT.AND P0, PT, R16, 0x1, PT ;  /* 0x000000011000780c */ /* 0x000fda0003f04270 */
[----:B------:R-:W-:Y:S05]  /*d570*/  @P0 BRA `(.L_x_3860) ;  /* 0x0000089000000947 */ /* 0x000fea0003800000 */
[----:B-1----:R-:W2:Y:S01]  /*d580*/  LDL R6, [R1+0x2c] ;  /* 0x00002c0001067983 */ /* 0x002ea20000100800 */
[----:B------:R-:W-:Y:S01]  /*d590*/  MOV R4, c[0x0][0x4e8] ;  /* 0x00013a0000047a02 */ /* 0x000fe20000000f00 */
[----:B------:R-:W-:Y:S02]  /*d5a0*/  IMAD R2, R13, c[0x0][0x3a0], RZ ;  /* 0x0000e8000d027a24 */ /* 0x000fe400078e02ff */
[----:B------:R-:W1:Y:S01]  /*d5b0*/  S2R R11, SR_TID.X ;  /* 0x00000000000b7919 */ /* 0x000e620000002100 */
[----:B------:R-:W-:Y:S01]  /*d5c0*/  ISETP.NE.AND P0, PT, R4, 0x1, PT ;  /* 0x000000010400780c */ /* 0x000fe20003f05270 */
[----:B------:R-:W-:-:S04]  /*d5d0*/  IMAD.WIDE.U32 R4, R0, c[0x0][0x3a0], RZ ;  /* 0x0000e80000047a25 */ /* 0x000fc800078e00ff */
[----:B------:R-:W-:-:S05]  /*d5e0*/  IMAD R0, R0, c[0x0][0x3a4], R2 ;  /* 0x0000e90000007a24 */ /* 0x000fca00078e0202 */
[----:B------:R-:W-:-:S05]  /*d5f0*/  IADD3 R5, R5, R0, RZ ;  /* 0x0000000005057210 */ /* 0x000fca0007ffe0ff */
[----:B------:R-:W-:-:S04]  /*d600*/  IMAD.WIDE.U32 R4, R245, c[0x0][0x3e8], R4 ;  /* 0x0000fa00f5047a25 */ /* 0x000fc800078e0004 */
[----:B------:R-:W-:Y:S01]  /*d610*/  IMAD R5, R245, c[0x0][0x3ec], R5 ;  /* 0x0000fb00f5057a24 */ /* 0x000fe200078e0205 */
[----:B-1----:R-:W-:-:S04]  /*d620*/  SHF.R.S32.HI R10, RZ, 0x1f, R11 ;  /* 0x0000001fff0a7819 */ /* 0x002fc8000001140b */
[----:B------:R-:W-:-:S04]  /*d630*/  LEA.HI R10, R10, R11, RZ, 0x3 ;  /* 0x0000000b0a0a7211 */ /* 0x000fc800078f18ff */
[----:B------:R-:W-:-:S04]  /*d640*/  SHF.R.S32.HI R10, RZ, 0x3, R10 ;  /* 0x00000003ff0a7819 */ /* 0x000fc8000001140a */
[C---:B------:R-:W-:Y:S02]  /*d650*/  LEA R14, R241.reuse, R10, 0x7 ;  /* 0x0000000af10e7211 */ /* 0x040fe400078e38ff */
[----:B--2---:R-:W-:Y:S01]  /*d660*/  LEA R2, R241, R6, 0x7 ;  /* 0x00000006f1027211 */ /* 0x004fe200078e38ff */
[----:B------:R-:W-:-:S03]  /*d670*/  IMAD R6, R20, c[0x0][0x3f0], RZ ;  /* 0x0000fc0014067a24 */ /* 0x000fc600078e02ff */
[----:B------:R-:W-:Y:S01]  /*d680*/  MOV R0, R2 ;  /* 0x0000000200007202 */ /* 0x000fe20000000f00 */
[----:B------:R-:W-:-:S04]  /*d690*/  @P0 IMAD.HI.U32 R7, R2, c[0x0][0x4ec], RZ ;  /* 0x00013b0002070a27 */ /* 0x000fc800078e00ff */
[C---:B------:R-:W-:Y:S01]  /*d6a0*/  IMAD R9, R3.reuse, c[0x0][0x3f4], R6 ;  /* 0x0000fd0003097a24 */ /* 0x040fe200078e0206 */
[----:B------:R-:W-:Y:S01]  /*d6b0*/  @P0 SHF.R.U32.HI R0, RZ, c[0x0][0x4f0], R7 ;  /* 0x00013c00ff000a19 */ /* 0x000fe20000011607 */
[----:B------:R-:W-:-:S03]  /*d6c0*/  IMAD.WIDE.U32 R6, R3, c[0x0][0x3f0], R4 ;  /* 0x0000fc0003067a25 */ /* 0x000fc600078e0004 */
[----:B------:R-:W-:Y:S02]  /*d6d0*/  IADD3 R4, -R0, RZ, RZ ;  /* 0x000000ff00047210 */ /* 0x000fe40007ffe1ff */
[----:B------:R-:W-:Y:S02]  /*d6e0*/  SHF.R.S32.HI R8, RZ, 0x1f, R0 ;  /* 0x0000001fff087819 */ /* 0x000fe40000011400 */
[----:B------:R-:W-:Y:S01]  /*d6f0*/  IADD3 R3, R7, R9, RZ ;  /* 0x0000000907037210 */ /* 0x000fe20007ffe0ff */
[----:B------:R-:W-:Y:S01]  /*d700*/  IMAD R4, R4, c[0x0][0x4e8], R2 ;  /* 0x00013a0004047a24 */ /* 0x000fe200078e0202 */
[----:B------:R-:W-:Y:S01]  /*d710*/  MOV R2, R6 ;  /* 0x0000000600027202 */ /* 0x000fe20000000f00 */
[----:B------:R-:W-:-:S04]  /*d720*/  IMAD R5, R8, c[0x0][0x3e0], RZ ;  /* 0x0000f80008057a24 */ /* 0x000fc800078e02ff */
        /* <DEDUP_REMOVED lines=12> */
.L_x_3920:
[----:B------:R-:W-:Y:S05]  /*d7f0*/  BRA.DIV ~URZ, `(.L_x_3870) ;  /* 0x00001f027f007947 */ /* 0x000fea000b800000 */
[----:B------:R3:W4:Y:S02]  /*d800*/  SHFL.IDX PT, R0, R15, RZ, 0x181f ;  /* 0x00181fff0f007589 */ /* 0x00072400000e0000 */
.L_x_3921:
[----:B------:R-:W-:Y:S01]  /*d810*/  IMAD R13, R17, c[0x0][0x4e8], RZ ;  /* 0x00013a00110d7a24 */ /* 0x000fe200078e02ff */
[----:B------:R-:W-:Y:S04]  /*d820*/  BSSY B0, `(.L_x_3871) ;  /* 0x0000014000007945 */ /* 0x000fe80003800000 */
        /* <DEDUP_REMOVED lines=15> */
[----:B-----5:R-:W-:-:S05]  /*d920*/  @!P2 LEA.HI.X R9, R237, R4, R5, 0x1, P6 ;  /* 0x00000004ed09a211 */ /* 0x020fca00030f0c05 */
[----:B------:R2:W-:Y:S04]  /*d930*/  @!P2 ST.E.128 [R8.64], RZ ;  /* 0x000000ff0800a985 */ /* 0x0005e8000c101d06 */
[----:B------:R2:W-:Y:S04]  /*d940*/  @!P1 ST.E.128 [R6.64], RZ ;  /* 0x000000ff06009985 */ /* 0x0005e8000c101d06 */
[----:B------:R2:W-:Y:S02]  /*d950*/  @!P0 ST.E.128 [R2.64], RZ ;  /* 0x000000ff02008985 */ /* 0x0005e4000c101d06 */
.L_x_3872:
[----:B------:R-:W-:Y:S05]  /*d960*/  BSYNC B0 ;  /* 0x0000000000007941 */ /* 0x000fea0003800000 */
.L_x_3871:
[----:B------:R-:W-:Y:S05]  /*d970*/  BRA.DIV ~URZ, `(.L_x_3873) ;  /* 0x00001de27f007947 */ /* 0x000fea000b800000 */
[----:B--2---:R2:W1:Y:S04]  /*d980*/  SHFL.IDX PT, R4, R12, 0x1, 0x181f ;  /* 0x00381f000c047f89 */ /* 0x00446800000e0000 */
[----:B----4-:R2:W4:Y:S02]  /*d990*/  SHFL.IDX PT, R0, R15, 0x1, 0x181f ;  /* 0x00381f000f007f89 */ /* 0x01052400000e0000 */
.L_x_3922:
        /* <DEDUP_REMOVED lines=21> */
.L_x_3875:
[----:B------:R-:W-:Y:S05]  /*daf0*/  BSYNC B0 ;  /* 0x0000000000007941 */ /* 0x000fea0003800000 */
.L_x_3874:
[----:B------:R-:W-:Y:S05]  /*db00*/  BRA.DIV ~URZ, `(.L_x_3876) ;  /* 0x00001d127f007947 */ /* 0x000fea000b800000 */
[----:B-1----:R1:W2:Y:S02]  /*db10*/  SHFL.IDX PT, R4, R12, 0x2, 0x181f ;  /* 0x00581f000c047f89 */ /* 0x0022a400000e0000 */
.L_x_3923:
[----:B------:R-:W-:Y:S05]  /*db20*/  BRA.DIV ~URZ, `(.L_x_3877) ;  /* 0x00001d627f007947 */ /* 0x000fea000b800000 */
[----:B----4-:R4:W1:Y:S02]  /*db30*/  SHFL.IDX PT, R0, R15, 0x2, 0x181f ;  /* 0x00581f000f007f89 */ /* 0x01086400000e0000 */
.L_x_3924:
        /* <DEDUP_REMOVED lines=21> */
.L_x_3879:
[----:B------:R-:W-:Y:S05]  /*dc90*/  BSYNC B0 ;  /* 0x0000000000007941 */ /* 0x000fea0003800000 */
.L_x_3878:
[----:B------:R-:W-:Y:S05]  /*dca0*/  BRA.DIV ~URZ, `(.L_x_3880) ;  /* 0x00001c427f007947 */ /* 0x000fea000b800000 */
[----:B--2---:R2:W3:Y:S04]  /*dcb0*/  SHFL.IDX PT, R4, R12, 0x3, 0x181f ;  /* 0x00781f000c047f89 */ /* 0x0044e800000e0000 */
[----:B-1----:R2:W1:Y:S02]  /*dcc0*/  SHFL.IDX PT, R0, R15, 0x3, 0x181f ;  /* 0x00781f000f007f89 */ /* 0x00246400000e0000 */
.L_x_3925:
[----:B------:R-:W-:-:S04]  /*dcd0*/  IADD3 R14, R14, 0x60, RZ ;  /* 0x000000600e0e7810 */ /* 0x000fc80007ffe0ff */
        /* <DEDUP_REMOVED lines=19> */
.L_x_3860:
[----:B------:R-:W-:Y:S05]  /*de10*/  BSYNC B1 ;  /* 0x0000000000017941 */ /* 0x000fea0003800000 */
.L_x_3844:
[----:B-1--4-:R-:W4:Y:S02]  /*de20*/  LDL R0, [R1+0x30] ;  /* 0x0000300001007983 */ /* 0x012f240000100800 */
[----:B----4-:R-:W-:-:S13]  /*de30*/  ISETP.NE.AND P0, PT, R0, RZ, PT ;  /* 0x000000ff0000720c */ /* 0x010fda0003f05270 */
[----:B------:R-:W-:Y:S01]  /*de40*/  @P0 WARPSYNC 0xffffffff ;  /* 0xffffffff00000948 */ /* 0x000fe20003800000 */
[----:B------:R-:W-:Y:S06]  /*de50*/  @P0 BAR.SYNC.DEFER_BLOCKING 0x5, 0x100 ;  /* 0x0144000000000b1d */ /* 0x000fec0000010000 */
[----:B------:R-:W1:Y:S04]  /*de60*/  @P0 LDS.128 R240, [0x20100] ;  /* 0x02010000fff00984 */ /* 0x000e680000000c00 */
[----:B------:R-:W-:Y:S06]  /*de70*/  @P0 BAR.ARV 0x4, 0x100 ;  /* 0x0104000000000b1d */ /* 0x000fec0000002000 */
[----:B------:R-:W-:Y:S05]  /*de80*/  @P0 BRA `(.L_x_3881) ;  /* 0x00000ae000000947 */ /* 0x000fea0003800000 */
[----:B------:R-:W4:Y:S01]  /*de90*/  S2R R0, SR_TID.X ;  /* 0x0000000000007919 */ /* 0x000f220000002100 */
[----:B---3--:R-:W-:Y:S01]  /*dea0*/  IMAD.MOV.U32 R7, RZ, RZ, RZ ;  /* 0x000000ffff077224 */ /* 0x008fe200078e00ff */
[----:B--2-4-:R-:W-:-:S04]  /*deb0*/  LOP3.LUT R14, R0, 0x1f, RZ, 0xc0, !PT ;  /* 0x0000001f000e7812 */ /* 0x014fc800078ec0ff */
[----:B------:R-:W-:Y:S01]  /*dec0*/  ISETP.NE.AND P5, PT, R14, 0x1f, PT ;  /* 0x0000001f0e00780c */ /* 0x000fe20003fa5270 */
[----:B------:R-:W-:Y:S10]  /*ded0*/  BRA.DIV ~URZ, `(.L_x_3882) ;  /* 0x00001ad27f007947 */ /* 0x000ff4000b800000 */
[----:B------:R2:W3:Y:S02]  /*dee0*/  SHFL.IDX PT, R9, R122, RZ, 0x1f ;  /* 0x00001fff7a097589 */ /* 0x0004e400000e0000 */
.L_x_3926:
[----:B------:R-:W-:Y:S05]  /*def0*/  BRA.DIV ~URZ, `(.L_x_3883) ;  /* 0x00001b227f007947 */ /* 0x000fea000b800000 */
[----:B------:R4:W2:Y:S02]  /*df00*/  SHFL.IDX PT, R8, R122, 0x1, 0x1f ;  /* 0x00201f007a087f89 */ /* 0x0008a400000e0000 */
.L_x_3927:
[----:B-1----:R-:W-:Y:S02]  /*df10*/  IMAD.IADD R0, R243, 0x1, R14 ;  /* 0x00000001f3007824 */ /* 0x002fe400078e020e */
[----:B------:R-:W-:-:S03]  /*df20*/  IMAD.MOV.U32 R6, RZ, RZ, RZ ;  /* 0x000000ffff067224 */ /* 0x000fc600078e00ff */
        /* <DEDUP_REMOVED lines=16> */
.L_x_3928:
        /* <DEDUP_REMOVED lines=16> */
.L_x_3929:
[----:B----4-:R-:W-:Y:S01]  /*e130*/  IMAD R0, R0, c[0x0][0x538], RZ ;  /* 0x00014e0000007a24 */ /* 0x010fe200078e02ff */
[----:B------:R-:W-:Y:S04]  /*e140*/  BSSY B1, `(.L_x_3886) ;  /* 0x000007d000017945 */ /* 0x000fe80003800000 */
[----:B--2---:R-:W-:-:S04]  /*e150*/  IADD3 R8, R0, R8, RZ ;  /* 0x0000000800087210 */ /* 0x004fc80007ffe0ff */
[----:B---3--:R-:W-:-:S13]  /*e160*/  ISETP.GT.AND P6, PT, R8, R9, PT ;  /* 0x000000090800720c */ /* 0x008fda0003fc4270 */
[----:B------:R-:W-:Y:S05]  /*e170*/  @P6 BRA `(.L_x_3887) ;  /* 0x0000024000006947 */ /* 0x000fea0003800000 */
.L_x_3891:
        /* <DEDUP_REMOVED lines=16> */
.L_x_3930:
        /* <DEDUP_REMOVED lines=16> */
.L_x_3931:
[----:B--2---:R-:W-:-:S05]  /*e380*/  IMAD R0, R0, c[0x0][0x538], RZ ;  /* 0x00014e0000007a24 */ /* 0x004fca00078e02ff */
[----:B------:R-:W-:-:S04]  /*e390*/  IADD3 R8, R0, R8, RZ ;  /* 0x0000000800087210 */ /* 0x000fc80007ffe0ff */
[----:B------:R-:W-:-:S13]  /*e3a0*/  ISETP.GT.AND P6, PT, R8, R9, PT ;  /* 0x000000090800720c */ /* 0x000fda0003fc4270 */
[----:B-1----:R-:W-:Y:S05]  /*e3b0*/  @!P6 BRA `(.L_x_3891) ;  /* 0xfffffdc00000e947 */ /* 0x002fea000383ffff */
.L_x_3887:
[----:B------:R-:W-:-:S05]  /*e3c0*/  IADD3 R12, -R0, R8, RZ ;  /* 0x00000008000c7210 */ /* 0x000fca0007ffe1ff */
[----:B------:R-:W-:-:S05]  /*e3d0*/  IMAD R0, R4, c[0x0][0x538], R12 ;  /* 0x00014e0004007a24 */ /* 0x000fca00078e020c */
[----:B------:R-:W-:Y:S01]  /*e3e0*/  ISETP.GT.AND P0, PT, R0, R9, PT ;  /* 0x000000090000720c */ /* 0x000fe20003f04270 */
[----:B------:R-:W-:-:S12]  /*e3f0*/  BRA.DIV ~URZ, `(.L_x_3892) ;  /* 0x00001a627f007947 */ /* 0x000fd8000b800000 */
[----:B------:R-:W-:-:S04]  /*e400*/  VOTE.ANY R11, PT, !P0 ;  /* 0x00000000000b7806 */ /* 0x000fc800040e0100 */
.L_x_3932:
[----:B------:R2:W3:Y:S01]  /*e410*/  POPC R10, R11 ;  /* 0x0000000b000a7309 */ /* 0x0004e20000000000 */
[----:B------:R-:W-:Y:S05]  /*e420*/  BRA.DIV ~URZ, `(.L_x_3893) ;  /* 0x00001a827f007947 */ /* 0x000fea000b800000 */
[----:B---3--:R3:W4:Y:S04]  /*e430*/  SHFL.IDX PT, R8, R6, R10, 0x1f ;  /* 0x00001f0a06087589 */ /* 0x00872800000e0000 */
[----:B------:R3:W1:Y:S02]  /*e440*/  SHFL.IDX PT, R7, R7, R10, 0x1f ;  /* 0x00001f0a07077589 */ /* 0x00066400000e0000 */
.L_x_3933:
[----:B------:R-:W-:Y:S01]  /*e450*/  ISETP.NE.AND P0, PT, R11, RZ, PT ;  /* 0x000000ff0b00720c */ /* 0x000fe20003f05270 */
[----:B------:R-:W-:-:S12]  /*e460*/  BSSY B0, `(.L_x_3894) ;  /* 0x0000005000007945 */ /* 0x000fd80003800000 */
[----:B------:R-:W-:Y:S05]  /*e470*/  @!P0 BRA `(.L_x_3895) ;  /* 0x0000003000008947 */ /* 0x000fea0003800000 */
[----:B------:R-:W-:Y:S01]  /*e480*/  IADD3 R3, R10, -0x1, RZ ;  /* 0xffffffff0a037810 */ /* 0x000fe20007ffe0ff */
[----:B------:R-:W-:Y:S05]  /*e490*/  BRA.DIV ~URZ, `(.L_x_3896) ;  /* 0x00001ae27f007947 */ /* 0x000fea000b800000 */
[----:B------:R2:W3:Y:S02]  /*e4a0*/  SHFL.IDX PT, R13, R4, R3, 0x1f ;  /* 0x00001f03040d7589 */ /* 0x0004e400000e0000 */
.L_x_3895:
[----:B------:R-:W-:Y:S05]  /*e4b0*/  BSYNC B0 ;  /* 0x0000000000007941 */ /* 0x000fea0003800000 */
.L_x_3894:
[----:B----4-:R-:W-:Y:S01]  /*e4c0*/  IABS R2, R8 ;  /* 0x0000000800027213 */ /* 0x010fe20000000000 */
[----:B---3--:R-:W-:Y:S01]  /*e4d0*/  IMAD R240, R13, c[0x0][0x538], R12 ;  /* 0x00014e000df07a24 */ /* 0x008fe200078e020c */
[----:B-12---:R-:W-:Y:S01]  /*e4e0*/  IABS R3, R7 ;  /* 0x0000000700037213 */ /* 0x006fe20000000000 */
[----:B------:R-:W-:Y:S01]  /*e4f0*/  IMAD.IADD R243, R10, 0x1, R243 ;  /* 0x000000010af37824 */ /* 0x000fe200078e02f3 */
[----:B------:R-:W1:Y:S01]  /*e500*/  I2F.RP R4, R2 ;  /* 0x0000000200047306 */ /* 0x000e620000209400 */
[----:B------:R-:W-:Y:S01]  /*e510*/  IMAD.IADD R9, R9, 0x1, -R240 ;  /* 0x0000000109097824 */ /* 0x000fe200078e0af0 */
[----:B------:R-:W-:-:S04]  /*e520*/  MOV R6, R3 ;  /* 0x0000000300067202 */ /* 0x000fc80000000f00 */
[----:B------:R-:W-:Y:S02]  /*e530*/  IABS R11, R9 ;  /* 0x00000009000b7213 */ /* 0x000fe40000000000 */
[----:B------:R-:W-:Y:S08]  /*e540*/  I2F.RP R12, R6 ;  /* 0x00000006000c7306 */ /* 0x000ff00000209400 */
        /* <DEDUP_REMOVED lines=9> */
[----:B------:R-:W-:-:S03]  /*e5e0*/  IMAD.HI.U32 R5, R5, R3, R4 ;  /* 0x0000000305057227 */ /* 0x000fc600078e0004 */
[----:B------:R-:W-:Y:S01]  /*e5f0*/  MOV R4, R0 ;  /* 0x0000000000047202 */ /* 0x000fe20000000f00 */
        /* <DEDUP_REMOVED lines=45> */
.L_x_3888:
[----:B------:R-:W-:Y:S01]  /*e8d0*/  IMAD.MOV.U32 R240, RZ, RZ, R9 ;  /* 0x000000fffff07224 */ /* 0x000fe200078e0009 */
[----:B------:R-:W-:Y:S01]  /*e8e0*/  MOV R242, RZ ;  /* 0x000000ff00f27202 */ /* 0x000fe20000000f00 */
[----:B------:R-:W-:Y:S01]  /*e8f0*/  IMAD.MOV.U32 R241, RZ, RZ, RZ ;  /* 0x000000fffff17224 */ /* 0x000fe200078e00ff */
[----:B------:R-:W-:Y:S02]  /*e900*/  MOV R243, c[0x0][0x53c] ;  /* 0x00014f0000f37a02 */ /* 0x000fe40000000f00 */
.L_x_3897:
[----:B------:R-:W-:Y:S05]  /*e910*/  BSYNC B1 ;  /* 0x0000000000017941 */ /* 0x000fea0003800000 */
.L_x_3886:
[----:B------:R-:W-:Y:S01]  /*e920*/  WARPSYNC 0xffffffff ;  /* 0xffffffff00007948 */ /* 0x000fe20003800000 */
[----:B------:R-:W-:Y:S01]  /*e930*/  BAR.SYNC.DEFER_BLOCKING 0x4, 0x100 ;  /* 0x0104000000007b1d */ /* 0x000fe20000010000 */
[----:B------:R-:W-:-:S13]  /*e940*/  ISETP.NE.AND P0, PT, R14, RZ, PT ;  /* 0x000000ff0e00720c */ /* 0x000fda0003f05270 */
[----:B------:R2:W-:Y:S04]  /*e950*/  @!P0 STS.128 [0x20100], R240 ;  /* 0x020100f0ff008388 */ /* 0x0005e80000000c00 */
[----:B------:R-:W-:Y:S06]  /*e960*/  BAR.ARV 0x5, 0x100 ;  /* 0x0144000000007b1d */ /* 0x000fec0000002000 */
.L_x_3881:
[----:B-1----:R-:W-:-:S13]  /*e970*/  ISETP.GE.AND P0, PT, R243, c[0x0][0x53c], PT ;  /* 0x00014f00f3007a0c */ /* 0x002fda0003f06270 */
[----:B--23--:R-:W-:Y:S01]  /*e980*/  @P0 CALL.REL.NOINC `(.L_x_3898) ;  /* 0x0000001000000944 */ /* 0x00cfe20003c00000 */
[----:B------:R-:W-:Y:S05]  /*e990*/  BRA `(.L_x_3899) ;  /* 0xffff2cc000007947 */ /* 0x000fea000383ffff */
.L_x_3898:
[----:B------:R-:W-:Y:S05]  /*e9a0*/  EXIT ;  /* 0x000000000000794d */ /* 0x000fea0003800000 */
.L_x_3810:
[----:B------:R-:W-:Y:S01]  /*e9b0*/  IMAD.MOV.U32 R0, RZ, RZ, R5 ;  /* 0x000000ffff007224 */ /* 0x000fe200078e0005 */
[----:B------:R-:W-:Y:S02]  /*e9c0*/  MOV R2, 0x1 ;  /* 0x0000000100027802 */ /* 0x000fe40000000f00 */
[----:B------:R-:W-:Y:S02]  /*e9d0*/  MOV R3, 0xe9f0 ;  /* 0x0000e9f000037802 */ /* 0x000fe40000000f00 */
[----:B--2---:R-:W-:Y:S05]  /*e9e0*/  CALL.REL.NOINC `($__internal_80_$__cuda_sm70_shflsync_up_p) ;  /* 0x0000169000007944 */ /* 0x004fea0003c00000 */
[----:B------:R-:W-:Y:S01]  /*e9f0*/  MOV R0, R4 ;  /* 0x0000000400007202 */ /* 0x000fe20000000f00 */
[----:B------:R-:W-:Y:S05]  /*ea00*/  BRA `(.L_x_3900) ;  /* 0xffff1a4000007947 */ /* 0x000fea000383ffff */
.L_x_3811:
[----:B------:R-:W-:Y:S01]  /*ea10*/  IMAD.MOV.U32 R0, RZ, RZ, R5 ;  /* 0x000000ffff007224 */ /* 0x000fe200078e0005 */
[----:B------:R-:W-:Y:S02]  /*ea20*/  MOV R2, 0x2 ;  /* 0x0000000200027802 */ /* 0x000fe40000000f00 */
[----:B------:R-:W-:Y:S02]  /*ea30*/  MOV R3, 0xea50 ;  /* 0x0000ea5000037802 */ /* 0x000fe40000000f00 */
[----:B--2---:R-:W-:Y:S05]  /*ea40*/  CALL.REL.NOINC `($__internal_80_$__cuda_sm70_shflsync_up_p) ;  /* 0x0000163000007944 */ /* 0x004fea0003c00000 */
[----:B------:R-:W-:Y:S01]  /*ea50*/  SEL R0, R4, RZ, P4 ;  /* 0x000000ff04007207 */ /* 0x000fe20002000000 */
[----:B------:R-:W-:Y:S01]  /*ea60*/  IMAD.MOV.U32 R2, RZ, RZ, 0x4 ;  /* 0x00000004ff027424 */ /* 0x000fe200078e00ff */
[----:B------:R-:W-:-:S03]  /*ea70*/  MOV R3, 0xeaa0 ;  /* 0x0000eaa000037802 */ /* 0x000fc60000000f00 */
[----:B------:R-:W-:Y:S02]  /*ea80*/  IMAD.IADD R0, R5, 0x1, R0 ;  /* 0x0000000105007824 */ /* 0x000fe400078e0200 */
[----:B------:R-:W-:Y:S05]  /*ea90*/  CALL.REL.NOINC `($__internal_80_$__cuda_sm70_shflsync_up_p) ;  /* 0x000015e000007944 */ /* 0x000fea0003c00000 */
        /* <DEDUP_REMOVED lines=13> */
[----:B------:R-:W-:Y:S01]  /*eb70*/  IMAD.IADD R4, R0, 0x1, R4 ;  /* 0x0000000100047824 */ /* 0x000fe200078e0204 */
[----:B------:R-:W-:-:S03]  /*eb80*/  MOV R0, 0x1f ;  /* 0x0000001f00007802 */ /* 0x000fc60000000f00 */
[----:B------:R-:W-:Y:S02]  /*eb90*/  IMAD.MOV.U32 R5, RZ, RZ, R4 ;  /* 0x000000ffff057224 */ /* 0x000fe400078e0004 */
[----:B------:R-:W-:Y:S05]  /*eba0*/  CALL.REL.NOINC `($__internal_79_$__cuda_sm70_shflsync_idx_p) ;  /* 0x0000148000007944 */ /* 0x000fea0003c00000 */
[----:B------:R-:W-:Y:S05]  /*ebb0*/  BRA `(.L_x_3901) ;  /* 0xffff199000007947 */ /* 0x000fea000383ffff */
.L_x_3813:
[----:B------:R-:W-:Y:S02]  /*ebc0*/  SEL R0, RZ, 0x1, P0 ;  /* 0x00000001ff007807 */ /* 0x000fe40000000000 */
[----:B------:R-:W-:Y:S02]  /*ebd0*/  MOV R2, 0xebf0 ;  /* 0x0000ebf000027802 */ /* 0x000fe40000000f00 */
[----:B------:R-:W-:Y:S05]  /*ebe0*/  CALL.REL.NOINC `($__internal_81_$__cuda_sm70_votesync_ballot) ;  /* 0x0000150000007944 */ /* 0x000fea0003c00000 */
[----:B------:R-:W-:Y:S01]  /*ebf0*/  MOV R6, R0 ;  /* 0x0000000000067202 */ /* 0x000fe20000000f00 */
[----:B------:R-:W-:Y:S05]  /*ec00*/  BRA `(.L_x_3902) ;  /* 0xffff19d000007947 */ /* 0x000fea000383ffff */
.L_x_3814:
[----:B------:R-:W-:Y:S01]  /*ec10*/  IMAD.MOV.U32 R5, RZ, RZ, R8 ;  /* 0x000000ffff057224 */ /* 0x000fe200078e0008 */
[----:B--2---:R-:W-:Y:S01]  /*ec20*/  MOV R3, R243 ;  /* 0x000000f300037202 */ /* 0x004fe20000000f00 */
[----:B------:R-:W-:Y:S01]  /*ec30*/  IMAD.MOV.U32 R0, RZ, RZ, 0x1f ;  /* 0x0000001fff007424 */ /* 0x000fe200078e00ff */
[----:B------:R-:W-:Y:S02]  /*ec40*/  MOV R2, 0xec60 ;  /* 0x0000ec6000027802 */ /* 0x000fe40000000f00 */
[----:B-1----:R-:W-:Y:S05]  /*ec50*/  CALL.REL.NOINC `($__internal_79_$__cuda_sm70_shflsync_idx_p) ;  /* 0x000013d000007944 */ /* 0x002fea0003c00000 */
[----:B------:R-:W-:Y:S01]  /*ec60*/  IMAD.MOV.U32 R11, RZ, RZ, R0 ;  /* 0x000000ffff0b7224 */ /* 0x000fe200078e0000 */
[----:B------:R-:W-:Y:S01]  /*ec70*/  MOV R5, R7 ;  /* 0x0000000700057202 */ /* 0x000fe20000000f00 */
[----:B------:R-:W-:Y:S01]  /*ec80*/  IMAD.MOV.U32 R7, RZ, RZ, RZ ;  /* 0x000000ffff077224 */ /* 0x000fe200078e00ff */
[----:B------:R-:W-:Y:S01]  /*ec90*/  MOV R3, R243 ;  /* 0x000000f300037202 */ /* 0x000fe20000000f00 */
[----:B------:R-:W-:Y:S01]  /*eca0*/  IMAD.MOV.U32 R0, RZ, RZ, 0x1f ;  /* 0x0000001fff007424 */ /* 0x000fe200078e00ff */
[----:B------:R-:W-:-:S02]  /*ecb0*/  MOV R2, 0xecd0 ;  /* 0x0000ecd000027802 */ /* 0x000fc40000000f00 */
[----:B------:R-:W-:Y:S05]  /*ecc0*/  CALL.REL.NOINC `($__internal_79_$__cuda_sm70_shflsync_idx_p) ;  /* 0x0000136000007944 */ /* 0x000fea0003c00000 */
[----:B------:R-:W-:Y:S01]  /*ecd0*/  MOV R10, R0 ;  /* 0x00000000000a7202 */ /* 0x000fe20000000f00 */
[----:B------:R-:W-:Y:S05]  /*ece0*/  BRA `(.L_x_3903) ;  /* 0xffff194000007947 */ /* 0x000fea000383ffff */
.L_x_3817:
[----:B------:R-:W-:Y:S01]  /*ecf0*/  IMAD.MOV.U32 R5, RZ, RZ, R4 ;  /* 0x000000ffff057224 */ /* 0x000fe200078e0004 */
[----:B------:R-:W-:-:S02]  /*ed00*/  MOV R0, 0x1f ;  /* 0x0000001f00007802 */ /* 0x000fc40000000f00 */
[----:B------:R-:W-:Y:S02]  /*ed10*/  MOV R2, 0xed30 ;  /* 0x0000ed3000027802 */ /* 0x000fe40000000f00 */
[----:B-1----:R-:W-:Y:S05]  /*ed20*/  CALL.REL.NOINC `($__internal_79_$__cuda_sm70_shflsync_idx_p) ;  /* 0x0000130000007944 */ /* 0x002fea0003c00000 */
[----:B------:R-:W-:Y:S01]  /*ed30*/  MOV R7, R0 ;  /* 0x0000000000077202 */ /* 0x000fe20000000f00 */
[----:B------:R-:W-:Y:S05]  /*ed40*/  BRA `(.L_x_3816) ;  /* 0xffff194000007947 */ /* 0x000fea000383ffff */
.L_x_3825:
[----:B------:R-:W-:Y:S01]  /*ed50*/  IMAD.MOV.U32 R5, RZ, RZ, R14 ;  /* 0x000000ffff057224 */ /* 0x000fe200078e000e */
[----:B------:R-:W-:Y:S01]  /*ed60*/  MOV R3, RZ ;  /* 0x000000ff00037202 */ /* 0x000fe20000000f00 */
[----:B------:R-:W-:Y:S01]  /*ed70*/  IMAD.MOV.U32 R0, RZ, RZ, 0x181f ;  /* 0x0000181fff007424 */ /* 0x000fe200078e00ff */
[----:B------:R-:W-:Y:S02]  /*ed80*/  MOV R2, 0xeda0 ;  /* 0x0000eda000027802 */ /* 0x000fe40000000f00 */
[----:B------:R-:W-:Y:S05]  /*ed90*/  CALL.REL.NOINC `($__internal_79_$__cuda_sm70_shflsync_idx_p) ;  /* 0x0000129000007944 */ /* 0x000fea0003c00000 */
[----:B------:R-:W-:Y:S01]  /*eda0*/  MOV R4, R0 ;  /* 0x0000000000047202 */ /* 0x000fe20000000f00 */
[----:B------:R-:W-:Y:S05]  /*edb0*/  BRA `(.L_x_3904) ;  /* 0xffff390000007947 */ /* 0x000fea000383ffff */
.L_x_3826:
[----:B------:R-:W-:Y:S01]  /*edc0*/  IMAD.MOV.U32 R5, RZ, RZ, R15 ;  /* 0x000000ffff057224 */ /* 0x000fe200078e000f */
[----:B------:R-:W-:Y:S01]  /*edd0*/  MOV R3, RZ ;  /* 0x000000ff00037202 */ /* 0x000fe20000000f00 */
[----:B------:R-:W-:Y:S01]  /*ede0*/  IMAD.MOV.U32 R0, RZ, RZ, 0x181f ;  /* 0x0000181fff007424 */ /* 0x000fe200078e00ff */
[----:B------:R-:W-:Y:S02]  /*edf0*/  MOV R2, 0xee10 ;  /* 0x0000ee1000027802 */ /* 0x000fe40000000f00 */
[----:B-12---:R-:W-:Y:S05]  /*ee00*/  CALL.REL.NOINC `($__internal_79_$__cuda_sm70_shflsync_idx_p) ;  /* 0x0000122000007944 */ /* 0x006fea0003c00000 */
[----:B------:R-:W-:Y:S05]  /*ee10*/  BRA `(.L_x_3905) ;  /* 0xffff38c000007947 */ /* 0x000fea000383ffff */
.L_x_3829:
[----:B------:R-:W-:Y:S01]  /*ee20*/  IMAD.MOV.U32 R5, RZ, RZ, R14 ;  /* 0x000000ffff057224 */ /* 0x000fe200078e000e */
[----:B--2---:R-:W-:Y:S01]  /*ee30*/  MOV R3, 0x1 ;  /* 0x0000000100037802 */ /* 0x004fe20000000f00 */
[----:B----4-:R-:W-:Y:S01]  /*ee40*/  IMAD.MOV.U32 R0, RZ, RZ, 0x181f ;  /* 0x0000181fff007424 */ /* 0x010fe200078e00ff */
[----:B------:R-:W-:-:S02]  /*ee50*/  MOV R2, 0xee70 ;  /* 0x0000ee7000027802 */ /* 0x000fc40000000f00 */
[----:B-1-3--:R-:W-:Y:S05]  /*ee60*/  CALL.REL.NOINC `($__internal_79_$__cuda_sm70_shflsync_idx_p) ;  /* 0x000011c000007944 */ /* 0x00afea0003c00000 */
[----:B------:R-:W-:Y:S01]  /*ee70*/  IMAD.MOV.U32 R4, RZ, RZ, R0 ;  /* 0x000000ffff047224 */ /* 0x000fe200078e0000 */
[----:B------:R-:W-:Y:S01]  /*ee80*/  MOV R3, 0x1 ;  /* 0x0000000100037802 */ /* 0x000fe20000000f00 */
[----:B------:R-:W-:Y:S01]  /*ee90*/  IMAD.MOV.U32 R5, RZ, RZ, R15 ;  /* 0x000000ffff057224 */ /* 0x000fe200078e000f */
[----:B------:R-:W-:-:S02]  /*eea0*/  MOV R0, 0x181f ;  /* 0x0000181f00007802 */ /* 0x000fc40000000f00 */
[----:B------:R-:W-:Y:S02]  /*eeb0*/  MOV R2, 0xeed0 ;  /* 0x0000eed000027802 */ /* 0x000fe40000000f00 */
[----:B------:R-:W-:Y:S05]  /*eec0*/  CALL.REL.NOINC `($__internal_79_$__cuda_sm70_shflsync_idx_p) ;  /* 0x0000116000007944 */ /* 0x000fea0003c00000 */
[----:B------:R-:W-:Y:S05]  /*eed0*/  BRA `(.L_x_3906) ;  /* 0xffff398000007947 */ /* 0x000fea000383ffff */
.L_x_3832:
[----:B------:R-:W-:Y:S01]  /*eee0*/  IMAD.MOV.U32 R5, RZ, RZ, R14 ;  /* 0x000000ffff057224 */ /* 0x000fe200078e000e */
[----:B-1----:R-:W-:Y:S01]  /*eef0*/  MOV R3, 0x2 ;  /* 0x0000000200037802 */ /* 0x002fe20000000f00 */
[----:B----4-:R-:W-:Y:S01]  /*ef00*/  IMAD.MOV.U32 R0, RZ, RZ, 0x181f ;  /* 0x0000181fff007424 */ /* 0x010fe200078e00ff */
[----:B------:R-:W-:Y:S02]  /*ef10*/  MOV R2, 0xef30 ;  /* 0x0000ef3000027802 */ /* 0x000fe40000000f00 */
[----:B--23--:R-:W-:Y:S05]  /*ef20*/  CALL.REL.NOINC `($__internal_79_$__cuda_sm70_shflsync_idx_p) ;  /* 0x0000110000007944 */ /* 0x00cfea0003c00000 */
[----:B------:R-:W-:Y:S01]  /*ef30*/  MOV R4, R0 ;  /* 0x0000000000047202 */ /* 0x000fe20000000f00 */
[----:B------:R-:W-:Y:S05]  /*ef40*/  BRA `(.L_x_3907) ;  /* 0xffff3a8000007947 */ /* 0x000fea000383ffff */
.L_x_3833:
[----:B------:R-:W-:Y:S01]  /*ef50*/  IMAD.MOV.U32 R5, RZ, RZ, R15 ;  /* 0x000000ffff057224 */ /* 0x000fe200078e000f */
[----:B------:R-:W-:Y:S01]  /*ef60*/  MOV R3, 0x2 ;  /* 0x0000000200037802 */ /* 0x000fe20000000f00 */
[----:B----4-:R-:W-:Y:S01]  /*ef70*/  IMAD.MOV.U32 R0, RZ, RZ, 0x181f ;  /* 0x0000181fff007424 */ /* 0x010fe200078e00ff */
[----:B------:R-:W-:Y:S02]  /*ef80*/  MOV R2, 0xefa0 ;  /* 0x0000efa000027802 */ /* 0x000fe40000000f00 */
[----:B-123--:R-:W-:Y:S05]  /*ef90*/  CALL.REL.NOINC `($__internal_79_$__cuda_sm70_shflsync_idx_p) ;  /* 0x0000109000007944 */ /* 0x00efea0003c00000 */
[----:B------:R-:W-:Y:S05]  /*efa0*/  BRA `(.L_x_3908) ;  /* 0xffff3a4000007947 */ /* 0x000fea000383ffff */
.L_x_3836:
[----:B------:R-:W-:Y:S01]  /*efb0*/  IMAD.MOV.U32 R5, RZ, RZ, R14 ;  /* 0x000000ffff057224 */ /* 0x000fe200078e000e */
[----:B-1----:R-:W-:Y:S01]  /*efc0*/  MOV R3, 0x3 ;  /* 0x0000000300037802 */ /* 0x002fe20000000f00 */
[----:B------:R-:W-:Y:S01]  /*efd0*/  IMAD.MOV.U32 R0, RZ, RZ, 0x181f ;  /* 0x0000181fff007424 */ /* 0x000fe200078e00ff */
[----:B------:R-:W-:-:S02]  /*efe0*/  MOV R2, 0xf000 ;  /* 0x0000f00000027802 */ /* 0x000fc40000000f00 */
[----:B--234-:R-:W-:Y:S05]  /*eff0*/  CALL.REL.NOINC `($__internal_79_$__cuda_sm70_shflsync_idx_p) ;  /* 0x0000103000007944 */ /* 0x01cfea0003c00000 */
[----:B------:R-:W-:Y:S01]  /*f000*/  IMAD.MOV.U32 R4, RZ, RZ, R0 ;  /* 0x000000ffff047224 */ /* 0x000fe200078e0000 */
[----:B------:R-:W-:Y:S01]  /*f010*/  MOV R3, 0x3 ;  /* 0x0000000300037802 */ /* 0x000fe20000000f00 */
[----:B------:R-:W-:Y:S01]  /*f020*/  IMAD.MOV.U32 R5, RZ, RZ, R15 ;  /* 0x000000ffff057224 */ /* 0x000fe200078e000f */
[----:B------:R-:W-:-:S02]  /*f030*/  MOV R0, 0x181f ;  /* 0x0000181f00007802 */ /* 0x000fc40000000f00 */
[----:B------:R-:W-:Y:S02]  /*f040*/  MOV R2, 0xf060 ;  /* 0x0000f06000027802 */ /* 0x000fe40000000f00 */
[----:B------:R-:W-:Y:S05]  /*f050*/  CALL.REL.NOINC `($__internal_79_$__cuda_sm70_shflsync_idx_p) ;  /* 0x00000fd000007944 */ /* 0x000fea0003c00000 */
[----:B------:R-:W-:Y:S05]  /*f060*/  BRA `(.L_x_3909) ;  /* 0xffff3b0000007947 */ /* 0x000fea000383ffff */
.L_x_3841:
[----:B------:R-:W-:Y:S01]  /*f070*/  IMAD.MOV.U32 R2, RZ, RZ, R233 ;  /* 0x000000ffff027224 */ /* 0x000fe200078e00e9 */
[----:B------:R-:W-:Y:S01]  /*f080*/  MOV R7, 0x1f ;  /* 0x0000001f00077802 */ /* 0x000fe20000000f00 */
[----:B------:R-:W-:Y:S01]  /*f090*/  IMAD.MOV.U32 R5, RZ, RZ, 0x2 ;  /* 0x00000002ff057424 */ /* 0x000fe200078e00ff */
[----:B------:R-:W-:Y:S02]  /*f0a0*/  MOV R6, 0xffffffff ;  /* 0xffffffff00067802 */ /* 0x000fe40000000f00 */
[----:B------:R-:W-:Y:S02]  /*f0b0*/  MOV R3, 0xf0d0 ;  /* 0x0000f0d000037802 */ /* 0x000fe40000000f00 */
[----:B------:R-:W-:Y:S05]  /*f0c0*/  CALL.REL.NOINC `($__internal_78_$__cuda_sm70_shflsync_bfly_p) ;  /* 0x00000f1000007944 */ /* 0x000fea0003c00000 */
[----:B------:R-:W-:Y:S01]  /*f0d0*/  FADD.FTZ R0, R233, R5 ;  /* 0x00000005e9007221 */ /* 0x000fe20000010000 */
[----:B------:R-:W-:Y:S02]  /*f0e0*/  MOV R5, 0x1 ;  /* 0x0000000100057802 */ /* 0x000fe40000000f00 */
[----:B------:R-:W-:Y:S02]  /*f0f0*/  MOV R3, 0xf120 ;  /* 0x0000f12000037802 */ /* 0x000fe40000000f00 */
[----:B------:R-:W-:-:S02]  /*f100*/  MOV R2, R0 ;  /* 0x0000000000027202 */ /* 0x000fc40000000f00 */
[----:B------:R-:W-:Y:S05]  /*f110*/  CALL.REL.NOINC `($__internal_78_$__cuda_sm70_shflsync_bfly_p) ;  /* 0x00000ec000007944 */ /* 0x000fea0003c00000 */
[----:B------:R-:W-:Y:S01]  /*f120*/  FADD.FTZ R0, R0, R5 ;  /* 0x0000000500007221 */ /* 0x000fe20000010000 */
[----:B------:R-:W-:-:S02]  /*f130*/  MOV R2, R232 ;  /* 0x000000e800027202 */ /* 0x000fc40000000f00 */
[----:B------:R-:W-:Y:S02]  /*f140*/  MOV R5, 0x2 ;  /* 0x0000000200057802 */ /* 0x000fe40000000f00 */
[----:B------:R-:W-:Y:S02]  /*f150*/  MOV R3, 0xf170 ;  /* 0x0000f17000037802 */ /* 0x000fe40000000f00 */
[----:B------:R-:W-:Y:S05]  /*f160*/  CALL.REL.NOINC `($__internal_78_$__cuda_sm70_shflsync_bfly_p) ;  /* 0x00000e7000007944 */ /* 0x000fea0003c00000 */
[----:B------:R-:W-:Y:S01]  /*f170*/  FADD.FTZ R4, R232, R5 ;  /* 0x00000005e8047221 */ /* 0x000fe20000010000 */
[----:B------:R-:W-:Y:S02]  /*f180*/  MOV R5, 0x1 ;  /* 0x0000000100057802 */ /* 0x000fe40000000f00 */
[----:B------:R-:W-:Y:S02]  /*f190*/  MOV R3, 0xf1c0 ;  /* 0x0000f1c000037802 */ /* 0x000fe40000000f00 */
[----:B------:R-:W-:Y:S02]  /*f1a0*/  MOV R2, R4 ;  /* 0x0000000400027202 */ /* 0x000fe40000000f00 */
[----:B------:R-:W-:Y:S05]  /*f1b0*/  CALL.REL.NOINC `($__internal_78_$__cuda_sm70_shflsync_bfly_p) ;  /* 0x00000e2000007944 */ /* 0x000fea0003c00000 */
[----:B------:R-:W-:Y:S01]  /*f1c0*/  MOV R3, R5 ;  /* 0x0000000500037202 */ /* 0x000fe20000000f00 */
[----:B------:R-:W-:Y:S05]  /*f1d0*/  BRA `(.L_x_3910) ;  /* 0xffff9fc000007947 */ /* 0x000fea000383ffff */
.L_x_3848:
[----:B-1-34-:R-:W-:Y:S01]  /*f1e0*/  IMAD.MOV.U32 R5, RZ, RZ, R14 ;  /* 0x000000ffff057224 */ /* 0x01afe200078e000e */
[----:B------:R-:W-:Y:S01]  /*f1f0*/  MOV R3, RZ ;  /* 0x000000ff00037202 */ /* 0x000fe20000000f00 */
[----:B------:R-:W-:Y:S01]  /*f200*/  IMAD.MOV.U32 R0, RZ, RZ, 0x181f ;  /* 0x0000181fff007424 */ /* 0x000fe200078e00ff */
[----:B------:R-:W-:-:S02]  /*f210*/  MOV R2, 0xf230 ;  /* 0x0000f23000027802 */ /* 0x000fc40000000f00 */
[----:B------:R-:W-:Y:S05]  /*f220*/  CALL.REL.NOINC `($__internal_79_$__cuda_sm70_shflsync_idx_p) ;  /* 0x00000e0000007944 */ /* 0x000fea0003c00000 */
[----:B------:R-:W-:Y:S01]  /*f230*/  MOV R6, R0 ;  /* 0x0000000000067202 */ /* 0x000fe20000000f00 */
[----:B------:R-:W-:Y:S05]  /*f240*/  BRA `(.L_x_3911) ;  /* 0xffffbbc000007947 */ /* 0x000fea000383ffff */
.L_x_3849:
[----:B------:R-:W-:Y:S01]  /*f250*/  IMAD.MOV.U32 R5, RZ, RZ, R15 ;  /* 0x000000ffff057224 */ /* 0x000fe200078e000f */
[----:B------:R-:W-:Y:S01]  /*f260*/  MOV R3, RZ ;  /* 0x000000ff00037202 */ /* 0x000fe20000000f00 */
[----:B------:R-:W-:Y:S01]  /*f270*/  IMAD.MOV.U32 R0, RZ, RZ, 0x181f ;  /* 0x0000181fff007424 */ /* 0x000fe200078e00ff */
[----:B------:R-:W-:-:S02]  /*f280*/  MOV R2, 0xf2a0 ;  /* 0x0000f2a000027802 */ /* 0x000fc40000000f00 */
[----:B-12---:R-:W-:Y:S05]  /*f290*/  CALL.REL.NOINC `($__internal_79_$__cuda_sm70_shflsync_idx_p) ;  /* 0x00000d9000007944 */ /* 0x006fea0003c00000 */
[----:B------:R-:W-:Y:S05]  /*f2a0*/  BRA `(.L_x_3912) ;  /* 0xffffbb8000007947 */ /* 0x000fea000383ffff */
.L_x_3852:
        /* <DEDUP_REMOVED lines=12> */
.L_x_3855:
[----:B------:R-:W-:Y:S01]  /*f370*/  IMAD.MOV.U32 R5, RZ, RZ, R14 ;  /* 0x000000ffff057224 */ /* 0x000fe200078e000e */
[----:B-1----:R-:W-:Y:S01]  /*f380*/  MOV R3, 0x2 ;  /* 0x0000000200037802 */ /* 0x002fe20000000f00 */
[----:B----4-:R-:W-:Y:S01]  /*f390*/  IMAD.MOV.U32 R0, RZ, RZ, 0x181f ;  /* 0x0000181fff007424 */ /* 0x010fe200078e00ff */
[----:B------:R-:W-:Y:S02]  /*f3a0*/  MOV R2, 0xf3c0 ;  /* 0x0000f3c000027802 */ /* 0x000fe40000000f00 */
[----:B--23--:R-:W-:Y:S05]  /*f3b0*/  CALL.REL.NOINC `($__internal_79_$__cuda_sm70_shflsync_idx_p) ;  /* 0x00000c7000007944 */ /* 0x00cfea0003c00000 */
[----:B------:R-:W-:Y:S01]  /*f3c0*/  MOV R6, R0 ;  /* 0x0000000000067202 */ /* 0x000fe20000000f00 */
[----:B------:R-:W-:Y:S05]  /*f3d0*/  BRA `(.L_x_3914) ;  /* 0xffffbd5000007947 */ /* 0x000fea000383ffff */
.L_x_3856:
[----:B------:R-:W-:Y:S01]  /*f3e0*/  IMAD.MOV.U32 R5, RZ, RZ, R15 ;  /* 0x000000ffff057224 */ /* 0x000fe200078e000f */
[----:B------:R-:W-:Y:S01]  /*f3f0*/  MOV R3, 0x2 ;  /* 0x0000000200037802 */ /* 0x000fe20000000f00 */
[----:B----4-:R-:W-:Y:S01]  /*f400*/  IMAD.MOV.U32 R0, RZ, RZ, 0x181f ;  /* 0x0000181fff007424 */ /* 0x010fe200078e00ff */
[----:B------:R-:W-:Y:S02]  /*f410*/  MOV R2, 0xf430 ;  /* 0x0000f43000027802 */ /* 0x000fe40000000f00 */
[----:B-123--:R-:W-:Y:S05]  /*f420*/  CALL.REL.NOINC `($__internal_79_$__cuda_sm70_shflsync_idx_p) ;  /* 0x00000c0000007944 */ /* 0x00efea0003c00000 */
[----:B------:R-:W-:Y:S05]  /*f430*/  BRA `(.L_x_3915) ;  /* 0xffffbd1000007947 */ /* 0x000fea000383ffff */
.L_x_3859:
        /* <DEDUP_REMOVED lines=12> */
.L_x_3861:
[----:B------:R-:W-:Y:S01]  /*f500*/  IMAD.MOV.U32 R5, RZ, RZ, R20 ;  /* 0x000000ffff057224 */ /* 0x000fe200078e0014 */
[----:B------:R-:W-:Y:S01]  /*f510*/  MOV R3, RZ ;  /* 0x000000ff00037202 */ /* 0x000fe20000000f00 */
[----:B------:R-:W-:Y:S01]  /*f520*/  IMAD.MOV.U32 R0, RZ, RZ, 0x1c1f ;  /* 0x00001c1fff007424 */ /* 0x000fe200078e00ff */
[----:B------:R-:W-:Y:S02]  /*f530*/  MOV R2, 0xf550 ;  /* 0x0000f55000027802 */ /* 0x000fe40000000f00 */
[----:B------:R-:W-:Y:S05]  /*f540*/  CALL.REL.NOINC `($__internal_79_$__cuda_sm70_shflsync_idx_p) ;  /* 0x00000ae000007944 */ /* 0x000fea0003c00000 */
[----:B------:R-:W-:Y:S01]  /*f550*/  MOV R4, R0 ;  /* 0x0000000000047202 */ /* 0x000fe20000000f00 */
[----:B------:R-:W-:Y:S05]  /*f560*/  BRA `(.L_x_3917) ;  /* 0xffffc0e000007947 */ /* 0x000fea000383ffff */
.L_x_3862:
[----:B------:R-:W-:Y:S01]  /*f570*/  IMAD.MOV.U32 R5, RZ, RZ, R21 ;  /* 0x000000ffff057224 */ /* 0x000fe200078e0015 */
[----:B------:R-:W-:Y:S01]  /*f580*/  MOV R3, RZ ;  /* 0x000000ff00037202 */ /* 0x000fe20000000f00 */
[----:B------:R-:W-:Y:S01]  /*f590*/  IMAD.MOV.U32 R0, RZ, RZ, 0x1c1f ;  /* 0x00001c1fff007424 */ /* 0x000fe200078e00ff */
[----:B------:R-:W-:Y:S02]  /*f5a0*/  MOV R2, 0xf5c0 ;  /* 0x0000f5c000027802 */ /* 0x000fe40000000f00 */
[----:B-12---:R-:W-:Y:S05]  /*f5b0*/  CALL.REL.NOINC `($__internal_79_$__cuda_sm70_shflsync_idx_p) ;  /* 0x00000a7000007944 */ /* 0x006fea0003c00000 */
[----:B------:R-:W-:Y:S05]  /*f5c0*/  BRA `(.L_x_3918) ;  /* 0xffffc0a000007947 */ /* 0x000fea000383ffff */
.L_x_3865:
        /* <DEDUP_REMOVED lines=12> */
.L_x_3869:
[----:B------:R-:W-:Y:S01]  /*f690*/  IMAD.MOV.U32 R5, RZ, RZ, R12 ;  /* 0x000000ffff057224 */ /* 0x000fe200078e000c */
[----:B------:R-:W-:Y:S01]  /*f6a0*/  MOV R3, RZ ;  /* 0x000000ff00037202 */ /* 0x000fe20000000f00 */
[----:B------:R-:W-:Y:S01]  /*f6b0*/  IMAD.MOV.U32 R0, RZ, RZ, 0x181f ;  /* 0x0000181fff007424 */ /* 0x000fe200078e00ff */
[----:B------:R-:W-:Y:S02]  /*f6c0*/  MOV R2, 0xf6e0 ;  /* 0x0000f6e000027802 */ /* 0x000fe40000000f00 */
[----:B------:R-:W-:Y:S05]  /*f6d0*/  CALL.REL.NOINC `($__internal_79_$__cuda_sm70_shflsync_idx_p) ;  /* 0x0000095000007944 */ /* 0x000fea0003c00000 */
[----:B------:R-:W-:Y:S01]  /*f6e0*/  MOV R4, R0 ;  /* 0x0000000000047202 */ /* 0x000fe20000000f00 */
[----:B------:R-:W-:Y:S05]  /*f6f0*/  BRA `(.L_x_3920) ;  /* 0xffffe0f000007947 */ /* 0x000fea000383ffff */
.L_x_3870:
[----:B------:R-:W-:Y:S01]  /*f700*/  IMAD.MOV.U32 R5, RZ, RZ, R15 ;  /* 0x000000ffff057224 */ /* 0x000fe200078e000f */
[----:B------:R-:W-:Y:S01]  /*f710*/  MOV R3, RZ ;  /* 0x000000ff00037202 */ /* 0x000fe20000000f00 */
[----:B------:R-:W-:Y:S01]  /*f720*/  IMAD.MOV.U32 R0, RZ, RZ, 0x181f ;  /* 0x0000181fff007424 */ /* 0x000fe200078e00ff */
[----:B------:R-:W-:Y:S02]  /*f730*/  MOV R2, 0xf750 ;  /* 0x0000f75000027802 */ /* 0x000fe40000000f00 */
[----:B-12---:R-:W-:Y:S05]  /*f740*/  CALL.REL.NOINC `($__internal_79_$__cuda_sm70_shflsync_idx_p) ;  /* 0x000008e000007944 */ /* 0x006fea0003c00000 */
[----:B------:R-:W-:Y:S05]  /*f750*/  BRA `(.L_x_3921) ;  /* 0xffffe0b000007947 */ /* 0x000fea000383ffff */
.L_x_3873:
        /* <DEDUP_REMOVED lines=12> */
.L_x_3876:
[----:B------:R-:W-:Y:S01]  /*f820*/  IMAD.MOV.U32 R5, RZ, RZ, R12 ;  /* 0x000000ffff057224 */ /* 0x000fe200078e000c */
[----:B-1----:R-:W-:Y:S01]  /*f830*/  MOV R3, 0x2 ;  /* 0x0000000200037802 */ /* 0x002fe20000000f00 */
[----:B----4-:R-:W-:Y:S01]  /*f840*/  IMAD.MOV.U32 R0, RZ, RZ, 0x181f ;  /* 0x0000181fff007424 */ /* 0x010fe200078e00ff */
[----:B------:R-:W-:Y:S02]  /*f850*/  MOV R2, 0xf870 ;  /* 0x0000f87000027802 */ /* 0x000fe40000000f00 */
[----:B--23--:R-:W-:Y:S05]  /*f860*/  CALL.REL.NOINC `($__internal_79_$__cuda_sm70_shflsync_idx_p) ;  /* 0x000007c000007944 */ /* 0x00cfea0003c00000 */
[----:B------:R-:W-:Y:S01]  /*f870*/  MOV R4, R0 ;  /* 0x0000000000047202 */ /* 0x000fe20000000f00 */
[----:B------:R-:W-:Y:S05]  /*f880*/  BRA `(.L_x_3923) ;  /* 0xffffe29000007947 */ /* 0x000fea000383ffff */
.L_x_3877:
[----:B------:R-:W-:Y:S01]  /*f890*/  IMAD.MOV.U32 R5, RZ, RZ, R15 ;  /* 0x000000ffff057224 */ /* 0x000fe200078e000f */
[----:B------:R-:W-:Y:S01]  /*f8a0*/  MOV R3, 0x2 ;  /* 0x0000000200037802 */ /* 0x000fe20000000f00 */
[----:B----4-:R-:W-:Y:S01]  /*f8b0*/  IMAD.MOV.U32 R0, RZ, RZ, 0x181f ;  /* 0x0000181fff007424 */ /* 0x010fe200078e00ff */
[----:B------:R-:W-:Y:S02]  /*f8c0*/  MOV R2, 0xf8e0 ;  /* 0x0000f8e000027802 */ /* 0x000fe40000000f00 */
[----:B-123--:R-:W-:Y:S05]  /*f8d0*/  CALL.REL.NOINC `($__internal_79_$__cuda_sm70_shflsync_idx_p) ;  /* 0x0000075000007944 */ /* 0x00efea0003c00000 */
[----:B------:R-:W-:Y:S05]  /*f8e0*/  BRA `(.L_x_3924) ;  /* 0xffffe25000007947 */ /* 0x000fea000383ffff */
.L_x_3880:
        /* <DEDUP_REMOVED lines=12> */
.L_x_3882:
[----:B------:R-:W-:Y:S01]  /*f9b0*/  IMAD.MOV.U32 R5, RZ, RZ, R122 ;  /* 0x000000ffff057224 */ /* 0x000fe200078e007a */
[----:B------:R-:W-:Y:S01]  /*f9c0*/  MOV R3, RZ ;  /* 0x000000ff00037202 */ /* 0x000fe20000000f00 */
[----:B------:R-:W-:Y:S01]  /*f9d0*/  IMAD.MOV.U32 R0, RZ, RZ, 0x1f ;  /* 0x0000001fff007424 */ /* 0x000fe200078e00ff */
[----:B------:R-:W-:Y:S02]  /*f9e0*/  MOV R2, 0xfa00 ;  /* 0x0000fa0000027802 */ /* 0x000fe40000000f00 */
[----:B-1----:R-:W-:Y:S05]  /*f9f0*/  CALL.REL.NOINC `($__internal_79_$__cuda_sm70_shflsync_idx_p) ;  /* 0x0000063000007944 */ /* 0x002fea0003c00000 */
[----:B------:R-:W-:Y:S01]  /*fa00*/  MOV R9, R0 ;  /* 0x0000000000097202 */ /* 0x000fe20000000f00 */
[----:B------:R-:W-:Y:S05]  /*fa10*/  BRA `(.L_x_3926) ;  /* 0xffffe4d000007947 */ /* 0x000fea000383ffff */
.L_x_3883:
[----:B------:R-:W-:Y:S01]  /*fa20*/  IMAD.MOV.U32 R5, RZ, RZ, R122 ;  /* 0x000000ffff057224 */ /* 0x000fe200078e007a */
[----:B------:R-:W-:Y:S01]  /*fa30*/  MOV R3, 0x1 ;  /* 0x0000000100037802 */ /* 0x000fe20000000f00 */
[----:B------:R-:W-:Y:S01]  /*fa40*/  IMAD.MOV.U32 R0, RZ, RZ, 0x1f ;  /* 0x0000001fff007424 */ /* 0x000fe200078e00ff */
[----:B------:R-:W-:Y:S02]  /*fa50*/  MOV R2, 0xfa70 ;  /* 0x0000fa7000027802 */ /* 0x000fe40000000f00 */
[----:B-123--:R-:W-:Y:S05]  /*fa60*/  CALL.REL.NOINC `($__internal_79_$__cuda_sm70_shflsync_idx_p) ;  /* 0x000005c000007944 */ /* 0x00efea0003c00000 */
[----:B------:R-:W-:Y:S01]  /*fa70*/  MOV R8, R0 ;  /* 0x0000000000087202 */ /* 0x000fe20000000f00 */
[----:B------:R-:W-:Y:S05]  /*fa80*/  BRA `(.L_x_3927) ;  /* 0xffffe48000007947 */ /* 0x000fea000383ffff */
.L_x_3884:
[----:B------:R-:W-:Y:S02]  /*fa90*/  MOV R2, 0x1 ;  /* 0x0000000100027802 */ /* 0x000fe40000000f00 */
[----:B------:R-:W-:-:S02]  /*faa0*/  MOV R3, 0xfac0 ;  /* 0x0000fac000037802 */ /* 0x000fc40000000f00 */
[----:B--234-:R-:W-:Y:S05]  /*fab0*/  CALL.REL.NOINC `($__internal_80_$__cuda_sm70_shflsync_up_p) ;  /* 0x000005c000007944 */ /* 0x01cfea0003c00000 */
[----:B------:R-:W-:Y:S05]  /*fac0*/  BRA `(.L_x_3928) ;  /* 0xffffe56000007947 */ /* 0x000fea000383ffff */
.L_x_3885:
[----:B------:R-:W-:Y:S02]  /*fad0*/  MOV R2, 0x2 ;  /* 0x0000000200027802 */ /* 0x000fe40000000f00 */
[----:B------:R-:W-:-:S02]  /*fae0*/  MOV R3, 0xfb00 ;  /* 0x0000fb0000037802 */ /* 0x000fc40000000f00 */
[----:B--23--:R-:W-:Y:S05]  /*faf0*/  CALL.REL.NOINC `($__internal_80_$__cuda_sm70_shflsync_up_p) ;  /* 0x0000058000007944 */ /* 0x00cfea0003c00000 */
        /* <DEDUP_REMOVED lines=23> */
.L_x_3889:
[----:B------:R-:W-:Y:S02]  /*fc70*/  MOV R2, 0x1 ;  /* 0x0000000100027802 */ /* 0x000fe40000000f00 */
[----:B------:R-:W-:Y:S02]  /*fc80*/  MOV R3, 0xfca0 ;  /* 0x0000fca000037802 */ /* 0x000fe40000000f00 */
[----:B------:R-:W-:Y:S05]  /*fc90*/  CALL.REL.NOINC `($__internal_80_$__cuda_sm70_shflsync_up_p) ;  /* 0x000003e000007944 */ /* 0x000fea0003c00000 */
[----:B------:R-:W-:Y:S01]  /*fca0*/  MOV R2, R4 ;  /* 0x0000000400027202 */ /* 0x000fe20000000f00 */
[----:B------:R-:W-:Y:S05]  /*fcb0*/  BRA `(.L_x_3930) ;  /* 0xffffe5c000007947 */ /* 0x000fea000383ffff */
.L_x_3890:
[----:B------:R-:W-:Y:S02]  /*fcc0*/  MOV R2, 0x2 ;  /* 0x0000000200027802 */ /* 0x000fe40000000f00 */
[----:B------:R-:W-:Y:S02]  /*fcd0*/  MOV R3, 0xfcf0 ;  /* 0x0000fcf000037802 */ /* 0x000fe40000000f00 */
        /* <DEDUP_REMOVED lines=24> */
.L_x_3892:
[----:B------:R-:W-:Y:S02]  /*fe60*/  SEL R0, RZ, 0x1, P0 ;  /* 0x00000001ff007807 */ /* 0x000fe40000000000 */
[----:B------:R-:W-:Y:S02]  /*fe70*/  MOV R2, 0xfe90 ;  /* 0x0000fe9000027802 */ /* 0x000fe40000000f00 */
[----:B-1----:R-:W-:Y:S05]  /*fe80*/  CALL.REL.NOINC `($__internal_81_$__cuda_sm70_votesync_ballot) ;  /* 0x0000026000007944 */ /* 0x002fea0003c00000 */
[----:B------:R-:W-:Y:S01]  /*fe90*/  MOV R11, R0 ;  /* 0x00000000000b7202 */ /* 0x000fe20000000f00 */
[----:B------:R-:W-:Y:S05]  /*fea0*/  BRA `(.L_x_3932) ;  /* 0xffffe56000007947 */ /* 0x000fea000383ffff */
.L_x_3893:
[----:B------:R-:W-:Y:S01]  /*feb0*/  IMAD.MOV.U32 R5, RZ, RZ, R6 ;  /* 0x000000ffff057224 */ /* 0x000fe200078e0006 */
[----:B---3--:R-:W-:Y:S01]  /*fec0*/  MOV R3, R10 ;  /* 0x0000000a00037202 */ /* 0x008fe20000000f00 */
[----:B------:R-:W-:Y:S01]  /*fed0*/  IMAD.MOV.U32 R0, RZ, RZ, 0x1f ;  /* 0x0000001fff007424 */ /* 0x000fe200078e00ff */
[----:B------:R-:W-:Y:S02]  /*fee0*/  MOV R2, 0xff00 ;  /* 0x0000ff0000027802 */ /* 0x000fe40000000f00 */
[----:B-12---:R-:W-:Y:S05]  /*fef0*/  CALL.REL.NOINC `($__internal_79_$__cuda_sm70_shflsync_idx_p) ;  /* 0x0000013000007944 */ /* 0x006fea0003c00000 */
[----:B------:R-:W-:Y:S01]  /*ff00*/  IMAD.MOV.U32 R8, RZ, RZ, R0 ;  /* 0x000000ffff087224 */ /* 0x000fe200078e0000 */
[----:B------:R-:W-:Y:S01]  /*ff10*/  MOV R3, R10 ;  /* 0x0000000a00037202 */ /* 0x000fe20000000f00 */
[----:B------:R-:W-:Y:S01]  /*ff20*/  IMAD.MOV.U32 R5, RZ, RZ, R7 ;  /* 0x000000ffff057224 */ /* 0x000fe200078e0007 */
[----:B------:R-:W-:Y:S02]  /*ff30*/  MOV R0, 0x1f ;  /* 0x0000001f00007802 */ /* 0x000fe40000000f00 */
[----:B------:R-:W-:-:S02]  /*ff40*/  MOV R2, 0xff60 ;  /* 0x0000ff6000027802 */ /* 0x000fc40000000f00 */
[----:B------:R-:W-:Y:S05]  /*ff50*/  CALL.REL.NOINC `($__internal_79_$__cuda_sm70_shflsync_idx_p) ;  /* 0x000000d000007944 */ /* 0x000fea0003c00000 */
[----:B------:R-:W-:Y:S01]  /*ff60*/  MOV R7, R0 ;  /* 0x0000000000077202 */ /* 0x000fe20000000f00 */
[----:B------:R-:W-:Y:S05]  /*ff70*/  BRA `(.L_x_3933) ;  /* 0xffffe4d000007947 */ /* 0x000fea000383ffff */
.L_x_3896:
[----:B------:R-:W-:Y:S01]  /*ff80*/  IMAD.MOV.U32 R5, RZ, RZ, R4 ;  /* 0x000000ffff057224 */ /* 0x000fe200078e0004 */
[----:B------:R-:W-:-:S02]  /*ff90*/  MOV R0, 0x1f ;  /* 0x0000001f00007802 */ /* 0x000fc40000000f00 */
[----:B------:R-:W-:Y:S02]  /*ffa0*/  MOV R2, 0xffc0 ;  /* 0x0000ffc000027802 */ /* 0x000fe40000000f00 */
[----:B-1234-:R-:W-:Y:S05]  /*ffb0*/  CALL.REL.NOINC `($__internal_79_$__cuda_sm70_shflsync_idx_p) ;  /* 0x0000007000007944 */ /* 0x01efea0003c00000 */
[----:B------:R-:W-:Y:S01]  /*ffc0*/  MOV R13, R0 ;  /* 0x00000000000d7202 */ /* 0x000fe20000000f00 */
[----:B------:R-:W-:Y:S05]  /*ffd0*/  BRA `(.L_x_3895) ;  /* 0xffffe4d000007947 */ /* 0x000fea000383ffff */
        .weak           $__internal_78_$__cuda_sm70_shflsync_bfly_p
        .type           $__internal_78_$__cuda_sm70_shflsync_bfly_p,@function
        .size           $__internal_78_$__cuda_sm70_shflsync_bfly_p,($__internal_79_$__cuda_sm70_shflsync_idx_p - $__internal_78_$__cuda_sm70_shflsync_bfly_p)
$__internal_78_$__cuda_sm70_shflsync_bfly_p:
[----:B------:R-:W-:Y:S04]  /*ffe0*/  WARPSYNC R6 ;  /* 0x0000000600007348 */ /* 0x000fe80003800000 */
[----:B------:R1:W2:Y:S02]  /*fff0*/  SHFL.BFLY PT, R5, R2, R5, R7 ;  /* 0x0c00000502057389 */ /* 0x0002a400000e0007 */
[----:B-1----:R-:W-:Y:S02]  /*10000*/  MOV R2, R3 ;  /* 0x0000000300027202 */ /* 0x002fe40000000f00 */
[----:B------:R-:W-:-:S04]  /*10010*/  MOV R3, 0x0 ;  /* 0x0000000000037802 */ /* 0x000fc80000000f00 */
[----:B--2---:R-:W-:Y:S05]  /*10020*/  RET.REL.NODEC R2 `(_ZN7cutlass13device_kernelIN5flash19enable_sm80_to_sm89INS1_16FlashAttnFwdSm80INS1_25CollectiveMainloopFwdSm80ILi8ELi1ELb0EN4cute5tupleIJNS5_1CILi128EEENS7_ILi64EEENS7_ILi256EEEEEELi256ENS_10bfloat16_tEfNS_4arch4Sm80ELb0ELb0ELb0ELb1ELb0ELb0ELb1ELb1EEENS1_21CollectiveEpilogueFwdINS6_IJS8_SA_S9_EEENS6_IJNS7_ILi1EEESI_SI_EEESC_SE_Li256ELb1ELb1ELb1ELb0EEENS1_36VarlenDynamicPersistentTileSchedulerILi128ELi64ELi256ELi256ELb1ELb1ELb0ELb0ELb1ELb1EEEEEEEEEvNT_6ParamsE) ;  /* 0xfffeffd002007950 */ /* 0x004fea0003c3ffff */
        .weak           $__internal_79_$__cuda_sm70_shflsync_idx_p
        .type           $__internal_79_$__cuda_sm70_shflsync_idx_p,@function
        .size           $__internal_79_$__cuda_sm70_shflsync_idx_p,($__internal_80_$__cuda_sm70_shflsync_up_p - $__internal_79_$__cuda_sm70_shflsync_idx_p)
$__internal_79_$__cuda_sm70_shflsync_idx_p:
[----:B------:R-:W-:-:S04]  /*10030*/  MOV R123, 0xffffffff ;  /* 0xffffffff007b7802 */ /* 0x000fc80000000f00 */
[----:B------:R-:W-:Y:S04]  /*10040*/  WARPSYNC R123 ;  /* 0x0000007b00007348 */ /* 0x000fe80003800000 */
[----:B------:R1:W2:Y:S02]  /*10050*/  SHFL.IDX PT, R0, R5, R3, R0 ;  /* 0x0000000305007389 */ /* 0x0002a400000e0000 */
[----:B-1----:R-:W-:-:S04]  /*10060*/  MOV R3, 0x0 ;  /* 0x0000000000037802 */ /* 0x002fc80000000f00 */
[----:B--2---:R-:W-:Y:S05]  /*10070*/  RET.REL.NODEC R2 `(_ZN7cutlass13device_kernelIN5flash19enable_sm80_to_sm89INS1_16FlashAttnFwdSm80INS1_25CollectiveMainloopFwdSm80ILi8ELi1ELb0EN4cute5tupleIJNS5_1CILi128EEENS7_ILi64EEENS7_ILi256EEEEEELi256ENS_10bfloat16_tEfNS_4arch4Sm80ELb0ELb0ELb0ELb1ELb0ELb0ELb1ELb1EEENS1_21CollectiveEpilogueFwdINS6_IJS8_SA_S9_EEENS6_IJNS7_ILi1EEESI_SI_EEESC_SE_Li256ELb1ELb1ELb1ELb0EEENS1_36VarlenDynamicPersistentTileSchedulerILi128ELi64ELi256ELi256ELb1ELb1ELb0ELb0ELb1ELb1EEEEEEEEEvNT_6ParamsE) ;  /* 0xfffeff8002007950 */ /* 0x004fea0003c3ffff */
        .weak           $__internal_80_$__cuda_sm70_shflsync_up_p
        .type           $__internal_80_$__cuda_sm70_shflsync_up_p,@function
        .size           $__internal_80_$__cuda_sm70_shflsync_up_p,($__internal_81_$__cuda_sm70_votesync_ballot - $__internal_80_$__cuda_sm70_shflsync_up_p)
$__internal_80_$__cuda_sm70_shflsync_up_p:
[----:B------:R-:W-:Y:S02]  /*10080*/  IMAD.MOV.U32 R4, RZ, RZ, RZ ;  /* 0x000000ffff047224 */ /* 0x000fe400078e00ff */
[----:B------:R-:W-:-:S04]  /*10090*/  IMAD.MOV.U32 R10, RZ, RZ, -0x1 ;  /* 0xffffffffff0a7424 */ /* 0x000fc800078e00ff */
[----:B------:R-:W-:Y:S04]  /*100a0*/  WARPSYNC R10 ;  /* 0x0000000a00007348 */ /* 0x000fe80003800000 */
[----:B------:R1:W2:Y:S02]  /*100b0*/  SHFL.UP PT, R4, R0, R2, R4 ;  /* 0x0400000200047389 */ /* 0x0002a400000e0004 */
[----:B-1----:R-:W-:Y:S02]  /*100c0*/  MOV R2, R3 ;  /* 0x0000000300027202 */ /* 0x002fe40000000f00 */
[----:B------:R-:W-:-:S04]  /*100d0*/  MOV R3, 0x0 ;  /* 0x0000000000037802 */ /* 0x000fc80000000f00 */
[----:B--2---:R-:W-:Y:S05]  /*100e0*/  RET.REL.NODEC R2 `(_ZN7cutlass13device_kernelIN5flash19enable_sm80_to_sm89INS1_16FlashAttnFwdSm80INS1_25CollectiveMainloopFwdSm80ILi8ELi1ELb0EN4cute5tupleIJNS5_1CILi128EEENS7_ILi64EEENS7_ILi256EEEEEELi256ENS_10bfloat16_tEfNS_4arch4Sm80ELb0ELb0ELb0ELb1ELb0ELb0ELb1ELb1EEENS1_21CollectiveEpilogueFwdINS6_IJS8_SA_S9_EEENS6_IJNS7_ILi1EEESI_SI_EEESC_SE_Li256ELb1ELb1ELb1ELb0EEENS1_36VarlenDynamicPersistentTileSchedulerILi128ELi64ELi256ELi256ELb1ELb1ELb0ELb0ELb1ELb1EEEEEEEEEvNT_6ParamsE) ;  /* 0xfffeff1002007950 */ /* 0x004fea0003c3ffff */
        .weak           $__internal_81_$__cuda_sm70_votesync_ballot
        .type           $__internal_81_$__cuda_sm70_votesync_ballot,@function
        .size           $__internal_81_$__cuda_sm70_votesync_ballot,(.L_x_5275 - $__internal_81_$__cuda_sm70_votesync_ballot)
$__internal_81_$__cuda_sm70_votesync_ballot:
[----:B------:R-:W-:Y:S01]  /*100f0*/  ISETP.NE.U32.AND P0, PT, R0, 0x1, PT ;  /* 0x000000010000780c */ /* 0x000fe20003f05070 */
[----:B------:R-:W-:-:S04]  /*10100*/  IMAD.MOV.U32 R3, RZ, RZ, -0x1 ;  /* 0xffffffffff037424 */ /* 0x000fc800078e00ff */
[----:B------:R-:W-:Y:S08]  /*10110*/  WARPSYNC R3 ;  /* 0x0000000300007348 */ /* 0x000ff00003800000 */
[----:B------:R-:W-:-:S04]  /*10120*/  VOTE.ANY R0, PT, !P0 ;  /* 0x0000000000007806 */ /* 0x000fc800040e0100 */
[----:B------:R-:W-:Y:S01]  /*10130*/  LOP3.LUT R0, R0, R3, RZ, 0xc0, !PT ;  /* 0x0000000300007212 */ /* 0x000fe200078ec0ff */
[----:B------:R-:W-:-:S04]  /*10140*/  IMAD.MOV.U32 R3, RZ, RZ, 0x0 ;  /* 0x00000000ff037424 */ /* 0x000fc800078e00ff */
[----:B------:R-:W-:Y:S05]  /*10150*/  RET.REL.NODEC R2 `(_ZN7cutlass13device_kernelIN5flash19enable_sm80_to_sm89INS1_16FlashAttnFwdSm80INS1_25CollectiveMainloopFwdSm80ILi8ELi1ELb0EN4cute5tupleIJNS5_1CILi128EEENS7_ILi64EEENS7_ILi256EEEEEELi256ENS_10bfloat16_tEfNS_4arch4Sm80ELb0ELb0ELb0ELb1ELb0ELb0ELb1ELb1EEENS1_21CollectiveEpilogueFwdINS6_IJS8_SA_S9_EEENS6_IJNS7_ILi1EEESI_SI_EEESC_SE_Li256ELb1ELb1ELb1ELb0EEENS1_36VarlenDynamicPersistentTileSchedulerILi128ELi64ELi256ELi256ELb1ELb1ELb0ELb0ELb1ELb1EEEEEEEEEvNT_6ParamsE) ;  /* 0xfffefea002007950 */ /* 0x000fea0003c3ffff */
.L_x_3934:
        /* <DEDUP_REMOVED lines=10> */
.L_x_5275:


//--------------------- .text._ZN7cutlass13device_kernelIN5flash19enable_sm80_to_sm89INS1_16FlashAttnFwdSm80INS1_25CollectiveMainloopFwdSm80ILi8ELi1ELb0EN4cute5tupleIJNS5_1CILi128EEENS7_ILi48EEENS7_ILi256EEEEEELi256ENS_10bfloat16_tEfNS_4arch4Sm80ELb0ELb0ELb0ELb1ELb0ELb1ELb1ELb1EEENS1_21CollectiveEpilogueFwdINS6_IJS8_SA_S9_EEENS6_IJNS7_ILi1EEESI_SI_EEESC_SE_Li256ELb1ELb1ELb1ELb0EEENS1_36VarlenDynamicPersistentTileSchedulerILi128ELi48ELi256ELi256ELb1ELb1ELb0ELb0ELb1ELb1EEEEEEEEEvNT_6ParamsE --------------------------
	.section	.text._ZN7cutlass13device_kernelIN5flash19enable_sm80_to_sm89INS1_16FlashAttnFwdSm80INS1_25CollectiveMainloopFwdSm80ILi8ELi1ELb0EN4cute5tupleIJNS5_1CILi128EEENS7_ILi48EEENS7_ILi256EEEEEELi256ENS_10bfloat16_tEfNS_4arch4Sm80ELb0ELb0ELb0ELb1ELb0ELb1ELb1ELb1EEENS1_21CollectiveEpilogueFwdINS6_IJS8_SA_S9_EEENS6_IJNS7_ILi1EEESI_SI_EEESC_SE_Li256ELb1ELb1ELb1ELb0EEENS1_36VarlenDynamicPersistentTileSchedulerILi128ELi48ELi256ELi256ELb1ELb1ELb0ELb0ELb1ELb1EEEEEEEEEvNT_6ParamsE,"ax",@progbits
	.sectioninfo	@"SHI_REGISTERS=255"
	.align	128
.text._ZN7cutlass13device_kernelIN5flash19enable_sm80_to_sm89INS1_16FlashAttnFwdSm80INS1_25CollectiveMainloopFwdSm80ILi8ELi1ELb0EN4cute5tupleIJNS5_1CILi128EEENS7_ILi48EEENS7_ILi256EEEEEELi256ENS_10bfloat16_tEfNS_4arch4Sm80ELb0ELb0ELb0ELb1ELb0ELb1ELb1ELb1EEENS1_21CollectiveEpilogueFwdINS6_IJS8_SA_S9_EEENS6_IJNS7_ILi1EEESI_SI_EEESC_SE_Li256ELb1ELb1ELb1ELb0EEENS1_36VarlenDynamicPersistentTileSchedulerILi128ELi48ELi256ELi256ELb1ELb1ELb0ELb0ELb1ELb1EEEEEEEEEvNT_6ParamsE:
        .type           _ZN7cutlass13device_kernelIN5flash19enable_sm80_to_sm89INS1_16FlashAttnFwdSm80INS1_25CollectiveMainloopFwdSm80ILi8ELi1ELb0EN4cute5tupleIJNS5_1CILi128EEENS7_ILi48EEENS7_ILi256EEEEEELi256ENS_10bfloat16_tEfNS_4arch4Sm80ELb0ELb0ELb0ELb1ELb0ELb1ELb1ELb1EEENS1_21CollectiveEpilogueFwdINS6_IJS8_SA_S9_EEENS6_IJNS7_ILi1EEESI_SI_EEESC_SE_Li256ELb1ELb1ELb1ELb0EEENS1_36VarlenDynamicPersistentTileSchedulerILi128ELi48ELi256ELi256ELb1ELb1ELb0ELb0ELb1ELb1EEEEEEEEEvNT_6ParamsE,@function
        .size           _ZN7cutlass13device_kernelIN5flash19enable_sm80_to_sm89INS1_16FlashAttnFwdSm80INS1_25CollectiveMainloopFwdSm80ILi8ELi1ELb0EN4cute5tupleIJNS5_1CILi128EEENS7_ILi48EEENS7_ILi256EEEEEELi256ENS_10bfloat16_tEfNS_4arch4Sm80ELb0ELb0ELb0ELb1ELb0ELb1ELb1ELb1EEENS1_21CollectiveEpilogueFwdINS6_IJS8_SA_S9_EEENS6_IJNS7_ILi1EEESI_SI_EEESC_SE_Li256ELb1ELb1ELb1ELb0EEENS1_36VarlenDynamicPersistentTileSchedulerILi128ELi48ELi256ELi256ELb1ELb1ELb0ELb0ELb1ELb1EEEEEEEEEvNT_6ParamsE,(.L_x_5280 - _ZN7cutlass13device_kernelIN5flash19enable_sm80_to_sm89INS1_16FlashAttnFwdSm80INS1_25CollectiveMainloopFwdSm80ILi8ELi1ELb0EN4cute5tupleIJNS5_1CILi128EEENS7_ILi48EEENS7_ILi256EEEEEELi256ENS_10bfloat16_tEfNS_4arch4Sm80ELb0ELb0ELb0ELb1ELb0ELb1ELb1ELb1EEENS1_21CollectiveEpilogueFwdINS6_IJS8_SA_S9_EEENS6_IJNS7_ILi1EEESI_SI_EEESC_SE_Li256ELb1ELb1ELb1ELb0EEENS1_36VarlenDynamicPersistentTileSchedulerILi128ELi48ELi256ELi256ELb1ELb1ELb0ELb0ELb1ELb1EEEEEEEEEvNT_6ParamsE)
        .other          _ZN7cutlass13device_kernelIN5flash19enable_sm80_to_sm89INS1_16FlashAttnFwdSm80INS1_25CollectiveMainloopFwdSm80ILi8ELi1ELb0EN4cute5tupleIJNS5_1CILi128EEENS7_ILi48EEENS7_ILi256EEEEEELi256ENS_10bfloat16_tEfNS_4arch4Sm80ELb0ELb0ELb0ELb1ELb0ELb1ELb1ELb1EEENS1_21CollectiveEpilogueFwdINS6_IJS8_SA_S9_EEENS6_IJNS7_ILi1EEESI_SI_EEESC_SE_Li256ELb1ELb1ELb1ELb0EEENS1_36VarlenDynamicPersistentTileSchedulerILi128ELi48ELi256ELi256ELb1ELb1ELb0ELb0ELb1ELb1EEEEEEEEEvNT_6ParamsE,@"STO_CUDA_ENTRY STV_DEFAULT"
_ZN7cutlass13device_kernelIN5flash19enable_sm80_to_sm89INS1_16FlashAttnFwdSm80INS1_25CollectiveMainloopFwdSm80ILi8ELi1ELb0EN4cute5tupleIJNS5_1CILi128EEENS7_ILi48EEENS7_ILi256EEEEEELi256ENS_10bfloat16_tEfNS_4arch4Sm80ELb0ELb0ELb0ELb1ELb0ELb1ELb1ELb1EEENS1_21CollectiveEpilogueFwdINS6_IJS8_SA_S9_EEENS6_IJNS7_ILi1EEESI_SI_EEESC_SE_Li256ELb1ELb1ELb1ELb0EEENS1_36VarlenDynamicPersistentTileSchedulerILi128ELi48ELi256ELi256ELb1ELb1ELb0ELb0ELb1ELb1EEEEEEEEEvNT_6ParamsE:
        /* <DEDUP_REMOVED lines=54> */
.L_x_3940:
        /* <DEDUP_REMOVED lines=17> */
.L_x_4126:
        /* <DEDUP_REMOVED lines=16> */
.L_x_4127:
[----:B--2---:R-:W-:-:S05]  /*0570*/  IMAD R0, R0, c[0x0][0x538], RZ ;  /* 0x00014e0000007a24 */ /* 0x004fca00078e02ff */
[----:B------:R-:W-:-:S04]  /*0580*/  IADD3 R6, R0, R6, RZ ;  /* 0x0000000600067210 */ /* 0x000fc80007ffe0ff */
[----:B------:R-:W-:-:S13]  /*0590*/  ISETP.GT.AND P0, PT, R6, UR4, PT ;  /* 0x0000000406007c0c */ /* 0x000fda000bf04270 */
[----:B-1----:R-:W-:Y:S05]  /*05a0*/  @!P0 BRA `(.L_x_3940) ;  /* 0xfffffdb000008947 */ /* 0x002fea000383ffff */
.L_x_3936:
[----:B------:R-:W-:-:S05]  /*05b0*/  IADD3 R12, -R0, R6, RZ ;  /* 0x00000006000c7210 */ /* 0x000fca0007ffe1ff */
[----:B------:R-:W-:-:S05]  /*05c0*/  IMAD R0, R4, c[0x0][0x538], R12 ;  /* 0x00014e0004007a24 */ /* 0x000fca00078e020c */
[----:B------:R-:W-:Y:S01]  /*05d0*/  ISETP.GT.AND P0, PT, R0, UR4, PT ;  /* 0x0000000400007c0c */ /* 0x000fe2000bf04270 */
[----:B------:R-:W-:-:S12]  /*05e0*/  BRA.DIV ~URZ, `(.L_x_3941) ;  /* 0x0001ac727f007947 */ /* 0x000fd8000b800000 */
[----:B------:R-:W-:-:S04]  /*05f0*/  VOTE.ANY R6, PT, !P0 ;  /* 0x0000000000067806 */ /* 0x000fc800040e0100 */
.L_x_4128:
[----:B------:R1:W2:Y:S01]  /*0600*/  POPC R13, R6 ;  /* 0x00000006000d7309 */ /* 0x0002a20000000000 */
[----:B------:R-:W-:Y:S05]  /*0610*/  BRA.DIV ~URZ, `(.L_x_3942) ;  /* 0x0001ac927f007947 */ /* 0x000fea000b800000 */
[----:B--2---:R-:W2:Y:S04]  /*0620*/  SHFL.IDX PT, R11, R8, R13, 0x1f ;  /* 0x00001f0d080b7589 */ /* 0x004ea800000e0000 */
[----:B------:R3:W4:Y:S02]  /*0630*/  SHFL.IDX PT, R10, R7, R13, 0x1f ;  /* 0x00001f0d070a7589 */ /* 0x00072400000e0000 */
[----:B---3--:R-:W-:Y:S02]  /*0640*/  MOV R7, RZ ;  /* 0x000000ff00077202 */ /* 0x008fe40000000f00 */
.L_x_4129:
[----:B--2-4-:R-:W-:Y:S01]  /*0650*/  ISETP.NE.AND P0, PT, R6, RZ, PT ;  /* 0x000000ff0600720c */ /* 0x014fe20003f05270 */
[----:B------:R-:W-:-:S12]  /*0660*/  BSSY B0, `(.L_x_3943) ;  /* 0x0000005000007945 */ /* 0x000fd80003800000 */
[----:B------:R-:W-:Y:S05]  /*0670*/  @!P0 BRA `(.L_x_3944) ;  /* 0x0000003000008947 */ /* 0x000fea0003800000 */
[----:B------:R-:W-:Y:S01]  /*0680*/  IADD3 R3, R13, -0x1, RZ ;  /* 0xffffffff0d037810 */ /* 0x000fe20007ffe0ff */
[----:B------:R-:W-:Y:S05]  /*0690*/  BRA.DIV ~URZ, `(.L_x_3945) ;  /* 0x0001acf27f007947 */ /* 0x000fea000b800000 */
[----:B------:R2:W3:Y:S02]  /*06a0*/  SHFL.IDX PT, R7, R4, R3, 0x1f ;  /* 0x00001f0304077589 */ /* 0x0004e400000e0000 */
.L_x_3944:
[----:B------:R-:W-:Y:S05]  /*06b0*/  BSYNC B0 ;  /* 0x0000000000007941 */ /* 0x000fea0003800000 */
.L_x_3943:
[----:B------:R-:W-:Y:S01]  /*06c0*/  IABS R0, R11 ;  /* 0x0000000b00007213 */ /* 0x000fe20000000000 */
[----:B--23--:R-:W-:-:S04]  /*06d0*/  IMAD R4, R7, c[0x0][0x538], R12 ;  /* 0x00014e0007047a24 */ /* 0x00cfc800078e020c */
[----:B------:R-:W-:Y:S01]  /*06e0*/  IMAD.MOV.U32 R5, RZ, RZ, R0 ;  /* 0x000000ffff057224 */ /* 0x000fe200078e0000 */
[----:B------:R-:W-:Y:S01]  /*06f0*/  IABS R0, R10 ;  /* 0x0000000a00007213 */ /* 0x000fe20000000000 */
[----:B------:R2:W-:Y:S01]  /*0700*/  STL [R1], R4 ;  /* 0x0000000401007387 */ /* 0x0005e20000100800 */
        /* <DEDUP_REMOVED lines=64> */
.L_x_3937:
[----:B------:R-:W-:Y:S01]  /*0b10*/  MOV R0, UR4 ;  /* 0x0000000400007c02 */ /* 0x000fe20008000f00 */
[----:B------:R-:W-:Y:S04]  /*0b20*/  STL [R1+0x4], RZ ;  /* 0x000004ff01007387 */ /* 0x000fe80000100800 */
[----:B------:R-:W-:Y:S04]  /*0b30*/  STL [R1+0x8], RZ ;  /* 0x000008ff01007387 */ /* 0x000fe80000100800 */
[----:B------:R1:W-:Y:S02]  /*0b40*/  STL [R1], R0 ;  /* 0x0000000001007387 */ /* 0x0003e40000100800 */
[----:B-1----:R-:W-:-:S05]  /*0b50*/  MOV R0, c[0x0][0x53c] ;  /* 0x00014f0000007a02 */ /* 0x002fca0000000f00 */
[----:B------:R1:W-:Y:S02]  /*0b60*/  STL [R1+0xc], R0 ;  /* 0x00000c0001007387 */ /* 0x0003e40000100800 */
.L_x_3946:
[----:B-1----:R-:W2:Y:S04]  /*0b70*/  LDL R4, [R1] ;  /* 0x0000000001047983 */ /* 0x002ea80000100800 */
[----:B------:R-:W2:Y:S04]  /*0b80*/  LDL R5, [R1+0x4] ;  /* 0x0000040001057983 */ /* 0x000ea80000100800 */
[----:B------:R-:W2:Y:S04]  /*0b90*/  LDL R6, [R1+0x8] ;  /* 0x0000080001067983 */ /* 0x000ea80000100800 */
[----:B------:R-:W2:Y:S01]  /*0ba0*/  LDL R7, [R1+0xc] ;  /* 0x00000c0001077983 */ /* 0x000ea20000100800 */
[----:B------:R-:W-:Y:S01]  /*0bb0*/  ISETP.NE.AND P0, PT, R14, RZ, PT ;  /* 0x000000ff0e00720c */ /* 0x000fe20003f05270 */
[----:B------:R-:W-:-:S12]  /*0bc0*/  WARPSYNC 0xffffffff ;  /* 0xffffffff00007948 */ /* 0x000fd80003800000 */
[----:B--2---:R1:W-:Y:S04]  /*0bd0*/  @!P0 STS.128 [0x20080], R4 ;  /* 0x02008004ff008388 */ /* 0x0043e80000000c00 */
[----:B------:R-:W-:Y:S06]  /*0be0*/  BAR.ARV 0x5, 0x100 ;  /* 0x0144000000007b1d */ /* 0x000fec0000002000 */
.L_x_3935:
        /* <DEDUP_REMOVED lines=25> */
[----:B------:R-:W-:Y:S01]  /*0d80*/  IMAD.SHL.U32 R134, R216, 0x8, RZ ;  /* 0x00000008d8867824 */ /* 0x000fe200078e00ff */
[----:B------:R-:W-:Y:S01]  /*0d90*/  LOP3.LUT R2, R4, 0x1c0, RZ, 0xc0, !PT ;  /* 0x000001c004027812 */ /* 0x000fe200078ec0ff */
[C---:B------:R-:W-:Y:S01]  /*0da0*/  IMAD.SHL.U32 R138, R216.reuse, 0x4, RZ ;  /* 0x00000004d88a7824 */ /* 0x040fe200078e00ff */
        /* <DEDUP_REMOVED lines=135> */
[--C-:B------:R-:W-:Y:S01]  /*1620*/  IMAD.IADD R191, R2, 0x1, R190.reuse ;  /* 0x0000000102bf7824 */ /* 0x100fe200078e02be */
[----:B------:R2:W-:Y:S01]  /*1630*/  STL [R1+0x28], R7 ;  /* 0x0000280701007387 */ /* 0x0005e20000100800 */
[----:B------:R-:W-:Y:S01]  /*1640*/  IMAD.IADD R2, R6, 0x1, R5 ;  /* 0x0000000106027824 */ /* 0x000fe200078e0205 */
[C---:B------:R-:W-:Y:S01]  /*1650*/  IADD3 R20, R217.reuse, 0x18, RZ ;  /* 0x00000018d9147810 */ /* 0x040fe20007ffe0ff */
[C---:B------:R-:W-:Y:S01]  /*1660*/  IMAD.IADD R193, R0.reuse, 0x1, R190 ;  /* 0x0000000100c17824 */ /* 0x040fe200078e02be */
[----:B------:R3:W-:Y:S01]  /*1670*/  STL [R1+0x50], R9 ;  /* 0x0000500901007387 */ /* 0x0007e20000100800 */
[C---:B------:R-:W-:Y:S01]  /*1680*/  IADD3 R17, R217.reuse, 0x30, RZ ;  /* 0x00000030d9117810 */ /* 0x040fe20007ffe0ff */
        /* <DEDUP_REMOVED lines=11> */
.L_x_4125:
        /* <DEDUP_REMOVED lines=9> */
[----:B------:R-:W-:Y:S01]  /*17d0*/  IMAD.MOV.U32 R162, RZ, RZ, RZ ;  /* 0x000000ffffa27224 */ /* 0x000fe200078e00ff */
[----:B------:R-:W-:Y:S02]  /*17e0*/  ISETP.NE.U32.AND P3, PT, RZ, c[0x0][0x348], PT ;  /* 0x0000d200ff007a0c */ /* 0x000fe40003f65070 */
[----:B------:R-:W-:Y:S02]  /*17f0*/  ISETP.NE.U32.AND P5, PT, RZ, c[0x0][0x358], PT ;  /* 0x0000d600ff007a0c */ /* 0x000fe40003fa5070 */
[----:B------:R-:W-:Y:S02]  /*1800*/  ISETP.NE.AND.EX P3, PT, RZ, c[0x0][0x34c], PT, P3 ;  /* 0x0000d300ff007a0c */ /* 0x000fe40003f65330 */
[----:B------:R-:W-:Y:S01]  /*1810*/  ISETP.NE.AND.EX P5, PT, RZ, c[0x0][0x35c], PT, P5 ;  /* 0x0000d700ff007a0c */ /* 0x000fe20003fa5350 */
[----:B------:R-:W-:-:S02]  /*1820*/  IMAD.MOV.U32 R176, RZ, RZ, RZ ;  /* 0x000000ffffb07224 */ /* 0x000fc400078e00ff */
[----:B------:R-:W-:Y:S02]  /*1830*/  IMAD.MOV.U32 R161, RZ, RZ, RZ ;  /* 0x000000ffffa17224 */ /* 0x000fe400078e00ff */
[----:B------:R-:W-:Y:S01]  /*1840*/  IMAD.MOV.U32 R11, RZ, RZ, RZ ;  /* 0x000000ffff0b7224 */ /* 0x000fe200078e00ff */
[----:B--2---:R-:W-:Y:S02]  /*1850*/  SHF.R.S32.HI R29, RZ, 0x1f, R218 ;  /* 0x0000001fff1d7819 */ /* 0x004fe400000114da */
[C---:B------:R-:W-:Y:S02]  /*1860*/  @P4 LEA R2, P0, R218.reuse, c[0x0][0x360], 0x2 ;  /* 0x0000d800da024a11 */ /* 0x040fe400078010ff */
[C---:B------:R-:W-:Y:S02]  /*1870*/  @P2 LEA R4, P1, R218.reuse, c[0x0][0x370], 0x2 ;  /* 0x0000dc00da042a11 */ /* 0x040fe400078210ff */
[----:B------:R-:W-:Y:S02]  /*1880*/  @P4 LEA.HI.X R3, R218, c[0x0][0x364], R29, 0x2, P0 ;  /* 0x0000d900da034a11 */ /* 0x000fe400000f141d */
[----:B------:R-:W-:-:S02]  /*1890*/  ISETP.NE.U32.AND P0, PT, RZ, c[0x0][0x350], PT ;  /* 0x0000d400ff007a0c */ /* 0x000fc40003f05070 */
        /* <DEDUP_REMOVED lines=15> */
[----:B------:R4:W-:Y:S01]  /*1990*/  STL [R1+0x10], R28 ;  /* 0x0000101c01007387 */ /* 0x0009e20000100800 */
        /* <DEDUP_REMOVED lines=8> */
.L_x_3947:
[----:B------:R-:W-:-:S04]  /*1a20*/  ISETP.NE.U32.AND P0, PT, RZ, c[0x0][0x368], PT ;  /* 0x0000da00ff007a0c */ /* 0x000fc80003f05070 */
[----:B------:R-:W-:-:S13]  /*1a30*/  ISETP.NE.AND.EX P0, PT, RZ, c[0x0][0x36c], PT, P0 ;  /* 0x0000db00ff007a0c */ /* 0x000fda0003f05300 */
[----:B------:R-:W-:Y:S05]  /*1a40*/  @!P0 BRA `(.L_x_3948) ;  /* 0x0000004000008947 */ /* 0x000fea0003800000 */
[----:B----4-:R-:W-:-:S04]  /*1a50*/  LEA R4, P0, R218, c[0x0][0x368], 0x2 ;  /* 0x0000da00da047a11 */ /* 0x010fc800078010ff */
[----:B------:R-:W-:-:S05]  /*1a60*/  LEA.HI.X R5, R218, c[0x0][0x36c], R29, 0x2, P0 ;  /* 0x0000db00da057a11 */ /* 0x000fca00000f141d */
[----:B------:R1:W5:Y:S01]  /*1a70*/  LDG.E R10, [R4.64] ;  /* 0x00000006040a7981 */ /* 0x000362000c1e1900 */
[----:B------:R-:W-:Y:S05]  /*1a80*/  BRA `(.L_x_3949) ;  /* 0x0000005000007947 */ /* 0x000fea0003800000 */
.L_x_3948:
[----:B------:R-:W-:Y:S01]  /*1a90*/  MOV R10, c[0x0][0x1d0] ;  /* 0x00007400000a7a02 */ /* 0x000fe20000000f00 */
[----:B------:R-:W-:Y:S05]  /*1aa0*/  @!P6 BRA `(.L_x_3949) ;  /* 0x000000300000e947 */ /* 0x000fea0003800000 */
[----:B----4-:R-:W2:Y:S04]  /*1ab0*/  LDG.E R6, [R4.64] ;  /* 0x0000000604067981 */ /* 0x010ea8000c1e1900 */
[----:B------:R-:W2:Y:S02]  /*1ac0*/  LDG.E R0, [R4.64+0x4] ;  /* 0x0000040604007981 */ /* 0x000ea4000c1e1900 */
[----:B--2---:R-:W-:Y:S02]  /*1ad0*/  IADD3 R10, -R6, R0, RZ ;  /* 0x00000000060a7210 */ /* 0x004fe40007ffe1ff */
.L_x_3949:
        /* <DEDUP_REMOVED lines=59> */
.L_x_3951:
[----:B------:R-:W-:Y:S05]  /*1e90*/  BSYNC B0 ;  /* 0x0000000000007941 */ /* 0x000fea0003800000 */
.L_x_3950:
        /* <DEDUP_REMOVED lines=98> */
[C---:B------:R-:W-:Y:S01]  /*24c0*/  IMAD R17, R206.reuse, c[0x0][0x294], R8 ;  /* 0x0000a500ce117a24 */ /* 0x040fe200078e0208 */
        /* <DEDUP_REMOVED lines=19> */
[C---:B------:R-:W-:Y:S01]  /*2600*/  IMAD R166, R150.reuse, c[0x0][0x284], RZ ;  /* 0x0000a10096a67a24 */ /* 0x040fe200078e02ff */
[----:B------:R-:W-:Y:S01]  /*2610*/  SHF.L.U32 R169, R169, 0x5, RZ ;  /* 0x00000005a9a97819 */ /* 0x000fe200000006ff */
[C---:B------:R-:W-:Y:S01]  /*2620*/  IMAD R167, R150.reuse, c[0x0][0x294], RZ ;  /* 0x0000a50096a77a24 */ /* 0x040fe200078e02ff */
        /* <DEDUP_REMOVED lines=133> */
[C---:B------:R-:W-:Y:S01]  /*2e80*/  IMAD R6, R4.reuse, 0xc00, R16 ;  /* 0x00000c0004067824 */ /* 0x040fe200078e0210 */
        /* <DEDUP_REMOVED lines=26> */
.L_x_3993:
        /* <DEDUP_REMOVED lines=76> */
.L_x_3957:
[----:B------:R-:W-:Y:S05]  /*34f0*/  BSYNC B0 ;  /* 0x0000000000007941 */ /* 0x000fea0003800000 */
.L_x_3956:
        /* <DEDUP_REMOVED lines=66> */
.L_x_3959:
[----:B------:R-:W-:Y:S05]  /*3920*/  BSYNC B0 ;  /* 0x0000000000007941 */ /* 0x000fea0003800000 */
.L_x_3958:
        /* <DEDUP_REMOVED lines=82> */
.L_x_3963:
[----:B------:R-:W-:Y:S05]  /*3e50*/  BSYNC B0 ;  /* 0x0000000000007941 */ /* 0x000fea0003800000 */
.L_x_3962:
        /* <DEDUP_REMOVED lines=56> */
.L_x_3965:
[----:B------:R-:W-:Y:S05]  /*41e0*/  BSYNC B0 ;  /* 0x0000000000007941 */ /* 0x000fea0003800000 */
.L_x_3964:
        /* <DEDUP_REMOVED lines=56> */
.L_x_3967:
[----:B------:R-:W-:Y:S05]  /*4570*/  BSYNC B0 ;  /* 0x0000000000007941 */ /* 0x000fea0003800000 */
.L_x_3966:
        /* <DEDUP_REMOVED lines=55> */
.L_x_3961:
[----:B------:R-:W-:Y:S05]  /*48f0*/  BSYNC B1 ;  /* 0x0000000000017941 */ /* 0x000fea0003800000 */
.L_x_3960:
        /* <DEDUP_REMOVED lines=57> */
.L_x_3970:
[----:B------:R-:W-:Y:S05]  /*4c90*/  BSYNC B0 ;  /* 0x0000000000007941 */ /* 0x000fea0003800000 */
.L_x_3969:
        /* <DEDUP_REMOVED lines=56> */
.L_x_3972:
[----:B------:R-:W-:Y:S05]  /*5020*/  BSYNC B0 ;  /* 0x0000000000007941 */ /* 0x000fea0003800000 */
.L_x_3971:
        /* <DEDUP_REMOVED lines=56> */
.L_x_3974:
[----:B------:R-:W-:Y:S05]  /*53b0*/  BSYNC B0 ;  /* 0x0000000000007941 */ /* 0x000fea0003800000 */
.L_x_3973:
        /* <DEDUP_REMOVED lines=56> */
.L_x_3955:
        /* <DEDUP_REMOVED lines=36> */
.L_x_3976:
[----:B------:R-:W-:Y:S05]  /*5980*/  BSYNC B0 ;  /* 0x0000000000007941 */ /* 0x000fea0003800000 */
.L_x_3975:
        /* <DEDUP_REMOVED lines=59> */
.L_x_3978:
[----:B------:R-:W-:Y:S05]  /*5d40*/  BSYNC B0 ;  /* 0x0000000000007941 */ /* 0x000fea0003800000 */
.L_x_3977:
        /* <DEDUP_REMOVED lines=143> */
.L_x_3982:
[----:B------:R-:W-:Y:S05]  /*6640*/  BSYNC B0 ;  /* 0x0000000000007941 */ /* 0x000fea0003800000 */
.L_x_3981:
        /* <DEDUP_REMOVED lines=114> */
.L_x_3980:
[----:B------:R-:W-:Y:S05]  /*6d70*/  BSYNC B1 ;  /* 0x0000000000017941 */ /* 0x000fea0003800000 */
.L_x_3979:
        /* <DEDUP_REMOVED lines=118> */
.L_x_3984:
[----:B------:R-:W-:Y:S05]  /*74e0*/  BSYNC B0 ;  /* 0x0000000000007941 */ /* 0x000fea0003800000 */
.L_x_3983:
        /* <DEDUP_REMOVED lines=117> */
.L_x_3954:
        /* <DEDUP_REMOVED lines=22> */
.L_x_3986:
[----:B------:R-:W-:Y:S05]  /*7da0*/  BSYNC B0 ;  /* 0x0000000000007941 */ /* 0x000fea0003800000 */
.L_x_3985:
        /* <DEDUP_REMOVED lines=19> */
.L_x_3968:
[----:B------:R-:W-:Y:S05]  /*7ee0*/  BSYNC B2 ;  /* 0x0000000000027941 */ /* 0x000fea0003800000 */
.L_x_3953:
        /* <DEDUP_REMOVED lines=72> */
.L_x_3988:
[----:B-1----:R-:W-:Y:S05]  /*8370*/  BSYNC B0 ;  /* 0x0000000000007941 */ /* 0x002fea0003800000 */
.L_x_3987:
        /* <DEDUP_REMOVED lines=30> */
.L_x_3990:
[----:B------:R-:W-:Y:S05]  /*8560*/  BSYNC B0 ;  /* 0x0000000000007941 */ /* 0x000fea0003800000 */
.L_x_3989:
        /* <DEDUP_REMOVED lines=36> */
.L_x_3992:
[----:B------:R-:W-:Y:S05]  /*87b0*/  BSYNC B0 ;  /* 0x0000000000007941 */ /* 0x000fea0003800000 */
.L_x_3991:
[----:B------:R-:W0:Y:S01]  /*87c0*/  LDGDEPBAR ;  /* 0x00000000000079af */ /* 0x000e220000000000 */
[----:B------:R-:W-:Y:S01]  /*87d0*/  IADD3 R34, R34, -0x1, RZ ;  /* 0xffffffff22227810 */ /* 0x000fe20007ffe0ff */
[----:B------:R-:W-:-:S05]  /*87e0*/  @P3 BRA `(.L_x_3993) ;  /* 0xffffa84000003947 */ /* 0x000fca000383ffff */
[----:B------:R-:W-:Y:S01]  /*87f0*/  WARPSYNC 0xffffffff ;  /* 0xffffffff00007948 */ /* 0x000fe20003800000 */
[----:B------:R-:W-:Y:S06]  /*8800*/  BAR.SYNC.DEFER_BLOCKING 0x0 ;  /* 0x0000000000007b1d */ /* 0x000fec0000010000 */
.L_x_3952:
        /* <DEDUP_REMOVED lines=34> */
.L_x_3995:
[----:B------:R-:W-:Y:S05]  /*8a30*/  BSYNC B0 ;  /* 0x0000000000007941 */ /* 0x000fea0003800000 */
.L_x_3994:
        /* <DEDUP_REMOVED lines=74> */
[----:B------:R-:W3:Y:S04]  /*8ee0*/  LDL R115, [R1+0x10] ;  /* 0x0000100001737983 */ /* 0x000ee80000100800 */
        /* <DEDUP_REMOVED lines=105> */
.L_x_4130:
[----:B------:R-:W-:Y:S05]  /*9580*/  BRA.DIV ~URZ, `(.L_x_3998) ;  /* 0x00011ed27f007947 */ /* 0x000fea000b800000 */
[----:B------:R3:W4:Y:S02]  /*9590*/  SHFL.IDX PT, R0, R15, RZ, 0x181f ;  /* 0x00181fff0f007589 */ /* 0x00072400000e0000 */
.L_x_4131:
        /* <DEDUP_REMOVED lines=25> */
.L_x_4000:
[----:B------:R-:W-:Y:S05]  /*9730*/  BSYNC B0 ;  /* 0x0000000000007941 */ /* 0x000fea0003800000 */
.L_x_3999:
[----:B------:R-:W-:Y:S05]  /*9740*/  BRA.DIV ~URZ, `(.L_x_4001) ;  /* 0x00011d727f007947 */ /* 0x000fea000b800000 */
[----:B--2---:R2:W1:Y:S04]  /*9750*/  SHFL.IDX PT, R10, R13, 0x1, 0x181f ;  /* 0x00381f000d0a7f89 */ /* 0x00446800000e0000 */
[----:B----4-:R2:W4:Y:S02]  /*9760*/  SHFL.IDX PT, R0, R15, 0x1, 0x181f ;  /* 0x00381f000f007f89 */ /* 0x01052400000e0000 */
.L_x_4132:
        /* <DEDUP_REMOVED lines=19> */
.L_x_4003:
[----:B------:R-:W-:Y:S05]  /*98a0*/  BSYNC B0 ;  /* 0x0000000000007941 */ /* 0x000fea0003800000 */
.L_x_4002:
[----:B------:R-:W-:Y:S05]  /*98b0*/  BRA.DIV ~URZ, `(.L_x_4004) ;  /* 0x00011cc27f007947 */ /* 0x000fea000b800000 */
[----:B-1----:R1:W2:Y:S02]  /*98c0*/  SHFL.IDX PT, R10, R13, 0x2, 0x181f ;  /* 0x00581f000d0a7f89 */ /* 0x0022a400000e0000 */
.L_x_4133:
[----:B------:R-:W-:Y:S05]  /*98d0*/  BRA.DIV ~URZ, `(.L_x_4005) ;  /* 0x00011d127f007947 */ /* 0x000fea000b800000 */
[----:B----4-:R4:W1:Y:S02]  /*98e0*/  SHFL.IDX PT, R0, R15, 0x2, 0x181f ;  /* 0x00581f000f007f89 */ /* 0x01086400000e0000 */
.L_x_4134:
        /* <DEDUP_REMOVED lines=19> */
.L_x_4007:
[----:B------:R-:W-:Y:S05]  /*9a20*/  BSYNC B0 ;  /* 0x0000000000007941 */ /* 0x000fea0003800000 */
.L_x_4006:
[----:B------:R-:W-:Y:S05]  /*9a30*/  BRA.DIV ~URZ, `(.L_x_4008) ;  /* 0x00011c127f007947 */ /* 0x000fea000b800000 */
[----:B--2---:R2:W3:Y:S04]  /*9a40*/  SHFL.IDX PT, R10, R13, 0x3, 0x181f ;  /* 0x00781f000d0a7f89 */ /* 0x0044e800000e0000 */
[----:B-1----:R2:W1:Y:S02]  /*9a50*/  SHFL.IDX PT, R0, R15, 0x3, 0x181f ;  /* 0x00781f000f007f89 */ /* 0x00246400000e0000 */
.L_x_4135:
        /* <DEDUP_REMOVED lines=67> */
.L_x_4009:
        /* <DEDUP_REMOVED lines=74> */
.L_x_4013:
[----:B-123--:R-:W-:Y:S05]  /*a330*/  BSYNC B0 ;  /* 0x0000000000007941 */ /* 0x00efea0003800000 */
.L_x_4012:
        /* <DEDUP_REMOVED lines=97> */
.L_x_4017:
[----:B------:R-:W-:Y:S05]  /*a950*/  BSYNC B0 ;  /* 0x0000000000007941 */ /* 0x000fea0003800000 */
.L_x_4016:
        /* <DEDUP_REMOVED lines=41> */
.L_x_4019:
[----:B------:R-:W-:Y:S05]  /*abf0*/  BSYNC B0 ;  /* 0x0000000000007941 */ /* 0x000fea0003800000 */
.L_x_4018:
        /* <DEDUP_REMOVED lines=41> */
.L_x_4021:
[----:B------:R-:W-:Y:S05]  /*ae90*/  BSYNC B0 ;  /* 0x0000000000007941 */ /* 0x000fea0003800000 */
.L_x_4020:
        /* <DEDUP_REMOVED lines=40> */
.L_x_4015:
[----:B------:R-:W-:Y:S05]  /*b120*/  BSYNC B1 ;  /* 0x0000000000017941 */ /* 0x000fea0003800000 */
.L_x_4014:
        /* <DEDUP_REMOVED lines=45> */
.L_x_4025:
[----:B------:R-:W-:Y:S05]  /*b400*/  BSYNC B0 ;  /* 0x0000000000007941 */ /* 0x000fea0003800000 */
.L_x_4024:
        /* <DEDUP_REMOVED lines=41> */
.L_x_4027:
[----:B------:R-:W-:Y:S05]  /*b6a0*/  BSYNC B0 ;  /* 0x0000000000007941 */ /* 0x000fea0003800000 */
.L_x_4026:
        /* <DEDUP_REMOVED lines=41> */
.L_x_4029:
[----:B------:R-:W-:Y:S05]  /*b940*/  BSYNC B0 ;  /* 0x0000000000007941 */ /* 0x000fea0003800000 */
.L_x_4028:
        /* <DEDUP_REMOVED lines=40> */
.L_x_4023:
[----:B------:R-:W-:Y:S05]  /*bbd0*/  BSYNC B1 ;  /* 0x0000000000017941 */ /* 0x000fea0003800000 */
.L_x_4022:
        /* <DEDUP_REMOVED lines=45> */
.L_x_4033:
[----:B------:R-:W-:Y:S05]  /*beb0*/  BSYNC B0 ;  /* 0x0000000000007941 */ /* 0x000fea0003800000 */
.L_x_4032:
        /* <DEDUP_REMOVED lines=41> */
.L_x_4035:
[----:B------:R-:W-:Y:S05]  /*c150*/  BSYNC B0 ;  /* 0x0000000000007941 */ /* 0x000fea0003800000 */
.L_x_4034:
        /* <DEDUP_REMOVED lines=41> */
.L_x_4037:
[----:B------:R-:W-:Y:S05]  /*c3f0*/  BSYNC B0 ;  /* 0x0000000000007941 */ /* 0x000fea0003800000 */
.L_x_4036:
        /* <DEDUP_REMOVED lines=40> */
.L_x_4031:
[----:B------:R-:W-:Y:S05]  /*c680*/  BSYNC B1 ;  /* 0x0000000000017941 */ /* 0x000fea0003800000 */
.L_x_4030:
        /* <DEDUP_REMOVED lines=44> */
.L_x_4040:
[----:B------:R-:W-:Y:S05]  /*c950*/  BSYNC B0 ;  /* 0x0000000000007941 */ /* 0x000fea0003800000 */
.L_x_4039:
        /* <DEDUP_REMOVED lines=41> */
.L_x_4042:
[----:B------:R-:W-:Y:S05]  /*cbf0*/  BSYNC B0 ;  /* 0x0000000000007941 */ /* 0x000fea0003800000 */
.L_x_4041:
        /* <DEDUP_REMOVED lines=41> */
.L_x_4044:
[----:B------:R-:W-:Y:S05]  /*ce90*/  BSYNC B0 ;  /* 0x0000000000007941 */ /* 0x000fea0003800000 */
.L_x_4043:
        /* <DEDUP_REMOVED lines=41> */
.L_x_4011:
        /* <DEDUP_REMOVED lines=36> */
.L_x_4046:
[----:B-123--:R-:W-:Y:S05]  /*d370*/  BSYNC B0 ;  /* 0x0000000000007941 */ /* 0x00efea0003800000 */
.L_x_4045:
        /* <DEDUP_REMOVED lines=147> */
.L_x_4050:
[----:B------:R-:W-:Y:S05]  /*dcb0*/  BSYNC B0 ;  /* 0x0000000000007941 */ /* 0x000fea0003800000 */
.L_x_4049:
        /* <DEDUP_REMOVED lines=96> */
.L_x_4048:
[----:B------:R-:W-:Y:S05]  /*e2c0*/  BSYNC B1 ;  /* 0x0000000000017941 */ /* 0x000fea0003800000 */
.L_x_4047:
        /* <DEDUP_REMOVED lines=102> */
.L_x_4054:
[----:B------:R-:W-:Y:S05]  /*e930*/  BSYNC B0 ;  /* 0x0000000000007941 */ /* 0x000fea0003800000 */
.L_x_4053:
        /* <DEDUP_REMOVED lines=96> */
.L_x_4052:
[----:B------:R-:W-:Y:S05]  /*ef40*/  BSYNC B1 ;  /* 0x0000000000017941 */ /* 0x000fea0003800000 */
.L_x_4051:
        /* <DEDUP_REMOVED lines=105> */
.L_x_4058:
[----:B------:R-:W-:Y:S05]  /*f5e0*/  BSYNC B0 ;  /* 0x0000000000007941 */ /* 0x000fea0003800000 */
.L_x_4057:
        /* <DEDUP_REMOVED lines=90> */
.L_x_4056:
[----:B------:R-:W-:Y:S05]  /*fb90*/  BSYNC B1 ;  /* 0x0000000000017941 */ /* 0x000fea0003800000 */
.L_x_4055:
        /* <DEDUP_REMOVED lines=104> */
.L_x_4060:
[----:B------:R-:W-:Y:S05]  /*10220*/  BSYNC B0 ;  /* 0x0000000000007941 */ /* 0x000fea0003800000 */
.L_x_4059:
        /* <DEDUP_REMOVED lines=90> */
.L_x_4038:
[----:B------:R-:W-:Y:S05]  /*107d0*/  BSYNC B2 ;  /* 0x0000000000027941 */ /* 0x000fea0003800000 */
.L_x_4010:
[----:B-1----:R-:W1:Y:S01]  /*107e0*/  S2R R2, SR_TID.X ;  /* 0x0000000000027919 */ /* 0x002e620000002100 */
[----:B------:R-:W-:Y:S01]  /*107f0*/  IMAD R0, R55, c[0x0][0x208], RZ ;  /* 0x0000820037007a24 */ /* 0x000fe200078e02ff */
[----:B------:R-:W-:-:S04]  /*10800*/  DEPBAR.LE SB0, 0x0 ;  /* 0x000080000000791a */ /* 0x000fc80000000000 */
[----:B------:R-:W-:Y:S01]  /*10810*/  IMAD R0, R64, c[0x0][0x20c], R0 ;  /* 0x0000830040007a24 */ /* 0x000fe200078e0200 */
[----:B------:R-:W-:Y:S01]  /*10820*/  BAR.SYNC.DEFER_BLOCKING 0x0 ;  /* 0x0000000000007b1d */ /* 0x000fe20000010000 */
[----:B------:R-:W-:Y:S01]  /*10830*/  IMAD.MOV.U32 R4, RZ, RZ, R212 ;  /* 0x000000ffff047224 */ /* 0x000fe200078e00d4 */
[----:B------:R-:W-:Y:S01]  /*10840*/  LOP3.LUT P5, RZ, R216, 0x2, RZ, 0xc0, !PT ;  /* 0x00000002d8ff7812 */ /* 0x000fe200078ac0ff */
[----:B------:R-:W-:Y:S01]  /*10850*/  IMAD.MOV.U32 R5, RZ, RZ, R215 ;  /* 0x000000ffff057224 */ /* 0x000fe200078e00d7 */
[----:B------:R-:W-:Y:S02]  /*10860*/  LOP3.LUT P4, RZ, R54, 0x1, RZ, 0xc0, !PT ;  /* 0x0000000136ff7812 */ /* 0x000fe4000788c0ff */
[----:B------:R-:W-:Y:S01]  /*10870*/  IADD3 R189, R188, 0x20, RZ ;  /* 0x00000020bcbd7810 */ /* 0x000fe20007ffe0ff */
[----:B------:R-:W-:Y:S01]  /*10880*/  BSSY B0, `(.L_x_4061) ;  /* 0x00000fa000007945 */ /* 0x000fe20003800000 */
[C---:B------:R-:W-:Y:S02]  /*10890*/  LOP3.LUT P3, RZ, R54.reuse, 0x2, RZ, 0xc0, !PT ;  /* 0x0000000236ff7812 */ /* 0x040fe4000786c0ff */
[----:B------:R-:W-:-:S02]  /*108a0*/  LOP3.LUT P2, RZ, R54, 0x4, RZ, 0xc0, !PT ;  /* 0x0000000436ff7812 */ /* 0x000fc4000784c0ff */
[----:B-1----:R-:W-:Y:S01]  /*108b0*/  ISETP.GT.AND P6, PT, R2, 0x7f, PT ;  /* 0x0000007f0200780c */ /* 0x002fe20003fc4270 */
[----:B------:R-:W-:-:S04]  /*108c0*/  IMAD.WIDE.U32 R2, R64, c[0x0][0x208], RZ ;  /* 0x0000820040027a25 */ /* 0x000fc800078e00ff */
[----:B------:R-:W-:Y:S02]  /*108d0*/  IMAD.IADD R0, R3, 0x1, R0 ;  /* 0x0000000103007824 */ /* 0x000fe400078e0200 */
[----:B------:R-:W-:Y:S01]  /*108e0*/  IMAD.WIDE.U32 R6, R2, 0x30, R4 ;  /* 0x0000003002067825 */ /* 0x000fe200078e0004 */
[----:B------:R-:W-:Y:S03]  /*108f0*/  LDSM.16.M88.4 R16, [R188] ;  /* 0x00000000bc10783b */ /* 0x000fe60000000200 */
[----:B------:R-:W-:Y:S01]  /*10900*/  IMAD R0, R0, 0x30, RZ ;  /* 0x0000003000007824 */ /* 0x000fe200078e02ff */
[----:B------:R-:W-:Y:S01]  /*10910*/  LEA R2, P1, R6, c[0x0][0x1f8], 0x1 ;  /* 0x00007e0006027a11 */ /* 0x000fe200078208ff */
[----:B------:R-:W-:Y:S01]  /*10920*/  @!P6 IMAD.MOV.U32 R8, RZ, RZ, c[0x0][0x208] ;  /* 0x00008200ff08e624 */ /* 0x000fe200078e00ff */
[----:B------:R-:W-:Y:S01]  /*10930*/  LDSM.16.M88.4 R28, [R188+0x800] ;  /* 0x00080000bc1c783b */ /* 0x000fe20000000200 */
[----:B------:R-:W-:-:S02]  /*10940*/  IMAD.IADD R0, R7, 0x1, R0 ;  /* 0x0000000107007824 */ /* 0x000fc400078e0200 */
[----:B------:R-:W-:Y:S01]  /*10950*/  @!P6 IMAD.MOV.U32 R5, RZ, RZ, c[0x0][0x20c] ;  /* 0x00008300ff05e624 */ /* 0x000fe200078e00ff */
[----:B------:R-:W-:Y:S01]  /*10960*/  @!P6 LEA R4, P0, R8, R2, 0x6 ;  /* 0x000000020804e211 */ /* 0x000fe200078030ff */
[----:B------:R-:W-:Y:S01]  /*10970*/  IMAD.MOV.U32 R7, RZ, RZ, R189 ;  /* 0x000000ffff077224 */ /* 0x000fe200078e00bd */
[----:B------:R-:W-:Y:S01]  /*10980*/  LEA.HI.X R3, R6, c[0x0][0x1fc], R0, 0x1, P1 ;  /* 0x00007f0006037a11 */ /* 0x000fe200008f0c00 */
[----:B------:R-:W-:Y:S01]  /*10990*/  IMAD.MOV.U32 R0, RZ, RZ, 0x40 ;  /* 0x00000040ff007424 */ /* 0x000fe200078e00ff */
[----:B------:R-:W-:Y:S01]  /*109a0*/  IADD3 R6, R56, R178, -R206 ;  /* 0x000000b238067210 */ /* 0x000fe20007ffe8ce */
[----:B------:R-:W-:Y:S01]  /*109b0*/  LDSM.16.M88.4 R24, [R188+0x1000] ;  /* 0x00100000bc18783b */ /* 0x000fe20000000200 */
[----:B------:R-:W-:Y:S02]  /*109c0*/  @!P6 LEA.HI.X R5, R8, R3, R5, 0x6, P0 ;  /* 0x000000030805e211 */ /* 0x000fe400000f3405 */
[----:B------:R-:W-:Y:S01]  /*109d0*/  LOP3.LUT P0, RZ, R216, 0x4, RZ, 0xc0, !PT ;  /* 0x00000004d8ff7812 */ /* 0x000fe2000780c0ff */
[----:B------:R-:W1:Y:S01]  /*109e0*/  LDSM.16.M88.4 R8, [R194] ;  /* 0x00000000c208783b */ /* 0x000e620000000200 */
[----:B------:R-:W-:-:S02]  /*109f0*/  @P5 IADD3 R7, R188, -0x20, RZ ;  /* 0xffffffe0bc075810 */ /* 0x000fc40007ffe0ff */
[----:B------:R-:W-:Y:S01]  /*10a00*/  SEL R0, R0, 0xffffffc0, !P0 ;  /* 0xffffffc000007807 */ /* 0x000fe20004000000 */
[----:B------:R-:W-:Y:S01]  /*10a10*/  LDSM.16.M88.4 R12, [R195] ;  /* 0x00000000c30c783b */ /* 0x000fe20000000200 */
[----:B------:R-:W-:Y:S02]  /*10a20*/  ISETP.LT.OR P0, PT, R6, 0x1, !P4 ;  /* 0x000000010600780c */ /* 0x000fe40006701670 */
[----:B------:R-:W-:Y:S01]  /*10a30*/  LOP3.LUT P1, RZ, R54, 0x8, RZ, 0xc0, !PT ;  /* 0x0000000836ff7812 */ /* 0x000fe2000782c0ff */
[----:B------:R-:W4:Y:S01]  /*10a40*/  LDSM.16.M88.4 R36, [R7] ;  /* 0x000000000724783b */ /* 0x000f220000000200 */
[----:B------:R-:W-:-:S03]  /*10a50*/  @P5 IADD3 R189, R188, -0x20, RZ ;  /* 0xffffffe0bcbd5810 */ /* 0x000fc60007ffe0ff */
[----:B------:R-:W2:Y:S02]  /*10a60*/  LDSM.16.M88.4 R48, [R7+0x800] ;  /* 0x000800000730783b */ /* 0x000ea40000000200 */
[----:B------:R-:W-:Y:S02]  /*10a70*/  IMAD.IADD R143, R0, 0x1, R189 ;  /* 0x00000001008f7824 */ /* 0x000fe400078e02bd */
[----:B------:R-:W3:Y:S04]  /*10a80*/  LDSM.16.M88.4 R56, [R7+0x1000] ;  /* 0x001000000738783b */ /* 0x000ee80000000200 */
[----:B------:R-:W-:Y:S01]  /*10a90*/  @!PT LDS RZ, [RZ] ;  /* 0x00000000fffff984 */ /* 0x000fe20000000800 */
[----:B------:R-:W-:Y:S01]  /*10aa0*/  @!PT LDS RZ, [RZ] ;  /* 0x00000000fffff984 */ /* 0x000fe20000000800 */
[----:B------:R-:W-:Y:S01]  /*10ab0*/  @!PT LDS RZ, [RZ] ;  /* 0x00000000fffff984 */ /* 0x000fe20000000800 */
[----:B------:R2:W-:Y:S01]  /*10ac0*/  LDGSTS.E.BYPASS.LTC128B.128 [R200+0x4080], [R2.64], !P0 ;  /* 0x0408000002c87fae */ /* 0x0005e2000c101d46 */
[----:B------:R-:W-:-:S13]  /*10ad0*/  ISETP.LT.OR P0, PT, R6, 0x1, !P3 ;  /* 0x000000010600780c */ /* 0x000fda0005f01670 */
[----:B------:R2:W-:Y:S01]  /*10ae0*/  LDGSTS.E.BYPASS.LTC128B.128 [R200+0x5880], [R2.64+0x80], !P0 ;  /* 0x0588008002c87fae */ /* 0x0005e2000c101d46 */
[C---:B------:R-:W-:Y:S01]  /*10af0*/  ISETP.LT.OR P0, PT, R6.reuse, 0x1, !P2 ;  /* 0x000000010600780c */ /* 0x040fe20005701670 */
[C---:B-1----:R-:W-:Y:S11]  /*10b00*/  HMMA.16816.F32.BF16 R20, R8.reuse, R16, RZ ;  /* 0x000000100814723c */ /* 0x042ff600000418ff */
[----:B------:R-:W-:Y:S01]  /*10b10*/  @!UPT UIADD3 URZ, URZ, URZ, URZ ;  /* 0x0000003f3f3ff290 */ /* 0x000fe2000fffe03f */
[----:B------:R2:W-:Y:S01]  /*10b20*/  LDGSTS.E.BYPASS.LTC128B.128 [R200+0x7080], [R2.64+0x100], !P0 ;  /* 0x0708010002c87fae */ /* 0x0005e2000c101d46 */
[C---:B------:R-:W-:Y:S01]  /*10b30*/  ISETP.LT.OR P0, PT, R6.reuse, 0x1, !P1 ;  /* 0x000000010600780c */ /* 0x040fe20004f01670 */
[C---:B------:R-:W-:Y:S08]  /*10b40*/  HMMA.16816.F32.BF16 R16, R8.reuse, R18, RZ ;  /* 0x000000120810723c */ /* 0x040ff000000418ff */
[----:B-----5:R-:W-:Y:S04]  /*10b50*/  HMMA.16816.F32.BF16 R32, R8, R28, RZ ;  /* 0x0000001c0820723c */ /* 0x020fe800000418ff */
[----:B------:R2:W-:Y:S01]  /*10b60*/  LDGSTS.E.BYPASS.LTC128B.128 [R200+0x8880], [R2.64+0x180], !P0 ;  /* 0x0888018002c87fae */ /* 0x0005e2000c101d46 */
[----:B------:R-:W-:-:S03]  /*10b70*/  @!P6 ISETP.LT.OR P0, PT, R6, 0x21, !P4 ;  /* 0x000000210600e80c */ /* 0x000fc60006701670 */
[C---:B------:R-:W-:Y:S08]  /*10b80*/  HMMA.16816.F32.BF16 R28, R8.reuse, R30, RZ ;  /* 0x0000001e081c723c */ /* 0x040ff000000418ff */
[----:B------:R-:W-:Y:S02]  /*10b90*/  HMMA.16816.F32.BF16 R40, R8, R24, RZ ;  /* 0x000000180828723c */ /* 0x000fe400000418ff */
[----:B------:R1:W-:Y:S01]  /*10ba0*/  @!P6 LDGSTS.E.BYPASS.LTC128B.128 [R202+0x5080], [R4.64], !P0 ;  /* 0x0508000004caefae */ /* 0x0003e2000c101d46 */
[----:B------:R-:W-:-:S05]  /*10bb0*/  @!P6 ISETP.LT.OR P0, PT, R6, 0x21, !P3 ;  /* 0x000000210600e80c */ /* 0x000fca0005f01670 */
[----:B------:R-:W-:Y:S01]  /*10bc0*/  HMMA.16816.F32.BF16 R8, R8, R26, RZ ;  /* 0x0000001a0808723c */ /* 0x000fe200000418ff */
[----:B--2---:R-:W-:-:S07]  /*10bd0*/  IMAD.IADD R2, R188, 0x1, R0 ;  /* 0x00000001bc027824 */ /* 0x004fce00078e0200 */
[----:B------:R1:W-:Y:S01]  /*10be0*/  @!P6 LDGSTS.E.BYPASS.LTC128B.128 [R202+0x6880], [R4.64+0x80], !P0 ;  /* 0x0688008004caefae */ /* 0x0003e2000c101d46 */
[C---:B------:R-:W-:Y:S01]  /*10bf0*/  @!P6 ISETP.LT.OR P0, PT, R6.reuse, 0x21, !P2 ;  /* 0x000000210600e80c */ /* 0x040fe20005701670 */
[C---:B----4-:R-:W-:Y:S08]  /*10c00*/  HMMA.16816.F32.BF16 R20, R12.reuse, R36, R20 ;  /* 0x000000240c14723c */ /* 0x050ff00000041814 */
[----:B------:R-:W-:Y:S04]  /*10c10*/  HMMA.16816.F32.BF16 R16, R12, R38, R16 ;  /* 0x000000260c10723c */ /* 0x000fe80000041810 */
[----:B------:R1:W-:Y:S01]  /*10c20*/  @!P6 LDGSTS.E.BYPASS.LTC128B.128 [R202+0x8080], [R4.64+0x100], !P0 ;  /* 0x0808010004caefae */ /* 0x0003e2000c101d46 */
[----:B------:R-:W-:-:S03]  /*10c30*/  @!P6 ISETP.LT.OR P0, PT, R6, 0x21, !P1 ;  /* 0x000000210600e80c */ /* 0x000fc60004f01670 */
[C---:B------:R-:W-:Y:S08]  /*10c40*/  HMMA.16816.F32.BF16 R24, R12.reuse, R48, R32 ;  /* 0x000000300c18723c */ /* 0x040ff00000041820 */
[----:B------:R-:W-:Y:S02]  /*10c50*/  HMMA.16816.F32.BF16 R28, R12, R50, R28 ;  /* 0x000000320c1c723c */ /* 0x000fe4000004181c */
[----:B------:R1:W-:Y:S01]  /*10c60*/  @!P6 LDGSTS.E.BYPASS.LTC128B.128 [R202+0x9880], [R4.64+0x180], !P0 ;  /* 0x0988018004caefae */ /* 0x0003e2000c101d46 */
[----:B------:R-:W-:-:S03]  /*10c70*/  ISETP.GT.AND P0, PT, R64, R219, PT ;  /* 0x000000db4000720c */ /* 0x000fc60003f04270 */
[----:B------:R-:W-:Y:S02]  /*10c80*/  LDSM.16.M88.4 R44, [R2] ;  /* 0x00000000022c783b */ /* 0x000fe40000000200 */
[C---:B---3--:R-:W-:Y:S02]  /*10c90*/  HMMA.16816.F32.BF16 R32, R12.reuse, R56, R40 ;  /* 0x000000380c20723c */ /* 0x048fe40000041828 */
[----:B------:R-:W-:Y:S04]  /*10ca0*/  LDSM.16.M88.4 R52, [R2+0x800] ;  /* 0x000800000234783b */ /* 0x000fe80000000200 */
[----:B------:R-:W-:Y:S02]  /*10cb0*/  LDSM.16.M88.4 R60, [R2+0x1000] ;  /* 0x00100000023c783b */ /* 0x000fe40000000200 */
[----:B------:R-:W-:Y:S02]  /*10cc0*/  HMMA.16816.F32.BF16 R12, R12, R58, R8 ;  /* 0x0000003a0c0c723c */ /* 0x000fe40000041808 */
[----:B------:R-:W-:Y:S04]  /*10cd0*/  LDSM.16.M88.4 R8, [R196] ;  /* 0x00000000c408783b */ /* 0x000fe80000000200 */
[----:B------:R-:W-:Y:S04]  /*10ce0*/  LDSM.16.M88.4 R40, [R143] ;  /* 0x000000008f28783b */ /* 0x000fe80000000200 */
[----:B------:R-:W-:Y:S04]  /*10cf0*/  LDSM.16.M88.4 R48, [R143+0x800] ;  /* 0x000800008f30783b */ /* 0x000fe80000000200 */
[----:B-1----:R-:W1:Y:S04]  /*10d00*/  LDSM.16.M88.4 R4, [R197] ;  /* 0x00000000c504783b */ /* 0x002e680000000200 */
[----:B------:R-:W2:Y:S04]  /*10d10*/  LDSM.16.M88.4 R56, [R143+0x1000] ;  /* 0x001000008f38783b */ /* 0x000ea80000000200 */
[----:B------:R-:W0:Y:S01]  /*10d20*/  LDGDEPBAR ;  /* 0x00000000000079af */ /* 0x000e220000000000 */
[C---:B-1----:R-:W-:Y:S03]  /*10d30*/  HMMA.16816.F32.BF16 R36, R4.reuse, R44, R20 ;  /* 0x0000002c0424723c */ /* 0x042fe60000041814 */
[----:B------:R-:W-:Y:S05]  /*10d40*/  LDSM.16.M88.4 R20, [R188+0x1800] ;  /* 0x00180000bc14783b */ /* 0x000fea0000000200 */
        /* <DEDUP_REMOVED lines=8> */
[----:B------:R-:W-:Y:S03]  /*10dd0*/  LDSM.16.M88.4 R60, [R143+0x4000] ;  /* 0x004000008f3c783b */ /* 0x000fe60000000200 */
[C---:B------:R-:W-:Y:S08]  /*10de0*/  HMMA.16816.F32.BF16 R36, R8.reuse, R40, R36 ;  /* 0x000000280824723c */ /* 0x040ff00000041824 */
[C---:B------:R-:W-:Y:S01]  /*10df0*/  HMMA.16816.F32.BF16 R16, R8.reuse, R42, R16 ;  /* 0x0000002a0810723c */ /* 0x040fe20000041810 */
[----:B------:R-:W-:Y:S07]  /*10e00*/  LDSM.16.M88.4 R40, [R189+0x1800] ;  /* 0x00180000bd28783b */ /* 0x000fee0000000200 */
[C---:B------:R-:W-:Y:S08]  /*10e10*/  HMMA.16816.F32.BF16 R24, R8.reuse, R48, R24 ;  /* 0x000000300818723c */ /* 0x040ff00000041818 */
[C---:B------:R-:W-:Y:S01]  /*10e20*/  HMMA.16816.F32.BF16 R28, R8.reuse, R50, R28 ;  /* 0x00000032081c723c */ /* 0x040fe2000004181c */
[----:B------:R-:W-:Y:S07]  /*10e30*/  LDSM.16.M88.4 R48, [R189+0x2000] ;  /* 0x00200000bd30783b */ /* 0x000fee0000000200 */
[C---:B--2---:R-:W-:Y:S08]  /*10e40*/  HMMA.16816.F32.BF16 R32, R8.reuse, R56, R32 ;  /* 0x000000380820723c */ /* 0x044ff00000041820 */
        /* <DEDUP_REMOVED lines=64> */
[C---:B------:R-:W-:Y:S08]  /*11250*/  HMMA.16816.F32.BF16 R20, R4.reuse, R22, R16 ;  /* 0x000000160414723c */ /* 0x040ff00000041810 */
[C---:B------:R-:W-:Y:S08]  /*11260*/  HMMA.16816.F32.BF16 R16, R4.reuse, R44, R24 ;  /* 0x0000002c0410723c */ /* 0x040ff00000041818 */
[C---:B------:R-:W-:Y:S01]  /*11270*/  HMMA.16816.F32.BF16 R28, R4.reuse, R46, R28 ;  /* 0x0000002e041c723c */ /* 0x040fe2000004181c */
[----:B------:R-:W-:Y:S07]  /*11280*/  LDSM.16.M88.4 R44, [R188+0x4800] ;  /* 0x00480000bc2c783b */ /* 0x000fee0000000200 */
[C---:B----4-:R-:W-:Y:S08]  /*11290*/  HMMA.16816.F32.BF16 R32, R4.reuse, R52, R32 ;  /* 0x000000340420723c */ /* 0x050ff00000041820 */
[----:B------:R-:W-:Y:S01]  /*112a0*/  HMMA.16816.F32.BF16 R12, R4, R54, R12 ;  /* 0x00000036040c723c */ /* 0x000fe2000004180c */
[----:B------:R-:W1:Y:S04]  /*112b0*/  LDSM.16.M88.4 R4, [R194+0xc000] ;  /* 0x00c00000c204783b */ /* 0x000e680000000200 */
[----:B------:R-:W3:Y:S03]  /*112c0*/  LDSM.16.M88.4 R52, [R188+0x5000] ;  /* 0x00500000bc34783b */ /* 0x000ee60000000200 */
        /* <DEDUP_REMOVED lines=8> */
[----:B------:R-:W2:Y:S04]  /*11350*/  LDSM.16.M88.4 R12, [R195+0xc000] ;  /* 0x00c00000c30c783b */ /* 0x000ea80000000200 */
[----:B------:R-:W4:Y:S03]  /*11360*/  LDSM.16.M88.4 R60, [R189+0x5800] ;  /* 0x00580000bd3c783b */ /* 0x000f260000000200 */
[C---:B-1----:R-:W-:Y:S08]  /*11370*/  HMMA.16816.F32.BF16 R28, R4.reuse, R46, R24 ;  /* 0x0000002e041c723c */ /* 0x042ff00000041818 */
[C---:B------:R-:W-:Y:S01]  /*11380*/  HMMA.16816.F32.BF16 R36, R4.reuse, R44, R36 ;  /* 0x0000002c0424723c */ /* 0x040fe20000041824 */
[----:B------:R-:W-:Y:S07]  /*11390*/  LDSM.16.M88.4 R44, [R2+0x4800] ;  /* 0x00480000022c783b */ /* 0x000fee0000000200 */
[C---:B---3--:R-:W-:Y:S08]  /*113a0*/  HMMA.16816.F32.BF16 R24, R4.reuse, R52, R20 ;  /* 0x000000340418723c */ /* 0x048ff00000041814 */
[C---:B------:R-:W-:Y:S01]  /*113b0*/  HMMA.16816.F32.BF16 R20, R4.reuse, R54, R16 ;  /* 0x000000360414723c */ /* 0x040fe20000041810 */
[----:B------:R-:W-:Y:S07]  /*113c0*/  LDSM.16.M88.4 R52, [R2+0x5000] ;  /* 0x005000000234783b */ /* 0x000fee0000000200 */
[C---:B------:R-:W-:Y:S08]  /*113d0*/  HMMA.16816.F32.BF16 R16, R4.reuse, R56, R32 ;  /* 0x000000380410723c */ /* 0x040ff00000041820 */
[----:B------:R-:W-:Y:S01]  /*113e0*/  HMMA.16816.F32.BF16 R4, R4, R58, R8 ;  /* 0x0000003a0404723c */ /* 0x000fe20000041808 */
[----:B------:R-:W1:Y:S04]  /*113f0*/  LDSM.16.M88.4 R8, [R197+0xc000] ;  /* 0x00c00000c508783b */ /* 0x000e680000000200 */
[----:B------:R-:W3:Y:S03]  /*11400*/  LDSM.16.M88.4 R56, [R2+0x5800] ;  /* 0x005800000238783b */ /* 0x000ee60000000200 */
[C---:B--2---:R-:W-:Y:S01]  /*11410*/  HMMA.16816.F32.BF16 R32, R12.reuse, R40, R36 ;  /* 0x000000280c20723c */ /* 0x044fe20000041824 */
[----:B------:R-:W-:Y:S07]  /*11420*/  LDSM.16.M88.4 R36, [R143+0x5000] ;  /* 0x005000008f24783b */ /* 0x000fee0000000200 */
[C---:B------:R-:W-:Y:S01]  /*11430*/  HMMA.16816.F32.BF16 R28, R12.reuse, R42, R28 ;  /* 0x0000002a0c1c723c */ /* 0x040fe2000004181c */
[----:B------:R-:W-:Y:S07]  /*11440*/  LDSM.16.M88.4 R40, [R143+0x4800] ;  /* 0x004800008f28783b */ /* 0x000fee0000000200 */
[C---:B------:R-:W-:Y:S08]  /*11450*/  HMMA.16816.F32.BF16 R24, R12.reuse, R48, R24 ;  /* 0x000000300c18723c */ /* 0x040ff00000041818 */
[C---:B------:R-:W-:Y:S01]  /*11460*/  HMMA.16816.F32.BF16 R20, R12.reuse, R50, R20 ;  /* 0x000000320c14723c */ /* 0x040fe20000041814 */
[----:B------:R-:W-:Y:S07]  /*11470*/  LDSM.16.M88.4 R48, [R143+0x5800] ;  /* 0x005800008f30783b */ /* 0x000fee0000000200 */
[C---:B----4-:R-:W-:Y:S08]  /*11480*/  HMMA.16816.F32.BF16 R16, R12.reuse, R60, R16 ;  /* 0x0000003c0c10723c */ /* 0x050ff00000041810 */
[----:B------:R-:W-:Y:S01]  /*11490*/  HMMA.16816.F32.BF16 R12, R12, R62, R4 ;  /* 0x0000003e0c0c723c */ /* 0x000fe20000041804 */
[----:B------:R-:W2:Y:S01]  /*114a0*/  LDSM.16.M88.4 R4, [R196+0xc000] ;  /* 0x00c00000c404783b */ /* 0x000ea20000000200 */
[----:B------:R-:W-:-:S06]  /*114b0*/  DEPBAR.LE SB0, 0x0 ;  /* 0x000080000000791a */ /* 0x000fcc0000000000 */
[C---:B-1----:R-:W-:Y:S08]  /*114c0*/  HMMA.16816.F32.BF16 R32, R8.reuse, R44, R32 ;  /* 0x0000002c0820723c */ /* 0x042ff00000041820 */
[C---:B------:R-:W-:Y:S08]  /*114d0*/  HMMA.16816.F32.BF16 R28, R8.reuse, R46, R28 ;  /* 0x0000002e081c723c */ /* 0x040ff0000004181c */
[C---:B------:R-:W-:Y:S08]  /*114e0*/  HMMA.16816.F32.BF16 R24, R8.reuse, R52, R24 ;  /* 0x000000340818723c */ /* 0x040ff00000041818 */
[C---:B------:R-:W-:Y:S08]  /*114f0*/  HMMA.16816.F32.BF16 R20, R8.reuse, R54, R20 ;  /* 0x000000360814723c */ /* 0x040ff00000041814 */
[C---:B---3--:R-:W-:Y:S08]  /*11500*/  HMMA.16816.F32.BF16 R16, R8.reuse, R56, R16 ;  /* 0x000000380810723c */ /* 0x048ff00000041810 */
[----:B------:R-:W-:Y:S08]  /*11510*/  HMMA.16816.F32.BF16 R8, R8, R58, R12 ;  /* 0x0000003a0808723c */ /* 0x000ff0000004180c */
[C---:B--2---:R-:W-:Y:S08]  /*11520*/  HMMA.16816.F32.BF16 R12, R4.reuse, R40, R32 ;  /* 0x00000028040c723c */ /* 0x044ff00000041820 */
        /* <DEDUP_REMOVED lines=13> */
[C---:B------:R-:W-:Y:S01]  /*11600*/  LOP3.LUT P5, RZ, R207.reuse, 0x8, RZ, 0xc0, !PT ;  /* 0x00000008cfff7812 */ /* 0x040fe200078ac0ff */
[----:B------:R-:W-:Y:S01]  /*11610*/  IMAD R2, R2, c[0x0][0x1e0], RZ ;  /* 0x0000780002027a24 */ /* 0x000fe200078e02ff */
[C---:B------:R-:W-:Y:S02]  /*11620*/  LOP3.LUT P6, RZ, R207.reuse, 0x4, RZ, 0xc0, !PT ;  /* 0x00000004cfff7812 */ /* 0x040fe400078cc0ff */
[C---:B------:R-:W-:Y:S01]  /*11630*/  LOP3.LUT P3, RZ, R207.reuse, 0x2, RZ, 0xc0, !PT ;  /* 0x00000002cfff7812 */ /* 0x040fe2000786c0ff */
        /* <DEDUP_REMOVED lines=30> */
.L_x_4062:
[----:B------:R-:W-:Y:S05]  /*11820*/  BSYNC B0 ;  /* 0x0000000000007941 */ /* 0x000fea0003800000 */
.L_x_4061:
[----:B------:R-:W-:Y:S01]  /*11830*/  IMAD.IADD R0, R65, 0x1, -R217 ;  /* 0x0000000141007824 */ /* 0x000fe200078e0ad9 */
[----:B------:R-:W-:Y:S04]  /*11840*/  LDSM.16.MT88.4 R44, [R192] ;  /* 0x00000000c02c783b */ /* 0x000fe80000004200 */
        /* <DEDUP_REMOVED lines=8> */
[----:B------:R-:W-:Y:S02]  /*118d0*/  ISETP.GT.AND P4, PT, R0, 0x9, PT ;  /* 0x000000090000780c */ /* 0x000fe40003f84270 */
[----:B------:R-:W-:Y:S01]  /*118e0*/  FSEL R7, R40, -INF , P0 ;  /* 0xff80000028077808 */ /* 0x000fe20000000000 */
[----:B------:R-:W-:Y:S01]  /*118f0*/  LDSM.16.MT88.4 R64, [R193+0x3000] ;  /* 0x00300000c140783b */ /* 0x000fe20000004200 */
[----:B------:R-:W-:-:S02]  /*11900*/  FMNMX.FTZ R2, R5, R6, !PT ;  /* 0x0000000605027209 */ /* 0x000fc40007810000 */
[C---:B------:R-:W-:Y:S01]  /*11910*/  ISETP.GT.AND P6, PT, R0.reuse, 0x10, PT ;  /* 0x000000100000780c */ /* 0x040fe20003fc4270 */
        /* <DEDUP_REMOVED lines=15> */
[----:B------:R-:W0:Y:S01]  /*11a10*/  LDGDEPBAR ;  /* 0x00000000000079af */ /* 0x000e220000000000 */
[----:B------:R-:W-:-:S02]  /*11a20*/  FMNMX.FTZ R2, R10, R2, !PT ;  /* 0x000000020a027209 */ /* 0x000fc40007810000 */
        /* <DEDUP_REMOVED lines=35> */
[----:B------:R-:W-:Y:S02]  /*11c60*/  FMNMX.FTZ R0, R15, R0, !PT ;  /* 0x000000000f007209 */ /* 0x000fe40007810000 */
[----:B------:R-:W-:Y:S02]  /*11c70*/  FSEL R89, R35, -INF , P2 ;  /* 0xff80000023597808 */ /* 0x000fe40001000000 */
[----:B------:R-:W-:Y:S01]  /*11c80*/  FMNMX.FTZ R3, R90, R0, !PT ;  /* 0x000000005a037209 */ /* 0x000fe20007810000 */
[----:B------:R-:W-:Y:S01]  /*11c90*/  LDSM.16.MT88.4 R32, [R191] ;  /* 0x00000000bf20783b */ /* 0x000fe20000004200 */
[----:B------:R-:W-:Y:S02]  /*11ca0*/  FSEL R88, R26, -INF , P1 ;  /* 0xff8000001a587808 */ /* 0x000fe40000800000 */
[----:B------:R-:W-:-:S02]  /*11cb0*/  FMNMX.FTZ R3, R89, R3, !PT ;  /* 0x0000000359037209 */ /* 0x000fc40007810000 */
[----:B-1----:R-:W-:Y:S02]  /*11cc0*/  FMNMX.FTZ R0, R2, R4, !PT ;  /* 0x0000000402007209 */ /* 0x002fe40007810000 */
[----:B------:R-:W-:Y:S02]  /*11cd0*/  FSEL R87, R27, -INF , P0 ;  /* 0xff8000001b577808 */ /* 0x000fe40000000000 */
[----:B------:R-:W-:Y:S01]  /*11ce0*/  FMNMX.FTZ R3, R88, R3, !PT ;  /* 0x0000000358037209 */ /* 0x000fe20007810000 */
[----:B------:R-:W1:Y:S03]  /*11cf0*/  SHFL.BFLY PT, R2, R0, 0x1, 0x1f ;  /* 0x0c201f0000027f89 */ /* 0x000e6600000e0000 */
[----:B------:R-:W-:Y:S01]  /*11d00*/  FMNMX.FTZ R3, R87, R3, !PT ;  /* 0x0000000357037209 */ /* 0x000fe20007810000 */
[----:B------:R-:W-:Y:S04]  /*11d10*/  LDSM.16.MT88.4 R24, [R190+0x800] ;  /* 0x00080000be18783b */ /* 0x000fe80000004200 */
        /* <DEDUP_REMOVED lines=60> */
[----:B------:R-:W-:Y:S01]  /*120e0*/  HMMA.16816.F32.BF16 R12, R8, R34, RZ ;  /* 0x00000022080c723c */ /* 0x000fe200000418ff */
[----:B------:R-:W-:Y:S01]  /*120f0*/  IMAD.MOV.U32 R98, RZ, RZ, R36 ;  /* 0x000000ffff627224 */ /* 0x000fe200078e0024 */
[----:B------:R-:W-:Y:S01]  /*12100*/  LDSM.16.MT88.4 R32, [R190+0x2000] ;  /* 0x00200000be20783b */ /* 0x000fe20000004200 */
[----:B------:R-:W-:-:S02]  /*12110*/  IMAD.MOV.U32 R97, RZ, RZ, R37 ;  /* 0x000000ffff617224 */ /* 0x000fc400078e0025 */
[----:B------:R-:W-:Y:S02]  /*12120*/  IMAD.MOV.U32 R96, RZ, RZ, R38 ;  /* 0x000000ffff607224 */ /* 0x000fe400078e0026 */
[----:B------:R-:W-:Y:S01]  /*12130*/  IMAD.MOV.U32 R3, RZ, RZ, R39 ;  /* 0x000000ffff037224 */ /* 0x000fe200078e0027 */
[----:B------:R-:W-:Y:S01]  /*12140*/  HMMA.16816.F32.BF16 R16, R8, R30, RZ ;  /* 0x0000001e0810723c */ /* 0x000fe200000418ff */
[----:B------:R-:W2:Y:S07]  /*12150*/  LDSM.16.MT88.4 R36, [R190+0x1800] ;  /* 0x00180000be24783b */ /* 0x000eae0000004200 */
        /* <DEDUP_REMOVED lines=8> */
[C---:B------:R-:W-:Y:S01]  /*121e0*/  HMMA.16816.F32.BF16 R236, R4.reuse, R54, R20 ;  /* 0x0000003604ec723c */ /* 0x040fe20000041814 */
[----:B------:R-:W3:Y:S07]  /*121f0*/  LDSM.16.MT88.4 R20, [R192+0x1800] ;  /* 0x00180000c014783b */ /* 0x000eee0000004200 */
[----:B------:R-:W-:Y:S01]  /*12200*/  HMMA.16816.F32.BF16 R248, R4, R52, R12 ;  /* 0x0000003404f8723c */ /* 0x000fe2000004180c */
[----:B------:R-:W4:Y:S07]  /*12210*/  LDSM.16.MT88.4 R52, [R193+0x2000] ;  /* 0x00200000c134783b */ /* 0x000f2e0000004200 */
[----:B--2---:R-:W-:Y:S01]  /*12220*/  HMMA.16816.F32.BF16 R28, R8, R36, RZ ;  /* 0x00000024081c723c */ /* 0x004fe200000418ff */
[----:B------:R-:W-:-:S02]  /*12230*/  IMAD.MOV.U32 R102, RZ, RZ, R56 ;  /* 0x000000ffff667224 */ /* 0x000fc400078e0038 */
[----:B------:R-:W-:Y:S02]  /*12240*/  IMAD.MOV.U32 R101, RZ, RZ, R57 ;  /* 0x000000ffff657224 */ /* 0x000fe400078e0039 */
[----:B------:R-:W-:Y:S02]  /*12250*/  IMAD.MOV.U32 R100, RZ, RZ, R58 ;  /* 0x000000ffff647224 */ /* 0x000fe400078e003a */
[----:B------:R-:W-:Y:S01]  /*12260*/  IMAD.MOV.U32 R99, RZ, RZ, R59 ;  /* 0x000000ffff637224 */ /* 0x000fe200078e003b */
[C---:B------:R-:W-:Y:S01]  /*12270*/  HMMA.16816.F32.BF16 R16, R8.reuse, R38, RZ ;  /* 0x000000260810723c */ /* 0x040fe200000418ff */
[----:B------:R-:W2:Y:S07]  /*12280*/  LDSM.16.MT88.4 R56, [R191+0x2000] ;  /* 0x00200000bf38783b */ /* 0x000eae0000004200 */
[C---:B------:R-:W-:Y:S08]  /*12290*/  HMMA.16816.F32.BF16 R12, R8.reuse, R48, RZ ;  /* 0x00000030080c723c */ /* 0x040ff000000418ff */
[----:B-1----:R-:W-:Y:S08]  /*122a0*/  HMMA.16816.F32.BF16 R36, R8, R24, RZ ;  /* 0x000000180824723c */ /* 0x002ff000000418ff */
[C---:B------:R-:W-:Y:S08]  /*122b0*/  HMMA.16816.F32.BF16 R244, R4.reuse, R32, R28 ;  /* 0x0000002004f4723c */ /* 0x040ff0000004181c */
[----:B------:R-:W-:Y:S08]  /*122c0*/  HMMA.16816.F32.BF16 R240, R4, R34, R16 ;  /* 0x0000002204f0723c */ /* 0x000ff00000041810 */
[C---:B------:R-:W-:Y:S08]  /*122d0*/  HMMA.16816.F32.BF16 R32, R8.reuse, R26, RZ ;  /* 0x0000001a0820723c */ /* 0x040ff000000418ff */
[C---:B---3--:R-:W-:Y:S08]  /*122e0*/  HMMA.16816.F32.BF16 R28, R8.reuse, R20, RZ ;  /* 0x00000014081c723c */ /* 0x048ff000000418ff */
[C---:B------:R-:W-:Y:S08]  /*122f0*/  HMMA.16816.F32.BF16 R24, R8.reuse, R22, RZ ;  /* 0x000000160818723c */ /* 0x040ff000000418ff */
[----:B------:R-:W-:Y:S08]  /*12300*/  HMMA.16816.F32.BF16 R20, R8, R60, RZ ;  /* 0x0000003c0814723c */ /* 0x000ff000000418ff */
[----:B----4-:R-:W-:Y:S01]  /*12310*/  HMMA.16816.F32.BF16 R228, R4, R52, R36 ;  /* 0x0000003404e4723c */ /* 0x010fe20000041824 */
        /* <DEDUP_REMOVED lines=11> */
[----:B------:R-:W3:Y:S06]  /*123d0*/  LDSM.16.MT88.4 R32, [R190+0x4800] ;  /* 0x00480000be20783b */ /* 0x000eec0000004200 */
[----:B------:R-:W-:Y:S01]  /*123e0*/  IMAD.MOV.U32 R55, RZ, RZ, R99 ;  /* 0x000000ffff377224 */ /* 0x000fe200078e0063 */
[----:B------:R-:W-:Y:S01]  /*123f0*/  HMMA.16816.F32.BF16 R24, R8, R64, RZ ;  /* 0x000000400818723c */ /* 0x000fe200000418ff */
[----:B------:R-:W-:-:S07]  /*12400*/  IMAD.MOV.U32 R54, RZ, RZ, R100 ;  /* 0x000000ffff367224 */ /* 0x000fce00078e0064 */
[----:B------:R-:W-:Y:S01]  /*12410*/  HMMA.16816.F32.BF16 R20, R8, R66, RZ ;  /* 0x000000420814723c */ /* 0x000fe200000418ff */
[----:B------:R-:W-:Y:S07]  /*12420*/  LDSM.16.MT88.4 R64, [R192+0x2800] ;  /* 0x00280000c040783b */ /* 0x000fee0000004200 */
[----:B--2---:R-:W-:Y:S08]  /*12430*/  HMMA.16816.F32.BF16 R232, R4, R56, R12 ;  /* 0x0000003804e8723c */ /* 0x004ff0000004180c */
[----:B------:R-:W-:Y:S07]  /*12440*/  HMMA.16816.F32.BF16 R12, R8, R68, RZ ;  /* 0x00000044080c723c */ /* 0x000fee00000418ff */
[----:B------:R-:W-:Y:S01]  /*12450*/  IMAD.MOV.U32 R69, RZ, RZ, R103 ;  /* 0x000000ffff457224 */ /* 0x000fe200078e0067 */
[C---:B------:R-:W-:Y:S01]  /*12460*/  HMMA.16816.F32.BF16 R56, R4.reuse, R58, R48 ;  /* 0x0000003a0438723c */ /* 0x040fe20000041830 */
[----:B------:R-:W2:Y:S07]  /*12470*/  LDSM.16.MT88.4 R48, [R192+0x3800] ;  /* 0x00380000c030783b */ /* 0x000eae0000004200 */
        /* <DEDUP_REMOVED lines=15> */
[C---:B---3--:R-:W-:Y:S08]  /*12570*/  HMMA.16816.F32.BF16 R24, R8.reuse, R32, RZ ;  /* 0x000000200818723c */ /* 0x048ff000000418ff */
[----:B------:R-:W-:Y:S01]  /*12580*/  HMMA.16816.F32.BF16 R20, R8, R34, RZ ;  /* 0x000000220814723c */ /* 0x000fe200000418ff */
[----:B------:R-:W3:Y:S07]  /*12590*/  LDSM.16.MT88.4 R32, [R193+0x4800] ;  /* 0x00480000c120783b */ /* 0x000eee0000004200 */
[C---:B--2---:R-:W-:Y:S08]  /*125a0*/  HMMA.16816.F32.BF16 R112, R4.reuse, R48, R16 ;  /* 0x000000300470723c */ /* 0x044ff00000041810 */
        /* <DEDUP_REMOVED lines=10> */
[C---:B---3--:R-:W-:Y:S08]  /*12650*/  HMMA.16816.F32.BF16 R16, R8.reuse, R32, RZ ;  /* 0x000000200810723c */ /* 0x048ff000000418ff */
        /* <DEDUP_REMOVED lines=120> */
.L_x_4066:
[----:B------:R-:W-:Y:S04]  /*12de0*/  DEPBAR.LE SB0, 0x0 ;  /* 0x000080000000791a */ /* 0x000fe80000000000 */
[----:B------:R-:W-:Y:S01]  /*12df0*/  WARPSYNC 0xffffffff ;  /* 0xffffffff00007948 */ /* 0x000fe20003800000 */
[----:B------:R-:W-:Y:S01]  /*12e00*/  BAR.SYNC.DEFER_BLOCKING 0x0 ;  /* 0x0000000000007b1d */ /* 0x000fe20000010000 */
[----:B------:R-:W-:Y:S01]  /*12e10*/  SHF.R.S32.HI R0, RZ, 0x1f, R201 ;  /* 0x0000001fff007819 */ /* 0x000fe200000114c9 */
[----:B------:R-:W-:Y:S01]  /*12e20*/  IMAD.WIDE.U32 R2, R201, c[0x0][0x208], RZ ;  /* 0x00008200c9027a25 */ /* 0x000fe200078e00ff */
[----:B------:R-:W-:Y:S02]  /*12e30*/  LOP3.LUT P4, RZ, R216, 0x2, RZ, 0xc0, !PT ;  /* 0x00000002d8ff7812 */ /* 0x000fe4000788c0ff */
[C---:B------:R-:W-:Y:S01]  /*12e40*/  LOP3.LUT P3, RZ, R207.reuse, 0x1, RZ, 0xc0, !PT ;  /* 0x00000001cfff7812 */ /* 0x040fe2000786c0ff */
[----:B------:R-:W-:Y:S01]  /*12e50*/  IMAD R0, R0, c[0x0][0x208], RZ ;  /* 0x0000820000007a24 */ /* 0x000fe200078e02ff */
[----:B------:R-:W-:Y:S01]  /*12e60*/  LOP3.LUT P1, RZ, R207, 0x2, RZ, 0xc0, !PT ;  /* 0x00000002cfff7812 */ /* 0x000fe2000782c0ff */
[----:B------:R-:W-:Y:S02]  /*12e70*/  IMAD.MOV.U32 R132, RZ, RZ, R137 ;  /* 0x000000ffff847224 */ /* 0x000fe400078e0089 */
[----:B------:R-:W-:Y:S04]  /*12e80*/  IMAD R0, R201, c[0x0][0x20c], R0 ;  /* 0x00008300c9007a24 */ /* 0x000fe800078e0200 */
[----:B------:R-:W-:Y:S02]  /*12e90*/  IMAD.IADD R0, R3, 0x1, R0 ;  /* 0x0000000103007824 */ /* 0x000fe400078e0200 */
[----:B------:R-:W-:Y:S04]  /*12ea0*/  IMAD.WIDE.U32 R2, R2, 0x30, RZ ;  /* 0x0000003002027825 */ /* 0x000fe800078e00ff */
[----:B------:R-:W-:Y:S01]  /*12eb0*/  IMAD R0, R0, 0x30, RZ ;  /* 0x0000003000007824 */ /* 0x000fe200078e02ff */
[----:B------:R-:W-:Y:S03]  /*12ec0*/  LDSM.16.M88.4 R24, [R194] ;  /* 0x00000000c218783b */ /* 0x000fe60000000200 */
[----:B------:R-:W-:Y:S01]  /*12ed0*/  IMAD.IADD R0, R3, 0x1, R0 ;  /* 0x0000000103007824 */ /* 0x000fe200078e0200 */
[-C--:B------:R-:W-:Y:S01]  /*12ee0*/  IADD3 R3, P0, R212, R2.reuse, RZ ;  /* 0x00000002d4037210 */ /* 0x080fe20007f1e0ff */
[----:B------:R-:W-:Y:S01]  /*12ef0*/  BSSY B0, `(.L_x_4064) ;  /* 0x00000e7000007945 */ /* 0x000fe20003800000 */
[----:B------:R-:W1:Y:S03]  /*12f00*/  S2R R4, SR_TID.X ;  /* 0x0000000000047919 */ /* 0x000e660000002100 */
[----:B------:R-:W-:Y:S01]  /*12f10*/  IMAD.X R6, R0, 0x1, R215, P0 ;  /* 0x0000000100067824 */ /* 0x000fe200000e06d7 */
[----:B------:R-:W2:Y:S04]  /*12f20*/  LDSM.16.M88.4 R8, [R188] ;  /* 0x00000000bc08783b */ /* 0x000ea80000000200 */
[----:B------:R-:W3:Y:S04]  /*12f30*/  LDSM.16.M88.4 R16, [R188+0x800] ;  /* 0x00080000bc10783b */ /* 0x000ee80000000200 */
[----:B------:R-:W4:Y:S04]  /*12f40*/  LDSM.16.M88.4 R168, [R188+0x1000] ;  /* 0x00100000bca8783b */ /* 0x000f280000000200 */
[----:B------:R-:W-:Y:S01]  /*12f50*/  LDSM.16.M88.4 R172, [R195] ;  /* 0x00000000c3ac783b */ /* 0x000fe20000000200 */
[----:B-1----:R-:W-:Y:S11]  /*12f60*/  ISETP.GT.AND P2, PT, R4, 0x7f, PT ;  /* 0x0000007f0400780c */ /* 0x002ff60003f44270 */
[----:B------:R-:W-:Y:S02]  /*12f70*/  @!UPT UIADD3 URZ, URZ, URZ, URZ ;  /* 0x0000003f3f3ff290 */ /* 0x000fe4000fffe03f */
[C---:B------:R-:W-:Y:S04]  /*12f80*/  @!P2 LEA R5, P0, R220.reuse, R2, 0x5 ;  /* 0x00000002dc05a211 */ /* 0x040fe800078028ff */
[----:B------:R-:W-:Y:S02]  /*12f90*/  @!P2 LEA.HI.X R4, R220, R0, R221, 0x5, P0 ;  /* 0x00000000dc04a211 */ /* 0x000fe400000f2cdd */
[C---:B------:R-:W-:Y:S04]  /*12fa0*/  LEA R2, P0, R3.reuse, c[0x0][0x1f8], 0x1 ;  /* 0x00007e0003027a11 */ /* 0x040fe800078008ff */
[----:B------:R-:W-:Y:S02]  /*12fb0*/  LEA.HI.X R3, R3, c[0x0][0x1fc], R6, 0x1, P0 ;  /* 0x00007f0003037a11 */ /* 0x000fe400000f0c06 */
[----:B------:R-:W-:Y:S05]  /*12fc0*/  @!P2 IADD3 R0, P0, R5, R212, RZ ;  /* 0x000000d40500a210 */ /* 0x000fea0007f1e0ff */
[----:B------:R-:W-:Y:S01]  /*12fd0*/  @!P2 IMAD.X R4, R4, 0x1, R215, P0 ;  /* 0x000000010404a824 */ /* 0x000fe200000e06d7 */
[C---:B------:R-:W-:Y:S04]  /*12fe0*/  @!P2 LEA R198, P0, R0.reuse, c[0x0][0x1f8], 0x1 ;  /* 0x00007e0000c6aa11 */ /* 0x040fe800078008ff */
[----:B------:R-:W-:Y:S02]  /*12ff0*/  @!P2 LEA.HI.X R199, R0, c[0x0][0x1fc], R4, 0x1, P0 ;  /* 0x00007f0000c7aa11 */ /* 0x000fe400000f0c04 */
[C---:B--2---:R-:W-:Y:S03]  /*13000*/  HMMA.16816.F32.BF16 R4, R24.reuse, R8, RZ ;  /* 0x000000081804723c */ /* 0x044fe600000418ff */
[C---:B------:R-:W-:Y:S02]  /*13010*/  IADD3 R0, R188.reuse, 0x20, RZ ;  /* 0x00000020bc007810 */ /* 0x040fe40007ffe0ff */
[C---:B------:R-:W-:Y:S02]  /*13020*/  @P4 IADD3 R0, R188.reuse, -0x20, RZ ;  /* 0xffffffe0bc004810 */ /* 0x040fe40007ffe0ff */
[----:B------:R-:W-:Y:S01]  /*13030*/  ISETP.GT.AND P4, PT, R201, R219, PT ;  /* 0x000000dbc900720c */ /* 0x000fe20003f84270 */
[C---:B------:R-:W-:Y:S02]  /*13040*/  HMMA.16816.F32.BF16 R8, R24.reuse, R10, RZ ;  /* 0x0000000a1808723c */ /* 0x040fe400000418ff */
[----:B------:R-:W1:Y:S04]  /*13050*/  LDSM.16.M88.4 R176, [R0] ;  /* 0x0000000000b0783b */ /* 0x000e680000000200 */
[----:B------:R-:W2:Y:S02]  /*13060*/  LDSM.16.M88.4 R180, [R0+0x800] ;  /* 0x0008000000b4783b */ /* 0x000ea40000000200 */
[C---:B---3--:R-:W-:Y:S02]  /*13070*/  HMMA.16816.F32.BF16 R12, R24.reuse, R16, RZ ;  /* 0x00000010180c723c */ /* 0x048fe400000418ff */
[----:B------:R3:W5:Y:S04]  /*13080*/  LDSM.16.M88.4 R184, [R0+0x1000] ;  /* 0x0010000000b8783b */ /* 0x0007680000000200 */
[----:B------:R-:W-:Y:S01]  /*13090*/  @!PT LDS RZ, [RZ] ;  /* 0x00000000fffff984 */ /* 0x000fe20000000800 */
[----:B------:R-:W-:Y:S01]  /*130a0*/  @!PT LDS RZ, [RZ] ;  /* 0x00000000fffff984 */ /* 0x000fe20000000800 */
[----:B------:R-:W-:Y:S01]  /*130b0*/  @!PT LDS RZ, [RZ] ;  /* 0x00000000fffff984 */ /* 0x000fe20000000800 */
[----:B------:R1:W-:Y:S02]  /*130c0*/  LDGSTS.E.BYPASS.LTC128B.128 [R200+0x4080], [R2.64], !P5 ;  /* 0x0408000002c87fae */ /* 0x0003e4000e901d46 */
[C---:B------:R-:W-:Y:S02]  /*130d0*/  HMMA.16816.F32.BF16 R16, R24.reuse, R18, RZ ;  /* 0x000000121810723c */ /* 0x040fe400000418ff */
[----:B------:R2:W-:Y:S04]  /*130e0*/  LDGSTS.E.BYPASS.LTC128B.128 [R200+0x5880], [R2.64+0x80], !P6 ;  /* 0x0588008002c87fae */ /* 0x0005e8000f101d46 */
[----:B------:R2:W-:Y:S02]  /*130f0*/  LDGSTS.E.BYPASS.LTC128B.128 [R200+0x7080], [R2.64+0x100], !P3 ;  /* 0x0708010002c87fae */ /* 0x0005e4000d901d46 */
[C---:B----4-:R-:W-:Y:S02]  /*13100*/  HMMA.16816.F32.BF16 R20, R24.reuse, R168, RZ ;  /* 0x000000a81814723c */ /* 0x050fe400000418ff */
[----:B------:R4:W-:Y:S04]  /*13110*/  LDGSTS.E.BYPASS.LTC128B.128 [R200+0x8880], [R2.64+0x180], !P1 ;  /* 0x0888018002c87fae */ /* 0x0009e8000c901d46 */
[----:B------:R4:W-:Y:S02]  /*13120*/  @!P2 LDGSTS.E.BYPASS.LTC128B.128 [R202+0x5080], [R198.64], !P5 ;  /* 0x05080000c6caafae */ /* 0x0009e4000e901d46 */
[----:B------:R-:W-:Y:S01]  /*13130*/  HMMA.16816.F32.BF16 R24, R24, R170, RZ ;  /* 0x000000aa1818723c */ /* 0x000fe200000418ff */
[----:B---3--:R-:W-:Y:S01]  /*13140*/  IADD3 R0, R188, 0x40, RZ ;  /* 0x00000040bc007810 */ /* 0x008fe20007ffe0ff */
[----:B------:R4:W-:Y:S04]  /*13150*/  @!P2 LDGSTS.E.BYPASS.LTC128B.128 [R202+0x6880], [R198.64+0x80], !P6 ;  /* 0x06880080c6caafae */ /* 0x0009e8000f101d46 */
[----:B------:R4:W-:Y:S02]  /*13160*/  @!P2 LDGSTS.E.BYPASS.LTC128B.128 [R202+0x8080], [R198.64+0x100], !P3 ;  /* 0x08080100c6caafae */ /* 0x0009e4000d901d46 */
[C---:B-1----:R-:W-:Y:S02]  /*13170*/  HMMA.16816.F32.BF16 R4, R172.reuse, R176, R4 ;  /* 0x000000b0ac04723c */ /* 0x042fe40000041804 */
[----:B------:R4:W-:Y:S03]  /*13180*/  @!P2 LDGSTS.E.BYPASS.LTC128B.128 [R202+0x9880], [R198.64+0x180], !P1 ;  /* 0x09880180c6caafae */ /* 0x0009e6000c901d46 */
[----:B------:R-:W-:Y:S01]  /*13190*/  LOP3.LUT P1, RZ, R216, 0x4, RZ, 0xc0, !PT ;  /* 0x00000004d8ff7812 */ /* 0x000fe2000782c0ff */
[----:B------:R-:W-:Y:S02]  /*131a0*/  LDSM.16.M88.4 R168, [R197] ;  /* 0x00000000c5a8783b */ /* 0x000fe40000000200 */
[C---:B------:R-:W-:Y:S02]  /*131b0*/  HMMA.16816.F32.BF16 R8, R172.reuse, R178, R8 ;  /* 0x000000b2ac08723c */ /* 0x040fe40000041808 */
[----:B------:R-:W0:Y:S06]  /*131c0*/  LDGDEPBAR ;  /* 0x00000000000079af */ /* 0x000e2c0000000000 */
[C---:B--2---:R-:W-:Y:S04]  /*131d0*/  HMMA.16816.F32.BF16 R12, R172.reuse, R180, R12 ;  /* 0x000000b4ac0c723c */ /* 0x044fe8000004180c */
[----:B------:R-:W-:Y:S04]  /*131e0*/  @P1 IADD3 R0, R188, -0x40, RZ ;  /* 0xffffffc0bc001810 */ /* 0x000fe80007ffe0ff */
[C---:B------:R-:W-:Y:S01]  /*131f0*/  HMMA.16816.F32.BF16 R16, R172.reuse, R182, R16 ;  /* 0x000000b6ac10723c */ /* 0x040fe20000041810 */
[----:B------:R-:W1:Y:S04]  /*13200*/  LDSM.16.M88.4 R176, [R0] ;  /* 0x0000000000b0783b */ /* 0x000e680000000200 */
[----:B------:R-:W-:Y:S03]  /*13210*/  LDSM.16.M88.4 R180, [R0+0x1000] ;  /* 0x0010000000b4783b */ /* 0x000fe60000000200 */
[C---:B-----5:R-:W-:Y:S08]  /*13220*/  HMMA.16816.F32.BF16 R20, R172.reuse, R184, R20 ;  /* 0x000000b8ac14723c */ /* 0x060ff00000041814 */
        /* <DEDUP_REMOVED lines=10> */
[----:B------:R-:W2:Y:S04]  /*132d0*/  LDSM.16.M88.4 R168, [R143+0x800] ;  /* 0x000800008fa8783b */ /* 0x000ea80000000200 */
[----:B------:R-:W3:Y:S03]  /*132e0*/  LDSM.16.M88.4 R180, [R143+0x1000] ;  /* 0x001000008fb4783b */ /* 0x000ee60000000200 */
        /* <DEDUP_REMOVED lines=120> */
[----:B------:R-:W-:Y:S04]  /*13a70*/  DEPBAR.LE SB0, 0x0 ;  /* 0x000080000000791a */ /* 0x000fe80000000000 */
[----:B------:R-:W-:Y:S01]  /*13a80*/  BAR.SYNC.DEFER_BLOCKING 0x0 ;  /* 0x0000000000007b1d */ /* 0x000fe20000010000 */
[C---:B-1----:R-:W-:Y:S08]  /*13a90*/  HMMA.16816.F32.BF16 R4, R172.reuse, R176, R4 ;  /* 0x000000b0ac04723c */ /* 0x042ff00000041804 */
[C---:B------:R-:W-:Y:S08]  /*13aa0*/  HMMA.16816.F32.BF16 R8, R172.reuse, R178, R8 ;  /* 0x000000b2ac08723c */ /* 0x040ff00000041808 */
[C---:B--2---:R-:W-:Y:S08]  /*13ab0*/  HMMA.16816.F32.BF16 R12, R172.reuse, R168, R12 ;  /* 0x000000a8ac0c723c */ /* 0x044ff0000004180c */
[C---:B------:R-:W-:Y:S08]  /*13ac0*/  HMMA.16816.F32.BF16 R16, R172.reuse, R170, R16 ;  /* 0x000000aaac10723c */ /* 0x040ff00000041810 */
[C---:B---3--:R-:W-:Y:S08]  /*13ad0*/  HMMA.16816.F32.BF16 R20, R172.reuse, R180, R20 ;  /* 0x000000b4ac14723c */ /* 0x048ff00000041814 */
[----:B------:R-:W-:Y:S01]  /*13ae0*/  HMMA.16816.F32.BF16 R24, R172, R182, R24 ;  /* 0x000000b6ac18723c */ /* 0x000fe20000041818 */
[----:B------:R-:W-:Y:S07]  /*13af0*/  @!UPT UIADD3 URZ, URZ, URZ, URZ ;  /* 0x0000003f3f3ff290 */ /* 0x000fee000fffe03f */
[----:B------:R-:W-:-:S11]  /*13b00*/  @!P4 BRA `(.L_x_4065) ;  /* 0x000002500000c947 */ /* 0x000fd60003800000 */
[----:B----4-:R-:W-:Y:S04]  /*13b10*/  IADD3 R0, R201, -0x1, RZ ;  /* 0xffffffffc9007810 */ /* 0x010fe80007ffe0ff */
        /* <DEDUP_REMOVED lines=36> */
.L_x_4065:
[----:B----4-:R-:W-:Y:S05]  /*13d60*/  BSYNC B0 ;  /* 0x0000000000007941 */ /* 0x010fea0003800000 */
.L_x_4064:
[----:B-1----:R-:W-:Y:S01]  /*13d70*/  FMNMX.FTZ R3, R4, R137, !PT ;  /* 0x0000008904037209 */ /* 0x002fe20007810000 */
        /* <DEDUP_REMOVED lines=46> */
[----:B------:R-:W-:Y:S02]  /*14060*/  FFMA.FTZ R198, R24, c[0x0][0x2d0], -R132 ;  /* 0x0000b40018c67a23 */ /* 0x000fe40000010884 */
[----:B------:R-:W-:Y:S02]  /*14070*/  FADD.FTZ R0, -R3, R136 ;  /* 0x0000008803007221 */ /* 0x000fe40000010100 */
[--C-:B------:R-:W-:Y:S02]  /*14080*/  FFMA.FTZ R136, R5, c[0x0][0x2d0], -R132.reuse ;  /* 0x0000b40005887a23 */ /* 0x100fe40000010884 */
[----:B------:R-:W-:Y:S02]  /*14090*/  FMUL.FTZ R0, R0, c[0x0][0x2d0] ;  /* 0x0000b40000007a20 */ /* 0x000fe40000410000 */
[--C-:B------:R-:W-:Y:S01]  /*140a0*/  FFMA.FTZ R5, R8, c[0x0][0x2d0], -R132.reuse ;  /* 0x0000b40008057a23 */ /* 0x100fe20000010884 */
[----:B------:R-:W1:Y:S01]  /*140b0*/  MUFU.EX2 R171, R136 ;  /* 0x0000008800ab7308 */ /* 0x000e620000000800 */
[----:B--2---:R-:W-:Y:S02]  /*140c0*/  FMUL.FTZ R4, R3, c[0x0][0x2d0] ;  /* 0x0000b40003047a20 */ /* 0x004fe40000410000 */
[----:B------:R-:W-:Y:S02]  /*140d0*/  FFMA.FTZ R132, R25, c[0x0][0x2d0], -R132 ;  /* 0x0000b40019847a23 */ /* 0x000fe40000010884 */
[--C-:B------:R-:W-:Y:S02]  /*140e0*/  FFMA.FTZ R183, R22, c[0x0][0x2d0], -R4.reuse ;  /* 0x0000b40016b77a23 */ /* 0x100fe40000010804 */
[--C-:B------:R-:W-:Y:S02]  /*140f0*/  FFMA.FTZ R182, R23, c[0x0][0x2d0], -R4.reuse ;  /* 0x0000b40017b67a23 */ /* 0x100fe40000010804 */
[--C-:B------:R-:W-:Y:S01]  /*14100*/  FFMA.FTZ R169, R10, c[0x0][0x2d0], -R4.reuse ;  /* 0x0000b4000aa97a23 */ /* 0x100fe20000010804 */
[----:B------:R-:W2:Y:S01]  /*14110*/  MUFU.EX2 R0, R0 ;  /* 0x0000000000007308 */ /* 0x000ea20000000800 */
[C---:B---3--:R-:W-:Y:S02]  /*14120*/  FMUL.FTZ R20, R2.reuse, R148 ;  /* 0x0000009402147220 */ /* 0x048fe40000410000 */
[----:B------:R-:W-:Y:S02]  /*14130*/  FMUL.FTZ R21, R2, R149 ;  /* 0x0000009502157220 */ /* 0x000fe40000410000 */
[--C-:B------:R-:W-:Y:S02]  /*14140*/  FFMA.FTZ R170, R11, c[0x0][0x2d0], -R4.reuse ;  /* 0x0000b4000baa7a23 */ /* 0x100fe40000010804 */
[--C-:B------:R-:W-:Y:S02]  /*14150*/  FFMA.FTZ R6, R6, c[0x0][0x2d0], -R4.reuse ;  /* 0x0000b40006067a23 */ /* 0x100fe40000010804 */
[--C-:B------:R-:W-:Y:S01]  /*14160*/  FFMA.FTZ R7, R7, c[0x0][0x2d0], -R4.reuse ;  /* 0x0000b40007077a23 */ /* 0x100fe20000010804 */
[----:B------:R3:W-:Y:S01]  /*14170*/  MUFU.EX2 R199, R5 ;  /* 0x0000000500c77308 */ /* 0x0007e20000000800 */
[C---:B------:R-:W-:Y:S02]  /*14180*/  FMUL.FTZ R8, R2.reuse, R160 ;  /* 0x000000a002087220 */ /* 0x040fe40000410000 */
[C---:B------:R-:W-:Y:S02]  /*14190*/  FMUL.FTZ R9, R2.reuse, R161 ;  /* 0x000000a102097220 */ /* 0x040fe40000410000 */
[----:B------:R-:W-:Y:S02]  /*141a0*/  FMUL.FTZ R13, R2, R157 ;  /* 0x0000009d020d7220 */ /* 0x000fe40000410000 */
[--C-:B------:R-:W-:Y:S02]  /*141b0*/  FFMA.FTZ R175, R18, c[0x0][0x2d0], -R4.reuse ;  /* 0x0000b40012af7a23 */ /* 0x100fe40000010804 */
[--C-:B------:R-:W-:Y:S01]  /*141c0*/  FFMA.FTZ R177, R19, c[0x0][0x2d0], -R4.reuse ;  /* 0x0000b40013b17a23 */ /* 0x100fe20000010804 */
[----:B------:R-:W4:Y:S01]  /*141d0*/  MUFU.EX2 R160, R168 ;  /* 0x000000a800a07308 */ /* 0x000f220000000800 */
[C---:B------:R-:W-:Y:S01]  /*141e0*/  FMUL.FTZ R24, R2.reuse, R144 ;  /* 0x0000009002187220 */ /* 0x040fe20000410000 */
[----:B-1----:R-:W-:Y:S01]  /*141f0*/  F2FP.BF16.PACK_AB R144, R171, R181 ;  /* 0x000000b5ab90723e */ /* 0x002fe200000010ff */
[----:B------:R-:W-:Y:S02]  /*14200*/  FMUL.FTZ R25, R2, R145 ;  /* 0x0000009102197220 */ /* 0x000fe40000410000 */
[C---:B--2---:R-:W-:Y:S02]  /*14210*/  FMUL.FTZ R22, R0.reuse, R150 ;  /* 0x0000009600167220 */ /* 0x044fe40000410000 */
[----:B------:R-:W-:Y:S02]  /*14220*/  FMUL.FTZ R23, R0, R151 ;  /* 0x0000009700177220 */ /* 0x000fe40000410000 */
[----:B------:R-:W1:Y:S01]  /*14230*/  LDSM.16.MT88.4 R148, [R190] ;  /* 0x00000000be94783b */ /* 0x000e620000004200 */
[----:B------:R-:W-:Y:S01]  /*14240*/  MUFU.EX2 R161, R170 ;  /* 0x000000aa00a17308 */ /* 0x000fe20000000800 */
[--C-:B------:R-:W-:Y:S02]  /*14250*/  FFMA.FTZ R173, R14, c[0x0][0x2d0], -R4.reuse ;  /* 0x0000b4000ead7a23 */ /* 0x100fe40000010804 */
[--C-:B------:R-:W-:Y:S02]  /*14260*/  FFMA.FTZ R172, R15, c[0x0][0x2d0], -R4.reuse ;  /* 0x0000b4000fac7a23 */ /* 0x100fe40000010804 */
[----:B---3--:R-:W-:Y:S02]  /*14270*/  FMUL.FTZ R5, R2, R165 ;  /* 0x000000a502057220 */ /* 0x008fe40000410000 */
[--C-:B------:R-:W-:Y:S02]  /*14280*/  FFMA.FTZ R184, R26, c[0x0][0x2d0], -R4.reuse ;  /* 0x0000b4001ab87a23 */ /* 0x100fe40000010804 */
[----:B------:R-:W-:Y:S01]  /*14290*/  FMUL.FTZ R26, R0, R146 ;  /* 0x00000092001a7220 */ /* 0x000fe20000410000 */
[----:B------:R-:W2:Y:S01]  /*142a0*/  MUFU.EX2 R157, R169 ;  /* 0x000000a9009d7308 */ /* 0x000ea20000000800 */
[----:B------:R-:W-:Y:S02]  /*142b0*/  FFMA.FTZ R185, R27, c[0x0][0x2d0], -R4 ;  /* 0x0000b4001bb97a23 */ /* 0x000fe40000010804 */
[----:B------:R-:W-:Y:S01]  /*142c0*/  FMUL.FTZ R4, R2, R164 ;  /* 0x000000a402047220 */ /* 0x000fe20000410000 */
[----:B----4-:R-:W-:Y:S01]  /*142d0*/  F2FP.BF16.PACK_AB R146, R160, R199 ;  /* 0x000000c7a092723e */ /* 0x010fe200000010ff */
[C---:B------:R-:W-:Y:S02]  /*142e0*/  FMUL.FTZ R27, R0.reuse, R147 ;  /* 0x00000093001b7220 */ /* 0x040fe40000410000 */
[C---:B------:R-:W-:Y:S02]  /*142f0*/  FMUL.FTZ R10, R0.reuse, R162 ;  /* 0x000000a2000a7220 */ /* 0x040fe40000410000 */
[----:B------:R-:W-:Y:S01]  /*14300*/  FMUL.FTZ R11, R0, R163 ;  /* 0x000000a3000b7220 */ /* 0x000fe20000410000 */
[----:B------:R3:W-:Y:S01]  /*14310*/  MUFU.EX2 R174, R6 ;  /* 0x0000000600ae7308 */ /* 0x0007e20000000800 */
[----:B------:R-:W-:Y:S02]  /*14320*/  FMUL.FTZ R12, R2, R156 ;  /* 0x0000009c020c7220 */ /* 0x000fe40000410000 */
[C---:B------:R-:W-:Y:S02]  /*14330*/  FMUL.FTZ R14, R0.reuse, R158 ;  /* 0x0000009e000e7220 */ /* 0x040fe40000410000 */
[----:B------:R-:W-:Y:S02]  /*14340*/  FMUL.FTZ R15, R0, R159 ;  /* 0x0000009f000f7220 */ /* 0x000fe40000410000 */
[C---:B------:R-:W-:Y:S02]  /*14350*/  FMUL.FTZ R16, R2.reuse, R152 ;  /* 0x0000009802107220 */ /* 0x040fe40000410000 */
[----:B------:R-:W-:Y:S01]  /*14360*/  FMUL.FTZ R17, R2, R153 ;  /* 0x0000009902117220 */ /* 0x000fe20000410000 */
[----:B------:R-:W4:Y:S01]  /*14370*/  MUFU.EX2 R203, R7 ;  /* 0x0000000700cb7308 */ /* 0x000f220000000800 */
[C---:B------:R-:W-:Y:S02]  /*14380*/  FMUL.FTZ R18, R0.reuse, R154 ;  /* 0x0000009a00127220 */ /* 0x040fe40000410000 */
[----:B------:R-:W-:Y:S01]  /*14390*/  FMUL.FTZ R19, R0, R155 ;  /* 0x0000009b00137220 */ /* 0x000fe20000410000 */
[----:B--2---:R-:W-:Y:S01]  /*143a0*/  F2FP.BF16.PACK_AB R147, R161, R157 ;  /* 0x0000009da193723e */ /* 0x004fe200000010ff */
[C---:B------:R-:W-:Y:S01]  /*143b0*/  FMUL.FTZ R28, R2.reuse, R28 ;  /* 0x0000001c021c7220 */ /* 0x040fe20000410000 */
[----:B------:R-:W-:Y:S01]  /*143c0*/  LDSM.16.MT88.4 R152, [R191+0x800] ;  /* 0x00080000bf98783b */ /* 0x000fe20000004200 */
[----:B------:R-:W-:Y:S02]  /*143d0*/  FMUL.FTZ R29, R2, R29 ;  /* 0x0000001d021d7220 */ /* 0x000fe40000410000 */
[C---:B------:R-:W-:Y:S01]  /*143e0*/  FMUL.FTZ R30, R0.reuse, R30 ;  /* 0x0000001e001e7220 */ /* 0x040fe20000410000 */
[----:B------:R-:W-:Y:S01]  /*143f0*/  MUFU.EX2 R156, R180 ;  /* 0x000000b4009c7308 */ /* 0x000fe20000000800 */
[----:B------:R-:W-:Y:S02]  /*14400*/  FMUL.FTZ R31, R0, R31 ;  /* 0x0000001f001f7220 */ /* 0x000fe40000410000 */
[----:B------:R-:W-:Y:S02]  /*14410*/  FMUL.FTZ R32, R2, R32 ;  /* 0x0000002002207220 */ /* 0x000fe40000410000 */
[----:B---3--:R-:W-:Y:S02]  /*14420*/  FMUL.FTZ R6, R0, R166 ;  /* 0x000000a600067220 */ /* 0x008fe40000410000 */
[----:B------:R-:W-:Y:S02]  /*14430*/  FMUL.FTZ R33, R2, R33 ;  /* 0x0000002102217220 */ /* 0x000fe40000410000 */
[C---:B------:R-:W-:Y:S01]  /*14440*/  FMUL.FTZ R34, R0.reuse, R34 ;  /* 0x0000002200227220 */ /* 0x040fe20000410000 */
[----:B------:R-:W-:Y:S01]  /*14450*/  MUFU.EX2 R165, R179 ;  /* 0x000000b300a57308 */ /* 0x000fe20000000800 */
[----:B------:R-:W-:Y:S02]  /*14460*/  FMUL.FTZ R35, R0, R35 ;  /* 0x0000002300237220 */ /* 0x000fe40000410000 */
[----:B------:R-:W-:Y:S01]  /*14470*/  FMUL.FTZ R36, R2, R36 ;  /* 0x0000002402247220 */ /* 0x000fe20000410000 */
[----:B----4-:R-:W-:Y:S01]  /*14480*/  F2FP.BF16.PACK_AB R145, R203, R174 ;  /* 0x000000aecb91723e */ /* 0x010fe200000010ff */
[----:B------:R-:W-:Y:S02]  /*14490*/  FMUL.FTZ R7, R0, R167 ;  /* 0x000000a700077220 */ /* 0x000fe40000410000 */
[----:B------:R-:W-:Y:S02]  /*144a0*/  FMUL.FTZ R37, R2, R37 ;  /* 0x0000002502257220 */ /* 0x000fe40000410000 */
[C---:B------:R-:W-:Y:S01]  /*144b0*/  FMUL.FTZ R38, R0.reuse, R38 ;  /* 0x0000002600267220 */ /* 0x040fe20000410000 */
[----:B------:R-:W-:Y:S01]  /*144c0*/  MUFU.EX2 R158, R173 ;  /* 0x000000ad009e7308 */ /* 0x000fe20000000800 */
[----:B------:R-:W-:Y:S01]  /*144d0*/  FMUL.FTZ R39, R0, R39 ;  /* 0x0000002700277220 */ /* 0x000fe20000410000 */
[C---:B-1----:R-:W-:Y:S05]  /*144e0*/  HMMA.16816.F32.BF16 R4, R144.reuse, R148, R4 ;  /* 0x000000949004723c */ /* 0x042fea0000041804 */
        /* <DEDUP_REMOVED lines=45> */
[----:B------:R-:W3:Y:S01]  /*147c0*/  MUFU.EX2 R178, R132 ;  /* 0x0000008400b27308 */ /* 0x000ee20000000800 */
[----:B------:R-:W-:Y:S02]  /*147d0*/  FMUL.FTZ R73, R2, R73 ;  /* 0x0000004902497220 */ /* 0x000fe40000410000 */
[C---:B------:R-:W-:Y:S01]  /*147e0*/  FMUL.FTZ R74, R0.reuse, R74 ;  /* 0x0000004a004a7220 */ /* 0x040fe20000410000 */
[----:B--2---:R-:W-:Y:S01]  /*147f0*/  F2FP.BF16.PACK_AB R168, R175, R173 ;  /* 0x000000adafa8723e */ /* 0x004fe200000010ff */
[----:B------:R-:W-:Y:S02]  /*14800*/  FMUL.FTZ R75, R0, R75 ;  /* 0x0000004b004b7220 */ /* 0x000fe40000410000 */
[C---:B------:R-:W-:Y:S02]  /*14810*/  FMUL.FTZ R76, R2.reuse, R76 ;  /* 0x0000004c024c7220 */ /* 0x040fe40000410000 */
[----:B------:R-:W-:Y:S01]  /*14820*/  FMUL.FTZ R77, R2, R77 ;  /* 0x0000004d024d7220 */ /* 0x000fe20000410000 */
[----:B------:R-:W-:Y:S01]  /*14830*/  MUFU.EX2 R172, R185 ;  /* 0x000000b900ac7308 */ /* 0x000fe20000000800 */
        /* <DEDUP_REMOVED lines=9> */
[----:B------:R-:W-:Y:S01]  /*148d0*/  FMUL.FTZ R84, R2, R84 ;  /* 0x0000005402547220 */ /* 0x000fe20000410000 */
[----:B---3--:R-:W-:Y:S01]  /*148e0*/  F2FP.BF16.PACK_AB R170, R178, R177 ;  /* 0x000000b1b2aa723e */ /* 0x008fe200000010ff */
        /* <DEDUP_REMOVED lines=60> */
[----:B------:R-:W-:Y:S01]  /*14cb0*/  MUFU.EX2 R174, R183 ;  /* 0x000000b700ae7308 */ /* 0x000fe20000000800 */
[----:B------:R-:W-:Y:S02]  /*14cc0*/  FADD.FTZ R136, R160, R2 ;  /* 0x00000002a0887221 */ /* 0x000fe40000010000 */
[----:B------:R-:W-:Y:S02]  /*14cd0*/  FADD.FTZ R2, R161, R0 ;  /* 0x00000000a1027221 */ /* 0x000fe40000010000 */
[----:B------:R-:W-:Y:S01]  /*14ce0*/  LDSM.16.MT88.4 R160, [R190+0x1000] ;  /* 0x00100000bea0783b */ /* 0x000fe20000004200 */
[----:B------:R-:W-:Y:S02]  /*14cf0*/  FADD.FTZ R0, R156, R136 ;  /* 0x000000889c007221 */ /* 0x000fe40000010000 */
[----:B------:R-:W-:Y:S02]  /*14d00*/  FADD.FTZ R2, R158, R2 ;  /* 0x000000029e027221 */ /* 0x000fe40000010000 */
[----:B------:R-:W-:Y:S01]  /*14d10*/  FADD.FTZ R0, R165, R0 ;  /* 0x00000000a5007221 */ /* 0x000fe20000010000 */
[C---:B-1----:R-:W-:Y:S01]  /*14d20*/  HMMA.16816.F32.BF16 R44, R144.reuse, R148, R44 ;  /* 0x00000094902c723c */ /* 0x042fe2000004182c */
[----:B------:R-:W1:Y:S02]  /*14d30*/  MUFU.EX2 R176, R182 ;  /* 0x000000b600b07308 */ /* 0x000e640000000800 */
[----:B------:R-:W-:Y:S02]  /*14d40*/  FADD.FTZ R132, R159, R2 ;  /* 0x000000029f847221 */ /* 0x000fe40000010000 */
[----:B------:R-:W-:Y:S02]  /*14d50*/  FADD.FTZ R2, R164, R0 ;  /* 0x00000000a4027221 */ /* 0x000fe40000010000 */
[----:B------:R-:W-:Y:S01]  /*14d60*/  FADD.FTZ R0, R180, R132 ;  /* 0x00000084b4007221 */ /* 0x000fe20000010000 */
[C---:B------:R-:W-:Y:S01]  /*14d70*/  HMMA.16816.F32.BF16 R48, R144.reuse, R150, R48 ;  /* 0x000000969030723c */ /* 0x040fe20000041830 */
[----:B------:R-:W2:Y:S02]  /*14d80*/  LDSM.16.MT88.4 R148, [R193+0x1800] ;  /* 0x00180000c194783b */ /* 0x000ea40000004200 */
[----:B------:R-:W3:Y:S01]  /*14d90*/  MUFU.EX2 R136, R184 ;  /* 0x000000b800887308 */ /* 0x000ee20000000800 */
[----:B-1----:R-:W-:Y:S02]  /*14da0*/  F2FP.BF16.PACK_AB R169, R176, R174 ;  /* 0x000000aeb0a9723e */ /* 0x002fe400000010ff */
[----:B---3--:R-:W-:Y:S02]  /*14db0*/  F2FP.BF16.PACK_AB R171, R172, R136 ;  /* 0x00000088acab723e */ /* 0x008fe400000010ff */
        /* <DEDUP_REMOVED lines=138> */
[----:B------:R-:W-:-:S05]  /*15660*/  @P4 BRA `(.L_x_4066) ;  /* 0xffffd77000004947 */ /* 0x000fca000383ffff */
.L_x_4063:
        /* <DEDUP_REMOVED lines=8> */
.L_x_4136:
        /* <DEDUP_REMOVED lines=149> */
.L_x_3996:
[----:B------:R2:W5:Y:S04]  /*16040*/  LDL R6, [R1] ;  /* 0x0000000001067983 */ /* 0x0005680000100800 */
        /* <DEDUP_REMOVED lines=18> */
.L_x_4069:
[----:B--2---:R-:W-:Y:S05]  /*16170*/  BSYNC B0 ;  /* 0x0000000000007941 */ /* 0x004fea0003800000 */
.L_x_4068:
        /* <DEDUP_REMOVED lines=165> */
.L_x_4072:
        /* <DEDUP_REMOVED lines=124> */
.L_x_4137:
[----:B------:R-:W-:Y:S05]  /*17390*/  BRA.DIV ~URZ, `(.L_x_4075) ;  /* 0x000045527f007947 */ /* 0x000fea000b800000 */
[----:B------:R4:W2:Y:S02]  /*173a0*/  SHFL.IDX PT, R0, R16, RZ, 0x181f ;  /* 0x00181fff10007589 */ /* 0x0008a400000e0000 */
.L_x_4138:
        /* <DEDUP_REMOVED lines=25> */
.L_x_4077:
[----:B------:R-:W-:Y:S05]  /*17540*/  BSYNC B0 ;  /* 0x0000000000007941 */ /* 0x000fea0003800000 */
.L_x_4076:
[----:B------:R-:W-:Y:S05]  /*17550*/  BRA.DIV ~URZ, `(.L_x_4078) ;  /* 0x000043f27f007947 */ /* 0x000fea000b800000 */
[----:B---3--:R3:W4:Y:S04]  /*17560*/  SHFL.IDX PT, R12, R15, 0x1, 0x181f ;  /* 0x00381f000f0c7f89 */ /* 0x00872800000e0000 */
[----:B--2---:R3:W2:Y:S02]  /*17570*/  SHFL.IDX PT, R0, R16, 0x1, 0x181f ;  /* 0x00381f0010007f89 */ /* 0x0046a400000e0000 */
.L_x_4139:
        /* <DEDUP_REMOVED lines=20> */
.L_x_4080:
[----:B------:R-:W-:Y:S05]  /*176c0*/  BSYNC B0 ;  /* 0x0000000000007941 */ /* 0x000fea0003800000 */
.L_x_4079:
[----:B------:R-:W-:Y:S05]  /*176d0*/  BRA.DIV ~URZ, `(.L_x_4081) ;  /* 0x000043327f007947 */ /* 0x000fea000b800000 */
[----:B----4-:R4:W3:Y:S02]  /*176e0*/  SHFL.IDX PT, R12, R15, 0x2, 0x181f ;  /* 0x00581f000f0c7f89 */ /* 0x0108e400000e0000 */
.L_x_4140:
[----:B------:R-:W-:Y:S05]  /*176f0*/  BRA.DIV ~URZ, `(.L_x_4082) ;  /* 0x000043827f007947 */ /* 0x000fea000b800000 */
[----:B--2---:R2:W4:Y:S02]  /*17700*/  SHFL.IDX PT, R0, R16, 0x2, 0x181f ;  /* 0x00581f0010007f89 */ /* 0x00452400000e0000 */
.L_x_4141:
        /* <DEDUP_REMOVED lines=20> */
.L_x_4084:
[----:B------:R-:W-:Y:S05]  /*17850*/  BSYNC B0 ;  /* 0x0000000000007941 */ /* 0x000fea0003800000 */
.L_x_4083:
[----:B------:R-:W-:Y:S05]  /*17860*/  BRA.DIV ~URZ, `(.L_x_4085) ;  /* 0x000042727f007947 */ /* 0x000fea000b800000 */
[----:B---3--:R3:W2:Y:S04]  /*17870*/  SHFL.IDX PT, R10, R15, 0x3, 0x181f ;  /* 0x00781f000f0a7f89 */ /* 0x0086a800000e0000 */
[----:B----4-:R3:W4:Y:S02]  /*17880*/  SHFL.IDX PT, R0, R16, 0x3, 0x181f ;  /* 0x00781f0010007f89 */ /* 0x01072400000e0000 */
.L_x_4142:
        /* <DEDUP_REMOVED lines=21> */
.L_x_4073:
        /* <DEDUP_REMOVED lines=35> */
.L_x_4143:
[----:B------:R-:W-:Y:S05]  /*17c10*/  BRA.DIV ~URZ, `(.L_x_4088) ;  /* 0x00003ff27f007947 */ /* 0x000fea000b800000 */
[----:B------:R3:W4:Y:S02]  /*17c20*/  SHFL.IDX PT, R0, R17, RZ, 0x1c1f ;  /* 0x001c1fff11007589 */ /* 0x00072400000e0000 */
.L_x_4144:
        /* <DEDUP_REMOVED lines=12> */
[----:B------:R-:W-:Y:S02]  /*17cf0*/  ISETP.GE.AND P6, PT, R14, c[0x0][0x3c8], PT ;  /* 0x0000f2000e007a0c */ /* 0x000fe40003fc6270 */
[----:B------:R-:W-:Y:S01]  /*17d00*/  SHF.R.S32.HI R11, RZ, 0x1f, R11 ;  /* 0x0000001fff0b7819 */ /* 0x000fe2000001140b */
[----:B------:R-:W-:Y:S01]  /*17d10*/  @!P2 IMAD.WIDE R6, R217, 0x4, R2 ;  /* 0x00000004d906a825 */ /* 0x000fe200078e0202 */
[----:B------:R-:W-:-:S02]  /*17d20*/  @!P1 LEA R2, P3, R10, R0, 0x2 ;  /* 0x000000000a029211 */ /* 0x000fc400078610ff */
[----:B------:R-:W-:Y:S02]  /*17d30*/  IADD3 R9, R217, 0x10, RZ ;  /* 0x00000010d9097810 */ /* 0x000fe40007ffe0ff */
        /* <DEDUP_REMOVED lines=9> */
[C---:B------:R-:W-:Y:S02]  /*17dd0*/  IADD3 R11, R217.reuse, 0x20, RZ ;  /* 0x00000020d90b7810 */ /* 0x040fe40007ffe0ff */
        /* <DEDUP_REMOVED lines=9> */
[----:B------:R-:W-:Y:S02]  /*17e70*/  @!P5 LEA R8, P0, R5, R0, 0x2 ;  /* 0x000000000508d211 */ /* 0x000fe400078010ff */
        /* <DEDUP_REMOVED lines=19> */
[C---:B------:R-:W-:Y:S02]  /*17fb0*/  @!P2 LEA R10, P4, R12.reuse, R0, 0x2 ;  /* 0x000000000c0aa211 */ /* 0x040fe400078810ff */
[C---:B------:R-:W-:Y:S01]  /*17fc0*/  IADD3 R13, R217.reuse, 0x50, RZ ;  /* 0x00000050d90d7810 */ /* 0x040fe20007ffe0ff */
        /* <DEDUP_REMOVED lines=10> */
[C---:B--2---:R-:W-:Y:S02]  /*18070*/  @!P1 LEA R6, P3, R14.reuse, R0, 0x2 ;  /* 0x000000000e069211 */ /* 0x044fe400078610ff */
        /* <DEDUP_REMOVED lines=11> */
[----:B--2---:R-:W-:Y:S02]  /*18130*/  SHF.R.S32.HI R6, RZ, 0x1f, R13 ;  /* 0x0000001fff067819 */ /* 0x004fe4000001140d */
[----:B------:R-:W-:Y:S02]  /*18140*/  IADD3 R7, R217, 0x70, RZ ;  /* 0x00000070d9077810 */ /* 0x000fe40007ffe0ff */
[----:B----4-:R-:W-:Y:S02]  /*18150*/  SHF.R.S32.HI R9, RZ, 0x1f, R3 ;  /* 0x0000001fff097819 */ /* 0x010fe40000011403 */
[----:B------:R-:W-:Y:S02]  /*18160*/  @!P2 LEA R8, P1, R3, R0, 0x2 ;  /* 0x000000000308a211 */ /* 0x000fe400078210ff */
[----:B------:R-:W-:Y:S02]  /*18170*/  @!P6 LEA.HI.X R11, R13, R4, R6, 0x2, P0 ;  /* 0x000000040d0be211 */ /* 0x000fe400000f1406 */
[----:B------:R-:W-:-:S02]  /*18180*/  @!P5 LEA R14, P0, R2, R0, 0x2 ;  /* 0x00000000020ed211 */ /* 0x000fc400078010ff */
[----:B------:R-:W-:Y:S01]  /*18190*/  ISETP.GE.AND P4, PT, R7, c[0x0][0x3c8], PT ;  /* 0x0000f20007007a0c */ /* 0x000fe20003f86270 */
[----:B------:R1:W-:Y:S01]  /*181a0*/  @!P6 ST.E.64 [R10.64], R44 ;  /* 0x0000002c0a00e985 */ /* 0x0003e2000c101b06 */
[-C--:B------:R-:W-:Y:S02]  /*181b0*/  @!P2 LEA.HI.X R9, R3, R4.reuse, R9, 0x2, P1 ;  /* 0x000000040309a211 */ /* 0x080fe400008f1409 */
        /* <DEDUP_REMOVED lines=8> */
[----:B------:R-:W-:-:S04]  /*18240*/  @!P4 LEA R12, P0, R7, R0, 0x2 ;  /* 0x00000000070cc211 */ /* 0x000fc800078010ff */
[----:B------:R-:W-:Y:S02]  /*18250*/  @!P4 LEA.HI.X R13, R7, R4, R3, 0x2, P0 ;  /* 0x00000004070dc211 */ /* 0x000fe400000f1403 */
[----:B------:R-:W-:Y:S02]  /*18260*/  IADD3 R3, R217, 0x88, RZ ;  /* 0x00000088d9037810 */ /* 0x000fe40007ffe0ff */
[----:B------:R-:W-:Y:S02]  /*18270*/  SHF.R.S32.HI R7, RZ, 0x1f, R2 ;  /* 0x0000001fff077819 */ /* 0x000fe40000011402 */
[----:B-1----:R-:W-:-:S04]  /*18280*/  @!P5 LEA R10, P0, R2, R0, 0x2 ;  /* 0x00000000020ad211 */ /* 0x002fc800078010ff */
[----:B------:R-:W-:Y:S02]  /*18290*/  @!P5 LEA.HI.X R11, R2, R4, R7, 0x2, P0 ;  /* 0x00000004020bd211 */ /* 0x000fe400000f1407 */
[----:B--2---:R-:W-:Y:S02]  /*182a0*/  SHF.R.S32.HI R9, RZ, 0x1f, R5 ;  /* 0x0000001fff097819 */ /* 0x004fe40000011405 */
[----:B------:R-:W-:Y:S02]  /*182b0*/  @!P3 LEA R8, P1, R5, R0, 0x2 ;  /* 0x000000000508b211 */ /* 0x000fe400078210ff */
[----:B------:R-:W-:Y:S02]  /*182c0*/  IADD3 R7, R217, 0x98, RZ ;  /* 0x00000098d9077810 */ /* 0x000fe40007ffe0ff */
[----:B------:R-:W-:Y:S02]  /*182d0*/  @!P3 LEA.HI.X R9, R5, R4, R9, 0x2, P1 ;  /* 0x000000040509b211 */ /* 0x000fe400008f1409 */
[----:B------:R-:W-:-:S03]  /*182e0*/  IADD3 R5, R217, 0x90, RZ ;  /* 0x00000090d9057810 */ /* 0x000fc60007ffe0ff */
[----:B------:R1:W-:Y:S01]  /*182f0*/  @!P3 ST.E.64 [R8.64], R48 ;  /* 0x000000300800b985 */ /* 0x0003e2000c101b06 */
[----:B------:R-:W-:Y:S02]  /*18300*/  ISETP.GE.AND P3, PT, R3, c[0x0][0x3c8], PT ;  /* 0x0000f20003007a0c */ /* 0x000fe40003f66270 */
[----:B------:R-:W-:Y:S01]  /*18310*/  ISETP.GE.AND P6, PT, R5, c[0x0][0x3c8], PT ;  /* 0x0000f20005007a0c */ /* 0x000fe20003fc6270 */
[----:B------:R2:W-:Y:S01]  /*18320*/  @!P4 ST.E.64 [R12.64], R60 ;  /* 0x0000003c0c00c985 */ /* 0x0005e2000c101b06 */
[----:B------:R-:W-:Y:S02]  /*18330*/  ISETP.GE.AND P4, PT, R2, c[0x0][0x3c8], PT ;  /* 0x0000f20002007a0c */ /* 0x000fe40003f86270 */
[----:B------:R-:W-:-:S09]  /*18340*/  IADD3 R2, R217, 0xa8, RZ ;  /* 0x000000a8d9027810 */ /* 0x000fd20007ffe0ff */
[-C--:B----4-:R-:W-:Y:S02]  /*18350*/  @!P6 LEA R14, P0, R5, R0.reuse, 0x2 ;  /* 0x00000000050ee211 */ /* 0x090fe400078010ff */
[----:B-1----:R-:W-:Y:S02]  /*18360*/  SHF.R.S32.HI R9, RZ, 0x1f, R6 ;  /* 0x0000001fff097819 */ /* 0x002fe40000011406 */
[C---:B------:R-:W-:Y:S02]  /*18370*/  @!P2 LEA R8, P1, R6.reuse, R0, 0x2 ;  /* 0x000000000608a211 */ /* 0x040fe400078210ff */
[----:B--2---:R-:W-:Y:S02]  /*18380*/  SHF.R.S32.HI R12, RZ, 0x1f, R5 ;  /* 0x0000001fff0c7819 */ /* 0x004fe40000011405 */
[----:B------:R-:W-:Y:S02]  /*18390*/  @!P2 LEA.HI.X R9, R6, R4, R9, 0x2, P1 ;  /* 0x000000040609a211 */ /* 0x000fe400008f1409 */
[----:B------:R-:W-:-:S02]  /*183a0*/  IADD3 R6, R217, 0xa0, RZ ;  /* 0x000000a0d9067810 */ /* 0x000fc40007ffe0ff */
[----:B------:R-:W-:Y:S01]  /*183b0*/  @!P6 LEA.HI.X R15, R5, R4, R12, 0x2, P0 ;  /* 0x00000004050fe211 */ /* 0x000fe200000f140c */
[----:B------:R1:W-:Y:S01]  /*183c0*/  @!P2 ST.E.64 [R8.64], R56 ;  /* 0x000000380800a985 */ /* 0x0003e2000c101b06 */
[----:B------:R-:W-:Y:S02]  /*183d0*/  ISETP.GE.AND P2, PT, R7, c[0x0][0x3c8], PT ;  /* 0x0000f20007007a0c */ /* 0x000fe40003f46270 */
[----:B------:R-:W-:Y:S01]  /*183e0*/  ISETP.GE.AND P5, PT, R6, c[0x0][0x3c8], PT ;  /* 0x0000f20006007a0c */ /* 0x000fe20003fa6270 */
[----:B------:R2:W-:Y:S01]  /*183f0*/  @!P4 ST.E.64 [R10.64], R68 ;  /* 0x000000440a00c985 */ /* 0x0005e2000c101b06 */
[----:B------:R-:W-:-:S11]  /*18400*/  SHF.R.S32.HI R5, RZ, 0x1f, R6 ;  /* 0x0000001fff057819 */ /* 0x000fd60000011406 */
[----:B------:R-:W-:-:S04]  /*18410*/  @!P5 LEA R12, P0, R6, R0, 0x2 ;  /* 0x00000000060cd211 */ /* 0x000fc800078010ff */
[----:B------:R-:W-:Y:S02]  /*18420*/  @!P5 LEA.HI.X R13, R6, R4, R5, 0x2, P0 ;  /* 0x00000004060dd211 */ /* 0x000fe400000f1405 */
[C---:B------:R-:W-:Y:S02]  /*18430*/  IADD3 R6, R217.reuse, 0xb8, RZ ;  /* 0x000000b8d9067810 */ /* 0x040fe40007ffe0ff */
[----:B------:R-:W-:-:S04]  /*18440*/  IADD3 R5, R217, 0xc0, RZ ;  /* 0x000000c0d9057810 */ /* 0x000fc80007ffe0ff */
[----:B------:R-:W-:Y:S02]  /*18450*/  ISETP.GE.AND P4, PT, R5, c[0x0][0x3c8], PT ;  /* 0x0000f20005007a0c */ /* 0x000fe40003f86270 */
[----:B-1----:R-:W-:Y:S02]  /*18460*/  SHF.R.S32.HI R9, RZ, 0x1f, R3 ;  /* 0x0000001fff097819 */ /* 0x002fe40000011403 */
[----:B------:R-:W-:-:S04]  /*18470*/  @!P3 LEA R8, P1, R3, R0, 0x2 ;  /* 0x000000000308b211 */ /* 0x000fc800078210ff */
[----:B------:R-:W-:Y:S02]  /*18480*/  @!P3 LEA.HI.X R9, R3, R4, R9, 0x2, P1 ;  /* 0x000000040309b211 */ /* 0x000fe400008f1409 */
[----:B------:R-:W-:-:S03]  /*18490*/  IADD3 R3, R217, 0xb0, RZ ;  /* 0x000000b0d9037810 */ /* 0x000fc60007ffe0ff */
[----:B------:R1:W-:Y:S01]  /*184a0*/  @!P3 ST.E.64 [R8.64], R64 ;  /* 0x000000400800b985 */ /* 0x0003e2000c101b06 */
[----:B------:R-:W-:Y:S02]  /*184b0*/  ISETP.GE.AND P3, PT, R2, c[0x0][0x3c8], PT ;  /* 0x0000f20002007a0c */ /* 0x000fe40003f66270 */
[----:B--2---:R-:W-:Y:S01]  /*184c0*/  SHF.R.S32.HI R11, RZ, 0x1f, R3 ;  /* 0x0000001fff0b7819 */ /* 0x004fe20000011403 */
[----:B------:R-:W-:Y:S01]  /*184d0*/  @!P6 ST.E.64 [R14.64], R76 ;  /* 0x0000004c0e00e985 */ /* 0x000fe2000c101b06 */
[----:B------:R-:W-:-:S13]  /*184e0*/  ISETP.GE.AND P6, PT, R3, c[0x0][0x3c8], PT ;  /* 0x0000f20003007a0c */ /* 0x000fda0003fc6270 */
[----:B------:R-:W-:-:S04]  /*184f0*/  @!P6 LEA R10, P0, R3, R0, 0x2 ;  /* 0x00000000030ae211 */ /* 0x000fc800078010ff */
[----:B------:R-:W-:Y:S02]  /*18500*/  @!P6 LEA.HI.X R11, R3, R4, R11, 0x2, P0 ;  /* 0x00000004030be211 */ /* 0x000fe400000f140b */
[----:B------:R-:W-:Y:S02]  /*18510*/  IADD3 R3, R217, 0xc8, RZ ;  /* 0x000000c8d9037810 */ /* 0x000fe40007ffe0ff */
[----:B-1----:R-:W-:Y:S02]  /*18520*/  SHF.R.S32.HI R9, RZ, 0x1f, R7 ;  /* 0x0000001fff097819 */ /* 0x002fe40000011407 */
[----:B------:R-:W-:-:S04]  /*18530*/  @!P2 LEA R8, P1, R7, R0, 0x2 ;  /* 0x000000000708a211 */ /* 0x000fc800078210ff */
[----:B------:R-:W-:Y:S02]  /*18540*/  @!P2 LEA.HI.X R9, R7, R4, R9, 0x2, P1 ;  /* 0x000000040709a211 */ /* 0x000fe400008f1409 */
[----:B------:R-:W-:-:S03]  /*18550*/  SHF.R.S32.HI R7, RZ, 0x1f, R2 ;  /* 0x0000001fff077819 */ /* 0x000fc60000011402 */
[----:B------:R1:W-:Y:S01]  /*18560*/  @!P2 ST.E.64 [R8.64], R72 ;  /* 0x000000480800a985 */ /* 0x0003e2000c101b06 */
[----:B------:R-:W-:-:S03]  /*18570*/  ISETP.GE.AND P2, PT, R6, c[0x0][0x3c8], PT ;  /* 0x0000f20006007a0c */ /* 0x000fc60003f46270 */
[----:B------:R2:W-:Y:S01]  /*18580*/  @!P5 ST.E.64 [R12.64], R84 ;  /* 0x000000540c00d985 */ /* 0x0005e2000c101b06 */
[----:B-1----:R-:W-:-:S04]  /*18590*/  @!P3 LEA R8, P1, R2, R0, 0x2 ;  /* 0x000000000208b211 */ /* 0x002fc800078210ff */
[----:B------:R-:W-:Y:S02]  /*185a0*/  @!P3 LEA.HI.X R9, R2, R4, R7, 0x2, P1 ;  /* 0x000000040209b211 */ /* 0x000fe400008f1407 */
[----:B------:R-:W-:Y:S02]  /*185b0*/  IADD3 R2, R217, 0xd0, RZ ;  /* 0x000000d0d9027810 */ /* 0x000fe40007ffe0ff */
[----:B------:R-:W-:Y:S01]  /*185c0*/  ISETP.GE.AND P1, PT, R3, c[0x0][0x3c8], PT ;  /* 0x0000f20003007a0c */ /* 0x000fe20003f26270 */
[----:B------:R1:W-:Y:S01]  /*185d0*/  @!P3 ST.E.64 [R8.64], R80 ;  /* 0x000000500800b985 */ /* 0x0003e2000c101b06 */
[----:B------:R-:W-:Y:S02]  /*185e0*/  SHF.R.S32.HI R7, RZ, 0x1f, R5 ;  /* 0x0000001fff077819 */ /* 0x000fe40000011405 */
[----:B--2---:R-:W-:Y:S01]  /*185f0*/  @!P4 LEA R12, P0, R5, R0, 0x2 ;  /* 0x00000000050cc211 */ /* 0x004fe200078010ff */
[----:B------:R2:W-:Y:S01]  /*18600*/  @!P6 ST.E.64 [R10.64], R92 ;  /* 0x0000005c0a00e985 */ /* 0x0005e2000c101b06 */
[----:B------:R-:W-:-:S02]  /*18610*/  ISETP.GE.AND P5, PT, R2, c[0x0][0x3c8], PT ;  /* 0x0000f20002007a0c */ /* 0x000fc40003fa6270 */
[----:B------:R-:W-:Y:S02]  /*18620*/  @!P4 LEA.HI.X R13, R5, R4, R7, 0x2, P0 ;  /* 0x00000004050dc211 */ /* 0x000fe400000f1407 */
[----:B------:R-:W-:Y:S02]  /*18630*/  IADD3 R7, R217, 0xe0, RZ ;  /* 0x000000e0d9077810 */ /* 0x000fe40007ffe0ff */
[----:B------:R-:W-:Y:S02]  /*18640*/  SHF.R.S32.HI R5, RZ, 0x1f, R2 ;  /* 0x0000001fff057819 */ /* 0x000fe40000011402 */
[----:B------:R-:W-:Y:S02]  /*18650*/  ISETP.GE.AND P6, PT, R7, c[0x0][0x3c8], PT ;  /* 0x0000f20007007a0c */ /* 0x000fe40003fc6270 */
[----:B-1----:R-:W-:Y:S02]  /*18660*/  SHF.R.S32.HI R9, RZ, 0x1f, R6 ;  /* 0x0000001fff097819 */ /* 0x002fe40000011406 */
[----:B------:R-:W-:-:S02]  /*18670*/  @!P2 LEA R8, P3, R6, R0, 0x2 ;  /* 0x000000000608a211 */ /* 0x000fc400078610ff */
[----:B--2---:R-:W-:Y:S02]  /*18680*/  @!P5 LEA R10, P0, R2, R0, 0x2 ;  /* 0x00000000020ad211 */ /* 0x004fe400078010ff */
[-C--:B------:R-:W-:Y:S02]  /*18690*/  @!P2 LEA.HI.X R9, R6, R4.reuse, R9, 0x2, P3 ;  /* 0x000000040609a211 */ /* 0x080fe400018f1409 */
[C---:B------:R-:W-:Y:S02]  /*186a0*/  IADD3 R6, R217.reuse, 0xd8, RZ ;  /* 0x000000d8d9067810 */ /* 0x040fe40007ffe0ff */
[----:B------:R-:W-:Y:S01]  /*186b0*/  @!P5 LEA.HI.X R11, R2, R4, R5, 0x2, P0 ;  /* 0x00000004020bd211 */ /* 0x000fe200000f1405 */
[----:B------:R1:W-:Y:S01]  /*186c0*/  @!P2 ST.E.64 [R8.64], R88 ;  /* 0x000000580800a985 */ /* 0x0003e2000c101b06 */
[----:B------:R-:W-:Y:S02]  /*186d0*/  IADD3 R5, R217, 0xe8, RZ ;  /* 0x000000e8d9057810 */ /* 0x000fe40007ffe0ff */
[----:B------:R-:W-:Y:S01]  /*186e0*/  SHF.R.S32.HI R2, RZ, 0x1f, R6 ;  /* 0x0000001fff027819 */ /* 0x000fe20000011406 */
[----:B------:R2:W-:Y:S01]  /*186f0*/  @!P4 ST.E.64 [R12.64], R100 ;  /* 0x000000640c00c985 */ /* 0x0005e2000c101b06 */
[----:B------:R-:W-:-:S02]  /*18700*/  ISETP.GE.AND P4, PT, R6, c[0x0][0x3c8], PT ;  /* 0x0000f20006007a0c */ /* 0x000fc40003f86270 */
[----:B------:R-:W-:Y:S02]  /*18710*/  ISETP.GE.AND P3, PT, R5, c[0x0][0x3c8], PT ;  /* 0x0000f20005007a0c */ /* 0x000fe40003f66270 */
        /* <DEDUP_REMOVED lines=28> */
.L_x_4090:
[----:B------:R-:W-:Y:S05]  /*188e0*/  BSYNC B0 ;  /* 0x0000000000007941 */ /* 0x000fea0003800000 */
.L_x_4089:
[----:B------:R-:W-:Y:S05]  /*188f0*/  BRA.DIV ~URZ, `(.L_x_4091) ;  /* 0x000033727f007947 */ /* 0x000fea000b800000 */
[----:B--2---:R2:W1:Y:S04]  /*18900*/  SHFL.IDX PT, R4, R16, 0x1, 0x1c1f ;  /* 0x003c1f0010047f89 */ /* 0x00446800000e0000 */
[----:B----4-:R2:W4:Y:S02]  /*18910*/  SHFL.IDX PT, R0, R17, 0x1, 0x1c1f ;  /* 0x003c1f0011007f89 */ /* 0x01052400000e0000 */
.L_x_4145:
[----:B------:R-:W-:-:S13]  /*18920*/  LOP3.LUT P0, RZ, R207, 0x2, RZ, 0xc0, !PT ;  /* 0x00000002cfff7812 */ /* 0x000fda000780c0ff */
[----:B------:R-:W-:Y:S05]  /*18930*/  @P0 BRA `(.L_x_4086) ;  /* 0x00001a8000000947 */ /* 0x000fea0003800000 */
[C---:B------:R-:W-:Y:S02]  /*18940*/  IADD3 R10, R217.reuse, 0x8, RZ ;  /* 0x00000008d90a7810 */ /* 0x040fe40007ffe0ff */
[C---:B------:R-:W-:Y:S02]  /*18950*/  ISETP.GE.AND P2, PT, R217.reuse, c[0x0][0x3c8], PT ;  /* 0x0000f200d9007a0c */ /* 0x040fe40003f46270 */
        /* <DEDUP_REMOVED lines=9> */
[C---:B------:R-:W-:Y:S02]  /*189f0*/  @!P1 LEA R8, P4, R10.reuse, R0, 0x2 ;  /* 0x000000000a089211 */ /* 0x040fe400078810ff */
        /* <DEDUP_REMOVED lines=95> */
[----:B------:R-:W-:Y:S02]  /*18ff0*/  IADD3 R6, R217, 0x98, RZ ;  /* 0x00000098d9067810 */ /* 0x000fe40007ffe0ff */
        /* <DEDUP_REMOVED lines=14> */
[----:B------:R-:W-:Y:S02]  /*190e0*/  SHF.R.S32.HI R16, RZ, 0x1f, R6 ;  /* 0x0000001fff107819 */ /* 0x000fe40000011406 */
[----:B------:R-:W-:Y:S02]  /*190f0*/  ISETP.GE.AND P2, PT, R5, c[0x0][0x3c8], PT ;  /* 0x0000f20005007a0c */ /* 0x000fe40003f46270 */
[----:B-1----:R-:W-:Y:S02]  /*19100*/  @!P4 LEA R10, P0, R7, R0, 0x2 ;  /* 0x00000000070ac211 */ /* 0x002fe400078010ff */
[----:B------:R-:W-:-:S02]  /*19110*/  ISETP.GE.AND P1, PT, R3, c[0x0][0x3c8], PT ;  /* 0x0000f20003007a0c */ /* 0x000fc40003f26270 */
[----:B-----5:R-:W-:Y:S02]  /*19120*/  SHF.R.S32.HI R9, RZ, 0x1f, R7 ;  /* 0x0000001fff097819 */ /* 0x020fe40000011407 */
[----:B------:R-:W-:Y:S02]  /*19130*/  @!P3 LEA R8, P5, R6, R0, 0x2 ;  /* 0x000000000608b211 */ /* 0x000fe400078a10ff */
[-C--:B------:R-:W-:Y:S02]  /*19140*/  @!P4 LEA.HI.X R11, R7, R4.reuse, R9, 0x2, P0 ;  /* 0x00000004070bc211 */ /* 0x080fe400000f1409 */
[----:B------:R-:W-:Y:S02]  /*19150*/  ISETP.GE.AND P0, PT, R2, c[0x0][0x3c8], PT ;  /* 0x0000f20002007a0c */ /* 0x000fe40003f06270 */
[----:B------:R-:W-:Y:S02]  /*19160*/  @!P3 LEA.HI.X R9, R6, R4, R16, 0x2, P5 ;  /* 0x000000040609b211 */ /* 0x000fe400028f1410 */
[----:B------:R-:W-:-:S02]  /*19170*/  IADD3 R7, R217, 0xb0, RZ ;  /* 0x000000b0d9077810 */ /* 0x000fc40007ffe0ff */
[----:B------:R-:W-:Y:S02]  /*19180*/  IADD3 R6, R217, 0xb8, RZ ;  /* 0x000000b8d9067810 */ /* 0x000fe40007ffe0ff */
[----:B------:R-:W-:Y:S02]  /*19190*/  ISETP.GE.AND P5, PT, R7, c[0x0][0x3c8], PT ;  /* 0x0000f20007007a0c */ /* 0x000fe40003fa6270 */
        /* <DEDUP_REMOVED lines=73> */
.L_x_4071:
        /* <DEDUP_REMOVED lines=21> */
.L_x_4092:
        /* <DEDUP_REMOVED lines=57> */
.L_x_4094:
[----:B------:R-:W-:Y:S05]  /*19b10*/  BSYNC B0 ;  /* 0x0000000000007941 */ /* 0x000fea0003800000 */
.L_x_4093:
[----:B------:R-:W-:-:S13]  /*19b20*/  ISETP.GT.AND P0, PT, R18, 0x1, PT ;  /* 0x000000011200780c */ /* 0x000fda0003f04270 */
[----:B------:R-:W-:Y:S05]  /*19b30*/  @P0 BRA `(.L_x_4086) ;  /* 0x0000088000000947 */ /* 0x000fea0003800000 */
[----:B------:R-:W2:Y:S04]  /*19b40*/  LDL.LU R7, [R1+0x10] ;  /* 0x0000100001077983 */ /* 0x000ea80000300800 */
        /* <DEDUP_REMOVED lines=35> */
.L_x_4146:
[----:B------:R-:W-:Y:S05]  /*19d80*/  BRA.DIV ~URZ, `(.L_x_4096) ;  /* 0x000020127f007947 */ /* 0x000fea000b800000 */
[----:B------:R3:W4:Y:S02]  /*19d90*/  SHFL.IDX PT, R0, R16, RZ, 0x181f ;  /* 0x00181fff10007589 */ /* 0x00072400000e0000 */
.L_x_4147:
        /* <DEDUP_REMOVED lines=26> */
.L_x_4098:
[----:B------:R-:W-:Y:S05]  /*19f40*/  BSYNC B0 ;  /* 0x0000000000007941 */ /* 0x000fea0003800000 */
.L_x_4097:
[----:B------:R-:W-:Y:S05]  /*19f50*/  BRA.DIV ~URZ, `(.L_x_4099) ;  /* 0x00001ea27f007947 */ /* 0x000fea000b800000 */
[----:B--2---:R2:W1:Y:S04]  /*19f60*/  SHFL.IDX PT, R12, R13, 0x1, 0x181f ;  /* 0x00381f000d0c7f89 */ /* 0x00446800000e0000 */
[----:B----4-:R2:W4:Y:S02]  /*19f70*/  SHFL.IDX PT, R0, R16, 0x1, 0x181f ;  /* 0x00381f0010007f89 */ /* 0x01052400000e0000 */
.L_x_4148:
        /* <DEDUP_REMOVED lines=20> */
.L_x_4101:
[----:B------:R-:W-:Y:S05]  /*1a0c0*/  BSYNC B0 ;  /* 0x0000000000007941 */ /* 0x000fea0003800000 */
.L_x_4100:
[----:B------:R-:W-:Y:S05]  /*1a0d0*/  BRA.DIV ~URZ, `(.L_x_4102) ;  /* 0x00001de27f007947 */ /* 0x000fea000b800000 */
[----:B-1----:R1:W2:Y:S02]  /*1a0e0*/  SHFL.IDX PT, R12, R13, 0x2, 0x181f ;  /* 0x00581f000d0c7f89 */ /* 0x0022a400000e0000 */
.L_x_4149:
[----:B------:R-:W-:Y:S05]  /*1a0f0*/  BRA.DIV ~URZ, `(.L_x_4103) ;  /* 0x00001e327f007947 */ /* 0x000fea000b800000 */
[----:B----4-:R4:W1:Y:S02]  /*1a100*/  SHFL.IDX PT, R0, R16, 0x2, 0x181f ;  /* 0x00581f0010007f89 */ /* 0x01086400000e0000 */
.L_x_4150:
        /* <DEDUP_REMOVED lines=20> */
.L_x_4105:
[----:B------:R-:W-:Y:S05]  /*1a250*/  BSYNC B0 ;  /* 0x0000000000007941 */ /* 0x000fea0003800000 */
.L_x_4104:
[----:B------:R-:W-:Y:S05]  /*1a260*/  BRA.DIV ~URZ, `(.L_x_4106) ;  /* 0x00001d227f007947 */ /* 0x000fea000b800000 */
[----:B--2---:R2:W3:Y:S04]  /*1a270*/  SHFL.IDX PT, R12, R13, 0x3, 0x181f ;  /* 0x00781f000d0c7f89 */ /* 0x0044e800000e0000 */
[----:B-1----:R2:W1:Y:S02]  /*1a280*/  SHFL.IDX PT, R0, R16, 0x3, 0x181f ;  /* 0x00781f0010007f89 */ /* 0x00246400000e0000 */
.L_x_4151:
        /* <DEDUP_REMOVED lines=19> */
.L_x_4086:
[----:B------:R-:W-:Y:S05]  /*1a3c0*/  BSYNC B1 ;  /* 0x0000000000017941 */ /* 0x000fea0003800000 */
.L_x_4070:
[----:B-1--4-:R-:W4:Y:S02]  /*1a3d0*/  LDL R0, [R1+0x54] ;  /* 0x0000540001007983 */ /* 0x012f240000100800 */
[----:B----4-:R-:W-:-:S13]  /*1a3e0*/  ISETP.NE.AND P0, PT, R0, RZ, PT ;  /* 0x000000ff0000720c */ /* 0x010fda0003f05270 */
[----:B------:R-:W-:Y:S01]  /*1a3f0*/  @P0 WARPSYNC 0xffffffff ;  /* 0xffffffff00000948 */ /* 0x000fe20003800000 */
[----:B------:R-:W-:Y:S06]  /*1a400*/  @P0 BAR.SYNC.DEFER_BLOCKING 0x5, 0x100 ;  /* 0x0144000000000b1d */ /* 0x000fec0000010000 */
[----:B------:R-:W1:Y:S04]  /*1a410*/  @P0 LDS.128 R4, [0x20080] ;  /* 0x02008000ff040984 */ /* 0x000e680000000c00 */
[----:B-1----:R1:W-:Y:S04]  /*1a420*/  @P0 STL.64 [R1], R4 ;  /* 0x0000000401000387 */ /* 0x0023e80000100a00 */
        /* <DEDUP_REMOVED lines=9> */
.L_x_4152:
[----:B------:R-:W-:Y:S05]  /*1a4c0*/  BRA.DIV ~URZ, `(.L_x_4109) ;  /* 0x00001bf27f007947 */ /* 0x000fea000b800000 */
[----:B------:R4:W1:Y:S02]  /*1a4d0*/  SHFL.IDX PT, R8, R114, 0x1, 0x1f ;  /* 0x00201f0072087f89 */ /* 0x00086400000e0000 */
.L_x_4153:
        /* <DEDUP_REMOVED lines=19> */
.L_x_4154:
        /* <DEDUP_REMOVED lines=16> */
.L_x_4155:
[----:B----4-:R-:W-:Y:S01]  /*1a710*/  IMAD R0, R0, c[0x0][0x538], RZ ;  /* 0x00014e0000007a24 */ /* 0x010fe200078e02ff */
[----:B------:R-:W-:Y:S04]  /*1a720*/  BSSY B1, `(.L_x_4112) ;  /* 0x0000084000017945 */ /* 0x000fe80003800000 */
[----:B-1----:R-:W-:-:S04]  /*1a730*/  IADD3 R8, R0, R8, RZ ;  /* 0x0000000800087210 */ /* 0x002fc80007ffe0ff */
[----:B--2---:R-:W-:-:S13]  /*1a740*/  ISETP.GT.AND P0, PT, R8, R9, PT ;  /* 0x000000090800720c */ /* 0x004fda0003f04270 */
[----:B------:R-:W-:Y:S05]  /*1a750*/  @P0 BRA `(.L_x_4113) ;  /* 0x0000025000000947 */ /* 0x000fea0003800000 */
.L_x_4117:
        /* <DEDUP_REMOVED lines=17> */
.L_x_4156:
        /* <DEDUP_REMOVED lines=16> */
.L_x_4157:
[----:B--2---:R-:W-:-:S05]  /*1a970*/  IMAD R0, R0, c[0x0][0x538], RZ ;  /* 0x00014e0000007a24 */ /* 0x004fca00078e02ff */
[----:B------:R-:W-:-:S04]  /*1a980*/  IADD3 R8, R0, R8, RZ ;  /* 0x0000000800087210 */ /* 0x000fc80007ffe0ff */
[----:B------:R-:W-:-:S13]  /*1a990*/  ISETP.GT.AND P0, PT, R8, R9, PT ;  /* 0x000000090800720c */ /* 0x000fda0003f04270 */
[----:B-1----:R-:W-:Y:S05]  /*1a9a0*/  @!P0 BRA `(.L_x_4117) ;  /* 0xfffffdb000008947 */ /* 0x002fea000383ffff */
.L_x_4113:
[----:B------:R-:W-:-:S05]  /*1a9b0*/  IADD3 R10, -R0, R8, RZ ;  /* 0x00000008000a7210 */ /* 0x000fca0007ffe1ff */
[----:B------:R-:W-:-:S05]  /*1a9c0*/  IMAD R0, R4, c[0x0][0x538], R10 ;  /* 0x00014e0004007a24 */ /* 0x000fca00078e020a */
[----:B------:R-:W-:Y:S01]  /*1a9d0*/  ISETP.GT.AND P0, PT, R0, R9, PT ;  /* 0x000000090000720c */ /* 0x000fe20003f04270 */
[----:B------:R-:W-:-:S12]  /*1a9e0*/  BRA.DIV ~URZ, `(.L_x_4118) ;  /* 0x00001b127f007947 */ /* 0x000fd8000b800000 */
[----:B------:R-:W-:-:S04]  /*1a9f0*/  VOTE.ANY R8, PT, !P0 ;  /* 0x0000000000087806 */ /* 0x000fc800040e0100 */
.L_x_4158:
[----:B------:R1:W2:Y:S01]  /*1aa00*/  POPC R11, R8 ;  /* 0x00000008000b7309 */ /* 0x0002a20000000000 */
[----:B------:R-:W-:Y:S05]  /*1aa10*/  BRA.DIV ~URZ, `(.L_x_4119) ;  /* 0x00001b327f007947 */ /* 0x000fea000b800000 */
[----:B--2---:R2:W4:Y:S04]  /*1aa20*/  SHFL.IDX PT, R6, R6, R11, 0x1f ;  /* 0x00001f0b06067589 */ /* 0x00452800000e0000 */
[----:B------:R2:W1:Y:S02]  /*1aa30*/  SHFL.IDX PT, R7, R7, R11, 0x1f ;  /* 0x00001f0b07077589 */ /* 0x00046400000e0000 */
.L_x_4159:
[----:B------:R-:W-:Y:S01]  /*1aa40*/  ISETP.NE.AND P0, PT, R8, RZ, PT ;  /* 0x000000ff0800720c */ /* 0x000fe20003f05270 */
[----:B------:R-:W-:-:S12]  /*1aa50*/  BSSY B0, `(.L_x_4120) ;  /* 0x0000005000007945 */ /* 0x000fd80003800000 */
[----:B------:R-:W-:Y:S05]  /*1aa60*/  @!P0 BRA `(.L_x_4121) ;  /* 0x0000003000008947 */ /* 0x000fea0003800000 */
[----:B------:R-:W-:Y:S01]  /*1aa70*/  IADD3 R3, R11, -0x1, RZ ;  /* 0xffffffff0b037810 */ /* 0x000fe20007ffe0ff */
[----:B------:R-:W-:Y:S05]  /*1aa80*/  BRA.DIV ~URZ, `(.L_x_4122) ;  /* 0x00001b927f007947 */ /* 0x000fea000b800000 */
[----:B------:R2:W3:Y:S02]  /*1aa90*/  SHFL.IDX PT, R12, R4, R3, 0x1f ;  /* 0x00001f03040c7589 */ /* 0x0004e400000e0000 */
.L_x_4121:
[----:B------:R-:W-:Y:S05]  /*1aaa0*/  BSYNC B0 ;  /* 0x0000000000007941 */ /* 0x000fea0003800000 */
.L_x_4120:
[----:B---3--:R-:W-:Y:S01]  /*1aab0*/  IMAD R5, R12, c[0x0][0x538], R10 ;  /* 0x00014e000c057a24 */ /* 0x008fe200078e020a */
[----:B--2-4-:R-:W-:-:S03]  /*1aac0*/  IABS R4, R6 ;  /* 0x0000000600047213 */ /* 0x014fc60000000000 */
[----:B-1----:R-:W-:Y:S01]  /*1aad0*/  IMAD.IADD R8, R9, 0x1, -R5 ;  /* 0x0000000109087824 */ /* 0x002fe200078e0a05 */
[----:B------:R1:W-:Y:S01]  /*1aae0*/  STL [R1], R5 ;  /* 0x0000000501007387 */ /* 0x0003e20000100800 */
        /* <DEDUP_REMOVED lines=66> */
.L_x_4114:
[----:B------:R-:W-:Y:S01]  /*1af10*/  MOV R0, c[0x0][0x53c] ;  /* 0x00014f0000007a02 */ /* 0x000fe20000000f00 */
[----:B------:R1:W-:Y:S04]  /*1af20*/  STL [R1], R9 ;  /* 0x0000000901007387 */ /* 0x0003e80000100800 */
[----:B------:R1:W-:Y:S04]  /*1af30*/  STL [R1+0x4], RZ ;  /* 0x000004ff01007387 */ /* 0x0003e80000100800 */
[----:B------:R1:W-:Y:S04]  /*1af40*/  STL [R1+0x8], RZ ;  /* 0x000008ff01007387 */ /* 0x0003e80000100800 */
[----:B------:R1:W-:Y:S02]  /*1af50*/  STL [R1+0xc], R0 ;  /* 0x00000c0001007387 */ /* 0x0003e40000100800 */
.L_x_4123:
[----:B------:R-:W-:Y:S05]  /*1af60*/  BSYNC B1 ;  /* 0x0000000000017941 */ /* 0x000fea0003800000 */
.L_x_4112:
[----:B---3--:R-:W2:Y:S04]  /*1af70*/  LDL R4, [R1] ;  /* 0x0000000001047983 */ /* 0x008ea80000100800 */
        /* <DEDUP_REMOVED lines=8> */
.L_x_4107:
[----:B-1----:R-:W4:Y:S02]  /*1b000*/  LDL R0, [R1+0xc] ;  /* 0x00000c0001007983 */ /* 0x002f240000100800 */
[----:B----4-:R-:W-:-:S13]  /*1b010*/  ISETP.GE.AND P0, PT, R0, c[0x0][0x53c], PT ;  /* 0x00014f0000007a0c */ /* 0x010fda0003f06270 */
[----:B--23--:R-:W-:Y:S01]  /*1b020*/  @P0 CALL.REL.NOINC `(.L_x_4124) ;  /* 0x0000001000000944 */ /* 0x00cfe20003c00000 */
[----:B------:R-:W-:Y:S05]  /*1b030*/  BRA `(.L_x_4125) ;  /* 0xfffe670000007947 */ /* 0x000fea000383ffff */
.L_x_4124:
[----:B------:R-:W-:Y:S05]  /*1b040*/  EXIT ;  /* 0x000000000000794d */ /* 0x000fea0003800000 */
.L_x_3938:
[----:B------:R-:W-:Y:S01]  /*1b050*/  IMAD.MOV.U32 R0, RZ, RZ, R5 ;  /* 0x000000ffff007224 */ /* 0x000fe200078e0005 */
[----:B------:R-:W-:Y:S02]  /*1b060*/  MOV R2, 0x1 ;  /* 0x0000000100027802 */ /* 0x000fe40000000f00 */
[----:B------:R-:W-:Y:S02]  /*1b070*/  MOV R3, 0x1b090 ;  /* 0x0001b09000037802 */ /* 0x000fe40000000f00 */
[----:B------:R-:W-:Y:S05]  /*1b080*/  CALL.REL.NOINC `($__internal_84_$__cuda_sm70_shflsync_up_p) ;  /* 0x0000169000007944 */ /* 0x000fea0003c00000 */
[----:B------:R-:W-:Y:S01]  /*1b090*/  MOV R0, R4 ;  /* 0x0000000400007202 */ /* 0x000fe20000000f00 */
[----:B------:R-:W-:Y:S05]  /*1b0a0*/  BRA `(.L_x_4126) ;  /* 0xfffe53c000007947 */ /* 0x000fea000383ffff */
.L_x_3939:
[----:B------:R-:W-:Y:S01]  /*1b0b0*/  IMAD.MOV.U32 R0, RZ, RZ, R5 ;  /* 0x000000ffff007224 */ /* 0x000fe200078e0005 */
[----:B------:R-:W-:Y:S02]  /*1b0c0*/  MOV R2, 0x2 ;  /* 0x0000000200027802 */ /* 0x000fe40000000f00 */
[----:B------:R-:W-:Y:S02]  /*1b0d0*/  MOV R3, 0x1b0f0 ;  /* 0x0001b0f000037802 */ /* 0x000fe40000000f00 */
[----:B------:R-:W-:Y:S05]  /*1b0e0*/  CALL.REL.NOINC `($__internal_84_$__cuda_sm70_shflsync_up_p) ;  /* 0x0000163000007944 */ /* 0x000fea0003c00000 */
[----:B------:R-:W-:Y:S01]  /*1b0f0*/  SEL R0, R4, RZ, P4 ;  /* 0x000000ff04007207 */ /* 0x000fe20002000000 */
[----:B------:R-:W-:Y:S01]  /*1b100*/  IMAD.MOV.U32 R2, RZ, RZ, 0x4 ;  /* 0x00000004ff027424 */ /* 0x000fe200078e00ff */
[----:B------:R-:W-:-:S03]  /*1b110*/  MOV R3, 0x1b140 ;  /* 0x0001b14000037802 */ /* 0x000fc60000000f00 */
[----:B------:R-:W-:Y:S02]  /*1b120*/  IMAD.IADD R0, R5, 0x1, R0 ;  /* 0x0000000105007824 */ /* 0x000fe400078e0200 */
        /* <DEDUP_REMOVED lines=14> */
[----:B------:R-:W-:Y:S01]  /*1b210*/  IMAD.IADD R4, R0, 0x1, R4 ;  /* 0x0000000100047824 */ /* 0x000fe200078e0204 */
[----:B------:R-:W-:-:S03]  /*1b220*/  MOV R0, 0x1f ;  /* 0x0000001f00007802 */ /* 0x000fc60000000f00 */
[----:B------:R-:W-:Y:S02]  /*1b230*/  IMAD.MOV.U32 R5, RZ, RZ, R4 ;  /* 0x000000ffff057224 */ /* 0x000fe400078e0004 */
[----:B------:R-:W-:Y:S05]  /*1b240*/  CALL.REL.NOINC `($__internal_83_$__cuda_sm70_shflsync_idx_p) ;  /* 0x0000148000007944 */ /* 0x000fea0003c00000 */
[----:B------:R-:W-:Y:S05]  /*1b250*/  BRA `(.L_x_4127) ;  /* 0xfffe531000007947 */ /* 0x000fea000383ffff */
.L_x_3941:
[----:B------:R-:W-:Y:S02]  /*1b260*/  SEL R0, RZ, 0x1, P0 ;  /* 0x00000001ff007807 */ /* 0x000fe40000000000 */
[----:B------:R-:W-:Y:S02]  /*1b270*/  MOV R2, 0x1b290 ;  /* 0x0001b29000027802 */ /* 0x000fe40000000f00 */
[----:B------:R-:W-:Y:S05]  /*1b280*/  CALL.REL.NOINC `($__internal_85_$__cuda_sm70_votesync_ballot) ;  /* 0x0000150000007944 */ /* 0x000fea0003c00000 */
[----:B------:R-:W-:Y:S01]  /*1b290*/  MOV R6, R0 ;  /* 0x0000000000067202 */ /* 0x000fe20000000f00 */
[----:B------:R-:W-:Y:S05]  /*1b2a0*/  BRA `(.L_x_4128) ;  /* 0xfffe535000007947 */ /* 0x000fea000383ffff */
.L_x_3942:
[----:B------:R-:W-:Y:S01]  /*1b2b0*/  IMAD.MOV.U32 R5, RZ, RZ, R8 ;  /* 0x000000ffff057224 */ /* 0x000fe200078e0008 */
[----:B--2---:R-:W-:Y:S01]  /*1b2c0*/  MOV R3, R13 ;  /* 0x0000000d00037202 */ /* 0x004fe20000000f00 */
[----:B------:R-:W-:Y:S01]  /*1b2d0*/  IMAD.MOV.U32 R0, RZ, RZ, 0x1f ;  /* 0x0000001fff007424 */ /* 0x000fe200078e00ff */
[----:B------:R-:W-:Y:S02]  /*1b2e0*/  MOV R2, 0x1b300 ;  /* 0x0001b30000027802 */ /* 0x000fe40000000f00 */
[----:B-1----:R-:W-:Y:S05]  /*1b2f0*/  CALL.REL.NOINC `($__internal_83_$__cuda_sm70_shflsync_idx_p) ;  /* 0x000013d000007944 */ /* 0x002fea0003c00000 */
[----:B------:R-:W-:Y:S01]  /*1b300*/  IMAD.MOV.U32 R11, RZ, RZ, R0 ;  /* 0x000000ffff0b7224 */ /* 0x000fe200078e0000 */
[----:B------:R-:W-:Y:S01]  /*1b310*/  MOV R5, R7 ;  /* 0x0000000700057202 */ /* 0x000fe20000000f00 */
[----:B------:R-:W-:Y:S01]  /*1b320*/  IMAD.MOV.U32 R7, RZ, RZ, RZ ;  /* 0x000000ffff077224 */ /* 0x000fe200078e00ff */
[----:B------:R-:W-:Y:S01]  /*1b330*/  MOV R3, R13 ;  /* 0x0000000d00037202 */ /* 0x000fe20000000f00 */
[----:B------:R-:W-:Y:S01]  /*1b340*/  IMAD.MOV.U32 R0, RZ, RZ, 0x1f ;  /* 0x0000001fff007424 */ /* 0x000fe200078e00ff */
[----:B------:R-:W-:-:S02]  /*1b350*/  MOV R2, 0x1b370 ;  /* 0x0001b37000027802 */ /* 0x000fc40000000f00 */
[----:B------:R-:W-:Y:S05]  /*1b360*/  CALL.REL.NOINC `($__internal_83_$__cuda_sm70_shflsync_idx_p) ;  /* 0x0000136000007944 */ /* 0x000fea0003c00000 */
[----:B------:R-:W-:Y:S01]  /*1b370*/  MOV R10, R0 ;  /* 0x00000000000a7202 */ /* 0x000fe20000000f00 */
[----:B------:R-:W-:Y:S05]  /*1b380*/  BRA `(.L_x_4129) ;  /* 0xfffe52c000007947 */ /* 0x000fea000383ffff */
.L_x_3945:
[----:B------:R-:W-:Y:S01]  /*1b390*/  IMAD.MOV.U32 R5, RZ, RZ, R4 ;  /* 0x000000ffff057224 */ /* 0x000fe200078e0004 */
[----:B------:R-:W-:-:S02]  /*1b3a0*/  MOV R0, 0x1f ;  /* 0x0000001f00007802 */ /* 0x000fc40000000f00 */
[----:B------:R-:W-:Y:S02]  /*1b3b0*/  MOV R2, 0x1b3d0 ;  /* 0x0001b3d000027802 */ /* 0x000fe40000000f00 */
[----:B-1----:R-:W-:Y:S05]  /*1b3c0*/  CALL.REL.NOINC `($__internal_83_$__cuda_sm70_shflsync_idx_p) ;  /* 0x0000130000007944 */ /* 0x002fea0003c00000 */
[----:B------:R-:W-:Y:S01]  /*1b3d0*/  MOV R7, R0 ;  /* 0x0000000000077202 */ /* 0x000fe20000000f00 */
[----:B------:R-:W-:Y:S05]  /*1b3e0*/  BRA `(.L_x_3944) ;  /* 0xfffe52c000007947 */ /* 0x000fea000383ffff */
.L_x_3997:
[----:B------:R-:W-:Y:S01]  /*1b3f0*/  IMAD.MOV.U32 R5, RZ, RZ, R13 ;  /* 0x000000ffff057224 */ /* 0x000fe200078e000d */
[----:B------:R-:W-:Y:S01]  /*1b400*/  MOV R3, RZ ;  /* 0x000000ff00037202 */ /* 0x000fe20000000f00 */
[----:B------:R-:W-:Y:S01]  /*1b410*/  IMAD.MOV.U32 R0, RZ, RZ, 0x181f ;  /* 0x0000181fff007424 */ /* 0x000fe200078e00ff */
[----:B------:R-:W-:Y:S02]  /*1b420*/  MOV R2, 0x1b440 ;  /* 0x0001b44000027802 */ /* 0x000fe40000000f00 */
[----:B-----5:R-:W-:Y:S05]  /*1b430*/  CALL.REL.NOINC `($__internal_83_$__cuda_sm70_shflsync_idx_p) ;  /* 0x0000129000007944 */ /* 0x020fea0003c00000 */
[----:B------:R-:W-:Y:S01]  /*1b440*/  MOV R10, R0 ;  /* 0x00000000000a7202 */ /* 0x000fe20000000f00 */
[----:B------:R-:W-:Y:S05]  /*1b450*/  BRA `(.L_x_4130) ;  /* 0xfffee12000007947 */ /* 0x000fea000383ffff */
.L_x_3998:
[----:B------:R-:W-:Y:S01]  /*1b460*/  IMAD.MOV.U32 R5, RZ, RZ, R15 ;  /* 0x000000ffff057224 */ /* 0x000fe200078e000f */
[----:B------:R-:W-:Y:S01]  /*1b470*/  MOV R3, RZ ;  /* 0x000000ff00037202 */ /* 0x000fe20000000f00 */
[----:B------:R-:W-:Y:S01]  /*1b480*/  IMAD.MOV.U32 R0, RZ, RZ, 0x181f ;  /* 0x0000181fff007424 */ /* 0x000fe200078e00ff */
[----:B------:R-:W-:Y:S02]  /*1b490*/  MOV R2, 0x1b4b0 ;  /* 0x0001b4b000027802 */ /* 0x000fe40000000f00 */
[----:B-12--5:R-:W-:Y:S05]  /*1b4a0*/  CALL.REL.NOINC `($__internal_83_$__cuda_sm70_shflsync_idx_p) ;  /* 0x0000122000007944 */ /* 0x026fea0003c00000 */
[----:B------:R-:W-:Y:S05]  /*1b4b0*/  BRA `(.L_x_4131) ;  /* 0xfffee0e000007947 */ /* 0x000fea000383ffff */
.L_x_4001:
[----:B--2---:R-:W-:Y:S01]  /*1b4c0*/  IMAD.MOV.U32 R5, RZ, RZ, R13 ;  /* 0x000000ffff057224 */ /* 0x004fe200078e000d */
[----:B------:R-:W-:Y:S01]  /*1b4d0*/  MOV R3, 0x1 ;  /* 0x0000000100037802 */ /* 0x000fe20000000f00 */
[----:B----4-:R-:W-:Y:S01]  /*1b4e0*/  IMAD.MOV.U32 R0, RZ, RZ, 0x181f ;  /* 0x0000181fff007424 */ /* 0x010fe200078e00ff */
[----:B------:R-:W-:-:S02]  /*1b4f0*/  MOV R2, 0x1b510 ;  /* 0x0001b51000027802 */ /* 0x000fc40000000f00 */
[----:B-1-3-5:R-:W-:Y:S05]  /*1b500*/  CALL.REL.NOINC `($__internal_83_$__cuda_sm70_shflsync_idx_p) ;  /* 0x000011c000007944 */ /* 0x02afea0003c00000 */
[----:B------:R-:W-:Y:S01]  /*1b510*/  IMAD.MOV.U32 R10, RZ, RZ, R0 ;  /* 0x000000ffff0a7224 */ /* 0x000fe200078e0000 */
[----:B------:R-:W-:Y:S01]  /*1b520*/  MOV R3, 0x1 ;  /* 0x0000000100037802 */ /* 0x000fe20000000f00 */
[----:B------:R-:W-:Y:S01]  /*1b530*/  IMAD.MOV.U32 R5, RZ, RZ, R15 ;  /* 0x000000ffff057224 */ /* 0x000fe200078e000f */
[----:B------:R-:W-:-:S02]  /*1b540*/  MOV R0, 0x181f ;  /* 0x0000181f00007802 */ /* 0x000fc40000000f00 */
[----:B------:R-:W-:Y:S02]  /*1b550*/  MOV R2, 0x1b570 ;  /* 0x0001b57000027802 */ /* 0x000fe40000000f00 */
[----:B------:R-:W-:Y:S05]  /*1b560*/  CALL.REL.NOINC `($__internal_83_$__cuda_sm70_shflsync_idx_p) ;  /* 0x0000116000007944 */ /* 0x000fea0003c00000 */
[----:B------:R-:W-:Y:S05]  /*1b570*/  BRA `(.L_x_4132) ;  /* 0xfffee1f000007947 */ /* 0x000fea000383ffff */
.L_x_4004:
[----:B-1----:R-:W-:Y:S01]  /*1b580*/  IMAD.MOV.U32 R5, RZ, RZ, R13 ;  /* 0x000000ffff057224 */ /* 0x002fe200078e000d */
[----:B------:R-:W-:Y:S01]  /*1b590*/  MOV R3, 0x2 ;  /* 0x0000000200037802 */ /* 0x000fe20000000f00 */
[----:B----4-:R-:W-:Y:S01]  /*1b5a0*/  IMAD.MOV.U32 R0, RZ, RZ, 0x181f ;  /* 0x0000181fff007424 */ /* 0x010fe200078e00ff */
[----:B------:R-:W-:Y:S02]  /*1b5b0*/  MOV R2, 0x1b5d0 ;  /* 0x0001b5d000027802 */ /* 0x000fe40000000f00 */
[----:B--23-5:R-:W-:Y:S05]  /*1b5c0*/  CALL.REL.NOINC `($__internal_83_$__cuda_sm70_shflsync_idx_p) ;  /* 0x0000110000007944 */ /* 0x02cfea0003c00000 */
[----:B------:R-:W-:Y:S01]  /*1b5d0*/  MOV R10, R0 ;  /* 0x00000000000a7202 */ /* 0x000fe20000000f00 */
[----:B------:R-:W-:Y:S05]  /*1b5e0*/  BRA `(.L_x_4133) ;  /* 0xfffee2e000007947 */ /* 0x000fea000383ffff */
.L_x_4005:
[----:B------:R-:W-:Y:S01]  /*1b5f0*/  IMAD.MOV.U32 R5, RZ, RZ, R15 ;  /* 0x000000ffff057224 */ /* 0x000fe200078e000f */
[----:B------:R-:W-:Y:S01]  /*1b600*/  MOV R3, 0x2 ;  /* 0x0000000200037802 */ /* 0x000fe20000000f00 */
[----:B----4-:R-:W-:Y:S01]  /*1b610*/  IMAD.MOV.U32 R0, RZ, RZ, 0x181f ;  /* 0x0000181fff007424 */ /* 0x010fe200078e00ff */
[----:B------:R-:W-:Y:S02]  /*1b620*/  MOV R2, 0x1b640 ;  /* 0x0001b64000027802 */ /* 0x000fe40000000f00 */
[----:B-123-5:R-:W-:Y:S05]  /*1b630*/  CALL.REL.NOINC `($__internal_83_$__cuda_sm70_shflsync_idx_p) ;  /* 0x0000109000007944 */ /* 0x02efea0003c00000 */
[----:B------:R-:W-:Y:S05]  /*1b640*/  BRA `(.L_x_4134) ;  /* 0xfffee2a000007947 */ /* 0x000fea000383ffff */
.L_x_4008:
[----:B-1----:R-:W-:Y:S01]  /*1b650*/  IMAD.MOV.U32 R5, RZ, RZ, R13 ;  /* 0x000000ffff057224 */ /* 0x002fe200078e000d */
[----:B------:R-:W-:Y:S01]  /*1b660*/  MOV R3, 0x3 ;  /* 0x0000000300037802 */ /* 0x000fe20000000f00 */
[----:B------:R-:W-:Y:S01]  /*1b670*/  IMAD.MOV.U32 R0, RZ, RZ, 0x181f ;  /* 0x0000181fff007424 */ /* 0x000fe200078e00ff */
[----:B------:R-:W-:-:S02]  /*1b680*/  MOV R2, 0x1b6a0 ;  /* 0x0001b6a000027802 */ /* 0x000fc40000000f00 */
[----:B--2345:R-:W-:Y:S05]  /*1b690*/  CALL.REL.NOINC `($__internal_83_$__cuda_sm70_shflsync_idx_p) ;  /* 0x0000103000007944 */ /* 0x03cfea0003c00000 */
[----:B------:R-:W-:Y:S01]  /*1b6a0*/  IMAD.MOV.U32 R10, RZ, RZ, R0 ;  /* 0x000000ffff0a7224 */ /* 0x000fe200078e0000 */
[----:B------:R-:W-:Y:S01]  /*1b6b0*/  MOV R3, 0x3 ;  /* 0x0000000300037802 */ /* 0x000fe20000000f00 */
[----:B------:R-:W-:Y:S01]  /*1b6c0*/  IMAD.MOV.U32 R5, RZ, RZ, R15 ;  /* 0x000000ffff057224 */ /* 0x000fe200078e000f */
[----:B------:R-:W-:-:S02]  /*1b6d0*/  MOV R0, 0x181f ;  /* 0x0000181f00007802 */ /* 0x000fc40000000f00 */
[----:B------:R-:W-:Y:S02]  /*1b6e0*/  MOV R2, 0x1b700 ;  /* 0x0001b70000027802 */ /* 0x000fe40000000f00 */
[----:B------:R-:W-:Y:S05]  /*1b6f0*/  CALL.REL.NOINC `($__internal_83_$__cuda_sm70_shflsync_idx_p) ;  /* 0x00000fd000007944 */ /* 0x000fea0003c00000 */
[----:B------:R-:W-:Y:S05]  /*1b700*/  BRA `(.L_x_4135) ;  /* 0xfffee35000007947 */ /* 0x000fea000383ffff */
.L_x_4067:
[----:B------:R-:W-:Y:S01]  /*1b710*/  IMAD.MOV.U32 R2, RZ, RZ, R204 ;  /* 0x000000ffff027224 */ /* 0x000fe200078e00cc */
[----:B------:R-:W-:Y:S01]  /*1b720*/  MOV R7, 0x1f ;  /* 0x0000001f00077802 */ /* 0x000fe20000000f00 */
[----:B------:R-:W-:Y:S01]  /*1b730*/  IMAD.MOV.U32 R5, RZ, RZ, 0x2 ;  /* 0x00000002ff057424 */ /* 0x000fe200078e00ff */
[----:B------:R-:W-:Y:S02]  /*1b740*/  MOV R6, 0xffffffff ;  /* 0xffffffff00067802 */ /* 0x000fe40000000f00 */
[----:B------:R-:W-:Y:S02]  /*1b750*/  MOV R3, 0x1b770 ;  /* 0x0001b77000037802 */ /* 0x000fe40000000f00 */
[----:B------:R-:W-:Y:S05]  /*1b760*/  CALL.REL.NOINC `($__internal_82_$__cuda_sm70_shflsync_bfly_p) ;  /* 0x00000f1000007944 */ /* 0x000fea0003c00000 */
[----:B------:R-:W-:Y:S01]  /*1b770*/  FADD.FTZ R0, R204, R5 ;  /* 0x00000005cc007221 */ /* 0x000fe20000010000 */
[----:B------:R-:W-:Y:S02]  /*1b780*/  MOV R5, 0x1 ;  /* 0x0000000100057802 */ /* 0x000fe40000000f00 */
[----:B------:R-:W-:Y:S02]  /*1b790*/  MOV R3, 0x1b7c0 ;  /* 0x0001b7c000037802 */ /* 0x000fe40000000f00 */
[----:B------:R-:W-:-:S02]  /*1b7a0*/  MOV R2, R0 ;  /* 0x0000000000027202 */ /* 0x000fc40000000f00 */
[----:B------:R-:W-:Y:S05]  /*1b7b0*/  CALL.REL.NOINC `($__internal_82_$__cuda_sm70_shflsync_bfly_p) ;  /* 0x00000ec000007944 */ /* 0x000fea0003c00000 */
[----:B------:R-:W-:Y:S01]  /*1b7c0*/  FADD.FTZ R0, R0, R5 ;  /* 0x0000000500007221 */ /* 0x000fe20000010000 */
[----:B------:R-:W-:-:S02]  /*1b7d0*/  MOV R2, R205 ;  /* 0x000000cd00027202 */ /* 0x000fc40000000f00 */
[----:B------:R-:W-:Y:S02]  /*1b7e0*/  MOV R5, 0x2 ;  /* 0x0000000200057802 */ /* 0x000fe40000000f00 */
[----:B------:R-:W-:Y:S02]  /*1b7f0*/  MOV R3, 0x1b810 ;  /* 0x0001b81000037802 */ /* 0x000fe40000000f00 */
[----:B------:R-:W-:Y:S05]  /*1b800*/  CALL.REL.NOINC `($__internal_82_$__cuda_sm70_shflsync_bfly_p) ;  /* 0x00000e7000007944 */ /* 0x000fea0003c00000 */
[----:B------:R-:W-:Y:S01]  /*1b810*/  FADD.FTZ R4, R205, R5 ;  /* 0x00000005cd047221 */ /* 0x000fe20000010000 */
[----:B------:R-:W-:Y:S02]  /*1b820*/  MOV R5, 0x1 ;  /* 0x0000000100057802 */ /* 0x000fe40000000f00 */
[----:B------:R-:W-:Y:S02]  /*1b830*/  MOV R3, 0x1b860 ;  /* 0x0001b86000037802 */ /* 0x000fe40000000f00 */
[----:B------:R-:W-:Y:S02]  /*1b840*/  MOV R2, R4 ;  /* 0x0000000400027202 */ /* 0x000fe40000000f00 */
[----:B------:R-:W-:Y:S05]  /*1b850*/  CALL.REL.NOINC `($__internal_82_$__cuda_sm70_shflsync_bfly_p) ;  /* 0x00000e2000007944 */ /* 0x000fea0003c00000 */
[----:B------:R-:W-:Y:S01]  /*1b860*/  MOV R3, R5 ;  /* 0x0000000500037202 */ /* 0x000fe20000000f00 */
[----:B------:R-:W-:Y:S05]  /*1b870*/  BRA `(.L_x_4136) ;  /* 0xffff9e7000007947 */ /* 0x000fea000383ffff */
.L_x_4074:
[----:B--234-:R-:W-:Y:S01]  /*1b880*/  IMAD.MOV.U32 R5, RZ, RZ, R15 ;  /* 0x000000ffff057224 */ /* 0x01cfe200078e000f */
[----:B------:R-:W-:Y:S01]  /*1b890*/  MOV R3, RZ ;  /* 0x000000ff00037202 */ /* 0x000fe20000000f00 */
[----:B------:R-:W-:Y:S01]  /*1b8a0*/  IMAD.MOV.U32 R0, RZ, RZ, 0x181f ;  /* 0x0000181fff007424 */ /* 0x000fe200078e00ff */
[----:B------:R-:W-:-:S02]  /*1b8b0*/  MOV R2, 0x1b8d0 ;  /* 0x0001b8d000027802 */ /* 0x000fc40000000f00 */
[----:B-1----:R-:W-:Y:S05]  /*1b8c0*/  CALL.REL.NOINC `($__internal_83_$__cuda_sm70_shflsync_idx_p) ;  /* 0x00000e0000007944 */ /* 0x002fea0003c00000 */
[----:B------:R-:W-:Y:S01]  /*1b8d0*/  MOV R12, R0 ;  /* 0x00000000000c7202 */ /* 0x000fe20000000f00 */
[----:B------:R-:W-:Y:S05]  /*1b8e0*/  BRA `(.L_x_4137) ;  /* 0xffffbaa000007947 */ /* 0x000fea000383ffff */
.L_x_4075:
[----:B------:R-:W-:Y:S01]  /*1b8f0*/  IMAD.MOV.U32 R5, RZ, RZ, R16 ;  /* 0x000000ffff057224 */ /* 0x000fe200078e0010 */
[----:B------:R-:W-:Y:S01]  /*1b900*/  MOV R3, RZ ;  /* 0x000000ff00037202 */ /* 0x000fe20000000f00 */
[----:B------:R-:W-:Y:S01]  /*1b910*/  IMAD.MOV.U32 R0, RZ, RZ, 0x181f ;  /* 0x0000181fff007424 */ /* 0x000fe200078e00ff */
[----:B------:R-:W-:-:S02]  /*1b920*/  MOV R2, 0x1b940 ;  /* 0x0001b94000027802 */ /* 0x000fc40000000f00 */
[----:B-123--:R-:W-:Y:S05]  /*1b930*/  CALL.REL.NOINC `($__internal_83_$__cuda_sm70_shflsync_idx_p) ;  /* 0x00000d9000007944 */ /* 0x00efea0003c00000 */
[----:B------:R-:W-:Y:S05]  /*1b940*/  BRA `(.L_x_4138) ;  /* 0xffffba6000007947 */ /* 0x000fea000383ffff */
.L_x_4078:
[----:B------:R-:W-:Y:S01]  /*1b950*/  IMAD.MOV.U32 R5, RZ, RZ, R15 ;  /* 0x000000ffff057224 */ /* 0x000fe200078e000f */
[----:B--2---:R-:W-:Y:S01]  /*1b960*/  MOV R3, 0x1 ;  /* 0x0000000100037802 */ /* 0x004fe20000000f00 */
[----:B------:R-:W-:Y:S01]  /*1b970*/  IMAD.MOV.U32 R0, RZ, RZ, 0x181f ;  /* 0x0000181fff007424 */ /* 0x000fe200078e00ff */
[----:B------:R-:W-:-:S02]  /*1b980*/  MOV R2, 0x1b9a0 ;  /* 0x0001b9a000027802 */ /* 0x000fc40000000f00 */
[----:B-1-34-:R-:W-:Y:S05]  /*1b990*/  CALL.REL.NOINC `($__internal_83_$__cuda_sm70_shflsync_idx_p) ;  /* 0x00000d3000007944 */ /* 0x01afea0003c00000 */
[----:B------:R-:W-:Y:S01]  /*1b9a0*/  IMAD.MOV.U32 R12, RZ, RZ, R0 ;  /* 0x000000ffff0c7224 */ /* 0x000fe200078e0000 */
[----:B------:R-:W-:Y:S01]  /*1b9b0*/  MOV R3, 0x1 ;  /* 0x0000000100037802 */ /* 0x000fe20000000f00 */
[----:B------:R-:W-:Y:S01]  /*1b9c0*/  IMAD.MOV.U32 R5, RZ, RZ, R16 ;  /* 0x000000ffff057224 */ /* 0x000fe200078e0010 */
[----:B------:R-:W-:-:S02]  /*1b9d0*/  MOV R0, 0x181f ;  /* 0x0000181f00007802 */ /* 0x000fc40000000f00 */
[----:B------:R-:W-:Y:S02]  /*1b9e0*/  MOV R2, 0x1ba00 ;  /* 0x0001ba0000027802 */ /* 0x000fe40000000f00 */
[----:B------:R-:W-:Y:S05]  /*1b9f0*/  CALL.REL.NOINC `($__internal_83_$__cuda_sm70_shflsync_idx_p) ;  /* 0x00000cd000007944 */ /* 0x000fea0003c00000 */
[----:B------:R-:W-:Y:S05]  /*1ba00*/  BRA `(.L_x_4139) ;  /* 0xffffbb7000007947 */ /* 0x000fea000383ffff */
.L_x_4081:
[----:B------:R-:W-:Y:S01]  /*1ba10*/  IMAD.MOV.U32 R5, RZ, RZ, R15 ;  /* 0x000000ffff057224 */ /* 0x000fe200078e000f */
[----:B--2---:R-:W-:Y:S01]  /*1ba20*/  MOV R3, 0x2 ;  /* 0x0000000200037802 */ /* 0x004fe20000000f00 */
[----:B------:R-:W-:Y:S01]  /*1ba30*/  IMAD.MOV.U32 R0, RZ, RZ, 0x181f ;  /* 0x0000181fff007424 */ /* 0x000fe200078e00ff */
[----:B------:R-:W-:Y:S02]  /*1ba40*/  MOV R2, 0x1ba60 ;  /* 0x0001ba6000027802 */ /* 0x000fe40000000f00 */
[----:B-1-34-:R-:W-:Y:S05]  /*1ba50*/  CALL.REL.NOINC `($__internal_83_$__cuda_sm70_shflsync_idx_p) ;  /* 0x00000c7000007944 */ /* 0x01afea0003c00000 */
[----:B------:R-:W-:Y:S01]  /*1ba60*/  MOV R12, R0 ;  /* 0x00000000000c7202 */ /* 0x000fe20000000f00 */
[----:B------:R-:W-:Y:S05]  /*1ba70*/  BRA `(.L_x_4140) ;  /* 0xffffbc7000007947 */ /* 0x000fea000383ffff */
.L_x_4082:
[----:B------:R-:W-:Y:S01]  /*1ba80*/  IMAD.MOV.U32 R5, RZ, RZ, R16 ;  /* 0x000000ffff057224 */ /* 0x000fe200078e0010 */
[----:B--2---:R-:W-:Y:S01]  /*1ba90*/  MOV R3, 0x2 ;  /* 0x0000000200037802 */ /* 0x004fe20000000f00 */
[----:B------:R-:W-:Y:S01]  /*1baa0*/  IMAD.MOV.U32 R0, RZ, RZ, 0x181f ;  /* 0x0000181fff007424 */ /* 0x000fe200078e00ff */
[----:B------:R-:W-:Y:S02]  /*1bab0*/  MOV R2, 0x1bad0 ;  /* 0x0001bad000027802 */ /* 0x000fe40000000f00 */
[----:B-1-34-:R-:W-:Y:S05]  /*1bac0*/  CALL.REL.NOINC `($__internal_83_$__cuda_sm70_shflsync_idx_p) ;  /* 0x00000c0000007944 */ /* 0x01afea0003c00000 */
[----:B------:R-:W-:Y:S05]  /*1bad0*/  BRA `(.L_x_4141) ;  /* 0xffffbc3000007947 */ /* 0x000fea000383ffff */
.L_x_4085:
[----:B------:R-:W-:Y:S01]  /*1bae0*/  IMAD.MOV.U32 R5, RZ, RZ, R15 ;  /* 0x000000ffff057224 */ /* 0x000fe200078e000f */
[----:B---3--:R-:W-:Y:S01]  /*1baf0*/  MOV R3, 0x3 ;  /* 0x0000000300037802 */ /* 0x008fe20000000f00 */
[----:B----4-:R-:W-:Y:S01]  /*1bb00*/  IMAD.MOV.U32 R0, RZ, RZ, 0x181f ;  /* 0x0000181fff007424 */ /* 0x010fe200078e00ff */
[----:B------:R-:W-:-:S02]  /*1bb10*/  MOV R2, 0x1bb30 ;  /* 0x0001bb3000027802 */ /* 0x000fc40000000f00 */
[----:B-12---:R-:W-:Y:S05]  /*1bb20*/  CALL.REL.NOINC `($__internal_83_$__cuda_sm70_shflsync_idx_p) ;  /* 0x00000ba000007944 */ /* 0x006fea0003c00000 */
[----:B------:R-:W-:Y:S01]  /*1bb30*/  IMAD.MOV.U32 R10, RZ, RZ, R0 ;  /* 0x000000ffff0a7224 */ /* 0x000fe200078e0000 */
[----:B------:R-:W-:Y:S01]  /*1bb40*/  MOV R3, 0x3 ;  /* 0x0000000300037802 */ /* 0x000fe20000000f00 */
[----:B------:R-:W-:Y:S01]  /*1bb50*/  IMAD.MOV.U32 R5, RZ, RZ, R16 ;  /* 0x000000ffff057224 */ /* 0x000fe200078e0010 */
[----:B------:R-:W-:-:S02]  /*1bb60*/  MOV R0, 0x181f ;  /* 0x0000181f00007802 */ /* 0x000fc40000000f00 */
[----:B------:R-:W-:Y:S02]  /*1bb70*/  MOV R2, 0x1bb90 ;  /* 0x0001bb9000027802 */ /* 0x000fe40000000f00 */
[----:B------:R-:W-:Y:S05]  /*1bb80*/  CALL.REL.NOINC `($__internal_83_$__cuda_sm70_shflsync_idx_p) ;  /* 0x00000b4000007944 */ /* 0x000fea0003c00000 */
[----:B------:R-:W-:Y:S05]  /*1bb90*/  BRA `(.L_x_4142) ;  /* 0xffffbcf000007947 */ /* 0x000fea000383ffff */
.L_x_4087:
[----:B------:R-:W-:Y:S01]  /*1bba0*/  IMAD.MOV.U32 R5, RZ, RZ, R16 ;  /* 0x000000ffff057224 */ /* 0x000fe200078e0010 */
[----:B------:R-:W-:Y:S01]  /*1bbb0*/  MOV R3, RZ ;  /* 0x000000ff00037202 */ /* 0x000fe20000000f00 */
[----:B------:R-:W-:Y:S01]  /*1bbc0*/  IMAD.MOV.U32 R0, RZ, RZ, 0x1c1f ;  /* 0x00001c1fff007424 */ /* 0x000fe200078e00ff */
[----:B------:R-:W-:Y:S02]  /*1bbd0*/  MOV R2, 0x1bbf0 ;  /* 0x0001bbf000027802 */ /* 0x000fe40000000f00 */
[----:B------:R-:W-:Y:S05]  /*1bbe0*/  CALL.REL.NOINC `($__internal_83_$__cuda_sm70_shflsync_idx_p) ;  /* 0x00000ae000007944 */ /* 0x000fea0003c00000 */
[----:B------:R-:W-:Y:S01]  /*1bbf0*/  MOV R4, R0 ;  /* 0x0000000000047202 */ /* 0x000fe20000000f00 */
[----:B------:R-:W-:Y:S05]  /*1bc00*/  BRA `(.L_x_4143) ;  /* 0xffffc00000007947 */ /* 0x000fea000383ffff */
.L_x_4088:
[----:B------:R-:W-:Y:S01]  /*1bc10*/  IMAD.MOV.U32 R5, RZ, RZ, R17 ;  /* 0x000000ffff057224 */ /* 0x000fe200078e0011 */
[----:B------:R-:W-:Y:S01]  /*1bc20*/  MOV R3, RZ ;  /* 0x000000ff00037202 */ /* 0x000fe20000000f00 */
[----:B------:R-:W-:Y:S01]  /*1bc30*/  IMAD.MOV.U32 R0, RZ, RZ, 0x1c1f ;  /* 0x00001c1fff007424 */ /* 0x000fe200078e00ff */
[----:B------:R-:W-:Y:S02]  /*1bc40*/  MOV R2, 0x1bc60 ;  /* 0x0001bc6000027802 */ /* 0x000fe40000000f00 */
[----:B-12---:R-:W-:Y:S05]  /*1bc50*/  CALL.REL.NOINC `($__internal_83_$__cuda_sm70_shflsync_idx_p) ;  /* 0x00000a7000007944 */ /* 0x006fea0003c00000 */
[----:B------:R-:W-:Y:S05]  /*1bc60*/  BRA `(.L_x_4144) ;  /* 0xffffbfc000007947 */ /* 0x000fea000383ffff */
.L_x_4091:
[----:B------:R-:W-:Y:S01]  /*1bc70*/  IMAD.MOV.U32 R5, RZ, RZ, R16 ;  /* 0x000000ffff057224 */ /* 0x000fe200078e0010 */
[----:B------:R-:W-:Y:S01]  /*1bc80*/  MOV R3, 0x1 ;  /* 0x0000000100037802 */ /* 0x000fe20000000f00 */
[----:B----4-:R-:W-:Y:S01]  /*1bc90*/  IMAD.MOV.U32 R0, RZ, RZ, 0x1c1f ;  /* 0x00001c1fff007424 */ /* 0x010fe200078e00ff */
[----:B------:R-:W-:-:S02]  /*1bca0*/  MOV R2, 0x1bcc0 ;  /* 0x0001bcc000027802 */ /* 0x000fc40000000f00 */
[----:B-123--:R-:W-:Y:S05]  /*1bcb0*/  CALL.REL.NOINC `($__internal_83_$__cuda_sm70_shflsync_idx_p) ;  /* 0x00000a1000007944 */ /* 0x00efea0003c00000 */
[----:B------:R-:W-:Y:S01]  /*1bcc0*/  IMAD.MOV.U32 R4, RZ, RZ, R0 ;  /* 0x000000ffff047224 */ /* 0x000fe200078e0000 */
[----:B------:R-:W-:Y:S01]  /*1bcd0*/  MOV R3, 0x1 ;  /* 0x0000000100037802 */ /* 0x000fe20000000f00 */
[----:B------:R-:W-:Y:S01]  /*1bce0*/  IMAD.MOV.U32 R5, RZ, RZ, R17 ;  /* 0x000000ffff057224 */ /* 0x000fe200078e0011 */
[----:B------:R-:W-:-:S02]  /*1bcf0*/  MOV R0, 0x1c1f ;  /* 0x00001c1f00007802 */ /* 0x000fc40000000f00 */
[----:B------:R-:W-:Y:S02]  /*1bd00*/  MOV R2, 0x1bd20 ;  /* 0x0001bd2000027802 */ /* 0x000fe40000000f00 */
[----:B------:R-:W-:Y:S05]  /*1bd10*/  CALL.REL.NOINC `($__internal_83_$__cuda_sm70_shflsync_idx_p) ;  /* 0x000009b000007944 */ /* 0x000fea0003c00000 */
[----:B------:R-:W-:Y:S05]  /*1bd20*/  BRA `(.L_x_4145) ;  /* 0xffffcbf000007947 */ /* 0x000fea000383ffff */
.L_x_4095:
[----:B------:R-:W-:Y:S01]  /*1bd30*/  IMAD.MOV.U32 R5, RZ, RZ, R13 ;  /* 0x000000ffff057224 */ /* 0x000fe200078e000d */
[----:B------:R-:W-:Y:S01]  /*1bd40*/  MOV R3, RZ ;  /* 0x000000ff00037202 */ /* 0x000fe20000000f00 */
[----:B------:R-:W-:Y:S01]  /*1bd50*/  IMAD.MOV.U32 R0, RZ, RZ, 0x181f ;  /* 0x0000181fff007424 */ /* 0x000fe200078e00ff */
[----:B------:R-:W-:Y:S02]  /*1bd60*/  MOV R2, 0x1bd80 ;  /* 0x0001bd8000027802 */ /* 0x000fe40000000f00 */
[----:B------:R-:W-:Y:S05]  /*1bd70*/  CALL.REL.NOINC `($__internal_83_$__cuda_sm70_shflsync_idx_p) ;  /* 0x0000095000007944 */ /* 0x000fea0003c00000 */
[----:B------:R-:W-:Y:S01]  /*1bd80*/  MOV R12, R0 ;  /* 0x00000000000c7202 */ /* 0x000fe20000000f00 */
[----:B------:R-:W-:Y:S05]  /*1bd90*/  BRA `(.L_x_4146) ;  /* 0xffffdfe000007947 */ /* 0x000fea000383ffff */
.L_x_4096:
[----:B------:R-:W-:Y:S01]  /*1bda0*/  IMAD.MOV.U32 R5, RZ, RZ, R16 ;  /* 0x000000ffff057224 */ /* 0x000fe200078e0010 */
[----:B------:R-:W-:Y:S01]  /*1bdb0*/  MOV R3, RZ ;  /* 0x000000ff00037202 */ /* 0x000fe20000000f00 */
[----:B------:R-:W-:Y:S01]  /*1bdc0*/  IMAD.MOV.U32 R0, RZ, RZ, 0x181f ;  /* 0x0000181fff007424 */ /* 0x000fe200078e00ff */
[----:B------:R-:W-:Y:S02]  /*1bdd0*/  MOV R2, 0x1bdf0 ;  /* 0x0001bdf000027802 */ /* 0x000fe40000000f00 */
[----:B-12---:R-:W-:Y:S05]  /*1bde0*/  CALL.REL.NOINC `($__internal_83_$__cuda_sm70_shflsync_idx_p) ;  /* 0x000008e000007944 */ /* 0x006fea0003c00000 */
[----:B------:R-:W-:Y:S05]  /*1bdf0*/  BRA `(.L_x_4147) ;  /* 0xffffdfa000007947 */ /* 0x000fea000383ffff */
.L_x_4099:
[----:B------:R-:W-:Y:S01]  /*1be00*/  IMAD.MOV.U32 R5, RZ, RZ, R13 ;  /* 0x000000ffff057224 */ /* 0x000fe200078e000d */
[----:B--2---:R-:W-:Y:S01]  /*1be10*/  MOV R3, 0x1 ;  /* 0x0000000100037802 */ /* 0x004fe20000000f00 */
[----:B----4-:R-:W-:Y:S01]  /*1be20*/  IMAD.MOV.U32 R0, RZ, RZ, 0x181f ;  /* 0x0000181fff007424 */ /* 0x010fe200078e00ff */
[----:B------:R-:W-:-:S02]  /*1be30*/  MOV R2, 0x1be50 ;  /* 0x0001be5000027802 */ /* 0x000fc40000000f00 */
[----:B-1-3--:R-:W-:Y:S05]  /*1be40*/  CALL.REL.NOINC `($__internal_83_$__cuda_sm70_shflsync_idx_p) ;  /* 0x0000088000007944 */ /* 0x00afea0003c00000 */
[----:B------:R-:W-:Y:S01]  /*1be50*/  IMAD.MOV.U32 R12, RZ, RZ, R0 ;  /* 0x000000ffff0c7224 */ /* 0x000fe200078e0000 */
[----:B------:R-:W-:Y:S01]  /*1be60*/  MOV R3, 0x1 ;  /* 0x0000000100037802 */ /* 0x000fe20000000f00 */
[----:B------:R-:W-:Y:S01]  /*1be70*/  IMAD.MOV.U32 R5, RZ, RZ, R16 ;  /* 0x000000ffff057224 */ /* 0x000fe200078e0010 */
[----:B------:R-:W-:-:S02]  /*1be80*/  MOV R0, 0x181f ;  /* 0x0000181f00007802 */ /* 0x000fc40000000f00 */
[----:B------:R-:W-:Y:S02]  /*1be90*/  MOV R2, 0x1beb0 ;  /* 0x0001beb000027802 */ /* 0x000fe40000000f00 */
[----:B------:R-:W-:Y:S05]  /*1bea0*/  CALL.REL.NOINC `($__internal_83_$__cuda_sm70_shflsync_idx_p) ;  /* 0x0000082000007944 */ /* 0x000fea0003c00000 */
[----:B------:R-:W-:Y:S05]  /*1beb0*/  BRA `(.L_x_4148) ;  /* 0xffffe0c000007947 */ /* 0x000fea000383ffff */
.L_x_4102:
[----:B------:R-:W-:Y:S01]  /*1bec0*/  IMAD.MOV.U32 R5, RZ, RZ, R13 ;  /* 0x000000ffff057224 */ /* 0x000fe200078e000d */
[----:B-1----:R-:W-:Y:S01]  /*1bed0*/  MOV R3, 0x2 ;  /* 0x0000000200037802 */ /* 0x002fe20000000f00 */
[----:B----4-:R-:W-:Y:S01]  /*1bee0*/  IMAD.MOV.U32 R0, RZ, RZ, 0x181f ;  /* 0x0000181fff007424 */ /* 0x010fe200078e00ff */
[----:B------:R-:W-:Y:S02]  /*1bef0*/  MOV R2, 0x1bf10 ;  /* 0x0001bf1000027802 */ /* 0x000fe40000000f00 */
[----:B--23--:R-:W-:Y:S05]  /*1bf00*/  CALL.REL.NOINC `($__internal_83_$__cuda_sm70_shflsync_idx_p) ;  /* 0x000007c000007944 */ /* 0x00cfea0003c00000 */
[----:B------:R-:W-:Y:S01]  /*1bf10*/  MOV R12, R0 ;  /* 0x00000000000c7202 */ /* 0x000fe20000000f00 */
[----:B------:R-:W-:Y:S05]  /*1bf20*/  BRA `(.L_x_4149) ;  /* 0xffffe1c000007947 */ /* 0x000fea000383ffff */
.L_x_4103:
[----:B------:R-:W-:Y:S01]  /*1bf30*/  IMAD.MOV.U32 R5, RZ, RZ, R16 ;  /* 0x000000ffff057224 */ /* 0x000fe200078e0010 */
[----:B------:R-:W-:Y:S01]  /*1bf40*/  MOV R3, 0x2 ;  /* 0x0000000200037802 */ /* 0x000fe20000000f00 */
[----:B----4-:R-:W-:Y:S01]  /*1bf50*/  IMAD.MOV.U32 R0, RZ, RZ, 0x181f ;  /* 0x0000181fff007424 */ /* 0x010fe200078e00ff */
[----:B------:R-:W-:Y:S02]  /*1bf60*/  MOV R2, 0x1bf80 ;  /* 0x0001bf8000027802 */ /* 0x000fe40000000f00 */
[----:B-123--:R-:W-:Y:S05]  /*1bf70*/  CALL.REL.NOINC `($__internal_83_$__cuda_sm70_shflsync_idx_p) ;  /* 0x0000075000007944 */ /* 0x00efea0003c00000 */
[----:B------:R-:W-:Y:S05]  /*1bf80*/  BRA `(.L_x_4150) ;  /* 0xffffe18000007947 */ /* 0x000fea000383ffff */
.L_x_4106:
[----:B------:R-:W-:Y:S01]  /*1bf90*/  IMAD.MOV.U32 R5, RZ, RZ, R13 ;  /* 0x000000ffff057224 */ /* 0x000fe200078e000d */
[----:B-1----:R-:W-:Y:S01]  /*1bfa0*/  MOV R3, 0x3 ;  /* 0x0000000300037802 */ /* 0x002fe20000000f00 */
[----:B------:R-:W-:Y:S01]  /*1bfb0*/  IMAD.MOV.U32 R0, RZ, RZ, 0x181f ;  /* 0x0000181fff007424 */ /* 0x000fe200078e00ff */
[----:B------:R-:W-:-:S02]  /*1bfc0*/  MOV R2, 0x1bfe0 ;  /* 0x0001bfe000027802 */ /* 0x000fc40000000f00 */
[----:B--234-:R-:W-:Y:S05]  /*1bfd0*/  CALL.REL.NOINC `($__internal_83_$__cuda_sm70_shflsync_idx_p) ;  /* 0x000006f000007944 */ /* 0x01cfea0003c00000 */
[----:B------:R-:W-:Y:S01]  /*1bfe0*/  IMAD.MOV.U32 R12, RZ, RZ, R0 ;  /* 0x000000ffff0c7224 */ /* 0x000fe200078e0000 */
[----:B------:R-:W-:Y:S01]  /*1bff0*/  MOV R3, 0x3 ;  /* 0x0000000300037802 */ /* 0x000fe20000000f00 */
[----:B------:R-:W-:Y:S01]  /*1c000*/  IMAD.MOV.U32 R5, RZ, RZ, R16 ;  /* 0x000000ffff057224 */ /* 0x000fe200078e0010 */
[----:B------:R-:W-:-:S02]  /*1c010*/  MOV R0, 0x181f ;  /* 0x0000181f00007802 */ /* 0x000fc40000000f00 */
[----:B------:R-:W-:Y:S02]  /*1c020*/  MOV R2, 0x1c040 ;  /* 0x0001c04000027802 */ /* 0x000fe40000000f00 */
[----:B------:R-:W-:Y:S05]  /*1c030*/  CALL.REL.NOINC `($__internal_83_$__cuda_sm70_shflsync_idx_p) ;  /* 0x0000069000007944 */ /* 0x000fea0003c00000 */
[----:B------:R-:W-:Y:S05]  /*1c040*/  BRA `(.L_x_4151) ;  /* 0xffffe24000007947 */ /* 0x000fea000383ffff */
.L_x_4108:
[----:B------:R-:W-:Y:S01]  /*1c050*/  IMAD.MOV.U32 R5, RZ, RZ, R114 ;  /* 0x000000ffff057224 */ /* 0x000fe200078e0072 */
[----:B------:R-:W-:Y:S01]  /*1c060*/  MOV R3, RZ ;  /* 0x000000ff00037202 */ /* 0x000fe20000000f00 */
[----:B------:R-:W-:Y:S01]  /*1c070*/  IMAD.MOV.U32 R0, RZ, RZ, 0x1f ;  /* 0x0000001fff007424 */ /* 0x000fe200078e00ff */
[----:B------:R-:W-:Y:S02]  /*1c080*/  MOV R2, 0x1c0a0 ;  /* 0x0001c0a000027802 */ /* 0x000fe40000000f00 */
[----:B---3--:R-:W-:Y:S05]  /*1c090*/  CALL.REL.NOINC `($__internal_83_$__cuda_sm70_shflsync_idx_p) ;  /* 0x0000063000007944 */ /* 0x008fea0003c00000 */
[----:B------:R-:W-:Y:S01]  /*1c0a0*/  MOV R9, R0 ;  /* 0x0000000000097202 */ /* 0x000fe20000000f00 */
[----:B------:R-:W-:Y:S05]  /*1c0b0*/  BRA `(.L_x_4152) ;  /* 0xffffe40000007947 */ /* 0x000fea000383ffff */
.L_x_4109:
[----:B------:R-:W-:Y:S01]  /*1c0c0*/  IMAD.MOV.U32 R5, RZ, RZ, R114 ;  /* 0x000000ffff057224 */ /* 0x000fe200078e0072 */
[----:B------:R-:W-:Y:S01]  /*1c0d0*/  MOV R3, 0x1 ;  /* 0x0000000100037802 */ /* 0x000fe20000000f00 */
[----:B------:R-:W-:Y:S01]  /*1c0e0*/  IMAD.MOV.U32 R0, RZ, RZ, 0x1f ;  /* 0x0000001fff007424 */ /* 0x000fe200078e00ff */
[----:B------:R-:W-:Y:S02]  /*1c0f0*/  MOV R2, 0x1c110 ;  /* 0x0001c11000027802 */ /* 0x000fe40000000f00 */
[----:B-123--:R-:W-:Y:S05]  /*1c100*/  CALL.REL.NOINC `($__internal_83_$__cuda_sm70_shflsync_idx_p) ;  /* 0x000005c000007944 */ /* 0x00efea0003c00000 */
[----:B------:R-:W-:Y:S01]  /*1c110*/  MOV R8, R0 ;  /* 0x0000000000087202 */ /* 0x000fe20000000f00 */
[----:B------:R-:W-:Y:S05]  /*1c120*/  BRA `(.L_x_4153) ;  /* 0xffffe3b000007947 */ /* 0x000fea000383ffff */
.L_x_4110:
[----:B------:R-:W-:Y:S02]  /*1c130*/  MOV R2, 0x1 ;  /* 0x0000000100027802 */ /* 0x000fe40000000f00 */
[----:B------:R-:W-:-:S02]  /*1c140*/  MOV R3, 0x1c160 ;  /* 0x0001c16000037802 */ /* 0x000fc40000000f00 */
[----:B-12-4-:R-:W-:Y:S05]  /*1c150*/  CALL.REL.NOINC `($__internal_84_$__cuda_sm70_shflsync_up_p) ;  /* 0x000005c000007944 */ /* 0x016fea0003c00000 */
[----:B------:R-:W-:Y:S05]  /*1c160*/  BRA `(.L_x_4154) ;  /* 0xffffe4a000007947 */ /* 0x000fea000383ffff */
.L_x_4111:
[----:B------:R-:W-:Y:S02]  /*1c170*/  MOV R2, 0x2 ;  /* 0x0000000200027802 */ /* 0x000fe40000000f00 */
[----:B------:R-:W-:-:S02]  /*1c180*/  MOV R3, 0x1c1a0 ;  /* 0x0001c1a000037802 */ /* 0x000fc40000000f00 */
[----:B-12---:R-:W-:Y:S05]  /*1c190*/  CALL.REL.NOINC `($__internal_84_$__cuda_sm70_shflsync_up_p) ;  /* 0x0000058000007944 */ /* 0x006fea0003c00000 */
        /* <DEDUP_REMOVED lines=23> */
.L_x_4115:
[----:B------:R-:W-:Y:S02]  /*1c310*/  MOV R2, 0x1 ;  /* 0x0000000100027802 */ /* 0x000fe40000000f00 */
[----:B------:R-:W-:Y:S02]  /*1c320*/  MOV R3, 0x1c340 ;  /* 0x0001c34000037802 */ /* 0x000fe40000000f00 */
[----:B------:R-:W-:Y:S05]  /*1c330*/  CALL.REL.NOINC `($__internal_84_$__cuda_sm70_shflsync_up_p) ;  /* 0x000003e000007944 */ /* 0x000fea0003c00000 */
[----:B------:R-:W-:Y:S01]  /*1c340*/  MOV R2, R4 ;  /* 0x0000000400027202 */ /* 0x000fe20000000f00 */
[----:B------:R-:W-:Y:S05]  /*1c350*/  BRA `(.L_x_4156) ;  /* 0xffffe51000007947 */ /* 0x000fea000383ffff */
.L_x_4116:
        /* <DEDUP_REMOVED lines=26> */
.L_x_4118:
[----:B------:R-:W-:Y:S02]  /*1c500*/  SEL R0, RZ, 0x1, P0 ;  /* 0x00000001ff007807 */ /* 0x000fe40000000000 */
[----:B------:R-:W-:Y:S02]  /*1c510*/  MOV R2, 0x1c530 ;  /* 0x0001c53000027802 */ /* 0x000fe40000000f00 */
[----:B---3--:R-:W-:Y:S05]  /*1c520*/  CALL.REL.NOINC `($__internal_85_$__cuda_sm70_votesync_ballot) ;  /* 0x0000026000007944 */ /* 0x008fea0003c00000 */
[----:B------:R-:W-:Y:S01]  /*1c530*/  MOV R8, R0 ;  /* 0x0000000000087202 */ /* 0x000fe20000000f00 */
[----:B------:R-:W-:Y:S05]  /*1c540*/  BRA `(.L_x_4158) ;  /* 0xffffe4b000007947 */ /* 0x000fea000383ffff */
.L_x_4119:
[----:B------:R-:W-:Y:S01]  /*1c550*/  IMAD.MOV.U32 R5, RZ, RZ, R6 ;  /* 0x000000ffff057224 */ /* 0x000fe200078e0006 */
[----:B--2---:R-:W-:Y:S01]  /*1c560*/  MOV R3, R11 ;  /* 0x0000000b00037202 */ /* 0x004fe20000000f00 */
[----:B------:R-:W-:Y:S01]  /*1c570*/  IMAD.MOV.U32 R0, RZ, RZ, 0x1f ;  /* 0x0000001fff007424 */ /* 0x000fe200078e00ff */
[----:B------:R-:W-:Y:S02]  /*1c580*/  MOV R2, 0x1c5a0 ;  /* 0x0001c5a000027802 */ /* 0x000fe40000000f00 */
[----:B-1-3--:R-:W-:Y:S05]  /*1c590*/  CALL.REL.NOINC `($__internal_83_$__cuda_sm70_shflsync_idx_p) ;  /* 0x0000013000007944 */ /* 0x00afea0003c00000 */
[----:B------:R-:W-:Y:S01]  /*1c5a0*/  IMAD.MOV.U32 R6, RZ, RZ, R0 ;  /* 0x000000ffff067224 */ /* 0x000fe200078e0000 */
[----:B------:R-:W-:Y:S01]  /*1c5b0*/  MOV R3, R11 ;  /* 0x0000000b00037202 */ /* 0x000fe20000000f00 */
[----:B------:R-:W-:Y:S01]  /*1c5c0*/  IMAD.MOV.U32 R5, RZ, RZ, R7 ;  /* 0x000000ffff057224 */ /* 0x000fe200078e0007 */
[----:B------:R-:W-:Y:S02]  /*1c5d0*/  MOV R0, 0x1f ;  /* 0x0000001f00007802 */ /* 0x000fe40000000f00 */
[----:B------:R-:W-:-:S02]  /*1c5e0*/  MOV R2, 0x1c600 ;  /* 0x0001c60000027802 */ /* 0x000fc40000000f00 */
[----:B------:R-:W-:Y:S05]  /*1c5f0*/  CALL.REL.NOINC `($__internal_83_$__cuda_sm70_shflsync_idx_p) ;  /* 0x000000d000007944 */ /* 0x000fea0003c00000 */
[----:B------:R-:W-:Y:S01]  /*1c600*/  MOV R7, R0 ;  /* 0x0000000000077202 */ /* 0x000fe20000000f00 */
[----:B------:R-:W-:Y:S05]  /*1c610*/  BRA `(.L_x_4159) ;  /* 0xffffe42000007947 */ /* 0x000fea000383ffff */
.L_x_4122:
[----:B------:R-:W-:Y:S01]  /*1c620*/  IMAD.MOV.U32 R5, RZ, RZ, R4 ;  /* 0x000000ffff057224 */ /* 0x000fe200078e0004 */
[----:B------:R-:W-:-:S02]  /*1c630*/  MOV R0, 0x1f ;  /* 0x0000001f00007802 */ /* 0x000fc40000000f00 */
[----:B------:R-:W-:Y:S02]  /*1c640*/  MOV R2, 0x1c660 ;  /* 0x0001c66000027802 */ /* 0x000fe40000000f00 */
[----:B-1234-:R-:W-:Y:S05]  /*1c650*/  CALL.REL.NOINC `($__internal_83_$__cuda_sm70_shflsync_idx_p) ;  /* 0x0000007000007944 */ /* 0x01efea0003c00000 */
[----:B------:R-:W-:Y:S01]  /*1c660*/  MOV R12, R0 ;  /* 0x00000000000c7202 */ /* 0x000fe20000000f00 */
[----:B------:R-:W-:Y:S05]  /*1c670*/  BRA `(.L_x_4121) ;  /* 0xffffe42000007947 */ /* 0x000fea000383ffff */
        .weak           $__internal_82_$__cuda_sm70_shflsync_bfly_p
        .type           $__internal_82_$__cuda_sm70_shflsync_bfly_p,@function
        .size           $__internal_82_$__cuda_sm70_shflsync_bfly_p,($__internal_83_$__cuda_sm70_shflsync_idx_p - $__internal_82_$__cuda_sm70_shflsync_bfly_p)
$__internal_82_$__cuda_sm70_shflsync_bfly_p:
[----:B------:R-:W-:Y:S04]  /*1c680*/  WARPSYNC R6 ;  /* 0x0000000600007348 */ /* 0x000fe80003800000 */
[----:B------:R1:W2:Y:S02]  /*1c690*/  SHFL.BFLY PT, R5, R2, R5, R7 ;  /* 0x0c00000502057389 */ /* 0x0002a400000e0007 */
[----:B-1----:R-:W-:Y:S02]  /*1c6a0*/  MOV R2, R3 ;  /* 0x0000000300027202 */ /* 0x002fe40000000f00 */
[----:B------:R-:W-:-:S04]  /*1c6b0*/  MOV R3, 0x0 ;  /* 0x0000000000037802 */ /* 0x000fc80000000f00 */
[----:B--2---:R-:W-:Y:S05]  /*1c6c0*/  RET.REL.NODEC R2 `(_ZN7cutlass13device_kernelIN5flash19enable_sm80_to_sm89INS1_16FlashAttnFwdSm80INS1_25CollectiveMainloopFwdSm80ILi8ELi1ELb0EN4cute5tupleIJNS5_1CILi128EEENS7_ILi48EEENS7_ILi256EEEEEELi256ENS_10bfloat16_tEfNS_4arch4Sm80ELb0ELb0ELb0ELb1ELb0ELb1ELb1ELb1EEENS1_21CollectiveEpilogueFwdINS6_IJS8_SA_S9_EEENS6_IJNS7_ILi1EEESI_SI_EEESC_SE_Li256ELb1ELb1ELb1ELb0EEENS1_36VarlenDynamicPersistentTileSchedulerILi128ELi48ELi256ELi256ELb1ELb1ELb0ELb0ELb1ELb1EEEEEEEEEvNT_6ParamsE) ;  /* 0xfffe393002007950 */ /* 0x004fea0003c3ffff */
        .weak           $__internal_83_$__cuda_sm70_shflsync_idx_p
        .type           $__internal_83_$__cuda_sm70_shflsync_idx_p,@function
        .size           $__internal_83_$__cuda_sm70_shflsync_idx_p,($__internal_84_$__cuda_sm70_shflsync_up_p - $__internal_83_$__cuda_sm70_shflsync_idx_p)
$__internal_83_$__cuda_sm70_shflsync_idx_p:
[----:B------:R-:W-:-:S04]  /*1c6d0*/  MOV R115, 0xffffffff ;  /* 0xffffffff00737802 */ /* 0x000fc80000000f00 */
[----:B------:R-:W-:Y:S04]  /*1c6e0*/  WARPSYNC R115 ;  /* 0x0000007300007348 */ /* 0x000fe80003800000 */
[----:B------:R1:W2:Y:S02]  /*1c6f0*/  SHFL.IDX PT, R0, R5, R3, R0 ;  /* 0x0000000305007389 */ /* 0x0002a400000e0000 */
[----:B-1----:R-:W-:-:S04]  /*1c700*/  MOV R3, 0x0 ;  /* 0x0000000000037802 */ /* 0x002fc80000000f00 */
[----:B--2---:R-:W-:Y:S05]  /*1c710*/  RET.REL.NODEC R2 `(_ZN7cutlass13device_kernelIN5flash19enable_sm80_to_sm89INS1_16FlashAttnFwdSm80INS1_25CollectiveMainloopFwdSm80ILi8ELi1ELb0EN4cute5tupleIJNS5_1CILi128EEENS7_ILi48EEENS7_ILi256EEEEEELi256ENS_10bfloat16_tEfNS_4arch4Sm80ELb0ELb0ELb0ELb1ELb0ELb1ELb1ELb1EEENS1_21CollectiveEpilogueFwdINS6_IJS8_SA_S9_EEENS6_IJNS7_ILi1EEESI_SI_EEESC_SE_Li256ELb1ELb1ELb1ELb0EEENS1_36VarlenDynamicPersistentTileSchedulerILi128ELi48ELi256ELi256ELb1ELb1ELb0ELb0ELb1ELb1EEEEEEEEEvNT_6ParamsE) ;  /* 0xfffe38e002007950 */ /* 0x004fea0003c3ffff */
        .weak           $__internal_84_$__cuda_sm70_shflsync_up_p
        .type           $__internal_84_$__cuda_sm70_shflsync_up_p,@function
        .size           $__internal_84_$__cuda_sm70_shflsync_up_p,($__internal_85_$__cuda_sm70_votesync_ballot - $__internal_84_$__cuda_sm70_shflsync_up_p)
$__internal_84_$__cuda_sm70_shflsync_up_p:
[----:B------:R-:W-:Y:S02]  /*1c720*/  IMAD.MOV.U32 R4, RZ, RZ, RZ ;  /* 0x000000ffff047224 */ /* 0x000fe400078e00ff */
[----:B------:R-:W-:-:S04]  /*1c730*/  IMAD.MOV.U32 R10, RZ, RZ, -0x1 ;  /* 0xffffffffff0a7424 */ /* 0x000fc800078e00ff */
[----:B------:R-:W-:Y:S04]  /*1c740*/  WARPSYNC R10 ;  /* 0x0000000a00007348 */ /* 0x000fe80003800000 */
[----:B------:R1:W2:Y:S02]  /*1c750*/  SHFL.UP PT, R4, R0, R2, R4 ;  /* 0x0400000200047389 */ /* 0x0002a400000e0004 */
[----:B-1----:R-:W-:Y:S02]  /*1c760*/  MOV R2, R3 ;  /* 0x0000000300027202 */ /* 0x002fe40000000f00 */
[----:B------:R-:W-:-:S04]  /*1c770*/  MOV R3, 0x0 ;  /* 0x0000000000037802 */ /* 0x000fc80000000f00 */
[----:B--2---:R-:W-:Y:S05]  /*1c780*/  RET.REL.NODEC R2 `(_ZN7cutlass13device_kernelIN5flash19enable_sm80_to_sm89INS1_16FlashAttnFwdSm80INS1_25CollectiveMainloopFwdSm80ILi8ELi1ELb0EN4cute5tupleIJNS5_1CILi128EEENS7_ILi48EEENS7_ILi256EEEEEELi256ENS_10bfloat16_tEfNS_4arch4Sm80ELb0ELb0ELb0ELb1ELb0ELb1ELb1ELb1EEENS1_21CollectiveEpilogueFwdINS6_IJS8_SA_S9_EEENS6_IJNS7_ILi1EEESI_SI_EEESC_SE_Li256ELb1ELb1ELb1ELb0EEENS1_36VarlenDynamicPersistentTileSchedulerILi128ELi48ELi256ELi256ELb1ELb1ELb0ELb0ELb1ELb1EEEEEEEEEvNT_6ParamsE) ;  /* 0xfffe387002007950 */ /* 0x004fea0003c3ffff */
        .weak           $__internal_85_$__cuda_sm70_votesync_ballot
        .type           $__internal_85_$__cuda_sm70_votesync_ballot,@function
        .size           $__internal_85_$__cuda_sm70_votesync_ballot,(.L_x_5280 - $__internal_85_$__cuda_sm70_votesync_ballot)
$__internal_85_$__cuda_sm70_votesync_ballot:
[----:B------:R-:W-:Y:S01]  /*1c790*/  ISETP.NE.U32.AND P0, PT, R0, 0x1, PT ;  /* 0x000000010000780c */ /* 0x000fe20003f05070 */
[----:B------:R-:W-:-:S04]  /*1c7a0*/  IMAD.MOV.U32 R3, RZ, RZ, -0x1 ;  /* 0xffffffffff037424 */ /* 0x000fc800078e00ff */
[----:B------:R-:W-:Y:S08]  /*1c7b0*/  WARPSYNC R3 ;  /* 0x0000000300007348 */ /* 0x000ff00003800000 */
[----:B------:R-:W-:-:S04]  /*1c7c0*/  VOTE.ANY R0, PT, !P0 ;  /* 0x0000000000007806 */ /* 0x000fc800040e0100 */
[----:B------:R-:W-:Y:S01]  /*1c7d0*/  LOP3.LUT R0, R0, R3, RZ, 0xc0, !PT ;  /* 0x0000000300007212 */ /* 0x000fe200078ec0ff */
[----:B------:R-:W-:-:S04]  /*1c7e0*/  IMAD.MOV.U32 R3, RZ, RZ, 0x0 ;  /* 0x00000000ff037424 */ /* 0x000fc800078e00ff */
[----:B------:R-:W-:Y:S05]  /*1c7f0*/  RET.REL.NODEC R2 `(_ZN7cutlass13device_kernelIN5flash19enable_sm80_to_sm89INS1_16FlashAttnFwdSm80INS1_25CollectiveMainloopFwdSm80ILi8ELi1ELb0EN4cute5tupleIJNS5_1CILi128EEENS7_ILi48EEENS7_ILi256EEEEEELi256ENS_10bfloat16_tEfNS_4arch4Sm80ELb0ELb0ELb0ELb1ELb0ELb1ELb1ELb1EEENS1_21CollectiveEpilogueFwdINS6_IJS8_SA_S9_EEENS6_IJNS7_ILi1EEESI_SI_EEESC_SE_Li256ELb1ELb1ELb1ELb0EEENS1_36VarlenDynamicPersistentTileSchedulerILi128ELi48ELi256ELi256ELb1ELb1ELb0ELb0ELb1ELb1EEEEEEEEEvNT_6ParamsE) ;  /* 0xfffe380002007950 */ /* 0x000fea0003c3ffff */
.L_x_4160:
        /* <DEDUP_REMOVED lines=16> */
.L_x_5280:


//--------------------- .text._ZN7cutlass13device_kernelIN5flash19enable_sm80_to_sm89INS1_16FlashAttnFwdSm80INS1_25CollectiveMainloopFwdSm80ILi8ELi1ELb0EN4cute5tupleIJNS5_1CILi128EEENS7_ILi64EEENS7_ILi256EEEEEELi256ENS_10bfloat16_tEfNS_4arch4Sm80ELb0ELb1ELb0ELb0ELb0ELb0ELb1ELb1EEENS1_21CollectiveEpilogueFwdINS6_IJS8_SA_S9_EEENS6_IJNS7_ILi1EEESI_SI_EEESC_SE_Li256ELb0ELb1ELb1ELb0EEENS1_19SingleTileSchedulerILb0ELb1ELb1ELi128EEEEEEEEEvNT_6ParamsE --------------------------
	.section	.text._ZN7cutlass13device_kernelIN5flash19enable_sm80_to_sm89INS1_16FlashAttnFwdSm80INS1_25CollectiveMainloopFwdSm80ILi8ELi1ELb0EN4cute5tupleIJNS5_1CILi128EEENS7_ILi64EEENS7_ILi256EEEEEELi256ENS_10bfloat16_tEfNS_4arch4Sm80ELb0ELb1ELb0ELb0ELb0ELb0ELb1ELb1EEENS1_21CollectiveEpilogueFwdINS6_IJS8_SA_S9_EEENS6_IJNS7_ILi1EEESI_SI_EEESC_SE_Li256ELb0ELb1ELb1ELb0EEENS1_19SingleTileSchedulerILb0ELb1ELb1ELi128EEEEEEEEEvNT_6ParamsE,"ax",@progbits
	.sectioninfo	@"SHI_REGISTERS=255"
	.align	128
.text._ZN7cutlass13device_kernelIN5flash19enable_sm80_to_sm89INS1_16FlashAttnFwdSm80INS1_25CollectiveMainloopFwdSm80ILi8ELi1ELb0EN4cute5tupleIJNS5_1CILi128EEENS7_ILi64EEENS7_ILi256EEEEEELi256ENS_10bfloat16_tEfNS_4arch4Sm80ELb0ELb1ELb0ELb0ELb0ELb0ELb1ELb1EEENS1_21CollectiveEpilogueFwdINS6_IJS8_SA_S9_EEENS6_IJNS7_ILi1EEESI_SI_EEESC_SE_Li256ELb0ELb1ELb1ELb0EEENS1_19SingleTileSchedulerILb0ELb1ELb1ELi128EEEEEEEEEvNT_6ParamsE:
        .type           _ZN7cutlass13device_kernelIN5flash19enable_sm80_to_sm89INS1_16FlashAttnFwdSm80INS1_25CollectiveMainloopFwdSm80ILi8ELi1ELb0EN4cute5tupleIJNS5_1CILi128EEENS7_ILi64EEENS7_ILi256EEEEEELi256ENS_10bfloat16_tEfNS_4arch4Sm80ELb0ELb1ELb0ELb0ELb0ELb0ELb1ELb1EEENS1_21CollectiveEpilogueFwdINS6_IJS8_SA_S9_EEENS6_IJNS7_ILi1EEESI_SI_EEESC_SE_Li256ELb0ELb1ELb1ELb0EEENS1_19SingleTileSchedulerILb0ELb1ELb1ELi128EEEEEEEEEvNT_6ParamsE,@function
        .size           _ZN7cutlass13device_kernelIN5flash19enable_sm80_to_sm89INS1_16FlashAttnFwdSm80INS1_25CollectiveMainloopFwdSm80ILi8ELi1ELb0EN4cute5tupleIJNS5_1CILi128EEENS7_ILi64EEENS7_ILi256EEEEEELi256ENS_10bfloat16_tEfNS_4arch4Sm80ELb0ELb1ELb0ELb0ELb0ELb0ELb1ELb1EEENS1_21CollectiveEpilogueFwdINS6_IJS8_SA_S9_EEENS6_IJNS7_ILi1EEESI_SI_EEESC_SE_Li256ELb0ELb1ELb1ELb0EEENS1_19SingleTileSchedulerILb0ELb1ELb1ELi128EEEEEEEEEvNT_6ParamsE,(.L_x_5285 - _ZN7cutlass13device_kernelIN5flash19enable_sm80_to_sm89INS1_16FlashAttnFwdSm80INS1_25CollectiveMainloopFwdSm80ILi8ELi1ELb0EN4cute5tupleIJNS5_1CILi128EEENS7_ILi64EEENS7_ILi256EEEEEELi256ENS_10bfloat16_tEfNS_4arch4Sm80ELb0ELb1ELb0ELb0ELb0ELb0ELb1ELb1EEENS1_21CollectiveEpilogueFwdINS6_IJS8_SA_S9_EEENS6_IJNS7_ILi1EEESI_SI_EEESC_SE_Li256ELb0ELb1ELb1ELb0EEENS1_19SingleTileSchedulerILb0ELb1ELb1ELi128EEEEEEEEEvNT_6ParamsE)
        .other          _ZN7cutlass13device_kernelIN5flash19enable_sm80_to_sm89INS1_16FlashAttnFwdSm80INS1_25CollectiveMainloopFwdSm80ILi8ELi1ELb0EN4cute5tupleIJNS5_1CILi128EEENS7_ILi64EEENS7_ILi256EEEEEELi256ENS_10bfloat16_tEfNS_4arch4Sm80ELb0ELb1ELb0ELb0ELb0ELb0ELb1ELb1EEENS1_21CollectiveEpilogueFwdINS6_IJS8_SA_S9_EEENS6_IJNS7_ILi1EEESI_SI_EEESC_SE_Li256ELb0ELb1ELb1ELb0EEENS1_19SingleTileSchedulerILb0ELb1ELb1ELi128EEEEEEEEEvNT_6ParamsE,@"STO_CUDA_ENTRY STV_DEFAULT"
_ZN7cutlass13device_kernelIN5flash19enable_sm80_to_sm89INS1_16FlashAttnFwdSm80INS1_25CollectiveMainloopFwdSm80ILi8ELi1ELb0EN4cute5tupleIJNS5_1CILi128EEENS7_ILi64EEENS7_ILi256EEEEEELi256ENS_10bfloat16_tEfNS_4arch4Sm80ELb0ELb1ELb0ELb0ELb0ELb0ELb1ELb1EEENS1_21CollectiveEpilogueFwdINS6_IJS8_SA_S9_EEENS6_IJNS7_ILi1EEESI_SI_EEESC_SE_Li256ELb0ELb1ELb1ELb0EEENS1_19SingleTileSchedulerILb0ELb1ELb1ELi128EEEEEEEEEvNT_6ParamsE:
        /* <DEDUP_REMOVED lines=18> */
.L_x_4161:
[----:B---3--:R-:W-:Y:S02]  /*0120*/  ULDC.64 UR4, c[0x0][0x550] ;  /* 0x0001540000047ab9 */ /* 0x008fe40000000a00 */
[----:B------:R-:W-:Y:S02]  /*0130*/  UISETP.NE.AND UP0, UPT, UR4, 0x1, UPT ;  /* 0x000000010400788c */ /* 0x000fe4000bf05270 */
[----:B------:R-:W-:-:S02]  /*0140*/  UIMAD.WIDE.U32 UR8, UR6, UR5, URZ ;  /* 0x00000005060872a5 */ /* 0x000fc4000f8e003f */
[----:B------:R-:W-:Y:S02]  /*0150*/  ULDC UR4, c[0x0][0x558] ;  /* 0x0001560000047ab9 */ /* 0x000fe40000000800 */
[----:B------:R-:W-:-:S05]  /*0160*/  UMOV UR10, UR6 ;  /* 0x00000006000a7c82 */ /* 0x000fca0008000000 */
[----:B------:R-:W-:-:S03]  /*0170*/  @UP0 USHF.R.U32.HI UR10, URZ, UR4, UR9 ;  /* 0x000000043f0a0299 */ /* 0x000fc60008011609 */
.L_x_4162:
        /* <DEDUP_REMOVED lines=35> */
.L_x_4164:
[----:B------:R-:W-:Y:S02]  /*03b0*/  ULDC UR4, c[0x0][0x32c] ;  /* 0x0000cb0000047ab9 */ /* 0x000fe40000000800 */
[----:B------:R-:W-:-:S03]  /*03c0*/  UISETP.NE.AND UP0, UPT, UR11, UR4, UPT ;  /* 0x000000040b00728c */ /* 0x000fc6000bf05270 */
[----:B------:R-:W-:Y:S02]  /*03d0*/  ULDC.64 UR4, c[0x0][0x330] ;  /* 0x0000cc0000047ab9 */ /* 0x000fe40000000a00 */
[----:B------:R-:W-:-:S06]  /*03e0*/  UIMAD.WIDE.U32 UR14, UR7, UR4, URZ ;  /* 0x00000004070e72a5 */ /* 0x000fcc000f8e003f */
[----:B------:R-:W-:Y:S02]  /*03f0*/  @UP0 USHF.R.U32.HI UR7, URZ, UR5, UR15 ;  /* 0x000000053f070299 */ /* 0x000fe4000801160f */
.L_x_4165:
[----:B------:R-:W-:Y:S02]  /*0400*/  ULDC UR4, c[0x0][0x32c] ;  /* 0x0000cb0000047ab9 */ /* 0x000fe40000000800 */
[----:B------:R-:W-:-:S04]  /*0410*/  UIMAD UR4, UR7, UR4, UR4 ;  /* 0x00000004070472a4 */ /* 0x000fc8000f8e0204 */
[----:B------:R-:W-:-:S04]  /*0420*/  UISETP.LT.AND UP0, UPT, UR6, UR4, UPT ;  /* 0x000000040600728c */ /* 0x000fc8000bf01270 */
[----:B------:R-:W-:-:S03]  /*0430*/  USEL UR6, UR6, UR4, UP0 ;  /* 0x0000000406067287 */ /* 0x000fc60008000000 */
.L_x_4163:
        /* <DEDUP_REMOVED lines=34> */
.L_x_4167:
[----:B------:R-:W-:-:S04]  /*0660*/  MOV R3, c[0x0][0x32c] ;  /* 0x0000cb0000037a02 */ /* 0x000fc80000000f00 */
[----:B------:R-:W-:-:S13]  /*0670*/  ISETP.NE.AND P0, PT, R3, 0x1, PT ;  /* 0x000000010300780c */ /* 0x000fda0003f05270 */
[----:B------:R-:W-:-:S05]  /*0680*/  @P0 IMAD.HI.U32 R3, R0, c[0x0][0x330], RZ ;  /* 0x0000cc0000030a27 */ /* 0x000fca00078e00ff */
[----:B------:R-:W-:-:S05]  /*0690*/  @P0 SHF.R.U32.HI R0, RZ, c[0x0][0x334], R3 ;  /* 0x0000cd00ff000a19 */ /* 0x000fca0000011603 */
.L_x_4168:
[----:B------:R-:W-:-:S05]  /*06a0*/  IMAD R0, R0, c[0x0][0x32c], RZ ;  /* 0x0000cb0000007a24 */ /* 0x000fca00078e02ff */
[----:B------:R-:W-:-:S04]  /*06b0*/  IMNMX R2, R2, R0, !PT ;  /* 0x0000000002027217 */ /* 0x000fc80007800200 */
.L_x_4166:
        /* <DEDUP_REMOVED lines=42> */
.L_x_4169:
        /* <DEDUP_REMOVED lines=113> */
[C---:B------:R-:W-:Y:S02]  /*1070*/  IMAD R4, R28.reuse, 0x20, R22 ;  /* 0x000000201c047824 */ /* 0x040fe400078e0216 */
[----:B------:R-:W-:Y:S02]  /*1080*/  IMAD.IADD R3, R3, 0x1, R5 ;  /* 0x0000000103037824 */ /* 0x000fe400078e0205 */
[----:B------:R-:W-:Y:S01]  /*1090*/  IMAD.SHL.U32 R10, R28, 0x8, RZ ;  /* 0x000000081c0a7824 */ /* 0x000fe200078e00ff */
        /* <DEDUP_REMOVED lines=54> */
[C---:B------:R-:W-:Y:S01]  /*1400*/  IMAD.WIDE.U32 R4, R22.reuse, c[0x0][0x1e0], R10 ;  /* 0x0000780016047a25 */ /* 0x040fe200078e000a */
        /* <DEDUP_REMOVED lines=97> */
.L_x_4172:
[----:B--2---:R-:W-:Y:S05]  /*1a20*/  BSYNC B0 ;  /* 0x0000000000007941 */ /* 0x004fea0003800000 */
.L_x_4171:
        /* <DEDUP_REMOVED lines=32> */
.L_x_4174:
[----:B------:R-:W-:Y:S05]  /*1c30*/  BSYNC B0 ;  /* 0x0000000000007941 */ /* 0x000fea0003800000 */
.L_x_4173:
        /* <DEDUP_REMOVED lines=37> */
.L_x_4176:
[----:B------:R-:W-:Y:S05]  /*1e90*/  BSYNC B0 ;  /* 0x0000000000007941 */ /* 0x000fea0003800000 */
.L_x_4175:
        /* <DEDUP_REMOVED lines=28> */
[----:B------:R-:W-:Y:S01]  /*2060*/  @P6 LEA.HI.X R9, R6, c[0x0][0x1cc], R0, 0x1, P0 ;  /* 0x0000730006096a11 */ /* 0x000fe200000f0c00 */
[----:B------:R-:W-:Y:S01]  /*2070*/  IMAD.SHL.U32 R13, R22, 0x8, RZ ;  /* 0x00000008160d7824 */ /* 0x000fe200078e00ff */
[----:B------:R-:W-:Y:S01]  /*2080*/  @P5 IADD3 R7, P0, R103, R6, RZ ;  /* 0x0000000667075210 */ /* 0x000fe20007f1e0ff */
[----:B------:R-:W-:Y:S01]  /*2090*/  IMAD R3, R96, c[0x0][0x20c], R3 ;  /* 0x0000830060037a24 */ /* 0x000fe200078e0203 */
[----:B------:R-:W-:Y:S01]  /*20a0*/  P2R R19, PR, RZ, 0x8 ;  /* 0x00000008ff137803 */ /* 0x000fe20000000000 */
[----:B------:R-:W-:-:S02]  /*20b0*/  ULDC UR6, c[0x0][0x324] ;  /* 0x0000c90000067ab9 */ /* 0x000fc40000000800 */
        /* <DEDUP_REMOVED lines=65> */
[----:B-1----:R-:W-:Y:S01]  /*24d0*/  LDSM.16.M88.4 R24, [R196+0x8100] ;  /* 0x00810000c418783b */ /* 0x002fe20000000200 */
        /* <DEDUP_REMOVED lines=10> */
[----:B------:R-:W1:Y:S04]  /*2580*/  LDSM.16.M88.4 R12, [R203+0x10100] ;  /* 0x01010000cb0c783b */ /* 0x000e680000000200 */
        /* <DEDUP_REMOVED lines=17> */
[C---:B-1----:R-:W-:Y:S08]  /*26a0*/  HMMA.16816.F32.BF16 R40, R12.reuse, R24, RZ ;  /* 0x000000180c28723c */ /* 0x042ff000000418ff */
[----:B------:R-:W-:Y:S02]  /*26b0*/  HMMA.16816.F32.BF16 R32, R12, R26, RZ ;  /* 0x0000001a0c20723c */ /* 0x000fe400000418ff */
[----:B------:R3:W-:Y:S01]  /*26c0*/  LDGSTS.E.BYPASS.LTC128B.128 [R225+0x6100], [R6.64+0x180], !P3 ;  /* 0x0610018006e17fae */ /* 0x0007e2000d901d4c */
[----:B------:R-:W-:-:S05]  /*26d0*/  ISETP.LT.OR P3, PT, R3, 0x21, P4 ;  /* 0x000000210300780c */ /* 0x000fca0002761670 */
[C---:B------:R-:W-:Y:S08]  /*26e0*/  HMMA.16816.F32.BF16 R28, R12.reuse, R20, RZ ;  /* 0x000000140c1c723c */ /* 0x040ff000000418ff */
[----:B------:R1:W-:Y:S01]  /*26f0*/  LDGSTS.E.BYPASS.LTC128B.128 [R225+0x1100], [R16.64], !P3 ;  /* 0x0110000010e17fae */ /* 0x0003e2000d901d4c */
[----:B------:R-:W-:Y:S01]  /*2700*/  ISETP.NE.AND P3, PT, R19, RZ, PT ;  /* 0x000000ff1300720c */ /* 0x000fe20003f65270 */
[----:B------:R-:W-:Y:S02]  /*2710*/  HMMA.16816.F32.BF16 R24, R12, R22, RZ ;  /* 0x000000160c18723c */ /* 0x000fe400000418ff */
[----:B------:R1:W-:Y:S01]  /*2720*/  LDGSTS.E.BYPASS.LTC128B.128 [R225+0x3100], [R16.64+0x80], !P6 ;  /* 0x0310008010e17fae */ /* 0x0003e2000f101d4c */
[----:B------:R-:W-:-:S03]  /*2730*/  ISETP.GT.AND P6, PT, R96, R233, PT ;  /* 0x000000e96000720c */ /* 0x000fc60003fc4270 */
[----:B------:R1:W-:Y:S01]  /*2740*/  LDGSTS.E.BYPASS.LTC128B.128 [R225+0x5100], [R16.64+0x100], !P5 ;  /* 0x0510010010e17fae */ /* 0x0003e2000e901d4c */
[----:B------:R-:W-:Y:S01]  /*2750*/  PLOP3.LUT P5, PT, PT, PT, UP2, 0x80, 0x0 ;  /* 0x000000000000781c */ /* 0x000fe20003faf028 */
[----:B------:R-:W-:Y:S02]  /*2760*/  HMMA.16816.F32.BF16 R20, R12, R36, RZ ;  /* 0x000000240c14723c */ /* 0x000fe400000418ff */
[----:B------:R1:W-:Y:S01]  /*2770*/  LDGSTS.E.BYPASS.LTC128B.128 [R225+0x7100], [R16.64+0x180], !P0 ;  /* 0x0710018010e17fae */ /* 0x0003e2000c101d4c */
[----:B---3--:R-:W-:-:S03]  /*2780*/  LEA.HI R7, R100, R156, RZ, 0x2 ;  /* 0x0000009c64077211 */ /* 0x008fc600078f10ff */
[----:B------:R-:W-:Y:S02]  /*2790*/  LDSM.16.M88.4 R76, [R202+0x8100] ;  /* 0x00810000ca4c783b */ /* 0x000fe40000000200 */
[C---:B------:R-:W-:Y:S01]  /*27a0*/  HMMA.16816.F32.BF16 R52, R12.reuse, R38, RZ ;  /* 0x000000260c34723c */ /* 0x040fe200000418ff */
[----:B------:R-:W-:Y:S01]  /*27b0*/  @P6 IADD3 R0, R185, -0x2, RZ ;  /* 0xfffffffeb9006810 */ /* 0x000fe20007ffe0ff */
[----:B------:R-:W-:Y:S03]  /*27c0*/  LDSM.16.M88.4 R72, [R202+0x9900] ;  /* 0x00990000ca48783b */ /* 0x000fe60000000200 */
[----:B------:R-:W-:Y:S01]  /*27d0*/  @P6 SHF.R.S32.HI R6, RZ, 0x1f, R0 ;  /* 0x0000001fff066819 */ /* 0x000fe20000011400 */
[----:B------:R-:W-:Y:S01]  /*27e0*/  LDSM.16.M88.4 R88, [R201+0x1000] ;  /* 0x00100000c958783b */ /* 0x000fe20000000200 */
[----:B------:R-:W-:Y:S01]  /*27f0*/  @P6 IMAD R3, R101, R0, RZ ;  /* 0x0000000065036224 */ /* 0x000fe200078e02ff */
[----:B------:R-:W-:Y:S02]  /*2800*/  HMMA.16816.F32.BF16 R36, R12, R48, RZ ;  /* 0x000000300c24723c */ /* 0x000fe400000418ff */
[----:B------:R-:W-:Y:S01]  /*2810*/  LDSM.16.M88.4 R84, [R196+0xa100] ;  /* 0x00a10000c454783b */ /* 0x000fe20000000200 */
[----:B------:R-:W-:-:S03]  /*2820*/  @P6 IMAD R3, R6, R102, R3 ;  /* 0x0000006606036224 */ /* 0x000fc600078e0203 */
[----:B------:R-:W-:Y:S02]  /*2830*/  LDSM.16.M88.4 R80, [R196+0xa900] ;  /* 0x00a90000c450783b */ /* 0x000fe40000000200 */
[----:B------:R-:W-:Y:S02]  /*2840*/  HMMA.16816.F32.BF16 R56, R12, R50, RZ ;  /* 0x000000320c38723c */ /* 0x000fe400000418ff */
[----:B------:R-:W-:Y:S04]  /*2850*/  LDSM.16.M88.4 R92, [R196+0xe100] ;  /* 0x00e10000c45c783b */ /* 0x000fe80000000200 */
[----:B-1----:R-:W1:Y:S02]  /*2860*/  LDSM.16.M88.4 R16, [R206+0x10100] ;  /* 0x01010000ce10783b */ /* 0x002e640000000200 */
[C---:B--2---:R-:W-:Y:S02]  /*2870*/  HMMA.16816.F32.BF16 R12, R8.reuse, R44, R40 ;  /* 0x0000002c080c723c */ /* 0x044fe40000041828 */
[----:B------:R-:W0:Y:S06]  /*2880*/  LDGDEPBAR ;  /* 0x00000000000079af */ /* 0x000e2c0000000000 */
[C---:B------:R-:W-:Y:S01]  /*2890*/  HMMA.16816.F32.BF16 R48, R8.reuse, R46, R32 ;  /* 0x0000002e0830723c */ /* 0x040fe20000041820 */
[----:B------:R-:W2:Y:S07]  /*28a0*/  LDSM.16.M88.4 R32, [R202+0x8900] ;  /* 0x00890000ca20783b */ /* 0x000eae0000000200 */
[C---:B------:R-:W-:Y:S01]  /*28b0*/  HMMA.16816.F32.BF16 R44, R8.reuse, R60, R28 ;  /* 0x0000003c082c723c */ /* 0x040fe2000004181c */
[----:B------:R-:W3:Y:S07]  /*28c0*/  LDSM.16.M88.4 R28, [R202+0x9100] ;  /* 0x00910000ca1c783b */ /* 0x000eee0000000200 */
[C---:B------:R-:W-:Y:S08]  /*28d0*/  HMMA.16816.F32.BF16 R40, R8.reuse, R62, R24 ;  /* 0x0000003e0828723c */ /* 0x040ff00000041818 */
[C---:B------:R-:W-:Y:S08]  /*28e0*/  HMMA.16816.F32.BF16 R24, R8.reuse, R64, R20 ;  /* 0x000000400818723c */ /* 0x040ff00000041814 */
[C---:B------:R-:W-:Y:S08]  /*28f0*/  HMMA.16816.F32.BF16 R20, R8.reuse, R66, R52 ;  /* 0x000000420814723c */ /* 0x040ff00000041834 */
[C---:B------:R-:W-:Y:S08]  /*2900*/  HMMA.16816.F32.BF16 R36, R8.reuse, R68, R36 ;  /* 0x000000440824723c */ /* 0x040ff00000041824 */
[----:B------:R-:W-:Y:S01]  /*2910*/  HMMA.16816.F32.BF16 R64, R8, R70, R56 ;  /* 0x000000460840723c */ /* 0x000fe20000041838 */
[----:B------:R-:W-:Y:S04]  /*2920*/  LDSM.16.M88.4 R68, [R201] ;  /* 0x00000000c944783b */ /* 0x000fe80000000200 */
[----:B------:R-:W-:Y:S03]  /*2930*/  LDSM.16.M88.4 R8, [R203+0x14100] ;  /* 0x01410000cb08783b */ /* 0x000fe60000000200 */
[C---:B-1----:R-:W-:Y:S01]  /*2940*/  HMMA.16816.F32.BF16 R60, R16.reuse, R76, R12 ;  /* 0x0000004c103c723c */ /* 0x042fe2000004180c */
[----:B------:R-:W1:Y:S07]  /*2950*/  LDSM.16.M88.4 R12, [R205+0x10100] ;  /* 0x01010000cd0c783b */ /* 0x000e6e0000000200 */
[C---:B------:R-:W-:Y:S01]  /*2960*/  HMMA.16816.F32.BF16 R56, R16.reuse, R78, R48 ;  /* 0x0000004e1038723c */ /* 0x040fe20000041830 */
[----:B------:R-:W4:Y:S07]  /*2970*/  LDSM.16.M88.4 R76, [R201+0x800] ;  /* 0x00080000c94c783b */ /* 0x000f2e0000000200 */
[C---:B--2---:R-:W-:Y:S08]  /*2980*/  HMMA.16816.F32.BF16 R48, R16.reuse, R32, R44 ;  /* 0x000000201030723c */ /* 0x044ff0000004182c */
[C---:B------:R-:W-:Y:S08]  /*2990*/  HMMA.16816.F32.BF16 R52, R16.reuse, R34, R40 ;  /* 0x000000221034723c */ /* 0x040ff00000041828 */
[C---:B------:R-:W-:Y:S01]  /*29a0*/  HMMA.16816.F32.BF16 R32, R16.reuse, R72, R36 ;  /* 0x000000481020723c */ /* 0x040fe20000041824 */
[----:B------:R-:W2:Y:S07]  /*29b0*/  LDSM.16.M88.4 R36, [R201+0x1800] ;  /* 0x00180000c924783b */ /* 0x000eae0000000200 */
[C---:B---3--:R-:W-:Y:S08]  /*29c0*/  HMMA.16816.F32.BF16 R44, R16.reuse, R28, R24 ;  /* 0x0000001c102c723c */ /* 0x048ff00000041818 */
[C---:B------:R-:W-:Y:S08]  /*29d0*/  HMMA.16816.F32.BF16 R24, R16.reuse, R30, R20 ;  /* 0x0000001e1018723c */ /* 0x040ff00000041814 */
[----:B------:R-:W-:Y:S01]  /*29e0*/  HMMA.16816.F32.BF16 R20, R16, R74, R64 ;  /* 0x0000004a1014723c */ /* 0x000fe20000041840 */
[----:B------:R-:W3:Y:S04]  /*29f0*/  LDSM.16.M88.4 R72, [R196+0xb100] ;  /* 0x00b10000c448783b */ /* 0x000ee80000000200 */
[----:B------:R-:W5:Y:S03]  /*2a00*/  LDSM.16.M88.4 R64, [R196+0xb900] ;  /* 0x00b90000c440783b */ /* 0x000f660000000200 */
[C---:B-1----:R-:W-:Y:S01]  /*2a10*/  HMMA.16816.F32.BF16 R28, R12.reuse, R68, R60 ;  /* 0x000000440c1c723c */ /* 0x042fe2000004183c */
[----:B------:R-:W-:Y:S04]  /*2a20*/  LDSM.16.M88.4 R16, [R204+0x14100] ;  /* 0x01410000cc10783b */ /* 0x000fe80000000200 */
[----:B------:R-:W-:Y:S03]  /*2a30*/  LDSM.16.M88.4 R60, [R207+0x3000] ;  /* 0x00300000cf3c783b */ /* 0x000fe60000000200 */
[C---:B------:R-:W-:Y:S08]  /*2a40*/  HMMA.16816.F32.BF16 R40, R12.reuse, R70, R56 ;  /* 0x000000460c28723c */ /* 0x040ff00000041838 */
[C---:B----4-:R-:W-:Y:S08]  /*2a50*/  HMMA.16816.F32.BF16 R48, R12.reuse, R76, R48 ;  /* 0x0000004c0c30723c */ /* 0x050ff00000041830 */
[C---:B------:R-:W-:Y:S01]  /*2a60*/  HMMA.16816.F32.BF16 R52, R12.reuse, R78, R52 ;  /* 0x0000004e0c34723c */ /* 0x040fe20000041834 */
[----:B------:R-:W1:Y:S07]  /*2a70*/  LDSM.16.M88.4 R76, [R207+0x2000] ;  /* 0x00200000cf4c783b */ /* 0x000e6e0000000200 */
[C---:B------:R-:W-:Y:S08]  /*2a80*/  HMMA.16816.F32.BF16 R56, R12.reuse, R88, R44 ;  /* 0x000000580c38723c */ /* 0x040ff0000004182c */
[C---:B------:R-:W-:Y:S01]  /*2a90*/  HMMA.16816.F32.BF16 R68, R12.reuse, R90, R24 ;  /* 0x0000005a0c44723c */ /* 0x040fe20000041818 */
[----:B------:R-:W-:Y:S07]  /*2aa0*/  LDSM.16.M88.4 R88, [R202+0xb900] ;  /* 0x00b90000ca58783b */ /* 0x000fee0000000200 */
[C---:B--2---:R-:W-:Y:S01]  /*2ab0*/  HMMA.16816.F32.BF16 R44, R12.reuse, R36, R32 ;  /* 0x000000240c2c723c */ /* 0x044fe20000041820 */
[----:B------:R-:W2:Y:S07]  /*2ac0*/  LDSM.16.M88.4 R32, [R207+0x2800] ;  /* 0x00280000cf20783b */ /* 0x000eae0000000200 */
[----:B------:R-:W-:Y:S08]  /*2ad0*/  HMMA.16816.F32.BF16 R20, R12, R38, R20 ;  /* 0x000000260c14723c */ /* 0x000ff00000041814 */
[C---:B------:R-:W-:Y:S08]  /*2ae0*/  HMMA.16816.F32.BF16 R12, R8.reuse, R84, R28 ;  /* 0x00000054080c723c */ /* 0x040ff0000004181c */
[C---:B------:R-:W-:Y:S01]  /*2af0*/  HMMA.16816.F32.BF16 R28, R8.reuse, R86, R40 ;  /* 0x00000056081c723c */ /* 0x040fe20000041828 */
[----:B------:R-:W4:Y:S07]  /*2b00*/  LDSM.16.M88.4 R84, [R207+0x3800] ;  /* 0x00380000cf54783b */ /* 0x000f2e0000000200 */
[C---:B------:R-:W-:Y:S08]  /*2b10*/  HMMA.16816.F32.BF16 R24, R8.reuse, R80, R48 ;  /* 0x000000500818723c */ /* 0x040ff00000041830 */
[C---:B------:R-:W-:Y:S01]  /*2b20*/  HMMA.16816.F32.BF16 R40, R8.reuse, R82, R52 ;  /* 0x000000520828723c */ /* 0x040fe20000041834 */
[----:B------:R-:W-:Y:S04]  /*2b30*/  LDSM.16.M88.4 R52, [R202+0xa100] ;  /* 0x00a10000ca34783b */ /* 0x000fe80000000200 */
[----:B------:R-:W-:Y:S03]  /*2b40*/  LDSM.16.M88.4 R80, [R202+0xb100] ;  /* 0x00b10000ca50783b */ /* 0x000fe60000000200 */
[C---:B---3--:R-:W-:Y:S08]  /*2b50*/  HMMA.16816.F32.BF16 R56, R8.reuse, R72, R56 ;  /* 0x000000480838723c */ /* 0x048ff00000041838 */
[C---:B------:R-:W-:Y:S08]  /*2b60*/  HMMA.16816.F32.BF16 R68, R8.reuse, R74, R68 ;  /* 0x0000004a0844723c */ /* 0x040ff00000041844 */
[----:B-----5:R-:W-:Y:S08]  /*2b70*/  HMMA.16816.F32.BF16 R72, R8, R64, R44 ;  /* 0x000000400848723c */ /* 0x020ff0000004182c */
[C---:B-1----:R-:W-:Y:S01]  /*2b80*/  HMMA.16816.F32.BF16 R48, R16.reuse, R76, R12 ;  /* 0x0000004c1030723c */ /* 0x042fe2000004180c */
[----:B------:R-:W1:Y:S07]  /*2b90*/  LDSM.16.M88.4 R12, [R206+0x14100] ;  /* 0x01410000ce0c783b */ /* 0x000e6e0000000200 */
[----:B------:R-:W-:Y:S01]  /*2ba0*/  HMMA.16816.F32.BF16 R44, R16, R78, R28 ;  /* 0x0000004e102c723c */ /* 0x000fe2000004181c */
[----:B------:R-:W3:Y:S07]  /*2bb0*/  LDSM.16.M88.4 R76, [R202+0xa900] ;  /* 0x00a90000ca4c783b */ /* 0x000eee0000000200 */
[----:B------:R-:W-:Y:S01]  /*2bc0*/  HMMA.16816.F32.BF16 R64, R8, R66, R20 ;  /* 0x000000420840723c */ /* 0x000fe20000041814 */
[----:B------:R-:W-:Y:S07]  /*2bd0*/  LDSM.16.M88.4 R8, [R205+0x14100] ;  /* 0x01410000cd08783b */ /* 0x000fee0000000200 */
[C---:B--2---:R-:W-:Y:S08]  /*2be0*/  HMMA.16816.F32.BF16 R36, R16.reuse, R32, R24 ;  /* 0x000000201024723c */ /* 0x044ff00000041818 */
[C---:B------:R-:W-:Y:S01]  /*2bf0*/  HMMA.16816.F32.BF16 R32, R16.reuse, R34, R40 ;  /* 0x000000221020723c */ /* 0x040fe20000041828 */
[----:B------:R-:W-:Y:S07]  /*2c00*/  LDSM.16.M88.4 R40, [R201+0x3000] ;  /* 0x00300000c928783b */ /* 0x000fee0000000200 */
[C---:B------:R-:W-:Y:S08]  /*2c10*/  HMMA.16816.F32.BF16 R28, R16.reuse, R60, R56 ;  /* 0x0000003c101c723c */ /* 0x040ff00000041838 */
[C---:B------:R-:W-:Y:S01]  /*2c20*/  HMMA.16816.F32.BF16 R24, R16.reuse, R62, R68 ;  /* 0x0000003e1018723c */ /* 0x040fe20000041844 */
[----:B------:R-:W-:Y:S04]  /*2c30*/  LDSM.16.M88.4 R60, [R201+0x2000] ;  /* 0x00200000c93c783b */ /* 0x000fe80000000200 */
[----:B------:R-:W-:Y:S03]  /*2c40*/  LDSM.16.M88.4 R68, [R196+0xc100] ;  /* 0x00c10000c444783b */ /* 0x000fe60000000200 */
[C---:B----4-:R-:W-:Y:S01]  /*2c50*/  HMMA.16816.F32.BF16 R20, R16.reuse, R84, R72 ;  /* 0x000000541014723c */ /* 0x050fe20000041848 */
[----:B------:R-:W2:Y:S07]  /*2c60*/  LDSM.16.M88.4 R72, [R201+0x2800] ;  /* 0x00280000c948783b */ /* 0x000eae0000000200 */
[----:B------:R-:W-:Y:S01]  /*2c70*/  HMMA.16816.F32.BF16 R64, R16, R86, R64 ;  /* 0x000000561040723c */ /* 0x000fe20000041840 */
[----:B------:R-:W-:Y:S07]  /*2c80*/  LDSM.16.M88.4 R84, [R196+0xd100] ;  /* 0x00d10000c454783b */ /* 0x000fee0000000200 */
[C---:B-1----:R-:W-:Y:S08]  /*2c90*/  HMMA.16816.F32.BF16 R16, R12.reuse, R52, R48 ;  /* 0x000000340c10723c */ /* 0x042ff00000041830 */
[C---:B---3--:R-:W-:Y:S01]  /*2ca0*/  HMMA.16816.F32.BF16 R48, R12.reuse, R78, R32 ;  /* 0x0000004e0c30723c */ /* 0x048fe20000041820 */
[----:B------:R-:W1:Y:S07]  /*2cb0*/  LDSM.16.M88.4 R32, [R201+0x3800] ;  /* 0x00380000c920783b */ /* 0x000e6e0000000200 */
[C---:B------:R-:W-:Y:S08]  /*2cc0*/  HMMA.16816.F32.BF16 R56, R12.reuse, R54, R44 ;  /* 0x000000360c38723c */ /* 0x040ff0000004182c */
[C---:B------:R-:W-:Y:S08]  /*2cd0*/  HMMA.16816.F32.BF16 R52, R12.reuse, R76, R36 ;  /* 0x0000004c0c34723c */ /* 0x040ff00000041824 */
[C---:B------:R-:W-:Y:S08]  /*2ce0*/  HMMA.16816.F32.BF16 R44, R12.reuse, R80, R28 ;  /* 0x000000500c2c723c */ /* 0x040ff0000004181c */
[C---:B------:R-:W-:Y:S01]  /*2cf0*/  HMMA.16816.F32.BF16 R36, R12.reuse, R82, R24 ;  /* 0x000000520c24723c */ /* 0x040fe20000041818 */
[----:B------:R-:W-:Y:S07]  /*2d00*/  LDSM.16.M88.4 R80, [R196+0xc900] ;  /* 0x00c90000c450783b */ /* 0x000fee0000000200 */
[C---:B------:R-:W-:Y:S01]  /*2d10*/  HMMA.16816.F32.BF16 R28, R12.reuse, R88, R20 ;  /* 0x000000580c1c723c */ /* 0x040fe20000041814 */
[----:B------:R-:W3:Y:S07]  /*2d20*/  LDSM.16.M88.4 R20, [R203+0x18100] ;  /* 0x01810000cb14783b */ /* 0x000eee0000000200 */
[----:B------:R-:W-:Y:S01]  /*2d30*/  HMMA.16816.F32.BF16 R24, R12, R90, R64 ;  /* 0x0000005a0c18723c */ /* 0x000fe20000041840 */
[----:B------:R-:W4:Y:S07]  /*2d40*/  LDSM.16.M88.4 R88, [R196+0xd900] ;  /* 0x00d90000c458783b */ /* 0x000f2e0000000200 */
[C---:B--2---:R-:W-:Y:S08]  /*2d50*/  HMMA.16816.F32.BF16 R76, R8.reuse, R74, R48 ;  /* 0x0000004a084c723c */ /* 0x044ff00000041830 */
[C---:B------:R-:W-:Y:S08]  /*2d60*/  HMMA.16816.F32.BF16 R16, R8.reuse, R60, R16 ;  /* 0x0000003c0810723c */ /* 0x040ff00000041810 */
[C---:B------:R-:W-:Y:S08]  /*2d70*/  HMMA.16816.F32.BF16 R12, R8.reuse, R62, R56 ;  /* 0x0000003e080c723c */ /* 0x040ff00000041838 */
[C---:B------:R-:W-:Y:S01]  /*2d80*/  HMMA.16816.F32.BF16 R60, R8.reuse, R72, R52 ;  /* 0x00000048083c723c */ /* 0x040fe20000041834 */
[----:B------:R-:W-:Y:S07]  /*2d90*/  LDSM.16.M88.4 R72, [R207+0x5000] ;  /* 0x00500000cf48783b */ /* 0x000fee0000000200 */
[C---:B------:R-:W-:Y:S08]  /*2da0*/  HMMA.16816.F32.BF16 R64, R8.reuse, R40, R44 ;  /* 0x000000280840723c */ /* 0x040ff0000004182c */
[C---:B------:R-:W-:Y:S01]  /*2db0*/  HMMA.16816.F32.BF16 R56, R8.reuse, R42, R36 ;  /* 0x0000002a0838723c */ /* 0x040fe20000041824 */
[----:B------:R-:W-:Y:S04]  /*2dc0*/  LDSM.16.M88.4 R40, [R207+0x4000] ;  /* 0x00400000cf28783b */ /* 0x000fe80000000200 */
[----:B------:R-:W-:Y:S03]  /*2dd0*/  LDSM.16.M88.4 R36, [R207+0x4800] ;  /* 0x00480000cf24783b */ /* 0x000fe60000000200 */
[C---:B-1----:R-:W-:Y:S08]  /*2de0*/  HMMA.16816.F32.BF16 R52, R8.reuse, R32, R28 ;  /* 0x000000200834723c */ /* 0x042ff0000004181c */
[----:B------:R-:W-:Y:S01]  /*2df0*/  HMMA.16816.F32.BF16 R48, R8, R34, R24 ;  /* 0x000000220830723c */ /* 0x000fe20000041818 */
[----:B------:R-:W1:Y:S07]  /*2e00*/  LDSM.16.M88.4 R8, [R204+0x18100] ;  /* 0x01810000cc08783b */ /* 0x000e6e0000000200 */
[C---:B---3--:R-:W-:Y:S01]  /*2e10*/  HMMA.16816.F32.BF16 R24, R20.reuse, R82, R76 ;  /* 0x000000521418723c */ /* 0x048fe2000004184c */
[----:B------:R-:W2:Y:S07]  /*2e20*/  LDSM.16.M88.4 R76, [R207+0x5800] ;  /* 0x00580000cf4c783b */ /* 0x000eae0000000200 */
[C---:B------:R-:W-:Y:S01]  /*2e30*/  HMMA.16816.F32.BF16 R44, R20.reuse, R68, R16 ;  /* 0x00000044142c723c */ /* 0x040fe20000041810 */
[----:B------:R-:W-:Y:S07]  /*2e40*/  LDSM.16.M88.4 R16, [R206+0x18100] ;  /* 0x01810000ce10783b */ /* 0x000fee0000000200 */
[C---:B------:R-:W-:Y:S01]  /*2e50*/  HMMA.16816.F32.BF16 R28, R20.reuse, R80, R60 ;  /* 0x00000050141c723c */ /* 0x040fe2000004183c */
[----:B------:R-:W3:Y:S07]  /*2e60*/  LDSM.16.M88.4 R80, [R202+0xc100] ;  /* 0x00c10000ca50783b */ /* 0x000eee0000000200 */
[C---:B------:R-:W-:Y:S08]  /*2e70*/  HMMA.16816.F32.BF16 R32, R20.reuse, R70, R12 ;  /* 0x000000461420723c */ /* 0x040ff0000004180c */
[C---:B------:R-:W-:Y:S08]  /*2e80*/  HMMA.16816.F32.BF16 R12, R20.reuse, R84, R64 ;  /* 0x00000054140c723c */ /* 0x040ff00000041840 */
[C---:B------:R-:W-:Y:S01]  /*2e90*/  HMMA.16816.F32.BF16 R56, R20.reuse, R86, R56 ;  /* 0x000000561438723c */ /* 0x040fe20000041838 */
[----:B------:R-:W5:Y:S07]  /*2ea0*/  LDSM.16.M88.4 R84, [R202+0xc900] ;  /* 0x00c90000ca54783b */ /* 0x000f6e0000000200 */
[C---:B----4-:R-:W-:Y:S08]  /*2eb0*/  HMMA.16816.F32.BF16 R52, R20.reuse, R88, R52 ;  /* 0x000000581434723c */ /* 0x050ff00000041834 */
[----:B------:R-:W-:Y:S01]  /*2ec0*/  HMMA.16816.F32.BF16 R20, R20, R90, R48 ;  /* 0x0000005a1414723c */ /* 0x000fe20000041830 */
[----:B------:R-:W4:Y:S07]  /*2ed0*/  LDSM.16.M88.4 R88, [R202+0xd100] ;  /* 0x00d10000ca58783b */ /* 0x000f2e0000000200 */
[C---:B-1----:R-:W-:Y:S08]  /*2ee0*/  HMMA.16816.F32.BF16 R68, R8.reuse, R40, R44 ;  /* 0x000000280844723c */ /* 0x042ff0000004182c */
[C---:B------:R-:W-:Y:S08]  /*2ef0*/  HMMA.16816.F32.BF16 R60, R8.reuse, R36, R28 ;  /* 0x00000024083c723c */ /* 0x040ff0000004181c */
[C---:B------:R-:W-:Y:S01]  /*2f00*/  HMMA.16816.F32.BF16 R64, R8.reuse, R42, R32 ;  /* 0x0000002a0840723c */ /* 0x040fe20000041820 */
[----:B------:R-:W-:Y:S07]  /*2f10*/  LDSM.16.M88.4 R40, [R201+0x4000] ;  /* 0x00400000c928783b */ /* 0x000fee0000000200 */
[C---:B------:R-:W-:Y:S01]  /*2f20*/  HMMA.16816.F32.BF16 R48, R8.reuse, R38, R24 ;  /* 0x000000260830723c */ /* 0x040fe20000041818 */
[----:B------:R-:W1:Y:S07]  /*2f30*/  LDSM.16.M88.4 R36, [R202+0xd900] ;  /* 0x00d90000ca24783b */ /* 0x000e6e0000000200 */
[C---:B------:R-:W-:Y:S01]  /*2f40*/  HMMA.16816.F32.BF16 R32, R8.reuse, R72, R12 ;  /* 0x000000480820723c */ /* 0x040fe2000004180c */
[----:B------:R-:W1:Y:S07]  /*2f50*/  LDSM.16.M88.4 R12, [R205+0x18100] ;  /* 0x01810000cd0c783b */ /* 0x000e6e0000000200 */
[C---:B--2---:R-:W-:Y:S08]  /*2f60*/  HMMA.16816.F32.BF16 R44, R8.reuse, R76, R52 ;  /* 0x0000004c082c723c */ /* 0x044ff00000041834 */
[C---:B------:R-:W-:Y:S01]  /*2f70*/  HMMA.16816.F32.BF16 R24, R8.reuse, R78, R20 ;  /* 0x0000004e0818723c */ /* 0x040fe20000041814 */
[----:B------:R-:W2:Y:S07]  /*2f80*/  LDSM.16.M88.4 R76, [R201+0x4800] ;  /* 0x00480000c94c783b */ /* 0x000eae0000000200 */
[----:B------:R-:W-:Y:S01]  /*2f90*/  HMMA.16816.F32.BF16 R28, R8, R74, R56 ;  /* 0x0000004a081c723c */ /* 0x000fe20000041838 */
[----:B------:R-:W-:Y:S07]  /*2fa0*/  LDSM.16.M88.4 R8, [R203+0x1c100] ;  /* 0x01c10000cb08783b */ /* 0x000fee0000000200 */
[C---:B---3--:R-:W-:Y:S08]  /*2fb0*/  HMMA.16816.F32.BF16 R20, R16.reuse, R80, R68 ;  /* 0x000000501014723c */ /* 0x048ff00000041844 */
[C---:B-----5:R-:W-:Y:S08]  /*2fc0*/  HMMA.16816.F32.BF16 R56, R16.reuse, R84, R60 ;  /* 0x000000541038723c */ /* 0x060ff0000004183c */
[C---:B------:R-:W-:Y:S01]  /*2fd0*/  HMMA.16816.F32.BF16 R52, R16.reuse, R82, R64 ;  /* 0x000000521034723c */ /* 0x040fe20000041840 */
[----:B------:R-:W3:Y:S07]  /*2fe0*/  LDSM.16.M88.4 R80, [R201+0x5000] ;  /* 0x00500000c950783b */ /* 0x000eee0000000200 */
[C---:B------:R-:W-:Y:S01]  /*2ff0*/  HMMA.16816.F32.BF16 R60, R16.reuse, R86, R48 ;  /* 0x00000056103c723c */ /* 0x040fe20000041830 */
[----:B------:R-:W5:Y:S07]  /*3000*/  LDSM.16.M88.4 R84, [R201+0x5800] ;  /* 0x00580000c954783b */ /* 0x000f6e0000000200 */
[C---:B----4-:R-:W-:Y:S08]  /*3010*/  HMMA.16816.F32.BF16 R72, R16.reuse, R88, R32 ;  /* 0x000000581048723c */ /* 0x050ff00000041820 */
[C---:B------:R-:W-:Y:S01]  /*3020*/  HMMA.16816.F32.BF16 R68, R16.reuse, R90, R28 ;  /* 0x0000005a1044723c */ /* 0x040fe2000004181c */
[----:B------:R-:W-:Y:S07]  /*3030*/  LDSM.16.M88.4 R88, [R207+0x6000] ;  /* 0x00600000cf58783b */ /* 0x000fee0000000200 */
[C---:B-1----:R-:W-:Y:S01]  /*3040*/  HMMA.16816.F32.BF16 R64, R16.reuse, R36, R44 ;  /* 0x000000241040723c */ /* 0x042fe2000004182c */
[----:B------:R-:W-:Y:S07]  /*3050*/  LDSM.16.M88.4 R44, [R196+0xf100] ;  /* 0x00f10000c42c783b */ /* 0x000fee0000000200 */
[----:B------:R-:W-:Y:S01]  /*3060*/  HMMA.16816.F32.BF16 R48, R16, R38, R24 ;  /* 0x000000261030723c */ /* 0x000fe20000041818 */
[----:B------:R-:W1:Y:S04]  /*3070*/  LDSM.16.M88.4 R36, [R196+0xe900] ;  /* 0x00e90000c424783b */ /* 0x000e680000000200 */
[----:B------:R-:W-:Y:S03]  /*3080*/  LDSM.16.M88.4 R16, [R204+0x1c100] ;  /* 0x01c10000cc10783b */ /* 0x000fe60000000200 */
[C---:B------:R-:W-:Y:S08]  /*3090*/  HMMA.16816.F32.BF16 R32, R12.reuse, R40, R20 ;  /* 0x000000280c20723c */ /* 0x040ff00000041814 */
[C---:B------:R-:W-:Y:S08]  /*30a0*/  HMMA.16816.F32.BF16 R28, R12.reuse, R42, R52 ;  /* 0x0000002a0c1c723c */ /* 0x040ff00000041834 */
[C---:B--2---:R-:W-:Y:S08]  /*30b0*/  HMMA.16816.F32.BF16 R24, R12.reuse, R76, R56 ;  /* 0x0000004c0c18723c */ /* 0x044ff00000041838 */
[C---:B------:R-:W-:Y:S01]  /*30c0*/  HMMA.16816.F32.BF16 R20, R12.reuse, R78, R60 ;  /* 0x0000004e0c14723c */ /* 0x040fe2000004183c */
[----:B------:R-:W2:Y:S07]  /*30d0*/  LDSM.16.M88.4 R76, [R196+0xf900] ;  /* 0x00f90000c44c783b */ /* 0x000eae0000000200 */
[C---:B---3--:R-:W-:Y:S01]  /*30e0*/  HMMA.16816.F32.BF16 R40, R12.reuse, R80, R72 ;  /* 0x000000500c28723c */ /* 0x048fe20000041848 */
[----:B------:R-:W-:Y:S07]  /*30f0*/  LDSM.16.M88.4 R72, [R202+0xf100] ;  /* 0x00f10000ca48783b */ /* 0x000fee0000000200 */
[C---:B------:R-:W-:Y:S01]  /*3100*/  HMMA.16816.F32.BF16 R52, R12.reuse, R82, R68 ;  /* 0x000000520c34723c */ /* 0x040fe20000041844 */
[----:B------:R-:W3:Y:S07]  /*3110*/  LDSM.16.M88.4 R80, [R207+0x6800] ;  /* 0x00680000cf50783b */ /* 0x000eee0000000200 */
[C---:B-----5:R-:W-:Y:S01]  /*3120*/  HMMA.16816.F32.BF16 R56, R12.reuse, R84, R64 ;  /* 0x000000540c38723c */ /* 0x060fe20000041840 */
[----:B------:R-:W-:Y:S07]  /*3130*/  LDSM.16.M88.4 R64, [R202+0xe900] ;  /* 0x00e90000ca40783b */ /* 0x000fee0000000200 */
[----:B------:R-:W-:Y:S01]  /*3140*/  HMMA.16816.F32.BF16 R48, R12, R86, R48 ;  /* 0x000000560c30723c */ /* 0x000fe20000041830 */
[----:B------:R-:W-:Y:S07]  /*3150*/  LDSM.16.M88.4 R84, [R207+0x7000] ;  /* 0x00700000cf54783b */ /* 0x000fee0000000200 */
[C---:B------:R-:W-:Y:S08]  /*3160*/  HMMA.16816.F32.BF16 R32, R8.reuse, R92, R32 ;  /* 0x0000005c0820723c */ /* 0x040ff00000041820 */
[C---:B------:R-:W-:Y:S01]  /*3170*/  HMMA.16816.F32.BF16 R60, R8.reuse, R94, R28 ;  /* 0x0000005e083c723c */ /* 0x040fe2000004181c */
[----:B------:R-:W4:Y:S07]  /*3180*/  LDSM.16.M88.4 R92, [R207+0x7800] ;  /* 0x00780000cf5c783b */ /* 0x000f2e0000000200 */
[C---:B-1----:R-:W-:Y:S08]  /*3190*/  HMMA.16816.F32.BF16 R68, R8.reuse, R36, R24 ;  /* 0x000000240844723c */ /* 0x042ff00000041818 */
[C---:B------:R-:W-:Y:S08]  /*31a0*/  HMMA.16816.F32.BF16 R28, R8.reuse, R38, R20 ;  /* 0x00000026081c723c */ /* 0x040ff00000041814 */
[C---:B------:R-:W-:Y:S08]  /*31b0*/  HMMA.16816.F32.BF16 R24, R8.reuse, R44, R40 ;  /* 0x0000002c0818723c */ /* 0x040ff00000041828 */
[C---:B------:R-:W-:Y:S01]  /*31c0*/  HMMA.16816.F32.BF16 R20, R8.reuse, R46, R52 ;  /* 0x0000002e0814723c */ /* 0x040fe20000041834 */
[----:B------:R-:W-:Y:S07]  /*31d0*/  LDSM.16.M88.4 R44, [R202+0xe100] ;  /* 0x00e10000ca2c783b */ /* 0x000fee0000000200 */
[C---:B--2---:R-:W-:Y:S08]  /*31e0*/  HMMA.16816.F32.BF16 R12, R8.reuse, R76, R56 ;  /* 0x0000004c080c723c */ /* 0x044ff00000041838 */
[----:B------:R-:W-:Y:S01]  /*31f0*/  HMMA.16816.F32.BF16 R36, R8, R78, R48 ;  /* 0x0000004e0824723c */ /* 0x000fe20000041830 */
[----:B------:R-:W1:Y:S04]  /*3200*/  LDSM.16.M88.4 R8, [R206+0x1c100] ;  /* 0x01c10000ce08783b */ /* 0x000e680000000200 */
[----:B------:R-:W2:Y:S03]  /*3210*/  LDSM.16.M88.4 R76, [R202+0xf900] ;  /* 0x00f90000ca4c783b */ /* 0x000ea60000000200 */
[C---:B------:R-:W-:Y:S08]  /*3220*/  HMMA.16816.F32.BF16 R40, R16.reuse, R88, R32 ;  /* 0x000000581028723c */ /* 0x040ff00000041820 */
[C---:B------:R-:W-:Y:S08]  /*3230*/  HMMA.16816.F32.BF16 R52, R16.reuse, R90, R60 ;  /* 0x0000005a1034723c */ /* 0x040ff0000004183c */
[C---:B---3--:R-:W-:Y:S08]  /*3240*/  HMMA.16816.F32.BF16 R56, R16.reuse, R82, R28 ;  /* 0x000000521038723c */ /* 0x048ff0000004181c */
[C---:B------:R-:W-:Y:S01]  /*3250*/  HMMA.16816.F32.BF16 R60, R16.reuse, R80, R68 ;  /* 0x00000050103c723c */ /* 0x040fe20000041844 */
[----:B------:R-:W-:Y:S04]  /*3260*/  LDSM.16.M88.4 R68, [R201+0x6000] ;  /* 0x00600000c944783b */ /* 0x000fe80000000200 */
[----:B------:R-:W-:Y:S03]  /*3270*/  LDSM.16.M88.4 R80, [R201+0x6800] ;  /* 0x00680000c950783b */ /* 0x000fe60000000200 */
[C---:B----4-:R-:W-:Y:S01]  /*3280*/  HMMA.16816.F32.BF16 R28, R16.reuse, R92, R12 ;  /* 0x0000005c101c723c */ /* 0x050fe2000004180c */
[----:B------:R-:W3:Y:S07]  /*3290*/  LDSM.16.M88.4 R12, [R205+0x1c100] ;  /* 0x01c10000cd0c783b */ /* 0x000eee0000000200 */
[C---:B------:R-:W-:Y:S08]  /*32a0*/  HMMA.16816.F32.BF16 R32, R16.reuse, R86, R20 ;  /* 0x000000561020723c */ /* 0x040ff00000041814 */
[C---:B------:R-:W-:Y:S08]  /*32b0*/  HMMA.16816.F32.BF16 R48, R16.reuse, R84, R24 ;  /* 0x000000541030723c */ /* 0x040ff00000041818 */
[----:B------:R-:W-:Y:S08]  /*32c0*/  HMMA.16816.F32.BF16 R20, R16, R94, R36 ;  /* 0x0000005e1014723c */ /* 0x000ff00000041824 */
[C---:B-1----:R-:W-:Y:S08]  /*32d0*/  HMMA.16816.F32.BF16 R16, R8.reuse, R44, R40 ;  /* 0x0000002c0810723c */ /* 0x042ff00000041828 */
[C---:B--2---:R-:W-:Y:S08]  /*32e0*/  HMMA.16816.F32.BF16 R40, R8.reuse, R76, R28 ;  /* 0x0000004c0828723c */ /* 0x044ff0000004181c */
[C---:B------:R-:W-:Y:S08]  /*32f0*/  HMMA.16816.F32.BF16 R24, R8.reuse, R46, R52 ;  /* 0x0000002e0818723c */ /* 0x040ff00000041834 */
[C---:B------:R-:W-:Y:S08]  /*3300*/  HMMA.16816.F32.BF16 R36, R8.reuse, R64, R60 ;  /* 0x000000400824723c */ /* 0x040ff0000004183c */
[C---:B------:R-:W-:Y:S08]  /*3310*/  HMMA.16816.F32.BF16 R56, R8.reuse, R66, R56 ;  /* 0x000000420838723c */ /* 0x040ff00000041838 */
[C---:B------:R-:W-:Y:S08]  /*3320*/  HMMA.16816.F32.BF16 R48, R8.reuse, R72, R48 ;  /* 0x000000480830723c */ /* 0x040ff00000041830 */
[C---:B------:R-:W-:Y:S08]  /*3330*/  HMMA.16816.F32.BF16 R32, R8.reuse, R74, R32 ;  /* 0x0000004a0820723c */ /* 0x040ff00000041820 */
[----:B------:R-:W-:Y:S01]  /*3340*/  HMMA.16816.F32.BF16 R28, R8, R78, R20 ;  /* 0x0000004e081c723c */ /* 0x000fe20000041814 */
[----:B------:R-:W-:Y:S06]  /*3350*/  LDSM.16.M88.4 R20, [R201+0x7000] ;  /* 0x00700000c914783b */ /* 0x000fec0000000200 */
[----:B------:R-:W-:Y:S01]  /*3360*/  @P6 IMAD.WIDE.U32 R8, R0, R102, R106 ;  /* 0x0000006600086225 */ /* 0x000fe200078e006a */
[----:B------:R-:W-:Y:S01]  /*3370*/  LOP3.LUT R0, R99, 0xffffffe0, RZ, 0xc0, !PT ;  /* 0xffffffe063007812 */ /* 0x000fe200078ec0ff */
[----:B---3--:R-:W-:Y:S01]  /*3380*/  HMMA.16816.F32.BF16 R44, R12, R68, R16 ;  /* 0x000000440c2c723c */ /* 0x008fe20000041810 */
[----:B------:R-:W-:Y:S01]  /*3390*/  LOP3.LUT R10, R7, 0xfffffffc, RZ, 0xc0, !PT ;  /* 0xfffffffc070a7812 */ /* 0x000fe200078ec0ff */
[----:B------:R-:W1:Y:S01]  /*33a0*/  LDSM.16.M88.4 R16, [R201+0x7800] ;  /* 0x00780000c910783b */ /* 0x000e620000000200 */
[----:B------:R-:W-:Y:S01]  /*33b0*/  SHF.R.S32.HI R11, RZ, 0x1f, R98 ;  /* 0x0000001fff0b7819 */ /* 0x000fe20000011462 */
[----:B------:R-:W-:Y:S01]  /*33c0*/  IMAD.IADD R0, R156, 0x1, -R0 ;  /* 0x000000019c007824 */ /* 0x000fe200078e0a00 */
[----:B------:R-:W-:Y:S01]  /*33d0*/  @P6 LEA R6, P0, R8, c[0x0][0x1c8], 0x1 ;  /* 0x0000720008066a11 */ /* 0x000fe200078008ff */
[----:B------:R-:W-:Y:S01]  /*33e0*/  @P6 IMAD.IADD R7, R9, 0x1, R3 ;  /* 0x0000000109076824 */ /* 0x000fe200078e0203 */
[----:B------:R-:W-:Y:S01]  /*33f0*/  LEA.HI R3, R11, R98, RZ, 0x3 ;  /* 0x000000620b037211 */ /* 0x000fe200078f18ff */
[----:B------:R-:W-:Y:S01]  /*3400*/  IMAD.IADD R9, R156, 0x1, -R10 ;  /* 0x000000019c097824 */ /* 0x000fe200078e0a0a */
[----:B------:R-:W-:Y:S01]  /*3410*/  SHF.R.S32.HI R11, RZ, 0x1f, R0 ;  /* 0x0000001fff0b7819 */ /* 0x000fe20000011400 */
[----:B------:R-:W-:-:S04]  /*3420*/  DEPBAR.LE SB0, 0x0 ;  /* 0x000080000000791a */ /* 0x000fc80000000000 */
[----:B------:R-:W-:Y:S01]  /*3430*/  @P6 LEA.HI.X R7, R8, c[0x0][0x1cc], R7, 0x1, P0 ;  /* 0x0000730008076a11 */ /* 0x000fe200000f0c07 */
[----:B------:R-:W-:Y:S01]  /*3440*/  BAR.SYNC.DEFER_BLOCKING 0x0 ;  /* 0x0000000000007b1d */ /* 0x000fe20000010000 */
[----:B------:R-:W-:Y:S01]  /*3450*/  LOP3.LUT R10, R3, 0xffffff8, RZ, 0xc0, !PT ;  /* 0x0ffffff8030a7812 */ /* 0x000fe200078ec0ff */
[C---:B------:R-:W-:Y:S01]  /*3460*/  HMMA.16816.F32.BF16 R36, R12.reuse, R80, R36 ;  /* 0x000000500c24723c */ /* 0x040fe20000041824 */
[----:B------:R-:W-:Y:S02]  /*3470*/  LEA.HI R8, R9, R9, RZ, 0x1 ;  /* 0x0000000909087211 */ /* 0x000fe400078f08ff */
[----:B------:R-:W-:Y:S01]  /*3480*/  LEA.HI R3, R11, R0, RZ, 0x2 ;  /* 0x000000000b037211 */ /* 0x000fe200078f10ff */
[----:B------:R-:W-:Y:S01]  /*3490*/  IMAD.IADD R11, R98, 0x1, -R10 ;  /* 0x00000001620b7824 */ /* 0x000fe200078e0a0a */
[----:B------:R-:W-:Y:S02]  /*34a0*/  LOP3.LUT R8, R8, 0x1ffffffe, RZ, 0xc0, !PT ;  /* 0x1ffffffe08087812 */ /* 0x000fe400078ec0ff */
[----:B------:R-:W-:Y:S01]  /*34b0*/  LEA.HI.SX32 R10, R3, UR9, 0x1e ;  /* 0x00000009030a7c11 */ /* 0x000fe2000f8ff2ff */
[----:B------:R-:W-:Y:S01]  /*34c0*/  HMMA.16816.F32.BF16 R24, R12, R70, R24 ;  /* 0x000000460c18723c */ /* 0x000fe20000041818 */
[----:B------:R-:W-:Y:S01]  /*34d0*/  PLOP3.LUT P0, PT, PT, PT, UP2, 0x80, 0x0 ;  /* 0x000000000000781c */ /* 0x000fe20003f0f028 */
[----:B------:R-:W-:Y:S01]  /*34e0*/  IMAD.IADD R9, R9, 0x1, -R8 ;  /* 0x0000000109097824 */ /* 0x000fe200078e0a08 */
[----:B------:R-:W-:Y:S01]  /*34f0*/  LOP3.LUT R3, R3, 0x7ffffffc, RZ, 0xc0, !PT ;  /* 0x7ffffffc03037812 */ /* 0x000fe200078ec0ff */
[----:B------:R-:W-:-:S04]  /*3500*/  IMAD R8, R11, 0x10, R10 ;  /* 0x000000100b087824 */ /* 0x000fc800078e020a */
[----:B------:R-:W-:Y:S01]  /*3510*/  IMAD R52, R9, 0x8, R8 ;  /* 0x0000000809347824 */ /* 0x000fe200078e0208 */
[C---:B------:R-:W-:Y:S01]  /*3520*/  HMMA.16816.F32.BF16 R80, R12.reuse, R82, R56 ;  /* 0x000000520c50723c */ /* 0x040fe20000041838 */
[----:B------:R-:W-:Y:S02]  /*3530*/  IMAD.IADD R3, R0, 0x1, -R3 ;  /* 0x0000000100037824 */ /* 0x000fe400078e0a03 */
[----:B------:R-:W-:Y:S01]  /*3540*/  @P5 IMAD.HI.U32 R9, R52, c[0x0][0x2c8], RZ ;  /* 0x0000b20034095a27 */ /* 0x000fe200078e00ff */
[----:B------:R-:W-:Y:S01]  /*3550*/  @P6 LEA R8, P5, R103, R6, 0x1 ;  /* 0x0000000667086211 */ /* 0x000fe200078a08ff */
[----:B------:R-:W-:Y:S01]  /*3560*/  @!PT LDS RZ, [RZ] ;  /* 0x00000000fffff984 */ /* 0x000fe20000000800 */
[----:B------:R-:W-:Y:S01]  /*3570*/  @!PT LDS RZ, [RZ] ;  /* 0x00000000fffff984 */ /* 0x000fe20000000800 */
[----:B------:R-:W-:Y:S01]  /*3580*/  @!PT LDS RZ, [RZ] ;  /* 0x00000000fffff984 */ /* 0x000fe20000000800 */
[----:B------:R2:W-:Y:S02]  /*3590*/  @P6 LDGSTS.E.BYPASS.LTC128B.128 [R225+0x8100], [R6.64], !P4 ;  /* 0x0810000006e16fae */ /* 0x0005e4000e101d4c */
[----:B------:R-:W-:Y:S01]  /*35a0*/  IMAD.MOV.U32 R10, RZ, RZ, R52 ;  /* 0x000000ffff0a7224 */ /* 0x000fe200078e0034 */
[----:B------:R-:W-:Y:S01]  /*35b0*/  @P0 SHF.R.U32.HI R10, RZ, c[0x0][0x2cc], R9 ;  /* 0x0000b300ff0a0a19 */ /* 0x000fe20000011609 */
[----:B------:R2:W-:Y:S01]  /*35c0*/  @P6 LDGSTS.E.BYPASS.LTC128B.128 [R225+0xa100], [R6.64+0x80], !P3 ;  /* 0x0a10008006e16fae */ /* 0x0005e2000d901d4c */
[----:B-1----:R-:W-:Y:S01]  /*35d0*/  HMMA.16816.F32.BF16 R40, R12, R16, R40 ;  /* 0x000000100c28723c */ /* 0x002fe20000041828 */
[----:B------:R-:W-:Y:S01]  /*35e0*/  IMAD.SHL.U32 R246, R3, 0x2, RZ ;  /* 0x0000000203f67824 */ /* 0x000fe200078e00ff */
[----:B------:R-:W-:Y:S01]  /*35f0*/  PLOP3.LUT P0, PT, PT, PT, UP1, 0x40, 0x0 ;  /* 0x000000000000781c */ /* 0x000fe20003f0e818 */
[----:B------:R2:W-:Y:S01]  /*3600*/  @P6 LDGSTS.E.BYPASS.LTC128B.128 [R225+0xc100], [R6.64+0x100], !P2 ;  /* 0x0c10010006e16fae */ /* 0x0005e2000d101d4c */
[----:B------:R-:W-:-:S03]  /*3610*/  @P6 LEA.HI.X R9, R103, R7, R104, 0x1, P5 ;  /* 0x0000000767096211 */ /* 0x000fc600028f0c68 */
[----:B------:R2:W-:Y:S01]  /*3620*/  @P6 LDGSTS.E.BYPASS.LTC128B.128 [R225+0xe100], [R6.64+0x180], !P1 ;  /* 0x0e10018006e16fae */ /* 0x0005e2000c901d4c */
[----:B------:R-:W-:Y:S01]  /*3630*/  IMAD.MOV.U32 R16, RZ, RZ, 0x1 ;  /* 0x00000001ff107424 */ /* 0x000fe200078e00ff */
[C---:B------:R-:W-:Y:S02]  /*3640*/  HMMA.16816.F32.BF16 R48, R12.reuse, R20, R48 ;  /* 0x000000140c30723c */ /* 0x040fe40000041830 */
[----:B------:R-:W-:Y:S02]  /*3650*/  STL [R1+0x3c], R52 ;  /* 0x00003c3401007387 */ /* 0x000fe40000100800 */
[----:B------:R-:W-:Y:S02]  /*3660*/  IADD3 R0, -R97, c[0x0][0x1d0], R16 ;  /* 0x0000740061007a10 */ /* 0x000fe40007ffe110 */
[----:B------:R1:W-:Y:S02]  /*3670*/  @P6 LDGSTS.E.BYPASS.LTC128B.128 [R225+0x9100], [R8.64], !P4 ;  /* 0x0910000008e16fae */ /* 0x0003e4000e101d4c */
[----:B------:R-:W-:Y:S01]  /*3680*/  IADD3 R0, R0, -c[0x0][0x168], -R246 ;  /* 0x80005a0000007a10 */ /* 0x000fe20007ffe8f6 */
[C---:B------:R-:W-:Y:S01]  /*3690*/  HMMA.16816.F32.BF16 R32, R12.reuse, R22, R32 ;  /* 0x000000160c20723c */ /* 0x040fe20000041820 */
[----:B------:R1:W-:Y:S04]  /*36a0*/  @P6 LDGSTS.E.BYPASS.LTC128B.128 [R225+0xb100], [R8.64+0x80], !P3 ;  /* 0x0b10008008e16fae */ /* 0x0003e8000d901d4c */
[----:B------:R1:W-:Y:S03]  /*36b0*/  @P6 LDGSTS.E.BYPASS.LTC128B.128 [R225+0xd100], [R8.64+0x100], !P2 ;  /* 0x0d10010008e16fae */ /* 0x0003e6000d101d4c */
[----:B------:R-:W-:Y:S01]  /*36c0*/  HMMA.16816.F32.BF16 R28, R12, R18, R28 ;  /* 0x000000120c1c723c */ /* 0x000fe2000004181c */
[----:B------:R1:W-:Y:S04]  /*36d0*/  @P6 LDGSTS.E.BYPASS.LTC128B.128 [R225+0xf100], [R8.64+0x180], !P1 ;  /* 0x0f10018008e16fae */ /* 0x0003e8000c901d4c */
[----:B------:R-:W0:Y:S01]  /*36e0*/  LDGDEPBAR ;  /* 0x00000000000079af */ /* 0x000e220000000000 */
[----:B--2---:R-:W-:-:S03]  /*36f0*/  IADD3 R7, R0, c[0x0][0x328], RZ ;  /* 0x0000ca0000077a10 */ /* 0x004fc60007ffe0ff */
[----:B------:R-:W2:Y:S01]  /*3700*/  SHFL.IDX PT, R6, R10, RZ, 0x1c1f ;  /* 0x001c1fff0a067589 */ /* 0x000ea200000e0000 */
[----:B-1----:R-:W-:Y:S02]  /*3710*/  IADD3 R9, R0, UR6, RZ ;  /* 0x0000000600097c10 */ /* 0x002fe4000fffe0ff */
[----:B------:R-:W-:Y:S01]  /*3720*/  IADD3 R8, -R246, c[0x0][0x1d0], -R97 ;  /* 0x00007400f6087a10 */ /* 0x000fe20007ffe961 */
[--C-:B--2---:R-:W-:Y:S02]  /*3730*/  IMAD.IADD R3, R7, 0x1, R6.reuse ;  /* 0x0000000107037824 */ /* 0x104fe400078e0206 */
[----:B------:R-:W-:-:S03]  /*3740*/  IMAD.IADD R0, R9, 0x1, R6 ;  /* 0x0000000109007824 */ /* 0x000fc600078e0206 */
[----:B------:R-:W-:Y:S01]  /*3750*/  IMNMX R3, R3, R8, PT ;  /* 0x0000000803037217 */ /* 0x000fe20003800200 */
[----:B------:R-:W-:Y:S05]  /*3760*/  @P0 BRA `(.L_x_4177) ;  /* 0x0000014000000947 */ /* 0x000fea0003800000 */
[----:B------:R-:W-:Y:S01]  /*3770*/  IADD3 R6, R6, c[0x0][0x1d0], RZ ;  /* 0x0000740006067a10 */ /* 0x000fe20007ffe0ff */
        /* <DEDUP_REMOVED lines=10> */
.L_x_4179:
[----:B------:R-:W-:-:S13]  /*3820*/  ISETP.NE.AND P0, PT, R16, c[0x0][0x32c], PT ;  /* 0x0000cb0010007a0c */ /* 0x000fda0003f05270 */
[----:B------:R-:W-:-:S05]  /*3830*/  @P0 IMAD.HI.U32 R11, R6, c[0x0][0x330], RZ ;  /* 0x0000cc00060b0a27 */ /* 0x000fca00078e00ff */
[----:B------:R-:W-:Y:S02]  /*3840*/  @P0 SHF.R.U32.HI R6, RZ, c[0x0][0x334], R11 ;  /* 0x0000cd00ff060a19 */ /* 0x000fe4000001160b */
.L_x_4180:
[----:B------:R-:W-:Y:S05]  /*3850*/  BSYNC B0 ;  /* 0x0000000000007941 */ /* 0x000fea0003800000 */
.L_x_4178:
[----:B------:R-:W-:-:S04]  /*3860*/  IMAD R6, R6, c[0x0][0x32c], -R97 ;  /* 0x0000cb0006067a24 */ /* 0x000fc800078e0a61 */
[----:B------:R-:W-:-:S05]  /*3870*/  IMAD.IADD R6, R6, 0x1, -R246 ;  /* 0x0000000106067824 */ /* 0x000fca00078e0af6 */
[----:B------:R-:W-:Y:S02]  /*3880*/  IADD3 R11, R6, c[0x0][0x32c], RZ ;  /* 0x0000cb00060b7a10 */ /* 0x000fe40007ffe0ff */
[----:B------:R-:W-:Y:S02]  /*3890*/  IMNMX R0, R0, R6, !PT ;  /* 0x0000000600007217 */ /* 0x000fe40007800200 */
[----:B------:R-:W-:Y:S02]  /*38a0*/  IMNMX R3, R3, R11, PT ;  /* 0x0000000b03037217 */ /* 0x000fe40003800200 */
.L_x_4177:
[----:B------:R-:W-:Y:S01]  /*38b0*/  ISETP.GT.AND P0, PT, R185, RZ, PT ;  /* 0x000000ffb900720c */ /* 0x000fe20003f04270 */
[----:B------:R-:W1:Y:S03]  /*38c0*/  SHFL.IDX PT, R6, R10, 0x1, 0x1c1f ;  /* 0x003c1f000a067f89 */ /* 0x000e6600000e0000 */
[C---:B------:R-:W-:Y:S02]  /*38d0*/  ISETP.GT.AND P5, PT, R0.reuse, RZ, P0 ;  /* 0x000000ff0000720c */ /* 0x040fe400007a4270 */
[----:B------:R-:W-:-:S02]  /*38e0*/  ISETP.GT.AND P6, PT, R0, 0x1, P0 ;  /* 0x000000010000780c */ /* 0x000fc400007c4270 */
[C---:B------:R-:W-:Y:S02]  /*38f0*/  ISETP.LT.OR P5, PT, R3.reuse, 0x1, P5 ;  /* 0x000000010300780c */ /* 0x040fe40002fa1670 */
[----:B------:R-:W-:Y:S02]  /*3900*/  ISETP.LT.OR P6, PT, R3, 0x2, P6 ;  /* 0x000000020300780c */ /* 0x000fe400037c1670 */
[----:B------:R-:W-:Y:S02]  /*3910*/  FSEL R12, R44, -INF , !P5 ;  /* 0xff8000002c0c7808 */ /* 0x000fe40006800000 */
[----:B------:R-:W-:Y:S02]  /*3920*/  ISETP.GT.AND P5, PT, R0, 0x8, P0 ;  /* 0x000000080000780c */ /* 0x000fe400007a4270 */
[----:B------:R-:W-:Y:S02]  /*3930*/  FSEL R13, R45, -INF , !P6 ;  /* 0xff8000002d0d7808 */ /* 0x000fe40007000000 */
[----:B------:R-:W-:-:S02]  /*3940*/  ISETP.LT.OR P5, PT, R3, 0x9, P5 ;  /* 0x000000090300780c */ /* 0x000fc40002fa1670 */
[----:B------:R-:W-:Y:S02]  /*3950*/  ISETP.GT.AND P6, PT, R0, 0x9, P0 ;  /* 0x000000090000780c */ /* 0x000fe400007c4270 */
[----:B------:R-:W-:Y:S02]  /*3960*/  FSEL R14, R24, -INF , !P5 ;  /* 0xff800000180e7808 */ /* 0x000fe40006800000 */
[----:B------:R-:W-:Y:S02]  /*3970*/  ISETP.GT.AND P5, PT, R0, 0x10, P0 ;  /* 0x000000100000780c */ /* 0x000fe400007a4270 */
[C---:B------:R-:W-:Y:S02]  /*3980*/  ISETP.LT.OR P6, PT, R3.reuse, 0xa, P6 ;  /* 0x0000000a0300780c */ /* 0x040fe400037c1670 */
[----:B------:R-:W-:Y:S02]  /*3990*/  ISETP.LT.OR P5, PT, R3, 0x11, P5 ;  /* 0x000000110300780c */ /* 0x000fe40002fa1670 */
[----:B------:R-:W-:-:S02]  /*39a0*/  FSEL R15, R25, -INF , !P6 ;  /* 0xff800000190f7808 */ /* 0x000fc40007000000 */
[----:B------:R-:W-:Y:S02]  /*39b0*/  FSEL R60, R36, -INF , !P5 ;  /* 0xff800000243c7808 */ /* 0x000fe40006800000 */
[C---:B------:R-:W-:Y:S02]  /*39c0*/  ISETP.GT.AND P5, PT, R0.reuse, 0x18, P0 ;  /* 0x000000180000780c */ /* 0x040fe400007a4270 */
[----:B------:R-:W-:Y:S02]  /*39d0*/  ISETP.GT.AND P6, PT, R0, 0x11, P0 ;  /* 0x000000110000780c */ /* 0x000fe400007c4270 */
[C---:B------:R-:W-:Y:S02]  /*39e0*/  ISETP.LT.OR P5, PT, R3.reuse, 0x19, P5 ;  /* 0x000000190300780c */ /* 0x040fe40002fa1670 */
[----:B------:R-:W-:Y:S02]  /*39f0*/  ISETP.LT.OR P6, PT, R3, 0x12, P6 ;  /* 0x000000120300780c */ /* 0x000fe400037c1670 */
[----:B------:R-:W-:-:S02]  /*3a00*/  FSEL R62, R80, -INF , !P5 ;  /* 0xff800000503e7808 */ /* 0x000fc40006800000 */
[C---:B------:R-:W-:Y:S02]  /*3a10*/  ISETP.GT.AND P5, PT, R0.reuse, 0x20, P0 ;  /* 0x000000200000780c */ /* 0x040fe400007a4270 */
[----:B------:R-:W-:Y:S02]  /*3a20*/  FSEL R61, R37, -INF , !P6 ;  /* 0xff800000253d7808 */ /* 0x000fe40007000000 */
[C---:B------:R-:W-:Y:S02]  /*3a30*/  ISETP.LT.OR P5, PT, R3.reuse, 0x21, P5 ;  /* 0x000000210300780c */ /* 0x040fe40002fa1670 */
[----:B------:R-:W-:Y:S02]  /*3a40*/  ISETP.GT.AND P6, PT, R0, 0x19, P0 ;  /* 0x000000190000780c */ /* 0x000fe400007c4270 */
[----:B------:R-:W-:Y:S02]  /*3a50*/  FSEL R157, R48, -INF , !P5 ;  /* 0xff800000309d7808 */ /* 0x000fe40006800000 */
[----:B------:R-:W-:-:S02]  /*3a60*/  ISETP.LT.OR P6, PT, R3, 0x1a, P6 ;  /* 0x0000001a0300780c */ /* 0x000fc400037c1670 */
        /* <DEDUP_REMOVED lines=18> */
[----:B------:R-:W-:Y:S02]  /*3b90*/  PLOP3.LUT P5, PT, PT, PT, UP1, 0x40, 0x0 ;  /* 0x000000000000781c */ /* 0x000fe40003fae818 */
[----:B------:R-:W-:Y:S02]  /*3ba0*/  FSEL R227, R41, -INF , !P6 ;  /* 0xff80000029e37808 */ /* 0x000fe40007000000 */
[----:B------:R-:W-:Y:S01]  /*3bb0*/  ISETP.GT.AND P6, PT, R0, 0x39, P0 ;  /* 0x000000390000780c */ /* 0x000fe200007c4270 */
[----:B-1----:R-:W-:-:S03]  /*3bc0*/  IMAD.IADD R0, R9, 0x1, R6 ;  /* 0x0000000109007824 */ /* 0x002fc600078e0206 */
[----:B------:R-:W-:Y:S01]  /*3bd0*/  ISETP.LT.OR P6, PT, R3, 0x3a, P6 ;  /* 0x0000003a0300780c */ /* 0x000fe200037c1670 */
[----:B------:R-:W-:-:S03]  /*3be0*/  IMAD.IADD R3, R7, 0x1, R6 ;  /* 0x0000000107037824 */ /* 0x000fc600078e0206 */
[----:B------:R-:W-:Y:S02]  /*3bf0*/  FSEL R234, R29, -INF , !P6 ;  /* 0xff8000001dea7808 */ /* 0x000fe40007000000 */
        /* <DEDUP_REMOVED lines=13> */
.L_x_4183:
[----:B------:R-:W-:-:S13]  /*3cd0*/  ISETP.NE.AND P5, PT, R16, c[0x0][0x32c], PT ;  /* 0x0000cb0010007a0c */ /* 0x000fda0003fa5270 */
[----:B------:R-:W-:-:S05]  /*3ce0*/  @P5 IMAD.HI.U32 R7, R6, c[0x0][0x330], RZ ;  /* 0x0000cc0006075a27 */ /* 0x000fca00078e00ff */
[----:B------:R-:W-:Y:S02]  /*3cf0*/  @P5 SHF.R.U32.HI R6, RZ, c[0x0][0x334], R7 ;  /* 0x0000cd00ff065a19 */ /* 0x000fe40000011607 */
.L_x_4184:
[----:B------:R-:W-:Y:S05]  /*3d00*/  BSYNC B0 ;  /* 0x0000000000007941 */ /* 0x000fea0003800000 */
.L_x_4182:
[----:B------:R-:W-:-:S04]  /*3d10*/  IMAD R6, R6, c[0x0][0x32c], -R97 ;  /* 0x0000cb0006067a24 */ /* 0x000fc800078e0a61 */
[----:B------:R-:W-:-:S05]  /*3d20*/  IMAD.IADD R6, R6, 0x1, -R246 ;  /* 0x0000000106067824 */ /* 0x000fca00078e0af6 */
[----:B------:R-:W-:Y:S02]  /*3d30*/  IADD3 R7, R6, c[0x0][0x32c], RZ ;  /* 0x0000cb0006077a10 */ /* 0x000fe40007ffe0ff */
[----:B------:R-:W-:Y:S02]  /*3d40*/  IMNMX R0, R0, R6, !PT ;  /* 0x0000000600007217 */ /* 0x000fe40007800200 */
[----:B------:R-:W-:Y:S02]  /*3d50*/  IMNMX R3, R3, R7, PT ;  /* 0x0000000703037217 */ /* 0x000fe40003800200 */
.L_x_4181:
[----:B------:R-:W-:Y:S01]  /*3d60*/  ISETP.GT.AND P6, PT, R0, 0x8, P0 ;  /* 0x000000080000780c */ /* 0x000fe200007c4270 */
[----:B------:R-:W-:Y:S01]  /*3d70*/  IMAD.SHL.U32 R197, R5, 0x2, RZ ;  /* 0x0000000205c57824 */ /* 0x000fe200078e00ff */
[----:B------:R-:W-:Y:S01]  /*3d80*/  FMNMX.FTZ R156, R12, R13, !PT ;  /* 0x0000000d0c9c7209 */ /* 0x000fe20007810000 */
[----:B------:R-:W-:Y:S01]  /*3d90*/  @UP2 USHF.L.U32 UR8, UR8, 0x7, URZ ;  /* 0x0000000708082899 */ /* 0x000fe2000800063f */
[----:B------:R-:W-:Y:S01]  /*3da0*/  ISETP.LT.OR P6, PT, R3, 0x9, P6 ;  /* 0x000000090300780c */ /* 0x000fe200037c1670 */
[----:B------:R-:W-:Y:S01]  /*3db0*/  IMAD R200, R2, 0x2, R197 ;  /* 0x0000000202c87824 */ /* 0x000fe200078e02c5 */
[----:B------:R-:W-:Y:S01]  /*3dc0*/  ISETP.GT.AND P5, PT, R0, 0x1, P0 ;  /* 0x000000010000780c */ /* 0x000fe200007a4270 */
[----:B------:R-:W-:Y:S01]  /*3dd0*/  LDSM.16.MT88.4 R52, [R197+0x4100] ;  /* 0x00410000c534783b */ /* 0x000fe20000004200 */
[----:B------:R-:W-:Y:S01]  /*3de0*/  FSEL R11, R26, -INF , !P6 ;  /* 0xff8000001a0b7808 */ /* 0x000fe20007000000 */
[----:B------:R-:W-:Y:S01]  /*3df0*/  ULDC.64 UR4, c[0x0][0x2c8] ;  /* 0x0000b20000047ab9 */ /* 0x000fe20000000a00 */
[----:B------:R-:W-:Y:S01]  /*3e00*/  ISETP.GT.AND P6, PT, R0, 0x10, P0 ;  /* 0x000000100000780c */ /* 0x000fe200007c4270 */
[----:B------:R-:W-:Y:S01]  /*3e10*/  UIMAD.WIDE.U32 UR14, UR8, UR4, URZ ;  /* 0x00000004080e72a5 */ /* 0x000fe2000f8e003f */
[----:B------:R-:W-:-:S02]  /*3e20*/  FMNMX.FTZ R156, R14, R156, !PT ;  /* 0x0000009c0e9c7209 */ /* 0x000fc40007810000 */
[C---:B------:R-:W-:Y:S02]  /*3e30*/  ISETP.LT.OR P5, PT, R3.reuse, 0x2, P5 ;  /* 0x000000020300780c */ /* 0x040fe40002fa1670 */
[----:B------:R-:W-:Y:S02]  /*3e40*/  ISETP.LT.OR P6, PT, R3, 0x11, P6 ;  /* 0x000000110300780c */ /* 0x000fe400037c1670 */
[----:B------:R-:W-:Y:S01]  /*3e50*/  FMNMX.FTZ R156, R15, R156, !PT ;  /* 0x0000009c0f9c7209 */ /* 0x000fe20007810000 */
[----:B------:R-:W-:Y:S01]  /*3e60*/  @UP2 UMOV UR7, UR15 ;  /* 0x0000000f00072c82 */ /* 0x000fe20008000000 */
[----:B------:R-:W-:Y:S01]  /*3e70*/  FSEL R10, R47, -INF , !P5 ;  /* 0xff8000002f0a7808 */ /* 0x000fe20006800000 */
[----:B------:R-:W-:Y:S01]  /*3e80*/  @UP2 USHF.R.U32.HI UR9, URZ, UR5, UR7 ;  /* 0x000000053f092299 */ /* 0x000fe20008011607 */
[----:B------:R-:W-:Y:S02]  /*3e90*/  ISETP.GT.AND P5, PT, R0, 0x9, P0 ;  /* 0x000000090000780c */ /* 0x000fe400007a4270 */
[----:B------:R-:W-:Y:S01]  /*3ea0*/  FSEL R58, R38, -INF , !P6 ;  /* 0xff800000263a7808 */ /* 0x000fe20007000000 */
[----:B------:R-:W-:Y:S01]  /*3eb0*/  UIADD3 UR9, UR11, UR9, URZ ;  /* 0x000000090b097290 */ /* 0x000fe2000fffe03f */
[----:B------:R-:W-:Y:S01]  /*3ec0*/  FMNMX.FTZ R156, R60, R156, !PT ;  /* 0x0000009c3c9c7209 */ /* 0x000fe20007810000 */
[----:B------:R-:W-:Y:S01]  /*3ed0*/  ULDC UR7, c[0x0][0x328] ;  /* 0x0000ca0000077ab9 */ /* 0x000fe20000000800 */
[----:B------:R-:W-:Y:S01]  /*3ee0*/  ISETP.GT.AND P6, PT, R0, RZ, P0 ;  /* 0x000000ff0000720c */ /* 0x000fe200007c4270 */
[----:B------:R-:W-:Y:S01]  /*3ef0*/  UIADD3 UR7, UR9, UR7, URZ ;  /* 0x0000000709077290 */ /* 0x000fe2000fffe03f */
[----:B------:R-:W-:-:S02]  /*3f00*/  ISETP.LT.OR P5, PT, R3, 0xa, P5 ;  /* 0x0000000a0300780c */ /* 0x000fc40002fa1670 */
[----:B------:R-:W-:Y:S02]  /*3f10*/  FMNMX.FTZ R156, R61, R156, !PT ;  /* 0x0000009c3d9c7209 */ /* 0x000fe40007810000 */
[----:B------:R-:W-:Y:S02]  /*3f20*/  ISETP.LT.OR P6, PT, R3, 0x1, P6 ;  /* 0x000000010300780c */ /* 0x000fe400037c1670 */
[----:B------:R-:W-:Y:S02]  /*3f30*/  FSEL R24, R27, -INF , !P5 ;  /* 0xff8000001b187808 */ /* 0x000fe40006800000 */
[----:B------:R-:W-:Y:S02]  /*3f40*/  ISETP.GT.AND P5, PT, R0, 0x11, P0 ;  /* 0x000000110000780c */ /* 0x000fe400007a4270 */
[----:B------:R-:W-:Y:S02]  /*3f50*/  FMNMX.FTZ R156, R62, R156, !PT ;  /* 0x0000009c3e9c7209 */ /* 0x000fe40007810000 */
[----:B------:R-:W-:-:S02]  /*3f60*/  FSEL R9, R46, -INF , !P6 ;  /* 0xff8000002e097808 */ /* 0x000fc40007000000 */
[----:B------:R-:W-:Y:S01]  /*3f70*/  ISETP.LT.OR P5, PT, R3, 0x12, P5 ;  /* 0x000000120300780c */ /* 0x000fe20002fa1670 */
[----:B------:R-:W-:Y:S01]  /*3f80*/  LDSM.16.MT88.4 R44, [R200+0x4100] ;  /* 0x00410000c82c783b */ /* 0x000fe20000004200 */
[----:B------:R-:W-:Y:S02]  /*3f90*/  FMNMX.FTZ R156, R63, R156, !PT ;  /* 0x0000009c3f9c7209 */ /* 0x000fe40007810000 */
[----:B------:R-:W-:Y:S02]  /*3fa0*/  FMNMX.FTZ R6, R9, R10, !PT ;  /* 0x0000000a09067209 */ /* 0x000fe40007810000 */
[----:B------:R-:W-:Y:S02]  /*3fb0*/  FSEL R56, R39, -INF , !P5 ;  /* 0xff80000027387808 */ /* 0x000fe40006800000 */
[----:B------:R-:W-:Y:S02]  /*3fc0*/  FMNMX.FTZ R156, R157, R156, !PT ;  /* 0x0000009c9d9c7209 */ /* 0x000fe40007810000 */
[----:B------:R-:W-:-:S02]  /*3fd0*/  ISETP.GT.AND P5, PT, R0, 0x19, P0 ;  /* 0x000000190000780c */ /* 0x000fc400007a4270 */
[----:B------:R-:W-:Y:S02]  /*3fe0*/  FMNMX.FTZ R6, R11, R6, !PT ;  /* 0x000000060b067209 */ /* 0x000fe40007810000 */
[----:B------:R-:W-:Y:S02]  /*3ff0*/  ISETP.GT.AND P6, PT, R0, 0x18, P0 ;  /* 0x000000180000780c */ /* 0x000fe400007c4270 */
[----:B------:R-:W-:Y:S02]  /*4000*/  FMNMX.FTZ R156, R158, R156, !PT ;  /* 0x0000009c9e9c7209 */ /* 0x000fe40007810000 */
[C---:B------:R-:W-:Y:S02]  /*4010*/  ISETP.LT.OR P5, PT, R3.reuse, 0x1a, P5 ;  /* 0x0000001a0300780c */ /* 0x040fe40002fa1670 */
[----:B------:R-:W-:Y:S02]  /*4020*/  FMNMX.FTZ R6, R24, R6, !PT ;  /* 0x0000000618067209 */ /* 0x000fe40007810000 */
[----:B------:R-:W-:-:S02]  /*4030*/  ISETP.LT.OR P6, PT, R3, 0x19, P6 ;  /* 0x000000190300780c */ /* 0x000fc400037c1670 */
[----:B------:R-:W-:Y:S02]  /*4040*/  FMNMX.FTZ R156, R159, R156, !PT ;  /* 0x0000009c9f9c7209 */ /* 0x000fe40007810000 */
[----:B------:R-:W-:Y:S02]  /*4050*/  FSEL R59, R83, -INF , !P5 ;  /* 0xff800000533b7808 */ /* 0x000fe40006800000 */
[----:B------:R-:W-:Y:S02]  /*4060*/  FMNMX.FTZ R6, R58, R6, !PT ;  /* 0x000000063a067209 */ /* 0x000fe40007810000 */
[----:B------:R-:W-:Y:S02]  /*4070*/  ISETP.GT.AND P5, PT, R0, 0x21, P0 ;  /* 0x000000210000780c */ /* 0x000fe400007a4270 */
[----:B------:R-:W-:Y:S02]  /*4080*/  FSEL R57, R82, -INF , !P6 ;  /* 0xff80000052397808 */ /* 0x000fe40007000000 */
[----:B------:R-:W-:-:S02]  /*4090*/  FMNMX.FTZ R156, R168, R156, !PT ;  /* 0x0000009ca89c7209 */ /* 0x000fc40007810000 */
[----:B------:R-:W-:Y:S02]  /*40a0*/  ISETP.GT.AND P6, PT, R0, 0x20, P0 ;  /* 0x000000200000780c */ /* 0x000fe400007c4270 */
[----:B------:R-:W-:Y:S02]  /*40b0*/  FMNMX.FTZ R6, R56, R6, !PT ;  /* 0x0000000638067209 */ /* 0x000fe40007810000 */
[C---:B------:R-:W-:Y:S02]  /*40c0*/  ISETP.LT.OR P5, PT, R3.reuse, 0x22, P5 ;  /* 0x000000220300780c */ /* 0x040fe40002fa1670 */
[----:B------:R-:W-:Y:S02]  /*40d0*/  FMNMX.FTZ R156, R226, R156, !PT ;  /* 0x0000009ce29c7209 */ /* 0x000fe40007810000 */
[----:B------:R-:W-:Y:S02]  /*40e0*/  ISETP.LT.OR P6, PT, R3, 0x21, P6 ;  /* 0x000000210300780c */ /* 0x000fe400037c1670 */
[----:B------:R-:W-:-:S02]  /*40f0*/  FMNMX.FTZ R6, R57, R6, !PT ;  /* 0x0000000639067209 */ /* 0x000fc40007810000 */
[----:B------:R-:W-:Y:S02]  /*4100*/  FSEL R145, R51, -INF , !P5 ;  /* 0xff80000033917808 */ /* 0x000fe40006800000 */
[----:B------:R-:W-:Y:S02]  /*4110*/  ISETP.GT.AND P5, PT, R0, 0x28, P0 ;  /* 0x000000280000780c */ /* 0x000fe400007a4270 */
[----:B------:R-:W-:Y:S02]  /*4120*/  FMNMX.FTZ R156, R227, R156, !PT ;  /* 0x0000009ce39c7209 */ /* 0x000fe40007810000 */
[----:B------:R-:W-:Y:S02]  /*4130*/  FSEL R144, R50, -INF , !P6 ;  /* 0xff80000032907808 */ /* 0x000fe40007000000 */
[----:B------:R-:W-:Y:S02]  /*4140*/  FMNMX.FTZ R6, R59, R6, !PT ;  /* 0x000000063b067209 */ /* 0x000fe40007810000 */
[----:B------:R-:W-:-:S02]  /*4150*/  ISETP.LT.OR P5, PT, R3, 0x29, P5 ;  /* 0x000000290300780c */ /* 0x000fc40002fa1670 */
[----:B------:R-:W-:Y:S02]  /*4160*/  ISETP.GT.AND P6, PT, R0, 0x29, P0 ;  /* 0x000000290000780c */ /* 0x000fe400007c4270 */
[----:B------:R-:W-:Y:S02]  /*4170*/  FMNMX.FTZ R156, R232, R156, !PT ;  /* 0x0000009ce89c7209 */ /* 0x000fe40007810000 */
[----:B------:R-:W-:Y:S02]  /*4180*/  FMNMX.FTZ R6, R144, R6, !PT ;  /* 0x0000000690067209 */ /* 0x000fe40007810000 */
[----:B------:R-:W-:Y:S02]  /*4190*/  FSEL R147, R34, -INF , !P5 ;  /* 0xff80000022937808 */ /* 0x000fe40006800000 */
[----:B------:R-:W-:Y:S02]  /*41a0*/  ISETP.LT.OR P6, PT, R3, 0x2a, P6 ;  /* 0x0000002a0300780c */ /* 0x000fe400037c1670 */
[----:B------:R-:W-:-:S02]  /*41b0*/  ISETP.GT.AND P5, PT, R0, 0x30, P0 ;  /* 0x000000300000780c */ /* 0x000fc400007a4270 */
[----:B------:R-:W-:Y:S02]  /*41c0*/  FMNMX.FTZ R156, R234, R156, !PT ;  /* 0x0000009cea9c7209 */ /* 0x000fe40007810000 */
[----:B------:R-:W-:Y:S02]  /*41d0*/  FMNMX.FTZ R6, R145, R6, !PT ;  /* 0x0000000691067209 */ /* 0x000fe40007810000 */
[----:B------:R-:W-:Y:S01]  /*41e0*/  FSEL R146, R35, -INF , !P6 ;  /* 0xff80000023927808 */ /* 0x000fe20007000000 */
[----:B------:R-:W1:Y:S01]  /*41f0*/  SHFL.BFLY PT, R7, R156, 0x2, 0x1f ;  /* 0x0c401f009c077f89 */ /* 0x000e6200000e0000 */
[----:B------:R-:W-:Y:S02]  /*4200*/  ISETP.LT.OR P5, PT, R3, 0x31, P5 ;  /* 0x000000310300780c */ /* 0x000fe40002fa1670 */
[----:B------:R-:W-:Y:S01]  /*4210*/  ISETP.GT.AND P6, PT, R0, 0x31, P0 ;  /* 0x000000310000780c */ /* 0x000fe200007c4270 */
[----:B------:R-:W-:Y:S01]  /*4220*/  LDSM.16.MT88.4 R32, [R197+0x2100] ;  /* 0x00210000c520783b */ /* 0x000fe20000004200 */
[----:B------:R-:W-:-:S02]  /*4230*/  FMNMX.FTZ R6, R147, R6, !PT ;  /* 0x0000000693067209 */ /* 0x000fc40007810000 */
[----:B------:R-:W-:Y:S02]  /*4240*/  FSEL R169, R42, -INF , !P5 ;  /* 0xff8000002aa97808 */ /* 0x000fe40006800000 */
[----:B------:R-:W-:Y:S02]  /*4250*/  ISETP.LT.OR P6, PT, R3, 0x32, P6 ;  /* 0x000000320300780c */ /* 0x000fe400037c1670 */
[----:B------:R-:W-:Y:S02]  /*4260*/  ISETP.GT.AND P5, PT, R0, 0x38, P0 ;  /* 0x000000380000780c */ /* 0x000fe400007a4270 */
[----:B------:R-:W-:Y:S02]  /*4270*/  FMNMX.FTZ R6, R146, R6, !PT ;  /* 0x0000000692067209 */ /* 0x000fe40007810000 */
[----:B------:R-:W-:Y:S02]  /*4280*/  ISETP.GT.AND P0, PT, R0, 0x39, P0 ;  /* 0x000000390000780c */ /* 0x000fe40000704270 */
[----:B------:R-:W-:-:S02]  /*4290*/  FSEL R170, R43, -INF , !P6 ;  /* 0xff8000002baa7808 */ /* 0x000fc40007000000 */
[----:B------:R-:W-:Y:S01]  /*42a0*/  ISETP.LT.OR P5, PT, R3, 0x39, P5 ;  /* 0x000000390300780c */ /* 0x000fe20002fa1670 */
[----:B------:R-:W-:Y:S01]  /*42b0*/  LDSM.16.MT88.4 R40, [R197+0x100] ;  /* 0x00010000c528783b */ /* 0x000fe20000004200 */
[----:B------:R-:W-:Y:S02]  /*42c0*/  FMNMX.FTZ R0, R169, R6, !PT ;  /* 0x00000006a9007209 */ /* 0x000fe40007810000 */
[----:B------:R-:W-:Y:S02]  /*42d0*/  ISETP.LT.OR P0, PT, R3, 0x3a, P0 ;  /* 0x0000003a0300780c */ /* 0x000fe40000701670 */
[----:B------:R-:W-:Y:S02]  /*42e0*/  FSEL R224, R30, -INF , !P5 ;  /* 0xff8000001ee07808 */ /* 0x000fe40006800000 */
[----:B------:R-:W-:Y:S02]  /*42f0*/  FMNMX.FTZ R0, R170, R0, !PT ;  /* 0x00000000aa007209 */ /* 0x000fe40007810000 */
[----:B------:R-:W-:-:S02]  /*4300*/  FSEL R171, R31, -INF , !P0 ;  /* 0xff8000001fab7808 */ /* 0x000fc40004000000 */
[----:B------:R-:W-:Y:S02]  /*4310*/  FMNMX.FTZ R0, R224, R0, !PT ;  /* 0x00000000e0007209 */ /* 0x000fe40007810000 */
[----:B-1----:R-:W-:Y:S02]  /*4320*/  FMNMX.FTZ R156, R156, R7, !PT ;  /* 0x000000079c9c7209 */ /* 0x002fe40007810000 */
[----:B------:R-:W-:Y:S02]  /*4330*/  FMNMX.FTZ R0, R171, R0, !PT ;  /* 0x00000000ab007209 */ /* 0x000fe40007810000 */
[----:B------:R-:W-:Y:S01]  /*4340*/  LEA R198, R4, R197, 0x1 ;  /* 0x000000c504c67211 */ /* 0x000fe200078e08ff */
[----:B------:R-:W1:Y:S04]  /*4350*/  SHFL.BFLY PT, R6, R156, 0x1, 0x1f ;  /* 0x0c201f009c067f89 */ /* 0x000e6800000e0000 */
[----:B------:R-:W2:Y:S01]  /*4360*/  SHFL.BFLY PT, R3, R0, 0x2, 0x1f ;  /* 0x0c401f0000037f89 */ /* 0x000ea200000e0000 */
[----:B------:R-:W-:-:S03]  /*4370*/  IMAD R199, R2, 0x2, R198 ;  /* 0x0000000202c77824 */ /* 0x000fc600078e02c6 */
        /* <DEDUP_REMOVED lines=17> */
[C---:B------:R-:W-:Y:S01]  /*4490*/  FSETP.NEU.FTZ.AND P0, PT, R3.reuse, -INF , PT ;  /* 0xff8000000300780b */ /* 0x040fe20003f1d000 */
[----:B------:R-:W1:Y:S01]  /*44a0*/  LDSM.16.MT88.4 R12, [R199+0x100] ;  /* 0x00010000c70c783b */ /* 0x000e620000004200 */
[----:B------:R2:W3:Y:S08]  /*44b0*/  MUFU.EX2 R16, R0 ;  /* 0x0000000000107308 */ /* 0x0004f00000000800 */
[----:B------:R4:W5:Y:S01]  /*44c0*/  MUFU.EX2 R167, R6 ;  /* 0x0000000600a77308 */ /* 0x0009620000000800 */
[----:B--2---:R-:W-:-:S05]  /*44d0*/  FMUL.FTZ R0, R3, c[0x0][0x2d0] ;  /* 0x0000b40003007a20 */ /* 0x004fca0000410000 */
[----:B------:R-:W-:Y:S02]  /*44e0*/  FSEL R0, R0, RZ, P0 ;  /* 0x000000ff00007208 */ /* 0x000fe40000000000 */
[----:B------:R-:W-:-:S03]  /*44f0*/  PLOP3.LUT P0, PT, PT, PT, UP1, 0x40, 0x0 ;  /* 0x000000000000781c */ /* 0x000fc60003f0e818 */
[--C-:B----4-:R-:W-:Y:S02]  /*4500*/  FFMA.FTZ R6, R9, c[0x0][0x2d0], -R0.reuse ;  /* 0x0000b40009067a23 */ /* 0x110fe40000010800 */
[--C-:B------:R-:W-:Y:S02]  /*4510*/  FFMA.FTZ R5, R10, c[0x0][0x2d0], -R0.reuse ;  /* 0x0000b4000a057a23 */ /* 0x100fe40000010800 */
[--C-:B------:R-:W-:Y:S01]  /*4520*/  FFMA.FTZ R4, R11, c[0x0][0x2d0], -R0.reuse ;  /* 0x0000b4000b047a23 */ /* 0x100fe20000010800 */
[----:B------:R5:W-:Y:S01]  /*4530*/  MUFU.EX2 R176, R6 ;  /* 0x0000000600b07308 */ /* 0x000be20000000800 */
[----:B------:R-:W-:Y:S02]  /*4540*/  FFMA.FTZ R2, R24, c[0x0][0x2d0], -R0 ;  /* 0x0000b40018027a23 */ /* 0x000fe40000010800 */
[----:B---3--:R-:W-:Y:S01]  /*4550*/  IMAD.MOV.U32 R9, RZ, RZ, R16 ;  /* 0x000000ffff097224 */ /* 0x008fe200078e0010 */
[----:B------:R-:W-:Y:S04]  /*4560*/  LDSM.16.MT88.4 R24, [R200+0x2100] ;  /* 0x00210000c818783b */ /* 0x000fe80000004200 */
[----:B------:R-:W2:Y:S01]  /*4570*/  MUFU.EX2 R252, R5 ;  /* 0x0000000500fc7308 */ /* 0x000ea20000000800 */
[----:B------:R-:W3:Y:S07]  /*4580*/  LDSM.16.MT88.4 R16, [R200+0x100] ;  /* 0x00010000c810783b */ /* 0x000eee0000004200 */
[----:B------:R4:W-:Y:S01]  /*4590*/  MUFU.EX2 R10, R4 ;  /* 0x00000004000a7308 */ /* 0x0009e20000000800 */
[----:B-----5:R-:W-:-:S07]  /*45a0*/  F2FP.BF16.PACK_AB R6, R167, R9 ;  /* 0x00000009a706723e */ /* 0x020fce00000010ff */
[----:B------:R-:W5:Y:S01]  /*45b0*/  MUFU.EX2 R172, R2 ;  /* 0x0000000200ac7308 */ /* 0x000f620000000800 */
[----:B--2---:R-:W-:Y:S02]  /*45c0*/  F2FP.BF16.PACK_AB R5, R252, R176 ;  /* 0x000000b0fc05723e */ /* 0x004fe400000010ff */
[----:B----4-:R-:W-:Y:S02]  /*45d0*/  F2FP.BF16.PACK_AB R4, R174, R173 ;  /* 0x000000adae04723e */ /* 0x010fe400000010ff */
[----:B-----5:R-:W-:Y:S01]  /*45e0*/  F2FP.BF16.PACK_AB R7, R172, R10 ;  /* 0x0000000aac07723e */ /* 0x020fe200000010ff */
[----:B------:R-:W-:-:S04]  /*45f0*/  FFMA.FTZ R2, R60, c[0x0][0x2d0], -R8 ;  /* 0x0000b4003c027a23 */ /* 0x000fc80000010808 */
[----:B------:R2:W-:Y:S02]  /*4600*/  MUFU.EX2 R175, R2 ;  /* 0x0000000200af7308 */ /* 0x0005e40000000800 */
[C---:B-1----:R-:W-:Y:S08]  /*4610*/  HMMA.16816.F32.BF16 R104, R4.reuse, R12, RZ ;  /* 0x0000000c0468723c */ /* 0x042ff000000418ff */
[----:B------:R-:W-:Y:S01]  /*4620*/  HMMA.16816.F32.BF16 R80, R4, R14, RZ ;  /* 0x0000000e0450723c */ /* 0x000fe200000418ff */
[----:B------:R-:W1:Y:S01]  /*4630*/  LDSM.16.MT88.4 R12, [R199+0x4100] ;  /* 0x00410000c70c783b */ /* 0x000e620000004200 */
[----:B--2---:R-:W-:-:S06]  /*4640*/  FFMA.FTZ R2, R61, c[0x0][0x2d0], -R8 ;  /* 0x0000b4003d027a23 */ /* 0x004fcc0000010808 */
[C---:B------:R-:W-:Y:S01]  /*4650*/  HMMA.16816.F32.BF16 R112, R4.reuse, R20, RZ ;  /* 0x000000140470723c */ /* 0x040fe200000418ff */
[----:B------:R2:W4:Y:S07]  /*4660*/  MUFU.EX2 R177, R2 ;  /* 0x0000000200b17308 */ /* 0x00052e0000000800 */
[C---:B------:R-:W-:Y:S01]  /*4670*/  HMMA.16816.F32.BF16 R84, R4.reuse, R22, RZ ;  /* 0x000000160454723c */ /* 0x040fe200000418ff */
[----:B------:R-:W-:Y:S07]  /*4680*/  LDSM.16.MT88.4 R20, [R200+0x6100] ;  /* 0x00610000c814783b */ /* 0x000fee0000004200 */
[----:B---3--:R-:W-:Y:S01]  /*4690*/  HMMA.16816.F32.BF16 R108, R4, R16, RZ ;  /* 0x00000010046c723c */ /* 0x008fe200000418ff */
[----:B--2---:R-:W-:-:S04]  /*46a0*/  FFMA.FTZ R2, R62, c[0x0][0x2d0], -R8 ;  /* 0x0000b4003e027a23 */ /* 0x004fc80000010808 */
[----:B------:R2:W-:Y:S03]  /*46b0*/  MUFU.EX2 R223, R2 ;  /* 0x0000000200df7308 */ /* 0x0005e60000000800 */
[C---:B------:R-:W-:Y:S01]  /*46c0*/  HMMA.16816.F32.BF16 R124, R4.reuse, R18, RZ ;  /* 0x00000012047c723c */ /* 0x040fe200000418ff */
[----:B------:R-:W-:Y:S07]  /*46d0*/  LDSM.16.MT88.4 R16, [R197+0x6100] ;  /* 0x00610000c510783b */ /* 0x000fee0000004200 */
[----:B------:R-:W-:Y:S01]  /*46e0*/  HMMA.16816.F32.BF16 R100, R4, R24, RZ ;  /* 0x000000180464723c */ /* 0x000fe200000418ff */
[----:B--2---:R-:W-:-:S07]  /*46f0*/  FFMA.FTZ R2, R63, c[0x0][0x2d0], -R8 ;  /* 0x0000b4003f027a23 */ /* 0x004fce0000010808 */
[C---:B-1----:R-:W-:Y:S01]  /*4700*/  HMMA.16816.F32.BF16 R136, R4.reuse, R12, RZ ;  /* 0x0000000c0488723c */ /* 0x042fe200000418ff */
[----:B------:R1:W2:Y:S07]  /*4710*/  MUFU.EX2 R11, R2 ;  /* 0x00000002000b7308 */ /* 0x0002ae0000000800 */
[C---:B------:R-:W-:Y:S01]  /*4720*/  HMMA.16816.F32.BF16 R132, R4.reuse, R14, RZ ;  /* 0x0000000e0484723c */ /* 0x040fe200000418ff */
[----:B------:R-:W3:Y:S07]  /*4730*/  LDSM.16.MT88.4 R12, [R199+0x6100] ;  /* 0x00610000c70c783b */ /* 0x000eee0000004200 */
[----:B------:R-:W-:Y:S01]  /*4740*/  HMMA.16816.F32.BF16 R68, R4, R26, RZ ;  /* 0x0000001a0444723c */ /* 0x000fe200000418ff */
[----:B------:R-:W5:Y:S01]  /*4750*/  LDSM.16.MT88.4 R24, [R198+0x6100] ;  /* 0x00610000c618783b */ /* 0x000f620000004200 */
[----:B-1----:R-:W-:-:S04]  /*4760*/  FFMA.FTZ R2, R58, c[0x0][0x2d0], -R0 ;  /* 0x0000b4003a027a23 */ /* 0x002fc80000010800 */
[----:B------:R1:W-:Y:S02]  /*4770*/  MUFU.EX2 R247, R2 ;  /* 0x0000000200f77308 */ /* 0x0003e40000000800 */
[C---:B------:R-:W-:Y:S08]  /*4780*/  HMMA.16816.F32.BF16 R64, R4.reuse, R32, RZ ;  /* 0x000000200440723c */ /* 0x040ff000000418ff */
[----:B------:R-:W-:Y:S01]  /*4790*/  HMMA.16816.F32.BF16 R76, R4, R34, RZ ;  /* 0x00000022044c723c */ /* 0x000fe200000418ff */
[----:B------:R-:W2:Y:S01]  /*47a0*/  LDSM.16.MT88.4 R32, [R197+0x900] ;  /* 0x00090000c520783b */ /* 0x000ea20000004200 */
[----:B-1----:R-:W-:-:S06]  /*47b0*/  FFMA.FTZ R2, R56, c[0x0][0x2d0], -R0 ;  /* 0x0000b40038027a23 */ /* 0x002fcc0000010800 */
[C---:B------:R-:W-:Y:S01]  /*47c0*/  HMMA.16816.F32.BF16 R116, R4.reuse, R40, RZ ;  /* 0x000000280474723c */ /* 0x040fe200000418ff */
[----:B------:R1:W1:Y:S07]  /*47d0*/  MUFU.EX2 R244, R2 ;  /* 0x0000000200f47308 */ /* 0x00026e0000000800 */
[C---:B------:R-:W-:Y:S08]  /*47e0*/  HMMA.16816.F32.BF16 R128, R4.reuse, R42, RZ ;  /* 0x0000002a0480723c */ /* 0x040ff000000418ff */
[----:B------:R-:W-:Y:S01]  /*47f0*/  HMMA.16816.F32.BF16 R40, R4, R28, RZ ;  /* 0x0000001c0428723c */ /* 0x000fe200000418ff */
[----:B-1----:R-:W-:-:S04]  /*4800*/  FFMA.FTZ R2, R57, c[0x0][0x2d0], -R0 ;  /* 0x0000b40039027a23 */ /* 0x002fc80000010800 */
[----:B------:R1:W-:Y:S03]  /*4810*/  MUFU.EX2 R245, R2 ;  /* 0x0000000200f57308 */ /* 0x0003e60000000800 */
[C---:B------:R-:W-:Y:S01]  /*4820*/  HMMA.16816.F32.BF16 R72, R4.reuse, R30, RZ ;  /* 0x0000001e0448723c */ /* 0x040fe200000418ff */
[----:B------:R-:W2:Y:S07]  /*4830*/  LDSM.16.MT88.4 R28, [R198+0x900] ;  /* 0x00090000c61c783b */ /* 0x000eae0000004200 */
[----:B---3--:R-:W-:Y:S01]  /*4840*/  HMMA.16816.F32.BF16 R188, R4, R14, RZ ;  /* 0x0000000e04bc723c */ /* 0x008fe200000418ff */
[----:B-1----:R-:W-:-:S07]  /*4850*/  FFMA.FTZ R2, R59, c[0x0][0x2d0], -R0 ;  /* 0x0000b4003b027a23 */ /* 0x002fce0000010800 */
[C---:B------:R-:W-:Y:S01]  /*4860*/  HMMA.16816.F32.BF16 R160, R4.reuse, R20, RZ ;  /* 0x0000001404a0723c */ /* 0x040fe200000418ff */
[----:B------:R1:W3:Y:S07]  /*4870*/  MUFU.EX2 R235, R2 ;  /* 0x0000000200eb7308 */ /* 0x0002ee0000000800 */
[C---:B------:R-:W-:Y:S01]  /*4880*/  HMMA.16816.F32.BF16 R56, R4.reuse, R22, RZ ;  /* 0x000000160438723c */ /* 0x040fe200000418ff */
[----:B------:R-:W2:Y:S07]  /*4890*/  LDSM.16.MT88.4 R20, [R200+0x900] ;  /* 0x00090000c814783b */ /* 0x000eae0000004200 */
[----:B------:R-:W-:Y:S01]  /*48a0*/  HMMA.16816.F32.BF16 R140, R4, R16, RZ ;  /* 0x00000010048c723c */ /* 0x000fe200000418ff */
[----:B------:R-:W-:Y:S01]  /*48b0*/  MOV R184, R189 ;  /* 0x000000bd00b87202 */ /* 0x000fe20000000f00 */
[----:B------:R-:W-:Y:S01]  /*48c0*/  IMAD.MOV.U32 R179, RZ, RZ, R190 ;  /* 0x000000ffffb37224 */ /* 0x000fe200078e00be */
[----:B-1----:R-:W-:Y:S01]  /*48d0*/  MOV R2, R188 ;  /* 0x000000bc00027202 */ /* 0x002fe20000000f00 */
[----:B------:R-:W-:-:S04]  /*48e0*/  IMAD.MOV.U32 R178, RZ, RZ, R191 ;  /* 0x000000ffffb27224 */ /* 0x000fc800078e00bf */
[C---:B------:R-:W-:Y:S01]  /*48f0*/  HMMA.16816.F32.BF16 R60, R4.reuse, R18, RZ ;  /* 0x00000012043c723c */ /* 0x040fe200000418ff */
[----:B------:R-:W1:Y:S07]  /*4900*/  LDSM.16.MT88.4 R16, [R199+0x900] ;  /* 0x00090000c710783b */ /* 0x000e6e0000004200 */
[C---:B------:R-:W-:Y:S01]  /*4910*/  HMMA.16816.F32.BF16 R180, R4.reuse, R12, RZ ;  /* 0x0000000c04b4723c */ /* 0x040fe200000418ff */
        /* <DEDUP_REMOVED lines=8> */
[C---:B------:R-:W-:Y:S08]  /*49a0*/  HMMA.16816.F32.BF16 R44, R4.reuse, R46, RZ ;  /* 0x0000002e042c723c */ /* 0x040ff000000418ff */
[C---:B-----5:R-:W-:Y:S08]  /*49b0*/  HMMA.16816.F32.BF16 R148, R4.reuse, R24, RZ ;  /* 0x000000180494723c */ /* 0x060ff000000418ff */
[----:B------:R-:W-:Y:S07]  /*49c0*/  HMMA.16816.F32.BF16 R152, R4, R26, RZ ;  /* 0x0000001a0498723c */ /* 0x000fee00000418ff */
[----:B----4-:R-:W-:-:S02]  /*49d0*/  F2FP.BF16.PACK_AB R4, R177, R175 ;  /* 0x000000afb104723e */ /* 0x010fc400000010ff */
[----:B--2---:R-:W-:Y:S02]  /*49e0*/  F2FP.BF16.PACK_AB R6, R11, R223 ;  /* 0x000000df0b06723e */ /* 0x004fe400000010ff */
[----:B------:R-:W-:Y:S02]  /*49f0*/  F2FP.BF16.PACK_AB R5, R244, R247 ;  /* 0x000000f7f405723e */ /* 0x000fe400000010ff */
[----:B---3--:R-:W-:-:S07]  /*4a00*/  F2FP.BF16.PACK_AB R7, R235, R245 ;  /* 0x000000f5eb07723e */ /* 0x008fce00000010ff */
[C---:B------:R-:W-:Y:S08]  /*4a10*/  HMMA.16816.F32.BF16 R24, R4.reuse, R32, R116 ;  /* 0x000000200418723c */ /* 0x040ff00000041874 */
[C---:B------:R-:W-:Y:S08]  /*4a20*/  HMMA.16816.F32.BF16 R228, R4.reuse, R28, R112 ;  /* 0x0000001c04e4723c */ /* 0x040ff00000041870 */
[C---:B------:R-:W-:Y:S01]  /*4a30*/  HMMA.16816.F32.BF16 R188, R4.reuse, R30, R84 ;  /* 0x0000001e04bc723c */ /* 0x040fe20000041854 */
[----:B------:R-:W2:Y:S07]  /*4a40*/  LDSM.16.MT88.4 R28, [R200+0x2900] ;  /* 0x00290000c81c783b */ /* 0x000eae0000004200 */
[----:B------:R-:W-:Y:S01]  /*4a50*/  HMMA.16816.F32.BF16 R32, R4, R34, R128 ;  /* 0x000000220420723c */ /* 0x000fe20000041880 */
[----:B------:R-:W-:Y:S01]  /*4a60*/  IMAD.MOV.U32 R116, RZ, RZ, R24 ;  /* 0x000000ffff747224 */ /* 0x000fe200078e0018 */
[----:B------:R-:W-:Y:S01]  /*4a70*/  MOV R165, R26 ;  /* 0x0000001a00a57202 */ /* 0x000fe20000000f00 */
[----:B------:R-:W-:-:S02]  /*4a80*/  IMAD.MOV.U32 R166, RZ, RZ, R25 ;  /* 0x000000ffffa67224 */ /* 0x000fc400078e0019 */
[----:B------:R-:W-:Y:S02]  /*4a90*/  IMAD.MOV.U32 R164, RZ, RZ, R27 ;  /* 0x000000ffffa47224 */ /* 0x000fe400078e001b */
[----:B------:R-:W3:Y:S01]  /*4aa0*/  LDSM.16.MT88.4 R24, [R198+0x2900] ;  /* 0x00290000c618783b */ /* 0x000ee20000004200 */
[C---:B------:R-:W-:Y:S08]  /*4ab0*/  HMMA.16816.F32.BF16 R248, R4.reuse, R22, R124 ;  /* 0x0000001604f8723c */ /* 0x040ff0000004187c */
[C---:B-1----:R-:W-:Y:S08]  /*4ac0*/  HMMA.16816.F32.BF16 R124, R4.reuse, R16, R104 ;  /* 0x00000010047c723c */ /* 0x042ff00000041868 */
[----:B------:R-:W-:Y:S01]  /*4ad0*/  HMMA.16816.F32.BF16 R192, R4, R20, R108 ;  /* 0x0000001404c0723c */ /* 0x000fe2000004186c */
[----:B------:R-:W-:Y:S01]  /*4ae0*/  IMAD.MOV.U32 R128, RZ, RZ, R35 ;  /* 0x000000ffff807224 */ /* 0x000fe200078e0023 */
[----:B------:R-:W-:Y:S01]  /*4af0*/  MOV R119, R33 ;  /* 0x0000002100777202 */ /* 0x000fe20000000f00 */
[----:B------:R-:W-:Y:S01]  /*4b00*/  IMAD.MOV.U32 R118, RZ, RZ, R34 ;  /* 0x000000ffff767224 */ /* 0x000fe200078e0022 */
[----:B------:R-:W-:Y:S01]  /*4b10*/  LDSM.16.MT88.4 R20, [R197+0x4900] ;  /* 0x00490000c514783b */ /* 0x000fe20000004200 */
[----:B------:R-:W-:-:S03]  /*4b20*/  IMAD.MOV.U32 R117, RZ, RZ, R32 ;  /* 0x000000ffff757224 */ /* 0x000fc600078e0020 */
[C---:B------:R-:W-:Y:S01]  /*4b30*/  HMMA.16816.F32.BF16 R104, R4.reuse, R18, R80 ;  /* 0x000000120468723c */ /* 0x040fe20000041850 */
[----:B------:R-:W1:Y:S04]  /*4b40*/  LDSM.16.MT88.4 R16, [R198+0x4900] ;  /* 0x00490000c610783b */ /* 0x000e680000004200 */
[----:B------:R-:W-:Y:S02]  /*4b50*/  LDSM.16.MT88.4 R32, [R199+0x2900] ;  /* 0x00290000c720783b */ /* 0x000fe40000004200 */
[----:B------:R-:W-:Y:S01]  /*4b60*/  IMAD.MOV.U32 R80, RZ, RZ, R128 ;  /* 0x000000ffff507224 */ /* 0x000fe200078e0080 */
[----:B------:R-:W-:Y:S01]  /*4b70*/  HMMA.16816.F32.BF16 R108, R4, R12, R64 ;  /* 0x0000000c046c723c */ /* 0x000fe20000041840 */
[----:B------:R-:W-:Y:S01]  /*4b80*/  MOV R83, R179 ;  /* 0x000000b300537202 */ /* 0x000fe20000000f00 */
[----:B------:R-:W-:Y:S01]  /*4b90*/  IMAD.MOV.U32 R82, RZ, RZ, R184 ;  /* 0x000000ffff527224 */ /* 0x000fe200078e00b8 */
[----:B------:R-:W-:-:S04]  /*4ba0*/  MOV R81, R185 ;  /* 0x000000b900517202 */ /* 0x000fc80000000f00 */
[----:B------:R-:W-:Y:S01]  /*4bb0*/  IMAD.MOV.U32 R66, RZ, RZ, R119 ;  /* 0x000000ffff427224 */ /* 0x000fe200078e0077 */
[----:B------:R-:W-:Y:S01]  /*4bc0*/  HMMA.16816.F32.BF16 R112, R4, R14, R76 ;  /* 0x0000000e0470723c */ /* 0x000fe2000004184c */
[----:B------:R-:W4:Y:S01]  /*4bd0*/  LDSM.16.MT88.4 R12, [R200+0x4900] ;  /* 0x00490000c80c783b */ /* 0x000f220000004200 */
[----:B------:R-:W-:Y:S01]  /*4be0*/  IMAD.MOV.U32 R67, RZ, RZ, R118 ;  /* 0x000000ffff437224 */ /* 0x000fe200078e0076 */
[----:B------:R-:W-:Y:S01]  /*4bf0*/  MOV R65, R117 ;  /* 0x0000007500417202 */ /* 0x000fe20000000f00 */
[----:B------:R-:W-:-:S03]  /*4c00*/  IMAD.MOV.U32 R64, RZ, RZ, R178 ;  /* 0x000000ffff407224 */ /* 0x000fc600078e00b2 */
[----:B------:R-:W-:Y:S01]  /*4c10*/  IMAD.MOV.U32 R79, RZ, RZ, R116 ;  /* 0x000000ffff4f7224 */ /* 0x000fe200078e0074 */
[C---:B--2---:R-:W-:Y:S08]  /*4c20*/  HMMA.16816.F32.BF16 R84, R4.reuse, R28, R100 ;  /* 0x0000001c0454723c */ /* 0x044ff00000041864 */
[C---:B---3--:R-:W-:Y:S07]  /*4c30*/  HMMA.16816.F32.BF16 R116, R4.reuse, R24, R40 ;  /* 0x000000180474723c */ /* 0x048fee0000041828 */
[----:B------:R-:W-:Y:S01]  /*4c40*/  IMAD.MOV.U32 R43, RZ, RZ, R173 ;  /* 0x000000ffff2b7224 */ /* 0x000fe200078e00ad */
[----:B------:R-:W-:Y:S01]  /*4c50*/  HMMA.16816.F32.BF16 R240, R4, R26, R72 ;  /* 0x0000001a04f0723c */ /* 0x000fe20000041848 */
[----:B------:R-:W2:Y:S01]  /*4c60*/  LDSM.16.MT88.4 R24, [R199+0x4900] ;  /* 0x00490000c718783b */ /* 0x000ea20000004200 */
[----:B------:R-:W-:Y:S01]  /*4c70*/  MOV R42, R172 ;  /* 0x000000ac002a7202 */ /* 0x000fe20000000f00 */
[----:B------:R-:W-:-:S05]  /*4c80*/  IMAD.MOV.U32 R41, RZ, RZ, R167 ;  /* 0x000000ffff297224 */ /* 0x000fca00078e00a7 */
[C---:B------:R-:W-:Y:S01]  /*4c90*/  HMMA.16816.F32.BF16 R236, R4.reuse, R30, R68 ;  /* 0x0000001e04ec723c */ /* 0x040fe20000041844 */
[----:B------:R-:W3:Y:S01]  /*4ca0*/  LDSM.16.MT88.4 R28, [R197+0x6900] ;  /* 0x00690000c51c783b */ /* 0x000ee20000004200 */
[----:B------:R-:W-:Y:S01]  /*4cb0*/  IMAD.MOV.U32 R101, RZ, RZ, R86 ;  /* 0x000000ffff657224 */ /* 0x000fe200078e0056 */
[----:B------:R-:W-:Y:S01]  /*4cc0*/  MOV R100, R87 ;  /* 0x0000005700647202 */ /* 0x000fe20000000f00 */
[----:B------:R-:W-:Y:S01]  /*4cd0*/  IMAD.MOV.U32 R87, RZ, RZ, R177 ;  /* 0x000000ffff577224 */ /* 0x000fe200078e00b1 */
[----:B------:R-:W-:Y:S01]  /*4ce0*/  MOV R103, R84 ;  /* 0x0000005400677202 */ /* 0x000fe20000000f00 */
[----:B------:R-:W-:Y:S02]  /*4cf0*/  IMAD.MOV.U32 R86, RZ, RZ, R176 ;  /* 0x000000ffff567224 */ /* 0x000fe400078e00b0 */
[----:B-1----:R-:W-:Y:S01]  /*4d00*/  HMMA.16816.F32.BF16 R128, R4, R16, R88 ;  /* 0x000000100480723c */ /* 0x002fe20000041858 */
[----:B------:R-:W-:Y:S01]  /*4d10*/  IMAD.MOV.U32 R102, RZ, RZ, R85 ;  /* 0x000000ffff667224 */ /* 0x000fe200078e0055 */
[----:B------:R-:W-:Y:S01]  /*4d20*/  MOV R85, R175 ;  /* 0x000000af00557202 */ /* 0x000fe20000000f00 */
[----:B------:R-:W-:-:S04]  /*4d30*/  IMAD.MOV.U32 R84, RZ, RZ, R174 ;  /* 0x000000ffff547224 */ /* 0x000fc800078e00ae */
[----:B------:R-:W-:Y:S01]  /*4d40*/  IMAD.MOV.U32 R17, RZ, RZ, R79 ;  /* 0x000000ffff117224 */ /* 0x000fe200078e004f */
[----:B----4-:R-:W-:Y:S01]  /*4d50*/  HMMA.16816.F32.BF16 R88, R4, R12, R36 ;  /* 0x0000000c0458723c */ /* 0x010fe20000041824 */
[----:B------:R-:W-:-:S06]  /*4d60*/  MOV R16, R64 ;  /* 0x0000004000107202 */ /* 0x000fcc0000000f00 */
[----:B------:R-:W-:Y:S01]  /*4d70*/  IMAD.MOV.U32 R39, RZ, RZ, R2 ;  /* 0x000000ffff277224 */ /* 0x000fe200078e0002 */
[C---:B------:R-:W-:Y:S01]  /*4d80*/  HMMA.16816.F32.BF16 R72, R4.reuse, R14, R44 ;  /* 0x0000000e0448723c */ /* 0x040fe2000004182c */
[----:B------:R-:W1:Y:S01]  /*4d90*/  LDSM.16.MT88.4 R12, [R200+0x6900] ;  /* 0x00690000c80c783b */ /* 0x000e620000004200 */
[----:B------:R-:W-:Y:S02]  /*4da0*/  FFMA.FTZ R2, R157, c[0x0][0x2d0], -R8 ;  /* 0x0000b4009d027a23 */ /* 0x000fe40000010808 */
[----:B------:R-:W-:Y:S02]  /*4db0*/  IMAD.MOV.U32 R38, RZ, RZ, R84 ;  /* 0x000000ffff267224 */ /* 0x000fe400078e0054 */
[----:B------:R4:W-:Y:S01]  /*4dc0*/  MUFU.EX2 R40, R2 ;  /* 0x0000000200287308 */ /* 0x0009e20000000800 */
[----:B------:R-:W-:Y:S01]  /*4dd0*/  IMAD.MOV.U32 R44, RZ, RZ, R39 ;  /* 0x000000ffff2c7224 */ /* 0x000fe200078e0027 */
[----:B------:R-:W-:Y:S01]  /*4de0*/  HMMA.16816.F32.BF16 R176, R4, R34, R120 ;  /* 0x0000002204b0723c */ /* 0x000fe20000041878 */
[----:B------:R-:W-:-:S02]  /*4df0*/  IMAD.MOV.U32 R39, RZ, RZ, R85 ;  /* 0x000000ffff277224 */ /* 0x000fc400078e0055 */
[----:B------:R-:W-:-:S04]  /*4e00*/  IMAD.MOV.U32 R47, RZ, RZ, R16 ;  /* 0x000000ffff2f7224 */ /* 0x000fc800078e0010 */
[----:B------:R-:W-:Y:S01]  /*4e10*/  IMAD.MOV.U32 R120, RZ, RZ, R166 ;  /* 0x000000ffff787224 */ /* 0x000fe200078e00a6 */
[----:B------:R-:W-:Y:S01]  /*4e20*/  MOV R121, R165 ;  /* 0x000000a500797202 */ /* 0x000fe20000000f00 */
[----:B------:R-:W-:Y:S01]  /*4e30*/  IMAD.MOV.U32 R122, RZ, RZ, R164 ;  /* 0x000000ffff7a7224 */ /* 0x000fe200078e00a4 */
[----:B------:R-:W-:Y:S01]  /*4e40*/  HMMA.16816.F32.BF16 R172, R4, R20, R92 ;  /* 0x0000001404ac723c */ /* 0x000fe2000004185c */
[----:B------:R-:W-:Y:S02]  /*4e50*/  IMAD.MOV.U32 R123, RZ, RZ, R81 ;  /* 0x000000ffff7b7224 */ /* 0x000fe400078e0051 */
[----:B----4-:R-:W-:-:S05]  /*4e60*/  FFMA.FTZ R2, R158, c[0x0][0x2d0], -R8 ;  /* 0x0000b4009e027a23 */ /* 0x010fca0000010808 */
[C---:B------:R-:W-:Y:S01]  /*4e70*/  HMMA.16816.F32.BF16 R164, R4.reuse, R22, R52 ;  /* 0x0000001604a4723c */ /* 0x040fe20000041834 */
[----:B------:R-:W4:Y:S01]  /*4e80*/  LDSM.16.MT88.4 R20, [R198+0x6900] ;  /* 0x00690000c614783b */ /* 0x000f220000004200 */
[----:B------:R5:W1:Y:S06]  /*4e90*/  MUFU.EX2 R36, R2 ;  /* 0x0000000200247308 */ /* 0x000a6c0000000800 */
[C---:B------:R-:W-:Y:S01]  /*4ea0*/  HMMA.16816.F32.BF16 R184, R4.reuse, R32, R96 ;  /* 0x0000002004b8723c */ /* 0x040fe20000041860 */
[----:B------:R-:W1:Y:S06]  /*4eb0*/  LDSM.16.MT88.4 R32, [R199+0x6900] ;  /* 0x00690000c720783b */ /* 0x000e6c0000004200 */
[----:B------:R-:W-:Y:S01]  /*4ec0*/  IMAD.MOV.U32 R99, RZ, RZ, R80 ;  /* 0x000000ffff637224 */ /* 0x000fe200078e0050 */
[----:B------:R-:W-:Y:S01]  /*4ed0*/  HMMA.16816.F32.BF16 R92, R4, R18, R48 ;  /* 0x00000012045c723c */ /* 0x000fe20000041830 */
[----:B------:R-:W-:Y:S01]  /*4ee0*/  IMAD.MOV.U32 R96, RZ, RZ, R65 ;  /* 0x000000ffff607224 */ /* 0x000fe200078e0041 */
[----:B------:R-:W-:Y:S01]  /*4ef0*/  MOV R98, R67 ;  /* 0x0000004300627202 */ /* 0x000fe20000000f00 */
[----:B-----5:R-:W-:-:S02]  /*4f00*/  FFMA.FTZ R2, R159, c[0x0][0x2d0], -R8 ;  /* 0x0000b4009f027a23 */ /* 0x020fc40000010808 */
[----:B------:R-:W-:Y:S02]  /*4f10*/  IMAD.MOV.U32 R97, RZ, RZ, R66 ;  /* 0x000000ffff617224 */ /* 0x000fe400078e0042 */
[----:B------:R5:W1:Y:S01]  /*4f20*/  MUFU.EX2 R37, R2 ;  /* 0x0000000200257308 */ /* 0x000a620000000800 */
[----:B------:R-:W-:Y:S01]  /*4f30*/  MOV R18, R82 ;  /* 0x0000005200127202 */ /* 0x000fe20000000f00 */
[----:B------:R-:W-:Y:S01]  /*4f40*/  IMAD.MOV.U32 R19, RZ, RZ, R83 ;  /* 0x000000ffff137224 */ /* 0x000fe200078e0053 */
[----:B--2---:R-:W-:Y:S02]  /*4f50*/  HMMA.16816.F32.BF16 R52, R4, R24, R136 ;  /* 0x000000180434723c */ /* 0x004fe40000041888 */
[----:B------:R-:W-:Y:S01]  /*4f60*/  MOV R45, R18 ;  /* 0x00000012002d7202 */ /* 0x000fe20000000f00 */
[----:B------:R-:W-:-:S04]  /*4f70*/  IMAD.MOV.U32 R46, RZ, RZ, R19 ;  /* 0x000000ffff2e7224 */ /* 0x000fc800078e0013 */
[----:B------:R-:W-:Y:S01]  /*4f80*/  IMAD.MOV.U32 R138, RZ, RZ, R38 ;  /* 0x000000ffff8a7224 */ /* 0x000fe200078e0026 */
[----:B------:R-:W-:Y:S01]  /*4f90*/  HMMA.16816.F32.BF16 R80, R4, R26, R132 ;  /* 0x0000001a0450723c */ /* 0x000fe20000041884 */
[----:B------:R-:W2:Y:S01]  /*4fa0*/  LDSM.16.MT88.4 R24, [R197+0x1100] ;  /* 0x00110000c518783b */ /* 0x000ea20000004200 */
[----:B------:R-:W-:Y:S02]  /*4fb0*/  IMAD.MOV.U32 R139, RZ, RZ, R41 ;  /* 0x000000ffff8b7224 */ /* 0x000fe400078e0029 */
[----:B-----5:R-:W-:-:S03]  /*4fc0*/  FFMA.FTZ R2, R168, c[0x0][0x2d0], -R8 ;  /* 0x0000b400a8027a23 */ /* 0x020fc60000010808 */
[----:B------:R-:W-:Y:S01]  /*4fd0*/  IMAD.MOV.U32 R133, RZ, RZ, R120 ;  /* 0x000000ffff857224 */ /* 0x000fe200078e0078 */
[C---:B---3--:R-:W-:Y:S01]  /*4fe0*/  HMMA.16816.F32.BF16 R76, R4.reuse, R30, R60 ;  /* 0x0000001e044c723c */ /* 0x048fe2000004183c */
[----:B------:R3:W5:Y:S01]  /*4ff0*/  MUFU.EX2 R168, R2 ;  /* 0x0000000200a87308 */ /* 0x0007620000000800 */
[----:B------:R-:W-:Y:S01]  /*5000*/  IMAD.MOV.U32 R134, RZ, RZ, R121 ;  /* 0x000000ffff867224 */ /* 0x000fe200078e0079 */
[----:B------:R-:W-:Y:S01]  /*5010*/  MOV R120, R86 ;  /* 0x0000005600787202 */ /* 0x000fe20000000f00 */
[----:B------:R-:W-:Y:S01]  /*5020*/  IMAD.MOV.U32 R121, RZ, RZ, R87 ;  /* 0x000000ffff797224 */ /* 0x000fe200078e0057 */
[----:B------:R-:W-:Y:S01]  /*5030*/  MOV R135, R122 ;  /* 0x0000007a00877202 */ /* 0x000fe20000000f00 */
[----:B------:R-:W-:Y:S01]  /*5040*/  IMAD.MOV.U32 R122, RZ, RZ, R223 ;  /* 0x000000ffff7a7224 */ /* 0x000fe200078e00df */
[----:B------:R-:W-:Y:S01]  /*5050*/  MOV R132, R17 ;  /* 0x0000001100847202 */ /* 0x000fe20000000f00 */
[----:B-1----:R-:W-:Y:S01]  /*5060*/  HMMA.16816.F32.BF16 R60, R4, R12, R160 ;  /* 0x0000000c043c723c */ /* 0x002fe200000418a0 */
[----:B------:R-:W-:Y:S01]  /*5070*/  LDSM.16.MT88.4 R16, [R199+0x1100] ;  /* 0x00110000c710783b */ /* 0x000fe20000004200 */
[----:B------:R-:W-:Y:S01]  /*5080*/  IMAD.MOV.U32 R136, RZ, RZ, R139 ;  /* 0x000000ffff887224 */ /* 0x000fe200078e008b */
[----:B------:R-:W-:-:S05]  /*5090*/  MOV R139, R120 ;  /* 0x00000078008b7202 */ /* 0x000fca0000000f00 */
[C---:B------:R-:W-:Y:S01]  /*50a0*/  HMMA.16816.F32.BF16 R84, R4.reuse, R14, R56 ;  /* 0x0000000e0454723c */ /* 0x040fe20000041838 */
[----:B---3--:R-:W-:Y:S01]  /*50b0*/  FFMA.FTZ R2, R144, c[0x0][0x2d0], -R0 ;  /* 0x0000b40090027a23 */ /* 0x008fe20000010800 */
[----:B------:R-:W1:Y:S01]  /*50c0*/  LDSM.16.MT88.4 R12, [R197+0x3100] ;  /* 0x00310000c50c783b */ /* 0x000e620000004200 */
[----:B------:R-:W-:Y:S02]  /*50d0*/  IMAD.MOV.U32 R144, RZ, RZ, R36 ;  /* 0x000000ffff907224 */ /* 0x000fe400078e0024 */
[----:B------:R3:W-:Y:S01]  /*50e0*/  MUFU.EX2 R223, R2 ;  /* 0x0000000200df7308 */ /* 0x0007e20000000800 */
[----:B------:R-:W-:Y:S02]  /*50f0*/  IMAD.MOV.U32 R36, RZ, RZ, R42 ;  /* 0x000000ffff247224 */ /* 0x000fe400078e002a */
[C---:B----4-:R-:W-:Y:S07]  /*5100*/  HMMA.16816.F32.BF16 R48, R4.reuse, R22, R152 ;  /* 0x000000160430723c */ /* 0x050fee0000041898 */
[----:B------:R-:W-:Y:S01]  /*5110*/  MOV R155, R37 ;  /* 0x00000025009b7202 */ /* 0x000fe20000000f00 */
[----:B------:R-:W-:Y:S01]  /*5120*/  IMAD.MOV.U32 R154, RZ, RZ, R36 ;  /* 0x000000ffff9a7224 */ /* 0x000fe200078e0024 */
[----:B------:R-:W-:Y:S01]  /*5130*/  MOV R37, R43 ;  /* 0x0000002b00257202 */ /* 0x000fe20000000f00 */
[----:B------:R-:W-:Y:S01]  /*5140*/  IMAD.MOV.U32 R153, RZ, RZ, R39 ;  /* 0x000000ffff997224 */ /* 0x000fe200078e0027 */
[----:B------:R-:W-:Y:S01]  /*5150*/  HMMA.16816.F32.BF16 R64, R4, R20, R148 ;  /* 0x000000140440723c */ /* 0x000fe20000041894 */
[----:B------:R-:W-:Y:S01]  /*5160*/  LDSM.16.MT88.4 R20, [R198+0x1100] ;  /* 0x00110000c614783b */ /* 0x000fe20000004200 */
[----:B---3--:R-:W-:Y:S01]  /*5170*/  FFMA.FTZ R2, R145, c[0x0][0x2d0], -R0 ;  /* 0x0000b40091027a23 */ /* 0x008fe20000010800 */
[----:B------:R-:W-:-:S02]  /*5180*/  MOV R137, R37 ;  /* 0x0000002500897202 */ /* 0x000fc40000000f00 */
[----:B------:R-:W3:Y:S01]  /*5190*/  LDSM.16.MT88.4 R36, [R199+0x3100] ;  /* 0x00310000c724783b */ /* 0x000ee20000004200 */
[----:B------:R4:W1:Y:S01]  /*51a0*/  MUFU.EX2 R159, R2 ;  /* 0x00000002009f7308 */ /* 0x0008620000000800 */
[----:B------:R-:W-:Y:S01]  /*51b0*/  MOV R145, R40 ;  /* 0x0000002800917202 */ /* 0x000fe20000000f00 */
[C---:B------:R-:W-:Y:S01]  /*51c0*/  HMMA.16816.F32.BF16 R68, R4.reuse, R28, R140 ;  /* 0x0000001c0444723c */ /* 0x040fe2000004188c */
[----:B------:R-:W2:Y:S04]  /*51d0*/  LDSM.16.MT88.4 R28, [R200+0x3100] ;  /* 0x00310000c81c783b */ /* 0x000ea80000004200 */
[----:B------:R-:W-:Y:S03]  /*51e0*/  LDSM.16.MT88.4 R40, [R200+0x1100] ;  /* 0x00110000c828783b */ /* 0x000fe60000004200 */
[----:B------:R-:W-:Y:S01]  /*51f0*/  HMMA.16816.F32.BF16 R56, R4, R32, R180 ;  /* 0x000000200438723c */ /* 0x000fe200000418b4 */
[----:B----4-:R-:W-:-:S06]  /*5200*/  FFMA.FTZ R2, R147, c[0x0][0x2d0], -R0 ;  /* 0x0000b40093027a23 */ /* 0x010fcc0000010800 */
[----:B------:R-:W-:Y:S01]  /*5210*/  MOV R182, R123 ;  /* 0x0000007b00b67202 */ /* 0x000fe20000000f00 */
[----:B------:R-:W-:Y:S01]  /*5220*/  HMMA.16816.F32.BF16 R44, R4, R34, R44 ;  /* 0x00000022042c723c */ /* 0x000fe2000004182c */
[----:B------:R-:W4:Y:S01]  /*5230*/  LDSM.16.MT88.4 R32, [R198+0x3100] ;  /* 0x00310000c620783b */ /* 0x000f220000004200 */
[----:B------:R3:W-:Y:S01]  /*5240*/  MUFU.EX2 R158, R2 ;  /* 0x00000002009e7308 */ /* 0x0007e20000000800 */
[----:B------:R-:W-:Y:S02]  /*5250*/  IMAD.MOV.U32 R181, RZ, RZ, R121 ;  /* 0x000000ffffb57224 */ /* 0x000fe400078e0079 */
[----:B------:R-:W-:Y:S02]  /*5260*/  IMAD.MOV.U32 R183, RZ, RZ, R122 ;  /* 0x000000ffffb77224 */ /* 0x000fe400078e007a */
[----:B------:R-:W-:Y:S02]  /*5270*/  F2FP.BF16.PACK_AB R4, R144, R145 ;  /* 0x000000919004723e */ /* 0x000fe400000010ff */
[----:B-----5:R-:W-:-:S02]  /*5280*/  F2FP.BF16.PACK_AB R6, R168, R155 ;  /* 0x0000009ba806723e */ /* 0x020fc400000010ff */
[----:B-1----:R-:W-:Y:S01]  /*5290*/  F2FP.BF16.PACK_AB R5, R159, R223 ;  /* 0x000000df9f05723e */ /* 0x002fe200000010ff */
[----:B---3--:R-:W-:-:S04]  /*52a0*/  FFMA.FTZ R2, R146, c[0x0][0x2d0], -R0 ;  /* 0x0000b40092027a23 */ /* 0x008fc80000010800 */
[----:B------:R-:W1:Y:S02]  /*52b0*/  MUFU.EX2 R157, R2 ;  /* 0x00000002009d7308 */ /* 0x000e640000000800 */
[----:B-1----:R-:W-:-:S07]  /*52c0*/  F2FP.BF16.PACK_AB R7, R157, R158 ;  /* 0x0000009e9d07723e */ /* 0x002fce00000010ff */
[C---:B--2---:R-:W-:Y:S08]  /*52d0*/  HMMA.16816.F32.BF16 R160, R4.reuse, R24, R132 ;  /* 0x0000001804a0723c */ /* 0x044ff00000041884 */
[C---:B------:R-:W-:Y:S08]  /*52e0*/  HMMA.16816.F32.BF16 R24, R4.reuse, R26, R96 ;  /* 0x0000001a0418723c */ /* 0x040ff00000041860 */
[C---:B------:R-:W-:Y:S08]  /*52f0*/  HMMA.16816.F32.BF16 R108, R4.reuse, R12, R108 ;  /* 0x0000000c046c723c */ /* 0x040ff0000004186c */
[C---:B------:R-:W-:Y:S01]  /*5300*/  HMMA.16816.F32.BF16 R112, R4.reuse, R14, R112 ;  /* 0x0000000e0470723c */ /* 0x040fe20000041870 */
[----:B------:R-:W1:Y:S07]  /*5310*/  LDSM.16.MT88.4 R12, [R200+0x5100] ;  /* 0x00510000c80c783b */ /* 0x000e6e0000004200 */
[----:B------:R-:W-:Y:S01]  /*5320*/  HMMA.16816.F32.BF16 R184, R4, R36, R184 ;  /* 0x0000002404b8723c */ /* 0x000fe200000418b8 */
[----:B------:R-:W-:Y:S01]  /*5330*/  IMAD.MOV.U32 R2, RZ, RZ, R24 ;  /* 0x000000ffff027224 */ /* 0x000fe200078e0018 */
[----:B------:R-:W-:Y:S01]  /*5340*/  MOV R147, R26 ;  /* 0x0000001a00937202 */ /* 0x000fe20000000f00 */
[----:B------:R-:W-:-:S02]  /*5350*/  IMAD.MOV.U32 R152, RZ, RZ, R25 ;  /* 0x000000ffff987224 */ /* 0x000fc400078e0019 */
[----:B------:R-:W-:Y:S02]  /*5360*/  IMAD.MOV.U32 R146, RZ, RZ, R27 ;  /* 0x000000ffff927224 */ /* 0x000fe400078e001b */
[----:B------:R-:W-:Y:S01]  /*5370*/  LDSM.16.MT88.4 R24, [R197+0x5100] ;  /* 0x00510000c518783b */ /* 0x000fe20000004200 */
[----:B------:R-:W-:Y:S01]  /*5380*/  HMMA.16816.F32.BF16 R148, R4, R16, R124 ;  /* 0x000000100494723c */ /* 0x000fe2000004187c */
[----:B------:R-:W-:Y:S01]  /*5390*/  MOV R37, R182 ;  /* 0x000000b600257202 */ /* 0x000fe20000000f00 */
[----:B------:R-:W-:-:S06]  /*53a0*/  IMAD.MOV.U32 R36, RZ, RZ, R183 ;  /* 0x000000ffff247224 */ /* 0x000fcc00078e00b7 */
[C---:B------:R-:W-:Y:S01]  /*53b0*/  HMMA.16816.F32.BF16 R104, R4.reuse, R18, R104 ;  /* 0x000000120468723c */ /* 0x040fe20000041868 */
[----:B------:R-:W2:Y:S07]  /*53c0*/  LDSM.16.MT88.4 R16, [R198+0x5100] ;  /* 0x00510000c610783b */ /* 0x000eae0000004200 */
[C---:B------:R-:W-:Y:S07]  /*53d0*/  HMMA.16816.F32.BF16 R132, R4.reuse, R20, R228 ;  /* 0x000000140484723c */ /* 0x040fee00000418e4 */
[----:B------:R-:W-:Y:S01]  /*53e0*/  IMAD.MOV.U32 R228, RZ, RZ, R103 ;  /* 0x000000ffffe47224 */ /* 0x000fe200078e0067 */
[----:B------:R-:W-:Y:S01]  /*53f0*/  MOV R229, R102 ;  /* 0x0000006600e57202 */ /* 0x000fe20000000f00 */
[----:B------:R-:W-:Y:S01]  /*5400*/  IMAD.MOV.U32 R230, RZ, RZ, R101 ;  /* 0x000000ffffe67224 */ /* 0x000fe200078e0065 */
[----:B------:R-:W-:Y:S01]  /*5410*/  HMMA.16816.F32.BF16 R236, R4, R30, R236 ;  /* 0x0000001e04ec723c */ /* 0x000fe200000418ec */
[----:B------:R-:W-:-:S07]  /*5420*/  IMAD.MOV.U32 R231, RZ, RZ, R100 ;  /* 0x000000ffffe77224 */ /* 0x000fce00078e0064 */
[C---:B------:R-:W-:Y:S01]  /*5430*/  HMMA.16816.F32.BF16 R124, R4.reuse, R28, R228 ;  /* 0x0000001c047c723c */ /* 0x040fe200000418e4 */
[----:B------:R-:W3:Y:S07]  /*5440*/  LDSM.16.MT88.4 R28, [R197+0x7100] ;  /* 0x00710000c51c783b */ /* 0x000eee0000004200 */
[C---:B------:R-:W-:Y:S01]  /*5450*/  HMMA.16816.F32.BF16 R96, R4.reuse, R22, R188 ;  /* 0x000000160460723c */ /* 0x040fe200000418bc */
[----:B------:R-:W5:Y:S07]  /*5460*/  LDSM.16.MT88.4 R20, [R199+0x5100] ;  /* 0x00510000c714783b */ /* 0x000f6e0000004200 */
[C---:B----4-:R-:W-:Y:S07]  /*5470*/  HMMA.16816.F32.BF16 R116, R4.reuse, R32, R116 ;  /* 0x000000200474723c */ /* 0x050fee0000041874 */
[----:B------:R-:W-:Y:S01]  /*5480*/  IMAD.MOV.U32 R32, RZ, RZ, R185 ;  /* 0x000000ffff207224 */ /* 0x000fe200078e00b9 */
[C---:B------:R-:W-:Y:S07]  /*5490*/  HMMA.16816.F32.BF16 R140, R4.reuse, R40, R192 ;  /* 0x00000028048c723c */ /* 0x040fee00000418c0 */
[----:B------:R-:W-:Y:S01]  /*54a0*/  IMAD.MOV.U32 R40, RZ, RZ, R181 ;  /* 0x000000ffff287224 */ /* 0x000fe200078e00b5 */
[----:B------:R-:W-:Y:S01]  /*54b0*/  HMMA.16816.F32.BF16 R100, R4, R42, R248 ;  /* 0x0000002a0464723c */ /* 0x000fe200000418f8 */
[----:B------:R-:W-:-:S02]  /*54c0*/  MOV R41, R2 ;  /* 0x0000000200297202 */ /* 0x000fc40000000f00 */
[----:B------:R-:W-:-:S04]  /*54d0*/  MOV R2, R186 ;  /* 0x000000ba00027202 */ /* 0x000fc80000000f00 */
[----:B------:R-:W-:Y:S01]  /*54e0*/  IMAD.MOV.U32 R43, RZ, RZ, R187 ;  /* 0x000000ffff2b7224 */ /* 0x000fe200078e00bb */
[----:B------:R-:W-:Y:S01]  /*54f0*/  HMMA.16816.F32.BF16 R180, R4, R38, R176 ;  /* 0x0000002604b4723c */ /* 0x000fe200000418b0 */
[----:B------:R-:W-:-:S06]  /*5500*/  IMAD.MOV.U32 R42, RZ, RZ, R184 ;  /* 0x000000ffff2a7224 */ /* 0x000fcc00078e00b8 */
[----:B------:R-:W-:Y:S01]  /*5510*/  MOV R178, R32 ;  /* 0x0000002000b27202 */ /* 0x000fe20000000f00 */
[----:B-1----:R-:W-:Y:S01]  /*5520*/  HMMA.16816.F32.BF16 R188, R4, R12, R88 ;  /* 0x0000000c04bc723c */ /* 0x002fe20000041858 */
[----:B------:R-:W-:Y:S02]  /*5530*/  IMAD.MOV.U32 R179, RZ, RZ, R2 ;  /* 0x000000ffffb37224 */ /* 0x000fe400078e0002 */
[----:B------:R-:W-:-:S04]  /*5540*/  FFMA.FTZ R2, R226, c[0x0][0x2d0], -R8 ;  /* 0x0000b400e2027a23 */ /* 0x000fc80000010808 */
[----:B------:R-:W-:Y:S01]  /*5550*/  MOV R91, R9 ;  /* 0x00000009005b7202 */ /* 0x000fe20000000f00 */
[----:B------:R-:W-:Y:S01]  /*5560*/  HMMA.16816.F32.BF16 R184, R4, R14, R72 ;  /* 0x0000000e04b8723c */ /* 0x000fe20000041848 */
[----:B------:R-:W-:Y:S01]  /*5570*/  LDSM.16.MT88.4 R12, [R199+0x7100] ;  /* 0x00710000c70c783b */ /* 0x000fe20000004200 */
[----:B------:R-:W-:Y:S01]  /*5580*/  IMAD.MOV.U32 R88, RZ, RZ, R137 ;  /* 0x000000ffff587224 */ /* 0x000fe200078e0089 */
[----:B------:R-:W-:Y:S01]  /*5590*/  MOV R89, R138 ;  /* 0x0000008a00597202 */ /* 0x000fe20000000f00 */
[----:B------:R-:W-:-:S04]  /*55a0*/  IMAD.MOV.U32 R90, RZ, RZ, R139 ;  /* 0x000000ffff5a7224 */ /* 0x000fc800078e008b */
[C---:B------:R-:W-:Y:S01]  /*55b0*/  HMMA.16816.F32.BF16 R120, R4.reuse, R34, R240 ;  /* 0x000000220478723c */ /* 0x040fe200000418f0 */
[----:B------:R-:W1:Y:S01]  /*55c0*/  LDSM.16.MT88.4 R32, [R198+0x7100] ;  /* 0x00710000c620783b */ /* 0x000e620000004200 */
[----:B------:R-:W-:Y:S01]  /*55d0*/  IMAD.MOV.U32 R177, RZ, RZ, R181 ;  /* 0x000000ffffb17224 */ /* 0x000fe200078e00b5 */
[----:B------:R-:W-:Y:S01]  /*55e0*/  MOV R176, R180 ;  /* 0x000000b400b07202 */ /* 0x000fe20000000f00 */
[----:B------:R-:W-:Y:S02]  /*55f0*/  IMAD.MOV.U32 R39, RZ, RZ, R182 ;  /* 0x000000ffff277224 */ /* 0x000fe400078e00b6 */
[----:B------:R-:W-:Y:S02]  /*5600*/  IMAD.MOV.U32 R38, RZ, RZ, R183 ;  /* 0x000000ffff267224 */ /* 0x000fe400078e00b7 */
[C---:B--2---:R-:W-:Y:S01]  /*5610*/  HMMA.16816.F32.BF16 R240, R4.reuse, R16, R128 ;  /* 0x0000001004f0723c */ /* 0x044fe20000041880 */
[----:B------:R2:W-:Y:S06]  /*5620*/  MUFU.EX2 R129, R2 ;  /* 0x0000000200817308 */ /* 0x0005ec0000000800 */
[----:B------:R-:W-:Y:S01]  /*5630*/  MOV R130, R177 ;  /* 0x000000b100827202 */ /* 0x000fe20000000f00 */
[----:B------:R-:W-:Y:S01]  /*5640*/  HMMA.16816.F32.BF16 R248, R4, R24, R172 ;  /* 0x0000001804f8723c */ /* 0x000fe200000418ac */
[----:B------:R-:W-:Y:S01]  /*5650*/  IMAD.MOV.U32 R131, RZ, RZ, R176 ;  /* 0x000000ffff837224 */ /* 0x000fe200078e00b0 */
[----:B------:R-:W-:Y:S01]  /*5660*/  MOV R177, R179 ;  /* 0x000000b300b17202 */ /* 0x000fe20000000f00 */
[----:B------:R-:W-:-:S02]  /*5670*/  IMAD.MOV.U32 R176, RZ, RZ, R178 ;  /* 0x000000ffffb07224 */ /* 0x000fc400078e00b2 */
[----:B------:R-:W-:Y:S01]  /*5680*/  IMAD.MOV.U32 R178, RZ, RZ, R43 ;  /* 0x000000ffffb27224 */ /* 0x000fe200078e002b */
[----:B------:R-:W-:Y:S01]  /*5690*/  MOV R72, R131 ;  /* 0x0000008300487202 */ /* 0x000fe20000000f00 */
[----:B------:R-:W-:Y:S01]  /*56a0*/  IMAD.MOV.U32 R179, RZ, RZ, R42 ;  /* 0x000000ffffb37224 */ /* 0x000fe200078e002a */
[----:B------:R-:W-:Y:S01]  /*56b0*/  MOV R42, R40 ;  /* 0x00000028002a7202 */ /* 0x000fe20000000f00 */
[----:B--2---:R-:W-:Y:S01]  /*56c0*/  FFMA.FTZ R2, R227, c[0x0][0x2d0], -R8 ;  /* 0x0000b400e3027a23 */ /* 0x004fe20000010808 */
[C---:B------:R-:W-:Y:S01]  /*56d0*/  HMMA.16816.F32.BF16 R228, R4.reuse, R26, R164 ;  /* 0x0000001a04e4723c */ /* 0x040fe200000418a4 */
[----:B------:R-:W-:Y:S01]  /*56e0*/  IMAD.MOV.U32 R43, RZ, RZ, R41 ;  /* 0x000000ffff2b7224 */ /* 0x000fe200078e0029 */
[----:B------:R-:W-:Y:S01]  /*56f0*/  MOV R41, R147 ;  /* 0x0000009300297202 */ /* 0x000fe20000000f00 */
[----:B------:R2:W4:Y:S01]  /*5700*/  MUFU.EX2 R175, R2 ;  /* 0x0000000200af7308 */ /* 0x0005220000000800 */
[----:B------:R-:W-:Y:S01]  /*5710*/  IMAD.MOV.U32 R40, RZ, RZ, R152 ;  /* 0x000000ffff287224 */ /* 0x000fe200078e0098 */
[----:B------:R-:W-:Y:S01]  /*5720*/  LDSM.16.MT88.4 R164, [R197+0x1900] ;  /* 0x00190000c5a4783b */ /* 0x000fe20000004200 */
[----:B------:R-:W-:Y:S01]  /*5730*/  MOV R152, R154 ;  /* 0x0000009a00987202 */ /* 0x000fe20000000f00 */
[----:B------:R-:W-:Y:S01]  /*5740*/  IMAD.MOV.U32 R147, RZ, RZ, R153 ;  /* 0x000000ffff937224 */ /* 0x000fe200078e0099 */
[----:B------:R-:W-:Y:S01]  /*5750*/  HMMA.16816.F32.BF16 R192, R4, R18, R92 ;  /* 0x0000001204c0723c */ /* 0x000fe2000004185c */
[----:B------:R-:W1:Y:S01]  /*5760*/  LDSM.16.MT88.4 R16, [R200+0x7100] ;  /* 0x00710000c810783b */ /* 0x000e620000004200 */
[----:B------:R-:W-:Y:S01]  /*5770*/  MOV R154, R11 ;  /* 0x0000000b009a7202 */ /* 0x000fe20000000f00 */
[----:B------:R-:W-:-:S02]  /*5780*/  IMAD.MOV.U32 R153, RZ, RZ, R136 ;  /* 0x000000ffff997224 */ /* 0x000fc400078e0088 */
[----:B------:R-:W-:Y:S02]  /*5790*/  IMAD.MOV.U32 R136, RZ, RZ, R10 ;  /* 0x000000ffff887224 */ /* 0x000fe400078e000a */
[----:B------:R-:W-:Y:S01]  /*57a0*/  IMAD.MOV.U32 R74, RZ, RZ, R152 ;  /* 0x000000ffff4a7224 */ /* 0x000fe200078e0098 */
[C---:B---3--:R-:W-:Y:S01]  /*57b0*/  HMMA.16816.F32.BF16 R24, R4.reuse, R28, R68 ;  /* 0x0000001c0418723c */ /* 0x048fe20000041844 */
[----:B------:R-:W-:Y:S01]  /*57c0*/  MOV R75, R153 ;  /* 0x00000099004b7202 */ /* 0x000fe20000000f00 */
[----:B------:R-:W-:Y:S02]  /*57d0*/  IMAD.MOV.U32 R73, RZ, RZ, R130 ;  /* 0x000000ffff497224 */ /* 0x000fe400078e0082 */
[----:B--2---:R-:W-:Y:S01]  /*57e0*/  FFMA.FTZ R2, R232, c[0x0][0x2d0], -R8 ;  /* 0x0000b400e8027a23 */ /* 0x004fe20000010808 */
[----:B------:R-:W-:Y:S02]  /*57f0*/  MOV R232, R37 ;  /* 0x0000002500e87202 */ /* 0x000fe40000000f00 */
[----:B------:R-:W-:Y:S01]  /*5800*/  IMAD.MOV.U32 R69, RZ, RZ, R154 ;  /* 0x000000ffff457224 */ /* 0x000fe200078e009a */
[----:B------:R2:W-:Y:S01]  /*5810*/  MUFU.EX2 R227, R2 ;  /* 0x0000000200e37308 */ /* 0x0005e20000000800 */
[----:B-----5:R-:W-:Y:S01]  /*5820*/  HMMA.16816.F32.BF16 R180, R4, R22, R80 ;  /* 0x0000001604b4723c */ /* 0x020fe20000041850 */
[----:B------:R-:W-:Y:S01]  /*5830*/  MOV R68, R147 ;  /* 0x0000009300447202 */ /* 0x000fe20000000f00 */
[----:B------:R-:W-:Y:S01]  /*5840*/  IMAD.MOV.U32 R71, RZ, RZ, R145 ;  /* 0x000000ffff477224 */ /* 0x000fe200078e0091 */
[----:B------:R-:W-:-:S04]  /*5850*/  MOV R70, R144 ;  /* 0x0000009000467202 */ /* 0x000fc80000000f00 */
[----:B------:R-:W-:Y:S01]  /*5860*/  IMAD.MOV.U32 R82, RZ, RZ, R42 ;  /* 0x000000ffff527224 */ /* 0x000fe200078e002a */
[C---:B------:R-:W-:Y:S01]  /*5870*/  HMMA.16816.F32.BF16 R28, R4.reuse, R30, R76 ;  /* 0x0000001e041c723c */ /* 0x040fe2000004184c */
[----:B------:R-:W-:Y:S01]  /*5880*/  MOV R80, R155 ;  /* 0x0000009b00507202 */ /* 0x000fe20000000f00 */
[----:B------:R-:W-:Y:S01]  /*5890*/  IMAD.MOV.U32 R81, RZ, RZ, R168 ;  /* 0x000000ffff517224 */ /* 0x000fe200078e00a8 */
[----:B------:R-:W-:Y:S01]  /*58a0*/  MOV R83, R136 ;  /* 0x0000008800537202 */ /* 0x000fe20000000f00 */
[----:B------:R-:W-:Y:S01]  /*58b0*/  LDSM.16.MT88.4 R152, [R199+0x1900] ;  /* 0x00190000c798783b */ /* 0x000fe20000004200 */
[----:B--2---:R-:W-:Y:S02]  /*58c0*/  FFMA.FTZ R2, R234, c[0x0][0x2d0], -R8 ;  /* 0x0000b400ea027a23 */ /* 0x004fe40000010808 */
[----:B------:R-:W-:Y:S01]  /*58d0*/  MOV R76, R43 ;  /* 0x0000002b004c7202 */ /* 0x000fe20000000f00 */
[----:B------:R-:W-:Y:S01]  /*58e0*/  IMAD.MOV.U32 R77, RZ, RZ, R40 ;  /* 0x000000ffff4d7224 */ /* 0x000fe200078e0028 */
[----:B------:R-:W-:Y:S01]  /*58f0*/  MOV R78, R41 ;  /* 0x00000029004e7202 */ /* 0x000fe20000000f00 */
[----:B------:R2:W3:Y:S01]  /*5900*/  MUFU.EX2 R226, R2 ;  /* 0x0000000200e27308 */ /* 0x0004e20000000800 */
[----:B------:R-:W-:Y:S01]  /*5910*/  LDSM.16.MT88.4 R40, [R197+0x3900] ;  /* 0x00390000c528783b */ /* 0x000fe20000004200 */
[----:B------:R-:W-:Y:S01]  /*5920*/  HMMA.16816.F32.BF16 R92, R4, R20, R52 ;  /* 0x00000014045c723c */ /* 0x000fe20000041834 */
[----:B----4-:R-:W-:-:S02]  /*5930*/  IMAD.MOV.U32 R234, RZ, RZ, R175 ;  /* 0x000000ffffea7224 */ /* 0x010fc400078e00af */
[----:B------:R-:W-:Y:S01]  /*5940*/  LDSM.16.MT88.4 R136, [R198+0x1900] ;  /* 0x00190000c688783b */ /* 0x000fe20000004200 */
[----:B------:R-:W-:-:S03]  /*5950*/  IMAD.MOV.U32 R79, RZ, RZ, R146 ;  /* 0x000000ffff4f7224 */ /* 0x000fc600078e0092 */
[----:B------:R-:W-:Y:S01]  /*5960*/  IMAD.MOV.U32 R53, RZ, RZ, R176 ;  /* 0x000000ffff357224 */ /* 0x000fe200078e00b0 */
[----:B------:R-:W-:Y:S01]  /*5970*/  MOV R54, R177 ;  /* 0x000000b100367202 */ /* 0x000fe20000000f00 */
[----:B------:R-:W-:Y:S01]  /*5980*/  IMAD.MOV.U32 R55, RZ, RZ, R178 ;  /* 0x000000ffff377224 */ /* 0x000fe200078e00b2 */
[----:B------:R-:W-:Y:S01]  /*5990*/  MOV R52, R179 ;  /* 0x000000b300347202 */ /* 0x000fe20000000f00 */
[C---:B-1----:R-:W-:Y:S01]  /*59a0*/  HMMA.16816.F32.BF16 R20, R4.reuse, R32, R64 ;  /* 0x000000200414723c */ /* 0x042fe20000041840 */
[----:B------:R-:W-:Y:S01]  /*59b0*/  LDSM.16.MT88.4 R144, [R200+0x1900] ;  /* 0x00190000c890783b */ /* 0x000fe20000004200 */
[--C-:B--2---:R-:W-:Y:S01]  /*59c0*/  FFMA.FTZ R2, R169, c[0x0][0x2d0], -R0.reuse ;  /* 0x0000b400a9027a23 */ /* 0x104fe20000010800 */
[----:B---3--:R-:W-:Y:S02]  /*59d0*/  F2FP.BF16.PACK_AB R130, R226, R227 ;  /* 0x000000e3e282723e */ /* 0x008fe400000010ff */
[----:B------:R-:W-:Y:S01]  /*59e0*/  LDSM.16.MT88.4 R64, [R199+0x3900] ;  /* 0x00390000c740783b */ /* 0x000fe20000004200 */
[----:B------:R1:W-:Y:S02]  /*59f0*/  MUFU.EX2 R11, R2 ;  /* 0x00000002000b7308 */ /* 0x0003e40000000800 */
[C---:B------:R-:W-:Y:S01]  /*5a00*/  HMMA.16816.F32.BF16 R176, R4.reuse, R12, R56 ;  /* 0x0000000c04b0723c */ /* 0x040fe20000041838 */
[----:B------:R-:W2:Y:S07]  /*5a10*/  LDSM.16.MT88.4 R56, [R200+0x3900] ;  /* 0x00390000c838783b */ /* 0x000eae0000004200 */
[----:B------:R-:W-:Y:S01]  /*5a20*/  HMMA.16816.F32.BF16 R32, R4, R34, R48 ;  /* 0x000000220420723c */ /* 0x000fe20000041830 */
[----:B------:R-:W3:Y:S01]  /*5a30*/  LDSM.16.MT88.4 R48, [R198+0x3900] ;  /* 0x00390000c630783b */ /* 0x000ee20000004200 */
[----:B-1----:R-:W-:-:S06]  /*5a40*/  FFMA.FTZ R2, R170, c[0x0][0x2d0], -R0 ;  /* 0x0000b400aa027a23 */ /* 0x002fcc0000010800 */
[C---:B------:R-:W-:Y:S01]  /*5a50*/  HMMA.16816.F32.BF16 R172, R4.reuse, R16, R60 ;  /* 0x0000001004ac723c */ /* 0x040fe2000004183c */
[----:B------:R1:W4:Y:S06]  /*5a60*/  MUFU.EX2 R10, R2 ;  /* 0x00000002000a7308 */ /* 0x00032c0000000800 */
[----:B------:R-:W-:Y:S01]  /*5a70*/  IMAD.MOV.U32 R60, RZ, RZ, R52 ;  /* 0x000000ffff3c7224 */ /* 0x000fe200078e0034 */
[----:B------:R-:W-:Y:S01]  /*5a80*/  MOV R61, R53 ;  /* 0x00000035003d7202 */ /* 0x000fe20000000f00 */
[----:B------:R-:W-:Y:S01]  /*5a90*/  IMAD.MOV.U32 R62, RZ, RZ, R54 ;  /* 0x000000ffff3e7224 */ /* 0x000fe200078e0036 */
[----:B------:R-:W-:Y:S01]  /*5aa0*/  MOV R63, R55 ;  /* 0x00000037003f7202 */ /* 0x000fe20000000f00 */
[--C-:B-1----:R-:W-:Y:S01]  /*5ab0*/  FFMA.FTZ R2, R224, c[0x0][0x2d0], -R0.reuse ;  /* 0x0000b400e0027a23 */ /* 0x102fe20000010800 */
[----:B------:R-:W-:Y:S01]  /*5ac0*/  MOV R224, R129 ;  /* 0x0000008100e07202 */ /* 0x000fe20000000f00 */
[----:B------:R-:W-:Y:S01]  /*5ad0*/  FFMA.FTZ R0, R171, c[0x0][0x2d0], -R0 ;  /* 0x0000b400ab007a23 */ /* 0x000fe20000010800 */
[----:B----4-:R-:W-:Y:S01]  /*5ae0*/  F2FP.BF16.PACK_AB R129, R10, R11 ;  /* 0x0000000b0a81723e */ /* 0x010fe200000010ff */
[----:B------:R1:W-:Y:S01]  /*5af0*/  MUFU.EX2 R9, R2 ;  /* 0x0000000200097308 */ /* 0x0003e20000000800 */
[----:B------:R-:W-:Y:S01]  /*5b00*/  F2FP.BF16.PACK_AB R128, R234, R224 ;  /* 0x000000e0ea80723e */ /* 0x000fe200000010ff */
[C---:B------:R-:W-:Y:S06]  /*5b10*/  HMMA.16816.F32.BF16 R168, R4.reuse, R18, R84 ;  /* 0x0000001204a8723c */ /* 0x040fec0000041854 */
[----:B------:R-:W4:Y:S01]  /*5b20*/  MUFU.EX2 R8, R0 ;  /* 0x0000000000087308 */ /* 0x000f220000000800 */
[----:B------:R-:W-:Y:S01]  /*5b30*/  IMAD.MOV.U32 R86, RZ, RZ, R39 ;  /* 0x000000ffff567224 */ /* 0x000fe200078e0027 */
[----:B------:R-:W-:Y:S01]  /*5b40*/  MOV R87, R38 ;  /* 0x0000002600577202 */ /* 0x000fe20000000f00 */
[----:B------:R-:W-:Y:S01]  /*5b50*/  HMMA.16816.F32.BF16 R16, R4, R14, R44 ;  /* 0x0000000e0410723c */ /* 0x000fe2000004182c */
[----:B------:R-:W-:Y:S01]  /*5b60*/  IMAD.MOV.U32 R84, RZ, RZ, R72 ;  /* 0x000000ffff547224 */ /* 0x000fe200078e0048 */
[----:B------:R-:W-:Y:S01]  /*5b70*/  MOV R85, R73 ;  /* 0x0000004900557202 */ /* 0x000fe20000000f00 */
[----:B------:R-:W-:Y:S01]  /*5b80*/  LDSM.16.MT88.4 R12, [R199+0x7900] ;  /* 0x00790000c70c783b */ /* 0x000fe20000004200 */
[----:B-1----:R-:W-:-:S03]  /*5b90*/  MOV R2, R88 ;  /* 0x0000005800027202 */ /* 0x002fc60000000f00 */
[----:B------:R-:W-:Y:S01]  /*5ba0*/  IMAD.MOV.U32 R4, RZ, RZ, R68 ;  /* 0x000000ffff047224 */ /* 0x000fe200078e0044 */
[----:B------:R-:W-:Y:S01]  /*5bb0*/  MOV R68, R80 ;  /* 0x0000005000447202 */ /* 0x000fe20000000f00 */
[----:B------:R-:W-:Y:S01]  /*5bc0*/  IMAD.MOV.U32 R5, RZ, RZ, R70 ;  /* 0x000000ffff057224 */ /* 0x000fe200078e0046 */
[----:B----4-:R-:W-:-:S03]  /*5bd0*/  F2FP.BF16.PACK_AB R131, R8, R9 ;  /* 0x000000090883723e */ /* 0x010fc600000010ff */
[----:B------:R-:W-:Y:S01]  /*5be0*/  IMAD.MOV.U32 R6, RZ, RZ, R68 ;  /* 0x000000ffff067224 */ /* 0x000fe200078e0044 */
[----:B------:R-:W-:-:S03]  /*5bf0*/  MOV R0, R90 ;  /* 0x0000005a00007202 */ /* 0x000fc60000000f00 */
[----:B------:R-:W-:Y:S02]  /*5c00*/  HMMA.16816.F32.BF16 R160, R128, R164, R160 ;  /* 0x000000a480a0723c */ /* 0x000fe400000418a0 */
[----:B------:R-:W-:-:S06]  /*5c10*/  FADD.FTZ R0, R0, R252 ;  /* 0x000000fc00007221 */ /* 0x000fcc0000010000 */
[C---:B------:R-:W-:Y:S07]  /*5c20*/  HMMA.16816.F32.BF16 R164, R128.reuse, R166, R76 ;  /* 0x000000a680a4723c */ /* 0x040fee000004184c */
[----:B------:R-:W-:Y:S01]  /*5c30*/  IMAD.MOV.U32 R78, RZ, RZ, R36 ;  /* 0x000000ffff4e7224 */ /* 0x000fe200078e0024 */
[----:B--2---:R-:W-:Y:S01]  /*5c40*/  HMMA.16816.F32.BF16 R52, R128, R56, R124 ;  /* 0x000000388034723c */ /* 0x004fe2000004187c */
[----:B------:R-:W-:Y:S01]  /*5c50*/  MOV R77, R82 ;  /* 0x00000052004d7202 */ /* 0x000fe20000000f00 */
[----:B------:R-:W-:-:S05]  /*5c60*/  IMAD.MOV.U32 R79, RZ, RZ, R81 ;  /* 0x000000ffff4f7224 */ /* 0x000fca00078e0051 */
[----:B------:R-:W-:Y:S01]  /*5c70*/  IMAD.MOV.U32 R125, RZ, RZ, R83 ;  /* 0x000000ffff7d7224 */ /* 0x000fe200078e0053 */
[C---:B------:R-:W-:Y:S01]  /*5c80*/  HMMA.16816.F32.BF16 R36, R128.reuse, R40, R108 ;  /* 0x000000288024723c */ /* 0x040fe2000004186c */
[----:B------:R-:W-:Y:S01]  /*5c90*/  LDSM.16.MT88.4 R80, [R198+0x5900] ;  /* 0x00590000c650783b */ /* 0x000fe20000004200 */
[----:B------:R-:W-:Y:S01]  /*5ca0*/  MOV R126, R69 ;  /* 0x00000045007e7202 */ /* 0x000fe20000000f00 */
[----:B------:R-:W-:Y:S01]  /*5cb0*/  FADD.FTZ R0, R125, R0 ;  /* 0x000000007d007221 */ /* 0x000fe20000010000 */
[----:B------:R-:W-:Y:S02]  /*5cc0*/  MOV R127, R71 ;  /* 0x00000047007f7202 */ /* 0x000fe40000000f00 */
[----:B------:R-:W-:Y:S01]  /*5cd0*/  MOV R7, R79 ;  /* 0x0000004f00077202 */ /* 0x000fe20000000f00 */
[----:B------:R-:W-:Y:S01]  /*5ce0*/  IMAD.MOV.U32 R110, RZ, RZ, R89 ;  /* 0x000000ffff6e7224 */ /* 0x000fe200078e0059 */
[----:B---3--:R-:W-:Y:S01]  /*5cf0*/  HMMA.16816.F32.BF16 R44, R128, R48, R116 ;  /* 0x00000030802c723c */ /* 0x008fe20000041874 */
[----:B------:R-:W-:-:S02]  /*5d00*/  IMAD.MOV.U32 R111, RZ, RZ, R91 ;  /* 0x000000ffff6f7224 */ /* 0x000fc400078e005b */
[----:B------:R-:W-:Y:S01]  /*5d10*/  FADD.FTZ R2, R2, R110 ;  /* 0x0000006e02027221 */ /* 0x000fe20000010000 */
[----:B------:R-:W-:Y:S03]  /*5d20*/  LDSM.16.MT88.4 R88, [R200+0x5900] ;  /* 0x00590000c858783b */ /* 0x000fe60000004200 */
[----:B------:R-:W-:Y:S01]  /*5d30*/  MOV R116, R75 ;  /* 0x0000004b00747202 */ /* 0x000fe20000000f00 */
[----:B------:R-:W-:Y:S01]  /*5d40*/  FADD.FTZ R2, R111, R2 ;  /* 0x000000026f027221 */ /* 0x000fe20000010000 */
[----:B------:R-:W-:Y:S01]  /*5d50*/  HMMA.16816.F32.BF16 R132, R128, R136, R132 ;  /* 0x000000888084723c */ /* 0x000fe20000041884 */
[----:B------:R-:W-:Y:S01]  /*5d60*/  IMAD.MOV.U32 R117, RZ, RZ, R74 ;  /* 0x000000ffff757224 */ /* 0x000fe200078e004a */
[----:B------:R-:W-:Y:S01]  /*5d70*/  MOV R118, R77 ;  /* 0x0000004d00767202 */ /* 0x000fe20000000f00 */
[----:B------:R-:W-:Y:S01]  /*5d80*/  FADD.FTZ R2, R116, R2 ;  /* 0x0000000274027221 */ /* 0x000fe20000010000 */
[----:B------:R-:W1:Y:S01]  /*5d90*/  LDSM.16.MT88.4 R72, [R197+0x5900] ;  /* 0x00590000c548783b */ /* 0x000e620000004200 */
[----:B------:R-:W-:-:S02]  /*5da0*/  FADD.FTZ R0, R117, R0 ;  /* 0x0000000075007221 */ /* 0x000fc40000010000 */
[----:B------:R-:W-:Y:S01]  /*5db0*/  FADD.FTZ R4, R4, R2 ;  /* 0x0000000204047221 */ /* 0x000fe20000010000 */
[C---:B------:R-:W-:Y:S01]  /*5dc0*/  HMMA.16816.F32.BF16 R148, R128.reuse, R152, R148 ;  /* 0x000000988094723c */ /* 0x040fe20000041894 */
[----:B------:R-:W-:Y:S02]  /*5dd0*/  FADD.FTZ R2, R247, R0 ;  /* 0x00000000f7027221 */ /* 0x000fe40000010000 */
[----:B------:R-:W-:Y:S02]  /*5de0*/  IMAD.MOV.U32 R119, RZ, RZ, R78 ;  /* 0x000000ffff777224 */ /* 0x000fe400078e004e */
[----:B------:R-:W-:Y:S02]  /*5df0*/  FADD.FTZ R0, R118, R4 ;  /* 0x0000000476007221 */ /* 0x000fe40000010000 */
[----:B------:R-:W-:Y:S01]  /*5e00*/  FADD.FTZ R2, R244, R2 ;  /* 0x00000002f4027221 */ /* 0x000fe20000010000 */
[----:B------:R-:W-:Y:S01]  /*5e10*/  HMMA.16816.F32.BF16 R136, R128, R138, R96 ;  /* 0x0000008a8088723c */ /* 0x000fe20000041860 */
[----:B------:R-:W2:Y:S01]  /*5e20*/  LDSM.16.MT88.4 R96, [R199+0x5900] ;  /* 0x00590000c760783b */ /* 0x000ea20000004200 */
[----:B------:R-:W-:-:S02]  /*5e30*/  FADD.FTZ R0, R119, R0 ;  /* 0x0000000077007221 */ /* 0x000fc40000010000 */
[----:B------:R-:W-:Y:S02]  /*5e40*/  FADD.FTZ R2, R245, R2 ;  /* 0x00000002f5027221 */ /* 0x000fe40000010000 */
[----:B------:R-:W-:Y:S02]  /*5e50*/  FADD.FTZ R0, R126, R0 ;  /* 0x000000007e007221 */ /* 0x000fe40000010000 */
[C---:B------:R-:W-:Y:S01]  /*5e60*/  HMMA.16816.F32.BF16 R152, R128.reuse, R154, R104 ;  /* 0x0000009a8098723c */ /* 0x040fe20000041868 */
[----:B------:R-:W3:Y:S01]  /*5e70*/  LDSM.16.MT88.4 R104, [R197+0x7900] ;  /* 0x00790000c568783b */ /* 0x000ee20000004200 */
[----:B------:R-:W-:Y:S02]  /*5e80*/  FADD.FTZ R2, R235, R2 ;  /* 0x00000002eb027221 */ /* 0x000fe40000010000 */
[----:B------:R-:W-:Y:S02]  /*5e90*/  FADD.FTZ R0, R127, R0 ;  /* 0x000000007f007221 */ /* 0x000fe40000010000 */
[----:B------:R-:W-:Y:S01]  /*5ea0*/  FADD.FTZ R2, R223, R2 ;  /* 0x00000002df027221 */ /* 0x000fe20000010000 */
[----:B------:R-:W-:Y:S01]  /*5eb0*/  IADD3 R223, R232, -0x2, RZ ;  /* 0xfffffffee8df7810 */ /* 0x000fe20007ffe0ff */
[----:B------:R-:W-:Y:S01]  /*5ec0*/  HMMA.16816.F32.BF16 R40, R128, R42, R112 ;  /* 0x0000002a8028723c */ /* 0x000fe20000041870 */
[----:B------:R-:W4:Y:S01]  /*5ed0*/  LDSM.16.MT88.4 R112, [R198+0x7900] ;  /* 0x00790000c670783b */ /* 0x000f220000004200 */
[----:B------:R-:W-:-:S02]  /*5ee0*/  FADD.FTZ R0, R5, R0 ;  /* 0x0000000005007221 */ /* 0x000fc40000010000 */
[----:B------:R-:W-:Y:S02]  /*5ef0*/  FADD.FTZ R2, R159, R2 ;  /* 0x000000029f027221 */ /* 0x000fe40000010000 */
[----:B------:R-:W-:Y:S02]  /*5f00*/  FADD.FTZ R0, R6, R0 ;  /* 0x0000000006007221 */ /* 0x000fe40000010000 */
[----:B------:R-:W-:Y:S01]  /*5f10*/  HMMA.16816.F32.BF16 R48, R128, R50, R120 ;  /* 0x000000328030723c */ /* 0x000fe20000041878 */
[----:B------:R-:W5:Y:S01]  /*5f20*/  LDSM.16.MT88.4 R120, [R200+0x7900] ;  /* 0x00790000c878783b */ /* 0x000f620000004200 */
        /* <DEDUP_REMOVED lines=12> */
[----:B------:R-:W-:-:S03]  /*5ff0*/  FADD.FTZ R245, R8, R0 ;  /* 0x0000000008f57221 */ /* 0x000fc60000010000 */
[C---:B------:R-:W-:Y:S08]  /*6000*/  HMMA.16816.F32.BF16 R144, R128.reuse, R146, R100 ;  /* 0x000000928090723c */ /* 0x040ff00000041864 */
[C---:B------:R-:W-:Y:S08]  /*6010*/  HMMA.16816.F32.BF16 R64, R128.reuse, R66, R84 ;  /* 0x000000428040723c */ /* 0x040ff00000041854 */
[C---:B-1----:R-:W-:Y:S08]  /*6020*/  HMMA.16816.F32.BF16 R68, R128.reuse, R72, R248 ;  /* 0x000000488044723c */ /* 0x042ff000000418f8 */
[C---:B------:R-:W-:Y:S08]  /*6030*/  HMMA.16816.F32.BF16 R76, R128.reuse, R80, R240 ;  /* 0x00000050804c723c */ /* 0x040ff000000418f0 */
[C---:B------:R-:W-:Y:S08]  /*6040*/  HMMA.16816.F32.BF16 R84, R128.reuse, R88, R188 ;  /* 0x000000588054723c */ /* 0x040ff000000418bc */
        /* <DEDUP_REMOVED lines=26> */
.L_x_4186:
[----:B------:R-:W-:-:S13]  /*61f0*/  ISETP.NE.AND P0, PT, R232, c[0x0][0x32c], PT ;  /* 0x0000cb00e8007a0c */ /* 0x000fda0003f05270 */
[----:B------:R-:W-:-:S05]  /*6200*/  @P0 IMAD.HI.U32 R2, R0, c[0x0][0x330], RZ ;  /* 0x0000cc0000020a27 */ /* 0x000fca00078e00ff */
[----:B------:R-:W-:Y:S02]  /*6210*/  @P0 SHF.R.U32.HI R0, RZ, c[0x0][0x334], R2 ;  /* 0x0000cd00ff000a19 */ /* 0x000fe40000011602 */
.L_x_4187:
[----:B------:R-:W-:-:S05]  /*6220*/  MOV R2, c[0x0][0x32c] ;  /* 0x0000cb0000027a02 */ /* 0x000fca0000000f00 */
[----:B------:R-:W-:-:S04]  /*6230*/  IMAD R0, R0, R2, c[0x0][0x32c] ;  /* 0x0000cb0000007624 */ /* 0x000fc800078e0202 */
[----:B------:R-:W1:Y:S02]  /*6240*/  R2UR UR4, R0 ;  /* 0x00000000000473c2 */ /* 0x000e6400000e0000 */
[----:B-1----:R-:W-:-:S04]  /*6250*/  UISETP.LT.AND UP0, UPT, UR7, UR4, UPT ;  /* 0x000000040700728c */ /* 0x002fc8000bf01270 */
[----:B------:R-:W-:-:S03]  /*6260*/  USEL UR7, UR7, UR4, UP0 ;  /* 0x0000000407077287 */ /* 0x000fc60008000000 */
.L_x_4185:
        /* <DEDUP_REMOVED lines=12> */
[----:B------:R-:W4:Y:S01]  /*6330*/  LDL.64 R4, [R1+0x20] ;  /* 0x0000200001047983 */ /* 0x000f220000100a00 */
        /* <DEDUP_REMOVED lines=8> */
[----:B------:R4:W-:Y:S04]  /*63c0*/  STL [R1+0x14], R12 ;  /* 0x0000140c01007387 */ /* 0x0009e80000100800 */
[----:B------:R1:W-:Y:S02]  /*63d0*/  STL [R1+0xc], R2 ;  /* 0x00000c0201007387 */ /* 0x0003e40000100800 */
[----:B------:R-:W-:Y:S01]  /*63e0*/  @P0 SHF.R.U32.HI R0, RZ, c[0x0][0x2cc], R0 ;  /* 0x0000b300ff000a19 */ /* 0x000fe20000011600 */
[----:B----4-:R-:W-:Y:S01]  /*63f0*/  IMAD.X R12, RZ, RZ, R9, P6 ;  /* 0x000000ffff0c7224 */ /* 0x010fe200030e0609 */
[----:B-1----:R-:W-:-:S04]  /*6400*/  IADD3 R2, P6, R10, 0xc0, RZ ;  /* 0x000000c00a027810 */ /* 0x002fc80007fde0ff */
[----:B------:R-:W-:Y:S01]  /*6410*/  STL [R1+0x10], R12 ;  /* 0x0000100c01007387 */ /* 0x000fe20000100800 */
[----:B------:R-:W-:Y:S01]  /*6420*/  IMAD.X R10, RZ, RZ, R9, P5 ;  /* 0x000000ffff0a7224 */ /* 0x000fe200028e0609 */
[C---:B-----5:R-:W-:Y:S02]  /*6430*/  IADD3 R252, P5, R6.reuse, 0x40, RZ ;  /* 0x0000004006fc7810 */ /* 0x060fe40007fbe0ff */
[----:B------:R1:W-:Y:S03]  /*6440*/  STL [R1+0x4], R2 ;  /* 0x0000040201007387 */ /* 0x0003e60000100800 */
[----:B------:R-:W-:Y:S01]  /*6450*/  IMAD.X R251, RZ, RZ, R5, P5 ;  /* 0x000000fffffb7224 */ /* 0x000fe200028e0605 */
[----:B------:R2:W-:Y:S01]  /*6460*/  STL [R1+0x8], R10 ;  /* 0x0000080a01007387 */ /* 0x0005e20000100800 */
[----:B------:R-:W-:-:S05]  /*6470*/  IADD3 R248, P5, R6, 0xc0, RZ ;  /* 0x000000c006f87810 */ /* 0x000fca0007fbe0ff */
[----:B------:R-:W-:Y:S02]  /*6480*/  IMAD.X R247, RZ, RZ, R5, P5 ;  /* 0x000000fffff77224 */ /* 0x000fe400028e0605 */
[----:B-1----:R-:W-:Y:S01]  /*6490*/  IMAD.X R2, RZ, RZ, R9, P6 ;  /* 0x000000ffff027224 */ /* 0x002fe200030e0609 */
[----:B------:R-:W-:-:S04]  /*64a0*/  IADD3 R250, P6, R6, 0x80, RZ ;  /* 0x0000008006fa7810 */ /* 0x000fc80007fde0ff */
[----:B------:R2:W-:Y:S01]  /*64b0*/  STL [R1], R2 ;  /* 0x0000000201007387 */ /* 0x0005e20000100800 */
[----:B------:R-:W-:-:S03]  /*64c0*/  IADD3.X R249, RZ, R5, RZ, P6, !PT ;  /* 0x00000005fff97210 */ /* 0x000fc600037fe4ff */
[----:B------:R2:W-:Y:S04]  /*64d0*/  @P0 STL [R1+0x38], R0 ;  /* 0x0000380001000387 */ /* 0x0005e80000100800 */
.L_x_4197:
[----:B------:R-:W3:Y:S01]  /*64e0*/  LDL.64 R236, [R1+0x30] ;  /* 0x0000300001ec7983 */ /* 0x000ee20000100a00 */
[----:B------:R-:W-:Y:S04]  /*64f0*/  DEPBAR.LE SB0, 0x0 ;  /* 0x000080000000791a */ /* 0x000fe80000000000 */
[----:B------:R-:W4:Y:S01]  /*6500*/  LDL.64 R230, [R1+0x18] ;  /* 0x0000180001e67983 */ /* 0x000f220000100a00 */
[----:B------:R-:W-:Y:S01]  /*6510*/  ISETP.GT.AND P6, PT, R233, R224, PT ;  /* 0x000000e0e900720c */ /* 0x000fe20003fc4270 */
[----:B------:R-:W-:Y:S02]  /*6520*/  IMAD.MOV.U32 R234, RZ, RZ, c[0x0][0x208] ;  /* 0x00008200ffea7624 */ /* 0x000fe400078e00ff */
[----:B------:R-:W5:Y:S01]  /*6530*/  LDL R232, [R1+0x14] ;  /* 0x0000140001e87983 */ /* 0x000f620000100800 */
[----:B------:R-:W-:Y:S03]  /*6540*/  IMAD.MOV.U32 R235, RZ, RZ, c[0x0][0x20c] ;  /* 0x00008300ffeb7624 */ /* 0x000fe600078e00ff */
[----:B--2---:R-:W2:Y:S04]  /*6550*/  LDL R229, [R1+0x10] ;  /* 0x0000100001e57983 */ /* 0x004ea80000100800 */
[----:B------:R-:W2:Y:S02]  /*6560*/  LDL R228, [R1+0xc] ;  /* 0x00000c0001e47983 */ /* 0x000ea40000100800 */
[----:B------:R-:W-:Y:S01]  /*6570*/  @!P6 SHF.R.S32.HI R0, RZ, 0x1f, R224 ;  /* 0x0000001fff00e819 */ /* 0x000fe200000114e0 */
[----:B------:R-:W-:Y:S01]  /*6580*/  @!P6 IMAD.WIDE.U32 R2, R224, c[0x0][0x208], RZ ;  /* 0x00008200e002ea25 */ /* 0x000fe200078e00ff */
[----:B------:R-:W2:Y:S03]  /*6590*/  LDL R226, [R1+0x8] ;  /* 0x0000080001e27983 */ /* 0x000ea60000100800 */
[----:B------:R-:W-:Y:S01]  /*65a0*/  @!P6 IMAD R0, R0, c[0x0][0x208], RZ ;  /* 0x000082000000ea24 */ /* 0x000fe200078e02ff */
[----:B------:R-:W2:Y:S03]  /*65b0*/  LDL R227, [R1+0x4] ;  /* 0x0000040001e37983 */ /* 0x000ea60000100800 */
[----:B------:R-:W-:Y:S01]  /*65c0*/  @!P6 IMAD R20, R224, c[0x0][0x20c], R0 ;  /* 0x00008300e014ea24 */ /* 0x000fe200078e0200 */
[----:B------:R-:W2:Y:S01]  /*65d0*/  LDL R223, [R1] ;  /* 0x0000000001df7983 */ /* 0x000ea20000100800 */
[C---:B------:R-:W-:Y:S02]  /*65e0*/  @!P6 IMAD.SHL.U32 R0, R2.reuse, 0x40, RZ ;  /* 0x000000400200e824 */ /* 0x040fe400078e00ff */
[----:B------:R-:W-:Y:S01]  /*65f0*/  @!P6 IMAD.IADD R28, R3, 0x1, R20 ;  /* 0x00000001031ce824 */ /* 0x000fe200078e0214 */
[----:B------:R-:W-:Y:S04]  /*6600*/  BAR.SYNC.DEFER_BLOCKING 0x0 ;  /* 0x0000000000007b1d */ /* 0x000fe80000010000 */
[----:B------:R-:W-:Y:S02]  /*6610*/  @!P6 SHF.L.U64.HI R2, R2, 0x6, R28 ;  /* 0x000000060202e819 */ /* 0x000fe4000001021c */
[----:B------:R-:W-:Y:S04]  /*6620*/  LDSM.16.M88.4 R32, [R203+0x10100] ;  /* 0x01010000cb20783b */ /* 0x000fe80000000200 */
[----:B------:R-:W1:Y:S04]  /*6630*/  LDSM.16.M88.4 R8, [R196+0x8100] ;  /* 0x00810000c408783b */ /* 0x000e680000000200 */
[----:B------:R-:W1:Y:S04]  /*6640*/  LDSM.16.M88.4 R16, [R196+0x8900] ;  /* 0x00890000c410783b */ /* 0x000e680000000200 */
[----:B------:R-:W1:Y:S04]  /*6650*/  LDSM.16.M88.4 R24, [R196+0x9100] ;  /* 0x00910000c418783b */ /* 0x000e680000000200 */
[----:B------:R-:W3:Y:S04]  /*6660*/  LDSM.16.M88.4 R168, [R196+0x9900] ;  /* 0x00990000c4a8783b */ /* 0x000ee80000000200 */
[----:B------:R-:W-:Y:S04]  /*6670*/  LDSM.16.M88.4 R172, [R204+0x10100] ;  /* 0x01010000ccac783b */ /* 0x000fe80000000200 */
[----:B------:R-:W2:Y:S04]  /*6680*/  LDSM.16.M88.4 R176, [R207] ;  /* 0x00000000cfb0783b */ /* 0x000ea80000000200 */
[----:B------:R-:W2:Y:S04]  /*6690*/  LDSM.16.M88.4 R180, [R222] ;  /* 0x00000000deb4783b */ /* 0x000ea80000000200 */
[----:B------:R-:W2:Y:S04]  /*66a0*/  LDSM.16.M88.4 R184, [R221] ;  /* 0x00000000ddb8783b */ /* 0x000ea80000000200 */
[----:B------:R-:W2:Y:S01]  /*66b0*/  LDSM.16.M88.4 R188, [R220] ;  /* 0x00000000dcbc783b */ /* 0x000ea20000000200 */
[C---:B-1----:R-:W-:Y:S08]  /*66c0*/  HMMA.16816.F32.BF16 R4, R32.reuse, R8, RZ ;  /* 0x000000082004723c */ /* 0x042ff000000418ff */
[C---:B------:R-:W-:Y:S08]  /*66d0*/  HMMA.16816.F32.BF16 R8, R32.reuse, R10, RZ ;  /* 0x0000000a2008723c */ /* 0x040ff000000418ff */
[C---:B------:R-:W-:Y:S08]  /*66e0*/  HMMA.16816.F32.BF16 R12, R32.reuse, R16, RZ ;  /* 0x00000010200c723c */ /* 0x040ff000000418ff */
[C---:B------:R-:W-:Y:S08]  /*66f0*/  HMMA.16816.F32.BF16 R16, R32.reuse, R18, RZ ;  /* 0x000000122010723c */ /* 0x040ff000000418ff */
[C---:B------:R-:W-:Y:S08]  /*6700*/  HMMA.16816.F32.BF16 R20, R32.reuse, R24, RZ ;  /* 0x000000182014723c */ /* 0x040ff000000418ff */
[C---:B------:R-:W-:Y:S01]  /*6710*/  HMMA.16816.F32.BF16 R24, R32.reuse, R26, RZ ;  /* 0x0000001a2018723c */ /* 0x040fe200000418ff */
[----:B---3--:R-:W-:Y:S04]  /*6720*/  @!P6 IADD3 R3, P5, R0, R236, RZ ;  /* 0x000000ec0003e210 */ /* 0x008fe80007fbe0ff */
[C---:B------:R-:W-:Y:S01]  /*6730*/  @!P6 LEA R192, P0, R3.reuse, c[0x0][0x1f8], 0x1 ;  /* 0x00007e0003c0ea11 */ /* 0x040fe200078008ff */
[----:B----4-:R-:W-:Y:S06]  /*6740*/  @!P6 IMAD.X R28, R2, 0x1, R231, P5 ;  /* 0x00000001021ce824 */ /* 0x010fec00028e06e7 */
[----:B------:R-:W-:Y:S02]  /*6750*/  @!P6 LEA.HI.X R193, R3, c[0x0][0x1fc], R28, 0x1, P0 ;  /* 0x00007f0003c1ea11 */ /* 0x000fe400000f0c1c */
[C---:B------:R-:W-:Y:S01]  /*6760*/  HMMA.16816.F32.BF16 R28, R32.reuse, R168, RZ ;  /* 0x000000a8201c723c */ /* 0x040fe200000418ff */
[----:B-----5:R-:W-:Y:S02]  /*6770*/  @!P6 IADD3 R3, P0, R0, R232, RZ ;  /* 0x000000e80003e210 */ /* 0x020fe40007f1e0ff */
[----:B------:R-:W-:Y:S01]  /*6780*/  @!PT LDS RZ, [RZ] ;  /* 0x00000000fffff984 */ /* 0x000fe20000000800 */
[----:B------:R-:W-:Y:S01]  /*6790*/  @!PT LDS RZ, [RZ] ;  /* 0x00000000fffff984 */ /* 0x000fe20000000800 */
[----:B------:R-:W-:Y:S01]  /*67a0*/  @!PT LDS RZ, [RZ] ;  /* 0x00000000fffff984 */ /* 0x000fe20000000800 */
[----:B------:R1:W-:Y:S02]  /*67b0*/  @!P6 LDGSTS.E.BYPASS.LTC128B.128 [R225+0x100], [R192.64], !P4 ;  /* 0x00100000c0e1efae */ /* 0x0003e4000e101d4c */
[C---:B------:R-:W-:Y:S01]  /*67c0*/  @!P6 LEA R194, P5, R3.reuse, c[0x0][0x1f8], 0x1 ;  /* 0x00007e0003c2ea11 */ /* 0x040fe200078a08ff */
[----:B--2---:R-:W-:Y:S01]  /*67d0*/  @!P6 IMAD.X R159, R2, 0x1, R229, P0 ;  /* 0x00000001029fe824 */ /* 0x004fe200000e06e5 */
[----:B------:R-:W-:Y:S01]  /*67e0*/  @!P6 IADD3 R156, P0, R0, R228, RZ ;  /* 0x000000e4009ce210 */ /* 0x000fe20007f1e0ff */
[----:B------:R-:W-:Y:S04]  /*67f0*/  HMMA.16816.F32.BF16 R32, R32, R170, RZ ;  /* 0x000000aa2020723c */ /* 0x000fe800000418ff */
[----:B------:R-:W-:Y:S01]  /*6800*/  @!P6 IMAD.X R169, R2, 0x1, R226, P0 ;  /* 0x0000000102a9e824 */ /* 0x000fe200000e06e2 */
[----:B------:R-:W-:Y:S02]  /*6810*/  @!P6 LEA.HI.X R195, R3, c[0x0][0x1fc], R159, 0x1, P5 ;  /* 0x00007f0003c3ea11 */ /* 0x000fe400028f0c9f */
[C---:B------:R-:W-:Y:S01]  /*6820*/  @!P6 LEA R168, P0, R156.reuse, c[0x0][0x1f8], 0x1 ;  /* 0x00007e009ca8ea11 */ /* 0x040fe200078008ff */
[C---:B------:R-:W-:Y:S02]  /*6830*/  HMMA.16816.F32.BF16 R4, R172.reuse, R176, R4 ;  /* 0x000000b0ac04723c */ /* 0x040fe40000041804 */
[----:B------:R2:W-:Y:S03]  /*6840*/  @!P6 LDGSTS.E.BYPASS.LTC128B.128 [R225+0x2100], [R194.64], !P3 ;  /* 0x02100000c2e1efae */ /* 0x0005e6000d901d4c */
[----:B------:R-:W-:Y:S02]  /*6850*/  @!P6 LEA.HI.X R169, R156, c[0x0][0x1fc], R169, 0x1, P0 ;  /* 0x00007f009ca9ea11 */ /* 0x000fe400000f0ca9 */
[-C--:B------:R-:W-:Y:S01]  /*6860*/  @!P6 IADD3 R3, P5, R0, R227.reuse, RZ ;  /* 0x000000e30003e210 */ /* 0x080fe20007fbe0ff */
[C---:B------:R-:W-:Y:S02]  /*6870*/  HMMA.16816.F32.BF16 R8, R172.reuse, R178, R8 ;  /* 0x000000b2ac08723c */ /* 0x040fe40000041808 */
[----:B------:R3:W-:Y:S02]  /*6880*/  @!P6 LDGSTS.E.BYPASS.LTC128B.128 [R225+0x4100], [R168.64], !P2 ;  /* 0x04100000a8e1efae */ /* 0x0007e4000d101d4c */
[----:B------:R-:W-:Y:S01]  /*6890*/  @!P6 IMAD.X R159, R2, 0x1, R223, P5 ;  /* 0x00000001029fe824 */ /* 0x000fe200028e06df */
[----:B------:R-:W-:Y:S02]  /*68a0*/  @!P6 LEA R0, P0, R234, R0, 0x5 ;  /* 0x00000000ea00e211 */ /* 0x000fe400078028ff */
[C---:B-1----:R-:W-:Y:S01]  /*68b0*/  @!P6 LEA R192, P5, R3.reuse, c[0x0][0x1f8], 0x1 ;  /* 0x00007e0003c0ea11 */ /* 0x042fe200078a08ff */
[C---:B------:R-:W-:Y:S04]  /*68c0*/  HMMA.16816.F32.BF16 R12, R172.reuse, R180, R12 ;  /* 0x000000b4ac0c723c */ /* 0x040fe8000004180c */
[----:B------:R-:W-:Y:S02]  /*68d0*/  @!P6 LEA.HI.X R193, R3, c[0x0][0x1fc], R159, 0x1, P5 ;  /* 0x00007f0003c1ea11 */ /* 0x000fe400028f0c9f */
[----:B------:R-:W-:Y:S02]  /*68e0*/  @!P6 IADD3 R156, P5, R0, R236, RZ ;  /* 0x000000ec009ce210 */ /* 0x000fe40007fbe0ff */
[C---:B------:R-:W-:Y:S01]  /*68f0*/  HMMA.16816.F32.BF16 R16, R172.reuse, R182, R16 ;  /* 0x000000b6ac10723c */ /* 0x040fe20000041810 */
[----:B------:R2:W-:Y:S03]  /*6900*/  @!P6 LDGSTS.E.BYPASS.LTC128B.128 [R225+0x6100], [R192.64], !P1 ;  /* 0x06100000c0e1efae */ /* 0x0005e6000c901d4c */
[----:B------:R-:W-:Y:S02]  /*6910*/  @!P6 LEA.HI.X R2, R234, R2, R235, 0x5, P0 ;  /* 0x00000002ea02e211 */ /* 0x000fe400000f2ceb */
[----:B------:R-:W-:Y:S02]  /*6920*/  @!P6 IADD3 R3, P0, R0, R232, RZ ;  /* 0x000000e80003e210 */ /* 0x000fe40007f1e0ff */
[C---:B------:R-:W-:Y:S04]  /*6930*/  HMMA.16816.F32.BF16 R20, R172.reuse, R184, R20 ;  /* 0x000000b8ac14723c */ /* 0x040fe80000041814 */
[----:B------:R-:W-:Y:S01]  /*6940*/  @!P6 IMAD.X R159, R2, 0x1, R231, P5 ;  /* 0x00000001029fe824 */ /* 0x000fe200028e06e7 */
[----:B------:R-:W-:Y:S01]  /*6950*/  @!P6 LEA R176, P5, R156, c[0x0][0x1f8], 0x1 ;  /* 0x00007e009cb0ea11 */ /* 0x000fe200078a08ff */
[----:B---3--:R-:W-:Y:S01]  /*6960*/  @!P6 IMAD.X R168, R2, 0x1, R229, P0 ;  /* 0x0000000102a8e824 */ /* 0x008fe200000e06e5 */
[C---:B------:R-:W-:Y:S01]  /*6970*/  @!P6 LEA R170, P0, R3.reuse, c[0x0][0x1f8], 0x1 ;  /* 0x00007e0003aaea11 */ /* 0x040fe200078008ff */
[C---:B------:R-:W-:Y:S01]  /*6980*/  HMMA.16816.F32.BF16 R24, R172.reuse, R186, R24 ;  /* 0x000000baac18723c */ /* 0x040fe20000041818 */
[----:B------:R-:W3:Y:S03]  /*6990*/  LDL.64 R230, [R1+0x28] ;  /* 0x0000280001e67983 */ /* 0x000ee60000100a00 */
[----:B------:R-:W-:Y:S01]  /*69a0*/  @!P6 LEA.HI.X R177, R156, c[0x0][0x1fc], R159, 0x1, P5 ;  /* 0x00007f009cb1ea11 */ /* 0x000fe200028f0c9f */
[----:B------:R-:W-:Y:S01]  /*69b0*/  IMAD.MOV.U32 R229, RZ, RZ, 0x5 ;  /* 0x00000005ffe57424 */ /* 0x000fe200078e00ff */
[----:B------:R-:W-:Y:S02]  /*69c0*/  @!P6 LEA.HI.X R171, R3, c[0x0][0x1fc], R168, 0x1, P0 ;  /* 0x00007f0003abea11 */ /* 0x000fe400000f0ca8 */
[C---:B------:R-:W-:Y:S01]  /*69d0*/  HMMA.16816.F32.BF16 R28, R172.reuse, R188, R28 ;  /* 0x000000bcac1c723c */ /* 0x040fe2000004181c */
[----:B------:R1:W-:Y:S03]  /*69e0*/  @!P6 LDGSTS.E.BYPASS.LTC128B.128 [R225+0x1100], [R176.64], !P4 ;  /* 0x01100000b0e1efae */ /* 0x0003e6000e101d4c */
[C---:B------:R-:W-:Y:S01]  /*69f0*/  @!P6 IADD3 R3, P5, R0.reuse, R228, RZ ;  /* 0x000000e40003e210 */ /* 0x040fe20007fbe0ff */
[----:B------:R4:W-:Y:S01]  /*6a00*/  @!P6 LDGSTS.E.BYPASS.LTC128B.128 [R225+0x3100], [R170.64], !P3 ;  /* 0x03100000aae1efae */ /* 0x0009e2000d901d4c */
[----:B------:R-:W-:Y:S01]  /*6a10*/  @!P6 IADD3 R0, P0, R0, R227, RZ ;  /* 0x000000e30000e210 */ /* 0x000fe20007f1e0ff */
[----:B------:R-:W-:Y:S01]  /*6a20*/  IMAD.MOV.U32 R228, RZ, RZ, c[0x0][0x1e0] ;  /* 0x00007800ffe47624 */ /* 0x000fe200078e00ff */
[----:B------:R-:W-:Y:S04]  /*6a30*/  HMMA.16816.F32.BF16 R32, R172, R190, R32 ;  /* 0x000000beac20723c */ /* 0x000fe80000041820 */
[C---:B------:R-:W-:Y:S01]  /*6a40*/  @!P6 IMAD.X R159, R2.reuse, 0x1, R226, P5 ;  /* 0x00000001029fe824 */ /* 0x040fe200028e06e2 */
[C---:B------:R-:W-:Y:S01]  /*6a50*/  @!P6 LEA R168, P5, R3.reuse, c[0x0][0x1f8], 0x1 ;  /* 0x00007e0003a8ea11 */ /* 0x040fe200078a08ff */
[----:B------:R-:W-:Y:S01]  /*6a60*/  @!P6 IMAD.X R156, R2, 0x1, R223, P0 ;  /* 0x00000001029ce824 */ /* 0x000fe200000e06df */
[C---:B------:R-:W-:Y:S01]  /*6a70*/  @!P6 LEA R2, P0, R0.reuse, c[0x0][0x1f8], 0x1 ;  /* 0x00007e000002ea11 */ /* 0x040fe200078008ff */
[----:B------:R-:W5:Y:S01]  /*6a80*/  LDL.64 R226, [R1+0x20] ;  /* 0x0000200001e27983 */ /* 0x000f620000100a00 */
[----:B------:R-:W-:Y:S03]  /*6a90*/  @!P6 LEA.HI.X R169, R3, c[0x0][0x1fc], R159, 0x1, P5 ;  /* 0x00007f0003a9ea11 */ /* 0x000fe600028f0c9f */
[----:B------:R-:W-:Y:S01]  /*6aa0*/  @!P6 LEA.HI.X R3, R0, c[0x0][0x1fc], R156, 0x1, P0 ;  /* 0x00007f000003ea11 */ /* 0x000fe200000f0c9c */
[----:B------:R-:W-:Y:S01]  /*6ab0*/  IMAD.MOV.U32 R223, RZ, RZ, c[0x0][0x1e0] ;  /* 0x00007800ffdf7624 */ /* 0x000fe200078e00ff */
[----:B------:R4:W-:Y:S01]  /*6ac0*/  @!P6 LDGSTS.E.BYPASS.LTC128B.128 [R225+0x5100], [R168.64], !P2 ;  /* 0x05100000a8e1efae */ /* 0x0009e2000d101d4c */
[----:B------:R-:W-:Y:S02]  /*6ad0*/  SHF.L.U64.HI R228, R228, R229, c[0x0][0x1e4] ;  /* 0x00007900e4e47619 */ /* 0x000fe400000102e5 */
[----:B------:R-:W-:Y:S01]  /*6ae0*/  IMAD.SHL.U32 R223, R223, 0x20, RZ ;  /* 0x00000020dfdf7824 */ /* 0x000fe200078e00ff */
[----:B------:R4:W-:Y:S01]  /*6af0*/  @!P6 LDGSTS.E.BYPASS.LTC128B.128 [R225+0x7100], [R2.64], !P1 ;  /* 0x0710000002e1efae */ /* 0x0009e2000c901d4c */
[C---:B------:R-:W-:Y:S03]  /*6b00*/  ISETP.GT.AND P6, PT, R224.reuse, R233, PT ;  /* 0x000000e9e000720c */ /* 0x040fe60003fc4270 */
[----:B--2---:R-:W-:Y:S04]  /*6b10*/  LDSM.16.M88.4 R192, [R202+0x8100] ;  /* 0x00810000cac0783b */ /* 0x004fe80000000200 */
[----:B-1----:R-:W-:Y:S04]  /*6b20*/  LDSM.16.M88.4 R176, [R202+0x8900] ;  /* 0x00890000cab0783b */ /* 0x002fe80000000200 */
[----:B------:R-:W-:Y:S04]  /*6b30*/  LDSM.16.M88.4 R180, [R202+0x9100] ;  /* 0x00910000cab4783b */ /* 0x000fe80000000200 */
[----:B------:R-:W-:Y:S04]  /*6b40*/  LDSM.16.M88.4 R172, [R202+0x9900] ;  /* 0x00990000caac783b */ /* 0x000fe80000000200 */
[----:B------:R-:W-:Y:S04]  /*6b50*/  LDSM.16.M88.4 R184, [R205+0x10100] ;  /* 0x01010000cdb8783b */ /* 0x000fe80000000200 */
[----:B----4-:R-:W1:Y:S01]  /*6b60*/  LDSM.16.M88.4 R168, [R206+0x10100] ;  /* 0x01010000cea8783b */ /* 0x010e620000000200 */
[----:B------:R-:W-:Y:S03]  /*6b70*/  @P6 IADD3 R2, R224, -0x1, RZ ;  /* 0xffffffffe0026810 */ /* 0x000fe60007ffe0ff */
[----:B------:R-:W0:Y:S01]  /*6b80*/  LDGDEPBAR ;  /* 0x00000000000079af */ /* 0x000e220000000000 */
[----:B------:R-:W-:Y:S03]  /*6b90*/  @P6 SHF.R.S32.HI R0, RZ, 0x1f, R2 ;  /* 0x0000001fff006819 */ /* 0x000fe60000011402 */
[----:B------:R-:W2:Y:S02]  /*6ba0*/  LDSM.16.M88.4 R188, [R201] ;  /* 0x00000000c9bc783b */ /* 0x000ea40000000200 */
[----:B------:R-:W-:Y:S04]  /*6bb0*/  @P6 IMAD R0, R0, c[0x0][0x1e0], RZ ;  /* 0x0000780000006a24 */ /* 0x000fe800078e02ff */
[C---:B------:R-:W-:Y:S02]  /*6bc0*/  @P6 IMAD R0, R2.reuse, c[0x0][0x1e4], R0 ;  /* 0x0000790002006a24 */ /* 0x040fe400078e0200 */
[----:B------:R-:W-:Y:S04]  /*6bd0*/  @P6 IMAD.WIDE.U32 R2, R2, c[0x0][0x1e0], RZ ;  /* 0x0000780002026a25 */ /* 0x000fe800078e00ff */
[----:B------:R-:W-:Y:S02]  /*6be0*/  @P6 IMAD.IADD R3, R3, 0x1, R0 ;  /* 0x0000000103036824 */ /* 0x000fe400078e0200 */
[C---:B------:R-:W-:Y:S03]  /*6bf0*/  @P6 IMAD.SHL.U32 R0, R2.reuse, 0x40, RZ ;  /* 0x0000004002006824 */ /* 0x040fe600078e00ff */
[----:B------:R-:W-:Y:S02]  /*6c00*/  @P6 SHF.L.U64.HI R2, R2, 0x6, R3 ;  /* 0x0000000602026819 */ /* 0x000fe40000010203 */
[C---:B------:R-:W-:Y:S01]  /*6c10*/  @P6 IADD3 R159, P5, R0.reuse, R252, RZ ;  /* 0x000000fc009f6210 */ /* 0x040fe20007fbe0ff */
[C---:B-1----:R-:W-:Y:S08]  /*6c20*/  HMMA.16816.F32.BF16 R4, R168.reuse, R192, R4 ;  /* 0x000000c0a804723c */ /* 0x042ff00000041804 */
[C---:B------:R-:W-:Y:S01]  /*6c30*/  HMMA.16816.F32.BF16 R8, R168.reuse, R194, R8 ;  /* 0x000000c2a808723c */ /* 0x040fe20000041808 */
[----:B------:R-:W1:Y:S07]  /*6c40*/  LDSM.16.M88.4 R192, [R201+0x800] ;  /* 0x00080000c9c0783b */ /* 0x000e6e0000000200 */
[C---:B------:R-:W-:Y:S08]  /*6c50*/  HMMA.16816.F32.BF16 R12, R168.reuse, R176, R12 ;  /* 0x000000b0a80c723c */ /* 0x040ff0000004180c */
[C---:B------:R-:W-:Y:S01]  /*6c60*/  HMMA.16816.F32.BF16 R16, R168.reuse, R178, R16 ;  /* 0x000000b2a810723c */ /* 0x040fe20000041810 */
[----:B------:R-:W4:Y:S07]  /*6c70*/  LDSM.16.M88.4 R176, [R201+0x1000] ;  /* 0x00100000c9b0783b */ /* 0x000f2e0000000200 */
[C---:B------:R-:W-:Y:S08]  /*6c80*/  HMMA.16816.F32.BF16 R20, R168.reuse, R180, R20 ;  /* 0x000000b4a814723c */ /* 0x040ff00000041814 */
[C---:B------:R-:W-:Y:S01]  /*6c90*/  HMMA.16816.F32.BF16 R24, R168.reuse, R182, R24 ;  /* 0x000000b6a818723c */ /* 0x040fe20000041818 */
[----:B------:R-:W-:Y:S07]  /*6ca0*/  LDSM.16.M88.4 R180, [R196+0xa100] ;  /* 0x00a10000c4b4783b */ /* 0x000fee0000000200 */
[C---:B------:R-:W-:Y:S08]  /*6cb0*/  HMMA.16816.F32.BF16 R28, R168.reuse, R172, R28 ;  /* 0x000000aca81c723c */ /* 0x040ff0000004181c */
[----:B------:R-:W-:Y:S01]  /*6cc0*/  HMMA.16816.F32.BF16 R32, R168, R174, R32 ;  /* 0x000000aea820723c */ /* 0x000fe20000041820 */
[----:B------:R-:W4:Y:S04]  /*6cd0*/  LDSM.16.M88.4 R168, [R201+0x1800] ;  /* 0x00180000c9a8783b */ /* 0x000f280000000200 */
[----:B------:R-:W4:Y:S03]  /*6ce0*/  LDSM.16.M88.4 R172, [R203+0x14100] ;  /* 0x01410000cbac783b */ /* 0x000f260000000200 */
[C---:B--2---:R-:W-:Y:S08]  /*6cf0*/  HMMA.16816.F32.BF16 R4, R184.reuse, R188, R4 ;  /* 0x000000bcb804723c */ /* 0x044ff00000041804 */
[C---:B------:R-:W-:Y:S01]  /*6d00*/  HMMA.16816.F32.BF16 R8, R184.reuse, R190, R8 ;  /* 0x000000beb808723c */ /* 0x040fe20000041808 */
[----:B------:R-:W2:Y:S07]  /*6d10*/  LDSM.16.M88.4 R188, [R196+0xa900] ;  /* 0x00a90000c4bc783b */ /* 0x000eae0000000200 */
[C---:B-1----:R-:W-:Y:S08]  /*6d20*/  HMMA.16816.F32.BF16 R12, R184.reuse, R192, R12 ;  /* 0x000000c0b80c723c */ /* 0x042ff0000004180c */
[C---:B------:R-:W-:Y:S01]  /*6d30*/  HMMA.16816.F32.BF16 R16, R184.reuse, R194, R16 ;  /* 0x000000c2b810723c */ /* 0x040fe20000041810 */
[----:B------:R-:W1:Y:S07]  /*6d40*/  LDSM.16.M88.4 R192, [R196+0xb100] ;  /* 0x00b10000c4c0783b */ /* 0x000e6e0000000200 */
[C---:B----4-:R-:W-:Y:S08]  /*6d50*/  HMMA.16816.F32.BF16 R20, R184.reuse, R176, R20 ;  /* 0x000000b0b814723c */ /* 0x050ff00000041814 */
[C---:B------:R-:W-:Y:S01]  /*6d60*/  HMMA.16816.F32.BF16 R24, R184.reuse, R178, R24 ;  /* 0x000000b2b818723c */ /* 0x040fe20000041818 */
[----:B------:R-:W4:Y:S07]  /*6d70*/  LDSM.16.M88.4 R176, [R196+0xb900] ;  /* 0x00b90000c4b0783b */ /* 0x000f2e0000000200 */
[C---:B------:R-:W-:Y:S08]  /*6d80*/  HMMA.16816.F32.BF16 R28, R184.reuse, R168, R28 ;  /* 0x000000a8b81c723c */ /* 0x040ff0000004181c */
[----:B------:R-:W-:Y:S01]  /*6d90*/  HMMA.16816.F32.BF16 R32, R184, R170, R32 ;  /* 0x000000aab820723c */ /* 0x000fe20000041820 */
[----:B------:R-:W-:Y:S04]  /*6da0*/  LDSM.16.M88.4 R168, [R204+0x14100] ;  /* 0x01410000cca8783b */ /* 0x000fe80000000200 */
[----:B------:R-:W-:Y:S03]  /*6db0*/  LDSM.16.M88.4 R184, [R218] ;  /* 0x00000000dab8783b */ /* 0x000fe60000000200 */
        /* <DEDUP_REMOVED lines=9> */
[C---:B----4-:R-:W-:Y:S08]  /*6e50*/  HMMA.16816.F32.BF16 R28, R172.reuse, R176, R28 ;  /* 0x000000b0ac1c723c */ /* 0x050ff0000004181c */
[----:B------:R-:W-:Y:S01]  /*6e60*/  HMMA.16816.F32.BF16 R32, R172, R178, R32 ;  /* 0x000000b2ac20723c */ /* 0x000fe20000041820 */
[----:B------:R-:W-:Y:S04]  /*6e70*/  LDSM.16.M88.4 R172, [R206+0x14100] ;  /* 0x01410000ceac783b */ /* 0x000fe80000000200 */
[----:B------:R-:W4:Y:S03]  /*6e80*/  LDSM.16.M88.4 R176, [R202+0xa100] ;  /* 0x00a10000cab0783b */ /* 0x000f260000000200 */
[C---:B------:R-:W-:Y:S08]  /*6e90*/  HMMA.16816.F32.BF16 R4, R168.reuse, R180, R4 ;  /* 0x000000b4a804723c */ /* 0x040ff00000041804 */
[C---:B------:R-:W-:Y:S01]  /*6ea0*/  HMMA.16816.F32.BF16 R8, R168.reuse, R182, R8 ;  /* 0x000000b6a808723c */ /* 0x040fe20000041808 */
[----:B------:R-:W4:Y:S03]  /*6eb0*/  LDSM.16.M88.4 R180, [R202+0xa900] ;  /* 0x00a90000cab4783b */ /* 0x000f260000000200 */
[----:B---3--:R-:W-:Y:S04]  /*6ec0*/  @P6 IADD3 R3, P0, R0, R230, RZ ;  /* 0x000000e600036210 */ /* 0x008fe80007f1e0ff */
[C---:B------:R-:W-:Y:S08]  /*6ed0*/  HMMA.16816.F32.BF16 R12, R168.reuse, R184, R12 ;  /* 0x000000b8a80c723c */ /* 0x040ff0000004180c */
[C---:B------:R-:W-:Y:S01]  /*6ee0*/  HMMA.16816.F32.BF16 R16, R168.reuse, R186, R16 ;  /* 0x000000baa810723c */ /* 0x040fe20000041810 */
[----:B------:R-:W3:Y:S07]  /*6ef0*/  LDSM.16.M88.4 R184, [R202+0xb100] ;  /* 0x00b10000cab8783b */ /* 0x000eee0000000200 */
[C---:B--2---:R-:W-:Y:S04]  /*6f00*/  HMMA.16816.F32.BF16 R20, R168.reuse, R188, R20 ;  /* 0x000000bca814723c */ /* 0x044fe80000041814 */
[----:B-----5:R-:W-:Y:S04]  /*6f10*/  @P6 IMAD.X R156, R2, 0x1, R227, P0 ;  /* 0x00000001029c6824 */ /* 0x020fe800000e06e3 */
[C---:B------:R-:W-:Y:S01]  /*6f20*/  HMMA.16816.F32.BF16 R24, R168.reuse, R190, R24 ;  /* 0x000000bea818723c */ /* 0x040fe20000041818 */
[----:B------:R-:W2:Y:S07]  /*6f30*/  LDSM.16.M88.4 R188, [R202+0xb900] ;  /* 0x00b90000cabc783b */ /* 0x000eae0000000200 */
[C---:B-1----:R-:W-:Y:S08]  /*6f40*/  HMMA.16816.F32.BF16 R28, R168.reuse, R192, R28 ;  /* 0x000000c0a81c723c */ /* 0x042ff0000004181c */
[----:B------:R-:W-:Y:S01]  /*6f50*/  HMMA.16816.F32.BF16 R32, R168, R194, R32 ;  /* 0x000000c2a820723c */ /* 0x000fe20000041820 */
[----:B------:R-:W-:Y:S04]  /*6f60*/  LDSM.16.M88.4 R168, [R205+0x14100] ;  /* 0x01410000cda8783b */ /* 0x000fe80000000200 */
[----:B------:R-:W1:Y:S03]  /*6f70*/  LDSM.16.M88.4 R192, [R201+0x2000] ;  /* 0x00200000c9c0783b */ /* 0x000e660000000200 */
[C---:B----4-:R-:W-:Y:S08]  /*6f80*/  HMMA.16816.F32.BF16 R4, R172.reuse, R176, R4 ;  /* 0x000000b0ac04723c */ /* 0x050ff00000041804 */
[C---:B------:R-:W-:Y:S01]  /*6f90*/  HMMA.16816.F32.BF16 R8, R172.reuse, R178, R8 ;  /* 0x000000b2ac08723c */ /* 0x040fe20000041808 */
[----:B------:R-:W4:Y:S07]  /*6fa0*/  LDSM.16.M88.4 R176, [R201+0x2800] ;  /* 0x00280000c9b0783b */ /* 0x000f2e0000000200 */
[C---:B------:R-:W-:Y:S08]  /*6fb0*/  HMMA.16816.F32.BF16 R12, R172.reuse, R180, R12 ;  /* 0x000000b4ac0c723c */ /* 0x040ff0000004180c */
[C---:B------:R-:W-:Y:S01]  /*6fc0*/  HMMA.16816.F32.BF16 R16, R172.reuse, R182, R16 ;  /* 0x000000b6ac10723c */ /* 0x040fe20000041810 */
[----:B------:R-:W5:Y:S07]  /*6fd0*/  LDSM.16.M88.4 R180, [R201+0x3000] ;  /* 0x00300000c9b4783b */ /* 0x000f6e0000000200 */
[C---:B---3--:R-:W-:Y:S08]  /*6fe0*/  HMMA.16816.F32.BF16 R20, R172.reuse, R184, R20 ;  /* 0x000000b8ac14723c */ /* 0x048ff00000041814 */
        /* <DEDUP_REMOVED lines=8> */
[----:B------:R-:W1:Y:S07]  /*7070*/  LDSM.16.M88.4 R192, [R196+0xc900] ;  /* 0x00c90000c4c0783b */ /* 0x000e6e0000000200 */
[C---:B----4-:R-:W-:Y:S08]  /*7080*/  HMMA.16816.F32.BF16 R12, R168.reuse, R176, R12 ;  /* 0x000000b0a80c723c */ /* 0x050ff0000004180c */
[C---:B------:R-:W-:Y:S01]  /*7090*/  HMMA.16816.F32.BF16 R16, R168.reuse, R178, R16 ;  /* 0x000000b2a810723c */ /* 0x040fe20000041810 */
[----:B------:R-:W4:Y:S07]  /*70a0*/  LDSM.16.M88.4 R176, [R196+0xd100] ;  /* 0x00d10000c4b0783b */ /* 0x000f2e0000000200 */
[C---:B-----5:R-:W-:Y:S08]  /*70b0*/  HMMA.16816.F32.BF16 R20, R168.reuse, R180, R20 ;  /* 0x000000b4a814723c */ /* 0x060ff00000041814 */
[C---:B------:R-:W-:Y:S01]  /*70c0*/  HMMA.16816.F32.BF16 R24, R168.reuse, R182, R24 ;  /* 0x000000b6a818723c */ /* 0x040fe20000041818 */
[----:B------:R-:W-:Y:S07]  /*70d0*/  LDSM.16.M88.4 R180, [R215] ;  /* 0x00000000d7b4783b */ /* 0x000fee0000000200 */
[C---:B--2---:R-:W-:Y:S08]  /*70e0*/  HMMA.16816.F32.BF16 R28, R168.reuse, R172, R28 ;  /* 0x000000aca81c723c */ /* 0x044ff0000004181c */
[----:B------:R-:W-:Y:S01]  /*70f0*/  HMMA.16816.F32.BF16 R32, R168, R174, R32 ;  /* 0x000000aea820723c */ /* 0x000fe20000041820 */
[----:B------:R-:W2:Y:S04]  /*7100*/  LDSM.16.M88.4 R168, [R196+0xd900] ;  /* 0x00d90000c4a8783b */ /* 0x000ea80000000200 */
[----:B------:R-:W5:Y:S03]  /*7110*/  LDSM.16.M88.4 R172, [R204+0x18100] ;  /* 0x01810000ccac783b */ /* 0x000f660000000200 */
[C---:B---3--:R-:W-:Y:S08]  /*7120*/  HMMA.16816.F32.BF16 R4, R184.reuse, R188, R4 ;  /* 0x000000bcb804723c */ /* 0x048ff00000041804 */
[C---:B------:R-:W-:Y:S01]  /*7130*/  HMMA.16816.F32.BF16 R8, R184.reuse, R190, R8 ;  /* 0x000000beb808723c */ /* 0x040fe20000041808 */
[----:B------:R-:W3:Y:S07]  /*7140*/  LDSM.16.M88.4 R188, [R214] ;  /* 0x00000000d6bc783b */ /* 0x000eee0000000200 */
[C---:B-1----:R-:W-:Y:S08]  /*7150*/  HMMA.16816.F32.BF16 R12, R184.reuse, R192, R12 ;  /* 0x000000c0b80c723c */ /* 0x042ff0000004180c */
[C---:B------:R-:W-:Y:S01]  /*7160*/  HMMA.16816.F32.BF16 R16, R184.reuse, R194, R16 ;  /* 0x000000c2b810723c */ /* 0x040fe20000041810 */
[----:B------:R-:W1:Y:S07]  /*7170*/  LDSM.16.M88.4 R192, [R213] ;  /* 0x00000000d5c0783b */ /* 0x000e6e0000000200 */
[C---:B----4-:R-:W-:Y:S08]  /*7180*/  HMMA.16816.F32.BF16 R20, R184.reuse, R176, R20 ;  /* 0x000000b0b814723c */ /* 0x050ff00000041814 */
[C---:B------:R-:W-:Y:S01]  /*7190*/  HMMA.16816.F32.BF16 R24, R184.reuse, R178, R24 ;  /* 0x000000b2b818723c */ /* 0x040fe20000041818 */
[----:B------:R-:W4:Y:S07]  /*71a0*/  LDSM.16.M88.4 R176, [R212] ;  /* 0x00000000d4b0783b */ /* 0x000f2e0000000200 */
[C---:B--2---:R-:W-:Y:S08]  /*71b0*/  HMMA.16816.F32.BF16 R28, R184.reuse, R168, R28 ;  /* 0x000000a8b81c723c */ /* 0x044ff0000004181c */
[----:B------:R-:W-:Y:S01]  /*71c0*/  HMMA.16816.F32.BF16 R32, R184, R170, R32 ;  /* 0x000000aab820723c */ /* 0x000fe20000041820 */
[----:B------:R-:W-:Y:S04]  /*71d0*/  LDSM.16.M88.4 R168, [R206+0x18100] ;  /* 0x01810000cea8783b */ /* 0x000fe80000000200 */
[----:B------:R-:W-:Y:S03]  /*71e0*/  LDSM.16.M88.4 R184, [R202+0xc900] ;  /* 0x00c90000cab8783b */ /* 0x000fe60000000200 */
[C---:B-----5:R-:W-:Y:S08]  /*71f0*/  HMMA.16816.F32.BF16 R4, R172.reuse, R180, R4 ;  /* 0x000000b4ac04723c */ /* 0x060ff00000041804 */
        /* <DEDUP_REMOVED lines=8> */
[C---:B----4-:R-:W-:Y:S08]  /*7280*/  HMMA.16816.F32.BF16 R28, R172.reuse, R176, R28 ;  /* 0x000000b0ac1c723c */ /* 0x050ff0000004181c */
[----:B------:R-:W-:Y:S01]  /*7290*/  HMMA.16816.F32.BF16 R32, R172, R178, R32 ;  /* 0x000000b2ac20723c */ /* 0x000fe20000041820 */
[----:B------:R-:W-:Y:S04]  /*72a0*/  LDSM.16.M88.4 R172, [R205+0x18100] ;  /* 0x01810000cdac783b */ /* 0x000fe80000000200 */
[----:B------:R-:W4:Y:S03]  /*72b0*/  LDSM.16.M88.4 R176, [R201+0x4000] ;  /* 0x00400000c9b0783b */ /* 0x000f260000000200 */
[C---:B--2---:R-:W-:Y:S08]  /*72c0*/  HMMA.16816.F32.BF16 R4, R168.reuse, R180, R4 ;  /* 0x000000b4a804723c */ /* 0x044ff00000041804 */
[C---:B------:R-:W-:Y:S01]  /*72d0*/  HMMA.16816.F32.BF16 R8, R168.reuse, R182, R8 ;  /* 0x000000b6a808723c */ /* 0x040fe20000041808 */
[----:B------:R-:W2:Y:S07]  /*72e0*/  LDSM.16.M88.4 R180, [R201+0x4800] ;  /* 0x00480000c9b4783b */ /* 0x000eae0000000200 */
        /* <DEDUP_REMOVED lines=8> */
[----:B------:R-:W-:Y:S04]  /*7370*/  LDSM.16.M88.4 R168, [R203+0x1c100] ;  /* 0x01c10000cba8783b */ /* 0x000fe80000000200 */
[----:B------:R-:W1:Y:S03]  /*7380*/  LDSM.16.M88.4 R192, [R196+0xe100] ;  /* 0x00e10000c4c0783b */ /* 0x000e660000000200 */
[C---:B----4-:R-:W-:Y:S08]  /*7390*/  HMMA.16816.F32.BF16 R4, R172.reuse, R176, R4 ;  /* 0x000000b0ac04723c */ /* 0x050ff00000041804 */
[C---:B------:R-:W-:Y:S01]  /*73a0*/  HMMA.16816.F32.BF16 R8, R172.reuse, R178, R8 ;  /* 0x000000b2ac08723c */ /* 0x040fe20000041808 */
[----:B------:R-:W4:Y:S07]  /*73b0*/  LDSM.16.M88.4 R176, [R196+0xe900] ;  /* 0x00e90000c4b0783b */ /* 0x000f2e0000000200 */
[C---:B--2---:R-:W-:Y:S08]  /*73c0*/  HMMA.16816.F32.BF16 R12, R172.reuse, R180, R12 ;  /* 0x000000b4ac0c723c */ /* 0x044ff0000004180c */
[C---:B------:R-:W-:Y:S01]  /*73d0*/  HMMA.16816.F32.BF16 R16, R172.reuse, R182, R16 ;  /* 0x000000b6ac10723c */ /* 0x040fe20000041810 */
[----:B------:R-:W2:Y:S07]  /*73e0*/  LDSM.16.M88.4 R180, [R196+0xf100] ;  /* 0x00f10000c4b4783b */ /* 0x000eae0000000200 */
[C---:B-----5:R-:W-:Y:S08]  /*73f0*/  HMMA.16816.F32.BF16 R20, R172.reuse, R184, R20 ;  /* 0x000000b8ac14723c */ /* 0x060ff00000041814 */
[C---:B------:R-:W-:Y:S01]  /*7400*/  HMMA.16816.F32.BF16 R24, R172.reuse, R186, R24 ;  /* 0x000000baac18723c */ /* 0x040fe20000041818 */
[----:B------:R-:W-:Y:S07]  /*7410*/  LDSM.16.M88.4 R184, [R204+0x1c100] ;  /* 0x01c10000ccb8783b */ /* 0x000fee0000000200 */
[C---:B---3--:R-:W-:Y:S08]  /*7420*/  HMMA.16816.F32.BF16 R28, R172.reuse, R188, R28 ;  /* 0x000000bcac1c723c */ /* 0x048ff0000004181c */
[----:B------:R-:W-:Y:S01]  /*7430*/  HMMA.16816.F32.BF16 R32, R172, R190, R32 ;  /* 0x000000beac20723c */ /* 0x000fe20000041820 */
[----:B------:R-:W3:Y:S04]  /*7440*/  LDSM.16.M88.4 R172, [R196+0xf900] ;  /* 0x00f90000c4ac783b */ /* 0x000ee80000000200 */
[----:B------:R-:W5:Y:S03]  /*7450*/  LDSM.16.M88.4 R188, [R211] ;  /* 0x00000000d3bc783b */ /* 0x000f660000000200 */
[C---:B-1----:R-:W-:Y:S08]  /*7460*/  HMMA.16816.F32.BF16 R4, R168.reuse, R192, R4 ;  /* 0x000000c0a804723c */ /* 0x042ff00000041804 */
[C---:B------:R-:W-:Y:S01]  /*7470*/  HMMA.16816.F32.BF16 R8, R168.reuse, R194, R8 ;  /* 0x000000c2a808723c */ /* 0x040fe20000041808 */
[----:B------:R-:W1:Y:S07]  /*7480*/  LDSM.16.M88.4 R192, [R210] ;  /* 0x00000000d2c0783b */ /* 0x000e6e0000000200 */
[C---:B----4-:R-:W-:Y:S08]  /*7490*/  HMMA.16816.F32.BF16 R12, R168.reuse, R176, R12 ;  /* 0x000000b0a80c723c */ /* 0x050ff0000004180c */
[C---:B------:R-:W-:Y:S01]  /*74a0*/  HMMA.16816.F32.BF16 R16, R168.reuse, R178, R16 ;  /* 0x000000b2a810723c */ /* 0x040fe20000041810 */
[----:B------:R-:W4:Y:S07]  /*74b0*/  LDSM.16.M88.4 R176, [R209] ;  /* 0x00000000d1b0783b */ /* 0x000f2e0000000200 */
[C---:B--2---:R-:W-:Y:S08]  /*74c0*/  HMMA.16816.F32.BF16 R20, R168.reuse, R180, R20 ;  /* 0x000000b4a814723c */ /* 0x044ff00000041814 */
[C---:B------:R-:W-:Y:S01]  /*74d0*/  HMMA.16816.F32.BF16 R24, R168.reuse, R182, R24 ;  /* 0x000000b6a818723c */ /* 0x040fe20000041818 */
[----:B------:R-:W-:Y:S07]  /*74e0*/  LDSM.16.M88.4 R180, [R202+0xe100] ;  /* 0x00e10000cab4783b */ /* 0x000fee0000000200 */
[C---:B---3--:R-:W-:Y:S08]  /*74f0*/  HMMA.16816.F32.BF16 R28, R168.reuse, R172, R28 ;  /* 0x000000aca81c723c */ /* 0x048ff0000004181c */
[----:B------:R-:W-:Y:S01]  /*7500*/  HMMA.16816.F32.BF16 R32, R168, R174, R32 ;  /* 0x000000aea820723c */ /* 0x000fe20000041820 */
[----:B------:R-:W2:Y:S04]  /*7510*/  LDSM.16.M88.4 R168, [R208] ;  /* 0x00000000d0a8783b */ /* 0x000ea80000000200 */
[----:B------:R-:W3:Y:S03]  /*7520*/  LDSM.16.M88.4 R172, [R206+0x1c100] ;  /* 0x01c10000ceac783b */ /* 0x000ee60000000200 */
[C---:B-----5:R-:W-:Y:S08]  /*7530*/  HMMA.16816.F32.BF16 R4, R184.reuse, R188, R4 ;  /* 0x000000bcb804723c */ /* 0x060ff00000041804 */
[C---:B------:R-:W-:Y:S01]  /*7540*/  HMMA.16816.F32.BF16 R8, R184.reuse, R190, R8 ;  /* 0x000000beb808723c */ /* 0x040fe20000041808 */
[----:B------:R-:W5:Y:S07]  /*7550*/  LDSM.16.M88.4 R188, [R202+0xe900] ;  /* 0x00e90000cabc783b */ /* 0x000f6e0000000200 */
[C---:B-1----:R-:W-:Y:S08]  /*7560*/  HMMA.16816.F32.BF16 R12, R184.reuse, R192, R12 ;  /* 0x000000c0b80c723c */ /* 0x042ff0000004180c */
[C---:B------:R-:W-:Y:S01]  /*7570*/  HMMA.16816.F32.BF16 R16, R184.reuse, R194, R16 ;  /* 0x000000c2b810723c */ /* 0x040fe20000041810 */
[----:B------:R-:W1:Y:S07]  /*7580*/  LDSM.16.M88.4 R192, [R202+0xf100] ;  /* 0x00f10000cac0783b */ /* 0x000e6e0000000200 */
[C---:B----4-:R-:W-:Y:S08]  /*7590*/  HMMA.16816.F32.BF16 R20, R184.reuse, R176, R20 ;  /* 0x000000b0b814723c */ /* 0x050ff00000041814 */
[C---:B------:R-:W-:Y:S01]  /*75a0*/  HMMA.16816.F32.BF16 R24, R184.reuse, R178, R24 ;  /* 0x000000b2b818723c */ /* 0x040fe20000041818 */
[----:B------:R-:W4:Y:S07]  /*75b0*/  LDSM.16.M88.4 R176, [R202+0xf900] ;  /* 0x00f90000cab0783b */ /* 0x000f2e0000000200 */
[C---:B--2---:R-:W-:Y:S08]  /*75c0*/  HMMA.16816.F32.BF16 R28, R184.reuse, R168, R28 ;  /* 0x000000a8b81c723c */ /* 0x044ff0000004181c */
[----:B------:R-:W-:Y:S01]  /*75d0*/  HMMA.16816.F32.BF16 R32, R184, R170, R32 ;  /* 0x000000aab820723c */ /* 0x000fe20000041820 */
[----:B------:R-:W-:Y:S04]  /*75e0*/  LDSM.16.M88.4 R168, [R205+0x1c100] ;  /* 0x01c10000cda8783b */ /* 0x000fe80000000200 */
[----:B------:R-:W-:Y:S03]  /*75f0*/  LDSM.16.M88.4 R184, [R201+0x6800] ;  /* 0x00680000c9b8783b */ /* 0x000fe60000000200 */
[C---:B---3--:R-:W-:Y:S08]  /*7600*/  HMMA.16816.F32.BF16 R4, R172.reuse, R180, R4 ;  /* 0x000000b4ac04723c */ /* 0x048ff00000041804 */
[C---:B------:R-:W-:Y:S01]  /*7610*/  HMMA.16816.F32.BF16 R8, R172.reuse, R182, R8 ;  /* 0x000000b6ac08723c */ /* 0x040fe20000041808 */
[----:B------:R-:W2:Y:S07]  /*7620*/  LDSM.16.M88.4 R180, [R201+0x6000] ;  /* 0x00600000c9b4783b */ /* 0x000eae0000000200 */
[C---:B-----5:R-:W-:Y:S08]  /*7630*/  HMMA.16816.F32.BF16 R12, R172.reuse, R188, R12 ;  /* 0x000000bcac0c723c */ /* 0x060ff0000004180c */
[C---:B------:R-:W-:Y:S08]  /*7640*/  HMMA.16816.F32.BF16 R16, R172.reuse, R190, R16 ;  /* 0x000000beac10723c */ /* 0x040ff00000041810 */
[C---:B-1----:R-:W-:Y:S08]  /*7650*/  HMMA.16816.F32.BF16 R20, R172.reuse, R192, R20 ;  /* 0x000000c0ac14723c */ /* 0x042ff00000041814 */
[C---:B------:R-:W-:Y:S07]  /*7660*/  HMMA.16816.F32.BF16 R24, R172.reuse, R194, R24 ;  /* 0x000000c2ac18723c */ /* 0x040fee0000041818 */
[C---:B------:R-:W-:Y:S01]  /*7670*/  @P6 LEA R194, P0, R3.reuse, c[0x0][0x1c8], 0x1 ;  /* 0x0000720003c26a11 */ /* 0x040fe200078008ff */
[C---:B----4-:R-:W-:Y:S04]  /*7680*/  HMMA.16816.F32.BF16 R28, R172.reuse, R176, R28 ;  /* 0x000000b0ac1c723c */ /* 0x050fe8000004181c */
[----:B------:R-:W-:Y:S02]  /*7690*/  @P6 LEA.HI.X R195, R3, c[0x0][0x1cc], R156, 0x1, P0 ;  /* 0x0000730003c36a11 */ /* 0x000fe400000f0c9c */
[----:B------:R-:W-:Y:S01]  /*76a0*/  @P6 IADD3 R156, P0, R0, R250, RZ ;  /* 0x000000fa009c6210 */ /* 0x000fe20007f1e0ff */
[C---:B------:R-:W-:Y:S01]  /*76b0*/  @P6 IMAD.X R176, R2.reuse, 0x1, R251, P5 ;  /* 0x0000000102b06824 */ /* 0x040fe200028e06fb */
[----:B------:R-:W-:Y:S01]  /*76c0*/  HMMA.16816.F32.BF16 R32, R172, R178, R32 ;  /* 0x000000b2ac20723c */ /* 0x000fe20000041820 */
[----:B------:R-:W1:Y:S03]  /*76d0*/  LDSM.16.M88.4 R172, [R201+0x7000] ;  /* 0x00700000c9ac783b */ /* 0x000e660000000200 */
[C---:B------:R-:W-:Y:S04]  /*76e0*/  @P6 LEA R192, P5, R159.reuse, c[0x0][0x1c8], 0x1 ;  /* 0x000072009fc06a11 */ /* 0x040fe800078a08ff */
[C---:B--2---:R-:W-:Y:S05]  /*76f0*/  HMMA.16816.F32.BF16 R4, R168.reuse, R180, R4 ;  /* 0x000000b4a804723c */ /* 0x044fea0000041804 */
[----:B------:R-:W-:Y:S01]  /*7700*/  @P6 LEA.HI.X R193, R159, c[0x0][0x1cc], R176, 0x1, P5 ;  /* 0x000073009fc16a11 */ /* 0x000fe200028f0cb0 */
[----:B------:R-:W-:Y:S01]  /*7710*/  @P6 IMAD.X R159, R2, 0x1, R249, P0 ;  /* 0x00000001029f6824 */ /* 0x000fe200000e06f9 */
[----:B------:R-:W-:Y:S01]  /*7720*/  @P6 IADD3 R3, P5, R0, R248, RZ ;  /* 0x000000f800036210 */ /* 0x000fe20007fbe0ff */
[C---:B------:R-:W-:Y:S04]  /*7730*/  HMMA.16816.F32.BF16 R8, R168.reuse, R182, R8 ;  /* 0x000000b6a808723c */ /* 0x040fe80000041808 */
[----:B------:R-:W-:Y:S01]  /*7740*/  @P6 LEA R190, P0, R156, c[0x0][0x1c8], 0x1 ;  /* 0x000072009cbe6a11 */ /* 0x000fe200078008ff */
[----:B------:R-:W-:Y:S01]  /*7750*/  @P6 IMAD.X R176, R2, 0x1, R247, P5 ;  /* 0x0000000102b06824 */ /* 0x000fe200028e06f7 */
[----:B------:R-:W-:Y:S02]  /*7760*/  @P6 LEA R188, P5, R3, c[0x0][0x1c8], 0x1 ;  /* 0x0000720003bc6a11 */ /* 0x000fe400078a08ff */
[----:B------:R-:W-:Y:S01]  /*7770*/  @P6 LEA.HI.X R191, R156, c[0x0][0x1cc], R159, 0x1, P0 ;  /* 0x000073009cbf6a11 */ /* 0x000fe200000f0c9f */
[C---:B------:R-:W-:Y:S03]  /*7780*/  HMMA.16816.F32.BF16 R12, R168.reuse, R184, R12 ;  /* 0x000000b8a80c723c */ /* 0x040fe6000004180c */
[----:B------:R-:W-:Y:S02]  /*7790*/  @P6 IADD3 R0, P0, R223, R0, RZ ;  /* 0x00000000df006210 */ /* 0x000fe40007f1e0ff */
[----:B------:R-:W2:Y:S01]  /*77a0*/  LDL R223, [R1+0x38] ;  /* 0x0000380001df7983 */ /* 0x000ea20000100800 */
[----:B------:R-:W-:Y:S02]  /*77b0*/  @P6 LEA.HI.X R189, R3, c[0x0][0x1cc], R176, 0x1, P5 ;  /* 0x0000730003bd6a11 */ /* 0x000fe400028f0cb0 */
[----:B------:R-:W-:Y:S01]  /*77c0*/  @P6 IADD3 R156, P5, R0, R230, RZ ;  /* 0x000000e6009c6210 */ /* 0x000fe20007fbe0ff */
[----:B------:R-:W3:Y:S01]  /*77d0*/  LDSM.16.M88.4 R176, [R201+0x7800] ;  /* 0x00780000c9b0783b */ /* 0x000ee20000000200 */
[----:B------:R-:W-:Y:S04]  /*77e0*/  DEPBAR.LE SB0, 0x0 ;  /* 0x000080000000791a */ /* 0x000fe80000000000 */
[----:B------:R-:W-:Y:S01]  /*77f0*/  BAR.SYNC.DEFER_BLOCKING 0x0 ;  /* 0x0000000000007b1d */ /* 0x000fe20000010000 */
[----:B------:R-:W-:Y:S01]  /*7800*/  @P6 IMAD.X R2, R228, 0x1, R2, P0 ;  /* 0x00000001e4026824 */ /* 0x000fe200000e0602 */
[----:B------:R-:W-:Y:S01]  /*7810*/  @P6 IADD3 R3, P0, R0, R252, RZ ;  /* 0x000000fc00036210 */ /* 0x000fe20007f1e0ff */
[C---:B------:R-:W-:Y:S05]  /*7820*/  HMMA.16816.F32.BF16 R16, R168.reuse, R186, R16 ;  /* 0x000000baa810723c */ /* 0x040fea0000041810 */
[----:B------:R-:W-:Y:S01]  /*7830*/  @P6 IMAD.X R159, R2, 0x1, R227, P5 ;  /* 0x00000001029f6824 */ /* 0x000fe200028e06e3 */
[----:B------:R-:W-:Y:S01]  /*7840*/  @P6 LEA R182, P5, R156, c[0x0][0x1c8], 0x1 ;  /* 0x000072009cb66a11 */ /* 0x000fe200078a08ff */
[----:B------:R-:W-:Y:S01]  /*7850*/  @P6 IMAD.X R180, R2, 0x1, R251, P0 ;  /* 0x0000000102b46824 */ /* 0x000fe200000e06fb */
[C---:B------:R-:W-:Y:S01]  /*7860*/  @P6 LEA R184, P0, R3.reuse, c[0x0][0x1c8], 0x1 ;  /* 0x0000720003b86a11 */ /* 0x040fe200078008ff */
[C---:B-1----:R-:W-:Y:S03]  /*7870*/  HMMA.16816.F32.BF16 R20, R168.reuse, R172, R20 ;  /* 0x000000aca814723c */ /* 0x042fe60000041814 */
[----:B------:R-:W-:Y:S02]  /*7880*/  @P6 LEA.HI.X R183, R156, c[0x0][0x1cc], R159, 0x1, P5 ;  /* 0x000073009cb76a11 */ /* 0x000fe400028f0c9f */
[----:B------:R1:W2:Y:S01]  /*7890*/  LDL R159, [R1+0x3c] ;  /* 0x00003c00019f7983 */ /* 0x0002a20000100800 */
[----:B------:R-:W-:Y:S02]  /*78a0*/  @P6 LEA.HI.X R185, R3, c[0x0][0x1cc], R180, 0x1, P0 ;  /* 0x0000730003b96a11 */ /* 0x000fe400000f0cb4 */
[C---:B------:R-:W-:Y:S01]  /*78b0*/  @P6 IADD3 R156, P5, R0.reuse, R250, RZ ;  /* 0x000000fa009c6210 */ /* 0x040fe20007fbe0ff */
[C---:B------:R-:W-:Y:S01]  /*78c0*/  HMMA.16816.F32.BF16 R24, R168.reuse, R174, R24 ;  /* 0x000000aea818723c */ /* 0x040fe20000041818 */
[----:B------:R-:W-:Y:S01]  /*78d0*/  @!PT LDS RZ, [RZ] ;  /* 0x00000000fffff984 */ /* 0x000fe20000000800 */
[----:B------:R-:W-:Y:S01]  /*78e0*/  @!PT LDS RZ, [RZ] ;  /* 0x00000000fffff984 */ /* 0x000fe20000000800 */
[----:B------:R-:W-:Y:S01]  /*78f0*/  @!PT LDS RZ, [RZ] ;  /* 0x00000000fffff984 */ /* 0x000fe20000000800 */
[----:B------:R1:W-:Y:S02]  /*7900*/  @P6 LDGSTS.E.BYPASS.LTC128B.128 [R225+0x8100], [R194.64], !P4 ;  /* 0x08100000c2e16fae */ /* 0x0003e4000e101d4c */
[----:B------:R-:W-:Y:S01]  /*7910*/  @P6 IADD3 R0, P0, R0, R248, RZ ;  /* 0x000000f800006210 */ /* 0x000fe20007f1e0ff */
[----:B------:R-:W-:Y:S01]  /*7920*/  @P6 IMAD.X R3, R2, 0x1, R249, P5 ;  /* 0x0000000102036824 */ /* 0x000fe200028e06f9 */
[----:B------:R-:W-:Y:S01]  /*7930*/  @P6 LEA R180, P5, R156, c[0x0][0x1c8], 0x1 ;  /* 0x000072009cb46a11 */ /* 0x000fe200078a08ff */
[----:B------:R1:W-:Y:S02]  /*7940*/  @P6 LDGSTS.E.BYPASS.LTC128B.128 [R225+0xa100], [R192.64], !P3 ;  /* 0x0a100000c0e16fae */ /* 0x0003e4000d901d4c */
[----:B------:R-:W-:Y:S02]  /*7950*/  @P6 IMAD.X R2, R2, 0x1, R247, P0 ;  /* 0x0000000102026824 */ /* 0x000fe400000e06f7 */
[----:B------:R1:W-:Y:S02]  /*7960*/  @P6 LDGSTS.E.BYPASS.LTC128B.128 [R225+0xc100], [R190.64], !P2 ;  /* 0x0c100000bee16fae */ /* 0x0003e4000d101d4c */
[----:B------:R-:W-:Y:S02]  /*7970*/  @P6 LEA R172, P0, R0, c[0x0][0x1c8], 0x1 ;  /* 0x0000720000ac6a11 */ /* 0x000fe400078008ff */
[----:B------:R-:W-:Y:S01]  /*7980*/  @P6 LEA.HI.X R181, R156, c[0x0][0x1cc], R3, 0x1, P5 ;  /* 0x000073009cb56a11 */ /* 0x000fe200028f0c03 */
[----:B------:R1:W-:Y:S01]  /*7990*/  @P6 LDGSTS.E.BYPASS.LTC128B.128 [R225+0xe100], [R188.64], !P1 ;  /* 0x0e100000bce16fae */ /* 0x0003e2000c901d4c */
[----:B------:R-:W-:Y:S01]  /*79a0*/  @P6 LEA.HI.X R173, R0, c[0x0][0x1cc], R2, 0x1, P0 ;  /* 0x0000730000ad6a11 */ /* 0x000fe200000f0c02 */
[C---:B---3--:R-:W-:Y:S01]  /*79b0*/  HMMA.16816.F32.BF16 R28, R168.reuse, R176, R28 ;  /* 0x000000b0a81c723c */ /* 0x048fe2000004181c */
[----:B------:R-:W-:Y:S01]  /*79c0*/  PLOP3.LUT P0, PT, PT, PT, UP2, 0x80, 0x0 ;  /* 0x000000000000781c */ /* 0x000fe20003f0f028 */
[----:B------:R1:W-:Y:S01]  /*79d0*/  @P6 LDGSTS.E.BYPASS.LTC128B.128 [R225+0x9100], [R182.64], !P4 ;  /* 0x09100000b6e16fae */ /* 0x0003e2000e101d4c */
[----:B------:R-:W-:Y:S03]  /*79e0*/  IMAD.SHL.U32 R156, R224, 0x40, RZ ;  /* 0x00000040e09c7824 */ /* 0x000fe600078e00ff */
[----:B------:R1:W-:Y:S02]  /*79f0*/  @P6 LDGSTS.E.BYPASS.LTC128B.128 [R225+0xb100], [R184.64], !P3 ;  /* 0x0b100000b8e16fae */ /* 0x0003e4000d901d4c */
[----:B------:R-:W-:Y:S02]  /*7a00*/  HMMA.16816.F32.BF16 R32, R168, R178, R32 ;  /* 0x000000b2a820723c */ /* 0x000fe40000041820 */
[----:B------:R1:W-:Y:S02]  /*7a10*/  @P6 LDGSTS.E.BYPASS.LTC128B.128 [R225+0xd100], [R180.64], !P2 ;  /* 0x0d100000b4e16fae */ /* 0x0003e4000d101d4c */
[----:B------:R-:W-:Y:S02]  /*7a20*/  IADD3 R0, -R246, 0x1, -R156 ;  /* 0x00000001f6007810 */ /* 0x000fe40007ffe99c */
[----:B------:R1:W-:Y:S02]  /*7a30*/  @P6 LDGSTS.E.BYPASS.LTC128B.128 [R225+0xf100], [R172.64], !P1 ;  /* 0x0f100000ace16fae */ /* 0x0003e4000c901d4c */
[----:B------:R-:W-:Y:S02]  /*7a40*/  IADD3 R0, R0, c[0x0][0x1d0], RZ ;  /* 0x0000740000007a10 */ /* 0x000fe40007ffe0ff */
[----:B------:R-:W0:Y:S02]  /*7a50*/  LDGDEPBAR ;  /* 0x00000000000079af */ /* 0x000e240000000000 */
[----:B------:R-:W-:Y:S04]  /*7a60*/  IADD3 R0, R0, -c[0x0][0x168], RZ ;  /* 0x80005a0000007a10 */ /* 0x000fe80007ffe0ff */
[C---:B------:R-:W-:Y:S02]  /*7a70*/  IADD3 R169, R0.reuse, c[0x0][0x328], RZ ;  /* 0x0000ca0000a97a10 */ /* 0x040fe40007ffe0ff */
[----:B------:R-:W-:Y:S01]  /*7a80*/  IADD3 R168, R0, UR6, RZ ;  /* 0x0000000600a87c10 */ /* 0x000fe2000fffe0ff */
[----:B--2---:R-:W-:Y:S01]  /*7a90*/  @P0 IMAD.MOV.U32 R159, RZ, RZ, R223 ;  /* 0x000000ffff9f0224 */ /* 0x004fe200078e00df */
[----:B------:R-:W-:Y:S04]  /*7aa0*/  PLOP3.LUT P0, PT, PT, PT, UP1, 0x40, 0x0 ;  /* 0x000000000000781c */ /* 0x000fe80003f0e818 */
[----:B------:R-:W2:Y:S02]  /*7ab0*/  SHFL.IDX PT, R3, R159, RZ, 0x1c1f ;  /* 0x001c1fff9f037589 */ /* 0x000ea400000e0000 */
[--C-:B--2---:R-:W-:Y:S02]  /*7ac0*/  IMAD.IADD R2, R169, 0x1, R3.reuse ;  /* 0x00000001a9027824 */ /* 0x104fe400078e0203 */
[----:B------:R-:W-:Y:S05]  /*7ad0*/  IMAD.IADD R0, R168, 0x1, R3 ;  /* 0x00000001a8007824 */ /* 0x000fea00078e0203 */
[----:B------:R-:W-:-:S05]  /*7ae0*/  @P0 BRA `(.L_x_4189) ;  /* 0x0000019000000947 */ /* 0x000fca0003800000 */
[----:B-1----:R-:W-:Y:S01]  /*7af0*/  IADD3 R3, R3, c[0x0][0x1d0], RZ ;  /* 0x0000740003037a10 */ /* 0x002fe20007ffe0ff */
        /* <DEDUP_REMOVED lines=13> */
.L_x_4191:
[----:B------:R-:W-:Y:S04]  /*7bd0*/  MOV R170, c[0x0][0x32c] ;  /* 0x0000cb0000aa7a02 */ /* 0x000fe80000000f00 */
[----:B------:R-:W-:Y:S11]  /*7be0*/  ISETP.NE.AND P0, PT, R170, 0x1, PT ;  /* 0x00000001aa00780c */ /* 0x000ff60003f05270 */
[----:B------:R-:W-:Y:S02]  /*7bf0*/  @!UPT UIADD3 URZ, URZ, URZ, URZ ;  /* 0x0000003f3f3ff290 */ /* 0x000fe4000fffe03f */
[----:B------:R-:W-:Y:S05]  /*7c00*/  @P0 IMAD.HI.U32 R170, R3, c[0x0][0x330], RZ ;  /* 0x0000cc0003aa0a27 */ /* 0x000fea00078e00ff */
[----:B------:R-:W-:Y:S02]  /*7c10*/  @P0 SHF.R.U32.HI R3, RZ, c[0x0][0x334], R170 ;  /* 0x0000cd00ff030a19 */ /* 0x000fe400000116aa */
.L_x_4192:
[----:B------:R-:W-:Y:S05]  /*7c20*/  BSYNC B0 ;  /* 0x0000000000007941 */ /* 0x000fea0003800000 */
.L_x_4190:
[----:B------:R-:W-:Y:S04]  /*7c30*/  IMAD R3, R3, c[0x0][0x32c], -R156 ;  /* 0x0000cb0003037a24 */ /* 0x000fe800078e0a9c */
[----:B------:R-:W-:Y:S05]  /*7c40*/  IMAD.IADD R3, R3, 0x1, -R246 ;  /* 0x0000000103037824 */ /* 0x000fea00078e0af6 */
[----:B------:R-:W-:Y:S02]  /*7c50*/  IADD3 R170, R3, c[0x0][0x32c], RZ ;  /* 0x0000cb0003aa7a10 */ /* 0x000fe40007ffe0ff */
[----:B------:R-:W-:Y:S02]  /*7c60*/  IMNMX R0, R0, R3, !PT ;  /* 0x0000000300007217 */ /* 0x000fe40007800200 */
[----:B------:R-:W-:Y:S02]  /*7c70*/  IMNMX R2, R2, R170, PT ;  /* 0x000000aa02027217 */ /* 0x000fe40003800200 */
.L_x_4189:
[----:B-1----:R-:W-:Y:S01]  /*7c80*/  ISETP.GT.AND P0, PT, R224, -0x1, PT ;  /* 0xffffffffe000780c */ /* 0x002fe20003f04270 */
        /* <DEDUP_REMOVED lines=67> */
.L_x_4195:
[----:B------:R-:W-:Y:S04]  /*80c0*/  MOV R12, c[0x0][0x32c] ;  /* 0x0000cb00000c7a02 */ /* 0x000fe80000000f00 */
[----:B------:R-:W-:Y:S11]  /*80d0*/  ISETP.NE.AND P5, PT, R12, 0x1, PT ;  /* 0x000000010c00780c */ /* 0x000ff60003fa5270 */
[----:B------:R-:W-:Y:S02]  /*80e0*/  @!UPT UIADD3 URZ, URZ, URZ, URZ ;  /* 0x0000003f3f3ff290 */ /* 0x000fe4000fffe03f */
[----:B------:R-:W-:Y:S05]  /*80f0*/  @P5 IMAD.HI.U32 R12, R3, c[0x0][0x330], RZ ;  /* 0x0000cc00030c5a27 */ /* 0x000fea00078e00ff */
[----:B------:R-:W-:Y:S02]  /*8100*/  @P5 SHF.R.U32.HI R3, RZ, c[0x0][0x334], R12 ;  /* 0x0000cd00ff035a19 */ /* 0x000fe4000001160c */
.L_x_4196:
[----:B------:R-:W-:Y:S05]  /*8110*/  BSYNC B0 ;  /* 0x0000000000007941 */ /* 0x000fea0003800000 */
.L_x_4194:
[----:B------:R-:W-:Y:S04]  /*8120*/  IMAD R156, R3, c[0x0][0x32c], -R156 ;  /* 0x0000cb00039c7a24 */ /* 0x000fe800078e0a9c */
[----:B------:R-:W-:Y:S05]  /*8130*/  IMAD.IADD R156, R156, 0x1, -R246 ;  /* 0x000000019c9c7824 */ /* 0x000fea00078e0af6 */
[----:B------:R-:W-:Y:S02]  /*8140*/  IADD3 R3, R156, c[0x0][0x32c], RZ ;  /* 0x0000cb009c037a10 */ /* 0x000fe40007ffe0ff */
[----:B------:R-:W-:Y:S02]  /*8150*/  IMNMX R0, R0, R156, !PT ;  /* 0x0000009c00007217 */ /* 0x000fe40007800200 */
[----:B------:R-:W-:Y:S02]  /*8160*/  IMNMX R2, R2, R3, PT ;  /* 0x0000000302027217 */ /* 0x000fe40003800200 */
.L_x_4193:
[----:B------:R-:W-:Y:S02]  /*8170*/  FMNMX.FTZ R3, R4, R157, !PT ;  /* 0x0000009d04037209 */ /* 0x000fe40007810000 */
[C---:B------:R-:W-:Y:S02]  /*8180*/  ISETP.GT.AND P6, PT, R0.reuse, RZ, P0 ;  /* 0x000000ff0000720c */ /* 0x040fe400007c4270 */
[----:B------:R-:W-:Y:S02]  /*8190*/  FMNMX.FTZ R3, R5, R3, !PT ;  /* 0x0000000305037209 */ /* 0x000fe40007810000 */
[----:B------:R-:W-:Y:S02]  /*81a0*/  ISETP.GT.AND P5, PT, R0, 0x1, P0 ;  /* 0x000000010000780c */ /* 0x000fe400007a4270 */
[----:B------:R-:W-:Y:S02]  /*81b0*/  FMNMX.FTZ R3, R8, R3, !PT ;  /* 0x0000000308037209 */ /* 0x000fe40007810000 */
[C---:B------:R-:W-:Y:S02]  /*81c0*/  ISETP.LT.OR P6, PT, R2.reuse, 0x1, P6 ;  /* 0x000000010200780c */ /* 0x040fe400037c1670 */
[----:B------:R-:W-:Y:S02]  /*81d0*/  FMNMX.FTZ R3, R9, R3, !PT ;  /* 0x0000000309037209 */ /* 0x000fe40007810000 */
[----:B------:R-:W-:Y:S02]  /*81e0*/  ISETP.LT.OR P5, PT, R2, 0x2, P5 ;  /* 0x000000020200780c */ /* 0x000fe40002fa1670 */
[----:B------:R-:W-:Y:S02]  /*81f0*/  FMNMX.FTZ R3, R173, R3, !PT ;  /* 0x00000003ad037209 */ /* 0x000fe40007810000 */
[----:B------:R-:W-:Y:S02]  /*8200*/  FSEL R6, R6, -INF , !P6 ;  /* 0xff80000006067808 */ /* 0x000fe40007000000 */
[----:B------:R-:W-:Y:S02]  /*8210*/  FMNMX.FTZ R3, R175, R3, !PT ;  /* 0x00000003af037209 */ /* 0x000fe40007810000 */
[----:B------:R-:W-:Y:S02]  /*8220*/  FSEL R7, R7, -INF , !P5 ;  /* 0xff80000007077808 */ /* 0x000fe40006800000 */
[----:B------:R-:W-:Y:S02]  /*8230*/  FMNMX.FTZ R3, R178, R3, !PT ;  /* 0x00000003b2037209 */ /* 0x000fe40007810000 */
[----:B------:R-:W-:Y:S02]  /*8240*/  ISETP.GT.AND P6, PT, R0, 0x8, P0 ;  /* 0x000000080000780c */ /* 0x000fe400007c4270 */
[----:B------:R-:W-:Y:S02]  /*8250*/  FMNMX.FTZ R3, R180, R3, !PT ;  /* 0x00000003b4037209 */ /* 0x000fe40007810000 */
[----:B------:R-:W-:Y:S02]  /*8260*/  ISETP.GT.AND P5, PT, R0, 0x9, P0 ;  /* 0x000000090000780c */ /* 0x000fe400007a4270 */
[----:B------:R-:W-:Y:S02]  /*8270*/  FMNMX.FTZ R3, R184, R3, !PT ;  /* 0x00000003b8037209 */ /* 0x000fe40007810000 */
[----:B------:R-:W-:Y:S02]  /*8280*/  FMNMX.FTZ R12, R6, R158, !PT ;  /* 0x0000009e060c7209 */ /* 0x000fe40007810000 */
[----:B------:R-:W-:Y:S02]  /*8290*/  FMNMX.FTZ R3, R186, R3, !PT ;  /* 0x00000003ba037209 */ /* 0x000fe40007810000 */
[C---:B------:R-:W-:Y:S02]  /*82a0*/  ISETP.LT.OR P6, PT, R2.reuse, 0x9, P6 ;  /* 0x000000090200780c */ /* 0x040fe400037c1670 */
[----:B------:R-:W-:Y:S02]  /*82b0*/  ISETP.LT.OR P5, PT, R2, 0xa, P5 ;  /* 0x0000000a0200780c */ /* 0x000fe40002fa1670 */
[----:B------:R-:W-:Y:S02]  /*82c0*/  FMNMX.FTZ R3, R187, R3, !PT ;  /* 0x00000003bb037209 */ /* 0x000fe40007810000 */
[----:B------:R-:W-:Y:S02]  /*82d0*/  FSEL R10, R10, -INF , !P6 ;  /* 0xff8000000a0a7808 */ /* 0x000fe40007000000 */
[----:B------:R-:W-:Y:S02]  /*82e0*/  FSEL R11, R11, -INF , !P5 ;  /* 0xff8000000b0b7808 */ /* 0x000fe40006800000 */
[C---:B------:R-:W-:Y:S02]  /*82f0*/  ISETP.GT.AND P6, PT, R0.reuse, 0x10, P0 ;  /* 0x000000100000780c */ /* 0x040fe400007c4270 */
[----:B------:R-:W-:Y:S02]  /*8300*/  ISETP.GT.AND P5, PT, R0, 0x11, P0 ;  /* 0x000000110000780c */ /* 0x000fe400007a4270 */
[----:B------:R-:W-:Y:S02]  /*8310*/  FMNMX.FTZ R12, R7, R12, !PT ;  /* 0x0000000c070c7209 */ /* 0x000fe40007810000 */
[C---:B------:R-:W-:Y:S02]  /*8320*/  ISETP.LT.OR P6, PT, R2.reuse, 0x11, P6 ;  /* 0x000000110200780c */ /* 0x040fe400037c1670 */
[----:B------:R-:W-:Y:S02]  /*8330*/  ISETP.LT.OR P5, PT, R2, 0x12, P5 ;  /* 0x000000120200780c */ /* 0x000fe40002fa1670 */
[----:B------:R-:W-:Y:S02]  /*8340*/  FMNMX.FTZ R12, R10, R12, !PT ;  /* 0x0000000c0a0c7209 */ /* 0x000fe40007810000 */
[----:B------:R-:W-:Y:S02]  /*8350*/  FMNMX.FTZ R3, R188, R3, !PT ;  /* 0x00000003bc037209 */ /* 0x000fe40007810000 */
[----:B------:R-:W-:Y:S02]  /*8360*/  FSEL R174, R14, -INF , !P6 ;  /* 0xff8000000eae7808 */ /* 0x000fe40007000000 */
[----:B------:R-:W-:Y:S02]  /*8370*/  FSEL R176, R15, -INF , !P5 ;  /* 0xff8000000fb07808 */ /* 0x000fe40006800000 */
[----:B------:R-:W-:Y:S02]  /*8380*/  FMNMX.FTZ R156, R223, R3, !PT ;  /* 0x00000003df9c7209 */ /* 0x000fe40007810000 */
[----:B------:R-:W-:Y:S02]  /*8390*/  FMNMX.FTZ R3, R11, R12, !PT ;  /* 0x0000000c0b037209 */ /* 0x000fe40007810000 */
[C---:B------:R-:W-:Y:S02]  /*83a0*/  ISETP.GT.AND P6, PT, R0.reuse, 0x18, P0 ;  /* 0x000000180000780c */ /* 0x040fe400007c4270 */
[----:B------:R-:W-:Y:S02]  /*83b0*/  ISETP.GT.AND P5, PT, R0, 0x19, P0 ;  /* 0x000000190000780c */ /* 0x000fe400007a4270 */
[----:B------:R-:W-:Y:S02]  /*83c0*/  FMNMX.FTZ R3, R174, R3, !PT ;  /* 0x00000003ae037209 */ /* 0x000fe40007810000 */
[C---:B------:R-:W-:Y:S02]  /*83d0*/  ISETP.LT.OR P6, PT, R2.reuse, 0x19, P6 ;  /* 0x000000190200780c */ /* 0x040fe400037c1670 */
[----:B------:R-:W-:Y:S02]  /*83e0*/  ISETP.LT.OR P5, PT, R2, 0x1a, P5 ;  /* 0x0000001a0200780c */ /* 0x000fe40002fa1670 */
[----:B------:R-:W-:Y:S02]  /*83f0*/  FSEL R177, R18, -INF , !P6 ;  /* 0xff80000012b17808 */ /* 0x000fe40007000000 */
[----:B------:R-:W-:Y:S02]  /*8400*/  FSEL R179, R19, -INF , !P5 ;  /* 0xff80000013b37808 */ /* 0x000fe40006800000 */
[----:B------:R-:W-:Y:S02]  /*8410*/  FMNMX.FTZ R3, R176, R3, !PT ;  /* 0x00000003b0037209 */ /* 0x000fe40007810000 */
[C---:B------:R-:W-:Y:S02]  /*8420*/  ISETP.GT.AND P6, PT, R0.reuse, 0x20, P0 ;  /* 0x000000200000780c */ /* 0x040fe400007c4270 */
[----:B------:R-:W-:Y:S02]  /*8430*/  ISETP.GT.AND P5, PT, R0, 0x21, P0 ;  /* 0x000000210000780c */ /* 0x000fe400007a4270 */
[C---:B------:R-:W-:Y:S02]  /*8440*/  ISETP.LT.OR P6, PT, R2.reuse, 0x21, P6 ;  /* 0x000000210200780c */ /* 0x040fe400037c1670 */
[----:B------:R-:W-:Y:S02]  /*8450*/  ISETP.LT.OR P5, PT, R2, 0x22, P5 ;  /* 0x000000220200780c */ /* 0x000fe40002fa1670 */
[----:B------:R-:W-:Y:S02]  /*8460*/  FMNMX.FTZ R3, R177, R3, !PT ;  /* 0x00000003b1037209 */ /* 0x000fe40007810000 */
[----:B------:R-:W-:Y:S02]  /*8470*/  FMNMX.FTZ R156, R226, R156, !PT ;  /* 0x0000009ce29c7209 */ /* 0x000fe40007810000 */
[----:B------:R-:W-:Y:S02]  /*8480*/  FSEL R181, R22, -INF , !P6 ;  /* 0xff80000016b57808 */ /* 0x000fe40007000000 */
[----:B------:R-:W-:Y:S02]  /*8490*/  FSEL R182, R23, -INF , !P5 ;  /* 0xff80000017b67808 */ /* 0x000fe40006800000 */
[----:B------:R-:W-:Y:S01]  /*84a0*/  FMNMX.FTZ R3, R179, R3, !PT ;  /* 0x00000003b3037209 */ /* 0x000fe20007810000 */
[----:B------:R-:W-:Y:S01]  /*84b0*/  LDSM.16.MT88.4 R20, [R198+0x100] ;  /* 0x00010000c614783b */ /* 0x000fe20000004200 */
[----:B------:R-:W-:Y:S02]  /*84c0*/  ISETP.GT.AND P5, PT, R0, 0x28, P0 ;  /* 0x000000280000780c */ /* 0x000fe400007a4270 */
[----:B------:R-:W-:Y:S02]  /*84d0*/  FMNMX.FTZ R156, R227, R156, !PT ;  /* 0x0000009ce39c7209 */ /* 0x000fe40007810000 */
[----:B------:R-:W-:Y:S02]  /*84e0*/  FMNMX.FTZ R3, R181, R3, !PT ;  /* 0x00000003b5037209 */ /* 0x000fe40007810000 */
[----:B------:R-:W-:Y:S02]  /*84f0*/  ISETP.LT.OR P5, PT, R2, 0x29, P5 ;  /* 0x000000290200780c */ /* 0x000fe40002fa1670 */
[----:B------:R-:W-:Y:S02]  /*8500*/  ISETP.GT.AND P6, PT, R0, 0x29, P0 ;  /* 0x000000290000780c */ /* 0x000fe400007c4270 */
[----:B------:R-:W-:Y:S02]  /*8510*/  FMNMX.FTZ R156, R228, R156, !PT ;  /* 0x0000009ce49c7209 */ /* 0x000fe40007810000 */
[----:B------:R-:W-:Y:S02]  /*8520*/  FSEL R183, R26, -INF , !P5 ;  /* 0xff8000001ab77808 */ /* 0x000fe40006800000 */
[----:B------:R-:W-:Y:S01]  /*8530*/  FMNMX.FTZ R3, R182, R3, !PT ;  /* 0x00000003b6037209 */ /* 0x000fe20007810000 */
[----:B------:R-:W-:Y:S01]  /*8540*/  SHFL.BFLY PT, R12, R156, 0x2, 0x1f ;  /* 0x0c401f009c0c7f89 */ /* 0x000fe200000e0000 */
[----:B------:R-:W-:Y:S02]  /*8550*/  ISETP.LT.OR P6, PT, R2, 0x2a, P6 ;  /* 0x0000002a0200780c */ /* 0x000fe400037c1670 */
[----:B------:R-:W-:Y:S02]  /*8560*/  ISETP.GT.AND P5, PT, R0, 0x30, P0 ;  /* 0x000000300000780c */ /* 0x000fe400007a4270 */
[----:B------:R-:W-:Y:S02]  /*8570*/  FSEL R185, R27, -INF , !P6 ;  /* 0xff8000001bb97808 */ /* 0x000fe40007000000 */
[----:B------:R-:W-:Y:S02]  /*8580*/  ISETP.LT.OR P5, PT, R2, 0x31, P5 ;  /* 0x000000310200780c */ /* 0x000fe40002fa1670 */
[----:B------:R-:W-:Y:S02]  /*8590*/  ISETP.GT.AND P6, PT, R0, 0x31, P0 ;  /* 0x000000310000780c */ /* 0x000fe400007c4270 */
[----:B------:R-:W-:Y:S02]  /*85a0*/  FMNMX.FTZ R3, R183, R3, !PT ;  /* 0x00000003b7037209 */ /* 0x000fe40007810000 */
[----:B------:R-:W-:Y:S02]  /*85b0*/  FSEL R193, R30, -INF , !P5 ;  /* 0xff8000001ec17808 */ /* 0x000fe40006800000 */
[----:B------:R-:W-:Y:S02]  /*85c0*/  ISETP.LT.OR P6, PT, R2, 0x32, P6 ;  /* 0x000000320200780c */ /* 0x000fe400037c1670 */
[----:B------:R-:W-:Y:S02]  /*85d0*/  FMNMX.FTZ R3, R185, R3, !PT ;  /* 0x00000003b9037209 */ /* 0x000fe40007810000 */
[----:B------:R-:W-:Y:S02]  /*85e0*/  ISETP.GT.AND P5, PT, R0, 0x38, P0 ;  /* 0x000000380000780c */ /* 0x000fe400007a4270 */
[----:B------:R-:W-:Y:S02]  /*85f0*/  FSEL R194, R31, -INF , !P6 ;  /* 0xff8000001fc27808 */ /* 0x000fe40007000000 */
[----:B------:R-:W-:Y:S01]  /*8600*/  ISETP.LT.OR P5, PT, R2, 0x39, P5 ;  /* 0x000000390200780c */ /* 0x000fe20002fa1670 */
[----:B------:R-:W-:Y:S01]  /*8610*/  LDSM.16.MT88.4 R28, [R200+0x100] ;  /* 0x00010000c81c783b */ /* 0x000fe20000004200 */
[----:B------:R-:W-:Y:S02]  /*8620*/  ISETP.GT.AND P0, PT, R0, 0x39, P0 ;  /* 0x000000390000780c */ /* 0x000fe40000704270 */
[----:B------:R-:W-:Y:S02]  /*8630*/  FMNMX.FTZ R0, R193, R3, !PT ;  /* 0x00000003c1007209 */ /* 0x000fe40007810000 */
[----:B------:R-:W-:Y:S02]  /*8640*/  FSEL R195, R34, -INF , !P5 ;  /* 0xff80000022c37808 */ /* 0x000fe40006800000 */
[----:B------:R-:W-:Y:S02]  /*8650*/  ISETP.LT.OR P0, PT, R2, 0x3a, P0 ;  /* 0x0000003a0200780c */ /* 0x000fe40000701670 */
[----:B------:R-:W-:Y:S02]  /*8660*/  FMNMX.FTZ R0, R194, R0, !PT ;  /* 0x00000000c2007209 */ /* 0x000fe40007810000 */
[----:B------:R-:W-:Y:S02]  /*8670*/  FSEL R159, R35, -INF , !P0 ;  /* 0xff800000239f7808 */ /* 0x000fe40004000000 */
[----:B------:R-:W-:Y:S04]  /*8680*/  FMNMX.FTZ R0, R195, R0, !PT ;  /* 0x00000000c3007209 */ /* 0x000fe80007810000 */
[----:B------:R-:W-:Y:S05]  /*8690*/  FMNMX.FTZ R0, R159, R0, !PT ;  /* 0x000000009f007209 */ /* 0x000fea0007810000 */
[----:B------:R-:W1:Y:S02]  /*86a0*/  SHFL.BFLY PT, R2, R0, 0x2, 0x1f ;  /* 0x0c401f0000027f89 */ /* 0x000e6400000e0000 */
[----:B-1----:R-:W-:Y:S02]  /*86b0*/  FMNMX.FTZ R2, R0, R2, !PT ;  /* 0x0000000200027209 */ /* 0x002fe40007810000 */
[----:B------:R-:W-:Y:S04]  /*86c0*/  FMNMX.FTZ R156, R156, R12, !PT ;  /* 0x0000000c9c9c7209 */ /* 0x000fe80007810000 */
[----:B------:R-:W-:Y:S08]  /*86d0*/  LDSM.16.MT88.4 R12, [R197+0x100] ;  /* 0x00010000c50c783b */ /* 0x000ff00000004200 */
[----:B------:R-:W1:Y:S02]  /*86e0*/  SHFL.BFLY PT, R3, R156, 0x1, 0x1f ;  /* 0x0c201f009c037f89 */ /* 0x000e6400000e0000 */
[----:B-1----:R-:W-:Y:S06]  /*86f0*/  FMNMX.FTZ R156, R156, R3, !PT ;  /* 0x000000039c9c7209 */ /* 0x002fec0007810000 */
        /* <DEDUP_REMOVED lines=17> */
[----:B------:R3:W-:Y:S02]  /*8810*/  MUFU.EX2 R242, R8 ;  /* 0x0000000800f27308 */ /* 0x0007e40000000800 */
[--C-:B------:R-:W-:Y:S02]  /*8820*/  FFMA.FTZ R10, R10, c[0x0][0x2d0], -R157.reuse ;  /* 0x0000b4000a0a7a23 */ /* 0x100fe4000001089d */
[--C-:B------:R-:W-:Y:S02]  /*8830*/  FFMA.FTZ R11, R11, c[0x0][0x2d0], -R157.reuse ;  /* 0x0000b4000b0b7a23 */ /* 0x100fe4000001089d */
[--C-:B------:R-:W-:Y:S02]  /*8840*/  FFMA.FTZ R6, R6, c[0x0][0x2d0], -R157.reuse ;  /* 0x0000b40006067a23 */ /* 0x100fe4000001089d */
[--C-:B------:R-:W-:Y:S02]  /*8850*/  FFMA.FTZ R7, R7, c[0x0][0x2d0], -R157.reuse ;  /* 0x0000b40007077a23 */ /* 0x100fe4000001089d */
[----:B------:R-:W4:Y:S01]  /*8860*/  MUFU.EX2 R241, R9 ;  /* 0x0000000900f17308 */ /* 0x000f220000000800 */
[----:B-1----:R-:W-:Y:S01]  /*8870*/  FSEL R0, R3, RZ, P0 ;  /* 0x000000ff03007208 */ /* 0x002fe20000000000 */
[----:B--2---:R-:W-:Y:S01]  /*8880*/  FMUL.FTZ R4, R2, R160 ;  /* 0x000000a002047220 */ /* 0x004fe20000410000 */
[----:B------:R-:W-:Y:S01]  /*8890*/  ISETP.GT.AND P0, PT, R224, UR4, PT ;  /* 0x00000004e0007c0c */ /* 0x000fe2000bf04270 */
[----:B------:R-:W-:Y:S02]  /*88a0*/  FMUL.FTZ R16, R2, R136 ;  /* 0x0000008802107220 */ /* 0x000fe40000410000 */
[----:B------:R-:W-:Y:S04]  /*88b0*/  FADD.FTZ R0, -R0, R158 ;  /* 0x0000009e00007221 */ /* 0x000fe80000010100 */
[----:B------:R-:W-:Y:S01]  /*88c0*/  MUFU.EX2 R230, R10 ;  /* 0x0000000a00e67308 */ /* 0x000fe20000000800 */
[----:B------:R-:W-:Y:S02]  /*88d0*/  FMUL.FTZ R17, R2, R137 ;  /* 0x0000008902117220 */ /* 0x000fe40000410000 */
[----:B------:R-:W-:Y:S02]  /*88e0*/  FMUL.FTZ R0, R0, c[0x0][0x2d0] ;  /* 0x0000b40000007a20 */ /* 0x000fe40000410000 */
[C---:B---3--:R-:W-:Y:S02]  /*88f0*/  FMUL.FTZ R8, R2.reuse, R164 ;  /* 0x000000a402087220 */ /* 0x048fe40000410000 */
[C---:B------:R-:W-:Y:S02]  /*8900*/  FMUL.FTZ R24, R2.reuse, R144 ;  /* 0x0000009002187220 */ /* 0x040fe40000410000 */
[C---:B------:R-:W-:Y:S01]  /*8910*/  FMUL.FTZ R25, R2.reuse, R145 ;  /* 0x0000009102197220 */ /* 0x040fe20000410000 */
[----:B------:R-:W1:Y:S01]  /*8920*/  MUFU.EX2 R229, R11 ;  /* 0x0000000b00e57308 */ /* 0x000e620000000800 */
[C---:B------:R-:W-:Y:S02]  /*8930*/  FMUL.FTZ R32, R2.reuse, R152 ;  /* 0x0000009802207220 */ /* 0x040fe40000410000 */
[C---:B------:R-:W-:Y:S01]  /*8940*/  FMUL.FTZ R33, R2.reuse, R153 ;  /* 0x0000009902217220 */ /* 0x040fe20000410000 */
[----:B----4-:R-:W-:Y:S01]  /*8950*/  F2FP.BF16.PACK_AB R170, R241, R242 ;  /* 0x000000f2f1aa723e */ /* 0x010fe200000010ff */
        /* <DEDUP_REMOVED lines=9> */
[----:B------:R-:W3:Y:S01]  /*89f0*/  MUFU.EX2 R243, R5 ;  /* 0x0000000500f37308 */ /* 0x000ee20000000800 */
[C---:B------:R-:W-:Y:S02]  /*8a00*/  FMUL.FTZ R49, R2.reuse, R49 ;  /* 0x0000003102317220 */ /* 0x040fe40000410000 */
[C---:B------:R-:W-:Y:S01]  /*8a10*/  FMUL.FTZ R52, R2.reuse, R52 ;  /* 0x0000003402347220 */ /* 0x040fe20000410000 */
[----:B-1----:R-:W-:Y:S01]  /*8a20*/  F2FP.BF16.PACK_AB R171, R229, R230 ;  /* 0x000000e6e5ab723e */ /* 0x002fe200000010ff */
        /* <DEDUP_REMOVED lines=9> */
[----:B------:R-:W2:Y:S01]  /*8ac0*/  MUFU.EX2 R231, R7 ;  /* 0x0000000700e77308 */ /* 0x000ea20000000800 */
[C---:B------:R-:W-:Y:S01]  /*8ad0*/  FMUL.FTZ R19, R0.reuse, R139 ;  /* 0x0000008b00137220 */ /* 0x040fe20000410000 */
[----:B------:R-:W-:Y:S01]  /*8ae0*/  LDSM.16.MT88.4 R164, [R197+0x1900] ;  /* 0x00190000c5a4783b */ /* 0x000fe20000004200 */
[----:B------:R-:W-:Y:S01]  /*8af0*/  FMUL.FTZ R26, R0, R146 ;  /* 0x00000092001a7220 */ /* 0x000fe20000410000 */
[----:B---3--:R-:W-:Y:S01]  /*8b00*/  F2FP.BF16.PACK_AB R168, R243, R240 ;  /* 0x000000f0f3a8723e */ /* 0x008fe200000010ff */
[----:B------:R-:W-:Y:S02]  /*8b10*/  FMUL.FTZ R5, R2, R161 ;  /* 0x000000a102057220 */ /* 0x000fe40000410000 */
[C---:B------:R-:W-:Y:S02]  /*8b20*/  FMUL.FTZ R27, R0.reuse, R147 ;  /* 0x00000093001b7220 */ /* 0x040fe40000410000 */
[C---:B------:R-:W-:Y:S01]  /*8b30*/  FMUL.FTZ R34, R0.reuse, R154 ;  /* 0x0000009a00227220 */ /* 0x040fe20000410000 */
[----:B------:R-:W-:Y:S01]  /*8b40*/  LDSM.16.MT88.4 R136, [R197+0x2100] ;  /* 0x00210000c588783b */ /* 0x000fe20000004200 */
[C---:B------:R-:W-:Y:S02]  /*8b50*/  FMUL.FTZ R35, R0.reuse, R155 ;  /* 0x0000009b00237220 */ /* 0x040fe40000410000 */
[C---:B------:R-:W-:Y:S02]  /*8b60*/  FMUL.FTZ R38, R0.reuse, R38 ;  /* 0x0000002600267220 */ /* 0x040fe40000410000 */
[C---:B-1----:R-:W-:Y:S02]  /*8b70*/  FMUL.FTZ R6, R0.reuse, R162 ;  /* 0x000000a200067220 */ /* 0x042fe40000410000 */
[C---:B------:R-:W-:Y:S01]  /*8b80*/  FMUL.FTZ R39, R0.reuse, R39 ;  /* 0x0000002700277220 */ /* 0x040fe20000410000 */
[----:B------:R-:W-:Y:S01]  /*8b90*/  LDSM.16.MT88.4 R144, [R200+0x900] ;  /* 0x00090000c890783b */ /* 0x000fe20000004200 */
[C---:B------:R-:W-:Y:S02]  /*8ba0*/  FMUL.FTZ R42, R0.reuse, R42 ;  /* 0x0000002a002a7220 */ /* 0x040fe40000410000 */
[C---:B------:R-:W-:Y:S02]  /*8bb0*/  FMUL.FTZ R43, R0.reuse, R43 ;  /* 0x0000002b002b7220 */ /* 0x040fe40000410000 */
[C---:B------:R-:W-:Y:S01]  /*8bc0*/  FMUL.FTZ R46, R0.reuse, R46 ;  /* 0x0000002e002e7220 */ /* 0x040fe20000410000 */
[----:B--2---:R-:W-:Y:S01]  /*8bd0*/  F2FP.BF16.PACK_AB R169, R231, R232 ;  /* 0x000000e8e7a9723e */ /* 0x004fe200000010ff */
[C---:B------:R-:W-:Y:S01]  /*8be0*/  FMUL.FTZ R7, R0.reuse, R163 ;  /* 0x000000a300077220 */ /* 0x040fe20000410000 */
[----:B------:R-:W-:Y:S01]  /*8bf0*/  LDSM.16.MT88.4 R152, [R197+0x2900] ;  /* 0x00290000c598783b */ /* 0x000fe20000004200 */
[C---:B------:R-:W-:Y:S02]  /*8c00*/  FMUL.FTZ R47, R0.reuse, R47 ;  /* 0x0000002f002f7220 */ /* 0x040fe40000410000 */
[C---:B------:R-:W-:Y:S02]  /*8c10*/  FMUL.FTZ R50, R0.reuse, R50 ;  /* 0x0000003200327220 */ /* 0x040fe40000410000 */
[C---:B------:R-:W-:Y:S01]  /*8c20*/  FMUL.FTZ R51, R0.reuse, R51 ;  /* 0x0000003300337220 */ /* 0x040fe20000410000 */
[C---:B------:R-:W-:Y:S05]  /*8c30*/  HMMA.16816.F32.BF16 R4, R168.reuse, R12, R4 ;  /* 0x0000000ca804723c */ /* 0x040fea0000041804 */
[----:B------:R-:W-:Y:S02]  /*8c40*/  FMUL.FTZ R54, R0, R54 ;  /* 0x0000003600367220 */ /* 0x000fe40000410000 */
[C---:B------:R-:W-:Y:S01]  /*8c50*/  FMUL.FTZ R12, R2.reuse, R132 ;  /* 0x00000084020c7220 */ /* 0x040fe20000410000 */
[C---:B------:R-:W-:Y:S04]  /*8c60*/  HMMA.16816.F32.BF16 R8, R168.reuse, R14, R8 ;  /* 0x0000000ea808723c */ /* 0x040fe80000041808 */
[----:B------:R-:W-:Y:S02]  /*8c70*/  FMUL.FTZ R13, R2, R133 ;  /* 0x00000085020d7220 */ /* 0x000fe40000410000 */
[C---:B------:R-:W-:Y:S02]  /*8c80*/  FMUL.FTZ R55, R0.reuse, R55 ;  /* 0x0000003700377220 */ /* 0x040fe40000410000 */
[C---:B------:R-:W-:Y:S04]  /*8c90*/  FMUL.FTZ R14, R0.reuse, R134 ;  /* 0x00000086000e7220 */ /* 0x040fe80000410000 */
[C---:B------:R-:W-:Y:S02]  /*8ca0*/  FMUL.FTZ R15, R0.reuse, R135 ;  /* 0x00000087000f7220 */ /* 0x040fe40000410000 */
[----:B------:R-:W1:Y:S01]  /*8cb0*/  LDSM.16.MT88.4 R132, [R199+0x100] ;  /* 0x00010000c784783b */ /* 0x000e620000004200 */
[C---:B------:R-:W-:Y:S02]  /*8cc0*/  FMUL.FTZ R58, R0.reuse, R58 ;  /* 0x0000003a003a7220 */ /* 0x040fe40000410000 */
[C---:B------:R-:W-:Y:S02]  /*8cd0*/  FMUL.FTZ R59, R0.reuse, R59 ;  /* 0x0000003b003b7220 */ /* 0x040fe40000410000 */
[C---:B------:R-:W-:Y:S03]  /*8ce0*/  HMMA.16816.F32.BF16 R12, R168.reuse, R20, R12 ;  /* 0x00000014a80c723c */ /* 0x040fe6000004180c */
[C---:B------:R-:W-:Y:S02]  /*8cf0*/  FMUL.FTZ R62, R0.reuse, R62 ;  /* 0x0000003e003e7220 */ /* 0x040fe40000410000 */
[----:B------:R-:W-:Y:S02]  /*8d00*/  FMUL.FTZ R63, R0, R63 ;  /* 0x0000003f003f7220 */ /* 0x000fe40000410000 */
[C---:B------:R-:W-:Y:S01]  /*8d10*/  FMUL.FTZ R20, R2.reuse, R140 ;  /* 0x0000008c02147220 */ /* 0x040fe20000410000 */
[C---:B------:R-:W-:Y:S04]  /*8d20*/  HMMA.16816.F32.BF16 R16, R168.reuse, R22, R16 ;  /* 0x00000016a810723c */ /* 0x040fe80000041810 */
[C---:B------:R-:W-:Y:S02]  /*8d30*/  FMUL.FTZ R21, R2.reuse, R141 ;  /* 0x0000008d02157220 */ /* 0x040fe40000410000 */
[----:B------:R-:W-:Y:S02]  /*8d40*/  FMUL.FTZ R64, R2, R64 ;  /* 0x0000004002407220 */ /* 0x000fe40000410000 */
[C---:B------:R-:W-:Y:S04]  /*8d50*/  FMUL.FTZ R22, R0.reuse, R142 ;  /* 0x0000008e00167220 */ /* 0x040fe80000410000 */
[----:B------:R-:W-:Y:S02]  /*8d60*/  FMUL.FTZ R23, R0, R143 ;  /* 0x0000008f00177220 */ /* 0x000fe40000410000 */
[----:B------:R-:W2:Y:S01]  /*8d70*/  LDSM.16.MT88.4 R140, [R198+0x2100] ;  /* 0x00210000c68c783b */ /* 0x000ea20000004200 */
[----:B------:R-:W-:Y:S02]  /*8d80*/  FMUL.FTZ R65, R2, R65 ;  /* 0x0000004102417220 */ /* 0x000fe40000410000 */
[C---:B------:R-:W-:Y:S02]  /*8d90*/  FMUL.FTZ R66, R0.reuse, R66 ;  /* 0x0000004200427220 */ /* 0x040fe40000410000 */
[C---:B------:R-:W-:Y:S03]  /*8da0*/  HMMA.16816.F32.BF16 R20, R168.reuse, R28, R20 ;  /* 0x0000001ca814723c */ /* 0x040fe60000041814 */
[----:B------:R-:W-:Y:S02]  /*8db0*/  FMUL.FTZ R67, R0, R67 ;  /* 0x0000004300437220 */ /* 0x000fe40000410000 */
[C---:B------:R-:W-:Y:S02]  /*8dc0*/  FMUL.FTZ R68, R2.reuse, R68 ;  /* 0x0000004402447220 */ /* 0x040fe40000410000 */
[C---:B------:R-:W-:Y:S01]  /*8dd0*/  FMUL.FTZ R28, R2.reuse, R148 ;  /* 0x00000094021c7220 */ /* 0x040fe20000410000 */
[C---:B------:R-:W-:Y:S04]  /*8de0*/  HMMA.16816.F32.BF16 R24, R168.reuse, R30, R24 ;  /* 0x0000001ea818723c */ /* 0x040fe80000041818 */
[C---:B------:R-:W-:Y:S02]  /*8df0*/  FMUL.FTZ R29, R2.reuse, R149 ;  /* 0x00000095021d7220 */ /* 0x040fe40000410000 */
[----:B------:R-:W-:Y:S02]  /*8e00*/  FMUL.FTZ R69, R2, R69 ;  /* 0x0000004502457220 */ /* 0x000fe40000410000 */
[C---:B------:R-:W-:Y:S04]  /*8e10*/  FMUL.FTZ R30, R0.reuse, R150 ;  /* 0x00000096001e7220 */ /* 0x040fe80000410000 */
[C---:B------:R-:W-:Y:S02]  /*8e20*/  FMUL.FTZ R31, R0.reuse, R151 ;  /* 0x00000097001f7220 */ /* 0x040fe40000410000 */
[----:B------:R-:W-:Y:S01]  /*8e30*/  LDSM.16.MT88.4 R148, [R199+0x900] ;  /* 0x00090000c794783b */ /* 0x000fe20000004200 */
[C---:B------:R-:W-:Y:S02]  /*8e40*/  FMUL.FTZ R70, R0.reuse, R70 ;  /* 0x0000004600467220 */ /* 0x040fe40000410000 */
[----:B------:R-:W-:Y:S02]  /*8e50*/  FMUL.FTZ R71, R0, R71 ;  /* 0x0000004700477220 */ /* 0x000fe40000410000 */
        /* <DEDUP_REMOVED lines=60> */
[C---:B--2---:R-:W-:Y:S01]  /*9220*/  HMMA.16816.F32.BF16 R92, R168.reuse, R140, R92 ;  /* 0x0000008ca85c723c */ /* 0x044fe2000004185c */
[----:B------:R2:W-:Y:S03]  /*9230*/  MUFU.EX2 R239, R136 ;  /* 0x0000008800ef7308 */ /* 0x0005e60000000800 */
[C---:B------:R-:W-:Y:S02]  /*9240*/  FMUL.FTZ R108, R2.reuse, R108 ;  /* 0x0000006c026c7220 */ /* 0x040fe40000410000 */
[----:B------:R-:W-:Y:S02]  /*9250*/  FMUL.FTZ R109, R2, R109 ;  /* 0x0000006d026d7220 */ /* 0x000fe40000410000 */
[C---:B------:R-:W-:Y:S04]  /*9260*/  HMMA.16816.F32.BF16 R96, R168.reuse, R142, R96 ;  /* 0x0000008ea860723c */ /* 0x040fe80000041860 */
[--C-:B------:R-:W-:Y:S02]  /*9270*/  FFMA.FTZ R140, R175, c[0x0][0x2d0], -R172.reuse ;  /* 0x0000b400af8c7a23 */ /* 0x100fe400000108ac */
[C---:B------:R-:W-:Y:S02]  /*9280*/  FMUL.FTZ R110, R0.reuse, R110 ;  /* 0x0000006e006e7220 */ /* 0x040fe40000410000 */
[----:B------:R3:W4:Y:S01]  /*9290*/  MUFU.EX2 R238, R140 ;  /* 0x0000008c00ee7308 */ /* 0x0007220000000800 */
[C---:B-1----:R-:W-:Y:S03]  /*92a0*/  HMMA.16816.F32.BF16 R100, R168.reuse, R132, R100 ;  /* 0x00000084a864723c */ /* 0x042fe60000041864 */
[----:B------:R-:W-:Y:S02]  /*92b0*/  FMUL.FTZ R111, R0, R111 ;  /* 0x0000006f006f7220 */ /* 0x000fe40000410000 */
[----:B------:R-:W-:Y:S02]  /*92c0*/  FMUL.FTZ R112, R2, R112 ;  /* 0x0000007002707220 */ /* 0x000fe40000410000 */
[--C-:B------:R-:W-:Y:S01]  /*92d0*/  FFMA.FTZ R132, R180, c[0x0][0x2d0], -R172.reuse ;  /* 0x0000b400b4847a23 */ /* 0x100fe200000108ac */
[C---:B------:R-:W-:Y:S01]  /*92e0*/  HMMA.16816.F32.BF16 R104, R168.reuse, R134, R104 ;  /* 0x00000086a868723c */ /* 0x040fe20000041868 */
[----:B--2---:R-:W1:Y:S02]  /*92f0*/  LDSM.16.MT88.4 R136, [R198+0x6100] ;  /* 0x00610000c688783b */ /* 0x004e640000004200 */
[----:B------:R2:W-:Y:S01]  /*9300*/  MUFU.EX2 R236, R132 ;  /* 0x0000008400ec7308 */ /* 0x0005e20000000800 */
[----:B------:R-:W-:Y:S02]  /*9310*/  FMUL.FTZ R113, R2, R113 ;  /* 0x0000007102717220 */ /* 0x000fe40000410000 */
[C---:B------:R-:W-:Y:S02]  /*9320*/  FMUL.FTZ R114, R0.reuse, R114 ;  /* 0x0000007200727220 */ /* 0x040fe40000410000 */
[----:B------:R-:W-:Y:S04]  /*9330*/  FMUL.FTZ R115, R0, R115 ;  /* 0x0000007300737220 */ /* 0x000fe80000410000 */
[C---:B------:R-:W-:Y:S02]  /*9340*/  FMUL.FTZ R116, R2.reuse, R116 ;  /* 0x0000007402747220 */ /* 0x040fe40000410000 */
[----:B------:R-:W-:Y:S02]  /*9350*/  FMUL.FTZ R117, R2, R117 ;  /* 0x0000007502757220 */ /* 0x000fe40000410000 */
[--C-:B---3--:R-:W-:Y:S02]  /*9360*/  FFMA.FTZ R140, R178, c[0x0][0x2d0], -R172.reuse ;  /* 0x0000b400b28c7a23 */ /* 0x108fe400000108ac */
[C---:B------:R-:W-:Y:S02]  /*9370*/  FMUL.FTZ R118, R0.reuse, R118 ;  /* 0x0000007600767220 */ /* 0x040fe40000410000 */
[----:B------:R3:W-:Y:S01]  /*9380*/  MUFU.EX2 R237, R140 ;  /* 0x0000008c00ed7308 */ /* 0x0007e20000000800 */
[----:B------:R-:W-:Y:S02]  /*9390*/  FMUL.FTZ R119, R0, R119 ;  /* 0x0000007700777220 */ /* 0x000fe40000410000 */
[C---:B------:R-:W-:Y:S02]  /*93a0*/  FMUL.FTZ R120, R2.reuse, R120 ;  /* 0x0000007802787220 */ /* 0x040fe40000410000 */
[----:B------:R-:W-:Y:S02]  /*93b0*/  FMUL.FTZ R121, R2, R121 ;  /* 0x0000007902797220 */ /* 0x000fe40000410000 */
[--C-:B--2---:R-:W-:Y:S02]  /*93c0*/  FFMA.FTZ R132, R174, c[0x0][0x2d0], -R157.reuse ;  /* 0x0000b400ae847a23 */ /* 0x104fe4000001089d */
[C---:B------:R-:W-:Y:S02]  /*93d0*/  FMUL.FTZ R122, R0.reuse, R122 ;  /* 0x0000007a007a7220 */ /* 0x040fe40000410000 */
[----:B------:R2:W-:Y:S01]  /*93e0*/  MUFU.EX2 R192, R132 ;  /* 0x0000008400c07308 */ /* 0x0005e20000000800 */
[----:B------:R-:W-:Y:S02]  /*93f0*/  FMUL.FTZ R123, R0, R123 ;  /* 0x0000007b007b7220 */ /* 0x000fe40000410000 */
[C---:B------:R-:W-:Y:S02]  /*9400*/  FMUL.FTZ R124, R2.reuse, R124 ;  /* 0x0000007c027c7220 */ /* 0x040fe40000410000 */
[----:B------:R-:W-:Y:S02]  /*9410*/  FMUL.FTZ R125, R2, R125 ;  /* 0x0000007d027d7220 */ /* 0x000fe40000410000 */
[C---:B------:R-:W-:Y:S02]  /*9420*/  FMUL.FTZ R126, R0.reuse, R126 ;  /* 0x0000007e007e7220 */ /* 0x040fe40000410000 */
[----:B------:R-:W-:Y:S01]  /*9430*/  FMUL.FTZ R127, R0, R127 ;  /* 0x0000007f007f7220 */ /* 0x000fe20000410000 */
[C---:B-1----:R-:W-:Y:S01]  /*9440*/  HMMA.16816.F32.BF16 R108, R168.reuse, R136, R108 ;  /* 0x00000088a86c723c */ /* 0x042fe2000004186c */
[----:B---3--:R-:W1:Y:S02]  /*9450*/  LDSM.16.MT88.4 R140, [R200+0x6100] ;  /* 0x00610000c88c783b */ /* 0x008e640000004200 */
[C---:B------:R-:W-:Y:S02]  /*9460*/  FMUL.FTZ R128, R2.reuse, R128 ;  /* 0x0000008002807220 */ /* 0x040fe40000410000 */
[----:B------:R-:W-:Y:S03]  /*9470*/  FMUL.FTZ R129, R2, R129 ;  /* 0x0000008102817220 */ /* 0x000fe60000410000 */
[C---:B------:R-:W-:Y:S04]  /*9480*/  HMMA.16816.F32.BF16 R112, R168.reuse, R138, R112 ;  /* 0x0000008aa870723c */ /* 0x040fe80000041870 */
[--C-:B------:R-:W-:Y:S01]  /*9490*/  FFMA.FTZ R136, R176, c[0x0][0x2d0], -R157.reuse ;  /* 0x0000b400b0887a23 */ /* 0x100fe2000001089d */
[----:B--2---:R-:W2:Y:S01]  /*94a0*/  LDSM.16.MT88.4 R132, [R199+0x6100] ;  /* 0x00610000c784783b */ /* 0x004ea20000004200 */
[C---:B------:R-:W-:Y:S02]  /*94b0*/  FMUL.FTZ R130, R0.reuse, R130 ;  /* 0x0000008200827220 */ /* 0x040fe40000410000 */
[----:B------:R3:W5:Y:S01]  /*94c0*/  MUFU.EX2 R191, R136 ;  /* 0x0000008800bf7308 */ /* 0x0007620000000800 */
[----:B------:R-:W-:Y:S03]  /*94d0*/  FMUL.FTZ R131, R0, R131 ;  /* 0x0000008300837220 */ /* 0x000fe60000410000 */
[--C-:B---3--:R-:W-:Y:S01]  /*94e0*/  FFMA.FTZ R136, R177, c[0x0][0x2d0], -R157.reuse ;  /* 0x0000b400b1887a23 */ /* 0x108fe2000001089d */
[C---:B-1----:R-:W-:Y:S05]  /*94f0*/  HMMA.16816.F32.BF16 R116, R168.reuse, R140, R116 ;  /* 0x0000008ca874723c */ /* 0x042fea0000041874 */
[----:B------:R1:W-:Y:S02]  /*9500*/  MUFU.EX2 R190, R136 ;  /* 0x0000008800be7308 */ /* 0x0003e40000000800 */
[--C-:B------:R-:W-:Y:S01]  /*9510*/  FFMA.FTZ R140, R179, c[0x0][0x2d0], -R157.reuse ;  /* 0x0000b400b38c7a23 */ /* 0x100fe2000001089d */
[C---:B------:R-:W-:Y:S07]  /*9520*/  HMMA.16816.F32.BF16 R120, R168.reuse, R142, R120 ;  /* 0x0000008ea878723c */ /* 0x040fee0000041878 */
[----:B------:R3:W3:Y:S01]  /*9530*/  MUFU.EX2 R189, R140 ;  /* 0x0000008c00bd7308 */ /* 0x0006e20000000800 */
[C---:B--2---:R-:W-:Y:S07]  /*9540*/  HMMA.16816.F32.BF16 R124, R168.reuse, R132, R124 ;  /* 0x00000084a87c723c */ /* 0x044fee000004187c */
[----:B----4-:R-:W-:Y:S01]  /*9550*/  F2FP.BF16.PACK_AB R132, R238, R239 ;  /* 0x000000efee84723e */ /* 0x010fe200000010ff */
[----:B------:R-:W-:Y:S01]  /*9560*/  HMMA.16816.F32.BF16 R128, R168, R134, R128 ;  /* 0x00000086a880723c */ /* 0x000fe20000041880 */
[----:B-1----:R-:W1:Y:S03]  /*9570*/  LDSM.16.MT88.4 R136, [R197+0x900] ;  /* 0x00090000c588783b */ /* 0x002e660000004200 */
[----:B-----5:R-:W-:Y:S03]  /*9580*/  F2FP.BF16.PACK_AB R133, R191, R192 ;  /* 0x000000c0bf85723e */ /* 0x020fe600000010ff */
[----:B------:R-:W-:Y:S02]  /*9590*/  F2FP.BF16.PACK_AB R134, R236, R237 ;  /* 0x000000edec86723e */ /* 0x000fe400000010ff */
[----:B---3--:R-:W2:Y:S03]  /*95a0*/  LDSM.16.MT88.4 R140, [R198+0x900] ;  /* 0x00090000c68c783b */ /* 0x008ea60000004200 */
        /* <DEDUP_REMOVED lines=26> */
[--C-:B------:R-:W-:Y:S01]  /*9750*/  FFMA.FTZ R148, R184, c[0x0][0x2d0], -R172.reuse ;  /* 0x0000b400b8947a23 */ /* 0x100fe200000108ac */
[C---:B------:R-:W-:Y:S03]  /*9760*/  HMMA.16816.F32.BF16 R72, R132.reuse, R150, R72 ;  /* 0x000000968448723c */ /* 0x040fe60000041848 */
[----:B------:R4:W-:Y:S05]  /*9770*/  MUFU.EX2 R235, R148 ;  /* 0x0000009400eb7308 */ /* 0x0009ea0000000800 */
[C---:B-----5:R-:W-:Y:S07]  /*9780*/  HMMA.16816.F32.BF16 R76, R132.reuse, R152, R76 ;  /* 0x00000098844c723c */ /* 0x060fee000004184c */
[--C-:B------:R-:W-:Y:S01]  /*9790*/  FFMA.FTZ R152, R181, c[0x0][0x2d0], -R157.reuse ;  /* 0x0000b400b5987a23 */ /* 0x100fe2000001089d */
[C---:B------:R-:W-:Y:S03]  /*97a0*/  HMMA.16816.F32.BF16 R80, R132.reuse, R154, R80 ;  /* 0x0000009a8450723c */ /* 0x040fe60000041850 */
[----:B------:R5:W-:Y:S05]  /*97b0*/  MUFU.EX2 R181, R152 ;  /* 0x0000009800b57308 */ /* 0x000bea0000000800 */
[C---:B-1----:R-:W-:Y:S01]  /*97c0*/  HMMA.16816.F32.BF16 R84, R132.reuse, R136, R84 ;  /* 0x000000888454723c */ /* 0x042fe20000041854 */
[----:B----4-:R-:W1:Y:S06]  /*97d0*/  LDSM.16.MT88.4 R148, [R198+0x6900] ;  /* 0x00690000c694783b */ /* 0x010e6c0000004200 */
[--C-:B------:R-:W-:Y:S01]  /*97e0*/  FFMA.FTZ R136, R186, c[0x0][0x2d0], -R172.reuse ;  /* 0x0000b400ba887a23 */ /* 0x100fe200000108ac */
[C---:B------:R-:W-:Y:S03]  /*97f0*/  HMMA.16816.F32.BF16 R88, R132.reuse, R138, R88 ;  /* 0x0000008a8458723c */ /* 0x040fe60000041858 */
[----:B------:R4:W1:Y:S05]  /*9800*/  MUFU.EX2 R234, R136 ;  /* 0x0000008800ea7308 */ /* 0x00086a0000000800 */
[C---:B--2---:R-:W-:Y:S01]  /*9810*/  HMMA.16816.F32.BF16 R92, R132.reuse, R140, R92 ;  /* 0x0000008c845c723c */ /* 0x044fe2000004185c */
[----:B-----5:R-:W-:Y:S06]  /*9820*/  LDSM.16.MT88.4 R152, [R200+0x1100] ;  /* 0x00110000c898783b */ /* 0x020fec0000004200 */
[--C-:B------:R-:W-:Y:S01]  /*9830*/  FFMA.FTZ R140, R188, c[0x0][0x2d0], -R172.reuse ;  /* 0x0000b400bc8c7a23 */ /* 0x100fe200000108ac */
[C---:B------:R-:W-:Y:S03]  /*9840*/  HMMA.16816.F32.BF16 R96, R132.reuse, R142, R96 ;  /* 0x0000008e8460723c */ /* 0x040fe60000041860 */
[----:B------:R2:W-:Y:S05]  /*9850*/  MUFU.EX2 R186, R140 ;  /* 0x0000008c00ba7308 */ /* 0x0005ea0000000800 */
[C---:B---3--:R-:W-:Y:S04]  /*9860*/  HMMA.16816.F32.BF16 R100, R132.reuse, R144, R100 ;  /* 0x000000908464723c */ /* 0x048fe80000041864 */
[--C-:B----4-:R-:W-:Y:S03]  /*9870*/  FFMA.FTZ R136, R187, c[0x0][0x2d0], -R172.reuse ;  /* 0x0000b400bb887a23 */ /* 0x110fe600000108ac */
[--C-:B------:R-:W-:Y:S01]  /*9880*/  FFMA.FTZ R144, R182, c[0x0][0x2d0], -R157.reuse ;  /* 0x0000b400b6907a23 */ /* 0x100fe2000001089d */
[C---:B------:R-:W-:Y:S01]  /*9890*/  HMMA.16816.F32.BF16 R104, R132.reuse, R146, R104 ;  /* 0x000000928468723c */ /* 0x040fe20000041868 */
[----:B------:R3:W4:Y:S07]  /*98a0*/  MUFU.EX2 R187, R136 ;  /* 0x0000008800bb7308 */ /* 0x00072e0000000800 */
[C---:B-1----:R-:W-:Y:S03]  /*98b0*/  HMMA.16816.F32.BF16 R108, R132.reuse, R148, R108 ;  /* 0x00000094846c723c */ /* 0x042fe6000004186c */
[----:B------:R1:W5:Y:S01]  /*98c0*/  MUFU.EX2 R180, R144 ;  /* 0x0000009000b47308 */ /* 0x0003620000000800 */
[----:B--2---:R-:W-:Y:S03]  /*98d0*/  LDSM.16.MT88.4 R140, [R199+0x6900] ;  /* 0x00690000c78c783b */ /* 0x004fe60000004200 */
[--C-:B------:R-:W-:Y:S01]  /*98e0*/  FFMA.FTZ R148, R185, c[0x0][0x2d0], -R157.reuse ;  /* 0x0000b400b9947a23 */ /* 0x100fe2000001089d */
[C---:B------:R-:W-:Y:S05]  /*98f0*/  HMMA.16816.F32.BF16 R112, R132.reuse, R150, R112 ;  /* 0x000000968470723c */ /* 0x040fea0000041870 */
[----:B------:R2:W-:Y:S01]  /*9900*/  MUFU.EX2 R178, R148 ;  /* 0x0000009400b27308 */ /* 0x0005e20000000800 */
[----:B---3--:R-:W3:Y:S01]  /*9910*/  LDSM.16.MT88.4 R136, [R200+0x6900] ;  /* 0x00690000c888783b */ /* 0x008ee20000004200 */
[--C-:B-1----:R-:W-:Y:S08]  /*9920*/  FFMA.FTZ R144, R183, c[0x0][0x2d0], -R157.reuse ;  /* 0x0000b400b7907a23 */ /* 0x102ff0000001089d */
[----:B------:R1:W1:Y:S01]  /*9930*/  MUFU.EX2 R179, R144 ;  /* 0x0000009000b37308 */ /* 0x0002620000000800 */
[----:B--2---:R-:W-:Y:S08]  /*9940*/  LDSM.16.MT88.4 R148, [R198+0x1100] ;  /* 0x00110000c694783b */ /* 0x004ff00000004200 */
[----:B-1----:R-:W1:Y:S01]  /*9950*/  LDSM.16.MT88.4 R144, [R197+0x1100] ;  /* 0x00110000c590783b */ /* 0x002e620000004200 */
[C---:B---3--:R-:W-:Y:S08]  /*9960*/  HMMA.16816.F32.BF16 R116, R132.reuse, R136, R116 ;  /* 0x000000888474723c */ /* 0x048ff00000041874 */
[C---:B------:R-:W-:Y:S01]  /*9970*/  HMMA.16816.F32.BF16 R120, R132.reuse, R138, R120 ;  /* 0x0000008a8478723c */ /* 0x040fe20000041878 */
[----:B------:R-:W2:Y:S07]  /*9980*/  LDSM.16.MT88.4 R136, [R199+0x1100] ;  /* 0x00110000c788783b */ /* 0x000eae0000004200 */
[C---:B------:R-:W-:Y:S08]  /*9990*/  HMMA.16816.F32.BF16 R124, R132.reuse, R140, R124 ;  /* 0x0000008c847c723c */ /* 0x040ff0000004187c */
[----:B------:R-:W-:Y:S01]  /*99a0*/  HMMA.16816.F32.BF16 R128, R132, R142, R128 ;  /* 0x0000008e8480723c */ /* 0x000fe20000041880 */
[----:B------:R-:W3:Y:S06]  /*99b0*/  LDSM.16.MT88.4 R140, [R197+0x3100] ;  /* 0x00310000c58c783b */ /* 0x000eec0000004200 */
[----:B------:R-:W-:Y:S02]  /*99c0*/  F2FP.BF16.PACK_AB R132, R234, R235 ;  /* 0x000000ebea84723e */ /* 0x000fe400000010ff */
[----:B----4-:R-:W-:Y:S03]  /*99d0*/  F2FP.BF16.PACK_AB R134, R186, R187 ;  /* 0x000000bbba86723e */ /* 0x010fe600000010ff */
[----:B-----5:R-:W-:Y:S02]  /*99e0*/  F2FP.BF16.PACK_AB R133, R180, R181 ;  /* 0x000000b5b485723e */ /* 0x020fe400000010ff */
[----:B------:R-:W-:Y:S07]  /*99f0*/  F2FP.BF16.PACK_AB R135, R178, R179 ;  /* 0x000000b3b287723e */ /* 0x000fee00000010ff */
[C---:B-1----:R-:W-:Y:S08]  /*9a00*/  HMMA.16816.F32.BF16 R4, R132.reuse, R144, R4 ;  /* 0x000000908404723c */ /* 0x042ff00000041804 */
[C---:B------:R-:W-:Y:S01]  /*9a10*/  HMMA.16816.F32.BF16 R8, R132.reuse, R146, R8 ;  /* 0x000000928408723c */ /* 0x040fe20000041808 */
[----:B------:R-:W1:Y:S07]  /*9a20*/  LDSM.16.MT88.4 R144, [R198+0x3100] ;  /* 0x00310000c690783b */ /* 0x000e6e0000004200 */
        /* <DEDUP_REMOVED lines=21> */
[C---:B------:R-:W-:Y:S07]  /*9b80*/  HMMA.16816.F32.BF16 R68, R132.reuse, R152, R68 ;  /* 0x000000988444723c */ /* 0x040fee0000041844 */
[--C-:B------:R-:W-:Y:S01]  /*9b90*/  FFMA.FTZ R152, R194, c[0x0][0x2d0], -R157.reuse ;  /* 0x0000b400c2987a23 */ /* 0x100fe2000001089d */
[C---:B------:R-:W-:Y:S03]  /*9ba0*/  HMMA.16816.F32.BF16 R72, R132.reuse, R154, R72 ;  /* 0x0000009a8448723c */ /* 0x040fe60000041848 */
[----:B------:R5:W-:Y:S05]  /*9bb0*/  MUFU.EX2 R176, R152 ;  /* 0x0000009800b07308 */ /* 0x000bea0000000800 */
[C---:B---3--:R-:W-:Y:S07]  /*9bc0*/  HMMA.16816.F32.BF16 R76, R132.reuse, R140, R76 ;  /* 0x0000008c844c723c */ /* 0x048fee000004184c */
[--C-:B------:R-:W-:Y:S01]  /*9bd0*/  FFMA.FTZ R140, R223, c[0x0][0x2d0], -R172.reuse ;  /* 0x0000b400df8c7a23 */ /* 0x100fe200000108ac */
[C---:B------:R-:W-:Y:S03]  /*9be0*/  HMMA.16816.F32.BF16 R80, R132.reuse, R142, R80 ;  /* 0x0000008e8450723c */ /* 0x040fe60000041850 */
[----:B------:R3:W-:Y:S01]  /*9bf0*/  MUFU.EX2 R185, R140 ;  /* 0x0000008c00b97308 */ /* 0x0007e20000000800 */
[----:B------:R-:W-:Y:S04]  /*9c00*/  IADD3 R223, R224, -0x1, RZ ;  /* 0xffffffffe0df7810 */ /* 0x000fe80007ffe0ff */
[C---:B-1----:R-:W-:Y:S01]  /*9c10*/  HMMA.16816.F32.BF16 R84, R132.reuse, R144, R84 ;  /* 0x000000908454723c */ /* 0x042fe20000041854 */
[----:B-----5:R-:W-:Y:S03]  /*9c20*/  LDSM.16.MT88.4 R152, [R200+0x1900] ;  /* 0x00190000c898783b */ /* 0x020fe60000004200 */
[----:B------:R-:W-:Y:S03]  /*9c30*/  MOV R224, R223 ;  /* 0x000000df00e07202 */ /* 0x000fe60000000f00 */
[--C-:B------:R-:W-:Y:S01]  /*9c40*/  FFMA.FTZ R144, R227, c[0x0][0x2d0], -R172.reuse ;  /* 0x0000b400e3907a23 */ /* 0x100fe200000108ac */
[C---:B------:R-:W-:Y:S03]  /*9c50*/  HMMA.16816.F32.BF16 R88, R132.reuse, R146, R88 ;  /* 0x000000928458723c */ /* 0x040fe60000041858 */
[----:B------:R1:W-:Y:S05]  /*9c60*/  MUFU.EX2 R183, R144 ;  /* 0x0000009000b77308 */ /* 0x0003ea0000000800 */
[C---:B----4-:R-:W-:Y:S04]  /*9c70*/  HMMA.16816.F32.BF16 R92, R132.reuse, R148, R92 ;  /* 0x00000094845c723c */ /* 0x050fe8000004185c */
[--C-:B---3--:R-:W-:Y:S02]  /*9c80*/  FFMA.FTZ R140, R226, c[0x0][0x2d0], -R172.reuse ;  /* 0x0000b400e28c7a23 */ /* 0x108fe400000108ac */
[----:B------:R-:W-:Y:S02]  /*9c90*/  FFMA.FTZ R172, R228, c[0x0][0x2d0], -R172 ;  /* 0x0000b400e4ac7a23 */ /* 0x000fe400000108ac */
[C---:B------:R-:W-:Y:S01]  /*9ca0*/  HMMA.16816.F32.BF16 R96, R132.reuse, R150, R96 ;  /* 0x000000968460723c */ /* 0x040fe20000041860 */
[----:B------:R3:W4:Y:S01]  /*9cb0*/  MUFU.EX2 R184, R140 ;  /* 0x0000008c00b87308 */ /* 0x0007220000000800 */
[----:B------:R-:W-:Y:S06]  /*9cc0*/  LDSM.16.MT88.4 R148, [R199+0x7100] ;  /* 0x00710000c794783b */ /* 0x000fec0000004200 */
[C---:B--2---:R-:W-:Y:S03]  /*9cd0*/  HMMA.16816.F32.BF16 R100, R132.reuse, R136, R100 ;  /* 0x000000888464723c */ /* 0x044fe60000041864 */
[----:B------:R2:W5:Y:S01]  /*9ce0*/  MUFU.EX2 R182, R172 ;  /* 0x000000ac00b67308 */ /* 0x0005620000000800 */
[--C-:B-1----:R-:W-:Y:S03]  /*9cf0*/  FFMA.FTZ R144, R193, c[0x0][0x2d0], -R157.reuse ;  /* 0x0000b400c1907a23 */ /* 0x102fe6000001089d */
[--C-:B------:R-:W-:Y:S01]  /*9d00*/  FFMA.FTZ R136, R195, c[0x0][0x2d0], -R157.reuse ;  /* 0x0000b400c3887a23 */ /* 0x100fe2000001089d */
[C---:B------:R-:W-:Y:S04]  /*9d10*/  HMMA.16816.F32.BF16 R104, R132.reuse, R138, R104 ;  /* 0x0000008a8468723c */ /* 0x040fe80000041868 */
[----:B------:R-:W-:Y:S01]  /*9d20*/  FFMA.FTZ R157, R159, c[0x0][0x2d0], -R157 ;  /* 0x0000b4009f9d7a23 */ /* 0x000fe2000001089d */
[----:B------:R1:W1:Y:S01]  /*9d30*/  MUFU.EX2 R177, R144 ;  /* 0x0000009000b17308 */ /* 0x0002620000000800 */
[----:B---3--:R-:W3:Y:S01]  /*9d40*/  LDSM.16.MT88.4 R140, [R198+0x7100] ;  /* 0x00710000c68c783b */ /* 0x008ee20000004200 */
[----:B----4-:R-:W-:Y:S08]  /*9d50*/  F2FP.BF16.PACK_AB R168, R184, R185 ;  /* 0x000000b9b8a8723e */ /* 0x010ff000000010ff */
[----:B------:R4:W-:Y:S01]  /*9d60*/  MUFU.EX2 R158, R136 ;  /* 0x00000088009e7308 */ /* 0x0009e20000000800 */
[----:B--2---:R-:W-:Y:S01]  /*9d70*/  LDSM.16.MT88.4 R172, [R199+0x1900] ;  /* 0x00190000c7ac783b */ /* 0x004fe20000004200 */
[----:B-----5:R-:W-:Y:S08]  /*9d80*/  F2FP.BF16.PACK_AB R170, R182, R183 ;  /* 0x000000b7b6aa723e */ /* 0x020ff000000010ff */
[----:B------:R-:W2:Y:S01]  /*9d90*/  MUFU.EX2 R157, R157 ;  /* 0x0000009d009d7308 */ /* 0x000ea20000000800 */
[----:B-1----:R-:W1:Y:S01]  /*9da0*/  LDSM.16.MT88.4 R144, [R200+0x7100] ;  /* 0x00710000c890783b */ /* 0x002e620000004200 */
[----:B------:R-:W-:Y:S07]  /*9db0*/  F2FP.BF16.PACK_AB R169, R176, R177 ;  /* 0x000000b1b0a9723e */ /* 0x000fee00000010ff */
[----:B----4-:R-:W4:Y:S01]  /*9dc0*/  LDSM.16.MT88.4 R136, [R198+0x1900] ;  /* 0x00190000c688783b */ /* 0x010f220000004200 */
[C---:B---3--:R-:W-:Y:S03]  /*9dd0*/  HMMA.16816.F32.BF16 R108, R132.reuse, R140, R108 ;  /* 0x0000008c846c723c */ /* 0x048fe6000004186c */
[----:B--2---:R-:W-:Y:S05]  /*9de0*/  F2FP.BF16.PACK_AB R171, R157, R158 ;  /* 0x0000009e9dab723e */ /* 0x004fea00000010ff */
[C---:B------:R-:W-:Y:S08]  /*9df0*/  HMMA.16816.F32.BF16 R112, R132.reuse, R142, R112 ;  /* 0x0000008e8470723c */ /* 0x040ff00000041870 */
[C---:B-1----:R-:W-:Y:S08]  /*9e00*/  HMMA.16816.F32.BF16 R116, R132.reuse, R144, R116 ;  /* 0x000000908474723c */ /* 0x042ff00000041874 */
[C---:B------:R-:W-:Y:S08]  /*9e10*/  HMMA.16816.F32.BF16 R120, R132.reuse, R146, R120 ;  /* 0x000000928478723c */ /* 0x040ff00000041878 */
[C---:B------:R-:W-:Y:S08]  /*9e20*/  HMMA.16816.F32.BF16 R124, R132.reuse, R148, R124 ;  /* 0x00000094847c723c */ /* 0x040ff0000004187c */
[----:B------:R-:W-:Y:S08]  /*9e30*/  HMMA.16816.F32.BF16 R128, R132, R150, R128 ;  /* 0x000000968480723c */ /* 0x000ff00000041880 */
[C---:B------:R-:W-:Y:S01]  /*9e40*/  HMMA.16816.F32.BF16 R160, R168.reuse, R164, R4 ;  /* 0x000000a4a8a0723c */ /* 0x040fe20000041804 */
[----:B------:R-:W1:Y:S07]  /*9e50*/  LDSM.16.MT88.4 R4, [R197+0x3900] ;  /* 0x00390000c504783b */ /* 0x000e6e0000004200 */
[C---:B------:R-:W-:Y:S01]  /*9e60*/  HMMA.16816.F32.BF16 R164, R168.reuse, R166, R8 ;  /* 0x000000a6a8a4723c */ /* 0x040fe20000041808 */
[----:B------:R-:W2:Y:S07]  /*9e70*/  LDSM.16.MT88.4 R8, [R198+0x3900] ;  /* 0x00390000c608783b */ /* 0x000eae0000004200 */
[C---:B----4-:R-:W-:Y:S01]  /*9e80*/  HMMA.16816.F32.BF16 R132, R168.reuse, R136, R12 ;  /* 0x00000088a884723c */ /* 0x050fe2000004180c */
        /* <DEDUP_REMOVED lines=74> */
.L_x_4188:
        /* <DEDUP_REMOVED lines=25> */
.L_x_4199:
[----:B------:R-:W-:-:S04]  /*a4c0*/  MOV R4, c[0x0][0x32c] ;  /* 0x0000cb0000047a02 */ /* 0x000fc80000000f00 */
[----:B------:R-:W-:-:S13]  /*a4d0*/  ISETP.NE.AND P0, PT, R4, 0x1, PT ;  /* 0x000000010400780c */ /* 0x000fda0003f05270 */
[----:B------:R-:W-:-:S05]  /*a4e0*/  @P0 IMAD.HI.U32 R4, R0, c[0x0][0x330], RZ ;  /* 0x0000cc0000040a27 */ /* 0x000fca00078e00ff */
[----:B------:R-:W-:-:S05]  /*a4f0*/  @P0 SHF.R.U32.HI R0, RZ, c[0x0][0x334], R4 ;  /* 0x0000cd00ff000a19 */ /* 0x000fca0000011604 */
.L_x_4200:
[----:B------:R-:W-:-:S05]  /*a500*/  IMAD R0, R0, c[0x0][0x32c], RZ ;  /* 0x0000cb0000007a24 */ /* 0x000fca00078e02ff */
[----:B------:R-:W-:-:S04]  /*a510*/  IMNMX R2, R2, R0, !PT ;  /* 0x0000000002027217 */ /* 0x000fc80007800200 */
.L_x_4198:
[----:B------:R-:W-:-:S04]  /*a520*/  IADD3 R2, R2, 0x3f, RZ ;  /* 0x0000003f02027810 */ /* 0x000fc80007ffe0ff */
[----:B------:R-:W-:-:S04]  /*a530*/  SHF.R.S32.HI R0, RZ, 0x1f, R2 ;  /* 0x0000001fff007819 */ /* 0x000fc80000011402 */
[----:B------:R-:W-:-:S04]  /*a540*/  LEA.HI R0, R0, R2, RZ, 0x6 ;  /* 0x0000000200007211 */ /* 0x000fc800078f30ff */
[----:B------:R-:W-:-:S04]  /*a550*/  SHF.R.S32.HI R0, RZ, 0x6, R0 ;  /* 0x00000006ff007819 */ /* 0x000fc80000011400 */
[----:B------:R-:W-:-:S04]  /*a560*/  IMNMX R240, R233, R0, !PT ;  /* 0x00000000e9f07217 */ /* 0x000fc80007800200 */
[----:B------:R-:W-:-:S13]  /*a570*/  ISETP.GE.AND P0, PT, R223, R240, PT ;  /* 0x000000f0df00720c */ /* 0x000fda0003f06270 */
[----:B------:R-:W-:Y:S05]  /*a580*/  @!P0 BRA `(.L_x_4201) ;  /* 0x0000341000008947 */ /* 0x000fea0003800000 */
[----:B------:R-:W2:Y:S04]  /*a590*/  LDL.64 R10, [R1+0x30] ;  /* 0x00003000010a7983 */ /* 0x000ea80000100a00 */
[----:B------:R-:W3:Y:S04]  /*a5a0*/  LDL.64 R8, [R1+0x18] ;  /* 0x0000180001087983 */ /* 0x000ee80000100a00 */
[----:B------:R-:W4:Y:S04]  /*a5b0*/  LDL.64 R6, [R1+0x28] ;  /* 0x0000280001067983 */ /* 0x000f280000100a00 */
[----:B------:R-:W5:Y:S01]  /*a5c0*/  LDL.64 R4, [R1+0x20] ;  /* 0x0000200001047983 */ /* 0x000f620000100a00 */
[----:B------:R-:W-:Y:S01]  /*a5d0*/  IMAD.MOV.U32 R158, RZ, RZ, R3 ;  /* 0x000000ffff9e7224 */ /* 0x000fe200078e0003 */
[----:B------:R-:W-:Y:S01]  /*a5e0*/  MOV R224, R223 ;  /* 0x000000df00e07202 */ /* 0x000fe20000000f00 */
[----:B------:R-:W-:Y:S01]  /*a5f0*/  IMAD.MOV.U32 R157, RZ, RZ, R156 ;  /* 0x000000ffff9d7224 */ /* 0x000fe200078e009c */
[----:B------:R-:W-:Y:S01]  /*a600*/  MOV R242, c[0x0][0x20c] ;  /* 0x0000830000f27a02 */ /* 0x000fe20000000f00 */
[----:B------:R-:W-:Y:S01]  /*a610*/  IMAD.MOV.U32 R241, RZ, RZ, c[0x0][0x208] ;  /* 0x00008200fff17624 */ /* 0x000fe200078e00ff */
[----:B--2---:R-:W-:-:S02]  /*a620*/  IADD3 R239, P6, R10, 0x40, RZ ;  /* 0x000000400aef7810 */ /* 0x004fc40007fde0ff */
[C---:B------:R-:W-:Y:S02]  /*a630*/  IADD3 R237, P5, R10.reuse, 0x80, RZ ;  /* 0x000000800aed7810 */ /* 0x040fe40007fbe0ff */
[----:B------:R-:W-:Y:S01]  /*a640*/  IADD3 R235, P0, R10, 0xc0, RZ ;  /* 0x000000c00aeb7810 */ /* 0x000fe20007f1e0ff */
[--C-:B---3--:R-:W-:Y:S02]  /*a650*/  IMAD.X R238, RZ, RZ, R9.reuse, P6 ;  /* 0x000000ffffee7224 */ /* 0x108fe400030e0609 */
[----:B------:R-:W-:Y:S01]  /*a660*/  IMAD.X R236, RZ, RZ, R9, P5 ;  /* 0x000000ffffec7224 */ /* 0x000fe200028e0609 */
[C---:B----4-:R-:W-:Y:S02]  /*a670*/  IADD3 R232, P6, R6.reuse, 0x40, RZ ;  /* 0x0000004006e87810 */ /* 0x050fe40007fde0ff */
[----:B------:R-:W-:Y:S02]  /*a680*/  IADD3 R230, P5, R6, 0x80, RZ ;  /* 0x0000008006e67810 */ /* 0x000fe40007fbe0ff */
[----:B------:R-:W-:-:S02]  /*a690*/  IADD3.X R234, RZ, R9, RZ, P0, !PT ;  /* 0x00000009ffea7210 */ /* 0x000fc400007fe4ff */
[----:B------:R-:W-:Y:S01]  /*a6a0*/  IADD3 R228, P0, R6, 0xc0, RZ ;  /* 0x000000c006e47810 */ /* 0x000fe20007f1e0ff */
[--C-:B-----5:R-:W-:Y:S02]  /*a6b0*/  IMAD.X R231, RZ, RZ, R5.reuse, P6 ;  /* 0x000000ffffe77224 */ /* 0x120fe400030e0605 */
[----:B------:R-:W-:Y:S01]  /*a6c0*/  IMAD.X R229, RZ, RZ, R5, P5 ;  /* 0x000000ffffe57224 */ /* 0x000fe200028e0605 */
[----:B------:R-:W-:Y:S02]  /*a6d0*/  IADD3.X R227, RZ, R5, RZ, P0, !PT ;  /* 0x00000005ffe37210 */ /* 0x000fe400007fe4ff */
.L_x_4202:
[----:B------:R-:W2:Y:S01]  /*a6e0*/  LDL.64 R250, [R1+0x30] ;  /* 0x0000300001fa7983 */ /* 0x000ea20000100a00 */
[----:B------:R-:W-:Y:S05]  /*a6f0*/  DEPBAR.LE SB0, 0x0 ;  /* 0x000080000000791a */ /* 0x000fea0000000000 */
[----:B------:R-:W-:Y:S01]  /*a700*/  BAR.SYNC.DEFER_BLOCKING 0x0 ;  /* 0x0000000000007b1d */ /* 0x000fe20000010000 */
[----:B------:R-:W-:Y:S02]  /*a710*/  ISETP.GT.AND P6, PT, R233, R224, PT ;  /* 0x000000e0e900720c */ /* 0x000fe40003fc4270 */
[C---:B------:R-:W-:Y:S02]  /*a720*/  IADD3 R223, R224.reuse, -0x1, RZ ;  /* 0xffffffffe0df7810 */ /* 0x040fe40007ffe0ff */
[----:B------:R-:W-:Y:S02]  /*a730*/  MOV R247, 0x5 ;  /* 0x0000000500f77802 */ /* 0x000fe40000000f00 */
[----:B------:R-:W-:Y:S04]  /*a740*/  MOV R243, c[0x0][0x1e0] ;  /* 0x0000780000f37a02 */ /* 0x000fe80000000f00 */
[----:B------:R-:W-:Y:S03]  /*a750*/  SHF.L.U32 R243, R243, 0x5, RZ ;  /* 0x00000005f3f37819 */ /* 0x000fe600000006ff */
[----:B------:R-:W-:Y:S01]  /*a760*/  @!P6 SHF.R.S32.HI R0, RZ, 0x1f, R224 ;  /* 0x0000001fff00e819 */ /* 0x000fe200000114e0 */
[----:B------:R-:W-:Y:S04]  /*a770*/  @!P6 IMAD.WIDE.U32 R20, R224, c[0x0][0x208], RZ ;  /* 0x00008200e014ea25 */ /* 0x000fe800078e00ff */
[----:B------:R-:W-:Y:S01]  /*a780*/  @!P6 IMAD R0, R0, c[0x0][0x208], RZ ;  /* 0x000082000000ea24 */ /* 0x000fe200078e02ff */
[----:B------:R-:W-:Y:S03]  /*a790*/  @!P6 SHF.L.U32 R2, R20, 0x6, RZ ;  /* 0x000000061402e819 */ /* 0x000fe600000006ff */
[----:B------:R-:W-:Y:S01]  /*a7a0*/  @!P6 IMAD R0, R224, c[0x0][0x20c], R0 ;  /* 0x00008300e000ea24 */ /* 0x000fe200078e0200 */
[----:B------:R-:W3:Y:S04]  /*a7b0*/  LDL.64 R248, [R1+0x18] ;  /* 0x0000180001f87983 */ /* 0x000ee80000100a00 */
[----:B------:R-:W-:Y:S02]  /*a7c0*/  @!P6 IADD3 R0, R21, R0, RZ ;  /* 0x000000001500e210 */ /* 0x000fe40007ffe0ff */
[----:B------:R-:W-:Y:S02]  /*a7d0*/  LDSM.16.M88.4 R32, [R203+0x10100] ;  /* 0x01010000cb20783b */ /* 0x000fe40000000200 */
[----:B------:R-:W-:Y:S04]  /*a7e0*/  @!P6 SHF.L.U64.HI R0, R20, 0x6, R0 ;  /* 0x000000061400e819 */ /* 0x000fe80000010200 */
[----:B------:R-:W1:Y:S06]  /*a7f0*/  LDSM.16.M88.4 R8, [R196+0x8100] ;  /* 0x00810000c408783b */ /* 0x000e6c0000000200 */
[----:B------:R-:W4:Y:S06]  /*a800*/  LDSM.16.M88.4 R16, [R196+0x8900] ;  /* 0x00890000c410783b */ /* 0x000f2c0000000200 */
[----:B------:R-:W5:Y:S06]  /*a810*/  LDSM.16.M88.4 R24, [R196+0x9100] ;  /* 0x00910000c418783b */ /* 0x000f6c0000000200 */
        /* <DEDUP_REMOVED lines=8> */
[C---:B----4-:R-:W-:Y:S08]  /*a8a0*/  HMMA.16816.F32.BF16 R12, R32.reuse, R16, RZ ;  /* 0x00000010200c723c */ /* 0x050ff000000418ff */
[C---:B------:R-:W-:Y:S08]  /*a8b0*/  HMMA.16816.F32.BF16 R16, R32.reuse, R18, RZ ;  /* 0x000000122010723c */ /* 0x040ff000000418ff */
[C---:B-----5:R-:W-:Y:S01]  /*a8c0*/  HMMA.16816.F32.BF16 R20, R32.reuse, R24, RZ ;  /* 0x000000182014723c */ /* 0x060fe200000418ff */
[----:B--2---:R-:W-:Y:S04]  /*a8d0*/  @!P6 IADD3 R3, P5, R2, R250, RZ ;  /* 0x000000fa0203e210 */ /* 0x004fe80007fbe0ff */
[C---:B------:R-:W-:Y:S02]  /*a8e0*/  @!P6 LEA R192, P0, R3.reuse, c[0x0][0x1f8], 0x1 ;  /* 0x00007e0003c0ea11 */ /* 0x040fe400078008ff */
[----:B---3--:R-:W-:Y:S05]  /*a8f0*/  @!P6 IADD3.X R24, R0, R249, RZ, P5, !PT ;  /* 0x000000f90018e210 */ /* 0x008fea0002ffe4ff */
[----:B------:R-:W-:Y:S02]  /*a900*/  @!P6 LEA.HI.X R193, R3, c[0x0][0x1fc], R24, 0x1, P0 ;  /* 0x00007f0003c1ea11 */ /* 0x000fe400000f0c18 */
[C---:B------:R-:W-:Y:S01]  /*a910*/  HMMA.16816.F32.BF16 R24, R32.reuse, R26, RZ ;  /* 0x0000001a2018723c */ /* 0x040fe200000418ff */
[----:B------:R-:W-:Y:S02]  /*a920*/  @!P6 IADD3 R3, P0, R2, R239, RZ ;  /* 0x000000ef0203e210 */ /* 0x000fe40007f1e0ff */
[----:B------:R-:W-:Y:S01]  /*a930*/  @!PT LDS RZ, [RZ] ;  /* 0x00000000fffff984 */ /* 0x000fe20000000800 */
[----:B------:R-:W-:Y:S01]  /*a940*/  @!PT LDS RZ, [RZ] ;  /* 0x00000000fffff984 */ /* 0x000fe20000000800 */
[----:B------:R-:W-:Y:S01]  /*a950*/  @!PT LDS RZ, [RZ] ;  /* 0x00000000fffff984 */ /* 0x000fe20000000800 */
[----:B------:R2:W-:Y:S02]  /*a960*/  @!P6 LDGSTS.E.BYPASS.LTC128B.128 [R225+0x100], [R192.64], !P4 ;  /* 0x00100000c0e1efae */ /* 0x0005e4000e101d4c */
[C---:B------:R-:W-:Y:S02]  /*a970*/  @!P6 LEA R194, P5, R3.reuse, c[0x0][0x1f8], 0x1 ;  /* 0x00007e0003c2ea11 */ /* 0x040fe400078a08ff */
[----:B------:R-:W-:Y:S01]  /*a980*/  @!P6 IADD3.X R159, R0, R238, RZ, P0, !PT ;  /* 0x000000ee009fe210 */ /* 0x000fe200007fe4ff */
[C---:B------:R-:W-:Y:S01]  /*a990*/  HMMA.16816.F32.BF16 R28, R32.reuse, R168, RZ ;  /* 0x000000a8201c723c */ /* 0x040fe200000418ff */
[----:B------:R-:W-:Y:S03]  /*a9a0*/  @!P6 IADD3 R156, P0, R2, R237, RZ ;  /* 0x000000ed029ce210 */ /* 0x000fe60007f1e0ff */
[----:B------:R-:W-:Y:S02]  /*a9b0*/  @!P6 LEA.HI.X R195, R3, c[0x0][0x1fc], R159, 0x1, P5 ;  /* 0x00007f0003c3ea11 */ /* 0x000fe400028f0c9f */
[----:B------:R-:W-:Y:S02]  /*a9c0*/  @!P6 IADD3.X R159, R0, R236, RZ, P0, !PT ;  /* 0x000000ec009fe210 */ /* 0x000fe400007fe4ff */
[----:B------:R-:W-:Y:S01]  /*a9d0*/  HMMA.16816.F32.BF16 R32, R32, R170, RZ ;  /* 0x000000aa2020723c */ /* 0x000fe200000418ff */
[----:B------:R-:W-:Y:S01]  /*a9e0*/  @!P6 LEA R168, P5, R156, c[0x0][0x1f8], 0x1 ;  /* 0x00007e009ca8ea11 */ /* 0x000fe200078a08ff */
[----:B------:R2:W-:Y:S02]  /*a9f0*/  @!P6 LDGSTS.E.BYPASS.LTC128B.128 [R225+0x2100], [R194.64], !P3 ;  /* 0x02100000c2e1efae */ /* 0x0005e4000d901d4c */
[----:B------:R-:W-:Y:S02]  /*aa00*/  @!P6 IADD3 R3, P0, R2, R235, RZ ;  /* 0x000000eb0203e210 */ /* 0x000fe40007f1e0ff */
[----:B------:R-:W-:Y:S02]  /*aa10*/  @!P6 LEA.HI.X R169, R156, c[0x0][0x1fc], R159, 0x1, P5 ;  /* 0x00007f009ca9ea11 */ /* 0x000fe400028f0c9f */
[C---:B------:R-:W-:Y:S03]  /*aa20*/  HMMA.16816.F32.BF16 R4, R172.reuse, R176, R4 ;  /* 0x000000b0ac04723c */ /* 0x040fe60000041804 */
[----:B------:R3:W-:Y:S02]  /*aa30*/  @!P6 LDGSTS.E.BYPASS.LTC128B.128 [R225+0x4100], [R168.64], !P2 ;  /* 0x04100000a8e1efae */ /* 0x0007e4000d101d4c */
[----:B------:R-:W-:Y:S02]  /*aa40*/  @!P6 LEA R170, P5, R3, c[0x0][0x1f8], 0x1 ;  /* 0x00007e0003aaea11 */ /* 0x000fe400078a08ff */
[----:B------:R-:W-:Y:S01]  /*aa50*/  @!P6 IADD3.X R156, R0, R234, RZ, P0, !PT ;  /* 0x000000ea009ce210 */ /* 0x000fe200007fe4ff */
[C---:B------:R-:W-:Y:S04]  /*aa60*/  HMMA.16816.F32.BF16 R8, R172.reuse, R178, R8 ;  /* 0x000000b2ac08723c */ /* 0x040fe80000041808 */
[----:B------:R-:W-:Y:S02]  /*aa70*/  @!P6 LEA R2, P0, R241, R2, 0x5 ;  /* 0x00000002f102e211 */ /* 0x000fe400078028ff */
[----:B------:R-:W-:Y:S02]  /*aa80*/  @!P6 LEA.HI.X R171, R3, c[0x0][0x1fc], R156, 0x1, P5 ;  /* 0x00007f0003abea11 */ /* 0x000fe400028f0c9c */
[C---:B------:R-:W-:Y:S03]  /*aa90*/  HMMA.16816.F32.BF16 R12, R172.reuse, R180, R12 ;  /* 0x000000b4ac0c723c */ /* 0x040fe6000004180c */
[----:B------:R4:W-:Y:S01]  /*aaa0*/  @!P6 LDGSTS.E.BYPASS.LTC128B.128 [R225+0x6100], [R170.64], !P1 ;  /* 0x06100000aae1efae */ /* 0x0009e2000c901d4c */
[----:B------:R-:W-:Y:S02]  /*aab0*/  @!P6 IADD3 R156, P5, R2, R250, RZ ;  /* 0x000000fa029ce210 */ /* 0x000fe40007fbe0ff */
[----:B------:R-:W-:Y:S02]  /*aac0*/  @!P6 LEA.HI.X R0, R241, R0, R242, 0x5, P0 ;  /* 0x00000000f100e211 */ /* 0x000fe400000f2cf2 */
[C---:B------:R-:W-:Y:S01]  /*aad0*/  HMMA.16816.F32.BF16 R16, R172.reuse, R182, R16 ;  /* 0x000000b6ac10723c */ /* 0x040fe20000041810 */
[----:B------:R-:W5:Y:S03]  /*aae0*/  LDL.64 R250, [R1+0x28] ;  /* 0x0000280001fa7983 */ /* 0x000f660000100a00 */
[----:B------:R-:W-:Y:S02]  /*aaf0*/  @!P6 IADD3.X R159, R0, R249, RZ, P5, !PT ;  /* 0x000000f9009fe210 */ /* 0x000fe40002ffe4ff */
[C---:B---3--:R-:W-:Y:S01]  /*ab00*/  @!P6 LEA R168, P5, R156.reuse, c[0x0][0x1f8], 0x1 ;  /* 0x00007e009ca8ea11 */ /* 0x048fe200078a08ff */
[----:B------:R-:W3:Y:S01]  /*ab10*/  LDL.64 R248, [R1+0x20] ;  /* 0x0000200001f87983 */ /* 0x000ee20000100a00 */
[C---:B-1----:R-:W-:Y:S04]  /*ab20*/  HMMA.16816.F32.BF16 R20, R172.reuse, R184, R20 ;  /* 0x000000b8ac14723c */ /* 0x042fe80000041814 */
[----:B------:R-:W-:Y:S02]  /*ab30*/  @!P6 LEA.HI.X R169, R156, c[0x0][0x1fc], R159, 0x1, P5 ;  /* 0x00007f009ca9ea11 */ /* 0x000fe400028f0c9f */
[C---:B------:R-:W-:Y:S02]  /*ab40*/  @!P6 IADD3 R3, P0, R2.reuse, R239, RZ ;  /* 0x000000ef0203e210 */ /* 0x040fe40007f1e0ff */
[C---:B------:R-:W-:Y:S01]  /*ab50*/  HMMA.16816.F32.BF16 R24, R172.reuse, R186, R24 ;  /* 0x000000baac18723c */ /* 0x040fe20000041818 */
[----:B------:R1:W-:Y:S03]  /*ab60*/  @!P6 LDGSTS.E.BYPASS.LTC128B.128 [R225+0x1100], [R168.64], !P4 ;  /* 0x01100000a8e1efae */ /* 0x0003e6000e101d4c */
[----:B------:R-:W-:Y:S02]  /*ab70*/  @!P6 IADD3 R156, P5, R2, R237, RZ ;  /* 0x000000ed029ce210 */ /* 0x000fe40007fbe0ff */
[C---:B----4-:R-:W-:Y:S02]  /*ab80*/  @!P6 IADD3.X R171, R0.reuse, R238, RZ, P0, !PT ;  /* 0x000000ee00abe210 */ /* 0x050fe400007fe4ff */
[C---:B------:R-:W-:Y:S04]  /*ab90*/  HMMA.16816.F32.BF16 R28, R172.reuse, R188, R28 ;  /* 0x000000bcac1c723c */ /* 0x040fe8000004181c */
[C---:B------:R-:W-:Y:S02]  /*aba0*/  @!P6 LEA R170, P0, R3.reuse, c[0x0][0x1f8], 0x1 ;  /* 0x00007e0003aaea11 */ /* 0x040fe400078008ff */
[----:B------:R-:W-:Y:S02]  /*abb0*/  @!P6 IADD3.X R159, R0, R236, RZ, P5, !PT ;  /* 0x000000ec009fe210 */ /* 0x000fe40002ffe4ff */
[----:B------:R-:W-:Y:S04]  /*abc0*/  HMMA.16816.F32.BF16 R32, R172, R190, R32 ;  /* 0x000000beac20723c */ /* 0x000fe80000041820 */
[----:B------:R-:W-:Y:S02]  /*abd0*/  @!P6 LEA.HI.X R171, R3, c[0x0][0x1fc], R171, 0x1, P0 ;  /* 0x00007f0003abea11 */ /* 0x000fe400000f0cab */
[----:B------:R-:W-:Y:S03]  /*abe0*/  @!P6 IADD3 R3, P0, R2, R235, RZ ;  /* 0x000000eb0203e210 */ /* 0x000fe60007f1e0ff */
[----:B------:R4:W-:Y:S03]  /*abf0*/  @!P6 LDGSTS.E.BYPASS.LTC128B.128 [R225+0x3100], [R170.64], !P3 ;  /* 0x03100000aae1efae */ /* 0x0009e6000d901d4c */
[----:B-1----:R-:W-:Y:S02]  /*ac00*/  @!P6 LEA R168, P5, R156, c[0x0][0x1f8], 0x1 ;  /* 0x00007e009ca8ea11 */ /* 0x002fe400078a08ff */
[----:B------:R-:W-:Y:S02]  /*ac10*/  @!P6 IADD3.X R0, R0, R234, RZ, P0, !PT ;  /* 0x000000ea0000e210 */ /* 0x000fe400007fe4ff */
[----:B------:R-:W-:Y:S02]  /*ac20*/  @!P6 LEA.HI.X R169, R156, c[0x0][0x1fc], R159, 0x1, P5 ;  /* 0x00007f009ca9ea11 */ /* 0x000fe400028f0c9f */
[C---:B------:R-:W-:Y:S03]  /*ac30*/  @!P6 LEA R2, P0, R3.reuse, c[0x0][0x1f8], 0x1 ;  /* 0x00007e000302ea11 */ /* 0x040fe600078008ff */
[----:B------:R4:W-:Y:S01]  /*ac40*/  @!P6 LDGSTS.E.BYPASS.LTC128B.128 [R225+0x5100], [R168.64], !P2 ;  /* 0x05100000a8e1efae */ /* 0x0009e2000d101d4c */
[----:B------:R-:W-:Y:S05]  /*ac50*/  @!P6 LEA.HI.X R3, R3, c[0x0][0x1fc], R0, 0x1, P0 ;  /* 0x00007f000303ea11 */ /* 0x000fea00000f0c00 */
[----:B------:R1:W-:Y:S01]  /*ac60*/  @!P6 LDGSTS.E.BYPASS.LTC128B.128 [R225+0x7100], [R2.64], !P1 ;  /* 0x0710000002e1efae */ /* 0x0003e2000c901d4c */
[----:B------:R-:W-:Y:S05]  /*ac70*/  ISETP.GT.AND P6, PT, R224, R233, PT ;  /* 0x000000e9e000720c */ /* 0x000fea0003fc4270 */
[----:B--2---:R-:W-:Y:S06]  /*ac80*/  LDSM.16.M88.4 R192, [R202+0x8100] ;  /* 0x00810000cac0783b */ /* 0x004fec0000000200 */
[----:B------:R-:W-:Y:S06]  /*ac90*/  LDSM.16.M88.4 R176, [R202+0x8900] ;  /* 0x00890000cab0783b */ /* 0x000fec0000000200 */
[----:B------:R-:W-:Y:S06]  /*aca0*/  LDSM.16.M88.4 R180, [R202+0x9100] ;  /* 0x00910000cab4783b */ /* 0x000fec0000000200 */
[----:B----4-:R-:W2:Y:S06]  /*acb0*/  LDSM.16.M88.4 R168, [R206+0x10100] ;  /* 0x01010000cea8783b */ /* 0x010eac0000000200 */
[----:B------:R-:W0:Y:S06]  /*acc0*/  LDGDEPBAR ;  /* 0x00000000000079af */ /* 0x000e2c0000000000 */
[----:B------:R-:W4:Y:S06]  /*acd0*/  LDSM.16.M88.4 R172, [R202+0x9900] ;  /* 0x00990000caac783b */ /* 0x000f2c0000000200 */
[----:B------:R-:W-:Y:S06]  /*ace0*/  LDSM.16.M88.4 R184, [R205+0x10100] ;  /* 0x01010000cdb8783b */ /* 0x000fec0000000200 */
[----:B------:R-:W1:Y:S01]  /*acf0*/  LDSM.16.M88.4 R188, [R201] ;  /* 0x00000000c9bc783b */ /* 0x000e620000000200 */
[C---:B--2---:R-:W-:Y:S08]  /*ad00*/  HMMA.16816.F32.BF16 R4, R168.reuse, R192, R4 ;  /* 0x000000c0a804723c */ /* 0x044ff00000041804 */
[C---:B------:R-:W-:Y:S01]  /*ad10*/  HMMA.16816.F32.BF16 R8, R168.reuse, R194, R8 ;  /* 0x000000c2a808723c */ /* 0x040fe20000041808 */
[----:B------:R-:W2:Y:S07]  /*ad20*/  LDSM.16.M88.4 R192, [R201+0x800] ;  /* 0x00080000c9c0783b */ /* 0x000eae0000000200 */
[C---:B------:R-:W-:Y:S08]  /*ad30*/  HMMA.16816.F32.BF16 R12, R168.reuse, R176, R12 ;  /* 0x000000b0a80c723c */ /* 0x040ff0000004180c */
[C---:B------:R-:W-:Y:S01]  /*ad40*/  HMMA.16816.F32.BF16 R16, R168.reuse, R178, R16 ;  /* 0x000000b2a810723c */ /* 0x040fe20000041810 */
[----:B------:R-:W2:Y:S07]  /*ad50*/  LDSM.16.M88.4 R176, [R201+0x1000] ;  /* 0x00100000c9b0783b */ /* 0x000eae0000000200 */
[C---:B------:R-:W-:Y:S08]  /*ad60*/  HMMA.16816.F32.BF16 R20, R168.reuse, R180, R20 ;  /* 0x000000b4a814723c */ /* 0x040ff00000041814 */
[C---:B------:R-:W-:Y:S01]  /*ad70*/  HMMA.16816.F32.BF16 R24, R168.reuse, R182, R24 ;  /* 0x000000b6a818723c */ /* 0x040fe20000041818 */
[----:B------:R-:W2:Y:S07]  /*ad80*/  LDSM.16.M88.4 R180, [R201+0x1800] ;  /* 0x00180000c9b4783b */ /* 0x000eae0000000200 */
[C---:B----4-:R-:W-:Y:S08]  /*ad90*/  HMMA.16816.F32.BF16 R28, R168.reuse, R172, R28 ;  /* 0x000000aca81c723c */ /* 0x050ff0000004181c */
[----:B------:R-:W-:Y:S01]  /*ada0*/  HMMA.16816.F32.BF16 R32, R168, R174, R32 ;  /* 0x000000aea820723c */ /* 0x000fe20000041820 */
[----:B------:R-:W-:Y:S06]  /*adb0*/  LDSM.16.M88.4 R168, [R203+0x14100] ;  /* 0x01410000cba8783b */ /* 0x000fec0000000200 */
[----:B------:R-:W4:Y:S01]  /*adc0*/  LDSM.16.M88.4 R172, [R196+0xa100] ;  /* 0x00a10000c4ac783b */ /* 0x000f220000000200 */
        /* <DEDUP_REMOVED lines=9> */
[C---:B------:R-:W-:Y:S08]  /*ae60*/  HMMA.16816.F32.BF16 R28, R184.reuse, R180, R28 ;  /* 0x000000b4b81c723c */ /* 0x040ff0000004181c */
[----:B------:R-:W-:Y:S01]  /*ae70*/  HMMA.16816.F32.BF16 R32, R184, R182, R32 ;  /* 0x000000b6b820723c */ /* 0x000fe20000041820 */
[----:B------:R-:W-:Y:S06]  /*ae80*/  LDSM.16.M88.4 R180, [R204+0x14100] ;  /* 0x01410000ccb4783b */ /* 0x000fec0000000200 */
[----:B------:R-:W3:Y:S01]  /*ae90*/  LDSM.16.M88.4 R184, [R219] ;  /* 0x00000000dbb8783b */ /* 0x000ee20000000200 */
        /* <DEDUP_REMOVED lines=8> */
[----:B------:R-:W2:Y:S07]  /*af20*/  LDSM.16.M88.4 R192, [R216] ;  /* 0x00000000d8c0783b */ /* 0x000eae0000000200 */
[C---:B------:R-:W-:Y:S08]  /*af30*/  HMMA.16816.F32.BF16 R28, R168.reuse, R176, R28 ;  /* 0x000000b0a81c723c */ /* 0x040ff0000004181c */
[----:B------:R-:W-:Y:S01]  /*af40*/  HMMA.16816.F32.BF16 R32, R168, R178, R32 ;  /* 0x000000b2a820723c */ /* 0x000fe20000041820 */
[----:B------:R-:W-:Y:S06]  /*af50*/  LDSM.16.M88.4 R168, [R206+0x14100] ;  /* 0x01410000cea8783b */ /* 0x000fec0000000200 */
[----:B------:R-:W2:Y:S01]  /*af60*/  LDSM.16.M88.4 R176, [R202+0xa100] ;  /* 0x00a10000cab0783b */ /* 0x000ea20000000200 */
        /* <DEDUP_REMOVED lines=15> */
[----:B------:R-:W2:Y:S07]  /*b060*/  LDSM.16.M88.4 R176, [R201+0x2800] ;  /* 0x00280000c9b0783b */ /* 0x000eae0000000200 */
[C---:B---3--:R-:W-:Y:S08]  /*b070*/  HMMA.16816.F32.BF16 R12, R168.reuse, R184, R12 ;  /* 0x000000b8a80c723c */ /* 0x048ff0000004180c */
[C---:B------:R-:W-:Y:S01]  /*b080*/  HMMA.16816.F32.BF16 R16, R168.reuse, R186, R16 ;  /* 0x000000baa810723c */ /* 0x040fe20000041810 */
[----:B------:R-:W3:Y:S07]  /*b090*/  LDSM.16.M88.4 R184, [R201+0x3000] ;  /* 0x00300000c9b8783b */ /* 0x000eee0000000200 */
[C---:B----4-:R-:W-:Y:S08]  /*b0a0*/  HMMA.16816.F32.BF16 R20, R168.reuse, R172, R20 ;  /* 0x000000aca814723c */ /* 0x050ff00000041814 */
[C---:B------:R-:W-:Y:S01]  /*b0b0*/  HMMA.16816.F32.BF16 R24, R168.reuse, R174, R24 ;  /* 0x000000aea818723c */ /* 0x040fe20000041818 */
[----:B------:R-:W-:Y:S07]  /*b0c0*/  LDSM.16.M88.4 R172, [R203+0x18100] ;  /* 0x01810000cbac783b */ /* 0x000fee0000000200 */
[C---:B-1----:R-:W-:Y:S08]  /*b0d0*/  HMMA.16816.F32.BF16 R28, R168.reuse, R180, R28 ;  /* 0x000000b4a81c723c */ /* 0x042ff0000004181c */
[----:B------:R-:W-:Y:S01]  /*b0e0*/  HMMA.16816.F32.BF16 R32, R168, R182, R32 ;  /* 0x000000b6a820723c */ /* 0x000fe20000041820 */
[----:B------:R-:W1:Y:S06]  /*b0f0*/  LDSM.16.M88.4 R168, [R201+0x3800] ;  /* 0x00380000c9a8783b */ /* 0x000e6c0000000200 */
[----:B------:R-:W4:Y:S01]  /*b100*/  LDSM.16.M88.4 R180, [R196+0xc100] ;  /* 0x00c10000c4b4783b */ /* 0x000f220000000200 */
[C---:B--2---:R-:W-:Y:S08]  /*b110*/  HMMA.16816.F32.BF16 R4, R188.reuse, R192, R4 ;  /* 0x000000c0bc04723c */ /* 0x044ff00000041804 */
[C---:B------:R-:W-:Y:S01]  /*b120*/  HMMA.16816.F32.BF16 R8, R188.reuse, R194, R8 ;  /* 0x000000c2bc08723c */ /* 0x040fe20000041808 */
[----:B------:R-:W2:Y:S07]  /*b130*/  LDSM.16.M88.4 R192, [R196+0xc900] ;  /* 0x00c90000c4c0783b */ /* 0x000eae0000000200 */
[C---:B------:R-:W-:Y:S08]  /*b140*/  HMMA.16816.F32.BF16 R12, R188.reuse, R176, R12 ;  /* 0x000000b0bc0c723c */ /* 0x040ff0000004180c */
[C---:B------:R-:W-:Y:S01]  /*b150*/  HMMA.16816.F32.BF16 R16, R188.reuse, R178, R16 ;  /* 0x000000b2bc10723c */ /* 0x040fe20000041810 */
[----:B------:R-:W2:Y:S07]  /*b160*/  LDSM.16.M88.4 R176, [R196+0xd100] ;  /* 0x00d10000c4b0783b */ /* 0x000eae0000000200 */
[C---:B---3--:R-:W-:Y:S08]  /*b170*/  HMMA.16816.F32.BF16 R20, R188.reuse, R184, R20 ;  /* 0x000000b8bc14723c */ /* 0x048ff00000041814 */
[C---:B------:R-:W-:Y:S01]  /*b180*/  HMMA.16816.F32.BF16 R24, R188.reuse, R186, R24 ;  /* 0x000000babc18723c */ /* 0x040fe20000041818 */
[----:B------:R-:W3:Y:S07]  /*b190*/  LDSM.16.M88.4 R184, [R196+0xd900] ;  /* 0x00d90000c4b8783b */ /* 0x000eee0000000200 */
[C---:B-1----:R-:W-:Y:S08]  /*b1a0*/  HMMA.16816.F32.BF16 R28, R188.reuse, R168, R28 ;  /* 0x000000a8bc1c723c */ /* 0x042ff0000004181c */
[----:B------:R-:W-:Y:S01]  /*b1b0*/  HMMA.16816.F32.BF16 R32, R188, R170, R32 ;  /* 0x000000aabc20723c */ /* 0x000fe20000041820 */
[----:B------:R-:W-:Y:S06]  /*b1c0*/  LDSM.16.M88.4 R168, [R204+0x18100] ;  /* 0x01810000cca8783b */ /* 0x000fec0000000200 */
[----:B------:R-:W-:Y:S01]  /*b1d0*/  LDSM.16.M88.4 R188, [R214] ;  /* 0x00000000d6bc783b */ /* 0x000fe20000000200 */
[C---:B----4-:R-:W-:Y:S08]  /*b1e0*/  HMMA.16816.F32.BF16 R4, R172.reuse, R180, R4 ;  /* 0x000000b4ac04723c */ /* 0x050ff00000041804 */
[C---:B------:R-:W-:Y:S01]  /*b1f0*/  HMMA.16816.F32.BF16 R8, R172.reuse, R182, R8 ;  /* 0x000000b6ac08723c */ /* 0x040fe20000041808 */
[----:B------:R-:W1:Y:S07]  /*b200*/  LDSM.16.M88.4 R180, [R215] ;  /* 0x00000000d7b4783b */ /* 0x000e6e0000000200 */
[C---:B--2---:R-:W-:Y:S08]  /*b210*/  HMMA.16816.F32.BF16 R12, R172.reuse, R192, R12 ;  /* 0x000000c0ac0c723c */ /* 0x044ff0000004180c */
[C---:B------:R-:W-:Y:S01]  /*b220*/  HMMA.16816.F32.BF16 R16, R172.reuse, R194, R16 ;  /* 0x000000c2ac10723c */ /* 0x040fe20000041810 */
[----:B------:R-:W2:Y:S07]  /*b230*/  LDSM.16.M88.4 R192, [R213] ;  /* 0x00000000d5c0783b */ /* 0x000eae0000000200 */
[C---:B------:R-:W-:Y:S08]  /*b240*/  HMMA.16816.F32.BF16 R20, R172.reuse, R176, R20 ;  /* 0x000000b0ac14723c */ /* 0x040ff00000041814 */
[C---:B------:R-:W-:Y:S01]  /*b250*/  HMMA.16816.F32.BF16 R24, R172.reuse, R178, R24 ;  /* 0x000000b2ac18723c */ /* 0x040fe20000041818 */
[----:B------:R-:W-:Y:S07]  /*b260*/  LDSM.16.M88.4 R176, [R206+0x18100] ;  /* 0x01810000ceb0783b */ /* 0x000fee0000000200 */
[C---:B---3--:R-:W-:Y:S08]  /*b270*/  HMMA.16816.F32.BF16 R28, R172.reuse, R184, R28 ;  /* 0x000000b8ac1c723c */ /* 0x048ff0000004181c */
[----:B------:R-:W-:Y:S01]  /*b280*/  HMMA.16816.F32.BF16 R32, R172, R186, R32 ;  /* 0x000000baac20723c */ /* 0x000fe20000041820 */
[----:B------:R-:W3:Y:S06]  /*b290*/  LDSM.16.M88.4 R172, [R212] ;  /* 0x00000000d4ac783b */ /* 0x000eec0000000200 */
[----:B------:R-:W4:Y:S01]  /*b2a0*/  LDSM.16.M88.4 R184, [R202+0xc100] ;  /* 0x00c10000cab8783b */ /* 0x000f220000000200 */
[C---:B-1----:R-:W-:Y:S08]  /*b2b0*/  HMMA.16816.F32.BF16 R4, R168.reuse, R180, R4 ;  /* 0x000000b4a804723c */ /* 0x042ff00000041804 */
[C---:B------:R-:W-:Y:S01]  /*b2c0*/  HMMA.16816.F32.BF16 R8, R168.reuse, R182, R8 ;  /* 0x000000b6a808723c */ /* 0x040fe20000041808 */
[----:B------:R-:W1:Y:S07]  /*b2d0*/  LDSM.16.M88.4 R180, [R202+0xc900] ;  /* 0x00c90000cab4783b */ /* 0x000e6e0000000200 */
        /* <DEDUP_REMOVED lines=8> */
[----:B------:R-:W-:Y:S06]  /*b360*/  LDSM.16.M88.4 R168, [R205+0x18100] ;  /* 0x01810000cda8783b */ /* 0x000fec0000000200 */
[----:B------:R-:W3:Y:S01]  /*b370*/  LDSM.16.M88.4 R172, [R201+0x4000] ;  /* 0x00400000c9ac783b */ /* 0x000ee20000000200 */
        /* <DEDUP_REMOVED lines=8> */
[----:B------:R-:W-:Y:S07]  /*b400*/  LDSM.16.M88.4 R188, [R203+0x1c100] ;  /* 0x01c10000cbbc783b */ /* 0x000fee0000000200 */
[C---:B--2---:R-:W-:Y:S08]  /*b410*/  HMMA.16816.F32.BF16 R28, R176.reuse, R192, R28 ;  /* 0x000000c0b01c723c */ /* 0x044ff0000004181c */
[----:B------:R-:W-:Y:S01]  /*b420*/  HMMA.16816.F32.BF16 R32, R176, R194, R32 ;  /* 0x000000c2b020723c */ /* 0x000fe20000041820 */
[----:B------:R-:W2:Y:S06]  /*b430*/  LDSM.16.M88.4 R176, [R201+0x5800] ;  /* 0x00580000c9b0783b */ /* 0x000eac0000000200 */
        /* <DEDUP_REMOVED lines=9> */
[----:B------:R-:W-:Y:S07]  /*b4d0*/  LDSM.16.M88.4 R180, [R211] ;  /* 0x00000000d3b4783b */ /* 0x000fee0000000200 */
[C---:B--2---:R-:W-:Y:S08]  /*b4e0*/  HMMA.16816.F32.BF16 R28, R168.reuse, R176, R28 ;  /* 0x000000b0a81c723c */ /* 0x044ff0000004181c */
[----:B------:R-:W-:Y:S01]  /*b4f0*/  HMMA.16816.F32.BF16 R32, R168, R178, R32 ;  /* 0x000000b2a820723c */ /* 0x000fe20000041820 */
[----:B------:R-:W1:Y:S06]  /*b500*/  LDSM.16.M88.4 R168, [R196+0xf900] ;  /* 0x00f90000c4a8783b */ /* 0x000e6c0000000200 */
[----:B------:R-:W2:Y:S01]  /*b510*/  LDSM.16.M88.4 R176, [R204+0x1c100] ;  /* 0x01c10000ccb0783b */ /* 0x000ea20000000200 */
[C---:B------:R-:W-:Y:S08]  /*b520*/  HMMA.16816.F32.BF16 R4, R188.reuse, R192, R4 ;  /* 0x000000c0bc04723c */ /* 0x040ff00000041804 */
[C---:B------:R-:W-:Y:S01]  /*b530*/  HMMA.16816.F32.BF16 R8, R188.reuse, R194, R8 ;  /* 0x000000c2bc08723c */ /* 0x040fe20000041808 */
[----:B------:R-:W-:Y:S07]  /*b540*/  LDSM.16.M88.4 R192, [R209] ;  /* 0x00000000d1c0783b */ /* 0x000fee0000000200 */
[C---:B---3--:R-:W-:Y:S08]  /*b550*/  HMMA.16816.F32.BF16 R12, R188.reuse, R172, R12 ;  /* 0x000000acbc0c723c */ /* 0x048ff0000004180c */
[C---:B------:R-:W-:Y:S01]  /*b560*/  HMMA.16816.F32.BF16 R16, R188.reuse, R174, R16 ;  /* 0x000000aebc10723c */ /* 0x040fe20000041810 */
[----:B------:R-:W3:Y:S07]  /*b570*/  LDSM.16.M88.4 R172, [R210] ;  /* 0x00000000d2ac783b */ /* 0x000eee0000000200 */
[C---:B----4-:R-:W-:Y:S08]  /*b580*/  HMMA.16816.F32.BF16 R20, R188.reuse, R184, R20 ;  /* 0x000000b8bc14723c */ /* 0x050ff00000041814 */
[C---:B------:R-:W-:Y:S01]  /*b590*/  HMMA.16816.F32.BF16 R24, R188.reuse, R186, R24 ;  /* 0x000000babc18723c */ /* 0x040fe20000041818 */
[----:B------:R-:W4:Y:S07]  /*b5a0*/  LDSM.16.M88.4 R184, [R208] ;  /* 0x00000000d0b8783b */ /* 0x000f2e0000000200 */
[C---:B-1----:R-:W-:Y:S08]  /*b5b0*/  HMMA.16816.F32.BF16 R28, R188.reuse, R168, R28 ;  /* 0x000000a8bc1c723c */ /* 0x042ff0000004181c */
[----:B------:R-:W-:Y:S01]  /*b5c0*/  HMMA.16816.F32.BF16 R32, R188, R170, R32 ;  /* 0x000000aabc20723c */ /* 0x000fe20000041820 */
[----:B------:R-:W-:Y:S06]  /*b5d0*/  LDSM.16.M88.4 R168, [R206+0x1c100] ;  /* 0x01c10000cea8783b */ /* 0x000fec0000000200 */
[----:B------:R-:W-:Y:S01]  /*b5e0*/  LDSM.16.M88.4 R188, [R202+0xf100] ;  /* 0x00f10000cabc783b */ /* 0x000fe20000000200 */
        /* <DEDUP_REMOVED lines=20> */
[C---:B------:R-:W-:Y:S08]  /*b730*/  HMMA.16816.F32.BF16 R24, R168.reuse, R190, R24 ;  /* 0x000000bea818723c */ /* 0x040ff00000041818 */
[C---:B---3--:R-:W-:Y:S08]  /*b740*/  HMMA.16816.F32.BF16 R28, R168.reuse, R192, R28 ;  /* 0x000000c0a81c723c */ /* 0x048ff0000004181c */
[----:B------:R-:W-:Y:S01]  /*b750*/  HMMA.16816.F32.BF16 R32, R168, R194, R32 ;  /* 0x000000c2a820723c */ /* 0x000fe20000041820 */
[----:B------:R-:W3:Y:S01]  /*b760*/  LDSM.16.M88.4 R168, [R201+0x7800] ;  /* 0x00780000c9a8783b */ /* 0x000ee20000000200 */
[----:B------:R-:W-:Y:S05]  /*b770*/  DEPBAR.LE SB0, 0x0 ;  /* 0x000080000000791a */ /* 0x000fea0000000000 */
[----:B------:R-:W-:Y:S01]  /*b780*/  BAR.SYNC.DEFER_BLOCKING 0x0 ;  /* 0x0000000000007b1d */ /* 0x000fe20000010000 */
[C---:B----4-:R-:W-:Y:S08]  /*b790*/  HMMA.16816.F32.BF16 R4, R176.reuse, R184, R4 ;  /* 0x000000b8b004723c */ /* 0x050ff00000041804 */
[C---:B------:R-:W-:Y:S08]  /*b7a0*/  HMMA.16816.F32.BF16 R8, R176.reuse, R186, R8 ;  /* 0x000000bab008723c */ /* 0x040ff00000041808 */
[C---:B-1----:R-:W-:Y:S08]  /*b7b0*/  HMMA.16816.F32.BF16 R12, R176.reuse, R180, R12 ;  /* 0x000000b4b00c723c */ /* 0x042ff0000004180c */
[C---:B------:R-:W-:Y:S04]  /*b7c0*/  HMMA.16816.F32.BF16 R16, R176.reuse, R182, R16 ;  /* 0x000000b6b010723c */ /* 0x040fe80000041810 */
[----:B------:R-:W-:Y:S02]  /*b7d0*/  FMNMX.FTZ R0, R4, R157, !PT ;  /* 0x0000009d04007209 */ /* 0x000fe40007810000 */
[----:B------:R-:W-:Y:S02]  /*b7e0*/  FMNMX.FTZ R2, R6, R158, !PT ;  /* 0x0000009e06027209 */ /* 0x000fe40007810000 */
[C---:B--2---:R-:W-:Y:S04]  /*b7f0*/  HMMA.16816.F32.BF16 R20, R176.reuse, R172, R20 ;  /* 0x000000acb014723c */ /* 0x044fe80000041814 */
        /* <DEDUP_REMOVED lines=10> */
[----:B------:R-:W-:Y:S01]  /*b8a0*/  FMNMX.FTZ R2, R14, R2, !PT ;  /* 0x000000020e027209 */ /* 0x000fe20007810000 */
[----:B------:R-:W-:Y:S01]  /*b8b0*/  @P6 IMAD.WIDE.U32 R170, R223, c[0x0][0x1e0], RZ ;  /* 0x00007800dfaa6a25 */ /* 0x000fe200078e00ff */
        /* <DEDUP_REMOVED lines=21> */
[----:B------:R-:W-:Y:S01]  /*ba10*/  @P6 SHF.R.S32.HI R168, RZ, 0x1f, R223 ;  /* 0x0000001fffa86819 */ /* 0x000fe200000114df */
[----:B------:R-:W1:Y:S01]  /*ba20*/  SHFL.BFLY PT, R3, R156, 0x2, 0x1f ;  /* 0x0c401f009c037f89 */ /* 0x000e6200000e0000 */
[----:B------:R-:W-:Y:S03]  /*ba30*/  FMNMX.FTZ R0, R35, R0, !PT ;  /* 0x0000000023007209 */ /* 0x000fe60007810000 */
[----:B------:R-:W-:Y:S02]  /*ba40*/  @P6 IMAD R168, R168, c[0x0][0x1e0], RZ ;  /* 0x00007800a8a86a24 */ /* 0x000fe400078e02ff */
[----:B------:R-:W2:Y:S02]  /*ba50*/  SHFL.BFLY PT, R2, R0, 0x2, 0x1f ;  /* 0x0c401f0000027f89 */ /* 0x000ea400000e0000 */
[----:B------:R-:W-:Y:S01]  /*ba60*/  @P6 IMAD R168, R223, c[0x0][0x1e4], R168 ;  /* 0x00007900dfa86a24 */ /* 0x000fe200078e02a8 */
[----:B-1----:R-:W-:Y:S05]  /*ba70*/  FMNMX.FTZ R156, R156, R3, !PT ;  /* 0x000000039c9c7209 */ /* 0x002fea0007810000 */
[----:B------:R-:W1:Y:S01]  /*ba80*/  SHFL.BFLY PT, R159, R156, 0x1, 0x1f ;  /* 0x0c201f009c9f7f89 */ /* 0x000e6200000e0000 */
[----:B--2---:R-:W-:Y:S05]  /*ba90*/  FMNMX.FTZ R0, R0, R2, !PT ;  /* 0x0000000200007209 */ /* 0x004fea0007810000 */
[----:B------:R-:W2:Y:S01]  /*baa0*/  SHFL.BFLY PT, R3, R0, 0x1, 0x1f ;  /* 0x0c201f0000037f89 */ /* 0x000ea200000e0000 */
[----:B-1----:R-:W-:Y:S02]  /*bab0*/  FMNMX.FTZ R156, R156, R159, !PT ;  /* 0x0000009f9c9c7209 */ /* 0x002fe40007810000 */
[----:B------:R-:W-:Y:S03]  /*bac0*/  @P6 SHF.L.U32 R159, R170, 0x6, RZ ;  /* 0x00000006aa9f6819 */ /* 0x000fe600000006ff */
[----:B------:R-:W-:Y:S01]  /*bad0*/  FADD.FTZ R2, -R156, R157 ;  /* 0x0000009d9c027221 */ /* 0x000fe20000010100 */
[----:B--2---:R-:W-:Y:S01]  /*bae0*/  FMNMX.FTZ R3, R0, R3, !PT ;  /* 0x0000000300037209 */ /* 0x004fe20007810000 */
[----:B------:R-:W-:Y:S01]  /*baf0*/  FMUL.FTZ R181, R156, c[0x0][0x2d0] ;  /* 0x0000b4009cb57a20 */ /* 0x000fe20000410000 */
[----:B------:R-:W-:Y:S01]  /*bb00*/  @P6 IADD3 R157, R171, R168, RZ ;  /* 0x000000a8ab9d6210 */ /* 0x000fe20007ffe0ff */
[----:B------:R-:W-:Y:S01]  /*bb10*/  FMUL.FTZ R0, R2, c[0x0][0x2d0] ;  /* 0x0000b40002007a20 */ /* 0x000fe20000410000 */
[----:B-----5:R-:W-:Y:S01]  /*bb20*/  @P6 IADD3 R168, P5, R159, R250, RZ ;  /* 0x000000fa9fa86210 */ /* 0x020fe20007fbe0ff */
[----:B------:R-:W-:Y:S01]  /*bb30*/  FFMA.FTZ R4, R4, c[0x0][0x2d0], -R181 ;  /* 0x0000b40004047a23 */ /* 0x000fe200000108b5 */
[----:B------:R-:W-:Y:S01]  /*bb40*/  @P6 SHF.L.U64.HI R157, R170, 0x6, R157 ;  /* 0x00000006aa9d6819 */ /* 0x000fe2000001029d */
[----:B------:R1:W2:Y:S01]  /*bb50*/  MUFU.EX2 R2, R0 ;  /* 0x0000000000027308 */ /* 0x0002a20000000800 */
[----:B------:R-:W-:Y:S01]  /*bb60*/  @P6 LEA R178, P0, R168, c[0x0][0x1c8], 0x1 ;  /* 0x00007200a8b26a11 */ /* 0x000fe200078008ff */
[--C-:B------:R-:W-:Y:S02]  /*bb70*/  FFMA.FTZ R8, R8, c[0x0][0x2d0], -R181.reuse ;  /* 0x0000b40008087a23 */ /* 0x100fe400000108b5 */
[--C-:B------:R-:W-:Y:S02]  /*bb80*/  FFMA.FTZ R9, R9, c[0x0][0x2d0], -R181.reuse ;  /* 0x0000b40009097a23 */ /* 0x100fe400000108b5 */
        /* <DEDUP_REMOVED lines=8> */
[----:B------:R-:W-:Y:S01]  /*bc10*/  MUFU.EX2 R194, R8 ;  /* 0x0000000800c27308 */ /* 0x000fe20000000800 */
[--C-:B------:R-:W-:Y:S02]  /*bc20*/  FFMA.FTZ R25, R25, c[0x0][0x2d0], -R181.reuse ;  /* 0x0000b40019197a23 */ /* 0x100fe400000108b5 */
[----:B------:R-:W-:Y:S02]  /*bc30*/  FFMA.FTZ R28, R28, c[0x0][0x2d0], -R181 ;  /* 0x0000b4001c1c7a23 */ /* 0x000fe400000108b5 */
[----:B-1----:R-:W-:Y:S01]  /*bc40*/  FADD.FTZ R0, -R3, R158 ;  /* 0x0000009e03007221 */ /* 0x002fe20000010100 */
[----:B------:R-:W-:Y:S01]  /*bc50*/  @P6 IADD3.X R158, R157, R249, RZ, P5, !PT ;  /* 0x000000f99d9e6210 */ /* 0x000fe20002ffe4ff */
[----:B--2---:R-:W-:Y:S02]  /*bc60*/  FMUL.FTZ R132, R2, R132 ;  /* 0x0000008402847220 */ /* 0x004fe40000410000 */
[----:B------:R-:W-:Y:S01]  /*bc70*/  FMUL.FTZ R0, R0, c[0x0][0x2d0] ;  /* 0x0000b40000007a20 */ /* 0x000fe20000410000 */
[----:B------:R-:W-:Y:S01]  /*bc80*/  @P6 LEA.HI.X R179, R168, c[0x0][0x1cc], R158, 0x1, P0 ;  /* 0x00007300a8b36a11 */ /* 0x000fe200000f0c9e */
[----:B------:R-:W-:Y:S01]  /*bc90*/  MUFU.EX2 R193, R9 ;  /* 0x0000000900c17308 */ /* 0x000fe20000000800 */
[C---:B------:R-:W-:Y:S01]  /*bca0*/  @P6 IADD3 R168, P0, R159.reuse, R232, RZ ;  /* 0x000000e89fa86210 */ /* 0x040fe20007f1e0ff */
[C---:B------:R-:W-:Y:S01]  /*bcb0*/  FMUL.FTZ R133, R2.reuse, R133 ;  /* 0x0000008502857220 */ /* 0x040fe20000410000 */
[----:B------:R-:W-:Y:S01]  /*bcc0*/  @P6 IADD3 R158, P5, R159, R230, RZ ;  /* 0x000000e69f9e6210 */ /* 0x000fe20007fbe0ff */
[----:B------:R1:W-:Y:S01]  /*bcd0*/  @P6 LDGSTS.E.BYPASS.LTC128B.128 [R225+0x8100], [R178.64], !P4 ;  /* 0x08100000b2e16fae */ /* 0x0003e2000e101d4c */
[C---:B------:R-:W-:Y:S01]  /*bce0*/  @P6 IADD3.X R169, R157.reuse, R231, RZ, P0, !PT ;  /* 0x000000e79da96210 */ /* 0x040fe200007fe4ff */
[----:B------:R-:W-:Y:S01]  /*bcf0*/  FMUL.FTZ R136, R2, R136 ;  /* 0x0000008802887220 */ /* 0x000fe20000410000 */
[----:B------:R-:W-:Y:S01]  /*bd00*/  @P6 LEA R176, P0, R168, c[0x0][0x1c8], 0x1 ;  /* 0x00007200a8b06a11 */ /* 0x000fe200078008ff */
[----:B------:R-:W-:Y:S01]  /*bd10*/  FMUL.FTZ R137, R2, R137 ;  /* 0x0000008902897220 */ /* 0x000fe20000410000 */
[----:B------:R-:W-:Y:S01]  /*bd20*/  @P6 IADD3.X R170, R157, R229, RZ, P5, !PT ;  /* 0x000000e59daa6210 */ /* 0x000fe20002ffe4ff */
[----:B------:R-:W2:Y:S01]  /*bd30*/  MUFU.EX2 R0, R0 ;  /* 0x0000000000007308 */ /* 0x000ea20000000800 */
[----:B------:R-:W-:Y:S01]  /*bd40*/  @P6 LEA R174, P5, R158, c[0x0][0x1c8], 0x1 ;  /* 0x000072009eae6a11 */ /* 0x000fe200078a08ff */
[----:B------:R-:W-:Y:S01]  /*bd50*/  FMUL.FTZ R140, R2, R140 ;  /* 0x0000008c028c7220 */ /* 0x000fe20000410000 */
[----:B------:R-:W-:Y:S01]  /*bd60*/  @P6 LEA.HI.X R177, R168, c[0x0][0x1cc], R169, 0x1, P0 ;  /* 0x00007300a8b16a11 */ /* 0x000fe200000f0ca9 */
[----:B------:R-:W-:Y:S01]  /*bd70*/  FMUL.FTZ R141, R2, R141 ;  /* 0x0000008d028d7220 */ /* 0x000fe20000410000 */
[----:B------:R-:W-:Y:S01]  /*bd80*/  @P6 LEA.HI.X R175, R158, c[0x0][0x1cc], R170, 0x1, P5 ;  /* 0x000073009eaf6a11 */ /* 0x000fe200028f0caa */
[C---:B------:R-:W-:Y:S01]  /*bd90*/  FMUL.FTZ R144, R2.reuse, R144 ;  /* 0x0000009002907220 */ /* 0x040fe20000410000 */
[----:B------:R-:W-:Y:S01]  /*bda0*/  @P6 IADD3 R168, P0, R159, R228, RZ ;  /* 0x000000e49fa86210 */ /* 0x000fe20007f1e0ff */
[----:B------:R1:W-:Y:S01]  /*bdb0*/  @P6 LDGSTS.E.BYPASS.LTC128B.128 [R225+0xa100], [R176.64], !P3 ;  /* 0x0a100000b0e16fae */ /* 0x0003e2000d901d4c */
[----:B---3--:R-:W-:Y:S01]  /*bdc0*/  @P6 IADD3 R4, P5, R243, R159, RZ ;  /* 0x0000009ff3046210 */ /* 0x008fe20007fbe0ff */
[--C-:B------:R-:W-:Y:S01]  /*bdd0*/  FFMA.FTZ R159, R5, c[0x0][0x2d0], -R181.reuse ;  /* 0x0000b400059f7a23 */ /* 0x100fe200000108b5 */
[----:B------:R-:W-:Y:S01]  /*bde0*/  MOV R243, c[0x0][0x1e0] ;  /* 0x0000780000f37a02 */ /* 0x000fe20000000f00 */
[----:B------:R-:W-:Y:S01]  /*bdf0*/  FMUL.FTZ R145, R2, R145 ;  /* 0x0000009102917220 */ /* 0x000fe20000410000 */
[----:B------:R-:W-:Y:S01]  /*be00*/  @P6 IADD3.X R158, R157, R227, RZ, P0, !PT ;  /* 0x000000e39d9e6210 */ /* 0x000fe200007fe4ff */
[----:B------:R3:W4:Y:S01]  /*be10*/  MUFU.EX2 R195, R159 ;  /* 0x0000009f00c37308 */ /* 0x0007220000000800 */
[----:B------:R-:W-:Y:S01]  /*be20*/  SHF.L.U64.HI R243, R243, R247, c[0x0][0x1e4] ;  /* 0x00007900f3f37619 */ /* 0x000fe200000102f7 */
[----:B------:R5:W-:Y:S01]  /*be30*/  @P6 LDGSTS.E.BYPASS.LTC128B.128 [R225+0xc100], [R174.64], !P2 ;  /* 0x0c100000aee16fae */ /* 0x000be2000d101d4c */
[----:B------:R-:W-:Y:S01]  /*be40*/  @P6 LEA R170, P0, R168, c[0x0][0x1c8], 0x1 ;  /* 0x00007200a8aa6a11 */ /* 0x000fe200078008ff */
[----:B------:R-:W-:Y:S01]  /*be50*/  FFMA.FTZ R29, R29, c[0x0][0x2d0], -R181 ;  /* 0x0000b4001d1d7a23 */ /* 0x000fe200000108b5 */
[----:B------:R-:W-:Y:S01]  /*be60*/  @P6 IADD3.X R157, R243, R157, RZ, P5, !PT ;  /* 0x0000009df39d6210 */ /* 0x000fe20002ffe4ff */
[----:B------:R-:W-:Y:S01]  /*be70*/  FMUL.FTZ R148, R2, R148 ;  /* 0x0000009402947220 */ /* 0x000fe20000410000 */
[----:B------:R-:W-:Y:S01]  /*be80*/  @P6 IADD3 R5, P5, R4, R250, RZ ;  /* 0x000000fa04056210 */ /* 0x000fe20007fbe0ff */
[----:B------:R-:W-:Y:S01]  /*be90*/  FMUL.FTZ R149, R2, R149 ;  /* 0x0000009502957220 */ /* 0x000fe20000410000 */
[----:B------:R-:W-:Y:S01]  /*bea0*/  @P6 LEA.HI.X R171, R168, c[0x0][0x1cc], R158, 0x1, P0 ;  /* 0x00007300a8ab6a11 */ /* 0x000fe200000f0c9e */
[C---:B--2---:R-:W-:Y:S01]  /*beb0*/  FMUL.FTZ R134, R0.reuse, R134 ;  /* 0x0000008600867220 */ /* 0x044fe20000410000 */
[----:B------:R-:W-:Y:S01]  /*bec0*/  @P6 LEA R168, P0, R5, c[0x0][0x1c8], 0x1 ;  /* 0x0000720005a86a11 */ /* 0x000fe200078008ff */
[C---:B------:R-:W-:Y:S01]  /*bed0*/  FMUL.FTZ R135, R0.reuse, R135 ;  /* 0x0000008700877220 */ /* 0x040fe20000410000 */
[----:B------:R-:W-:Y:S01]  /*bee0*/  @P6 IADD3.X R158, R157, R249, RZ, P5, !PT ;  /* 0x000000f99d9e6210 */ /* 0x000fe20002ffe4ff */
[----:B------:R2:W-:Y:S01]  /*bef0*/  @P6 LDGSTS.E.BYPASS.LTC128B.128 [R225+0xe100], [R170.64], !P1 ;  /* 0x0e100000aae16fae */ /* 0x0005e2000c901d4c */
[C---:B------:R-:W-:Y:S01]  /*bf00*/  FMUL.FTZ R138, R0.reuse, R138 ;  /* 0x0000008a008a7220 */ /* 0x040fe20000410000 */
[----:B------:R-:W-:Y:S01]  /*bf10*/  MUFU.EX2 R192, R12 ;  /* 0x0000000c00c07308 */ /* 0x000fe20000000800 */
[----:B------:R-:W-:Y:S01]  /*bf20*/  @P6 LEA.HI.X R169, R5, c[0x0][0x1cc], R158, 0x1, P0 ;  /* 0x0000730005a96a11 */ /* 0x000fe200000f0c9e */
[C---:B------:R-:W-:Y:S02]  /*bf30*/  FMUL.FTZ R139, R0.reuse, R139 ;  /* 0x0000008b008b7220 */ /* 0x040fe40000410000 */
[C---:B------:R-:W-:Y:S02]  /*bf40*/  FMUL.FTZ R142, R0.reuse, R142 ;  /* 0x0000008e008e7220 */ /* 0x040fe40000410000 */
[----:B------:R2:W-:Y:S01]  /*bf50*/  @P6 LDGSTS.E.BYPASS.LTC128B.128 [R225+0x9100], [R168.64], !P4 ;  /* 0x09100000a8e16fae */ /* 0x0005e2000e101d4c */
[----:B------:R-:W-:Y:S01]  /*bf60*/  FMUL.FTZ R143, R0, R143 ;  /* 0x0000008f008f7220 */ /* 0x000fe20000410000 */
[----:B---3--:R-:W-:Y:S01]  /*bf70*/  @P6 IADD3 R159, P5, R4, R232, RZ ;  /* 0x000000e8049f6210 */ /* 0x008fe20007fbe0ff */
[C---:B------:R-:W-:Y:S01]  /*bf80*/  FMUL.FTZ R146, R0.reuse, R146 ;  /* 0x0000009200927220 */ /* 0x040fe20000410000 */
[----:B------:R-:W-:Y:S01]  /*bf90*/  MUFU.EX2 R191, R13 ;  /* 0x0000000d00bf7308 */ /* 0x000fe20000000800 */
[C---:B------:R-:W-:Y:S01]  /*bfa0*/  FMUL.FTZ R147, R0.reuse, R147 ;  /* 0x0000009300937220 */ /* 0x040fe20000410000 */
[----:B------:R-:W-:Y:S01]  /*bfb0*/  @P6 LEA R158, P0, R159, c[0x0][0x1c8], 0x1 ;  /* 0x000072009f9e6a11 */ /* 0x000fe200078008ff */
[C---:B------:R-:W-:Y:S01]  /*bfc0*/  FMUL.FTZ R150, R0.reuse, R150 ;  /* 0x0000009600967220 */ /* 0x040fe20000410000 */
[----:B------:R-:W-:Y:S01]  /*bfd0*/  @P6 IADD3.X R5, R157, R231, RZ, P5, !PT ;  /* 0x000000e79d056210 */ /* 0x000fe20002ffe4ff */
[----:B------:R-:W-:Y:S01]  /*bfe0*/  FMUL.FTZ R151, R0, R151 ;  /* 0x0000009700977220 */ /* 0x000fe20000410000 */
[----:B------:R-:W-:Y:S01]  /*bff0*/  @P6 IADD3 R172, P5, R4, R230, RZ ;  /* 0x000000e604ac6210 */ /* 0x000fe20007fbe0ff */
[C---:B------:R-:W-:Y:S01]  /*c000*/  FMUL.FTZ R152, R2.reuse, R152 ;  /* 0x0000009802987220 */ /* 0x040fe20000410000 */
[----:B------:R-:W-:Y:S01]  /*c010*/  @P6 LEA.HI.X R159, R159, c[0x0][0x1cc], R5, 0x1, P0 ;  /* 0x000073009f9f6a11 */ /* 0x000fe200000f0c05 */
[----:B------:R-:W-:Y:S01]  /*c020*/  FMUL.FTZ R153, R2, R153 ;  /* 0x0000009902997220 */ /* 0x000fe20000410000 */
[C---:B------:R-:W-:Y:S01]  /*c030*/  @P6 IADD3.X R180, R157.reuse, R229, RZ, P5, !PT ;  /* 0x000000e59db46210 */ /* 0x040fe20002ffe4ff */
[----:B------:R-:W-:Y:S01]  /*c040*/  MUFU.EX2 R190, R16 ;  /* 0x0000001000be7308 */ /* 0x000fe20000000800 */
[----:B------:R-:W-:Y:S01]  /*c050*/  @P6 LEA R8, P5, R172, c[0x0][0x1c8], 0x1 ;  /* 0x00007200ac086a11 */ /* 0x000fe200078a08ff */
[----:B------:R3:W-:Y:S01]  /*c060*/  @P6 LDGSTS.E.BYPASS.LTC128B.128 [R225+0xb100], [R158.64], !P3 ;  /* 0x0b1000009ee16fae */ /* 0x0007e2000d901d4c */
[----:B------:R-:W-:Y:S01]  /*c070*/  @P6 IADD3 R5, P0, R4, R228, RZ ;  /* 0x000000e404056210 */ /* 0x000fe20007f1e0ff */
[----:B------:R-:W-:Y:S01]  /*c080*/  FMUL.FTZ R154, R0, R154 ;  /* 0x0000009a009a7220 */ /* 0x000fe20000410000 */
[----:B------:R-:W-:Y:S01]  /*c090*/  @P6 LEA.HI.X R9, R172, c[0x0][0x1cc], R180, 0x1, P5 ;  /* 0x00007300ac096a11 */ /* 0x000fe200028f0cb4 */
[----:B------:R-:W-:Y:S01]  /*c0a0*/  FMUL.FTZ R155, R0, R155 ;  /* 0x0000009b009b7220 */ /* 0x000fe20000410000 */
[----:B------:R-:W-:Y:S01]  /*c0b0*/  @P6 IADD3.X R173, R157, R227, RZ, P0, !PT ;  /* 0x000000e39dad6210 */ /* 0x000fe200007fe4ff */
[----:B------:R-:W-:Y:S01]  /*c0c0*/  FMUL.FTZ R157, R3, c[0x0][0x2d0] ;  /* 0x0000b400039d7a20 */ /* 0x000fe20000410000 */
[C---:B------:R-:W-:Y:S01]  /*c0d0*/  @P6 LEA R4, P0, R5.reuse, c[0x0][0x1c8], 0x1 ;  /* 0x0000720005046a11 */ /* 0x040fe200078008ff */
[----:B------:R4:W-:Y:S01]  /*c0e0*/  @P6 LDGSTS.E.BYPASS.LTC128B.128 [R225+0xd100], [R8.64], !P2 ;  /* 0x0d10000008e16fae */ /* 0x0009e2000d101d4c */
[----:B------:R-:W-:Y:S01]  /*c0f0*/  MUFU.EX2 R189, R17 ;  /* 0x0000001100bd7308 */ /* 0x000fe20000000800 */
[----:B------:R-:W-:Y:S01]  /*c100*/  FFMA.FTZ R10, R10, c[0x0][0x2d0], -R157 ;  /* 0x0000b4000a0a7a23 */ /* 0x000fe2000001089d */
[----:B------:R-:W-:Y:S01]  /*c110*/  @P6 LEA.HI.X R5, R5, c[0x0][0x1cc], R173, 0x1, P0 ;  /* 0x0000730005056a11 */ /* 0x000fe200000f0cad */
[--C-:B------:R-:W-:Y:S01]  /*c120*/  FFMA.FTZ R11, R11, c[0x0][0x2d0], -R157.reuse ;  /* 0x0000b4000b0b7a23 */ /* 0x100fe2000001089d */
[----:B------:R-:W-:Y:S01]  /*c130*/  ISETP.GT.AND P0, PT, R224, R240, PT ;  /* 0x000000f0e000720c */ /* 0x000fe20003f04270 */
[--C-:B------:R-:W-:Y:S01]  /*c140*/  FFMA.FTZ R6, R6, c[0x0][0x2d0], -R157.reuse ;  /* 0x0000b40006067a23 */ /* 0x100fe2000001089d */
[----:B------:R-:W-:Y:S01]  /*c150*/  MOV R224, R223 ;  /* 0x000000df00e07202 */ /* 0x000fe20000000f00 */
[----:B------:R4:W-:Y:S01]  /*c160*/  @P6 LDGSTS.E.BYPASS.LTC128B.128 [R225+0xf100], [R4.64], !P1 ;  /* 0x0f10000004e16fae */ /* 0x0009e2000c901d4c */
[--C-:B------:R-:W-:Y:S02]  /*c170*/  FFMA.FTZ R7, R7, c[0x0][0x2d0], -R157.reuse ;  /* 0x0000b40007077a23 */ /* 0x100fe4000001089d */
[----:B------:R4:W-:Y:S01]  /*c180*/  MUFU.EX2 R185, R6 ;  /* 0x0000000600b97308 */ /* 0x0009e20000000800 */
[--C-:B------:R-:W-:Y:S02]  /*c190*/  FFMA.FTZ R14, R14, c[0x0][0x2d0], -R157.reuse ;  /* 0x0000b4000e0e7a23 */ /* 0x100fe4000001089d */
[----:B--2---:R-:W2:Y:S01]  /*c1a0*/  LDSM.16.MT88.4 R168, [R197+0x100] ;  /* 0x00010000c5a8783b */ /* 0x004ea20000004200 */
[--C-:B------:R-:W-:Y:S02]  /*c1b0*/  FFMA.FTZ R15, R15, c[0x0][0x2d0], -R157.reuse ;  /* 0x0000b4000f0f7a23 */ /* 0x100fe4000001089d */
[--C-:B------:R-:W-:Y:S02]  /*c1c0*/  FFMA.FTZ R18, R18, c[0x0][0x2d0], -R157.reuse ;  /* 0x0000b40012127a23 */ /* 0x100fe4000001089d */
[--C-:B---3--:R-:W-:Y:S01]  /*c1d0*/  FFMA.FTZ R158, R19, c[0x0][0x2d0], -R157.reuse ;  /* 0x0000b400139e7a23 */ /* 0x108fe2000001089d */
[----:B-----5:R-:W3:Y:S01]  /*c1e0*/  LDSM.16.MT88.4 R172, [R198+0x100] ;  /* 0x00010000c6ac783b */ /* 0x020ee20000004200 */
[----:B------:R-:W5:Y:S01]  /*c1f0*/  MUFU.EX2 R184, R7 ;  /* 0x0000000700b87308 */ /* 0x000f620000000800 */
[--C-:B------:R-:W-:Y:S02]  /*c200*/  FFMA.FTZ R22, R22, c[0x0][0x2d0], -R157.reuse ;  /* 0x0000b40016167a23 */ /* 0x100fe4000001089d */
[--C-:B------:R-:W-:Y:S02]  /*c210*/  FFMA.FTZ R23, R23, c[0x0][0x2d0], -R157.reuse ;  /* 0x0000b40017177a23 */ /* 0x100fe4000001089d */
[----:B-1----:R-:W1:Y:S01]  /*c220*/  LDSM.16.MT88.4 R176, [R200+0x100] ;  /* 0x00010000c8b0783b */ /* 0x002e620000004200 */
[C---:B----4-:R-:W-:Y:S02]  /*c230*/  FMUL.FTZ R8, R2.reuse, R164 ;  /* 0x000000a402087220 */ /* 0x050fe40000410000 */
[----:B------:R-:W-:Y:S02]  /*c240*/  FMUL.FTZ R9, R2, R165 ;  /* 0x000000a502097220 */ /* 0x000fe40000410000 */
[----:B------:R4:W-:Y:S01]  /*c250*/  MUFU.EX2 R183, R10 ;  /* 0x0000000a00b77308 */ /* 0x0009e20000000800 */
[----:B------:R-:W0:Y:S01]  /*c260*/  LDGDEPBAR ;  /* 0x00000000000079af */ /* 0x000e220000000000 */
[--C-:B------:R-:W-:Y:S02]  /*c270*/  FFMA.FTZ R26, R26, c[0x0][0x2d0], -R157.reuse ;  /* 0x0000b4001a1a7a23 */ /* 0x100fe4000001089d */
[C---:B------:R-:W-:Y:S01]  /*c280*/  FMUL.FTZ R4, R2.reuse, R160 ;  /* 0x000000a002047220 */ /* 0x040fe20000410000 */
[----:B------:R-:W-:Y:S01]  /*c290*/  F2FP.BF16.PACK_AB R160, R195, R226 ;  /* 0x000000e2c3a0723e */ /* 0x000fe200000010ff */
[----:B------:R-:W-:Y:S02]  /*c2a0*/  FMUL.FTZ R5, R2, R161 ;  /* 0x000000a102057220 */ /* 0x000fe40000410000 */
[----:B------:R-:W-:Y:S01]  /*c2b0*/  FMUL.FTZ R6, R0, R162 ;  /* 0x000000a200067220 */ /* 0x000fe20000410000 */
[----:B------:R-:W-:Y:S01]  /*c2c0*/  F2FP.BF16.PACK_AB R162, R193, R194 ;  /* 0x000000c2c1a2723e */ /* 0x000fe200000010ff */
[----:B------:R-:W2:Y:S01]  /*c2d0*/  MUFU.EX2 R182, R11 ;  /* 0x0000000b00b67308 */ /* 0x000ea20000000800 */
[--C-:B------:R-:W-:Y:S02]  /*c2e0*/  FFMA.FTZ R27, R27, c[0x0][0x2d0], -R157.reuse ;  /* 0x0000b4001b1b7a23 */ /* 0x100fe4000001089d */
[--C-:B------:R-:W-:Y:S01]  /*c2f0*/  FFMA.FTZ R30, R30, c[0x0][0x2d0], -R157.reuse ;  /* 0x0000b4001e1e7a23 */ /* 0x100fe2000001089d */
[----:B-----5:R-:W-:Y:S01]  /*c300*/  F2FP.BF16.PACK_AB R161, R184, R185 ;  /* 0x000000b9b8a1723e */ /* 0x020fe200000010ff */
[----:B------:R-:W-:Y:S02]  /*c310*/  FMUL.FTZ R7, R0, R163 ;  /* 0x000000a300077220 */ /* 0x000fe40000410000 */
[----:B------:R-:W-:Y:S02]  /*c320*/  FFMA.FTZ R31, R31, c[0x0][0x2d0], -R157 ;  /* 0x0000b4001f1f7a23 */ /* 0x000fe4000001089d */
[C---:B------:R-:W-:Y:S01]  /*c330*/  FMUL.FTZ R36, R2.reuse, R36 ;  /* 0x0000002402247220 */ /* 0x040fe20000410000 */
[----:B------:R-:W-:Y:S01]  /*c340*/  MUFU.EX2 R180, R14 ;  /* 0x0000000e00b47308 */ /* 0x000fe20000000800 */
[----:B------:R-:W-:Y:S02]  /*c350*/  FMUL.FTZ R37, R2, R37 ;  /* 0x0000002502257220 */ /* 0x000fe40000410000 */
[C---:B------:R-:W-:Y:S02]  /*c360*/  FMUL.FTZ R38, R0.reuse, R38 ;  /* 0x0000002600267220 */ /* 0x040fe40000410000 */
[C---:B----4-:R-:W-:Y:S02]  /*c370*/  FMUL.FTZ R10, R0.reuse, R166 ;  /* 0x000000a6000a7220 */ /* 0x050fe40000410000 */
[----:B------:R-:W-:Y:S02]  /*c380*/  FMUL.FTZ R39, R0, R39 ;  /* 0x0000002700277220 */ /* 0x000fe40000410000 */
[C---:B------:R-:W-:Y:S01]  /*c390*/  FMUL.FTZ R40, R2.reuse, R40 ;  /* 0x0000002802287220 */ /* 0x040fe20000410000 */
[----:B------:R-:W-:Y:S01]  /*c3a0*/  MUFU.EX2 R188, R20 ;  /* 0x0000001400bc7308 */ /* 0x000fe20000000800 */
[----:B------:R-:W-:Y:S02]  /*c3b0*/  FMUL.FTZ R41, R2, R41 ;  /* 0x0000002902297220 */ /* 0x000fe40000410000 */
[----:B------:R-:W-:Y:S01]  /*c3c0*/  FMUL.FTZ R42, R0, R42 ;  /* 0x0000002a002a7220 */ /* 0x000fe20000410000 */
[----:B--2---:R-:W-:Y:S01]  /*c3d0*/  F2FP.BF16.PACK_AB R163, R182, R183 ;  /* 0x000000b7b6a3723e */ /* 0x004fe200000010ff */
[C---:B------:R-:W-:Y:S02]  /*c3e0*/  FMUL.FTZ R11, R0.reuse, R167 ;  /* 0x000000a7000b7220 */ /* 0x040fe40000410000 */
[----:B------:R-:W2:Y:S01]  /*c3f0*/  LDSM.16.MT88.4 R164, [R199+0x100] ;  /* 0x00010000c7a4783b */ /* 0x000ea20000004200 */
[----:B------:R-:W-:Y:S02]  /*c400*/  FMUL.FTZ R43, R0, R43 ;  /* 0x0000002b002b7220 */ /* 0x000fe40000410000 */
[----:B------:R-:W-:Y:S01]  /*c410*/  MUFU.EX2 R187, R21 ;  /* 0x0000001500bb7308 */ /* 0x000fe20000000800 */
[C---:B------:R-:W-:Y:S05]  /*c420*/  HMMA.16816.F32.BF16 R4, R160.reuse, R168, R4 ;  /* 0x000000a8a004723c */ /* 0x040fea0000041804 */
[C---:B------:R-:W-:Y:S02]  /*c430*/  FMUL.FTZ R44, R2.reuse, R44 ;  /* 0x0000002c022c7220 */ /* 0x040fe40000410000 */
[----:B------:R-:W-:Y:S01]  /*c440*/  FMUL.FTZ R45, R2, R45 ;  /* 0x0000002d022d7220 */ /* 0x000fe20000410000 */
[C---:B------:R-:W-:Y:S01]  /*c450*/  HMMA.16816.F32.BF16 R8, R160.reuse, R170, R8 ;  /* 0x000000aaa008723c */ /* 0x040fe20000041808 */
[----:B------:R-:W4:Y:S01]  /*c460*/  LDSM.16.MT88.4 R168, [R197+0x2100] ;  /* 0x00210000c5a8783b */ /* 0x000f220000004200 */
[----:B------:R-:W-:Y:S02]  /*c470*/  MUFU.EX2 R186, R24 ;  /* 0x0000001800ba7308 */ /* 0x000fe40000000800 */
[C---:B------:R-:W-:Y:S02]  /*c480*/  FMUL.FTZ R46, R0.reuse, R46 ;  /* 0x0000002e002e7220 */ /* 0x040fe40000410000 */
[----:B------:R-:W-:Y:S02]  /*c490*/  FMUL.FTZ R47, R0, R47 ;  /* 0x0000002f002f7220 */ /* 0x000fe40000410000 */
[C---:B---3--:R-:W-:Y:S04]  /*c4a0*/  HMMA.16816.F32.BF16 R132, R160.reuse, R172, R132 ;  /* 0x000000aca084723c */ /* 0x048fe80000041884 */
[----:B------:R-:W-:Y:S01]  /*c4b0*/  MUFU.EX2 R159, R30 ;  /* 0x0000001e009f7308 */ /* 0x000fe20000000800 */
[C---:B------:R-:W-:Y:S02]  /*c4c0*/  FMUL.FTZ R48, R2.reuse, R48 ;  /* 0x0000003002307220 */ /* 0x040fe40000410000 */
[----:B------:R-:W-:Y:S01]  /*c4d0*/  FMUL.FTZ R49, R2, R49 ;  /* 0x0000003102317220 */ /* 0x000fe20000410000 */
[C---:B------:R-:W-:Y:S01]  /*c4e0*/  HMMA.16816.F32.BF16 R136, R160.reuse, R174, R136 ;  /* 0x000000aea088723c */ /* 0x040fe20000041888 */
[----:B------:R-:W3:Y:S03]  /*c4f0*/  LDSM.16.MT88.4 R172, [R198+0x2100] ;  /* 0x00210000c6ac783b */ /* 0x000ee60000004200 */
[C---:B------:R-:W-:Y:S02]  /*c500*/  FMUL.FTZ R50, R0.reuse, R50 ;  /* 0x0000003200327220 */ /* 0x040fe40000410000 */
[----:B------:R-:W-:Y:S02]  /*c510*/  FMUL.FTZ R51, R0, R51 ;  /* 0x0000003300337220 */ /* 0x000fe40000410000 */
[C---:B-1----:R-:W-:Y:S01]  /*c520*/  HMMA.16816.F32.BF16 R140, R160.reuse, R176, R140 ;  /* 0x000000b0a08c723c */ /* 0x042fe2000004188c */
[----:B------:R-:W-:Y:S03]  /*c530*/  MUFU.EX2 R176, R22 ;  /* 0x0000001600b07308 */ /* 0x000fe60000000800 */
[C---:B------:R-:W-:Y:S02]  /*c540*/  FMUL.FTZ R52, R2.reuse, R52 ;  /* 0x0000003402347220 */ /* 0x040fe40000410000 */
[----:B------:R-:W-:Y:S02]  /*c550*/  FMUL.FTZ R53, R2, R53 ;  /* 0x0000003502357220 */ /* 0x000fe40000410000 */
[C---:B------:R-:W-:Y:S03]  /*c560*/  HMMA.16816.F32.BF16 R144, R160.reuse, R178, R144 ;  /* 0x000000b2a090723c */ /* 0x040fe60000041890 */
[----:B------:R1:W5:Y:S01]  /*c570*/  MUFU.EX2 R179, R15 ;  /* 0x0000000f00b37308 */ /* 0x0003620000000800 */
[C---:B------:R-:W-:Y:S02]  /*c580*/  FMUL.FTZ R54, R0.reuse, R54 ;  /* 0x0000003600367220 */ /* 0x040fe40000410000 */
[----:B------:R-:W-:Y:S02]  /*c590*/  FMUL.FTZ R55, R0, R55 ;  /* 0x0000003700377220 */ /* 0x000fe40000410000 */
[C---:B--2---:R-:W-:Y:S04]  /*c5a0*/  HMMA.16816.F32.BF16 R148, R160.reuse, R164, R148 ;  /* 0x000000a4a094723c */ /* 0x044fe80000041894 */
[C---:B------:R-:W-:Y:S01]  /*c5b0*/  FMUL.FTZ R56, R2.reuse, R56 ;  /* 0x0000003802387220 */ /* 0x040fe20000410000 */
[----:B------:R2:W-:Y:S01]  /*c5c0*/  MUFU.EX2 R178, R18 ;  /* 0x0000001200b27308 */ /* 0x0005e20000000800 */
[----:B------:R-:W-:Y:S02]  /*c5d0*/  FMUL.FTZ R57, R2, R57 ;  /* 0x0000003902397220 */ /* 0x000fe40000410000 */
[C---:B------:R-:W-:Y:S01]  /*c5e0*/  HMMA.16816.F32.BF16 R152, R160.reuse, R166, R152 ;  /* 0x000000a6a098723c */ /* 0x040fe20000041898 */
[----:B------:R-:W5:Y:S03]  /*c5f0*/  LDSM.16.MT88.4 R164, [R200+0x2100] ;  /* 0x00210000c8a4783b */ /* 0x000f660000004200 */
[C---:B------:R-:W-:Y:S02]  /*c600*/  FMUL.FTZ R58, R0.reuse, R58 ;  /* 0x0000003a003a7220 */ /* 0x040fe40000410000 */
[----:B------:R-:W-:Y:S01]  /*c610*/  FMUL.FTZ R59, R0, R59 ;  /* 0x0000003b003b7220 */ /* 0x000fe20000410000 */
[----:B------:R-:W5:Y:S01]  /*c620*/  MUFU.EX2 R177, R158 ;  /* 0x0000009e00b17308 */ /* 0x000f620000000800 */
[C---:B----4-:R-:W-:Y:S01]  /*c630*/  HMMA.16816.F32.BF16 R36, R160.reuse, R168, R36 ;  /* 0x000000a8a024723c */ /* 0x050fe20000041824 */
[----:B-1----:R-:W-:Y:S03]  /*c640*/  LDSM.16.MT88.4 R12, [R199+0x6100] ;  /* 0x00610000c70c783b */ /* 0x002fe60000004200 */
[C---:B------:R-:W-:Y:S02]  /*c650*/  FMUL.FTZ R60, R2.reuse, R60 ;  /* 0x0000003c023c7220 */ /* 0x040fe40000410000 */
[----:B------:R-:W-:Y:S02]  /*c660*/  FMUL.FTZ R61, R2, R61 ;  /* 0x0000003d023d7220 */ /* 0x000fe40000410000 */
[C---:B------:R-:W-:Y:S01]  /*c670*/  HMMA.16816.F32.BF16 R40, R160.reuse, R170, R40 ;  /* 0x000000aaa028723c */ /* 0x040fe20000041828 */
[----:B------:R-:W1:Y:S01]  /*c680*/  LDSM.16.MT88.4 R168, [R199+0x2100] ;  /* 0x00210000c7a8783b */ /* 0x000e620000004200 */
[----:B------:R-:W-:Y:S02]  /*c690*/  MUFU.EX2 R158, R31 ;  /* 0x0000001f009e7308 */ /* 0x000fe40000000800 */
[C---:B------:R-:W-:Y:S02]  /*c6a0*/  FMUL.FTZ R62, R0.reuse, R62 ;  /* 0x0000003e003e7220 */ /* 0x040fe40000410000 */
[----:B------:R-:W-:Y:S01]  /*c6b0*/  FMUL.FTZ R63, R0, R63 ;  /* 0x0000003f003f7220 */ /* 0x000fe20000410000 */
[----:B--2---:R-:W-:Y:S01]  /*c6c0*/  LDSM.16.MT88.4 R16, [R198+0x900] ;  /* 0x00090000c610783b */ /* 0x004fe20000004200 */
[C---:B---3--:R-:W-:Y:S04]  /*c6d0*/  HMMA.16816.F32.BF16 R44, R160.reuse, R172, R44 ;  /* 0x000000aca02c723c */ /* 0x048fe8000004182c */
[C---:B------:R-:W-:Y:S02]  /*c6e0*/  FMUL.FTZ R64, R2.reuse, R64 ;  /* 0x0000004002407220 */ /* 0x040fe40000410000 */
[----:B------:R-:W-:Y:S02]  /*c6f0*/  FMUL.FTZ R65, R2, R65 ;  /* 0x0000004102417220 */ /* 0x000fe40000410000 */
[C---:B------:R-:W-:Y:S01]  /*c700*/  HMMA.16816.F32.BF16 R48, R160.reuse, R174, R48 ;  /* 0x000000aea030723c */ /* 0x040fe20000041830 */
[----:B------:R-:W2:Y:S03]  /*c710*/  LDSM.16.MT88.4 R172, [R197+0x4100] ;  /* 0x00410000c5ac783b */ /* 0x000ea60000004200 */
        /* <DEDUP_REMOVED lines=26> */
[C---:B---3--:R-:W-:Y:S03]  /*c8c0*/  HMMA.16816.F32.BF16 R76, R160.reuse, R164, R76 ;  /* 0x000000a4a04c723c */ /* 0x048fe6000004184c */
[----:B------:R-:W-:Y:S02]  /*c8d0*/  FMUL.FTZ R83, R0, R83 ;  /* 0x0000005300537220 */ /* 0x000fe40000410000 */
[C---:B------:R-:W-:Y:S02]  /*c8e0*/  FMUL.FTZ R84, R2.reuse, R84 ;  /* 0x0000005402547220 */ /* 0x040fe40000410000 */
[----:B------:R-:W-:Y:S02]  /*c8f0*/  FMUL.FTZ R85, R2, R85 ;  /* 0x0000005502557220 */ /* 0x000fe40000410000 */
[C---:B------:R-:W-:Y:S01]  /*c900*/  FMUL.FTZ R86, R0.reuse, R86 ;  /* 0x0000005600567220 */ /* 0x040fe20000410000 */
[C---:B------:R-:W-:Y:S01]  /*c910*/  HMMA.16816.F32.BF16 R80, R160.reuse, R166, R80 ;  /* 0x000000a6a050723c */ /* 0x040fe20000041850 */
[----:B------:R-:W3:Y:S02]  /*c920*/  LDSM.16.MT88.4 R164, [R197+0x6100] ;  /* 0x00610000c5a4783b */ /* 0x000ee40000004200 */
[----:B------:R-:W-:Y:S02]  /*c930*/  FMUL.FTZ R87, R0, R87 ;  /* 0x0000005700577220 */ /* 0x000fe40000410000 */
[C---:B------:R-:W-:Y:S02]  /*c940*/  FMUL.FTZ R88, R2.reuse, R88 ;  /* 0x0000005802587220 */ /* 0x040fe40000410000 */
[----:B------:R-:W-:Y:S02]  /*c950*/  FMUL.FTZ R89, R2, R89 ;  /* 0x0000005902597220 */ /* 0x000fe40000410000 */
[C---:B------:R-:W-:Y:S01]  /*c960*/  FMUL.FTZ R90, R0.reuse, R90 ;  /* 0x0000005a005a7220 */ /* 0x040fe20000410000 */
[C---:B-1----:R-:W-:Y:S03]  /*c970*/  HMMA.16816.F32.BF16 R84, R160.reuse, R168, R84 ;  /* 0x000000a8a054723c */ /* 0x042fe60000041854 */
[----:B------:R-:W-:Y:S02]  /*c980*/  FMUL.FTZ R91, R0, R91 ;  /* 0x0000005b005b7220 */ /* 0x000fe40000410000 */
[C---:B------:R-:W-:Y:S02]  /*c990*/  FMUL.FTZ R92, R2.reuse, R92 ;  /* 0x0000005c025c7220 */ /* 0x040fe40000410000 */
[----:B------:R-:W-:Y:S02]  /*c9a0*/  FMUL.FTZ R93, R2, R93 ;  /* 0x0000005d025d7220 */ /* 0x000fe40000410000 */
[C---:B------:R-:W-:Y:S01]  /*c9b0*/  FMUL.FTZ R94, R0.reuse, R94 ;  /* 0x0000005e005e7220 */ /* 0x040fe20000410000 */
[C---:B------:R-:W-:Y:S01]  /*c9c0*/  HMMA.16816.F32.BF16 R88, R160.reuse, R170, R88 ;  /* 0x000000aaa058723c */ /* 0x040fe20000041858 */
[----:B------:R-:W1:Y:S02]  /*c9d0*/  LDSM.16.MT88.4 R168, [R198+0x6100] ;  /* 0x00610000c6a8783b */ /* 0x000e640000004200 */
[----:B------:R-:W-:Y:S02]  /*c9e0*/  FMUL.FTZ R95, R0, R95 ;  /* 0x0000005f005f7220 */ /* 0x000fe40000410000 */
[C---:B------:R-:W-:Y:S02]  /*c9f0*/  FMUL.FTZ R96, R2.reuse, R96 ;  /* 0x0000006002607220 */ /* 0x040fe40000410000 */
[----:B------:R-:W-:Y:S02]  /*ca00*/  FMUL.FTZ R97, R2, R97 ;  /* 0x0000006102617220 */ /* 0x000fe40000410000 */
[C---:B------:R-:W-:Y:S01]  /*ca10*/  FMUL.FTZ R98, R0.reuse, R98 ;  /* 0x0000006200627220 */ /* 0x040fe20000410000 */
[C---:B--2---:R-:W-:Y:S03]  /*ca20*/  HMMA.16816.F32.BF16 R92, R160.reuse, R172, R92 ;  /* 0x000000aca05c723c */ /* 0x044fe6000004185c */
[----:B------:R-:W-:Y:S02]  /*ca30*/  FMUL.FTZ R99, R0, R99 ;  /* 0x0000006300637220 */ /* 0x000fe40000410000 */
[C---:B------:R-:W-:Y:S02]  /*ca40*/  FMUL.FTZ R100, R2.reuse, R100 ;  /* 0x0000006402647220 */ /* 0x040fe40000410000 */
[----:B------:R-:W-:Y:S02]  /*ca50*/  FMUL.FTZ R101, R2, R101 ;  /* 0x0000006502657220 */ /* 0x000fe40000410000 */
[C---:B------:R-:W-:Y:S01]  /*ca60*/  FMUL.FTZ R102, R0.reuse, R102 ;  /* 0x0000006600667220 */ /* 0x040fe20000410000 */
[C---:B------:R-:W-:Y:S01]  /*ca70*/  HMMA.16816.F32.BF16 R96, R160.reuse, R174, R96 ;  /* 0x000000aea060723c */ /* 0x040fe20000041860 */
[----:B------:R-:W2:Y:S02]  /*ca80*/  LDSM.16.MT88.4 R172, [R200+0x6100] ;  /* 0x00610000c8ac783b */ /* 0x000ea40000004200 */
[----:B------:R-:W-:Y:S02]  /*ca90*/  FMUL.FTZ R103, R0, R103 ;  /* 0x0000006700677220 */ /* 0x000fe40000410000 */
        /* <DEDUP_REMOVED lines=31> */
[----:B------:R-:W-:Y:S02]  /*cc90*/  LDSM.16.MT88.4 R172, [R198+0x2900] ;  /* 0x00290000c6ac783b */ /* 0x000fe40000004200 */
[----:B------:R-:W-:Y:S02]  /*cca0*/  FMUL.FTZ R127, R0, R127 ;  /* 0x0000007f007f7220 */ /* 0x000fe40000410000 */
[C---:B------:R-:W-:Y:S02]  /*ccb0*/  FMUL.FTZ R128, R2.reuse, R128 ;  /* 0x0000008002807220 */ /* 0x040fe40000410000 */
[----:B------:R-:W-:Y:S02]  /*ccc0*/  FMUL.FTZ R129, R2, R129 ;  /* 0x0000008102817220 */ /* 0x000fe40000410000 */
[C---:B------:R-:W-:Y:S01]  /*ccd0*/  FMUL.FTZ R130, R0.reuse, R130 ;  /* 0x0000008200827220 */ /* 0x040fe20000410000 */
[C---:B------:R-:W-:Y:S03]  /*cce0*/  HMMA.16816.F32.BF16 R124, R160.reuse, R12, R124 ;  /* 0x0000000ca07c723c */ /* 0x040fe6000004187c */
[----:B------:R-:W-:Y:S02]  /*ccf0*/  FMUL.FTZ R131, R0, R131 ;  /* 0x0000008300837220 */ /* 0x000fe40000410000 */
[--C-:B------:R-:W-:Y:S02]  /*cd00*/  FFMA.FTZ R32, R32, c[0x0][0x2d0], -R181.reuse ;  /* 0x0000b40020207a23 */ /* 0x100fe400000108b5 */
[----:B------:R-:W-:Y:S01]  /*cd10*/  F2FP.BF16.PACK_AB R12, R191, R192 ;  /* 0x000000c0bf0c723e */ /* 0x000fe200000010ff */
[----:B------:R-:W-:Y:S01]  /*cd20*/  FFMA.FTZ R33, R33, c[0x0][0x2d0], -R181 ;  /* 0x0000b40021217a23 */ /* 0x000fe200000108b5 */
[----:B------:R-:W-:Y:S01]  /*cd30*/  F2FP.BF16.PACK_AB R13, R179, R180 ;  /* 0x000000b4b30d723e */ /* 0x000fe200000010ff */
[----:B------:R-:W-:Y:S01]  /*cd40*/  HMMA.16816.F32.BF16 R128, R160, R14, R128 ;  /* 0x0000000ea080723c */ /* 0x000fe20000041880 */
[----:B------:R-:W2:Y:S01]  /*cd50*/  LDSM.16.MT88.4 R160, [R199+0x900] ;  /* 0x00090000c7a0783b */ /* 0x000ea20000004200 */
[----:B------:R-:W-:Y:S01]  /*cd60*/  MUFU.EX2 R32, R32 ;  /* 0x0000002000207308 */ /* 0x000fe20000000800 */
[--C-:B------:R-:W-:Y:S02]  /*cd70*/  FFMA.FTZ R34, R34, c[0x0][0x2d0], -R157.reuse ;  /* 0x0000b40022227a23 */ /* 0x100fe4000001089d */
[----:B------:R-:W-:Y:S02]  /*cd80*/  FFMA.FTZ R157, R35, c[0x0][0x2d0], -R157 ;  /* 0x0000b400239d7a23 */ /* 0x000fe4000001089d */
[----:B------:R-:W-:Y:S01]  /*cd90*/  F2FP.BF16.PACK_AB R14, R189, R190 ;  /* 0x000000bebd0e723e */ /* 0x000fe200000010ff */
[----:B------:R-:W-:Y:S01]  /*cda0*/  FFMA.FTZ R2, R2, R244, R226 ;  /* 0x000000f402027223 */ /* 0x000fe200000100e2 */
[----:B------:R-:W-:Y:S03]  /*cdb0*/  F2FP.BF16.PACK_AB R15, R177, R178 ;  /* 0x000000b2b10f723e */ /* 0x000fe600000010ff */
[----:B------:R-:W-:Y:S01]  /*cdc0*/  MUFU.EX2 R33, R33 ;  /* 0x0000002100217308 */ /* 0x000fe20000000800 */
[----:B------:R-:W-:Y:S02]  /*cdd0*/  FFMA.FTZ R0, R0, R245, R185 ;  /* 0x000000f500007223 */ /* 0x000fe400000100b9 */
[----:B------:R-:W-:Y:S01]  /*cde0*/  FADD.FTZ R2, R195, R2 ;  /* 0x00000002c3027221 */ /* 0x000fe20000010000 */
[C---:B---3--:R-:W-:Y:S05]  /*cdf0*/  HMMA.16816.F32.BF16 R4, R12.reuse, R164, R4 ;  /* 0x000000a40c04723c */ /* 0x048fea0000041804 */
[----:B------:R-:W-:Y:S01]  /*ce00*/  FADD.FTZ R0, R184, R0 ;  /* 0x00000000b8007221 */ /* 0x000fe20000010000 */
[----:B------:R-:W-:Y:S01]  /*ce10*/  MUFU.EX2 R34, R34 ;  /* 0x0000002200227308 */ /* 0x000fe20000000800 */
[----:B------:R-:W-:Y:S01]  /*ce20*/  FADD.FTZ R2, R194, R2 ;  /* 0x00000002c2027221 */ /* 0x000fe20000010000 */
[C---:B------:R-:W-:Y:S01]  /*ce30*/  HMMA.16816.F32.BF16 R8, R12.reuse, R166, R8 ;  /* 0x000000a60c08723c */ /* 0x040fe20000041808 */
[----:B------:R-:W3:Y:S03]  /*ce40*/  LDSM.16.MT88.4 R164, [R197+0x2900] ;  /* 0x00290000c5a4783b */ /* 0x000ee60000004200 */
[----:B------:R-:W-:Y:S02]  /*ce50*/  FADD.FTZ R0, R183, R0 ;  /* 0x00000000b7007221 */ /* 0x000fe40000010000 */
[----:B------:R-:W-:Y:S02]  /*ce60*/  FADD.FTZ R2, R193, R2 ;  /* 0x00000002c1027221 */ /* 0x000fe40000010000 */
[C---:B------:R-:W-:Y:S01]  /*ce70*/  HMMA.16816.F32.BF16 R132, R12.reuse, R16, R132 ;  /* 0x000000100c84723c */ /* 0x040fe20000041884 */
[----:B------:R-:W-:Y:S03]  /*ce80*/  MUFU.EX2 R157, R157 ;  /* 0x0000009d009d7308 */ /* 0x000fe60000000800 */
        /* <DEDUP_REMOVED lines=20> */
[C---:B---3--:R-:W-:Y:S04]  /*cfd0*/  HMMA.16816.F32.BF16 R36, R12.reuse, R164, R36 ;  /* 0x000000a40c24723c */ /* 0x048fe80000041824 */
[----:B------:R-:W-:Y:S04]  /*cfe0*/  FADD.FTZ R2, R186, R2 ;  /* 0x00000002ba027221 */ /* 0x000fe80000010000 */
[C---:B------:R-:W-:Y:S01]  /*cff0*/  HMMA.16816.F32.BF16 R40, R12.reuse, R166, R40 ;  /* 0x000000a60c28723c */ /* 0x040fe20000041828 */
[----:B------:R-:W3:Y:S07]  /*d000*/  LDSM.16.MT88.4 R164, [R198+0x4900] ;  /* 0x00490000c6a4783b */ /* 0x000eee0000004200 */
[C---:B------:R-:W-:Y:S08]  /*d010*/  HMMA.16816.F32.BF16 R44, R12.reuse, R172, R44 ;  /* 0x000000ac0c2c723c */ /* 0x040ff0000004182c */
[C---:B------:R-:W-:Y:S01]  /*d020*/  HMMA.16816.F32.BF16 R48, R12.reuse, R174, R48 ;  /* 0x000000ae0c30723c */ /* 0x040fe20000041830 */
[----:B------:R-:W5:Y:S07]  /*d030*/  LDSM.16.MT88.4 R172, [R200+0x4900] ;  /* 0x00490000c8ac783b */ /* 0x000f6e0000004200 */
[C---:B----4-:R-:W-:Y:S08]  /*d040*/  HMMA.16816.F32.BF16 R52, R12.reuse, R16, R52 ;  /* 0x000000100c34723c */ /* 0x050ff00000041834 */
        /* <DEDUP_REMOVED lines=11> */
[C---:B-----5:R-:W-:Y:S01]  /*d100*/  HMMA.16816.F32.BF16 R84, R12.reuse, R172, R84 ;  /* 0x000000ac0c54723c */ /* 0x060fe20000041854 */
[----:B------:R-:W-:Y:S07]  /*d110*/  MUFU.EX2 R173, R26 ;  /* 0x0000001a00ad7308 */ /* 0x000fee0000000800 */
[C---:B------:R-:W-:Y:S03]  /*d120*/  HMMA.16816.F32.BF16 R88, R12.reuse, R174, R88 ;  /* 0x000000ae0c58723c */ /* 0x040fe60000041858 */
[----:B------:R3:W5:Y:S05]  /*d130*/  MUFU.EX2 R174, R23 ;  /* 0x0000001700ae7308 */ /* 0x00076a0000000800 */
[C---:B----4-:R-:W-:Y:S05]  /*d140*/  HMMA.16816.F32.BF16 R92, R12.reuse, R16, R92 ;  /* 0x000000100c5c723c */ /* 0x050fea000004185c */
[----:B------:R-:W4:Y:S03]  /*d150*/  MUFU.EX2 R175, R25 ;  /* 0x0000001900af7308 */ /* 0x000f260000000800 */
[C---:B------:R-:W-:Y:S01]  /*d160*/  HMMA.16816.F32.BF16 R96, R12.reuse, R18, R96 ;  /* 0x000000120c60723c */ /* 0x040fe20000041860 */
[----:B------:R-:W-:Y:S06]  /*d170*/  LDSM.16.MT88.4 R16, [R199+0x6900] ;  /* 0x00690000c710783b */ /* 0x000fec0000004200 */
[----:B------:R2:W2:Y:S01]  /*d180*/  MUFU.EX2 R172, R27 ;  /* 0x0000001b00ac7308 */ /* 0x0004a20000000800 */
[C---:B-1----:R-:W-:Y:S01]  /*d190*/  HMMA.16816.F32.BF16 R100, R12.reuse, R160, R100 ;  /* 0x000000a00c64723c */ /* 0x042fe20000041864 */
[----:B---3--:R-:W1:Y:S03]  /*d1a0*/  LDSM.16.MT88.4 R20, [R200+0x6900] ;  /* 0x00690000c814783b */ /* 0x008e660000004200 */
[----:B-----5:R-:W-:Y:S04]  /*d1b0*/  FADD.FTZ R0, R174, R0 ;  /* 0x00000000ae007221 */ /* 0x020fe80000010000 */
[C---:B------:R-:W-:Y:S01]  /*d1c0*/  HMMA.16816.F32.BF16 R104, R12.reuse, R162, R104 ;  /* 0x000000a20c68723c */ /* 0x040fe20000041868 */
[----:B------:R-:W3:Y:S03]  /*d1d0*/  LDSM.16.MT88.4 R160, [R197+0x1100] ;  /* 0x00110000c5a0783b */ /* 0x000ee60000004200 */
[----:B------:R-:W-:Y:S02]  /*d1e0*/  FADD.FTZ R0, R173, R0 ;  /* 0x00000000ad007221 */ /* 0x000fe40000010000 */
[----:B----4-:R-:W-:Y:S02]  /*d1f0*/  FADD.FTZ R2, R175, R2 ;  /* 0x00000002af027221 */ /* 0x010fe40000010000 */
[C---:B--2---:R-:W-:Y:S01]  /*d200*/  HMMA.16816.F32.BF16 R108, R12.reuse, R164, R108 ;  /* 0x000000a40c6c723c */ /* 0x044fe2000004186c */
[----:B------:R-:W2:Y:S07]  /*d210*/  LDSM.16.MT88.4 R24, [R200+0x1100] ;  /* 0x00110000c818783b */ /* 0x000eae0000004200 */
[C---:B------:R-:W-:Y:S04]  /*d220*/  HMMA.16816.F32.BF16 R112, R12.reuse, R166, R112 ;  /* 0x000000a60c70723c */ /* 0x040fe80000041870 */
[----:B------:R-:W-:Y:S01]  /*d230*/  FADD.FTZ R0, R172, R0 ;  /* 0x00000000ac007221 */ /* 0x000fe20000010000 */
[----:B------:R-:W-:Y:S03]  /*d240*/  LDSM.16.MT88.4 R164, [R200+0x3100] ;  /* 0x00310000c8a4783b */ /* 0x000fe60000004200 */
[C---:B-1----:R-:W-:Y:S08]  /*d250*/  HMMA.16816.F32.BF16 R116, R12.reuse, R20, R116 ;  /* 0x000000140c74723c */ /* 0x042ff00000041874 */
[C---:B------:R-:W-:Y:S01]  /*d260*/  HMMA.16816.F32.BF16 R120, R12.reuse, R22, R120 ;  /* 0x000000160c78723c */ /* 0x040fe20000041878 */
[----:B------:R-:W-:Y:S07]  /*d270*/  LDSM.16.MT88.4 R20, [R197+0x3100] ;  /* 0x00310000c514783b */ /* 0x000fee0000004200 */
[C---:B------:R-:W-:Y:S08]  /*d280*/  HMMA.16816.F32.BF16 R124, R12.reuse, R16, R124 ;  /* 0x000000100c7c723c */ /* 0x040ff0000004187c */
[----:B------:R-:W-:Y:S01]  /*d290*/  HMMA.16816.F32.BF16 R128, R12, R18, R128 ;  /* 0x000000120c80723c */ /* 0x000fe20000041880 */
[----:B------:R-:W1:Y:S06]  /*d2a0*/  LDSM.16.MT88.4 R16, [R199+0x1100] ;  /* 0x00110000c710783b */ /* 0x000e6c0000004200 */
[----:B------:R-:W-:Y:S02]  /*d2b0*/  F2FP.BF16.PACK_AB R12, R187, R188 ;  /* 0x000000bcbb0c723e */ /* 0x000fe400000010ff */
[----:B------:R-:W-:Y:S03]  /*d2c0*/  F2FP.BF16.PACK_AB R13, R174, R176 ;  /* 0x000000b0ae0d723e */ /* 0x000fe600000010ff */
[----:B------:R-:W-:Y:S02]  /*d2d0*/  F2FP.BF16.PACK_AB R14, R175, R186 ;  /* 0x000000baaf0e723e */ /* 0x000fe400000010ff */
[----:B------:R-:W-:Y:S07]  /*d2e0*/  F2FP.BF16.PACK_AB R15, R172, R173 ;  /* 0x000000adac0f723e */ /* 0x000fee00000010ff */
[C---:B---3--:R-:W-:Y:S08]  /*d2f0*/  HMMA.16816.F32.BF16 R4, R12.reuse, R160, R4 ;  /* 0x000000a00c04723c */ /* 0x048ff00000041804 */
[C---:B------:R-:W-:Y:S01]  /*d300*/  HMMA.16816.F32.BF16 R8, R12.reuse, R162, R8 ;  /* 0x000000a20c08723c */ /* 0x040fe20000041808 */
[----:B------:R-:W3:Y:S07]  /*d310*/  LDSM.16.MT88.4 R160, [R198+0x3100] ;  /* 0x00310000c6a0783b */ /* 0x000eee0000004200 */
[C---:B------:R-:W-:Y:S01]  /*d320*/  HMMA.16816.F32.BF16 R132, R12.reuse, R168, R132 ;  /* 0x000000a80c84723c */ /* 0x040fe20000041884 */
[----:B------:R-:W4:Y:S07]  /*d330*/  MUFU.EX2 R169, R28 ;  /* 0x0000001c00a97308 */ /* 0x000f2e0000000800 */
[C---:B------:R-:W-:Y:S03]  /*d340*/  HMMA.16816.F32.BF16 R136, R12.reuse, R170, R136 ;  /* 0x000000aa0c88723c */ /* 0x040fe60000041888 */
[----:B------:R5:W3:Y:S05]  /*d350*/  MUFU.EX2 R168, R29 ;  /* 0x0000001d00a87308 */ /* 0x000aea0000000800 */
[C---:B--2---:R-:W-:Y:S08]  /*d360*/  HMMA.16816.F32.BF16 R140, R12.reuse, R24, R140 ;  /* 0x000000180c8c723c */ /* 0x044ff0000004188c */
[C---:B------:R-:W-:Y:S01]  /*d370*/  HMMA.16816.F32.BF16 R144, R12.reuse, R26, R144 ;  /* 0x0000001a0c90723c */ /* 0x040fe20000041890 */
[----:B------:R-:W2:Y:S03]  /*d380*/  LDSM.16.MT88.4 R24, [R199+0x3100] ;  /* 0x00310000c718783b */ /* 0x000ea60000004200 */
[----:B----4-:R-:W-:Y:S04]  /*d390*/  FADD.FTZ R2, R169, R2 ;  /* 0x00000002a9027221 */ /* 0x010fe80000010000 */
[C---:B-1----:R-:W-:Y:S01]  /*d3a0*/  HMMA.16816.F32.BF16 R148, R12.reuse, R16, R148 ;  /* 0x000000100c94723c */ /* 0x042fe20000041894 */
[----:B-----5:R-:W-:Y:S07]  /*d3b0*/  LDSM.16.MT88.4 R28, [R199+0x7100] ;  /* 0x00710000c71c783b */ /* 0x020fee0000004200 */
[C---:B------:R-:W-:Y:S01]  /*d3c0*/  HMMA.16816.F32.BF16 R152, R12.reuse, R18, R152 ;  /* 0x000000120c98723c */ /* 0x040fe20000041898 */
[----:B------:R-:W1:Y:S07]  /*d3d0*/  LDSM.16.MT88.4 R16, [R197+0x5100] ;  /* 0x00510000c510783b */ /* 0x000e6e0000004200 */
        /* <DEDUP_REMOVED lines=8> */
[----:B------:R-:W5:Y:S07]  /*d460*/  LDSM.16.MT88.4 R164, [R199+0x5100] ;  /* 0x00510000c7a4783b */ /* 0x000f6e0000004200 */
[C---:B--2---:R-:W-:Y:S08]  /*d470*/  HMMA.16816.F32.BF16 R60, R12.reuse, R24, R60 ;  /* 0x000000180c3c723c */ /* 0x044ff0000004183c */
[C---:B------:R-:W-:Y:S01]  /*d480*/  HMMA.16816.F32.BF16 R64, R12.reuse, R26, R64 ;  /* 0x0000001a0c40723c */ /* 0x040fe20000041840 */
[----:B------:R-:W-:Y:S07]  /*d490*/  LDSM.16.MT88.4 R24, [R200+0x7100] ;  /* 0x00710000c818783b */ /* 0x000fee0000004200 */
[C---:B-1----:R-:W-:Y:S08]  /*d4a0*/  HMMA.16816.F32.BF16 R68, R12.reuse, R16, R68 ;  /* 0x000000100c44723c */ /* 0x042ff00000041844 */
[C---:B------:R-:W-:Y:S01]  /*d4b0*/  HMMA.16816.F32.BF16 R72, R12.reuse, R18, R72 ;  /* 0x000000120c48723c */ /* 0x040fe20000041848 */
[----:B------:R-:W1:Y:S07]  /*d4c0*/  LDSM.16.MT88.4 R16, [R197+0x7100] ;  /* 0x00710000c510783b */ /* 0x000e6e0000004200 */
[C---:B----4-:R-:W-:Y:S08]  /*d4d0*/  HMMA.16816.F32.BF16 R76, R12.reuse, R20, R76 ;  /* 0x000000140c4c723c */ /* 0x050ff0000004184c */
[C---:B------:R-:W-:Y:S01]  /*d4e0*/  HMMA.16816.F32.BF16 R80, R12.reuse, R22, R80 ;  /* 0x000000160c50723c */ /* 0x040fe20000041850 */
[----:B------:R-:W2:Y:S07]  /*d4f0*/  LDSM.16.MT88.4 R20, [R198+0x7100] ;  /* 0x00710000c614783b */ /* 0x000eae0000004200 */
[C---:B---3--:R-:W-:Y:S08]  /*d500*/  HMMA.16816.F32.BF16 R84, R12.reuse, R160, R84 ;  /* 0x000000a00c54723c */ /* 0x048ff00000041854 */
[C---:B------:R-:W-:Y:S08]  /*d510*/  HMMA.16816.F32.BF16 R88, R12.reuse, R162, R88 ;  /* 0x000000a20c58723c */ /* 0x040ff00000041858 */
        /* <DEDUP_REMOVED lines=12> */
[C---:B------:R-:W-:Y:S08]  /*d5e0*/  HMMA.16816.F32.BF16 R124, R12.reuse, R28, R124 ;  /* 0x0000001c0c7c723c */ /* 0x040ff0000004187c */
[----:B------:R-:W-:Y:S07]  /*d5f0*/  HMMA.16816.F32.BF16 R128, R12, R30, R128 ;  /* 0x0000001e0c80723c */ /* 0x000fee0000041880 */
[----:B------:R-:W-:Y:S02]  /*d600*/  F2FP.BF16.PACK_AB R12, R168, R169 ;  /* 0x000000a9a80c723e */ /* 0x000fe400000010ff */
[----:B------:R-:W-:Y:S03]  /*d610*/  F2FP.BF16.PACK_AB R13, R158, R159 ;  /* 0x0000009f9e0d723e */ /* 0x000fe600000010ff */
[----:B------:R-:W-:Y:S02]  /*d620*/  F2FP.BF16.PACK_AB R14, R33, R32 ;  /* 0x00000020210e723e */ /* 0x000fe400000010ff */
[----:B------:R-:W-:Y:S07]  /*d630*/  F2FP.BF16.PACK_AB R15, R157, R34 ;  /* 0x000000229d0f723e */ /* 0x000fee00000010ff */
[C---:B---3--:R-:W-:Y:S01]  /*d640*/  HMMA.16816.F32.BF16 R160, R12.reuse, R164, R4 ;  /* 0x000000a40ca0723c */ /* 0x048fe20000041804 */
[----:B------:R-:W3:Y:S07]  /*d650*/  LDSM.16.MT88.4 R4, [R197+0x3900] ;  /* 0x00390000c504783b */ /* 0x000eee0000004200 */
        /* <DEDUP_REMOVED lines=11> */
[C---:B---3--:R-:W-:Y:S08]  /*d710*/  HMMA.16816.F32.BF16 R36, R12.reuse, R4, R36 ;  /* 0x000000040c24723c */ /* 0x048ff00000041824 */
[C---:B------:R-:W-:Y:S01]  /*d720*/  HMMA.16816.F32.BF16 R40, R12.reuse, R6, R40 ;  /* 0x000000060c28723c */ /* 0x040fe20000041828 */
[----:B------:R-:W3:Y:S07]  /*d730*/  LDSM.16.MT88.4 R4, [R198+0x5900] ;  /* 0x00590000c604783b */ /* 0x000eee0000004200 */
        /* <DEDUP_REMOVED lines=19> */
[C---:B------:R-:W-:Y:S08]  /*d870*/  HMMA.16816.F32.BF16 R96, R12.reuse, R18, R96 ;  /* 0x000000120c60723c */ /* 0x040ff00000041860 */
[C---:B--2---:R-:W-:Y:S08]  /*d880*/  HMMA.16816.F32.BF16 R100, R12.reuse, R20, R100 ;  /* 0x000000140c64723c */ /* 0x044ff00000041864 */
[C---:B------:R-:W-:Y:S08]  /*d890*/  HMMA.16816.F32.BF16 R104, R12.reuse, R22, R104 ;  /* 0x000000160c68723c */ /* 0x040ff00000041868 */
[C---:B----4-:R-:W-:Y:S08]  /*d8a0*/  HMMA.16816.F32.BF16 R108, R12.reuse, R24, R108 ;  /* 0x000000180c6c723c */ /* 0x050ff0000004186c */
[C---:B------:R-:W-:Y:S08]  /*d8b0*/  HMMA.16816.F32.BF16 R112, R12.reuse, R26, R112 ;  /* 0x0000001a0c70723c */ /* 0x040ff00000041870 */
[C---:B---3--:R-:W-:Y:S07]  /*d8c0*/  HMMA.16816.F32.BF16 R116, R12.reuse, R4, R116 ;  /* 0x000000040c74723c */ /* 0x048fee0000041874 */
[----:B------:R-:W-:Y:S01]  /*d8d0*/  FADD.FTZ R4, R159, R0 ;  /* 0x000000009f047221 */ /* 0x000fe20000010000 */
[C---:B------:R-:W-:Y:S04]  /*d8e0*/  HMMA.16816.F32.BF16 R120, R12.reuse, R6, R120 ;  /* 0x000000060c78723c */ /* 0x040fe80000041878 */
[----:B------:R-:W-:Y:S02]  /*d8f0*/  FADD.FTZ R0, R168, R2 ;  /* 0x00000002a8007221 */ /* 0x000fe40000010000 */
[----:B------:R-:W-:Y:S01]  /*d900*/  FADD.FTZ R4, R158, R4 ;  /* 0x000000049e047221 */ /* 0x000fe20000010000 */
[----:B------:R-:W-:Y:S01]  /*d910*/  MOV R158, R3 ;  /* 0x00000003009e7202 */ /* 0x000fe20000000f00 */
[C---:B-----5:R-:W-:Y:S04]  /*d920*/  HMMA.16816.F32.BF16 R124, R12.reuse, R8, R124 ;  /* 0x000000080c7c723c */ /* 0x060fe8000004187c */
[----:B------:R-:W-:Y:S02]  /*d930*/  FADD.FTZ R2, R32, R0 ;  /* 0x0000000020027221 */ /* 0x000fe40000010000 */
[----:B------:R-:W-:Y:S02]  /*d940*/  FADD.FTZ R0, R34, R4 ;  /* 0x0000000422007221 */ /* 0x000fe40000010000 */
[----:B------:R-:W-:Y:S04]  /*d950*/  HMMA.16816.F32.BF16 R128, R12, R10, R128 ;  /* 0x0000000a0c80723c */ /* 0x000fe80000041880 */
[----:B------:R-:W-:Y:S02]  /*d960*/  FADD.FTZ R244, R33, R2 ;  /* 0x0000000221f47221 */ /* 0x000fe40000010000 */
[----:B------:R-:W-:Y:S01]  /*d970*/  FADD.FTZ R245, R157, R0 ;  /* 0x000000009df57221 */ /* 0x000fe20000010000 */
[----:B------:R-:W-:Y:S01]  /*d980*/  MOV R157, R156 ;  /* 0x0000009c009d7202 */ /* 0x000fe20000000f00 */
[----:B------:R-:W-:-:S05]  /*d990*/  @P0 BRA `(.L_x_4202) ;  /* 0xffffcd4000000947 */ /* 0x000fca000383ffff */
.L_x_4201:
[----:B------:R-:W-:-:S13]  /*d9a0*/  ISETP.GE.AND P0, PT, R223, R233, PT ;  /* 0x000000e9df00720c */ /* 0x000fda0003f06270 */
[----:B------:R-:W-:Y:S05]  /*d9b0*/  @!P0 BRA `(.L_x_4203) ;  /* 0x00003f5000008947 */ /* 0x000fea0003800000 */
[----:B------:R-:W2:Y:S01]  /*d9c0*/  LDL.64 R6, [R1+0x30] ;  /* 0x0000300001067983 */ /* 0x000ea20000100a00 */
[----:B------:R-:W-:-:S03]  /*d9d0*/  ULDC.64 UR4, c[0x0][0x208] ;  /* 0x0000820000047ab9 */ /* 0x000fc60000000a00 */
[----:B------:R-:W2:Y:S04]  /*d9e0*/  LDL.64 R4, [R1+0x18] ;  /* 0x0000180001047983 */ /* 0x000ea80000100a00 */
[----:B------:R-:W3:Y:S04]  /*d9f0*/  LDL.64 R10, [R1+0x28] ;  /* 0x00002800010a7983 */ /* 0x000ee80000100a00 */
[----:B------:R-:W4:Y:S01]  /*da00*/  LDL.64 R8, [R1+0x20] ;  /* 0x0000200001087983 */ /* 0x000f220000100a00 */
[----:B------:R-:W-:Y:S01]  /*da10*/  MOV R158, R3 ;  /* 0x00000003009e7202 */ /* 0x000fe20000000f00 */
[----:B------:R-:W-:Y:S01]  /*da20*/  IMAD.MOV.U32 R157, RZ, RZ, R156 ;  /* 0x000000ffff9d7224 */ /* 0x000fe200078e009c */
[----:B------:R-:W-:-:S02]  /*da30*/  USHF.L.U64.HI UR5, UR4, 0x5, UR5 ;  /* 0x0000000504057899 */ /* 0x000fc40008010205 */
[----:B------:R-:W-:Y:S01]  /*da40*/  USHF.L.U32 UR4, UR4, 0x5, URZ ;  /* 0x0000000504047899 */ /* 0x000fe2000800063f */
[----:B--2---:R-:W-:-:S05]  /*da50*/  MOV R4, R6 ;  /* 0x0000000600047202 */ /* 0x004fca0000000f00 */
[----:B------:R1:W-:Y:S01]  /*da60*/  STL.64 [R1+0x18], R4 ;  /* 0x0000180401007387 */ /* 0x0003e20000100a00 */
[C---:B------:R-:W-:Y:S02]  /*da70*/  IADD3 R230, P6, R6.reuse, 0x40, RZ ;  /* 0x0000004006e67810 */ /* 0x040fe40007fde0ff */
[C---:B------:R-:W-:Y:S02]  /*da80*/  IADD3 R226, P0, R6.reuse, 0xc0, RZ ;  /* 0x000000c006e27810 */ /* 0x040fe40007f1e0ff */
[----:B------:R-:W-:Y:S01]  /*da90*/  IADD3 R228, P5, R6, 0x80, RZ ;  /* 0x0000008006e47810 */ /* 0x000fe20007fbe0ff */
[--C-:B------:R-:W-:Y:S01]  /*daa0*/  IMAD.X R231, RZ, RZ, R5.reuse, P6 ;  /* 0x000000ffffe77224 */ /* 0x100fe200030e0605 */
[C---:B---3--:R-:W-:Y:S01]  /*dab0*/  IADD3 R248, P6, R10.reuse, 0x40, RZ ;  /* 0x000000400af87810 */ /* 0x048fe20007fde0ff */
[--C-:B------:R-:W-:Y:S01]  /*dac0*/  IMAD.X R227, RZ, RZ, R5.reuse, P0 ;  /* 0x000000ffffe37224 */ /* 0x100fe200000e0605 */
[C---:B------:R-:W-:Y:S01]  /*dad0*/  IADD3 R241, P0, R10.reuse, 0xc0, RZ ;  /* 0x000000c00af17810 */ /* 0x040fe20007f1e0ff */
[----:B------:R-:W-:Y:S01]  /*dae0*/  IMAD.X R229, RZ, RZ, R5, P5 ;  /* 0x000000ffffe57224 */ /* 0x000fe200028e0605 */
[----:B------:R-:W-:Y:S01]  /*daf0*/  IADD3 R243, P5, R10, 0x80, RZ ;  /* 0x000000800af37810 */ /* 0x000fe20007fbe0ff */
[----:B----4-:R-:W-:-:S02]  /*db00*/  IMAD.X R247, RZ, RZ, R9, P6 ;  /* 0x000000fffff77224 */ /* 0x010fc400030e0609 */
[----:B------:R-:W-:Y:S01]  /*db10*/  IMAD.X R240, RZ, RZ, R9, P0 ;  /* 0x000000fffff07224 */ /* 0x000fe200000e0609 */
[----:B------:R-:W-:Y:S02]  /*db20*/  IADD3.X R242, RZ, R9, RZ, P5, !PT ;  /* 0x00000009fff27210 */ /* 0x000fe40002ffe4ff */
.L_x_4212:
[----:B------:R-:W2:Y:S01]  /*db30*/  LDL.64 R24, [R1+0x18] ;  /* 0x0000180001187983 */ /* 0x000ea20000100a00 */
[----:B------:R-:W-:Y:S04]  /*db40*/  DEPBAR.LE SB0, 0x0 ;  /* 0x000080000000791a */ /* 0x000fe80000000000 */
[----:B------:R-:W3:Y:S01]  /*db50*/  LDL.64 R16, [R1+0x30] ;  /* 0x0000300001107983 */ /* 0x000ee20000100a00 */
[----:B------:R-:W-:Y:S01]  /*db60*/  IMAD.MOV.U32 R2, RZ, RZ, 0x6 ;  /* 0x00000006ff027424 */ /* 0x000fe200078e00ff */
[----:B-1----:R-:W-:Y:S01]  /*db70*/  SHF.R.S32.HI R4, RZ, 0x1f, R223 ;  /* 0x0000001fff047819 */ /* 0x002fe200000114df */
[----:B------:R-:W-:Y:S02]  /*db80*/  IMAD.MOV.U32 R0, RZ, RZ, c[0x0][0x208] ;  /* 0x00008200ff007624 */ /* 0x000fe400078e00ff */
[----:B------:R-:W-:Y:S01]  /*db90*/  BAR.SYNC.DEFER_BLOCKING 0x0 ;  /* 0x0000000000007b1d */ /* 0x000fe20000010000 */
[----:B------:R-:W-:Y:S02]  /*dba0*/  IMAD.MOV.U32 R18, RZ, RZ, c[0x0][0x208] ;  /* 0x00008200ff127624 */ /* 0x000fe400078e00ff */
[----:B------:R-:W-:Y:S01]  /*dbb0*/  SHF.L.U64.HI R0, R0, R2, c[0x0][0x20c] ;  /* 0x0000830000007619 */ /* 0x000fe20000010202 */
[----:B------:R-:W-:Y:S02]  /*dbc0*/  IMAD.MOV.U32 R238, RZ, RZ, c[0x0][0x1e0] ;  /* 0x00007800ffee7624 */ /* 0x000fe400078e00ff */
[----:B------:R-:W-:Y:S02]  /*dbd0*/  IMAD.SHL.U32 R18, R18, 0x40, RZ ;  /* 0x0000004012127824 */ /* 0x000fe400078e00ff */
[----:B------:R-:W-:Y:S02]  /*dbe0*/  IMAD R0, R0, R223, RZ ;  /* 0x000000df00007224 */ /* 0x000fe400078e02ff */
[CC--:B------:R-:W-:Y:S04]  /*dbf0*/  IMAD.WIDE.U32 R12, R223.reuse, R18.reuse, UR4 ;  /* 0x00000004df0c7e25 */ /* 0x0c0fe8000f8e0012 */
[-C--:B------:R-:W-:Y:S02]  /*dc00*/  IMAD R0, R4, R18.reuse, R0 ;  /* 0x0000001204007224 */ /* 0x080fe400078e0200 */
[CC--:B------:R-:W-:Y:S04]  /*dc10*/  IMAD.WIDE.U32 R4, R223.reuse, R18.reuse, R230 ;  /* 0x00000012df047225 */ /* 0x0c0fe800078e00e6 */
[C---:B------:R-:W-:Y:S01]  /*dc20*/  IMAD.WIDE.U32 R6, R223.reuse, R18, R228 ;  /* 0x00000012df067225 */ /* 0x040fe200078e00e4 */
[----:B------:R-:W-:Y:S03]  /*dc30*/  LDSM.16.M88.4 R32, [R203+0x10100] ;  /* 0x01010000cb20783b */ /* 0x000fe60000000200 */
[----:B------:R-:W-:Y:S01]  /*dc40*/  IMAD.IADD R7, R0, 0x1, R7 ;  /* 0x0000000100077824 */ /* 0x000fe200078e0207 */
[----:B------:R-:W-:Y:S01]  /*dc50*/  LEA R22, P6, R6, c[0x0][0x1f8], 0x1 ;  /* 0x00007e0006167a11 */ /* 0x000fe200078c08ff */
[----:B------:R-:W-:Y:S01]  /*dc60*/  IMAD.SHL.U32 R238, R238, 0x20, RZ ;  /* 0x00000020eeee7824 */ /* 0x000fe200078e00ff */
[----:B------:R-:W1:Y:S02]  /*dc70*/  LDSM.16.M88.4 R8, [R196+0x8100] ;  /* 0x00810000c408783b */ /* 0x000e640000000200 */
[----:B------:R-:W-:Y:S01]  /*dc80*/  LEA.HI.X R23, R6, c[0x0][0x1fc], R7, 0x1, P6 ;  /* 0x00007f0006177a11 */ /* 0x000fe200030f0c07 */
[----:B------:R-:W-:Y:S02]  /*dc90*/  IMAD.MOV.U32 R232, RZ, RZ, 0x5 ;  /* 0x00000005ffe87424 */ /* 0x000fe400078e00ff */
[----:B------:R-:W-:Y:S01]  /*dca0*/  IMAD.MOV.U32 R224, RZ, RZ, c[0x0][0x1e0] ;  /* 0x00007800ffe07624 */ /* 0x000fe200078e00ff */
[----:B------:R-:W-:Y:S04]  /*dcb0*/  LDSM.16.M88.4 R168, [R196+0x9900] ;  /* 0x00990000c4a8783b */ /* 0x000fe80000000200 */
[----:B------:R-:W-:Y:S01]  /*dcc0*/  SHF.L.U64.HI R224, R224, R232, c[0x0][0x1e4] ;  /* 0x00007900e0e07619 */ /* 0x000fe200000102e8 */
[----:B------:R-:W-:Y:S05]  /*dcd0*/  LDSM.16.M88.4 R172, [R204+0x10100] ;  /* 0x01010000ccac783b */ /* 0x000fea0000000200 */
[----:B------:R-:W-:Y:S05]  /*dce0*/  LDSM.16.M88.4 R176, [R207] ;  /* 0x00000000cfb0783b */ /* 0x000fea0000000200 */
[----:B------:R-:W-:Y:S05]  /*dcf0*/  LDSM.16.M88.4 R180, [R222] ;  /* 0x00000000deb4783b */ /* 0x000fea0000000200 */
[----:B------:R-:W-:Y:S05]  /*dd00*/  LDSM.16.M88.4 R184, [R221] ;  /* 0x00000000ddb8783b */ /* 0x000fea0000000200 */
[----:B------:R-:W-:Y:S05]  /*dd10*/  LDSM.16.M88.4 R188, [R220] ;  /* 0x00000000dcbc783b */ /* 0x000fea0000000200 */
[----:B------:R-:W4:Y:S05]  /*dd20*/  LDL R159, [R1+0x3c] ;  /* 0x00003c00019f7983 */ /* 0x000f2a0000100800 */
[----:B------:R-:W5:Y:S05]  /*dd30*/  LDL.64 R234, [R1+0x20] ;  /* 0x0000200001ea7983 */ /* 0x000f6a0000100a00 */
[----:B------:R-:W5:Y:S01]  /*dd40*/  LDL.64 R236, [R1+0x28] ;  /* 0x0000280001ec7983 */ /* 0x000f620000100a00 */
[-C--:B--2---:R-:W-:Y:S04]  /*dd50*/  IMAD.WIDE.U32 R2, R223, R18.reuse, R24 ;  /* 0x00000012df027225 */ /* 0x084fe800078e0018 */
[----:B------:R-:W-:Y:S01]  /*dd60*/  IMAD.IADD R3, R3, 0x1, R0 ;  /* 0x0000000103037824 */ /* 0x000fe200078e0200 */
[C---:B------:R-:W-:Y:S04]  /*dd70*/  LEA R20, P0, R2.reuse, c[0x0][0x1f8], 0x1 ;  /* 0x00007e0002147a11 */ /* 0x040fe800078008ff */
[----:B------:R-:W-:Y:S01]  /*dd80*/  LEA.HI.X R21, R2, c[0x0][0x1fc], R3, 0x1, P0 ;  /* 0x00007f0002157a11 */ /* 0x000fe200000f0c03 */
[----:B------:R-:W-:Y:S01]  /*dd90*/  IMAD.IADD R2, R0, 0x1, R5 ;  /* 0x0000000100027824 */ /* 0x000fe200078e0205 */
[C---:B------:R-:W-:Y:S04]  /*dda0*/  LEA R14, P0, R4.reuse, c[0x0][0x1f8], 0x1 ;  /* 0x00007e00040e7a11 */ /* 0x040fe800078008ff */
[----:B------:R-:W-:Y:S01]  /*ddb0*/  LEA.HI.X R15, R4, c[0x0][0x1fc], R2, 0x1, P0 ;  /* 0x00007f00040f7a11 */ /* 0x000fe200000f0c02 */
[----:B------:R-:W-:Y:S01]  /*ddc0*/  IMAD.WIDE.U32 R4, R223, R18, R226 ;  /* 0x00000012df047225 */ /* 0x000fe200078e00e2 */
[-C--:B---3--:R-:W-:Y:S02]  /*ddd0*/  IADD3 R3, P0, R16, R12.reuse, RZ ;  /* 0x0000000c10037210 */ /* 0x088fe40007f1e0ff */
[----:B------:R-:W2:Y:S01]  /*dde0*/  LDSM.16.M88.4 R16, [R196+0x8900] ;  /* 0x00890000c410783b */ /* 0x000ea20000000200 */
[----:B------:R-:W-:Y:S01]  /*ddf0*/  IMAD.IADD R2, R0, 0x1, R13 ;  /* 0x0000000100027824 */ /* 0x000fe200078e020d */
[----:B------:R-:W-:Y:S01]  /*de00*/  LEA R28, P5, R4, c[0x0][0x1f8], 0x1 ;  /* 0x00007e00041c7a11 */ /* 0x000fe200078a08ff */
[----:B------:R-:W-:Y:S02]  /*de10*/  IMAD.IADD R0, R0, 0x1, R5 ;  /* 0x0000000100007824 */ /* 0x000fe400078e0205 */
[----:B------:R-:W-:Y:S01]  /*de20*/  IMAD.X R5, R2, 0x1, R25, P0 ;  /* 0x0000000102057824 */ /* 0x000fe200000e0619 */
[C---:B------:R-:W-:Y:S01]  /*de30*/  LEA R192, P0, R3.reuse, c[0x0][0x1f8], 0x1 ;  /* 0x00007e0003c07a11 */ /* 0x040fe200078008ff */
[----:B------:R-:W3:Y:S01]  /*de40*/  LDSM.16.M88.4 R24, [R196+0x9100] ;  /* 0x00910000c418783b */ /* 0x000ee20000000200 */
[----:B------:R-:W-:Y:S02]  /*de50*/  LEA.HI.X R29, R4, c[0x0][0x1fc], R0, 0x1, P5 ;  /* 0x00007f00041d7a11 */ /* 0x000fe400028f0c00 */
[----:B------:R-:W-:Y:S02]  /*de60*/  LEA.HI.X R193, R3, c[0x0][0x1fc], R5, 0x1, P0 ;  /* 0x00007f0003c17a11 */ /* 0x000fe400000f0c05 */
[----:B------:R-:W-:Y:S01]  /*de70*/  @!PT LDS RZ, [RZ] ;  /* 0x00000000fffff984 */ /* 0x000fe20000000800 */
[----:B------:R-:W-:Y:S01]  /*de80*/  @!PT LDS RZ, [RZ] ;  /* 0x00000000fffff984 */ /* 0x000fe20000000800 */
[----:B------:R-:W-:Y:S01]  /*de90*/  @!PT LDS RZ, [RZ] ;  /* 0x00000000fffff984 */ /* 0x000fe20000000800 */
[----:B------:R3:W-:Y:S01]  /*dea0*/  LDGSTS.E.BYPASS.LTC128B.128 [R225+0x100], [R20.64], !P4 ;  /* 0x0010000014e17fae */ /* 0x0007e2000e101d4c */
[-C--:B------:R-:W-:Y:S02]  /*deb0*/  IADD3 R0, P6, R230, R12.reuse, RZ ;  /* 0x0000000ce6007210 */ /* 0x080fe40007fde0ff */
[-C--:B------:R-:W-:Y:S02]  /*dec0*/  IADD3 R3, P5, R228, R12.reuse, RZ ;  /* 0x0000000ce4037210 */ /* 0x080fe40007fbe0ff */
[----:B------:R-:W-:Y:S01]  /*ded0*/  IADD3 R12, P0, R226, R12, RZ ;  /* 0x0000000ce20c7210 */ /* 0x000fe20007f1e0ff */
[----:B------:R2:W-:Y:S01]  /*dee0*/  LDGSTS.E.BYPASS.LTC128B.128 [R225+0x2100], [R14.64], !P3 ;  /* 0x021000000ee17fae */ /* 0x0005e2000d901d4c */
[----:B------:R-:W-:Y:S01]  /*def0*/  IMAD.X R5, R2, 0x1, R231, P6 ;  /* 0x0000000102057824 */ /* 0x000fe200030e06e7 */
[----:B------:R-:W-:Y:S01]  /*df00*/  LEA R30, P6, R0, c[0x0][0x1f8], 0x1 ;  /* 0x00007e00001e7a11 */ /* 0x000fe200078c08ff */
[C---:B------:R-:W-:Y:S01]  /*df10*/  IMAD.X R6, R2.reuse, 0x1, R229, P5 ;  /* 0x0000000102067824 */ /* 0x040fe200028e06e5 */
[C---:B------:R-:W-:Y:S01]  /*df20*/  LEA R194, P5, R3.reuse, c[0x0][0x1f8], 0x1 ;  /* 0x00007e0003c27a11 */ /* 0x040fe200078a08ff */
[----:B------:R-:W-:Y:S01]  /*df30*/  IMAD.X R4, R2, 0x1, R227, P0 ;  /* 0x0000000102047824 */ /* 0x000fe200000e06e3 */
        /* <DEDUP_REMOVED lines=8> */
[----:B------:R-:W-:Y:S01]  /*dfc0*/  ISETP.GT.AND P6, PT, R223, R233, PT ;  /* 0x000000e9df00720c */ /* 0x000fe20003fc4270 */
[----:B------:R1:W-:Y:S01]  /*dfd0*/  LDGSTS.E.BYPASS.LTC128B.128 [R225+0x1100], [R192.64], !P4 ;  /* 0x01100000c0e17fae */ /* 0x0003e2000e101d4c */
[----:B------:R-:W-:Y:S03]  /*dfe0*/  PLOP3.LUT P0, PT, PT, PT, UP2, 0x80, 0x0 ;  /* 0x000000000000781c */ /* 0x000fe60003f0f028 */
[C---:B------:R-:W-:Y:S01]  /*dff0*/  HMMA.16816.F32.BF16 R8, R32.reuse, R10, RZ ;  /* 0x0000000a2008723c */ /* 0x040fe200000418ff */
[----:B------:R1:W-:Y:S05]  /*e000*/  LDGSTS.E.BYPASS.LTC128B.128 [R225+0x3100], [R30.64], !P3 ;  /* 0x031000001ee17fae */ /* 0x0003ea000d901d4c */
[----:B------:R1:W-:Y:S02]  /*e010*/  LDGSTS.E.BYPASS.LTC128B.128 [R225+0x5100], [R194.64], !P2 ;  /* 0x05100000c2e17fae */ /* 0x0003e4000d101d4c */
[C---:B--2---:R-:W-:Y:S03]  /*e020*/  HMMA.16816.F32.BF16 R12, R32.reuse, R16, RZ ;  /* 0x00000010200c723c */ /* 0x044fe600000418ff */
[----:B------:R2:W-:Y:S01]  /*e030*/  LDGSTS.E.BYPASS.LTC128B.128 [R225+0x7100], [R2.64], !P1 ;  /* 0x0710000002e17fae */ /* 0x0005e2000c901d4c */
[----:B----4-:R-:W-:Y:S04]  /*e040*/  @P5 IMAD.HI.U32 R156, R159, c[0x0][0x2c8], RZ ;  /* 0x0000b2009f9c5a27 */ /* 0x010fe800078e00ff */
[C---:B------:R-:W-:Y:S01]  /*e050*/  HMMA.16816.F32.BF16 R16, R32.reuse, R18, RZ ;  /* 0x000000122010723c */ /* 0x040fe200000418ff */
[----:B------:R-:W0:Y:S03]  /*e060*/  LDGDEPBAR ;  /* 0x00000000000079af */ /* 0x000e260000000000 */
[----:B------:R-:W-:Y:S04]  /*e070*/  @P0 SHF.R.U32.HI R159, RZ, c[0x0][0x2cc], R156 ;  /* 0x0000b300ff9f0a19 */ /* 0x000fe8000001169c */
[C---:B---3--:R-:W-:Y:S08]  /*e080*/  HMMA.16816.F32.BF16 R20, R32.reuse, R24, RZ ;  /* 0x000000182014723c */ /* 0x048ff000000418ff */
[C---:B------:R-:W-:Y:S08]  /*e090*/  HMMA.16816.F32.BF16 R24, R32.reuse, R26, RZ ;  /* 0x0000001a2018723c */ /* 0x040ff000000418ff */
[C---:B-1----:R-:W-:Y:S08]  /*e0a0*/  HMMA.16816.F32.BF16 R28, R32.reuse, R168, RZ ;  /* 0x000000a8201c723c */ /* 0x042ff000000418ff */
[----:B------:R-:W-:Y:S01]  /*e0b0*/  HMMA.16816.F32.BF16 R32, R32, R170, RZ ;  /* 0x000000aa2020723c */ /* 0x000fe200000418ff */
[----:B------:R-:W-:Y:S07]  /*e0c0*/  LDSM.16.M88.4 R168, [R206+0x10100] ;  /* 0x01010000cea8783b */ /* 0x000fee0000000200 */
[C---:B------:R-:W-:Y:S08]  /*e0d0*/  HMMA.16816.F32.BF16 R4, R172.reuse, R176, R4 ;  /* 0x000000b0ac04723c */ /* 0x040ff00000041804 */
        /* <DEDUP_REMOVED lines=9> */
[----:B------:R-:W-:Y:S01]  /*e170*/  HMMA.16816.F32.BF16 R32, R172, R190, R32 ;  /* 0x000000beac20723c */ /* 0x000fe20000041820 */
[----:B------:R-:W2:Y:S05]  /*e180*/  LDSM.16.M88.4 R172, [R202+0x9900] ;  /* 0x00990000caac783b */ /* 0x000eaa0000000200 */
[----:B------:R-:W-:Y:S02]  /*e190*/  LDSM.16.M88.4 R188, [R201+0x1000] ;  /* 0x00100000c9bc783b */ /* 0x000fe40000000200 */
[C---:B-1----:R-:W-:Y:S08]  /*e1a0*/  HMMA.16816.F32.BF16 R4, R168.reuse, R176, R4 ;  /* 0x000000b0a804723c */ /* 0x042ff00000041804 */
[C---:B------:R-:W-:Y:S01]  /*e1b0*/  HMMA.16816.F32.BF16 R8, R168.reuse, R178, R8 ;  /* 0x000000b2a808723c */ /* 0x040fe20000041808 */
[----:B------:R-:W-:Y:S07]  /*e1c0*/  LDSM.16.M88.4 R176, [R205+0x10100] ;  /* 0x01010000cdb0783b */ /* 0x000fee0000000200 */
[C---:B---3--:R-:W-:Y:S08]  /*e1d0*/  HMMA.16816.F32.BF16 R12, R168.reuse, R180, R12 ;  /* 0x000000b4a80c723c */ /* 0x048ff0000004180c */
[C---:B------:R-:W-:Y:S01]  /*e1e0*/  HMMA.16816.F32.BF16 R16, R168.reuse, R182, R16 ;  /* 0x000000b6a810723c */ /* 0x040fe20000041810 */
[----:B------:R-:W1:Y:S07]  /*e1f0*/  LDSM.16.M88.4 R180, [R201] ;  /* 0x00000000c9b4783b */ /* 0x000e6e0000000200 */
[C---:B----4-:R-:W-:Y:S08]  /*e200*/  HMMA.16816.F32.BF16 R20, R168.reuse, R184, R20 ;  /* 0x000000b8a814723c */ /* 0x050ff00000041814 */
[C---:B------:R-:W-:Y:S01]  /*e210*/  HMMA.16816.F32.BF16 R24, R168.reuse, R186, R24 ;  /* 0x000000baa818723c */ /* 0x040fe20000041818 */
[----:B------:R-:W3:Y:S07]  /*e220*/  LDSM.16.M88.4 R184, [R201+0x800] ;  /* 0x00080000c9b8783b */ /* 0x000eee0000000200 */
[C---:B--2---:R-:W-:Y:S08]  /*e230*/  HMMA.16816.F32.BF16 R28, R168.reuse, R172, R28 ;  /* 0x000000aca81c723c */ /* 0x044ff0000004181c */
[----:B------:R-:W-:Y:S01]  /*e240*/  HMMA.16816.F32.BF16 R32, R168, R174, R32 ;  /* 0x000000aea820723c */ /* 0x000fe20000041820 */
[----:B------:R-:W2:Y:S05]  /*e250*/  LDSM.16.M88.4 R168, [R201+0x1800] ;  /* 0x00180000c9a8783b */ /* 0x000eaa0000000200 */
[----:B------:R-:W-:Y:S02]  /*e260*/  LDSM.16.M88.4 R172, [R203+0x14100] ;  /* 0x01410000cbac783b */ /* 0x000fe40000000200 */
[C---:B-1----:R-:W-:Y:S08]  /*e270*/  HMMA.16816.F32.BF16 R4, R176.reuse, R180, R4 ;  /* 0x000000b4b004723c */ /* 0x042ff00000041804 */
[C---:B------:R-:W-:Y:S01]  /*e280*/  HMMA.16816.F32.BF16 R8, R176.reuse, R182, R8 ;  /* 0x000000b6b008723c */ /* 0x040fe20000041808 */
[----:B------:R-:W1:Y:S07]  /*e290*/  LDSM.16.M88.4 R180, [R196+0xa100] ;  /* 0x00a10000c4b4783b */ /* 0x000e6e0000000200 */
[C---:B---3--:R-:W-:Y:S08]  /*e2a0*/  HMMA.16816.F32.BF16 R12, R176.reuse, R184, R12 ;  /* 0x000000b8b00c723c */ /* 0x048ff0000004180c */
[C---:B------:R-:W-:Y:S01]  /*e2b0*/  HMMA.16816.F32.BF16 R16, R176.reuse, R186, R16 ;  /* 0x000000bab010723c */ /* 0x040fe20000041810 */
[----:B------:R-:W3:Y:S07]  /*e2c0*/  LDSM.16.M88.4 R184, [R196+0xa900] ;  /* 0x00a90000c4b8783b */ /* 0x000eee0000000200 */
[C---:B------:R-:W-:Y:S08]  /*e2d0*/  HMMA.16816.F32.BF16 R20, R176.reuse, R188, R20 ;  /* 0x000000bcb014723c */ /* 0x040ff00000041814 */
[C---:B------:R-:W-:Y:S01]  /*e2e0*/  HMMA.16816.F32.BF16 R24, R176.reuse, R190, R24 ;  /* 0x000000beb018723c */ /* 0x040fe20000041818 */
[----:B------:R-:W4:Y:S07]  /*e2f0*/  LDSM.16.M88.4 R188, [R196+0xb100] ;  /* 0x00b10000c4bc783b */ /* 0x000f2e0000000200 */
[C---:B--2---:R-:W-:Y:S08]  /*e300*/  HMMA.16816.F32.BF16 R28, R176.reuse, R168, R28 ;  /* 0x000000a8b01c723c */ /* 0x044ff0000004181c */
[----:B------:R-:W-:Y:S01]  /*e310*/  HMMA.16816.F32.BF16 R32, R176, R170, R32 ;  /* 0x000000aab020723c */ /* 0x000fe20000041820 */
[----:B------:R-:W2:Y:S05]  /*e320*/  LDSM.16.M88.4 R168, [R196+0xb900] ;  /* 0x00b90000c4a8783b */ /* 0x000eaa0000000200 */
[----:B------:R-:W-:Y:S02]  /*e330*/  LDSM.16.M88.4 R176, [R204+0x14100] ;  /* 0x01410000ccb0783b */ /* 0x000fe40000000200 */
[C---:B-1----:R-:W-:Y:S08]  /*e340*/  HMMA.16816.F32.BF16 R4, R172.reuse, R180, R4 ;  /* 0x000000b4ac04723c */ /* 0x042ff00000041804 */
[C---:B------:R-:W-:Y:S01]  /*e350*/  HMMA.16816.F32.BF16 R8, R172.reuse, R182, R8 ;  /* 0x000000b6ac08723c */ /* 0x040fe20000041808 */
[----:B------:R-:W1:Y:S07]  /*e360*/  LDSM.16.M88.4 R180, [R219] ;  /* 0x00000000dbb4783b */ /* 0x000e6e0000000200 */
[C---:B---3--:R-:W-:Y:S08]  /*e370*/  HMMA.16816.F32.BF16 R12, R172.reuse, R184, R12 ;  /* 0x000000b8ac0c723c */ /* 0x048ff0000004180c */
[C---:B------:R-:W-:Y:S01]  /*e380*/  HMMA.16816.F32.BF16 R16, R172.reuse, R186, R16 ;  /* 0x000000baac10723c */ /* 0x040fe20000041810 */
[----:B------:R-:W3:Y:S07]  /*e390*/  LDSM.16.M88.4 R184, [R218] ;  /* 0x00000000dab8783b */ /* 0x000eee0000000200 */
[C---:B----4-:R-:W-:Y:S08]  /*e3a0*/  HMMA.16816.F32.BF16 R20, R172.reuse, R188, R20 ;  /* 0x000000bcac14723c */ /* 0x050ff00000041814 */
[C---:B------:R-:W-:Y:S01]  /*e3b0*/  HMMA.16816.F32.BF16 R24, R172.reuse, R190, R24 ;  /* 0x000000beac18723c */ /* 0x040fe20000041818 */
[----:B------:R-:W4:Y:S07]  /*e3c0*/  LDSM.16.M88.4 R188, [R217] ;  /* 0x00000000d9bc783b */ /* 0x000f2e0000000200 */
[C---:B--2---:R-:W-:Y:S08]  /*e3d0*/  HMMA.16816.F32.BF16 R28, R172.reuse, R168, R28 ;  /* 0x000000a8ac1c723c */ /* 0x044ff0000004181c */
[----:B------:R-:W-:Y:S01]  /*e3e0*/  HMMA.16816.F32.BF16 R32, R172, R170, R32 ;  /* 0x000000aaac20723c */ /* 0x000fe20000041820 */
[----:B------:R-:W2:Y:S05]  /*e3f0*/  LDSM.16.M88.4 R168, [R216] ;  /* 0x00000000d8a8783b */ /* 0x000eaa0000000200 */
[----:B------:R-:W-:Y:S02]  /*e400*/  LDSM.16.M88.4 R172, [R206+0x14100] ;  /* 0x01410000ceac783b */ /* 0x000fe40000000200 */
[C---:B-1----:R-:W-:Y:S08]  /*e410*/  HMMA.16816.F32.BF16 R4, R176.reuse, R180, R4 ;  /* 0x000000b4b004723c */ /* 0x042ff00000041804 */
        /* <DEDUP_REMOVED lines=123> */
[C---:B------:R-:W-:Y:S08]  /*ebd0*/  HMMA.16816.F32.BF16 R24, R172.reuse, R190, R24 ;  /* 0x000000beac18723c */ /* 0x040ff00000041818 */
[C---:B--2---:R-:W-:Y:S07]  /*ebe0*/  HMMA.16816.F32.BF16 R28, R172.reuse, R168, R28 ;  /* 0x000000a8ac1c723c */ /* 0x044fee000004181c */
[----:B------:R-:W-:Y:S01]  /*ebf0*/  @P6 IADD3 R168, R223, -0x1, RZ ;  /* 0xffffffffdfa86810 */ /* 0x000fe20007ffe0ff */
[----:B------:R-:W-:Y:S04]  /*ec00*/  HMMA.16816.F32.BF16 R32, R172, R170, R32 ;  /* 0x000000aaac20723c */ /* 0x000fe80000041820 */
[----:B------:R-:W-:Y:S04]  /*ec10*/  @P6 SHF.R.S32.HI R0, RZ, 0x1f, R168 ;  /* 0x0000001fff006819 */ /* 0x000fe800000114a8 */
[C---:B-1----:R-:W-:Y:S05]  /*ec20*/  HMMA.16816.F32.BF16 R4, R176.reuse, R180, R4 ;  /* 0x000000b4b004723c */ /* 0x042fea0000041804 */
[----:B------:R-:W-:Y:S03]  /*ec30*/  @P6 IMAD R0, R0, c[0x0][0x1e0], RZ ;  /* 0x0000780000006a24 */ /* 0x000fe600078e02ff */
[C---:B------:R-:W-:Y:S04]  /*ec40*/  HMMA.16816.F32.BF16 R8, R176.reuse, R182, R8 ;  /* 0x000000b6b008723c */ /* 0x040fe80000041808 */
[C---:B------:R-:W-:Y:S02]  /*ec50*/  @P6 IMAD R0, R168.reuse, c[0x0][0x1e4], R0 ;  /* 0x00007900a8006a24 */ /* 0x040fe400078e0200 */
[----:B------:R-:W-:Y:S02]  /*ec60*/  @P6 IMAD.WIDE.U32 R168, R168, c[0x0][0x1e0], RZ ;  /* 0x00007800a8a86a25 */ /* 0x000fe400078e00ff */
[C---:B---3--:R-:W-:Y:S04]  /*ec70*/  HMMA.16816.F32.BF16 R12, R176.reuse, R184, R12 ;  /* 0x000000b8b00c723c */ /* 0x048fe8000004180c */
[----:B------:R-:W-:Y:S02]  /*ec80*/  @P6 IMAD.IADD R0, R169, 0x1, R0 ;  /* 0x00000001a9006824 */ /* 0x000fe400078e0200 */
[C---:B------:R-:W-:Y:S02]  /*ec90*/  @P6 IMAD.SHL.U32 R2, R168.reuse, 0x40, RZ ;  /* 0x00000040a8026824 */ /* 0x040fe400078e00ff */
[C---:B------:R-:W-:Y:S04]  /*eca0*/  HMMA.16816.F32.BF16 R16, R176.reuse, R186, R16 ;  /* 0x000000bab010723c */ /* 0x040fe80000041810 */
[----:B------:R-:W-:Y:S02]  /*ecb0*/  @P6 SHF.L.U64.HI R0, R168, 0x6, R0 ;  /* 0x00000006a8006819 */ /* 0x000fe40000010200 */
[----:B------:R-:W1:Y:S01]  /*ecc0*/  LDSM.16.M88.4 R168, [R201+0x7000] ;  /* 0x00700000c9a8783b */ /* 0x000e620000000200 */
[C---:B-----5:R-:W-:Y:S02]  /*ecd0*/  @P6 IADD3 R3, P5, R2.reuse, R236, RZ ;  /* 0x000000ec02036210 */ /* 0x060fe40007fbe0ff */
[----:B------:R-:W-:Y:S03]  /*ece0*/  @P6 IADD3 R156, P0, R2, R248, RZ ;  /* 0x000000f8029c6210 */ /* 0x000fe60007f1e0ff */
[C---:B------:R-:W-:Y:S01]  /*ecf0*/  @P6 IMAD.X R172, R0.reuse, 0x1, R235, P5 ;  /* 0x0000000100ac6824 */ /* 0x040fe200028e06eb */
[C---:B------:R-:W-:Y:S01]  /*ed00*/  @P6 LEA R180, P5, R3.reuse, c[0x0][0x1c8], 0x1 ;  /* 0x0000720003b46a11 */ /* 0x040fe200078a08ff */
[----:B------:R-:W-:Y:S01]  /*ed10*/  @P6 IMAD.X R183, R0, 0x1, R247, P0 ;  /* 0x0000000100b76824 */ /* 0x000fe200000e06f7 */
[C---:B------:R-:W-:Y:S02]  /*ed20*/  @P6 LEA R182, P0, R156.reuse, c[0x0][0x1c8], 0x1 ;  /* 0x000072009cb66a11 */ /* 0x040fe400078008ff */
[----:B------:R-:W-:Y:S02]  /*ed30*/  @P6 LEA.HI.X R181, R3, c[0x0][0x1cc], R172, 0x1, P5 ;  /* 0x0000730003b56a11 */ /* 0x000fe400028f0cac */
[----:B------:R-:W2:Y:S01]  /*ed40*/  LDSM.16.M88.4 R172, [R201+0x7800] ;  /* 0x00780000c9ac783b */ /* 0x000ea20000000200 */
[----:B------:R-:W-:Y:S04]  /*ed50*/  DEPBAR.LE SB0, 0x0 ;  /* 0x000080000000791a */ /* 0x000fe80000000000 */
[----:B------:R-:W-:Y:S01]  /*ed60*/  BAR.SYNC.DEFER_BLOCKING 0x0 ;  /* 0x0000000000007b1d */ /* 0x000fe20000010000 */
[----:B------:R-:W-:Y:S02]  /*ed70*/  @P6 LEA.HI.X R183, R156, c[0x0][0x1cc], R183, 0x1, P0 ;  /* 0x000073009cb76a11 */ /* 0x000fe400000f0cb7 */
[C---:B------:R-:W-:Y:S02]  /*ed80*/  @P6 IADD3 R3, P5, R2.reuse, R243, RZ ;  /* 0x000000f302036210 */ /* 0x040fe40007fbe0ff */
[----:B------:R-:W-:Y:S01]  /*ed90*/  @P6 IADD3 R156, P0, R2, R241, RZ ;  /* 0x000000f1029c6210 */ /* 0x000fe20007f1e0ff */
[C---:B-1----:R-:W-:Y:S01]  /*eda0*/  HMMA.16816.F32.BF16 R20, R176.reuse, R168, R20 ;  /* 0x000000a8b014723c */ /* 0x042fe20000041814 */
[----:B------:R-:W-:Y:S01]  /*edb0*/  @!PT LDS RZ, [RZ] ;  /* 0x00000000fffff984 */ /* 0x000fe20000000800 */
[----:B------:R-:W-:Y:S01]  /*edc0*/  @!PT LDS RZ, [RZ] ;  /* 0x00000000fffff984 */ /* 0x000fe20000000800 */
[----:B------:R-:W-:Y:S01]  /*edd0*/  @!PT LDS RZ, [RZ] ;  /* 0x00000000fffff984 */ /* 0x000fe20000000800 */
[----:B------:R1:W-:Y:S05]  /*ede0*/  @P6 LDGSTS.E.BYPASS.LTC128B.128 [R225+0x8100], [R180.64], !P4 ;  /* 0x08100000b4e16fae */ /* 0x0003ea000e101d4c */
[----:B------:R3:W-:Y:S02]  /*edf0*/  @P6 LDGSTS.E.BYPASS.LTC128B.128 [R225+0xa100], [R182.64], !P3 ;  /* 0x0a100000b6e16fae */ /* 0x0007e4000d901d4c */
[C---:B------:R-:W-:Y:S08]  /*ee00*/  HMMA.16816.F32.BF16 R24, R176.reuse, R170, R24 ;  /* 0x000000aab018723c */ /* 0x040ff00000041818 */
[C---:B--2---:R-:W-:Y:S08]  /*ee10*/  HMMA.16816.F32.BF16 R28, R176.reuse, R172, R28 ;  /* 0x000000acb01c723c */ /* 0x044ff0000004181c */
[----:B------:R-:W-:Y:S04]  /*ee20*/  HMMA.16816.F32.BF16 R32, R176, R174, R32 ;  /* 0x000000aeb020723c */ /* 0x000fe80000041820 */
[C---:B-1----:R-:W-:Y:S01]  /*ee30*/  @P6 IMAD.X R180, R0.reuse, 0x1, R242, P5 ;  /* 0x0000000100b46824 */ /* 0x042fe200028e06f2 */
[C---:B------:R-:W-:Y:S04]  /*ee40*/  @P6 LEA R188, P5, R3.reuse, c[0x0][0x1c8], 0x1 ;  /* 0x0000720003bc6a11 */ /* 0x040fe800078a08ff */
[----:B------:R-:W-:Y:S03]  /*ee50*/  @P6 LEA.HI.X R189, R3, c[0x0][0x1cc], R180, 0x1, P5 ;  /* 0x0000730003bd6a11 */ /* 0x000fe600028f0cb4 */
[----:B------:R-:W-:Y:S01]  /*ee60*/  @P6 IMAD.X R3, R0, 0x1, R240, P0 ;  /* 0x0000000100036824 */ /* 0x000fe200000e06f0 */
[----:B------:R-:W-:Y:S02]  /*ee70*/  @P6 LEA R184, P5, R156, c[0x0][0x1c8], 0x1 ;  /* 0x000072009cb86a11 */ /* 0x000fe400078a08ff */
[----:B------:R-:W-:Y:S01]  /*ee80*/  @P6 IADD3 R2, P0, R238, R2, RZ ;  /* 0x00000002ee026210 */ /* 0x000fe20007f1e0ff */
[----:B------:R1:W-:Y:S01]  /*ee90*/  @P6 LDGSTS.E.BYPASS.LTC128B.128 [R225+0xc100], [R188.64], !P2 ;  /* 0x0c100000bce16fae */ /* 0x0003e2000d101d4c */
[----:B------:R-:W-:Y:S02]  /*eea0*/  @P6 LEA.HI.X R185, R156, c[0x0][0x1cc], R3, 0x1, P5 ;  /* 0x000073009cb96a11 */ /* 0x000fe400028f0c03 */
[----:B------:R-:W-:Y:S01]  /*eeb0*/  @P6 IADD3 R156, P5, R2, R236, RZ ;  /* 0x000000ec029c6210 */ /* 0x000fe20007fbe0ff */
[----:B------:R-:W-:Y:S01]  /*eec0*/  @P6 IMAD.X R0, R224, 0x1, R0, P0 ;  /* 0x00000001e0006824 */ /* 0x000fe200000e0600 */
[----:B------:R-:W-:Y:S01]  /*eed0*/  @P6 IADD3 R3, P0, R2, R248, RZ ;  /* 0x000000f802036210 */ /* 0x000fe20007f1e0ff */
[----:B------:R1:W-:Y:S02]  /*eee0*/  @P6 LDGSTS.E.BYPASS.LTC128B.128 [R225+0xe100], [R184.64], !P1 ;  /* 0x0e100000b8e16fae */ /* 0x0003e4000c901d4c */
[----:B------:R-:W-:Y:S01]  /*eef0*/  @P6 IMAD.X R168, R0, 0x1, R235, P5 ;  /* 0x0000000100a86824 */ /* 0x000fe200028e06eb */
[----:B------:R-:W-:Y:S01]  /*ef00*/  @P6 LEA R180, P5, R156, c[0x0][0x1c8], 0x1 ;  /* 0x000072009cb46a11 */ /* 0x000fe200078a08ff */
[----:B------:R-:W-:Y:S01]  /*ef10*/  @P6 IMAD.X R169, R0, 0x1, R247, P0 ;  /* 0x0000000100a96824 */ /* 0x000fe200000e06f7 */
[C---:B---3--:R-:W-:Y:S02]  /*ef20*/  @P6 LEA R182, P0, R3.reuse, c[0x0][0x1c8], 0x1 ;  /* 0x0000720003b66a11 */ /* 0x048fe400078008ff */
[----:B------:R-:W-:Y:S02]  /*ef30*/  @P6 LEA.HI.X R181, R156, c[0x0][0x1cc], R168, 0x1, P5 ;  /* 0x000073009cb56a11 */ /* 0x000fe400028f0ca8 */
[C---:B------:R-:W-:Y:S02]  /*ef40*/  @P6 IADD3 R156, P5, R2.reuse, R243, RZ ;  /* 0x000000f3029c6210 */ /* 0x040fe40007fbe0ff */
[----:B------:R-:W-:Y:S01]  /*ef50*/  @P6 LEA.HI.X R183, R3, c[0x0][0x1cc], R169, 0x1, P0 ;  /* 0x0000730003b76a11 */ /* 0x000fe200000f0ca9 */
[----:B------:R1:W-:Y:S01]  /*ef60*/  @P6 LDGSTS.E.BYPASS.LTC128B.128 [R225+0x9100], [R180.64], !P4 ;  /* 0x09100000b4e16fae */ /* 0x0003e2000e101d4c */
[----:B------:R-:W-:Y:S01]  /*ef70*/  @P6 IADD3 R2, P0, R2, R241, RZ ;  /* 0x000000f102026210 */ /* 0x000fe20007f1e0ff */
[----:B------:R-:W-:Y:S01]  /*ef80*/  @P6 IMAD.X R3, R0, 0x1, R242, P5 ;  /* 0x0000000100036824 */ /* 0x000fe200028e06f2 */
[----:B------:R-:W-:Y:S02]  /*ef90*/  @P6 LEA R170, P5, R156, c[0x0][0x1c8], 0x1 ;  /* 0x000072009caa6a11 */ /* 0x000fe400078a08ff */
[----:B------:R1:W-:Y:S01]  /*efa0*/  @P6 LDGSTS.E.BYPASS.LTC128B.128 [R225+0xb100], [R182.64], !P3 ;  /* 0x0b100000b6e16fae */ /* 0x0003e2000d901d4c */
[----:B------:R-:W-:Y:S01]  /*efb0*/  @P6 IMAD.X R0, R0, 0x1, R240, P0 ;  /* 0x0000000100006824 */ /* 0x000fe200000e06f0 */
[----:B------:R-:W-:Y:S01]  /*efc0*/  @P6 LEA.HI.X R171, R156, c[0x0][0x1cc], R3, 0x1, P5 ;  /* 0x000073009cab6a11 */ /* 0x000fe200028f0c03 */
[----:B------:R-:W-:Y:S01]  /*efd0*/  IMAD.SHL.U32 R156, R223, 0x40, RZ ;  /* 0x00000040df9c7824 */ /* 0x000fe200078e00ff */
[C---:B------:R-:W-:Y:S01]  /*efe0*/  @P6 LEA R168, P0, R2.reuse, c[0x0][0x1c8], 0x1 ;  /* 0x0000720002a86a11 */ /* 0x040fe200078008ff */
[----:B------:R-:W2:Y:S03]  /*eff0*/  SHFL.IDX PT, R3, R159, RZ, 0x1c1f ;  /* 0x001c1fff9f037589 */ /* 0x000ea600000e0000 */
[----:B------:R-:W-:Y:S02]  /*f000*/  @P6 LEA.HI.X R169, R2, c[0x0][0x1cc], R0, 0x1, P0 ;  /* 0x0000730002a96a11 */ /* 0x000fe400000f0c00 */
[----:B------:R1:W-:Y:S01]  /*f010*/  @P6 LDGSTS.E.BYPASS.LTC128B.128 [R225+0xd100], [R170.64], !P2 ;  /* 0x0d100000aae16fae */ /* 0x0003e2000d101d4c */
[----:B------:R-:W-:Y:S02]  /*f020*/  IADD3 R0, -R246, 0x1, -R156 ;  /* 0x00000001f6007810 */ /* 0x000fe40007ffe99c */
[----:B------:R-:W-:Y:S02]  /*f030*/  PLOP3.LUT P0, PT, PT, PT, UP1, 0x40, 0x0 ;  /* 0x000000000000781c */ /* 0x000fe40003f0e818 */
[----:B------:R3:W-:Y:S01]  /*f040*/  @P6 LDGSTS.E.BYPASS.LTC128B.128 [R225+0xf100], [R168.64], !P1 ;  /* 0x0f100000a8e16fae */ /* 0x0007e2000c901d4c */
[----:B------:R-:W-:Y:S04]  /*f050*/  IADD3 R0, R0, c[0x0][0x1d0], RZ ;  /* 0x0000740000007a10 */ /* 0x000fe80007ffe0ff */
[----:B------:R-:W-:Y:S01]  /*f060*/  IADD3 R0, R0, -c[0x0][0x168], RZ ;  /* 0x80005a0000007a10 */ /* 0x000fe20007ffe0ff */
[----:B------:R-:W0:Y:S03]  /*f070*/  LDGDEPBAR ;  /* 0x00000000000079af */ /* 0x000e260000000000 */
[C---:B---3--:R-:W-:Y:S02]  /*f080*/  IADD3 R169, R0.reuse, c[0x0][0x328], RZ ;  /* 0x0000ca0000a97a10 */ /* 0x048fe40007ffe0ff */
[----:B------:R-:W-:Y:S03]  /*f090*/  IADD3 R168, R0, UR6, RZ ;  /* 0x0000000600a87c10 */ /* 0x000fe6000fffe0ff */
[--C-:B--2---:R-:W-:Y:S02]  /*f0a0*/  IMAD.IADD R2, R169, 0x1, R3.reuse ;  /* 0x00000001a9027824 */ /* 0x104fe400078e0203 */
[----:B------:R-:W-:Y:S01]  /*f0b0*/  IMAD.IADD R0, R168, 0x1, R3 ;  /* 0x00000001a8007824 */ /* 0x000fe200078e0203 */
        /* <DEDUP_REMOVED lines=15> */
.L_x_4206:
[----:B------:R-:W-:Y:S04]  /*f1b0*/  MOV R170, c[0x0][0x32c] ;  /* 0x0000cb0000aa7a02 */ /* 0x000fe80000000f00 */
[----:B------:R-:W-:Y:S11]  /*f1c0*/  ISETP.NE.AND P0, PT, R170, 0x1, PT ;  /* 0x00000001aa00780c */ /* 0x000ff60003f05270 */
[----:B------:R-:W-:Y:S02]  /*f1d0*/  @!UPT UIADD3 URZ, URZ, URZ, URZ ;  /* 0x0000003f3f3ff290 */ /* 0x000fe4000fffe03f */
[----:B------:R-:W-:Y:S05]  /*f1e0*/  @P0 IMAD.HI.U32 R170, R3, c[0x0][0x330], RZ ;  /* 0x0000cc0003aa0a27 */ /* 0x000fea00078e00ff */
[----:B------:R-:W-:Y:S02]  /*f1f0*/  @P0 SHF.R.U32.HI R3, RZ, c[0x0][0x334], R170 ;  /* 0x0000cd00ff030a19 */ /* 0x000fe400000116aa */
.L_x_4207:
[----:B------:R-:W-:Y:S05]  /*f200*/  BSYNC B0 ;  /* 0x0000000000007941 */ /* 0x000fea0003800000 */
.L_x_4205:
[----:B------:R-:W-:Y:S04]  /*f210*/  IMAD R3, R3, c[0x0][0x32c], -R156 ;  /* 0x0000cb0003037a24 */ /* 0x000fe800078e0a9c */
[----:B------:R-:W-:Y:S05]  /*f220*/  IMAD.IADD R3, R3, 0x1, -R246 ;  /* 0x0000000103037824 */ /* 0x000fea00078e0af6 */
[----:B------:R-:W-:Y:S02]  /*f230*/  IADD3 R170, R3, c[0x0][0x32c], RZ ;  /* 0x0000cb0003aa7a10 */ /* 0x000fe40007ffe0ff */
[----:B------:R-:W-:Y:S02]  /*f240*/  IMNMX R0, R0, R3, !PT ;  /* 0x0000000300007217 */ /* 0x000fe40007800200 */
[----:B------:R-:W-:Y:S02]  /*f250*/  IMNMX R2, R2, R170, PT ;  /* 0x000000aa02027217 */ /* 0x000fe40003800200 */
.L_x_4204:
        /* <DEDUP_REMOVED lines=68> */
.L_x_4210:
[----:B------:R-:W-:Y:S04]  /*f6a0*/  MOV R12, c[0x0][0x32c] ;  /* 0x0000cb00000c7a02 */ /* 0x000fe80000000f00 */
[----:B------:R-:W-:Y:S11]  /*f6b0*/  ISETP.NE.AND P5, PT, R12, 0x1, PT ;  /* 0x000000010c00780c */ /* 0x000ff60003fa5270 */
[----:B------:R-:W-:Y:S02]  /*f6c0*/  @!UPT UIADD3 URZ, URZ, URZ, URZ ;  /* 0x0000003f3f3ff290 */ /* 0x000fe4000fffe03f */
[----:B------:R-:W-:Y:S05]  /*f6d0*/  @P5 IMAD.HI.U32 R12, R3, c[0x0][0x330], RZ ;  /* 0x0000cc00030c5a27 */ /* 0x000fea00078e00ff */
[----:B------:R-:W-:Y:S02]  /*f6e0*/  @P5 SHF.R.U32.HI R3, RZ, c[0x0][0x334], R12 ;  /* 0x0000cd00ff035a19 */ /* 0x000fe4000001160c */
.L_x_4211:
[----:B------:R-:W-:Y:S05]  /*f6f0*/  BSYNC B0 ;  /* 0x0000000000007941 */ /* 0x000fea0003800000 */
.L_x_4209:
[----:B------:R-:W-:Y:S04]  /*f700*/  IMAD R156, R3, c[0x0][0x32c], -R156 ;  /* 0x0000cb00039c7a24 */ /* 0x000fe800078e0a9c */
[----:B------:R-:W-:Y:S05]  /*f710*/  IMAD.IADD R156, R156, 0x1, -R246 ;  /* 0x000000019c9c7824 */ /* 0x000fea00078e0af6 */
[----:B------:R-:W-:Y:S02]  /*f720*/  IADD3 R3, R156, c[0x0][0x32c], RZ ;  /* 0x0000cb009c037a10 */ /* 0x000fe40007ffe0ff */
[----:B------:R-:W-:Y:S02]  /*f730*/  IMNMX R0, R0, R156, !PT ;  /* 0x0000009c00007217 */ /* 0x000fe40007800200 */
[----:B------:R-:W-:Y:S02]  /*f740*/  IMNMX R2, R2, R3, PT ;  /* 0x0000000302027217 */ /* 0x000fe40003800200 */
.L_x_4208:
        /* <DEDUP_REMOVED lines=13> */
[C---:B------:R-:W-:Y:S02]  /*f820*/  ISETP.GT.AND P6, PT, R0.reuse, 0x8, P0 ;  /* 0x000000080000780c */ /* 0x040fe400007c4270 */
[----:B------:R-:W-:Y:S02]  /*f830*/  FMNMX.FTZ R3, R173, R3, !PT ;  /* 0x00000003ad037209 */ /* 0x000fe40007810000 */
[----:B------:R-:W-:Y:S02]  /*f840*/  ISETP.GT.AND P5, PT, R0, 0x9, P0 ;  /* 0x000000090000780c */ /* 0x000fe400007a4270 */
[----:B------:R-:W-:Y:S02]  /*f850*/  FMNMX.FTZ R3, R177, R3, !PT ;  /* 0x00000003b1037209 */ /* 0x000fe40007810000 */
[----:B------:R-:W-:Y:S02]  /*f860*/  ISETP.LT.OR P6, PT, R2, 0x9, P6 ;  /* 0x000000090200780c */ /* 0x000fe400037c1670 */
[----:B------:R-:W-:Y:S02]  /*f870*/  FMNMX.FTZ R3, R178, R3, !PT ;  /* 0x00000003b2037209 */ /* 0x000fe40007810000 */
[----:B------:R-:W-:Y:S02]  /*f880*/  ISETP.LT.OR P5, PT, R2, 0xa, P5 ;  /* 0x0000000a0200780c */ /* 0x000fe40002fa1670 */
[----:B------:R-:W-:Y:S02]  /*f890*/  FMNMX.FTZ R12, R6, R158, !PT ;  /* 0x0000009e060c7209 */ /* 0x000fe40007810000 */
[----:B------:R-:W-:Y:S02]  /*f8a0*/  FSEL R10, R10, -INF , !P6 ;  /* 0xff8000000a0a7808 */ /* 0x000fe40007000000 */
[----:B------:R-:W-:Y:S02]  /*f8b0*/  FSEL R11, R11, -INF , !P5 ;  /* 0xff8000000b0b7808 */ /* 0x000fe40006800000 */
[C---:B------:R-:W-:Y:S02]  /*f8c0*/  ISETP.GT.AND P6, PT, R0.reuse, 0x10, P0 ;  /* 0x000000100000780c */ /* 0x040fe400007c4270 */
[----:B------:R-:W-:Y:S02]  /*f8d0*/  ISETP.GT.AND P5, PT, R0, 0x11, P0 ;  /* 0x000000110000780c */ /* 0x000fe400007a4270 */
[----:B------:R-:W-:Y:S02]  /*f8e0*/  FMNMX.FTZ R3, R179, R3, !PT ;  /* 0x00000003b3037209 */ /* 0x000fe40007810000 */
        /* <DEDUP_REMOVED lines=26> */
[----:B------:R-:W-:Y:S01]  /*fa90*/  FSEL R174, R23, -INF , !P5 ;  /* 0xff80000017ae7808 */ /* 0x000fe20006800000 */
[----:B------:R-:W1:Y:S01]  /*faa0*/  SHFL.BFLY PT, R12, R156, 0x2, 0x1f ;  /* 0x0c401f009c0c7f89 */ /* 0x000e6200000e0000 */
[----:B------:R-:W-:Y:S02]  /*fab0*/  ISETP.GT.AND P5, PT, R0, 0x28, P0 ;  /* 0x000000280000780c */ /* 0x000fe400007a4270 */
[----:B------:R-:W-:Y:S02]  /*fac0*/  FMNMX.FTZ R3, R168, R3, !PT ;  /* 0x00000003a8037209 */ /* 0x000fe40007810000 */
[----:B------:R-:W-:Y:S02]  /*fad0*/  ISETP.LT.OR P5, PT, R2, 0x29, P5 ;  /* 0x000000290200780c */ /* 0x000fe40002fa1670 */
[----:B------:R-:W-:Y:S01]  /*fae0*/  ISETP.GT.AND P6, PT, R0, 0x29, P0 ;  /* 0x000000290000780c */ /* 0x000fe200007c4270 */
[----:B------:R-:W-:Y:S01]  /*faf0*/  LDSM.16.MT88.4 R20, [R197+0x100] ;  /* 0x00010000c514783b */ /* 0x000fe20000004200 */
[----:B------:R-:W-:Y:S02]  /*fb00*/  FMNMX.FTZ R3, R169, R3, !PT ;  /* 0x00000003a9037209 */ /* 0x000fe40007810000 */
[----:B------:R-:W-:Y:S02]  /*fb10*/  FSEL R175, R26, -INF , !P5 ;  /* 0xff8000001aaf7808 */ /* 0x000fe40006800000 */
[----:B------:R-:W-:Y:S02]  /*fb20*/  ISETP.LT.OR P6, PT, R2, 0x2a, P6 ;  /* 0x0000002a0200780c */ /* 0x000fe400037c1670 */
[----:B------:R-:W-:Y:S02]  /*fb30*/  ISETP.GT.AND P5, PT, R0, 0x30, P0 ;  /* 0x000000300000780c */ /* 0x000fe400007a4270 */
[----:B------:R-:W-:Y:S02]  /*fb40*/  FMNMX.FTZ R3, R174, R3, !PT ;  /* 0x00000003ae037209 */ /* 0x000fe40007810000 */
[----:B------:R-:W-:Y:S02]  /*fb50*/  FSEL R176, R27, -INF , !P6 ;  /* 0xff8000001bb07808 */ /* 0x000fe40007000000 */
[----:B------:R-:W-:Y:S01]  /*fb60*/  ISETP.LT.OR P5, PT, R2, 0x31, P5 ;  /* 0x000000310200780c */ /* 0x000fe20002fa1670 */
[----:B------:R-:W-:Y:S01]  /*fb70*/  LDSM.16.MT88.4 R24, [R198+0x100] ;  /* 0x00010000c618783b */ /* 0x000fe20000004200 */
[----:B------:R-:W-:Y:S02]  /*fb80*/  ISETP.GT.AND P6, PT, R0, 0x31, P0 ;  /* 0x000000310000780c */ /* 0x000fe400007c4270 */
        /* <DEDUP_REMOVED lines=12> */
[----:B------:R-:W-:Y:S04]  /*fc50*/  FMNMX.FTZ R0, R184, R0, !PT ;  /* 0x00000000b8007209 */ /* 0x000fe80007810000 */
[----:B------:R-:W-:Y:S02]  /*fc60*/  FMNMX.FTZ R0, R185, R0, !PT ;  /* 0x00000000b9007209 */ /* 0x000fe40007810000 */
[----:B-1----:R-:W-:Y:S02]  /*fc70*/  FMNMX.FTZ R156, R156, R12, !PT ;  /* 0x0000000c9c9c7209 */ /* 0x002fe40007810000 */
[----:B------:R-:W-:Y:S03]  /*fc80*/  FSEL R12, R35, -INF , !P0 ;  /* 0xff800000230c7808 */ /* 0x000fe60004000000 */
[----:B------:R-:W1:Y:S01]  /*fc90*/  SHFL.BFLY PT, R3, R156, 0x1, 0x1f ;  /* 0x0c201f009c037f89 */ /* 0x000e6200000e0000 */
[----:B------:R-:W-:Y:S07]  /*fca0*/  FMNMX.FTZ R0, R12, R0, !PT ;  /* 0x000000000c007209 */ /* 0x000fee0007810000 */
[----:B------:R-:W2:Y:S01]  /*fcb0*/  SHFL.BFLY PT, R2, R0, 0x2, 0x1f ;  /* 0x0c401f0000027f89 */ /* 0x000ea200000e0000 */
[----:B-1----:R-:W-:Y:S04]  /*fcc0*/  FMNMX.FTZ R156, R156, R3, !PT ;  /* 0x000000039c9c7209 */ /* 0x002fe80007810000 */
[C---:B------:R-:W-:Y:S01]  /*fcd0*/  FSETP.NEU.FTZ.AND P0, PT, R156.reuse, -INF , PT ;  /* 0xff8000009c00780b */ /* 0x040fe20003f1d000 */
[----:B------:R-:W-:Y:S01]  /*fce0*/  FMUL.FTZ R13, R156, c[0x0][0x2d0] ;  /* 0x0000b4009c0d7a20 */ /* 0x000fe20000410000 */
[----:B--2---:R-:W-:Y:S02]  /*fcf0*/  FMNMX.FTZ R2, R0, R2, !PT ;  /* 0x0000000200027209 */ /* 0x004fe40007810000 */
[----:B------:R-:W-:Y:S02]  /*fd00*/  FSEL R0, R156, RZ, P0 ;  /* 0x000000ff9c007208 */ /* 0x000fe40000000000 */
[----:B------:R-:W-:Y:S01]  /*fd10*/  FSEL R13, R13, RZ, P0 ;  /* 0x000000ff0d0d7208 */ /* 0x000fe20000000000 */
[----:B------:R-:W1:Y:S02]  /*fd20*/  SHFL.BFLY PT, R3, R2, 0x1, 0x1f ;  /* 0x0c201f0002037f89 */ /* 0x000e6400000e0000 */
[----:B------:R-:W-:Y:S02]  /*fd30*/  FADD.FTZ R0, -R0, R157 ;  /* 0x0000009d00007221 */ /* 0x000fe40000010100 */
[--C-:B------:R-:W-:Y:S02]  /*fd40*/  FFMA.FTZ R8, R8, c[0x0][0x2d0], -R13.reuse ;  /* 0x0000b40008087a23 */ /* 0x100fe4000001080d */
[----:B------:R-:W-:Y:S02]  /*fd50*/  FMUL.FTZ R0, R0, c[0x0][0x2d0] ;  /* 0x0000b40000007a20 */ /* 0x000fe40000410000 */
[--C-:B------:R-:W-:Y:S01]  /*fd60*/  FFMA.FTZ R9, R9, c[0x0][0x2d0], -R13.reuse ;  /* 0x0000b40009097a23 */ /* 0x100fe2000001080d */
[----:B------:R-:W-:Y:S01]  /*fd70*/  MUFU.EX2 R238, R8 ;  /* 0x0000000800ee7308 */ /* 0x000fe20000000800 */
[--C-:B------:R-:W-:Y:S02]  /*fd80*/  FFMA.FTZ R4, R4, c[0x0][0x2d0], -R13.reuse ;  /* 0x0000b40004047a23 */ /* 0x100fe4000001080d */
[--C-:B------:R-:W-:Y:S02]  /*fd90*/  FFMA.FTZ R5, R5, c[0x0][0x2d0], -R13.reuse ;  /* 0x0000b40005057a23 */ /* 0x100fe4000001080d */
[--C-:B------:R-:W-:Y:S05]  /*fda0*/  FFMA.FTZ R15, R170, c[0x0][0x2d0], -R13.reuse ;  /* 0x0000b400aa0f7a23 */ /* 0x100fea000001080d */
[----:B------:R-:W2:Y:S01]  /*fdb0*/  MUFU.EX2 R237, R9 ;  /* 0x0000000900ed7308 */ /* 0x000ea20000000800 */
[----:B-1----:R-:W-:Y:S04]  /*fdc0*/  FMNMX.FTZ R3, R2, R3, !PT ;  /* 0x0000000302037209 */ /* 0x002fe80007810000 */
[C---:B------:R-:W-:Y:S05]  /*fdd0*/  FSETP.NEU.FTZ.AND P0, PT, R3.reuse, -INF , PT ;  /* 0xff8000000300780b */ /* 0x040fea0003f1d000 */
[----:B------:R1:W3:Y:S01]  /*fde0*/  MUFU.EX2 R2, R0 ;  /* 0x0000000000027308 */ /* 0x0002e20000000800 */
[----:B------:R-:W-:Y:S05]  /*fdf0*/  FMUL.FTZ R14, R3, c[0x0][0x2d0] ;  /* 0x0000b400030e7a20 */ /* 0x000fea0000410000 */
[----:B------:R-:W-:Y:S04]  /*fe00*/  FSEL R14, R14, RZ, P0 ;  /* 0x000000ff0e0e7208 */ /* 0x000fe80000000000 */
[----:B------:R4:W-:Y:S01]  /*fe10*/  MUFU.EX2 R236, R4 ;  /* 0x0000000400ec7308 */ /* 0x0009e20000000800 */
[--C-:B------:R-:W-:Y:S02]  /*fe20*/  FFMA.FTZ R10, R10, c[0x0][0x2d0], -R14.reuse ;  /* 0x0000b4000a0a7a23 */ /* 0x100fe4000001080e */
[--C-:B------:R-:W-:Y:S01]  /*fe30*/  FFMA.FTZ R11, R11, c[0x0][0x2d0], -R14.reuse ;  /* 0x0000b4000b0b7a23 */ /* 0x100fe2000001080e */
[----:B--2---:R-:W-:Y:S01]  /*fe40*/  F2FP.BF16.PACK_AB R18, R237, R238 ;  /* 0x000000eeed12723e */ /* 0x004fe200000010ff */
[--C-:B------:R-:W-:Y:S02]  /*fe50*/  FFMA.FTZ R6, R6, c[0x0][0x2d0], -R14.reuse ;  /* 0x0000b40006067a23 */ /* 0x100fe4000001080e */
[----:B------:R-:W-:Y:S03]  /*fe60*/  FFMA.FTZ R7, R7, c[0x0][0x2d0], -R14 ;  /* 0x0000b40007077a23 */ /* 0x000fe6000001080e */
[----:B------:R-:W-:Y:S01]  /*fe70*/  MUFU.EX2 R191, R10 ;  /* 0x0000000a00bf7308 */ /* 0x000fe20000000800 */
[----:B-1----:R-:W-:Y:S01]  /*fe80*/  FSEL R0, R3, RZ, P0 ;  /* 0x000000ff03007208 */ /* 0x002fe20000000000 */
[C---:B---3--:R-:W-:Y:S01]  /*fe90*/  FMUL.FTZ R8, R2.reuse, R164 ;  /* 0x000000a402087220 */ /* 0x048fe20000410000 */
[----:B------:R-:W-:Y:S01]  /*fea0*/  ISETP.GT.AND P0, PT, R223, R233, PT ;  /* 0x000000e9df00720c */ /* 0x000fe20003f04270 */
[----:B------:R-:W-:Y:S02]  /*feb0*/  FMUL.FTZ R9, R2, R165 ;  /* 0x000000a502097220 */ /* 0x000fe40000410000 */
[----:B------:R-:W-:Y:S04]  /*fec0*/  FADD.FTZ R0, -R0, R158 ;  /* 0x0000009e00007221 */ /* 0x000fe80000010100 */
[----:B------:R-:W1:Y:S01]  /*fed0*/  MUFU.EX2 R190, R11 ;  /* 0x0000000b00be7308 */ /* 0x000e620000000800 */
[----:B------:R-:W-:Y:S02]  /*fee0*/  FMUL.FTZ R132, R2, R132 ;  /* 0x0000008402847220 */ /* 0x000fe40000410000 */
[----:B------:R-:W-:Y:S02]  /*fef0*/  FMUL.FTZ R0, R0, c[0x0][0x2d0] ;  /* 0x0000b40000007a20 */ /* 0x000fe40000410000 */
[C---:B----4-:R-:W-:Y:S02]  /*ff00*/  FMUL.FTZ R4, R2.reuse, R160 ;  /* 0x000000a002047220 */ /* 0x050fe40000410000 */
        /* <DEDUP_REMOVED lines=29> */
[----:B------:R3:W-:Y:S01]  /*100e0*/  MUFU.EX2 R235, R15 ;  /* 0x0000000f00eb7308 */ /* 0x0007e20000000800 */
        /* <DEDUP_REMOVED lines=8> */
[C---:B------:R-:W-:Y:S02]  /*10170*/  FMUL.FTZ R7, R0.reuse, R163 ;  /* 0x000000a300077220 */ /* 0x040fe40000410000 */
[C---:B------:R-:W-:Y:S02]  /*10180*/  FMUL.FTZ R155, R0.reuse, R155 ;  /* 0x0000009b009b7220 */ /* 0x040fe40000410000 */
[C---:B------:R-:W-:Y:S02]  /*10190*/  FMUL.FTZ R38, R0.reuse, R38 ;  /* 0x0000002600267220 */ /* 0x040fe40000410000 */
[----:B------:R-:W-:Y:S01]  /*101a0*/  FMUL.FTZ R39, R0, R39 ;  /* 0x0000002700277220 */ /* 0x000fe20000410000 */
[C---:B------:R-:W-:Y:S05]  /*101b0*/  HMMA.16816.F32.BF16 R4, R16.reuse, R20, R4 ;  /* 0x000000141004723c */ /* 0x040fea0000041804 */
        /* <DEDUP_REMOVED lines=17> */
[----:B------:R-:W4:Y:S03]  /*102d0*/  LDSM.16.MT88.4 R28, [R198+0x2100] ;  /* 0x00210000c61c783b */ /* 0x000f260000004200 */
        /* <DEDUP_REMOVED lines=9> */
[--C-:B---3--:R-:W-:Y:S02]  /*10370*/  FFMA.FTZ R15, R171, c[0x0][0x2d0], -R13.reuse ;  /* 0x0000b400ab0f7a23 */ /* 0x108fe4000001080d */
[----:B------:R-:W-:Y:S02]  /*10380*/  FMUL.FTZ R57, R2, R57 ;  /* 0x0000003902397220 */ /* 0x000fe40000410000 */
[C---:B--2---:R-:W-:Y:S01]  /*10390*/  HMMA.16816.F32.BF16 R36, R16.reuse, R24, R36 ;  /* 0x000000181024723c */ /* 0x044fe20000041824 */
[----:B------:R2:W3:Y:S03]  /*103a0*/  MUFU.EX2 R234, R15 ;  /* 0x0000000f00ea7308 */ /* 0x0004e60000000800 */
[C---:B------:R-:W-:Y:S02]  /*103b0*/  FMUL.FTZ R58, R0.reuse, R58 ;  /* 0x0000003a003a7220 */ /* 0x040fe40000410000 */
[----:B------:R-:W-:Y:S02]  /*103c0*/  FMUL.FTZ R59, R0, R59 ;  /* 0x0000003b003b7220 */ /* 0x000fe40000410000 */
[C---:B------:R-:W-:Y:S01]  /*103d0*/  HMMA.16816.F32.BF16 R40, R16.reuse, R26, R40 ;  /* 0x0000001a1028723c */ /* 0x040fe20000041828 */
[----:B------:R-:W5:Y:S03]  /*103e0*/  LDSM.16.MT88.4 R24, [R199+0x2100] ;  /* 0x00210000c718783b */ /* 0x000f660000004200 */
[C---:B------:R-:W-:Y:S02]  /*103f0*/  FMUL.FTZ R60, R2.reuse, R60 ;  /* 0x0000003c023c7220 */ /* 0x040fe40000410000 */
[----:B------:R-:W-:Y:S02]  /*10400*/  FMUL.FTZ R61, R2, R61 ;  /* 0x0000003d023d7220 */ /* 0x000fe40000410000 */
[C---:B----4-:R-:W-:Y:S04]  /*10410*/  HMMA.16816.F32.BF16 R44, R16.reuse, R28, R44 ;  /* 0x0000001c102c723c */ /* 0x050fe8000004182c */
[C---:B------:R-:W-:Y:S02]  /*10420*/  FMUL.FTZ R62, R0.reuse, R62 ;  /* 0x0000003e003e7220 */ /* 0x040fe40000410000 */
[----:B------:R-:W-:Y:S02]  /*10430*/  FMUL.FTZ R63, R0, R63 ;  /* 0x0000003f003f7220 */ /* 0x000fe40000410000 */
[C---:B------:R-:W-:Y:S01]  /*10440*/  HMMA.16816.F32.BF16 R48, R16.reuse, R30, R48 ;  /* 0x0000001e1030723c */ /* 0x040fe20000041830 */
[----:B------:R-:W4:Y:S03]  /*10450*/  LDSM.16.MT88.4 R28, [R197+0x4100] ;  /* 0x00410000c51c783b */ /* 0x000f260000004200 */
[--C-:B--2---:R-:W-:Y:S02]  /*10460*/  FFMA.FTZ R15, R172, c[0x0][0x2d0], -R13.reuse ;  /* 0x0000b400ac0f7a23 */ /* 0x104fe4000001080d */
[C---:B------:R-:W-:Y:S02]  /*10470*/  FMUL.FTZ R64, R2.reuse, R64 ;  /* 0x0000004002407220 */ /* 0x040fe40000410000 */
[----:B------:R2:W-:Y:S01]  /*10480*/  MUFU.EX2 R232, R15 ;  /* 0x0000000f00e87308 */ /* 0x0005e20000000800 */
        /* <DEDUP_REMOVED lines=8> */
[C---:B-----5:R-:W-:Y:S04]  /*10510*/  HMMA.16816.F32.BF16 R60, R16.reuse, R24, R60 ;  /* 0x00000018103c723c */ /* 0x060fe8000004183c */
[C---:B------:R-:W-:Y:S02]  /*10520*/  FMUL.FTZ R70, R0.reuse, R70 ;  /* 0x0000004600467220 */ /* 0x040fe40000410000 */
[----:B------:R-:W-:Y:S02]  /*10530*/  FMUL.FTZ R71, R0, R71 ;  /* 0x0000004700477220 */ /* 0x000fe40000410000 */
[C---:B------:R-:W-:Y:S01]  /*10540*/  HMMA.16816.F32.BF16 R64, R16.reuse, R26, R64 ;  /* 0x0000001a1040723c */ /* 0x040fe20000041840 */
[----:B------:R-:W5:Y:S03]  /*10550*/  LDSM.16.MT88.4 R24, [R200+0x4100] ;  /* 0x00410000c818783b */ /* 0x000f660000004200 */
[--C-:B--2---:R-:W-:Y:S02]  /*10560*/  FFMA.FTZ R15, R173, c[0x0][0x2d0], -R13.reuse ;  /* 0x0000b400ad0f7a23 */ /* 0x104fe4000001080d */
[C---:B------:R-:W-:Y:S02]  /*10570*/  FMUL.FTZ R72, R2.reuse, R72 ;  /* 0x0000004802487220 */ /* 0x040fe40000410000 */
[C---:B----4-:R-:W-:Y:S01]  /*10580*/  HMMA.16816.F32.BF16 R68, R16.reuse, R28, R68 ;  /* 0x0000001c1044723c */ /* 0x050fe20000041844 */
[----:B------:R2:W4:Y:S03]  /*10590*/  MUFU.EX2 R224, R15 ;  /* 0x0000000f00e07308 */ /* 0x0005260000000800 */
[----:B------:R-:W-:Y:S02]  /*105a0*/  FMUL.FTZ R73, R2, R73 ;  /* 0x0000004902497220 */ /* 0x000fe40000410000 */
[C---:B------:R-:W-:Y:S02]  /*105b0*/  FMUL.FTZ R74, R0.reuse, R74 ;  /* 0x0000004a004a7220 */ /* 0x040fe40000410000 */
[----:B------:R-:W-:Y:S04]  /*105c0*/  FMUL.FTZ R75, R0, R75 ;  /* 0x0000004b004b7220 */ /* 0x000fe80000410000 */
[C---:B------:R-:W-:Y:S02]  /*105d0*/  FMUL.FTZ R76, R2.reuse, R76 ;  /* 0x0000004c024c7220 */ /* 0x040fe40000410000 */
[----:B------:R-:W-:Y:S01]  /*105e0*/  FMUL.FTZ R77, R2, R77 ;  /* 0x0000004d024d7220 */ /* 0x000fe20000410000 */
[C---:B------:R-:W-:Y:S01]  /*105f0*/  HMMA.16816.F32.BF16 R72, R16.reuse, R30, R72 ;  /* 0x0000001e1048723c */ /* 0x040fe20000041848 */
[----:B------:R-:W3:Y:S02]  /*10600*/  LDSM.16.MT88.4 R28, [R199+0x4100] ;  /* 0x00410000c71c783b */ /* 0x000ee40000004200 */
[C---:B------:R-:W-:Y:S02]  /*10610*/  FMUL.FTZ R78, R0.reuse, R78 ;  /* 0x0000004e004e7220 */ /* 0x040fe40000410000 */
[----:B------:R-:W-:Y:S02]  /*10620*/  FMUL.FTZ R79, R0, R79 ;  /* 0x0000004f004f7220 */ /* 0x000fe40000410000 */
[C---:B------:R-:W-:Y:S02]  /*10630*/  FMUL.FTZ R80, R2.reuse, R80 ;  /* 0x0000005002507220 */ /* 0x040fe40000410000 */
[----:B------:R-:W-:Y:S03]  /*10640*/  FMUL.FTZ R81, R2, R81 ;  /* 0x0000005102517220 */ /* 0x000fe60000410000 */
[C---:B-1----:R-:W-:Y:S03]  /*10650*/  HMMA.16816.F32.BF16 R76, R16.reuse, R20, R76 ;  /* 0x00000014104c723c */ /* 0x042fe6000004184c */
[--C-:B--2---:R-:W-:Y:S02]  /*10660*/  FFMA.FTZ R15, R32, c[0x0][0x2d0], -R14.reuse ;  /* 0x0000b400200f7a23 */ /* 0x104fe4000001080e */
[C---:B------:R-:W-:Y:S02]  /*10670*/  FMUL.FTZ R82, R0.reuse, R82 ;  /* 0x0000005200527220 */ /* 0x040fe40000410000 */
[----:B------:R-:W-:Y:S01]  /*10680*/  FMUL.FTZ R83, R0, R83 ;  /* 0x0000005300537220 */ /* 0x000fe20000410000 */
[----:B------:R1:W-:Y:S01]  /*10690*/  MUFU.EX2 R182, R15 ;  /* 0x0000000f00b67308 */ /* 0x0003e20000000800 */
[C---:B------:R-:W-:Y:S03]  /*106a0*/  FMUL.FTZ R84, R2.reuse, R84 ;  /* 0x0000005402547220 */ /* 0x040fe60000410000 */
[----:B------:R-:W-:Y:S02]  /*106b0*/  FMUL.FTZ R85, R2, R85 ;  /* 0x0000005502557220 */ /* 0x000fe40000410000 */
[C---:B------:R-:W-:Y:S01]  /*106c0*/  HMMA.16816.F32.BF16 R80, R16.reuse, R22, R80 ;  /* 0x000000161050723c */ /* 0x040fe20000041850 */
[----:B------:R-:W2:Y:S02]  /*106d0*/  LDSM.16.MT88.4 R20, [R197+0x6100] ;  /* 0x00610000c514783b */ /* 0x000ea40000004200 */
[C---:B------:R-:W-:Y:S02]  /*106e0*/  FMUL.FTZ R86, R0.reuse, R86 ;  /* 0x0000005600567220 */ /* 0x040fe40000410000 */
[----:B------:R-:W-:Y:S02]  /*106f0*/  FMUL.FTZ R87, R0, R87 ;  /* 0x0000005700577220 */ /* 0x000fe40000410000 */
[C---:B------:R-:W-:Y:S02]  /*10700*/  FMUL.FTZ R88, R2.reuse, R88 ;  /* 0x0000005802587220 */ /* 0x040fe40000410000 */
[----:B------:R-:W-:Y:S03]  /*10710*/  FMUL.FTZ R89, R2, R89 ;  /* 0x0000005902597220 */ /* 0x000fe60000410000 */
[C---:B-----5:R-:W-:Y:S03]  /*10720*/  HMMA.16816.F32.BF16 R84, R16.reuse, R24, R84 ;  /* 0x000000181054723c */ /* 0x060fe60000041854 */
[C---:B------:R-:W-:Y:S02]  /*10730*/  FMUL.FTZ R90, R0.reuse, R90 ;  /* 0x0000005a005a7220 */ /* 0x040fe40000410000 */
[----:B------:R-:W-:Y:S02]  /*10740*/  FMUL.FTZ R91, R0, R91 ;  /* 0x0000005b005b7220 */ /* 0x000fe40000410000 */
[--C-:B-1----:R-:W-:Y:S02]  /*10750*/  FFMA.FTZ R15, R33, c[0x0][0x2d0], -R14.reuse ;  /* 0x0000b400210f7a23 */ /* 0x102fe4000001080e */
[----:B------:R-:W-:Y:S02]  /*10760*/  LDSM.16.MT88.4 R32, [R200+0x900] ;  /* 0x00090000c820783b */ /* 0x000fe40000004200 */
[----:B------:R1:W5:Y:S01]  /*10770*/  MUFU.EX2 R181, R15 ;  /* 0x0000000f00b57308 */ /* 0x0003620000000800 */
[C---:B------:R-:W-:Y:S03]  /*10780*/  HMMA.16816.F32.BF16 R88, R16.reuse, R26, R88 ;  /* 0x0000001a1058723c */ /* 0x040fe60000041858 */
[C---:B------:R-:W-:Y:S02]  /*10790*/  FMUL.FTZ R92, R2.reuse, R92 ;  /* 0x0000005c025c7220 */ /* 0x040fe40000410000 */
[----:B------:R-:W4:Y:S01]  /*107a0*/  LDSM.16.MT88.4 R24, [R198+0x6100] ;  /* 0x00610000c618783b */ /* 0x000f220000004200 */
[----:B------:R-:W-:Y:S02]  /*107b0*/  FMUL.FTZ R93, R2, R93 ;  /* 0x0000005d025d7220 */ /* 0x000fe40000410000 */
[C---:B------:R-:W-:Y:S04]  /*107c0*/  FMUL.FTZ R94, R0.reuse, R94 ;  /* 0x0000005e005e7220 */ /* 0x040fe80000410000 */
        /* <DEDUP_REMOVED lines=15> */
[C---:B--2---:R-:W-:Y:S03]  /*108c0*/  HMMA.16816.F32.BF16 R100, R16.reuse, R20, R100 ;  /* 0x000000141064723c */ /* 0x044fe60000041864 */
[----:B------:R-:W-:Y:S02]  /*108d0*/  FMUL.FTZ R107, R0, R107 ;  /* 0x0000006b006b7220 */ /* 0x000fe40000410000 */
[--C-:B-1----:R-:W-:Y:S02]  /*108e0*/  FFMA.FTZ R15, R159, c[0x0][0x2d0], -R14.reuse ;  /* 0x0000b4009f0f7a23 */ /* 0x102fe4000001080e */
[C---:B------:R-:W-:Y:S02]  /*108f0*/  FMUL.FTZ R108, R2.reuse, R108 ;  /* 0x0000006c026c7220 */ /* 0x040fe40000410000 */
[----:B------:R-:W-:Y:S01]  /*10900*/  FMUL.FTZ R109, R2, R109 ;  /* 0x0000006d026d7220 */ /* 0x000fe20000410000 */
[C---:B------:R-:W-:Y:S01]  /*10910*/  HMMA.16816.F32.BF16 R104, R16.reuse, R22, R104 ;  /* 0x000000161068723c */ /* 0x040fe20000041868 */
[----:B------:R-:W1:Y:S01]  /*10920*/  LDSM.16.MT88.4 R20, [R199+0x6100] ;  /* 0x00610000c714783b */ /* 0x000e620000004200 */
[----:B------:R2:W-:Y:S01]  /*10930*/  MUFU.EX2 R173, R15 ;  /* 0x0000000f00ad7308 */ /* 0x0005e20000000800 */
[C---:B------:R-:W-:Y:S02]  /*10940*/  FMUL.FTZ R110, R0.reuse, R110 ;  /* 0x0000006e006e7220 */ /* 0x040fe40000410000 */
[----:B------:R-:W-:Y:S02]  /*10950*/  FMUL.FTZ R111, R0, R111 ;  /* 0x0000006f006f7220 */ /* 0x000fe40000410000 */
[C---:B------:R-:W-:Y:S02]  /*10960*/  FMUL.FTZ R112, R2.reuse, R112 ;  /* 0x0000007002707220 */ /* 0x040fe40000410000 */
[----:B------:R-:W-:Y:S03]  /*10970*/  FMUL.FTZ R113, R2, R113 ;  /* 0x0000007102717220 */ /* 0x000fe60000410000 */
        /* <DEDUP_REMOVED lines=11> */
[C---:B---3--:R-:W-:Y:S03]  /*10a30*/  HMMA.16816.F32.BF16 R116, R16.reuse, R28, R116 ;  /* 0x0000001c1074723c */ /* 0x048fe60000041874 */
[C---:B------:R-:W-:Y:S02]  /*10a40*/  FMUL.FTZ R122, R0.reuse, R122 ;  /* 0x0000007a007a7220 */ /* 0x040fe40000410000 */
[----:B------:R-:W-:Y:S02]  /*10a50*/  FMUL.FTZ R123, R0, R123 ;  /* 0x0000007b007b7220 */ /* 0x000fe40000410000 */
[--C-:B--2---:R-:W-:Y:S02]  /*10a60*/  FFMA.FTZ R15, R168, c[0x0][0x2d0], -R14.reuse ;  /* 0x0000b400a80f7a23 */ /* 0x104fe4000001080e */
[C---:B------:R-:W-:Y:S02]  /*10a70*/  FMUL.FTZ R124, R2.reuse, R124 ;  /* 0x0000007c027c7220 */ /* 0x040fe40000410000 */
[----:B------:R2:W3:Y:S01]  /*10a80*/  MUFU.EX2 R172, R15 ;  /* 0x0000000f00ac7308 */ /* 0x0004e20000000800 */
[C---:B------:R-:W-:Y:S01]  /*10a90*/  HMMA.16816.F32.BF16 R120, R16.reuse, R30, R120 ;  /* 0x0000001e1078723c */ /* 0x040fe20000041878 */
[----:B------:R-:W4:Y:S02]  /*10aa0*/  LDSM.16.MT88.4 R28, [R198+0x900] ;  /* 0x00090000c61c783b */ /* 0x000f240000004200 */
        /* <DEDUP_REMOVED lines=8> */
[--C-:B--2---:R-:W-:Y:S05]  /*10b30*/  FFMA.FTZ R15, R177, c[0x0][0x2d0], -R13.reuse ;  /* 0x0000b400b10f7a23 */ /* 0x104fea000001080d */
[----:B------:R-:W-:Y:S01]  /*10b40*/  HMMA.16816.F32.BF16 R128, R16, R22, R128 ;  /* 0x000000161080723c */ /* 0x000fe20000041880 */
[----:B------:R-:W1:Y:S01]  /*10b50*/  LDSM.16.MT88.4 R20, [R199+0x900] ;  /* 0x00090000c714783b */ /* 0x000e620000004200 */
[----:B------:R2:W-:Y:S05]  /*10b60*/  MUFU.EX2 R195, R15 ;  /* 0x0000000f00c37308 */ /* 0x0005ea0000000800 */
[----:B------:R-:W-:Y:S02]  /*10b70*/  F2FP.BF16.PACK_AB R16, R234, R235 ;  /* 0x000000ebea10723e */ /* 0x000fe400000010ff */
[----:B------:R-:W-:Y:S03]  /*10b80*/  F2FP.BF16.PACK_AB R18, R224, R232 ;  /* 0x000000e8e012723e */ /* 0x000fe600000010ff */
[----:B-----5:R-:W-:Y:S02]  /*10b90*/  F2FP.BF16.PACK_AB R17, R181, R182 ;  /* 0x000000b6b511723e */ /* 0x020fe400000010ff */
[----:B---3--:R-:W-:Y:S07]  /*10ba0*/  F2FP.BF16.PACK_AB R19, R172, R173 ;  /* 0x000000adac13723e */ /* 0x008fee00000010ff */
[C---:B----4-:R-:W-:Y:S03]  /*10bb0*/  HMMA.16816.F32.BF16 R4, R16.reuse, R24, R4 ;  /* 0x000000181004723c */ /* 0x050fe60000041804 */
[--C-:B--2---:R-:W-:Y:S05]  /*10bc0*/  FFMA.FTZ R15, R178, c[0x0][0x2d0], -R13.reuse ;  /* 0x0000b400b20f7a23 */ /* 0x104fea000001080d */
[C---:B------:R-:W-:Y:S01]  /*10bd0*/  HMMA.16816.F32.BF16 R8, R16.reuse, R26, R8 ;  /* 0x0000001a1008723c */ /* 0x040fe20000041808 */
[----:B------:R-:W2:Y:S01]  /*10be0*/  LDSM.16.MT88.4 R24, [R197+0x2900] ;  /* 0x00290000c518783b */ /* 0x000ea20000004200 */
        /* <DEDUP_REMOVED lines=9> */
[C---:B-1----:R-:W-:Y:S08]  /*10c80*/  HMMA.16816.F32.BF16 R148, R16.reuse, R20, R148 ;  /* 0x000000141094723c */ /* 0x042ff00000041894 */
[C---:B------:R-:W-:Y:S01]  /*10c90*/  HMMA.16816.F32.BF16 R152, R16.reuse, R22, R152 ;  /* 0x000000161098723c */ /* 0x040fe20000041898 */
[----:B------:R-:W1:Y:S07]  /*10ca0*/  LDSM.16.MT88.4 R20, [R199+0x2900] ;  /* 0x00290000c714783b */ /* 0x000e6e0000004200 */
[C---:B--2---:R-:W-:Y:S04]  /*10cb0*/  HMMA.16816.F32.BF16 R36, R16.reuse, R24, R36 ;  /* 0x000000181024723c */ /* 0x044fe80000041824 */
[--C-:B----4-:R-:W-:Y:S04]  /*10cc0*/  FFMA.FTZ R15, R180, c[0x0][0x2d0], -R13.reuse ;  /* 0x0000b400b40f7a23 */ /* 0x110fe8000001080d */
[C---:B------:R-:W-:Y:S01]  /*10cd0*/  HMMA.16816.F32.BF16 R40, R16.reuse, R26, R40 ;  /* 0x0000001a1028723c */ /* 0x040fe20000041828 */
[----:B------:R-:W2:Y:S01]  /*10ce0*/  LDSM.16.MT88.4 R24, [R197+0x4900] ;  /* 0x00490000c518783b */ /* 0x000ea20000004200 */
        /* <DEDUP_REMOVED lines=42> */
[----:B------:R-:W-:Y:S01]  /*10f90*/  HMMA.16816.F32.BF16 R128, R16, R22, R128 ;  /* 0x000000161080723c */ /* 0x000fe20000041880 */
[----:B------:R-:W1:Y:S06]  /*10fa0*/  LDSM.16.MT88.4 R20, [R199+0x1100] ;  /* 0x00110000c714783b */ /* 0x000e6c0000004200 */
[----:B------:R-:W-:Y:S02]  /*10fb0*/  F2FP.BF16.PACK_AB R16, R194, R195 ;  /* 0x000000c3c210723e */ /* 0x000fe400000010ff */
[----:B------:R-:W-:Y:S03]  /*10fc0*/  F2FP.BF16.PACK_AB R18, R178, R179 ;  /* 0x000000b3b212723e */ /* 0x000fe600000010ff */
[----:B------:R-:W-:Y:S01]  /*10fd0*/  F2FP.BF16.PACK_AB R17, R170, R171 ;  /* 0x000000abaa11723e */ /* 0x000fe200000010ff */
[--C-:B----4-:R-:W-:Y:S01]  /*10fe0*/  FFMA.FTZ R15, R187, c[0x0][0x2d0], -R13.reuse ;  /* 0x0000b400bb0f7a23 */ /* 0x110fe2000001080d */
[----:B------:R-:W-:Y:S03]  /*10ff0*/  F2FP.BF16.PACK_AB R19, R168, R169 ;  /* 0x000000a9a813723e */ /* 0x000fe600000010ff */
[----:B------:R4:W1:Y:S04]  /*11000*/  MUFU.EX2 R176, R15 ;  /* 0x0000000f00b07308 */ /* 0x0008680000000800 */
[C---:B--2---:R-:W-:Y:S08]  /*11010*/  HMMA.16816.F32.BF16 R4, R16.reuse, R24, R4 ;  /* 0x000000181004723c */ /* 0x044ff00000041804 */
[C---:B------:R-:W-:Y:S01]  /*11020*/  HMMA.16816.F32.BF16 R8, R16.reuse, R26, R8 ;  /* 0x0000001a1008723c */ /* 0x040fe20000041808 */
[----:B------:R-:W2:Y:S07]  /*11030*/  LDSM.16.MT88.4 R24, [R197+0x3100] ;  /* 0x00310000c518783b */ /* 0x000eae0000004200 */
[C---:B-----5:R-:W-:Y:S04]  /*11040*/  HMMA.16816.F32.BF16 R132, R16.reuse, R28, R132 ;  /* 0x0000001c1084723c */ /* 0x060fe80000041884 */
[--C-:B----4-:R-:W-:Y:S02]  /*11050*/  FFMA.FTZ R15, R188, c[0x0][0x2d0], -R13.reuse ;  /* 0x0000b400bc0f7a23 */ /* 0x110fe4000001080d */
[----:B------:R-:W-:Y:S02]  /*11060*/  FFMA.FTZ R13, R189, c[0x0][0x2d0], -R13 ;  /* 0x0000b400bd0d7a23 */ /* 0x000fe4000001080d */
[C---:B------:R-:W-:Y:S01]  /*11070*/  HMMA.16816.F32.BF16 R136, R16.reuse, R30, R136 ;  /* 0x0000001e1088723c */ /* 0x040fe20000041888 */
[----:B------:R-:W4:Y:S01]  /*11080*/  LDSM.16.MT88.4 R28, [R198+0x3100] ;  /* 0x00310000c61c783b */ /* 0x000f220000004200 */
[----:B------:R5:W-:Y:S06]  /*11090*/  MUFU.EX2 R174, R13 ;  /* 0x0000000d00ae7308 */ /* 0x000bec0000000800 */
[C---:B---3--:R-:W-:Y:S04]  /*110a0*/  HMMA.16816.F32.BF16 R140, R16.reuse, R32, R140 ;  /* 0x00000020108c723c */ /* 0x048fe8000004188c */
[----:B------:R-:W-:Y:S04]  /*110b0*/  MUFU.EX2 R175, R15 ;  /* 0x0000000f00af7308 */ /* 0x000fe80000000800 */
[C---:B------:R-:W-:Y:S01]  /*110c0*/  HMMA.16816.F32.BF16 R144, R16.reuse, R34, R144 ;  /* 0x000000221090723c */ /* 0x040fe20000041890 */
[----:B------:R-:W3:Y:S07]  /*110d0*/  LDSM.16.MT88.4 R32, [R200+0x3100] ;  /* 0x00310000c820783b */ /* 0x000eee0000004200 */
[C---:B-1----:R-:W-:Y:S04]  /*110e0*/  HMMA.16816.F32.BF16 R148, R16.reuse, R20, R148 ;  /* 0x000000141094723c */ /* 0x042fe80000041894 */
[--C-:B-----5:R-:W-:Y:S04]  /*110f0*/  FFMA.FTZ R13, R183, c[0x0][0x2d0], -R14.reuse ;  /* 0x0000b400b70d7a23 */ /* 0x120fe8000001080e */
[C---:B------:R-:W-:Y:S01]  /*11100*/  HMMA.16816.F32.BF16 R152, R16.reuse, R22, R152 ;  /* 0x000000161098723c */ /* 0x040fe20000041898 */
[----:B------:R-:W1:Y:S01]  /*11110*/  LDSM.16.MT88.4 R20, [R199+0x3100] ;  /* 0x00310000c714783b */ /* 0x000e620000004200 */
[----:B------:R5:W-:Y:S06]  /*11120*/  MUFU.EX2 R159, R13 ;  /* 0x0000000d009f7308 */ /* 0x000bec0000000800 */
[C---:B--2---:R-:W-:Y:S08]  /*11130*/  HMMA.16816.F32.BF16 R36, R16.reuse, R24, R36 ;  /* 0x000000181024723c */ /* 0x044ff00000041824 */
[C---:B------:R-:W-:Y:S01]  /*11140*/  HMMA.16816.F32.BF16 R40, R16.reuse, R26, R40 ;  /* 0x0000001a1028723c */ /* 0x040fe20000041828 */
[----:B------:R-:W2:Y:S07]  /*11150*/  LDSM.16.MT88.4 R24, [R197+0x5100] ;  /* 0x00510000c518783b */ /* 0x000eae0000004200 */
[C---:B----4-:R-:W-:Y:S04]  /*11160*/  HMMA.16816.F32.BF16 R44, R16.reuse, R28, R44 ;  /* 0x0000001c102c723c */ /* 0x050fe8000004182c */
[--C-:B-----5:R-:W-:Y:S04]  /*11170*/  FFMA.FTZ R13, R184, c[0x0][0x2d0], -R14.reuse ;  /* 0x0000b400b80d7a23 */ /* 0x120fe8000001080e */
[C---:B------:R-:W-:Y:S01]  /*11180*/  HMMA.16816.F32.BF16 R48, R16.reuse, R30, R48 ;  /* 0x0000001e1030723c */ /* 0x040fe20000041830 */
[----:B------:R-:W4:Y:S01]  /*11190*/  LDSM.16.MT88.4 R28, [R198+0x5100] ;  /* 0x00510000c61c783b */ /* 0x000f220000004200 */
[----:B------:R5:W2:Y:S06]  /*111a0*/  MUFU.EX2 R158, R13 ;  /* 0x0000000d009e7308 */ /* 0x000aac0000000800 */
[C---:B---3--:R-:W-:Y:S08]  /*111b0*/  HMMA.16816.F32.BF16 R52, R16.reuse, R32, R52 ;  /* 0x000000201034723c */ /* 0x048ff00000041834 */
[C---:B------:R-:W-:Y:S01]  /*111c0*/  HMMA.16816.F32.BF16 R56, R16.reuse, R34, R56 ;  /* 0x000000221038723c */ /* 0x040fe20000041838 */
[----:B------:R-:W3:Y:S07]  /*111d0*/  LDSM.16.MT88.4 R32, [R200+0x5100] ;  /* 0x00510000c820783b */ /* 0x000eee0000004200 */
[C---:B-1----:R-:W-:Y:S04]  /*111e0*/  HMMA.16816.F32.BF16 R60, R16.reuse, R20, R60 ;  /* 0x00000014103c723c */ /* 0x042fe8000004183c */
[--C-:B-----5:R-:W-:Y:S02]  /*111f0*/  FFMA.FTZ R13, R185, c[0x0][0x2d0], -R14.reuse ;  /* 0x0000b400b90d7a23 */ /* 0x120fe4000001080e */
[----:B------:R-:W-:Y:S01]  /*11200*/  FFMA.FTZ R14, R12, c[0x0][0x2d0], -R14 ;  /* 0x0000b4000c0e7a23 */ /* 0x000fe2000001080e */
[----:B------:R-:W-:Y:S01]  /*11210*/  F2FP.BF16.PACK_AB R12, R176, R177 ;  /* 0x000000b1b00c723e */ /* 0x000fe200000010ff */
[C---:B------:R-:W-:Y:S01]  /*11220*/  HMMA.16816.F32.BF16 R64, R16.reuse, R22, R64 ;  /* 0x000000161040723c */ /* 0x040fe20000041840 */
[----:B------:R-:W1:Y:S01]  /*11230*/  LDSM.16.MT88.4 R20, [R199+0x5100] ;  /* 0x00510000c714783b */ /* 0x000e620000004200 */
[----:B------:R5:W-:Y:S06]  /*11240*/  MUFU.EX2 R157, R13 ;  /* 0x0000000d009d7308 */ /* 0x000bec0000000800 */
[C---:B--2---:R-:W-:Y:S08]  /*11250*/  HMMA.16816.F32.BF16 R68, R16.reuse, R24, R68 ;  /* 0x000000181044723c */ /* 0x044ff00000041844 */
[C---:B------:R-:W-:Y:S01]  /*11260*/  HMMA.16816.F32.BF16 R72, R16.reuse, R26, R72 ;  /* 0x0000001a1048723c */ /* 0x040fe20000041848 */
[----:B------:R-:W2:Y:S07]  /*11270*/  LDSM.16.MT88.4 R24, [R197+0x7100] ;  /* 0x00710000c518783b */ /* 0x000eae0000004200 */
[C---:B----4-:R-:W-:Y:S04]  /*11280*/  HMMA.16816.F32.BF16 R76, R16.reuse, R28, R76 ;  /* 0x0000001c104c723c */ /* 0x050fe8000004184c */
[----:B-----5:R-:W-:Y:S04]  /*11290*/  F2FP.BF16.PACK_AB R13, R158, R159 ;  /* 0x0000009f9e0d723e */ /* 0x020fe800000010ff */
[C---:B------:R-:W-:Y:S01]  /*112a0*/  HMMA.16816.F32.BF16 R80, R16.reuse, R30, R80 ;  /* 0x0000001e1050723c */ /* 0x040fe20000041850 */
[----:B------:R-:W4:Y:S07]  /*112b0*/  LDSM.16.MT88.4 R28, [R198+0x7100] ;  /* 0x00710000c61c783b */ /* 0x000f2e0000004200 */
        /* <DEDUP_REMOVED lines=9> */
[C---:B----4-:R-:W-:Y:S01]  /*11350*/  HMMA.16816.F32.BF16 R108, R16.reuse, R28, R108 ;  /* 0x0000001c106c723c */ /* 0x050fe2000004186c */
[----:B------:R4:W5:Y:S07]  /*11360*/  MUFU.EX2 R28, R14 ;  /* 0x0000000e001c7308 */ /* 0x00096e0000000800 */
[C---:B------:R-:W-:Y:S08]  /*11370*/  HMMA.16816.F32.BF16 R112, R16.reuse, R30, R112 ;  /* 0x0000001e1070723c */ /* 0x040ff00000041870 */
[C---:B---3--:R-:W-:Y:S08]  /*11380*/  HMMA.16816.F32.BF16 R116, R16.reuse, R32, R116 ;  /* 0x000000201074723c */ /* 0x048ff00000041874 */
[C---:B------:R-:W-:Y:S04]  /*11390*/  HMMA.16816.F32.BF16 R120, R16.reuse, R34, R120 ;  /* 0x000000221078723c */ /* 0x040fe80000041878 */
[----:B----4-:R-:W-:Y:S02]  /*113a0*/  F2FP.BF16.PACK_AB R14, R174, R175 ;  /* 0x000000afae0e723e */ /* 0x010fe400000010ff */
[----:B-----5:R-:W-:Y:S02]  /*113b0*/  F2FP.BF16.PACK_AB R15, R28, R157 ;  /* 0x0000009d1c0f723e */ /* 0x020fe400000010ff */
[C---:B-1----:R-:W-:Y:S08]  /*113c0*/  HMMA.16816.F32.BF16 R124, R16.reuse, R20, R124 ;  /* 0x00000014107c723c */ /* 0x042ff0000004187c */
[----:B------:R-:W-:Y:S01]  /*113d0*/  HMMA.16816.F32.BF16 R128, R16, R22, R128 ;  /* 0x000000161080723c */ /* 0x000fe20000041880 */
[----:B------:R-:W1:Y:S07]  /*113e0*/  LDSM.16.MT88.4 R16, [R200+0x1900] ;  /* 0x00190000c810783b */ /* 0x000e6e0000004200 */
[C---:B------:R-:W-:Y:S01]  /*113f0*/  HMMA.16816.F32.BF16 R160, R12.reuse, R164, R4 ;  /* 0x000000a40ca0723c */ /* 0x040fe20000041804 */
[----:B------:R-:W3:Y:S07]  /*11400*/  LDSM.16.MT88.4 R4, [R199+0x1900] ;  /* 0x00190000c704783b */ /* 0x000eee0000004200 */
[C---:B------:R-:W-:Y:S01]  /*11410*/  HMMA.16816.F32.BF16 R164, R12.reuse, R166, R8 ;  /* 0x000000a60ca4723c */ /* 0x040fe20000041808 */
[----:B------:R-:W4:Y:S07]  /*11420*/  LDSM.16.MT88.4 R8, [R197+0x3900] ;  /* 0x00390000c508783b */ /* 0x000f2e0000004200 */
[C---:B--2---:R-:W-:Y:S01]  /*11430*/  HMMA.16816.F32.BF16 R132, R12.reuse, R24, R132 ;  /* 0x000000180c84723c */ /* 0x044fe20000041884 */
[----:B------:R-:W2:Y:S07]  /*11440*/  LDSM.16.MT88.4 R20, [R198+0x3900] ;  /* 0x00390000c614783b */ /* 0x000eae0000004200 */
        /* <DEDUP_REMOVED lines=68> */
[----:B------:R-:W-:Y:S02]  /*11890*/  FADD.FTZ R4, R175, R2 ;  /* 0x00000002af047221 */ /* 0x000fe40000010000 */
[----:B------:R-:W-:Y:S01]  /*118a0*/  FADD.FTZ R2, R157, R0 ;  /* 0x000000009d027221 */ /* 0x000fe20000010000 */
[----:B------:R-:W-:Y:S01]  /*118b0*/  IADD3 R0, R223, -0x1, RZ ;  /* 0xffffffffdf007810 */ /* 0x000fe20007ffe0ff */
[----:B------:R-:W-:Y:S01]  /*118c0*/  FADD.FTZ R244, R174, R4 ;  /* 0x00000004aef47221 */ /* 0x000fe20000010000 */
[----:B------:R-:W-:Y:S01]  /*118d0*/  MOV R157, R156 ;  /* 0x0000009c009d7202 */ /* 0x000fe20000000f00 */
[----:B------:R-:W-:Y:S01]  /*118e0*/  FADD.FTZ R245, R28, R2 ;  /* 0x000000021cf57221 */ /* 0x000fe20000010000 */
[----:B------:R-:W-:Y:S01]  /*118f0*/  MOV R223, R0 ;  /* 0x0000000000df7202 */ /* 0x000fe20000000f00 */
[----:B------:R-:W-:-:S05]  /*11900*/  @P0 BRA `(.L_x_4212) ;  /* 0xffffc22000000947 */ /* 0x000fca000383ffff */
.L_x_4203:
[----:B------:R-:W1:Y:S01]  /*11910*/  SHFL.BFLY PT, R6, R244, 0x2, 0x1f ;  /* 0x0c401f00f4067f89 */ /* 0x000e6200000e0000 */
[----:B------:R-:W-:-:S02]  /*11920*/  MOV R17, 0xff800000 ;  /* 0xff80000000117802 */ /* 0x000fc40000000f00 */
[----:B------:R-:W-:Y:S01]  /*11930*/  MOV R18, 0xff800000 ;  /* 0xff80000000127802 */ /* 0x000fe20000000f00 */
[----:B------:R-:W2:Y:S01]  /*11940*/  SHFL.BFLY PT, R7, R245, 0x2, 0x1f ;  /* 0x0c401f00f5077f89 */ /* 0x000ea200000e0000 */
[----:B------:R-:W-:Y:S01]  /*11950*/  PLOP3.LUT P2, PT, PT, PT, PT, 0x8, 0x0 ;  /* 0x000000000000781c */ /* 0x000fe20003f4e170 */
        /* <DEDUP_REMOVED lines=150> */
.L_x_4170:
        /* <DEDUP_REMOVED lines=310> */
.L_x_4215:
[----:B------:R-:W-:Y:S05]  /*13620*/  BSYNC B0 ;  /* 0x0000000000007941 */ /* 0x000fea0003800000 */
.L_x_4214:
        /* <DEDUP_REMOVED lines=194> */
.L_x_4213:
        /* <DEDUP_REMOVED lines=50> */
.L_x_4216:
        /* <DEDUP_REMOVED lines=9> */
.L_x_5285:


//--------------------- .text._ZN7cutlass13device_kernelIN5flash19enable_sm80_to_sm89INS1_16FlashAttnFwdSm80INS1_25CollectiveMainloopFwdSm80ILi8ELi1ELb0EN4cute5tupleIJNS5_1CILi128EEENS7_ILi64EEENS7_ILi256EEEEEELi256ENS_10bfloat16_tEfNS_4arch4Sm80ELb0ELb1ELb0ELb1ELb0ELb0ELb1ELb1EEENS1_21CollectiveEpilogueFwdINS6_IJS8_SA_S9_EEENS6_IJNS7_ILi1EEESI_SI_EEESC_SE_Li256ELb1ELb1ELb1ELb0EEENS1_36VarlenDynamicPersistentTileSchedulerILi128ELi64ELi256ELi256ELb1ELb1ELb0ELb1ELb0ELb1EEEEEEEEEvNT_6ParamsE --------------------------
	.section	.text._ZN7cutlass13device_kernelIN5flash19enable_sm80_to_sm89INS1_16FlashAttnFwdSm80INS1_25CollectiveMainloopFwdSm80ILi8ELi1ELb0EN4cute5tupleIJNS5_1CILi128EEENS7_ILi64EEENS7_ILi256EEEEEELi256ENS_10bfloat16_tEfNS_4arch4Sm80ELb0ELb1ELb0ELb1ELb0ELb0ELb1ELb1EEENS1_21CollectiveEpilogueFwdINS6_IJS8_SA_S9_EEENS6_IJNS7_ILi1EEESI_SI_EEESC_SE_Li256ELb1ELb1ELb1ELb0EEENS1_36VarlenDynamicPersistentTileSchedulerILi128ELi64ELi256ELi256ELb1ELb1ELb0ELb1ELb0ELb1EEEEEEEEEvNT_6ParamsE,"ax",@progbits
	.sectioninfo	@"SHI_REGISTERS=255"
	.align	128
.text._ZN7cutlass13device_kernelIN5flash19enable_sm80_to_sm89INS1_16FlashAttnFwdSm80INS1_25CollectiveMainloopFwdSm80ILi8ELi1ELb0EN4cute5tupleIJNS5_1CILi128EEENS7_ILi64EEENS7_ILi256EEEEEELi256ENS_10bfloat16_tEfNS_4arch4Sm80ELb0ELb1ELb0ELb1ELb0ELb0ELb1ELb1EEENS1_21CollectiveEpilogueFwdINS6_IJS8_SA_S9_EEENS6_IJNS7_ILi1EEESI_SI_EEESC_SE_Li256ELb1ELb1ELb1ELb0EEENS1_36VarlenDynamicPersistentTileSchedulerILi128ELi64ELi256ELi256ELb1ELb1ELb0ELb1ELb0ELb1EEEEEEEEEvNT_6ParamsE:
        .type           _ZN7cutlass13device_kernelIN5flash19enable_sm80_to_sm89INS1_16FlashAttnFwdSm80INS1_25CollectiveMainloopFwdSm80ILi8ELi1ELb0EN4cute5tupleIJNS5_1CILi128EEENS7_ILi64EEENS7_ILi256EEEEEELi256ENS_10bfloat16_tEfNS_4arch4Sm80ELb0ELb1ELb0ELb1ELb0ELb0ELb1ELb1EEENS1_21CollectiveEpilogueFwdINS6_IJS8_SA_S9_EEENS6_IJNS7_ILi1EEESI_SI_EEESC_SE_Li256ELb1ELb1ELb1ELb0EEENS1_36VarlenDynamicPersistentTileSchedulerILi128ELi64ELi256ELi256ELb1ELb1ELb0ELb1ELb0ELb1EEEEEEEEEvNT_6ParamsE,@function
        .size           _ZN7cutlass13device_kernelIN5flash19enable_sm80_to_sm89INS1_16FlashAttnFwdSm80INS1_25CollectiveMainloopFwdSm80ILi8ELi1ELb0EN4cute5tupleIJNS5_1CILi128EEENS7_ILi64EEENS7_ILi256EEEEEELi256ENS_10bfloat16_tEfNS_4arch4Sm80ELb0ELb1ELb0ELb1ELb0ELb0ELb1ELb1EEENS1_21CollectiveEpilogueFwdINS6_IJS8_SA_S9_EEENS6_IJNS7_ILi1EEESI_SI_EEESC_SE_Li256ELb1ELb1ELb1ELb0EEENS1_36VarlenDynamicPersistentTileSchedulerILi128ELi64ELi256ELi256ELb1ELb1ELb0ELb1ELb0ELb1EEEEEEEEEvNT_6ParamsE,(.L_x_5286 - _ZN7cutlass13device_kernelIN5flash19enable_sm80_to_sm89INS1_16FlashAttnFwdSm80INS1_25CollectiveMainloopFwdSm80ILi8ELi1ELb0EN4cute5tupleIJNS5_1CILi128EEENS7_ILi64EEENS7_ILi256EEEEEELi256ENS_10bfloat16_tEfNS_4arch4Sm80ELb0ELb1ELb0ELb1ELb0ELb0ELb1ELb1EEENS1_21CollectiveEpilogueFwdINS6_IJS8_SA_S9_EEENS6_IJNS7_ILi1EEESI_SI_EEESC_SE_Li256ELb1ELb1ELb1ELb0EEENS1_36VarlenDynamicPersistentTileSchedulerILi128ELi64ELi256ELi256ELb1ELb1ELb0ELb1ELb0ELb1EEEEEEEEEvNT_6ParamsE)
        .other          _ZN7cutlass13device_kernelIN5flash19enable_sm80_to_sm89INS1_16FlashAttnFwdSm80INS1_25CollectiveMainloopFwdSm80ILi8ELi1ELb0EN4cute5tupleIJNS5_1CILi128EEENS7_ILi64EEENS7_ILi256EEEEEELi256ENS_10bfloat16_tEfNS_4arch4Sm80ELb0ELb1ELb0ELb1ELb0ELb0ELb1ELb1EEENS1_21CollectiveEpilogueFwdINS6_IJS8_SA_S9_EEENS6_IJNS7_ILi1EEESI_SI_EEESC_SE_Li256ELb1ELb1ELb1ELb0EEENS1_36VarlenDynamicPersistentTileSchedulerILi128ELi64ELi256ELi256ELb1ELb1ELb0ELb1ELb0ELb1EEEEEEEEEvNT_6ParamsE,@"STO_CUDA_ENTRY STV_DEFAULT"
_ZN7cutlass13device_kernelIN5flash19enable_sm80_to_sm89INS1_16FlashAttnFwdSm80INS1_25CollectiveMainloopFwdSm80ILi8ELi1ELb0EN4cute5tupleIJNS5_1CILi128EEENS7_ILi64EEENS7_ILi256EEEEEELi256ENS_10bfloat16_tEfNS_4arch4Sm80ELb0ELb1ELb0ELb1ELb0ELb0ELb1ELb1EEENS1_21CollectiveEpilogueFwdINS6_IJS8_SA_S9_EEENS6_IJNS7_ILi1EEESI_SI_EEESC_SE_Li256ELb1ELb1ELb1ELb0EEENS1_36VarlenDynamicPersistentTileSchedulerILi128ELi64ELi256ELi256ELb1ELb1ELb0ELb1ELb0ELb1EEEEEEEEEvNT_6ParamsE:
[----:B------:R-:W-:Y:S02]  /*0000*/  MOV R1, c[0x0][0x28] ;  /* 0x00000a0000017a02 */ /* 0x000fe40000000f00 */
[----:B------:R-:W1:Y:S01]  /*0010*/  S2R R2, SR_TID.X ;  /* 0x0000000000027919 */ /* 0x000e620000002100 */
[----:B------:R-:W-:Y:S01]  /*0020*/  ULDC.64 UR6, c[0x0][0x118] ;  /* 0x0000460000067ab9 */ /* 0x000fe20000000a00 */
[----:B------:R-:W-:Y:S02]  /*0030*/  IADD3 R1, R1, -0x58, RZ ;  /* 0xffffffa801017810 */ /* 0x000fe40007ffe0ff */
[----:B-1----:R-:W-:-:S06]  /*0040*/  SHF.R.U32.HI R0, RZ, 0x5, R2 ;  /* 0x00000005ff007819 */ /* 0x002fcc0000011602 */
[----:B------:R-:W1:Y:S02]  /*0050*/  SHFL.IDX PT, R0, R0, RZ, 0x1f ;  /* 0x00001fff00007589 */ /* 0x000e6400000e0000 */
[----:B-1----:R-:W1:Y:S02]  /*0060*/  R2UR UR5, R0 ;  /* 0x00000000000573c2 */ /* 0x002e6400000e0000 */
[----:B-1----:R-:W-:-:S13]  /*0070*/  ISETP.NE.AND P0, PT, RZ, UR5, PT ;  /* 0x00000005ff007c0c */ /* 0x002fda000bf05270 */
[----:B------:R-:W-:Y:S06]  /*0080*/  @P0 BAR.SYNC.DEFER_BLOCKING 0x5, 0x100 ;  /* 0x0144000000000b1d */ /* 0x000fec0000010000 */
[----:B------:R-:W1:Y:S04]  /*0090*/  @P0 LDS.128 R244, [0x20100] ;  /* 0x02010000fff40984 */ /* 0x000e680000000c00 */
[----:B------:R-:W-:Y:S06]  /*00a0*/  @P0 BAR.ARV 0x4, 0x100 ;  /* 0x0104000000000b1d */ /* 0x000fec0000002000 */
[----:B------:R-:W-:Y:S05]  /*00b0*/  @P0 BRA `(.L_x_4217) ;  /* 0x00000f1000000947 */ /* 0x000fea0003800000 */
[----:B------:R-:W-:Y:S01]  /*00c0*/  LOP3.LUT R12, R2, 0x1f, RZ, 0xc0, !PT ;  /* 0x0000001f020c7812 */ /* 0x000fe200078ec0ff */
[----:B------:R-:W-:-:S03]  /*00d0*/  CS2R R8, SRZ ;  /* 0x0000000000087805 */ /* 0x000fc6000001ff00 */
        /* <DEDUP_REMOVED lines=9> */
[----:B------:R-:W3:Y:S01]  /*0170*/  S2UR UR4, SR_CTAID.X ;  /* 0x00000000000479c3 */ /* 0x000ee20000002500 */
        /* <DEDUP_REMOVED lines=24> */
[----:B---3--:R-:W-:-:S13]  /*0300*/  ISETP.GT.AND P0, PT, R7, UR4, PT ;  /* 0x0000000407007c0c */ /* 0x008fda000bf04270 */
[----:B------:R-:W-:Y:S05]  /*0310*/  @P0 BRA `(.L_x_4218) ;  /* 0x0000026000000947 */ /* 0x000fea0003800000 */
[----:B------:R-:W-:Y:S02]  /*0320*/  MOV R7, R0 ;  /* 0x0000000000077202 */ /* 0x000fe40000000f00 */
[----:B------:R-:W-:-:S04]  /*0330*/  MOV R6, RZ ;  /* 0x000000ff00067202 */ /* 0x000fc80000000f00 */
.L_x_4222:
        /* <DEDUP_REMOVED lines=15> */
[----:B------:R2:W3:Y:S02]  /*0430*/  SHFL.UP PT, R0, R5, 0x1, RZ ;  /* 0x0420000005007989 */ /* 0x0004e400000e00ff */
.L_x_4361:
[----:B---3--:R-:W-:-:S04]  /*0440*/  SEL R0, R0, RZ, P5 ;  /* 0x000000ff00007207 */ /* 0x008fc80002800000 */
        /* <DEDUP_REMOVED lines=14> */
[----:B------:R2:W3:Y:S02]  /*0530*/  SHFL.IDX PT, R0, R4, 0x1f, 0x1f ;  /* 0x03e01f0004007f89 */ /* 0x0004e400000e0000 */
.L_x_4362:
[----:B---3--:R-:W-:-:S05]  /*0540*/  IMAD R0, R0, c[0x0][0x538], RZ ;  /* 0x00014e0000007a24 */ /* 0x008fca00078e02ff */
[----:B------:R-:W-:-:S04]  /*0550*/  IADD3 R7, R0, R7, RZ ;  /* 0x0000000700077210 */ /* 0x000fc80007ffe0ff */
[----:B------:R-:W-:-:S13]  /*0560*/  ISETP.GT.AND P0, PT, R7, UR4, PT ;  /* 0x0000000407007c0c */ /* 0x000fda000bf04270 */
[----:B-12---:R-:W-:Y:S05]  /*0570*/  @!P0 BRA `(.L_x_4222) ;  /* 0xfffffdc000008947 */ /* 0x006fea000383ffff */
.L_x_4218:
[----:B------:R-:W-:-:S05]  /*0580*/  IADD3 R11, -R0, R7, RZ ;  /* 0x00000007000b7210 */ /* 0x000fca0007ffe1ff */
[----:B------:R-:W-:-:S05]  /*0590*/  IMAD R0, R4, c[0x0][0x538], R11 ;  /* 0x00014e0004007a24 */ /* 0x000fca00078e020b */
[----:B------:R-:W-:Y:S01]  /*05a0*/  ISETP.GT.AND P0, PT, R0, UR4, PT ;  /* 0x0000000400007c0c */ /* 0x000fe2000bf04270 */
[----:B------:R-:W-:-:S12]  /*05b0*/  BRA.DIV ~URZ, `(.L_x_4223) ;  /* 0x00017e627f007947 */ /* 0x000fd8000b800000 */
[----:B------:R-:W-:-:S04]  /*05c0*/  VOTE.ANY R10, PT, !P0 ;  /* 0x00000000000a7806 */ /* 0x000fc800040e0100 */
.L_x_4363:
[----:B------:R-:W2:Y:S02]  /*05d0*/  POPC R7, R10 ;  /* 0x0000000a00077309 */ /* 0x000ea40000000000 */
[----:B-12---:R-:W-:Y:S01]  /*05e0*/  IADD3 R247, R7, R6, RZ ;  /* 0x0000000607f77210 */ /* 0x006fe20007ffe0ff */
[----:B------:R-:W-:Y:S05]  /*05f0*/  BRA.DIV ~URZ, `(.L_x_4224) ;  /* 0x00017e727f007947 */ /* 0x000fea000b800000 */
[----:B------:R1:W2:Y:S01]  /*0600*/  SHFL.IDX PT, R245, R9, R7, 0x1f ;  /* 0x00001f0709f57589 */ /* 0x0002a200000e0000 */
[----:B------:R-:W-:-:S03]  /*0610*/  MOV R6, RZ ;  /* 0x000000ff00067202 */ /* 0x000fc60000000f00 */
[----:B------:R1:W3:Y:S04]  /*0620*/  SHFL.IDX PT, R9, R8, R7, 0x1f ;  /* 0x00001f0708097589 */ /* 0x0002e800000e0000 */
.L_x_4364:
[----:B------:R-:W-:Y:S01]  /*0630*/  ISETP.NE.AND P0, PT, R10, RZ, PT ;  /* 0x000000ff0a00720c */ /* 0x000fe20003f05270 */
[----:B------:R-:W-:-:S12]  /*0640*/  BSSY B0, `(.L_x_4225) ;  /* 0x0000005000007945 */ /* 0x000fd80003800000 */
[----:B------:R-:W-:Y:S05]  /*0650*/  @!P0 BRA `(.L_x_4226) ;  /* 0x0000003000008947 */ /* 0x000fea0003800000 */
[----:B------:R-:W-:Y:S01]  /*0660*/  IADD3 R3, R7, -0x1, RZ ;  /* 0xffffffff07037810 */ /* 0x000fe20007ffe0ff */
[----:B------:R-:W-:Y:S05]  /*0670*/  BRA.DIV ~URZ, `(.L_x_4227) ;  /* 0x00017ed27f007947 */ /* 0x000fea000b800000 */
[----:B------:R4:W1:Y:S02]  /*0680*/  SHFL.IDX PT, R6, R4, R3, 0x1f ;  /* 0x00001f0304067589 */ /* 0x00086400000e0000 */
.L_x_4226:
[----:B------:R-:W-:Y:S05]  /*0690*/  BSYNC B0 ;  /* 0x0000000000007941 */ /* 0x000fea0003800000 */
.L_x_4225:
        /* <DEDUP_REMOVED lines=67> */
.L_x_4229:
        /* <DEDUP_REMOVED lines=68> */
.L_x_4230:
[----:B------:R-:W-:Y:S05]  /*0f10*/  BSYNC B0 ;  /* 0x0000000000007941 */ /* 0x000fea0003800000 */
.L_x_4228:
[----:B------:R-:W-:-:S04]  /*0f20*/  LOP3.LUT R0, RZ, R0, RZ, 0x33, !PT ;  /* 0x00000000ff007212 */ /* 0x000fc800078e33ff */
[----:B------:R-:W-:Y:S01]  /*0f30*/  IADD3 R245, R0, R245, RZ ;  /* 0x000000f500f57210 */ /* 0x000fe20007ffe0ff */
[----:B------:R-:W-:Y:S05]  /*0f40*/  BRA `(.L_x_4231) ;  /* 0x0000004000007947 */ /* 0x000fea0003800000 */
.L_x_4219:
[----:B-1----:R-:W-:Y:S01]  /*0f50*/  IMAD.MOV.U32 R245, RZ, RZ, RZ ;  /* 0x000000fffff57224 */ /* 0x002fe200078e00ff */
[----:B------:R-:W-:Y:S01]  /*0f60*/  MOV R246, RZ ;  /* 0x000000ff00f67202 */ /* 0x000fe20000000f00 */
[----:B------:R-:W-:Y:S01]  /*0f70*/  IMAD.U32 R244, RZ, RZ, UR4 ;  /* 0x00000004fff47e24 */ /* 0x000fe2000f8e00ff */
[----:B------:R-:W-:Y:S02]  /*0f80*/  MOV R247, c[0x0][0x53c] ;  /* 0x00014f0000f77a02 */ /* 0x000fe40000000f00 */
.L_x_4231:
[----:B------:R-:W-:Y:S01]  /*0f90*/  ISETP.NE.AND P0, PT, R12, RZ, PT ;  /* 0x000000ff0c00720c */ /* 0x000fe20003f05270 */
[----:B------:R-:W-:-:S12]  /*0fa0*/  WARPSYNC 0xffffffff ;  /* 0xffffffff00007948 */ /* 0x000fd80003800000 */
[----:B------:R1:W-:Y:S04]  /*0fb0*/  @!P0 STS.128 [0x20100], R244 ;  /* 0x020100f4ff008388 */ /* 0x0003e80000000c00 */
[----:B------:R-:W-:Y:S06]  /*0fc0*/  BAR.ARV 0x5, 0x100 ;  /* 0x0144000000007b1d */ /* 0x000fec0000002000 */
.L_x_4217:
[----:B-1----:R-:W-:-:S13]  /*0fd0*/  ISETP.GE.AND P0, PT, R247, c[0x0][0x53c], PT ;  /* 0x00014f00f7007a0c */ /* 0x002fda0003f06270 */
        /* <DEDUP_REMOVED lines=86> */
[----:B------:R-:W-:Y:S01]  /*1540*/  STL.64 [R1], R18 ;  /* 0x0000001201007387 */ /* 0x000fe20000100a00 */
        /* <DEDUP_REMOVED lines=14> */
[C---:B------:R-:W-:Y:S01]  /*1630*/  IMAD.IADD R197, R159.reuse, 0x1, R2 ;  /* 0x000000019fc57824 */ /* 0x040fe200078e0202 */
[----:B-1----:R-:W-:Y:S01]  /*1640*/  LOP3.LUT R3, R12, 0x7ffffffc, RZ, 0xc0, !PT ;  /* 0x7ffffffc0c037812 */ /* 0x002fe200078ec0ff */
[----:B------:R-:W-:Y:S01]  /*1650*/  IMAD.IADD R201, R198, 0x1, R0 ;  /* 0x00000001c6c97824 */ /* 0x000fe200078e0200 */
[----:B------:R-:W-:-:S02]  /*1660*/  @P4 IADD3 R202, R159, -0x20, RZ ;  /* 0xffffffe09fca4810 */ /* 0x000fc40007ffe0ff */
[----:B------:R-:W-:Y:S01]  /*1670*/  LEA R192, R5, 0x100, 0x1 ;  /* 0x0000010005c07811 */ /* 0x000fe200078e08ff */
[----:B------:R-:W-:Y:S01]  /*1680*/  IMAD.IADD R3, R17, 0x1, -R3 ;  /* 0x0000000111037824 */ /* 0x000fe200078e0a03 */
[----:B------:R-:W-:Y:S01]  /*1690*/  IADD3 R217, R202, 0x800, RZ ;  /* 0x00000800cad97810 */ /* 0x000fe20007ffe0ff */
[----:B------:R-:W-:Y:S01]  /*16a0*/  IMAD.IADD R194, R2, 0x1, R202 ;  /* 0x0000000102c27824 */ /* 0x000fe200078e02ca */
[----:B------:R-:W-:Y:S01]  /*16b0*/  IADD3 R216, R202, 0x1000, RZ ;  /* 0x00001000cad87810 */ /* 0x000fe20007ffe0ff */
[----:B------:R-:W-:Y:S01]  /*16c0*/  IMAD.SHL.U32 R238, R3, 0x2, RZ ;  /* 0x0000000203ee7824 */ /* 0x000fe200078e00ff */
[----:B------:R-:W-:Y:S01]  /*16d0*/  SEL R3, R13, 0xffffffe0, !P6 ;  /* 0xffffffe00d037807 */ /* 0x000fe20007000000 */
[----:B------:R-:W-:Y:S01]  /*16e0*/  IMAD.IADD R196, R0, 0x1, R192 ;  /* 0x0000000100c47824 */ /* 0x000fe200078e02c0 */
[----:B--2---:R-:W-:Y:S02]  /*16f0*/  SHF.R.S32.HI R8, RZ, 0x1f, R8 ;  /* 0x0000001fff087819 */ /* 0x004fe40000011408 */
[----:B------:R-:W-:Y:S01]  /*1700*/  IADD3 R14, R238, 0x8, RZ ;  /* 0x00000008ee0e7810 */ /* 0x000fe20007ffe0ff */
[----:B------:R-:W-:Y:S01]  /*1710*/  IMAD.IADD R199, R198, 0x1, R3 ;  /* 0x00000001c6c77824 */ /* 0x000fe200078e0203 */
[----:B---3--:R-:W-:Y:S01]  /*1720*/  IADD3 R10, R238, 0x10, RZ ;  /* 0x00000010ee0a7810 */ /* 0x008fe20007ffe0ff */
[----:B------:R1:W-:Y:S01]  /*1730*/  STL [R1+0x20], R8 ;  /* 0x0000200801007387 */ /* 0x0003e20000100800 */
[----:B------:R-:W-:Y:S01]  /*1740*/  LEA R10, R7, 0x80, 0x1 ;  /* 0x00000080070a7811 */ /* 0x000fe200078e08ff */
[----:B------:R-:W-:Y:S01]  /*1750*/  IMAD.IADD R193, R3, 0x1, R192 ;  /* 0x0000000103c17824 */ /* 0x000fe200078e02c0 */
[----:B----4-:R-:W-:Y:S01]  /*1760*/  SHF.R.S32.HI R6, RZ, 0x1f, R6 ;  /* 0x0000001fff067819 */ /* 0x010fe20000011406 */
[----:B------:R-:W-:Y:S01]  /*1770*/  IMAD.IADD R200, R199, 0x1, R0 ;  /* 0x00000001c7c87824 */ /* 0x000fe200078e0200 */
[----:B------:R-:W-:Y:S01]  /*1780*/  SHF.R.S32.HI R7, RZ, 0x1f, R14 ;  /* 0x0000001fff077819 */ /* 0x000fe2000001140e */
[----:B------:R-:W-:Y:S01]  /*1790*/  IMAD.IADD R195, R0, 0x1, R193 ;  /* 0x0000000100c37824 */ /* 0x000fe200078e02c1 */
[----:B------:R-:W-:Y:S01]  /*17a0*/  IADD3 R12, R238, 0xe8, RZ ;  /* 0x000000e8ee0c7810 */ /* 0x000fe20007ffe0ff */
[----:B------:R2:W-:Y:S01]  /*17b0*/  STL [R1+0x1c], R6 ;  /* 0x00001c0601007387 */ /* 0x0005e20000100800 */
[----:B------:R-:W-:-:S02]  /*17c0*/  IADD3 R215, R202, 0x1800, RZ ;  /* 0x00001800cad77810 */ /* 0x000fc40007ffe0ff */
[----:B------:R-:W-:Y:S01]  /*17d0*/  SHF.R.S32.HI R12, RZ, 0x1f, R12 ;  /* 0x0000001fff0c7819 */ /* 0x000fe2000001140c */
[----:B------:R3:W-:Y:S01]  /*17e0*/  STL [R1+0x14], R9 ;  /* 0x0000140901007387 */ /* 0x0007e20000100800 */
[C---:B------:R-:W-:Y:S02]  /*17f0*/  IADD3 R214, R202.reuse, 0x2000, RZ ;  /* 0x00002000cad67810 */ /* 0x040fe40007ffe0ff */
[C---:B------:R-:W-:Y:S01]  /*1800*/  IADD3 R213, R202.reuse, 0x2800, RZ ;  /* 0x00002800cad57810 */ /* 0x040fe20007ffe0ff */
[----:B------:R-:W-:Y:S01]  /*1810*/  STL [R1+0x28], R10 ;  /* 0x0000280a01007387 */ /* 0x000fe20000100800 */
[C---:B------:R-:W-:Y:S02]  /*1820*/  IADD3 R212, R202.reuse, 0x3000, RZ ;  /* 0x00003000cad47810 */ /* 0x040fe40007ffe0ff */
[C---:B------:R-:W-:Y:S02]  /*1830*/  IADD3 R211, R202.reuse, 0x3800, RZ ;  /* 0x00003800cad37810 */ /* 0x040fe40007ffe0ff */
[----:B------:R-:W-:-:S02]  /*1840*/  IADD3 R210, R202, 0x4000, RZ ;  /* 0x00004000cad27810 */ /* 0x000fc40007ffe0ff */
[----:B------:R-:W-:Y:S02]  /*1850*/  IADD3 R209, R202, 0x4800, RZ ;  /* 0x00004800cad17810 */ /* 0x000fe40007ffe0ff */
[----:B-1----:R-:W-:Y:S02]  /*1860*/  SEL R8, R13, 0xffffffe0, !P1 ;  /* 0xffffffe00d087807 */ /* 0x002fe40004800000 */
[----:B------:R-:W-:Y:S02]  /*1870*/  IADD3 R13, R238, 0xe0, RZ ;  /* 0x000000e0ee0d7810 */ /* 0x000fe40007ffe0ff */
[----:B------:R-:W-:Y:S02]  /*1880*/  IADD3 R208, R202, 0x5000, RZ ;  /* 0x00005000cad07810 */ /* 0x000fe40007ffe0ff */
[----:B------:R-:W-:Y:S02]  /*1890*/  SHF.R.S32.HI R13, RZ, 0x1f, R13 ;  /* 0x0000001fff0d7819 */ /* 0x000fe4000001140d */
[----:B--2---:R-:W-:-:S02]  /*18a0*/  SEL R6, R11, 0xffffffc0, !P2 ;  /* 0xffffffc00b067807 */ /* 0x004fc40005000000 */
[C---:B------:R-:W-:Y:S02]  /*18b0*/  IADD3 R11, R238.reuse, 0xf0, RZ ;  /* 0x000000f0ee0b7810 */ /* 0x040fe40007ffe0ff */
[----:B---3--:R-:W-:Y:S02]  /*18c0*/  SHF.R.S32.HI R9, RZ, 0x1f, R238 ;  /* 0x0000001fff097819 */ /* 0x008fe400000114ee */
[C---:B------:R-:W-:Y:S02]  /*18d0*/  IADD3 R9, R238.reuse, 0xd8, RZ ;  /* 0x000000d8ee097810 */ /* 0x040fe40007ffe0ff */
[----:B------:R-:W-:Y:S02]  /*18e0*/  IADD3 R9, R238, 0xf8, RZ ;  /* 0x000000f8ee097810 */ /* 0x000fe40007ffe0ff */
[----:B------:R-:W-:Y:S01]  /*18f0*/  SHF.R.S32.HI R7, RZ, 0x1f, R11 ;  /* 0x0000001fff077819 */ /* 0x000fe2000001140b */
[C---:B------:R-:W-:Y:S01]  /*1900*/  IMAD.IADD R11, R10.reuse, 0x1, R6 ;  /* 0x000000010a0b7824 */ /* 0x040fe200078e0206 */
[----:B------:R-:W-:Y:S01]  /*1910*/  SHF.R.S32.HI R9, RZ, 0x1f, R9 ;  /* 0x0000001fff097819 */ /* 0x000fe20000011409 */
[C---:B------:R-:W-:Y:S01]  /*1920*/  IMAD.IADD R9, R10.reuse, 0x1, R8 ;  /* 0x000000010a097824 */ /* 0x040fe200078e0208 */
[----:B------:R-:W-:-:S02]  /*1930*/  IADD3 R7, R10, -0x10, RZ ;  /* 0xfffffff00a077810 */ /* 0x000fc40007ffe0ff */
[----:B------:R-:W-:Y:S01]  /*1940*/  @P0 IADD3 R7, R10, 0x10, RZ ;  /* 0x000000100a070810 */ /* 0x000fe20007ffe0ff */
[----:B------:R-:W-:Y:S01]  /*1950*/  IMAD.IADD R2, R9, 0x1, R6 ;  /* 0x0000000109027824 */ /* 0x000fe200078e0206 */
[----:B------:R-:W-:Y:S01]  /*1960*/  STL [R1+0x44], R11 ;  /* 0x0000440b01007387 */ /* 0x000fe20000100800 */
[----:B------:R-:W-:Y:S02]  /*1970*/  IADD3 R207, R202, 0x5800, RZ ;  /* 0x00005800cacf7810 */ /* 0x000fe40007ffe0ff */
[----:B------:R-:W-:Y:S01]  /*1980*/  IMAD.IADD R4, R6, 0x1, R7 ;  /* 0x0000000106047824 */ /* 0x000fe200078e0207 */
[----:B------:R-:W-:Y:S01]  /*1990*/  STL [R1+0x34], R9 ;  /* 0x0000340901007387 */ /* 0x000fe20000100800 */
[C---:B------:R-:W-:Y:S02]  /*19a0*/  IADD3 R206, R202.reuse, 0x6000, RZ ;  /* 0x00006000cace7810 */ /* 0x040fe40007ffe0ff */
[C---:B------:R-:W-:Y:S01]  /*19b0*/  IADD3 R205, R202.reuse, 0x6800, RZ ;  /* 0x00006800cacd7810 */ /* 0x040fe20007ffe0ff */
[----:B------:R1:W-:Y:S01]  /*19c0*/  STL [R1+0x40], R2 ;  /* 0x0000400201007387 */ /* 0x0003e20000100800 */
[----:B------:R-:W-:-:S02]  /*19d0*/  IADD3 R204, R202, 0x7000, RZ ;  /* 0x00007000cacc7810 */ /* 0x000fc40007ffe0ff */
[----:B------:R-:W-:Y:S01]  /*19e0*/  IADD3 R203, R202, 0x7800, RZ ;  /* 0x00007800cacb7810 */ /* 0x000fe20007ffe0ff */
[----:B------:R-:W-:Y:S04]  /*19f0*/  STL [R1+0x2c], R7 ;  /* 0x00002c0701007387 */ /* 0x000fe80000100800 */
[----:B------:R-:W-:Y:S01]  /*1a00*/  STL [R1+0x3c], R4 ;  /* 0x00003c0401007387 */ /* 0x000fe20000100800 */
[----:B-1----:R-:W-:-:S05]  /*1a10*/  IMAD.IADD R2, R8, 0x1, R7 ;  /* 0x0000000108027824 */ /* 0x002fca00078e0207 */
[----:B------:R1:W-:Y:S02]  /*1a20*/  STL [R1+0x30], R2 ;  /* 0x0000300201007387 */ /* 0x0003e40000100800 */
[----:B-1----:R-:W-:-:S05]  /*1a30*/  IMAD.IADD R2, R2, 0x1, R6 ;  /* 0x0000000102027824 */ /* 0x002fca00078e0206 */
[----:B------:R1:W-:Y:S02]  /*1a40*/  STL [R1+0x38], R2 ;  /* 0x0000380201007387 */ /* 0x0003e40000100800 */
.L_x_4360:
[----:B------:R-:W-:Y:S01]  /*1a50*/  ISETP.NE.U32.AND P0, PT, RZ, c[0x0][0x370], PT ;  /* 0x0000dc00ff007a0c */ /* 0x000fe20003f05070 */
[----:B------:R-:W-:Y:S01]  /*1a60*/  IMAD.MOV.U32 R14, RZ, RZ, 0x4 ;  /* 0x00000004ff0e7424 */ /* 0x000fe200078e00ff */
[----:B------:R-:W-:Y:S01]  /*1a70*/  ISETP.NE.U32.AND P2, PT, RZ, c[0x0][0x360], PT ;  /* 0x0000d800ff007a0c */ /* 0x000fe20003f45070 */
[----:B------:R-:W-:Y:S01]  /*1a80*/  CS2R R4, SRZ ;  /* 0x0000000000047805 */ /* 0x000fe2000001ff00 */
[----:B------:R-:W-:Y:S01]  /*1a90*/  ISETP.NE.AND.EX P1, PT, RZ, c[0x0][0x374], PT, P0 ;  /* 0x0000dd00ff007a0c */ /* 0x000fe20003f25300 */
[----:B------:R-:W-:Y:S01]  /*1aa0*/  IMAD.MOV.U32 R12, RZ, RZ, RZ ;  /* 0x000000ffff0c7224 */ /* 0x000fe200078e00ff */
[----:B------:R-:W-:Y:S01]  /*1ab0*/  ISETP.NE.AND.EX P0, PT, RZ, c[0x0][0x364], PT, P2 ;  /* 0x0000d900ff007a0c */ /* 0x000fe20003f05320 */
[CC--:B------:R-:W-:Y:S01]  /*1ac0*/  IMAD.WIDE R6, R247.reuse, R14.reuse, c[0x0][0x348] ;  /* 0x0000d200f7067625 */ /* 0x0c0fe200078e020e */
[----:B------:R-:W-:Y:S02]  /*1ad0*/  ISETP.NE.U32.AND P3, PT, RZ, c[0x0][0x348], PT ;  /* 0x0000d200ff007a0c */ /* 0x000fe40003f65070 */
[----:B------:R-:W-:Y:S01]  /*1ae0*/  ISETP.NE.U32.AND P6, PT, RZ, c[0x0][0x350], PT ;  /* 0x0000d400ff007a0c */ /* 0x000fe20003fc5070 */
[----:B-1----:R-:W-:Y:S01]  /*1af0*/  IMAD.WIDE R2, R247, R14, c[0x0][0x350] ;  /* 0x0000d400f7027625 */ /* 0x002fe200078e020e */
[----:B------:R-:W-:-:S02]  /*1b00*/  ISETP.NE.AND.EX P3, PT, RZ, c[0x0][0x34c], PT, P3 ;  /* 0x0000d300ff007a0c */ /* 0x000fc40003f65330 */
[----:B------:R-:W-:-:S03]  /*1b10*/  ISETP.NE.AND.EX P6, PT, RZ, c[0x0][0x354], PT, P6 ;  /* 0x0000d500ff007a0c */ /* 0x000fc60003fc5360 */
[----:B------:R-:W-:-:S04]  /*1b20*/  @P1 IMAD.WIDE R10, R247, R14, c[0x0][0x370] ;  /* 0x0000dc00f70a1625 */ /* 0x000fc800078e020e */
[----:B------:R-:W-:Y:S01]  /*1b30*/  @P0 IMAD.WIDE R8, R247, R14, c[0x0][0x360] ;  /* 0x0000d800f7080625 */ /* 0x000fe200078e020e */
[----:B------:R1:W5:Y:S04]  /*1b40*/  @P1 LDG.E R4, [R10.64] ;  /* 0x000000060a041981 */ /* 0x000368000c1e1900 */
[----:B------:R1:W5:Y:S04]  /*1b50*/  @P0 LDG.E R241, [R8.64] ;  /* 0x0000000608f10981 */ /* 0x000368000c1e1900 */
[----:B------:R1:W5:Y:S04]  /*1b60*/  @P3 LDG.E R12, [R6.64] ;  /* 0x00000006060c3981 */ /* 0x000368000c1e1900 */
[----:B------:R1:W5:Y:S01]  /*1b70*/  @P6 LDG.E R5, [R2.64] ;  /* 0x0000000602056981 */ /* 0x000362000c1e1900 */
[----:B------:R-:W-:Y:S01]  /*1b80*/  LOP3.LUT R122, R246, 0xffff, RZ, 0xc0, !PT ;  /* 0x0000fffff67a7812 */ /* 0x000fe200078ec0ff */
[----:B------:R-:W-:Y:S04]  /*1b90*/  YIELD ;  /* 0x0000000000007946 */ /* 0x000fe80003800000 */
[----:B------:R1:W-:Y:S01]  /*1ba0*/  STL [R1+0x18], R122 ;  /* 0x0000187a01007387 */ /* 0x0003e20000100800 */
[----:B------:R-:W-:Y:S05]  /*1bb0*/  @P0 BRA `(.L_x_4232) ;  /* 0x0000005000000947 */ /* 0x000fea0003800000 */
[----:B-----5:R-:W-:Y:S01]  /*1bc0*/  MOV R241, c[0x0][0x168] ;  /* 0x00005a0000f17a02 */ /* 0x020fe20000000f00 */
[----:B------:R-:W-:Y:S05]  /*1bd0*/  @!P3 BRA `(.L_x_4232) ;  /* 0x000000300000b947 */ /* 0x000fea0003800000 */
[----:B-1----:R-:W2:Y:S04]  /*1be0*/  LDG.E R8, [R6.64] ;  /* 0x0000000606087981 */ /* 0x002ea8000c1e1900 */
[----:B------:R-:W2:Y:S02]  /*1bf0*/  LDG.E R0, [R6.64+0x4] ;  /* 0x0000040606007981 */ /* 0x000ea4000c1e1900 */
[----:B--2---:R-:W-:-:S02]  /*1c00*/  IADD3 R241, -R8, R0, RZ ;  /* 0x0000000008f17210 */ /* 0x004fc40007ffe1ff */
.L_x_4232:
[----:B------:R-:W-:-:S04]  /*1c10*/  ISETP.NE.U32.AND P0, PT, RZ, c[0x0][0x368], PT ;  /* 0x0000da00ff007a0c */ /* 0x000fc80003f05070 */
[----:B------:R-:W-:-:S13]  /*1c20*/  ISETP.NE.AND.EX P0, PT, RZ, c[0x0][0x36c], PT, P0 ;  /* 0x0000db00ff007a0c */ /* 0x000fda0003f05300 */
[----:B------:R-:W-:Y:S05]  /*1c30*/  @!P0 BRA `(.L_x_4233) ;  /* 0x0000003000008947 */ /* 0x000fea0003800000 */
[----:B-1----:R-:W-:-:S05]  /*1c40*/  IMAD.WIDE R2, R247, R14, c[0x0][0x368] ;  /* 0x0000da00f7027625 */ /* 0x002fca00078e020e */
[----:B------:R1:W5:Y:S01]  /*1c50*/  LDG.E R0, [R2.64] ;  /* 0x0000000602007981 */ /* 0x000362000c1e1900 */
[----:B------:R-:W-:Y:S05]  /*1c60*/  BRA `(.L_x_4234) ;  /* 0x0000005000007947 */ /* 0x000fea0003800000 */
.L_x_4233:
[----:B------:R-:W-:Y:S01]  /*1c70*/  MOV R0, c[0x0][0x1d0] ;  /* 0x0000740000007a02 */ /* 0x000fe20000000f00 */
[----:B------:R-:W-:Y:S05]  /*1c80*/  @!P6 BRA `(.L_x_4234) ;  /* 0x000000300000e947 */ /* 0x000fea0003800000 */
[----:B-1----:R-:W2:Y:S04]  /*1c90*/  LDG.E R6, [R2.64] ;  /* 0x0000000602067981 */ /* 0x002ea8000c1e1900 */
[----:B------:R-:W2:Y:S02]  /*1ca0*/  LDG.E R0, [R2.64+0x4] ;  /* 0x0000040602007981 */ /* 0x000ea4000c1e1900 */
[----:B--2---:R-:W-:Y:S02]  /*1cb0*/  IADD3 R0, -R6, R0, RZ ;  /* 0x0000000006007210 */ /* 0x004fe40007ffe1ff */
.L_x_4234:
[----:B-1----:R-:W-:Y:S01]  /*1cc0*/  IMAD.MOV.U32 R2, RZ, RZ, c[0x0][0x2c4] ;  /* 0x0000b100ff027624 */ /* 0x002fe200078e00ff */
[----:B------:R-:W-:Y:S01]  /*1cd0*/  LOP3.LUT R252, R252, 0xfffffff7, RZ, 0xc0, !PT ;  /* 0xfffffff7fcfc7812 */ /* 0x000fe200078ec0ff */
[----:B------:R-:W-:-:S02]  /*1ce0*/  IMAD.SHL.U32 R243, R245, 0x80, RZ ;  /* 0x00000080f5f37824 */ /* 0x000fc400078e00ff */
[----:B------:R-:W-:Y:S01]  /*1cf0*/  IMAD.MOV.U32 R8, RZ, RZ, c[0x0][0x32c] ;  /* 0x0000cb00ff087624 */ /* 0x000fe200078e00ff */
[----:B------:R-:W-:Y:S01]  /*1d00*/  ISETP.NE.AND P4, PT, R2, 0x1, PT ;  /* 0x000000010200780c */ /* 0x000fe20003f85270 */
[--C-:B-----5:R-:W-:Y:S01]  /*1d10*/  IMAD.IADD R240, R0, 0x1, -R4.reuse ;  /* 0x0000000100f07824 */ /* 0x120fe200078e0a04 */
[----:B------:R-:W-:Y:S01]  /*1d20*/  IADD3 R2, R243, 0x7f, RZ ;  /* 0x0000007ff3027810 */ /* 0x000fe20007ffe0ff */
[----:B------:R-:W-:Y:S01]  /*1d30*/  IMAD.IADD R13, R5, 0x1, R4 ;  /* 0x00000001050d7824 */ /* 0x000fe200078e0204 */
[----:B------:R-:W-:-:S03]  /*1d40*/  ISETP.GE.AND P1, PT, R8, 0x1, PT ;  /* 0x000000010800780c */ /* 0x000fc60003f26270 */
[----:B------:R-:W-:-:S06]  /*1d50*/  IMAD.MOV.U32 R0, RZ, RZ, R2 ;  /* 0x000000ffff007224 */ /* 0x000fcc00078e0002 */
[----:B------:R-:W-:Y:S01]  /*1d60*/  @P4 IMAD.HI.U32 R3, R2, c[0x0][0x2c8], RZ ;  /* 0x0000b20002034a27 */ /* 0x000fe200078e00ff */
[----:B------:R-:W-:Y:S02]  /*1d70*/  IADD3 R2, R240, 0x1, -R241 ;  /* 0x00000001f0027810 */ /* 0x000fe40007ffe8f1 */
[----:B------:R-:W-:Y:S02]  /*1d80*/  @P4 LOP3.LUT R252, R252, 0x8, RZ, 0xfc, !PT ;  /* 0x00000008fcfc4812 */ /* 0x000fe400078efcff */
[----:B------:R-:W-:Y:S02]  /*1d90*/  @P4 SHF.R.U32.HI R0, RZ, c[0x0][0x2cc], R3 ;  /* 0x0000b300ff004a19 */ /* 0x000fe40000011603 */
[----:B------:R-:W-:-:S03]  /*1da0*/  LOP3.LUT R252, R252, 0xffffffef, RZ, 0xc0, !PT ;  /* 0xffffffeffcfc7812 */ /* 0x000fc600078ec0ff */
[----:B------:R-:W-:Y:S01]  /*1db0*/  IMAD.IADD R0, R2, 0x1, R0 ;  /* 0x0000000102007824 */ /* 0x000fe200078e0200 */
[----:B------:R-:W-:-:S04]  /*1dc0*/  @P1 LOP3.LUT R252, R252, 0x10, RZ, 0xfc, !PT ;  /* 0x00000010fcfc1812 */ /* 0x000fc800078efcff */
        /* <DEDUP_REMOVED lines=12> */
.L_x_4237:
[----:B------:R-:W-:-:S13]  /*1e90*/  ISETP.NE.AND P0, PT, R8, 0x1, PT ;  /* 0x000000010800780c */ /* 0x000fda0003f05270 */
[----:B------:R-:W-:-:S05]  /*1ea0*/  @P0 IMAD.HI.U32 R0, R2, c[0x0][0x330], RZ ;  /* 0x0000cc0002000a27 */ /* 0x000fca00078e00ff */
[----:B------:R-:W-:Y:S02]  /*1eb0*/  @P0 SHF.R.U32.HI R2, RZ, c[0x0][0x334], R0 ;  /* 0x0000cd00ff020a19 */ /* 0x000fe40000011600 */
.L_x_4238:
[----:B------:R-:W-:Y:S05]  /*1ec0*/  BSYNC B0 ;  /* 0x0000000000007941 */ /* 0x000fea0003800000 */
.L_x_4236:
[----:B------:R-:W-:-:S05]  /*1ed0*/  IMAD R2, R2, R8, c[0x0][0x32c] ;  /* 0x0000cb0002027624 */ /* 0x000fca00078e0208 */
[----:B------:R-:W-:-:S04]  /*1ee0*/  IMNMX R3, R3, R2, PT ;  /* 0x0000000203037217 */ /* 0x000fc80003800200 */
.L_x_4235:
        /* <DEDUP_REMOVED lines=12> */
[----:B------:R-:W-:Y:S02]  /*1fb0*/  SHF.R.S32.HI R7, RZ, 0x6, R2 ;  /* 0x00000006ff077819 */ /* 0x000fe40000011402 */
        /* <DEDUP_REMOVED lines=12> */
.L_x_4241:
[----:B------:R-:W-:-:S13]  /*2080*/  ISETP.NE.AND P0, PT, R8, 0x1, PT ;  /* 0x000000010800780c */ /* 0x000fda0003f05270 */
[----:B------:R-:W-:-:S05]  /*2090*/  @P0 IMAD.HI.U32 R3, R0, c[0x0][0x330], RZ ;  /* 0x0000cc0000030a27 */ /* 0x000fca00078e00ff */
[----:B------:R-:W-:Y:S02]  /*20a0*/  @P0 SHF.R.U32.HI R0, RZ, c[0x0][0x334], R3 ;  /* 0x0000cd00ff000a19 */ /* 0x000fe40000011603 */
.L_x_4242:
[----:B------:R-:W-:Y:S05]  /*20b0*/  BSYNC B0 ;  /* 0x0000000000007941 */ /* 0x000fea0003800000 */
.L_x_4240:
[----:B------:R-:W-:-:S05]  /*20c0*/  IMAD R0, R0, c[0x0][0x32c], RZ ;  /* 0x0000cb0000007a24 */ /* 0x000fca00078e02ff */
[----:B------:R-:W-:-:S04]  /*20d0*/  IMNMX R2, R2, R0, !PT ;  /* 0x0000000002027217 */ /* 0x000fc80007800200 */
.L_x_4239:
[----:B------:R-:W-:Y:S01]  /*20e0*/  SHF.R.S32.HI R0, RZ, 0x1f, R2 ;  /* 0x0000001fff007819 */ /* 0x000fe20000011402 */
[----:B------:R-:W-:Y:S01]  /*20f0*/  BSSY B0, `(.L_x_4243) ;  /* 0x000002e000007945 */ /* 0x000fe20003800000 */
[----:B------:R-:W-:Y:S02]  /*2100*/  LOP3.LUT R3, R246, 0xff000000, RZ, 0xc0, !PT ;  /* 0xff000000f6037812 */ /* 0x000fe400078ec0ff */
        /* <DEDUP_REMOVED lines=44> */
.L_x_4244:
[----:B------:R-:W-:Y:S05]  /*23d0*/  BSYNC B0 ;  /* 0x0000000000007941 */ /* 0x000fea0003800000 */
.L_x_4243:
        /* <DEDUP_REMOVED lines=73> */
[----:B------:R-:W3:Y:S01]  /*2870*/  LDL.64 R118, [R1] ;  /* 0x0000000001767983 */ /* 0x000ee20000100a00 */
[----:B------:R-:W-:-:S03]  /*2880*/  ISETP.NE.AND.EX P0, PT, RZ, c[0x0][0x344], PT, P0 ;  /* 0x0000d100ff007a0c */ /* 0x000fc60003f05300 */
[----:B------:R-:W4:Y:S04]  /*2890*/  LDL R114, [R1+0xc] ;  /* 0x00000c0001727983 */ /* 0x000f280000100800 */
[----:B------:R-:W5:Y:S04]  /*28a0*/  LDL R19, [R1+0x8] ;  /* 0x0000080001137983 */ /* 0x000f680000100800 */
[----:B------:R-:W5:Y:S02]  /*28b0*/  LDL R18, [R1+0x10] ;  /* 0x0000100001127983 */ /* 0x000f640000100800 */
[----:B------:R-:W-:-:S05]  /*28c0*/  @P0 IMAD.WIDE R2, R247, R14, c[0x0][0x340] ;  /* 0x0000d000f7020625 */ /* 0x000fca00078e020e */
[----:B-1----:R1:W5:Y:S01]  /*28d0*/  @P0 LDG.E R15, [R2.64] ;  /* 0x00000006020f0981 */ /* 0x002362000c1e1900 */
[----:B------:R-:W-:Y:S02]  /*28e0*/  SHF.R.S32.HI R0, RZ, 0x1f, R12 ;  /* 0x0000001fff007819 */ /* 0x000fe4000001140c */
        /* <DEDUP_REMOVED lines=23> */
[----:B------:R-:W-:Y:S01]  /*2a60*/  IMAD R17, R2, c[0x0][0x20c], R3 ;  /* 0x0000830002117a24 */ /* 0x000fe200078e0203 */
[----:B------:R-:W-:Y:S02]  /*2a70*/  IADD3 R3, R5, R11, RZ ;  /* 0x0000000b05037210 */ /* 0x000fe40007ffe0ff */
[----:B------:R-:W-:Y:S02]  /*2a80*/  LOP3.LUT R252, R252, 0xfffffffb, RZ, 0xc0, !PT ;  /* 0xfffffffbfcfc7812 */ /* 0x000fe400078ec0ff */
[----:B------:R-:W-:-:S02]  /*2a90*/  IADD3 R88, R222, -0x1, RZ ;  /* 0xffffffffde587810 */ /* 0x000fc40007ffe0ff */
[----:B--2---:R-:W-:-:S05]  /*2aa0*/  IADD3 R6, R9, R243, RZ ;  /* 0x000000f309067210 */ /* 0x004fca0007ffe0ff */
[----:B------:R-:W-:-:S04]  /*2ab0*/  @P4 IMAD.HI.U32 R8, R6, c[0x0][0x2c8], RZ ;  /* 0x0000b20006084a27 */ /* 0x000fc800078e00ff */
[----:B------:R-:W-:Y:S01]  /*2ac0*/  IMAD.MOV.U32 R0, RZ, RZ, R6 ;  /* 0x000000ffff007224 */ /* 0x000fe200078e0006 */
[----:B------:R-:W-:Y:S01]  /*2ad0*/  @P4 SHF.R.U32.HI R0, RZ, c[0x0][0x2cc], R8 ;  /* 0x0000b300ff004a19 */ /* 0x000fe20000011608 */
[----:B---3--:R-:W-:Y:S01]  /*2ae0*/  IMAD.WIDE.U32 R8, R2, c[0x0][0x1e0], R118 ;  /* 0x0000780002087a25 */ /* 0x008fe200078e0076 */
[----:B----4-:R-:W-:-:S03]  /*2af0*/  ISETP.GE.AND P4, PT, R114, c[0x0][0x1d4], PT ;  /* 0x0000750072007a0c */ /* 0x010fc60003f86270 */
[----:B------:R-:W-:Y:S01]  /*2b00*/  IMAD.WIDE.U32 R12, R2, c[0x0][0x208], R118 ;  /* 0x00008200020c7a25 */ /* 0x000fe200078e0076 */
[----:B------:R-:W-:-:S03]  /*2b10*/  SHF.R.S32.HI R2, RZ, 0x1f, R0 ;  /* 0x0000001fff027819 */ /* 0x000fc60000011400 */
[----:B------:R-:W-:Y:S02]  /*2b20*/  IMAD.MOV R7, RZ, RZ, -R0 ;  /* 0x000000ffff077224 */ /* 0x000fe400078e0a00 */
[----:B------:R-:W-:Y:S02]  /*2b30*/  IMAD R5, R2, c[0x0][0x1b0], RZ ;  /* 0x00006c0002057a24 */ /* 0x000fe400078e02ff */
[----:B------:R-:W-:Y:S01]  /*2b40*/  IMAD R10, R7, c[0x0][0x2c4], R6 ;  /* 0x0000b100070a7a24 */ /* 0x000fe200078e0206 */
[----:B------:R-:W-:Y:S01]  /*2b50*/  SEL R6, RZ, 0xffffffff, P4 ;  /* 0xffffffffff067807 */ /* 0x000fe20002000000 */
[----:B------:R-:W-:Y:S01]  /*2b60*/  IMAD.MOV.U32 R2, RZ, RZ, R4 ;  /* 0x000000ffff027224 */ /* 0x000fe200078e0004 */
[----:B------:R-:W-:Y:S01]  /*2b70*/  ISETP.GE.AND P5, PT, R118, c[0x0][0x1d4], PT ;  /* 0x0000750076007a0c */ /* 0x000fe20003fa6270 */
[C---:B------:R-:W-:Y:S02]  /*2b80*/  IMAD R5, R0.reuse, c[0x0][0x1b4], R5 ;  /* 0x00006d0000057a24 */ /* 0x040fe400078e0205 */
[----:B------:R-:W-:Y:S01]  /*2b90*/  IMAD.WIDE.U32 R2, R0, c[0x0][0x1b0], R2 ;  /* 0x00006c0000027a25 */ /* 0x000fe200078e0002 */
[----:B------:R-:W-:-:S02]  /*2ba0*/  SHF.R.S32.HI R0, RZ, 0x1f, R10 ;  /* 0x0000001fff007819 */ /* 0x000fc4000001140a */
[----:B------:R-:W-:Y:S01]  /*2bb0*/  SEL R4, RZ, 0x1, P5 ;  /* 0x00000001ff047807 */ /* 0x000fe20002800000 */
[----:B------:R-:W-:Y:S01]  /*2bc0*/  IMAD.SHL.U32 R6, R6, 0x2, RZ ;  /* 0x0000000206067824 */ /* 0x000fe200078e00ff */
[----:B------:R-:W-:Y:S01]  /*2bd0*/  IADD3 R9, R9, R16, RZ ;  /* 0x0000001009097210 */ /* 0x000fe20007ffe0ff */
[----:B------:R-:W-:Y:S01]  /*2be0*/  IMAD.IADD R5, R3, 0x1, R5 ;  /* 0x0000000103057824 */ /* 0x000fe200078e0205 */
[--C-:B-----5:R-:W-:Y:S01]  /*2bf0*/  @P0 SHF.R.S32.HI R3, RZ, 0x1f, R15.reuse ;  /* 0x0000001fff030819 */ /* 0x120fe2000001140f */
[----:B------:R-:W-:Y:S01]  /*2c00*/  IMAD R0, R0, c[0x0][0x1a8], RZ ;  /* 0x00006a0000007a24 */ /* 0x000fe200078e02ff */
[----:B------:R-:W-:Y:S01]  /*2c10*/  LOP3.LUT R16, R6, 0x2, R4, 0xe2, !PT ;  /* 0x0000000206107812 */ /* 0x000fe200078ee204 */
[----:B------:R-:W-:Y:S01]  /*2c20*/  IMAD.MOV.U32 R4, RZ, RZ, R2 ;  /* 0x000000ffff047224 */ /* 0x000fe200078e0002 */
[----:B------:R-:W-:Y:S01]  /*2c30*/  MOV R6, R12 ;  /* 0x0000000c00067202 */ /* 0x000fe20000000f00 */
[----:B------:R-:W-:Y:S01]  /*2c40*/  @P0 IMAD.MOV.U32 R2, RZ, RZ, R15 ;  /* 0x000000ffff020224 */ /* 0x000fe200078e000f */
[----:B------:R-:W-:Y:S01]  /*2c50*/  @!P0 MOV R2, R247 ;  /* 0x000000f700028202 */ /* 0x000fe20000000f00 */
[----:B------:R-:W-:-:S02]  /*2c60*/  @!P0 IMAD.MOV.U32 R3, RZ, RZ, R14 ;  /* 0x000000ffff038224 */ /* 0x000fc400078e000e */
[----:B------:R-:W-:Y:S02]  /*2c70*/  IMAD.IADD R7, R13, 0x1, R17 ;  /* 0x000000010d077824 */ /* 0x000fe400078e0211 */
        /* <DEDUP_REMOVED lines=9> */
[C---:B------:R-:W-:Y:S01]  /*2d10*/  ISETP.GE.AND P1, PT, R19.reuse, c[0x0][0x198], PT ;  /* 0x0000660013007a0c */ /* 0x040fe20003f26270 */
[----:B------:R-:W-:Y:S01]  /*2d20*/  IMAD.WIDE.U32 R4, R122, c[0x0][0x1e8], R8 ;  /* 0x00007a007a047a25 */ /* 0x000fe200078e0008 */
[----:B------:R-:W-:-:S03]  /*2d30*/  ISETP.GE.AND P3, PT, R19, c[0x0][0x1d4], PT ;  /* 0x0000750013007a0c */ /* 0x000fc60003f66270 */
[----:B------:R-:W-:-:S06]  /*2d40*/  IMAD R6, R0, c[0x0][0x1f0], RZ ;  /* 0x00007c0000067a24 */ /* 0x000fcc00078e02ff */
[----:B------:R-:W-:Y:S02]  /*2d50*/  @P0 LOP3.LUT R252, R252, 0x4, RZ, 0xfc, !PT ;  /* 0x00000004fcfc0812 */ /* 0x000fe400078efcff */
[----:B------:R-:W-:Y:S02]  /*2d60*/  ISETP.GE.AND P0, PT, R18, c[0x0][0x198], PT ;  /* 0x0000660012007a0c */ /* 0x000fe40003f06270 */
[----:B------:R-:W-:Y:S01]  /*2d70*/  LOP3.LUT R252, R252, 0xfffffffe, RZ, 0xc0, !PT ;  /* 0xfffffffefcfc7812 */ /* 0x000fe200078ec0ff */
[----:B------:R-:W-:Y:S01]  /*2d80*/  IMAD R3, R122, c[0x0][0x214], R3 ;  /* 0x000085007a037a24 */ /* 0x000fe200078e0203 */
[----:B------:R-:W-:Y:S01]  /*2d90*/  ISETP.GE.AND P2, PT, R18, c[0x0][0x1d4], PT ;  /* 0x0000750012007a0c */ /* 0x000fe20003f46270 */
[----:B------:R-:W-:Y:S01]  /*2da0*/  IMAD R0, R0, c[0x0][0x218], RZ ;  /* 0x0000860000007a24 */ /* 0x000fe200078e02ff */
[----:B------:R-:W-:Y:S01]  /*2db0*/  LOP3.LUT R252, R252, 0xfffffffd, RZ, 0xc0, !PT ;  /* 0xfffffffdfcfc7812 */ /* 0x000fe200078ec0ff */
[----:B------:R-:W-:Y:S01]  /*2dc0*/  IMAD R5, R122, c[0x0][0x1ec], R5 ;  /* 0x00007b007a057a24 */ /* 0x000fe200078e0205 */
[----:B------:R-:W-:Y:S01]  /*2dd0*/  SEL R8, RZ, 0x4, P3 ;  /* 0x00000004ff087807 */ /* 0x000fe20001800000 */
[----:B------:R-:W-:Y:S01]  /*2de0*/  IMAD.WIDE.U32 R232, R12, c[0x0][0x218], R2 ;  /* 0x000086000ce87a25 */ /* 0x000fe200078e0002 */
[----:B------:R-:W-:-:S02]  /*2df0*/  SEL R7, RZ, 0x8, P2 ;  /* 0x00000008ff077807 */ /* 0x000fc40001000000 */
[----:B------:R-:W-:Y:S01]  /*2e00*/  @P1 LOP3.LUT R252, R252, 0x2, RZ, 0xfc, !PT ;  /* 0x00000002fcfc1812 */ /* 0x000fe200078efcff */
[C---:B------:R-:W-:Y:S02]  /*2e10*/  IMAD R0, R12.reuse, c[0x0][0x21c], R0 ;  /* 0x000087000c007a24 */ /* 0x040fe400078e0200 */
[----:B------:R-:W-:-:S04]  /*2e20*/  IMAD.WIDE.U32 R230, R12, c[0x0][0x1f0], R4 ;  /* 0x00007c000ce67a25 */ /* 0x000fc800078e0004 */
[----:B------:R-:W-:Y:S01]  /*2e30*/  IMAD R2, R12, c[0x0][0x1f4], R6 ;  /* 0x00007d000c027a24 */ /* 0x000fe200078e0206 */
[----:B------:R-:W-:Y:S02]  /*2e40*/  LOP3.LUT R32, R7, R16, R8, 0xfe, !PT ;  /* 0x0000001007207212 */ /* 0x000fe400078efe08 */
[----:B------:R-:W-:Y:S01]  /*2e50*/  ISETP.GE.AND P6, PT, R118, c[0x0][0x198], PT ;  /* 0x0000660076007a0c */ /* 0x000fe20003fc6270 */
[----:B------:R-:W-:Y:S01]  /*2e60*/  IMAD.IADD R229, R231, 0x1, R2 ;  /* 0x00000001e7e57824 */ /* 0x000fe200078e0202 */
[----:B------:R-:W-:Y:S02]  /*2e70*/  IADD3 R12, R115, R243, RZ ;  /* 0x000000f3730c7210 */ /* 0x000fe40007ffe0ff */
[----:B------:R-:W-:Y:S02]  /*2e80*/  IADD3 R234, R233, R0, RZ ;  /* 0x00000000e9ea7210 */ /* 0x000fe40007ffe0ff */
[----:B------:R-:W-:Y:S01]  /*2e90*/  @P0 LOP3.LUT R252, R252, 0x1, RZ, 0xfc, !PT ;  /* 0x00000001fcfc0812 */ /* 0x000fe200078efcff */
[----:B------:R-:W-:Y:S05]  /*2ea0*/  BRA.DIV ~URZ, `(.L_x_4246) ;  /* 0x000157027f007947 */ /* 0x000fea000b800000 */
[----:B------:R1:W2:Y:S02]  /*2eb0*/  SHFL.IDX PT, R4, R14, RZ, 0x181f ;  /* 0x00181fff0e047589 */ /* 0x0002a400000e0000 */
.L_x_4365:
[----:B------:R-:W-:Y:S05]  /*2ec0*/  BRA.DIV ~URZ, `(.L_x_4247) ;  /* 0x000157527f007947 */ /* 0x000fea000b800000 */
[----:B------:R3:W4:Y:S02]  /*2ed0*/  SHFL.IDX PT, R0, R15, RZ, 0x181f ;  /* 0x00181fff0f007589 */ /* 0x00072400000e0000 */
.L_x_4366:
        /* <DEDUP_REMOVED lines=9> */
[----:B------:R-:W2:Y:S04]  /*2f70*/  LDL R16, [R1+0x10] ;  /* 0x0000100001107983 */ /* 0x000ea80000100800 */
[----:B------:R-:W2:Y:S01]  /*2f80*/  LDL R17, [R1+0x1c] ;  /* 0x00001c0001117983 */ /* 0x000ea20000100800 */
[----:B------:R-:W-:-:S02]  /*2f90*/  P2R R5, PR, RZ, 0x4 ;  /* 0x00000004ff057803 */ /* 0x000fc40000000000 */
[C---:B------:R-:W-:Y:S02]  /*2fa0*/  LOP3.LUT P2, RZ, R252.reuse, 0x4, RZ, 0xc0, !PT ;  /* 0x00000004fcff7812 */ /* 0x040fe4000784c0ff */
[----:B------:R-:W-:Y:S02]  /*2fb0*/  LOP3.LUT P1, RZ, R252, 0x1, RZ, 0xc0, !PT ;  /* 0x00000001fcff7812 */ /* 0x000fe4000782c0ff */
        /* <DEDUP_REMOVED lines=8> */
[----:B--2---:R-:W-:-:S03]  /*3040*/  LEA R6, P0, R2, R0, 0x1 ;  /* 0x0000000002067211 */ /* 0x004fc600078008ff */
[----:B------:R3:W-:Y:S01]  /*3050*/  LDGSTS.E.BYPASS.LTC128B.128 [R223+0x14100], [R8.64], !P2 ;  /* 0x1410000008df7fae */ /* 0x0007e2000d101d46 */
[----:B------:R-:W-:Y:S02]  /*3060*/  LEA.HI.X R7, R2, R4, R3, 0x1, P0 ;  /* 0x0000000402077211 */ /* 0x000fe400000f0c03 */
[----:B------:R-:W-:-:S04]  /*3070*/  LEA R2, P0, R16, R0, 0x1 ;  /* 0x0000000010027211 */ /* 0x000fc800078008ff */
[----:B------:R-:W-:Y:S02]  /*3080*/  LEA.HI.X R3, R16, R4, R17, 0x1, P0 ;  /* 0x0000000410037211 */ /* 0x000fe400000f0c11 */
[----:B------:R-:W-:-:S13]  /*3090*/  LOP3.LUT P0, RZ, R252, 0x2, RZ, 0xc0, !PT ;  /* 0x00000002fcff7812 */ /* 0x000fda000780c0ff */
[----:B------:R3:W-:Y:S04]  /*30a0*/  LDGSTS.E.BYPASS.LTC128B.128 [R223+0x18100], [R6.64], !P0 ;  /* 0x1810000006df7fae */ /* 0x0007e8000c101d46 */
[----:B------:R3:W-:Y:S01]  /*30b0*/  LDGSTS.E.BYPASS.LTC128B.128 [R223+0x1c100], [R2.64], !P1 ;  /* 0x1c10000002df7fae */ /* 0x0007e2000c901d46 */
[----:B------:R-:W-:-:S08]  /*30c0*/  ISETP.NE.AND P2, PT, R5, RZ, PT ;  /* 0x000000ff0500720c */ /* 0x000fd00003f45270 */
.L_x_4249:
[----:B------:R-:W-:Y:S05]  /*30d0*/  BSYNC B0 ;  /* 0x0000000000007941 */ /* 0x000fea0003800000 */
.L_x_4248:
[----:B------:R-:W-:Y:S05]  /*30e0*/  BRA.DIV ~URZ, `(.L_x_4250) ;  /* 0x000155927f007947 */ /* 0x000fea000b800000 */
[----:B--2---:R2:W1:Y:S04]  /*30f0*/  SHFL.IDX PT, R4, R14, 0x1, 0x181f ;  /* 0x00381f000e047f89 */ /* 0x00446800000e0000 */
[----:B----4-:R2:W4:Y:S02]  /*3100*/  SHFL.IDX PT, R0, R15, 0x1, 0x181f ;  /* 0x00381f000f007f89 */ /* 0x01052400000e0000 */
.L_x_4367:
        /* <DEDUP_REMOVED lines=9> */
[----:B------:R-:W4:Y:S04]  /*31a0*/  LDL R16, [R1+0x10] ;  /* 0x0000100001107983 */ /* 0x000f280000100800 */
[----:B------:R-:W4:Y:S01]  /*31b0*/  LDL R17, [R1+0x1c] ;  /* 0x00001c0001117983 */ /* 0x000f220000100800 */
[----:B------:R-:W-:-:S02]  /*31c0*/  P2R R5, PR, RZ, 0x4 ;  /* 0x00000004ff057803 */ /* 0x000fc40000000000 */
[C---:B------:R-:W-:Y:S02]  /*31d0*/  LOP3.LUT P2, RZ, R252.reuse, 0x4, RZ, 0xc0, !PT ;  /* 0x00000004fcff7812 */ /* 0x040fe4000784c0ff */
[----:B------:R-:W-:Y:S02]  /*31e0*/  LOP3.LUT P1, RZ, R252, 0x1, RZ, 0xc0, !PT ;  /* 0x00000001fcff7812 */ /* 0x000fe4000782c0ff */
        /* <DEDUP_REMOVED lines=8> */
[----:B----4-:R-:W-:-:S03]  /*3270*/  LEA R6, P0, R3, R0, 0x1 ;  /* 0x0000000003067211 */ /* 0x010fc600078008ff */
        /* <DEDUP_REMOVED lines=8> */
.L_x_4252:
[----:B------:R-:W-:Y:S05]  /*3300*/  BSYNC B0 ;  /* 0x0000000000007941 */ /* 0x000fea0003800000 */
.L_x_4251:
[----:B------:R-:W-:Y:S05]  /*3310*/  BRA.DIV ~URZ, `(.L_x_4253) ;  /* 0x000154227f007947 */ /* 0x000fea000b800000 */
[----:B-1----:R1:W3:Y:S02]  /*3320*/  SHFL.IDX PT, R4, R14, 0x2, 0x181f ;  /* 0x00581f000e047f89 */ /* 0x0022e400000e0000 */
.L_x_4368:
[----:B------:R-:W-:Y:S05]  /*3330*/  BRA.DIV ~URZ, `(.L_x_4254) ;  /* 0x000154727f007947 */ /* 0x000fea000b800000 */
[----:B----4-:R4:W1:Y:S02]  /*3340*/  SHFL.IDX PT, R0, R15, 0x2, 0x181f ;  /* 0x00581f000f007f89 */ /* 0x01086400000e0000 */
.L_x_4369:
        /* <DEDUP_REMOVED lines=9> */
[----:B------:R-:W3:Y:S04]  /*33e0*/  LDL R16, [R1+0x10] ;  /* 0x0000100001107983 */ /* 0x000ee80000100800 */
[----:B------:R-:W3:Y:S01]  /*33f0*/  LDL R17, [R1+0x1c] ;  /* 0x00001c0001117983 */ /* 0x000ee20000100800 */
[----:B------:R-:W-:-:S02]  /*3400*/  P2R R5, PR, RZ, 0x4 ;  /* 0x00000004ff057803 */ /* 0x000fc40000000000 */
[C---:B------:R-:W-:Y:S02]  /*3410*/  LOP3.LUT P2, RZ, R252.reuse, 0x4, RZ, 0xc0, !PT ;  /* 0x00000004fcff7812 */ /* 0x040fe4000784c0ff */
[----:B------:R-:W-:Y:S02]  /*3420*/  LOP3.LUT P1, RZ, R252, 0x1, RZ, 0xc0, !PT ;  /* 0x00000001fcff7812 */ /* 0x000fe4000782c0ff */
        /* <DEDUP_REMOVED lines=8> */
[----:B---3--:R-:W-:-:S03]  /*34b0*/  LEA R6, P0, R3, R0, 0x1 ;  /* 0x0000000003067211 */ /* 0x008fc600078008ff */
        /* <DEDUP_REMOVED lines=8> */
.L_x_4256:
[----:B------:R-:W-:Y:S05]  /*3540*/  BSYNC B0 ;  /* 0x0000000000007941 */ /* 0x000fea0003800000 */
.L_x_4255:
[----:B------:R-:W-:Y:S05]  /*3550*/  BRA.DIV ~URZ, `(.L_x_4257) ;  /* 0x000152b27f007947 */ /* 0x000fea000b800000 */
[----:B---3--:R3:W2:Y:S04]  /*3560*/  SHFL.IDX PT, R4, R14, 0x3, 0x181f ;  /* 0x00781f000e047f89 */ /* 0x0086a800000e0000 */
[----:B-1----:R3:W1:Y:S02]  /*3570*/  SHFL.IDX PT, R0, R15, 0x3, 0x181f ;  /* 0x00781f000f007f89 */ /* 0x00266400000e0000 */
.L_x_4370:
[----:B------:R-:W5:Y:S04]  /*3580*/  LDL.64 R8, [R1] ;  /* 0x0000000001087983 */ /* 0x000f680000100a00 */
[----:B---3--:R-:W3:Y:S04]  /*3590*/  LDL R6, [R1+0xc] ;  /* 0x00000c0001067983 */ /* 0x008ee80000100800 */
[----:B----4-:R-:W4:Y:S04]  /*35a0*/  LDL R7, [R1+0x24] ;  /* 0x0000240001077983 */ /* 0x010f280000100800 */
[----:B--2---:R-:W2:Y:S04]  /*35b0*/  LDL R14, [R1+0x8] ;  /* 0x00000800010e7983 */ /* 0x004ea80000100800 */
[----:B------:R-:W2:Y:S04]  /*35c0*/  LDL R15, [R1+0x20] ;  /* 0x00002000010f7983 */ /* 0x000ea80000100800 */
[----:B------:R-:W2:Y:S04]  /*35d0*/  LDL R10, [R1+0x10] ;  /* 0x00001000010a7983 */ /* 0x000ea80000100800 */
[----:B------:R-:W2:Y:S01]  /*35e0*/  LDL R11, [R1+0x1c] ;  /* 0x00001c00010b7983 */ /* 0x000ea20000100800 */
[----:B------:R-:W-:-:S04]  /*35f0*/  IADD3 R2, R12, 0x60, RZ ;  /* 0x000000600c027810 */ /* 0x000fc80007ffe0ff */
[----:B------:R-:W-:Y:S02]  /*3600*/  ISETP.GE.AND P0, PT, R2, R13, PT ;  /* 0x0000000d0200720c */ /* 0x000fe40003f06270 */
[----:B------:R-:W-:Y:S02]  /*3610*/  P2R R5, PR, RZ, 0x4 ;  /* 0x00000004ff057803 */ /* 0x000fe40000000000 */
[----:B------:R-:W-:Y:S01]  /*3620*/  LOP3.LUT P2, RZ, R252, 0x4, RZ, 0xc0, !PT ;  /* 0x00000004fcff7812 */ /* 0x000fe2000784c0ff */
[----:B------:R-:W-:-:S04]  /*3630*/  IMAD.SHL.U32 R89, R88, 0x40, RZ ;  /* 0x0000004058597824 */ /* 0x000fc800078e00ff */
[----:B------:R-:W-:-:S04]  /*3640*/  IMAD.IADD R90, R240, 0x1, -R89 ;  /* 0x00000001f05a7824 */ /* 0x000fc800078e0a59 */
        /* <DEDUP_REMOVED lines=8> */
[----:B--2---:R-:W-:Y:S02]  /*36d0*/  @!P0 LEA R6, P1, R14, R0, 0x1 ;  /* 0x000000000e068211 */ /* 0x004fe400078208ff */
[----:B------:R-:W-:Y:S01]  /*36e0*/  LOP3.LUT P6, RZ, R252, 0x1, RZ, 0xc0, !PT ;  /* 0x00000001fcff7812 */ /* 0x000fe200078cc0ff */
[----:B------:R2:W-:Y:S01]  /*36f0*/  @!P0 LDGSTS.E.BYPASS.LTC128B.128 [R223+0x17100], [R8.64], !P2 ;  /* 0x1710000008df8fae */ /* 0x0005e2000d101d46 */
[----:B------:R-:W-:Y:S02]  /*3700*/  @!P0 LEA.HI.X R7, R14, R4, R15, 0x1, P1 ;  /* 0x000000040e078211 */ /* 0x000fe400008f0c0f */
[----:B-1----:R-:W-:-:S04]  /*3710*/  @!P0 LEA R2, P1, R10, R0, 0x1 ;  /* 0x000000000a028211 */ /* 0x002fc800078208ff */
[----:B------:R-:W-:Y:S02]  /*3720*/  @!P0 LEA.HI.X R3, R10, R4, R11, 0x1, P1 ;  /* 0x000000040a038211 */ /* 0x000fe400008f0c0b */
[----:B------:R-:W1:Y:S01]  /*3730*/  S2R R11, SR_TID.X ;  /* 0x00000000000b7919 */ /* 0x000e620000002100 */
[----:B------:R-:W-:Y:S02]  /*3740*/  LOP3.LUT P1, RZ, R252, 0x2, RZ, 0xc0, !PT ;  /* 0x00000002fcff7812 */ /* 0x000fe4000782c0ff */
[----:B------:R-:W-:Y:S01]  /*3750*/  ISETP.NE.AND P2, PT, R5, RZ, PT ;  /* 0x000000ff0500720c */ /* 0x000fe20003f45270 */
[----:B------:R-:W-:-:S10]  /*3760*/  IMAD.WIDE.U32 R4, R88, c[0x0][0x1e0], RZ ;  /* 0x0000780058047a25 */ /* 0x000fd400078e00ff */
[----:B------:R3:W-:Y:S04]  /*3770*/  @!P0 LDGSTS.E.BYPASS.LTC128B.128 [R223+0x1b100], [R6.64], !P1 ;  /* 0x1b10000006df8fae */ /* 0x0007e8000c901d46 */
[----:B------:R4:W-:Y:S04]  /*3780*/  @!P0 LDGSTS.E.BYPASS.LTC128B.128 [R223+0x1f100], [R2.64], !P6 ;  /* 0x1f10000002df8fae */ /* 0x0009e8000f101d46 */
[----:B------:R-:W0:Y:S01]  /*3790*/  LDGDEPBAR ;  /* 0x00000000000079af */ /* 0x000e220000000000 */
[----:B-1----:R-:W-:-:S04]  /*37a0*/  SHF.R.S32.HI R10, RZ, 0x1f, R11 ;  /* 0x0000001fff0a7819 */ /* 0x002fc8000001140b */
[----:B------:R-:W-:Y:S02]  /*37b0*/  LEA.HI R10, R10, R11, RZ, 0x3 ;  /* 0x0000000b0a0a7211 */ /* 0x000fe400078f18ff */
[----:B---3--:R-:W-:-:S05]  /*37c0*/  SHF.R.S32.HI R7, RZ, 0x1f, R88 ;  /* 0x0000001fff077819 */ /* 0x008fca0000011458 */
[----:B------:R-:W-:Y:S01]  /*37d0*/  IMAD R0, R7, c[0x0][0x1e0], RZ ;  /* 0x0000780007007a24 */ /* 0x000fe200078e02ff */
[----:B------:R-:W-:-:S03]  /*37e0*/  SHF.R.S32.HI R10, RZ, 0x3, R10 ;  /* 0x00000003ff0a7819 */ /* 0x000fc6000001140a */
[----:B----4-:R-:W-:Y:S01]  /*37f0*/  IMAD R2, R88, c[0x0][0x1e4], R0 ;  /* 0x0000790058027a24 */ /* 0x010fe200078e0200 */
        /* <DEDUP_REMOVED lines=40> */
[----:B------:R-:W-:Y:S02]  /*3a80*/  LEA.HI.X R3, R0, c[0x0][0x1fc], R3, 0x1, P0 ;  /* 0x00007f0000037a11 */ /* 0x000fe400000f0c03 */
        /* <DEDUP_REMOVED lines=36> */
[C---:B------:R-:W-:Y:S01]  /*3cd0*/  HMMA.16816.F32.BF16 R28, R4.reuse, R30, RZ ;  /* 0x0000001e041c723c */ /* 0x040fe200000418ff */
[----:B------:R1:W-:Y:S04]  /*3ce0*/  LDGSTS.E.BYPASS.LTC128B.128 [R223+0x6100], [R2.64+0x180], !P4 ;  /* 0x0610018002df7fae */ /* 0x0003e8000e101d46 */
[----:B------:R1:W-:Y:S03]  /*3cf0*/  LDGSTS.E.BYPASS.LTC128B.128 [R223+0x1100], [R12.64], !P5 ;  /* 0x011000000cdf7fae */ /* 0x0003e6000e901d46 */
[C---:B--2---:R-:W-:Y:S01]  /*3d00*/  HMMA.16816.F32.BF16 R36, R4.reuse, R24, RZ ;  /* 0x000000180424723c */ /* 0x044fe200000418ff */
[----:B------:R1:W-:Y:S04]  /*3d10*/  LDGSTS.E.BYPASS.LTC128B.128 [R223+0x3100], [R12.64+0x80], !P6 ;  /* 0x031000800cdf7fae */ /* 0x0003e8000f101d46 */
[----:B------:R1:W-:Y:S03]  /*3d20*/  LDGSTS.E.BYPASS.LTC128B.128 [R223+0x5100], [R12.64+0x100], !P1 ;  /* 0x051001000cdf7fae */ /* 0x0003e6000c901d46 */
[C---:B------:R-:W-:Y:S01]  /*3d30*/  HMMA.16816.F32.BF16 R40, R4.reuse, R26, RZ ;  /* 0x0000001a0428723c */ /* 0x040fe200000418ff */
[----:B------:R1:W-:Y:S04]  /*3d40*/  LDGSTS.E.BYPASS.LTC128B.128 [R223+0x7100], [R12.64+0x180], !P0 ;  /* 0x071001800cdf7fae */ /* 0x0003e8000c101d46 */
[----:B------:R-:W-:Y:S03]  /*3d50*/  LDSM.16.M88.4 R64, [R197] ;  /* 0x00000000c540783b */ /* 0x000fe60000000200 */
[C---:B---3--:R-:W-:Y:S01]  /*3d60*/  HMMA.16816.F32.BF16 R44, R4.reuse, R20, RZ ;  /* 0x00000014042c723c */ /* 0x048fe200000418ff */
[----:B------:R-:W-:Y:S04]  /*3d70*/  LDSM.16.M88.4 R76, [R197+0x800] ;  /* 0x00080000c54c783b */ /* 0x000fe80000000200 */
[----:B------:R-:W-:Y:S03]  /*3d80*/  LDSM.16.M88.4 R80, [R197+0x1000] ;  /* 0x00100000c550783b */ /* 0x000fe60000000200 */
[C---:B------:R-:W-:Y:S01]  /*3d90*/  HMMA.16816.F32.BF16 R48, R4.reuse, R22, RZ ;  /* 0x000000160430723c */ /* 0x040fe200000418ff */
[----:B------:R-:W-:Y:S07]  /*3da0*/  LDSM.16.M88.4 R84, [R197+0x1800] ;  /* 0x00180000c554783b */ /* 0x000fee0000000200 */
[C---:B----4-:R-:W-:Y:S01]  /*3db0*/  HMMA.16816.F32.BF16 R56, R4.reuse, R16, RZ ;  /* 0x000000100438723c */ /* 0x050fe200000418ff */
[----:B------:R-:W-:Y:S01]  /*3dc0*/  ISETP.NE.AND P4, PT, R15, RZ, PT ;  /* 0x000000ff0f00720c */ /* 0x000fe20003f85270 */
[----:B------:R-:W0:Y:S06]  /*3dd0*/  LDGDEPBAR ;  /* 0x00000000000079af */ /* 0x000e2c0000000000 */
[----:B------:R-:W-:Y:S01]  /*3de0*/  HMMA.16816.F32.BF16 R16, R4, R18, RZ ;  /* 0x000000120410723c */ /* 0x000fe200000418ff */
[----:B------:R-:W2:Y:S01]  /*3df0*/  LDSM.16.M88.4 R4, [R201] ;  /* 0x00000000c904783b */ /* 0x000ea20000000200 */
[----:B------:R-:W-:-:S06]  /*3e00*/  ISETP.NE.AND P5, PT, R14, RZ, PT ;  /* 0x000000ff0e00720c */ /* 0x000fcc0003fa5270 */
[C---:B-----5:R-:W-:Y:S08]  /*3e10*/  HMMA.16816.F32.BF16 R20, R8.reuse, R52, R32 ;  /* 0x000000340814723c */ /* 0x060ff00000041820 */
[C---:B------:R-:W-:Y:S01]  /*3e20*/  HMMA.16816.F32.BF16 R24, R8.reuse, R54, R28 ;  /* 0x000000360818723c */ /* 0x040fe2000004181c */
[----:B------:R-:W-:Y:S07]  /*3e30*/  LDSM.16.M88.4 R52, [R159+0x2000] ;  /* 0x002000009f34783b */ /* 0x000fee0000000200 */
[C---:B------:R-:W-:Y:S08]  /*3e40*/  HMMA.16816.F32.BF16 R28, R8.reuse, R60, R36 ;  /* 0x0000003c081c723c */ /* 0x040ff00000041824 */
[C---:B------:R-:W-:Y:S01]  /*3e50*/  HMMA.16816.F32.BF16 R32, R8.reuse, R62, R40 ;  /* 0x0000003e0820723c */ /* 0x040fe20000041828 */
[----:B------:R-:W-:Y:S07]  /*3e60*/  LDSM.16.M88.4 R60, [R159+0x2800] ;  /* 0x002800009f3c783b */ /* 0x000fee0000000200 */
[C---:B------:R-:W-:Y:S08]  /*3e70*/  HMMA.16816.F32.BF16 R36, R8.reuse, R68, R44 ;  /* 0x000000440824723c */ /* 0x040ff0000004182c */
[C---:B------:R-:W-:Y:S01]  /*3e80*/  HMMA.16816.F32.BF16 R40, R8.reuse, R70, R48 ;  /* 0x000000460828723c */ /* 0x040fe20000041830 */
[----:B------:R-:W-:Y:S04]  /*3e90*/  LDSM.16.M88.4 R48, [R194] ;  /* 0x00000000c230783b */ /* 0x000fe80000000200 */
[----:B------:R-:W-:Y:S03]  /*3ea0*/  LDSM.16.M88.4 R68, [R194+0x1000] ;  /* 0x00100000c244783b */ /* 0x000fe60000000200 */
[C---:B------:R-:W-:Y:S01]  /*3eb0*/  HMMA.16816.F32.BF16 R44, R8.reuse, R72, R56 ;  /* 0x00000048082c723c */ /* 0x040fe20000041838 */
[----:B------:R-:W-:Y:S07]  /*3ec0*/  LDSM.16.M88.4 R56, [R194+0x800] ;  /* 0x00080000c238783b */ /* 0x000fee0000000200 */
[----:B-1----:R-:W-:Y:S01]  /*3ed0*/  HMMA.16816.F32.BF16 R12, R8, R74, R16 ;  /* 0x0000004a080c723c */ /* 0x002fe20000041810 */
[----:B------:R-:W1:Y:S04]  /*3ee0*/  LDSM.16.M88.4 R8, [R200] ;  /* 0x00000000c808783b */ /* 0x000e680000000200 */
[----:B------:R-:W3:Y:S03]  /*3ef0*/  LDSM.16.M88.4 R72, [R194+0x1800] ;  /* 0x00180000c248783b */ /* 0x000ee60000000200 */
[C---:B--2---:R-:W-:Y:S01]  /*3f00*/  HMMA.16816.F32.BF16 R16, R4.reuse, R64, R20 ;  /* 0x000000400410723c */ /* 0x044fe20000041814 */
[----:B------:R-:W-:Y:S07]  /*3f10*/  LDSM.16.M88.4 R20, [R214] ;  /* 0x00000000d614783b */ /* 0x000fee0000000200 */
        /* <DEDUP_REMOVED lines=22> */
[----:B------:R-:W1:Y:S04]  /*4080*/  LDSM.16.M88.4 R8, [R199+0x4000] ;  /* 0x00400000c708783b */ /* 0x000e680000000200 */
[----:B------:R-:W3:Y:S03]  /*4090*/  LDSM.16.M88.4 R72, [R211] ;  /* 0x00000000d348783b */ /* 0x000ee60000000200 */
        /* <DEDUP_REMOVED lines=36> */
[----:B------:R-:W2:Y:S04]  /*42e0*/  LDSM.16.M88.4 R4, [R198+0x8000] ;  /* 0x00800000c604783b */ /* 0x000ea80000000200 */
[----:B------:R-:W-:Y:S03]  /*42f0*/  LDSM.16.M88.4 R76, [R207] ;  /* 0x00000000cf4c783b */ /* 0x000fe60000000200 */
        /* <DEDUP_REMOVED lines=9> */
[C---:B---3--:R-:W-:Y:S08]  /*4390*/  HMMA.16816.F32.BF16 R44, R8.reuse, R72, R44 ;  /* 0x00000048082c723c */ /* 0x048ff0000004182c */
        /* <DEDUP_REMOVED lines=44> */
[----:B------:R-:W-:Y:S07]  /*4660*/  LDSM.16.M88.4 R48, [R206] ;  /* 0x00000000ce30783b */ /* 0x000fee0000000200 */
[C---:B------:R-:W-:Y:S08]  /*4670*/  HMMA.16816.F32.BF16 R28, R8.reuse, R56, R24 ;  /* 0x00000038081c723c */ /* 0x040ff00000041818 */
[C---:B------:R-:W-:Y:S01]  /*4680*/  HMMA.16816.F32.BF16 R24, R8.reuse, R58, R20 ;  /* 0x0000003a0818723c */ /* 0x040fe20000041814 */
[----:B------:R-:W-:Y:S07]  /*4690*/  LDSM.16.M88.4 R56, [R197+0x6000] ;  /* 0x00600000c538783b */ /* 0x000fee0000000200 */
[C---:B------:R-:W-:Y:S08]  /*46a0*/  HMMA.16816.F32.BF16 R20, R8.reuse, R68, R16 ;  /* 0x000000440814723c */ /* 0x040ff00000041810 */
[C---:B------:R-:W-:Y:S01]  /*46b0*/  HMMA.16816.F32.BF16 R16, R8.reuse, R70, R40 ;  /* 0x000000460810723c */ /* 0x040fe20000041828 */
[----:B------:R-:W-:Y:S07]  /*46c0*/  LDSM.16.M88.4 R68, [R204] ;  /* 0x00000000cc44783b */ /* 0x000fee0000000200 */
[C---:B----4-:R-:W-:Y:S08]  /*46d0*/  HMMA.16816.F32.BF16 R44, R8.reuse, R76, R44 ;  /* 0x0000004c082c723c */ /* 0x050ff0000004182c */
[----:B------:R-:W-:Y:S01]  /*46e0*/  HMMA.16816.F32.BF16 R8, R8, R78, R12 ;  /* 0x0000004e0808723c */ /* 0x000fe2000004180c */
[----:B------:R-:W1:Y:S04]  /*46f0*/  LDSM.16.M88.4 R12, [R199+0xc000] ;  /* 0x00c00000c70c783b */ /* 0x000e680000000200 */
[----:B------:R-:W4:Y:S03]  /*4700*/  LDSM.16.M88.4 R76, [R203] ;  /* 0x00000000cb4c783b */ /* 0x000f260000000200 */
        /* <DEDUP_REMOVED lines=9> */
[C---:B---3--:R-:W-:Y:S01]  /*47a0*/  HMMA.16816.F32.BF16 R16, R4.reuse, R80, R44 ;  /* 0x000000500410723c */ /* 0x048fe2000004182c */
[----:B------:R-:W-:Y:S07]  /*47b0*/  LDSM.16.M88.4 R44, [R194+0x7000] ;  /* 0x00700000c22c783b */ /* 0x000fee0000000200 */
        /* <DEDUP_REMOVED lines=10> */
[C---:B------:R-:W-:Y:S08]  /*4860*/  HMMA.16816.F32.BF16 R20, R12.reuse, R70, R20 ;  /* 0x000000460c14723c */ /* 0x040ff00000041814 */
[C---:B----4-:R-:W-:Y:S08]  /*4870*/  HMMA.16816.F32.BF16 R16, R12.reuse, R76, R16 ;  /* 0x0000004c0c10723c */ /* 0x050ff00000041810 */
[----:B------:R-:W-:Y:S01]  /*4880*/  HMMA.16816.F32.BF16 R12, R12, R78, R4 ;  /* 0x0000004e0c0c723c */ /* 0x000fe20000041804 */
[----:B------:R-:W1:Y:S01]  /*4890*/  LDSM.16.M88.4 R4, [R200+0xc000] ;  /* 0x00c00000c804783b */ /* 0x000e620000000200 */
[----:B------:R-:W-:Y:S01]  /*48a0*/  ISETP.GT.AND P0, PT, R88, R228, PT ;  /* 0x000000e45800720c */ /* 0x000fe20003f04270 */
[----:B------:R-:W-:-:S05]  /*48b0*/  DEPBAR.LE SB0, 0x0 ;  /* 0x000080000000791a */ /* 0x000fca0000000000 */
        /* <DEDUP_REMOVED lines=8> */
[----:B------:R-:W-:Y:S07]  /*4940*/  BSSY B0, `(.L_x_4258) ;  /* 0x0000025000007945 */ /* 0x000fee0003800000 */
        /* <DEDUP_REMOVED lines=11> */
[----:B------:R-:W-:Y:S01]  /*4a00*/  IADD3 R0, R222, -0x2, RZ ;  /* 0xfffffffede007810 */ /* 0x000fe20007ffe0ff */
[----:B------:R-:W-:-:S02]  /*4a10*/  IMAD.MOV.U32 R5, RZ, RZ, c[0x0][0x1e0] ;  /* 0x00007800ff057624 */ /* 0x000fc400078e00ff */
        /* <DEDUP_REMOVED lines=23> */
.L_x_4259:
[----:B------:R-:W-:Y:S05]  /*4b90*/  BSYNC B0 ;  /* 0x0000000000007941 */ /* 0x000fea0003800000 */
.L_x_4258:
[----:B------:R-:W2:Y:S01]  /*4ba0*/  LDL R0, [R1+0x14] ;  /* 0x0000140001007983 */ /* 0x000ea20000100800 */
[----:B-1----:R-:W-:-:S03]  /*4bb0*/  IMAD.MOV.U32 R2, RZ, RZ, c[0x0][0x2c4] ;  /* 0x0000b100ff027624 */ /* 0x002fc600078e00ff */
[----:B------:R-:W0:Y:S02]  /*4bc0*/  LDGDEPBAR ;  /* 0x00000000000079af */ /* 0x000e240000000000 */
[----:B------:R-:W-:Y:S01]  /*4bd0*/  ISETP.NE.AND P0, PT, R2, 0x1, PT ;  /* 0x000000010200780c */ /* 0x000fe20003f05270 */
[----:B------:R-:W-:Y:S01]  /*4be0*/  IMAD.MOV.U32 R8, RZ, RZ, c[0x0][0x32c] ;  /* 0x0000cb00ff087624 */ /* 0x000fe200078e00ff */
[----:B------:R-:W-:-:S04]  /*4bf0*/  ULDC UR4, c[0x0][0x324] ;  /* 0x0000c90000047ab9 */ /* 0x000fc80000000800 */
[----:B------:R-:W-:Y:S01]  /*4c00*/  ISETP.GE.AND P6, PT, R8, 0x1, PT ;  /* 0x000000010800780c */ /* 0x000fe20003fc6270 */
[----:B------:R-:W-:Y:S01]  /*4c10*/  ULOP3.LUT UR4, URZ, UR4, URZ, 0x33, !UPT ;  /* 0x000000043f047292 */ /* 0x000fe2000f8e333f */
[----:B------:R-:W-:Y:S02]  /*4c20*/  IMAD.IADD R7, R90, 0x1, -R238 ;  /* 0x000000015a077824 */ /* 0x000fe400078e0aee */
[----:B--2---:R-:W-:-:S04]  /*4c30*/  IMAD.IADD R0, R0, 0x1, R243 ;  /* 0x0000000100007824 */ /* 0x004fc800078e02f3 */
[----:B------:R-:W-:-:S04]  /*4c40*/  @P0 IMAD.HI.U32 R2, R0, c[0x0][0x2c8], RZ ;  /* 0x0000b20000020a27 */ /* 0x000fc800078e00ff */
[----:B------:R-:W-:Y:S01]  /*4c50*/  IMAD.MOV.U32 R4, RZ, RZ, R0 ;  /* 0x000000ffff047224 */ /* 0x000fe200078e0000 */
[----:B------:R-:W-:-:S05]  /*4c60*/  @P0 SHF.R.U32.HI R4, RZ, c[0x0][0x2cc], R2 ;  /* 0x0000b300ff040a19 */ /* 0x000fca0000011602 */
[----:B------:R-:W1:Y:S01]  /*4c70*/  SHFL.IDX PT, R3, R4, RZ, 0x1c1f ;  /* 0x001c1fff04037589 */ /* 0x000e6200000e0000 */
[----:B------:R-:W-:-:S04]  /*4c80*/  IADD3 R0, R240, 0x1, -R89 ;  /* 0x00000001f0007810 */ /* 0x000fc80007ffe859 */
[----:B------:R-:W-:-:S04]  /*4c90*/  IADD3 R0, -R241, R0, -R238 ;  /* 0x00000000f1007210 */ /* 0x000fc80007ffe9ee */
        /* <DEDUP_REMOVED lines=17> */
.L_x_4262:
[----:B------:R-:W-:-:S04]  /*4db0*/  MOV R8, c[0x0][0x32c] ;  /* 0x0000cb0000087a02 */ /* 0x000fc80000000f00 */
[----:B------:R-:W-:-:S13]  /*4dc0*/  ISETP.NE.AND P0, PT, R8, 0x1, PT ;  /* 0x000000010800780c */ /* 0x000fda0003f05270 */
[----:B------:R-:W-:-:S05]  /*4dd0*/  @P0 IMAD.HI.U32 R8, R3, c[0x0][0x330], RZ ;  /* 0x0000cc0003080a27 */ /* 0x000fca00078e00ff */
[----:B------:R-:W-:Y:S02]  /*4de0*/  @P0 SHF.R.U32.HI R3, RZ, c[0x0][0x334], R8 ;  /* 0x0000cd00ff030a19 */ /* 0x000fe40000011608 */
.L_x_4263:
[----:B------:R-:W-:Y:S05]  /*4df0*/  BSYNC B0 ;  /* 0x0000000000007941 */ /* 0x000fea0003800000 */
.L_x_4261:
[----:B------:R-:W-:-:S04]  /*4e00*/  IMAD R3, R3, c[0x0][0x32c], -R89 ;  /* 0x0000cb0003037a24 */ /* 0x000fc800078e0a59 */
[----:B------:R-:W-:-:S05]  /*4e10*/  IMAD.IADD R3, R3, 0x1, -R238 ;  /* 0x0000000103037824 */ /* 0x000fca00078e0aee */
[----:B------:R-:W-:Y:S02]  /*4e20*/  IADD3 R8, R3, c[0x0][0x32c], RZ ;  /* 0x0000cb0003087a10 */ /* 0x000fe40007ffe0ff */
[----:B------:R-:W-:Y:S02]  /*4e30*/  IMNMX R0, R0, R3, !PT ;  /* 0x0000000300007217 */ /* 0x000fe40007800200 */
[----:B------:R-:W-:Y:S02]  /*4e40*/  IMNMX R2, R2, R8, PT ;  /* 0x0000000802027217 */ /* 0x000fe40003800200 */
.L_x_4260:
        /* <DEDUP_REMOVED lines=65> */
.L_x_4266:
[----:B------:R-:W-:-:S04]  /*5260*/  MOV R4, c[0x0][0x32c] ;  /* 0x0000cb0000047a02 */ /* 0x000fc80000000f00 */
[----:B------:R-:W-:-:S13]  /*5270*/  ISETP.NE.AND P0, PT, R4, 0x1, PT ;  /* 0x000000010400780c */ /* 0x000fda0003f05270 */
[----:B------:R-:W-:-:S05]  /*5280*/  @P0 IMAD.HI.U32 R4, R3, c[0x0][0x330], RZ ;  /* 0x0000cc0003040a27 */ /* 0x000fca00078e00ff */
[----:B------:R-:W-:Y:S02]  /*5290*/  @P0 SHF.R.U32.HI R3, RZ, c[0x0][0x334], R4 ;  /* 0x0000cd00ff030a19 */ /* 0x000fe40000011604 */
.L_x_4267:
[----:B------:R-:W-:Y:S05]  /*52a0*/  BSYNC B0 ;  /* 0x0000000000007941 */ /* 0x000fea0003800000 */
.L_x_4265:
[----:B------:R-:W-:-:S04]  /*52b0*/  IMAD R3, R3, c[0x0][0x32c], -R89 ;  /* 0x0000cb0003037a24 */ /* 0x000fc800078e0a59 */
[----:B------:R-:W-:-:S05]  /*52c0*/  IMAD.IADD R3, R3, 0x1, -R238 ;  /* 0x0000000103037824 */ /* 0x000fca00078e0aee */
[----:B------:R-:W-:Y:S02]  /*52d0*/  IADD3 R4, R3, c[0x0][0x32c], RZ ;  /* 0x0000cb0003047a10 */ /* 0x000fe40007ffe0ff */
[----:B------:R-:W-:Y:S02]  /*52e0*/  IMNMX R0, R0, R3, !PT ;  /* 0x0000000300007217 */ /* 0x000fe40007800200 */
[----:B------:R-:W-:Y:S02]  /*52f0*/  IMNMX R2, R2, R4, PT ;  /* 0x0000000402027217 */ /* 0x000fe40003800200 */
.L_x_4264:
[----:B------:R-:W-:Y:S01]  /*5300*/  ISETP.GT.AND P0, PT, R0, RZ, P1 ;  /* 0x000000ff0000720c */ /* 0x000fe20000f04270 */
[----:B------:R-:W-:Y:S01]  /*5310*/  LDSM.16.MT88.4 R64, [R193+0x2000] ;  /* 0x00200000c140783b */ /* 0x000fe20000004200 */
[----:B------:R-:W-:Y:S02]  /*5320*/  FMNMX.FTZ R3, R8, R9, !PT ;  /* 0x0000000908037209 */ /* 0x000fe40007810000 */
[----:B------:R-:W-:Y:S01]  /*5330*/  ISETP.LT.OR P0, PT, R2, 0x1, P0 ;  /* 0x000000010200780c */ /* 0x000fe20000701670 */
[----:B------:R-:W-:Y:S01]  /*5340*/  LDSM.16.MT88.4 R68, [R196+0x2000] ;  /* 0x00200000c444783b */ /* 0x000fe20000004200 */
[----:B------:R-:W-:-:S02]  /*5350*/  FMNMX.FTZ R3, R10, R3, !PT ;  /* 0x000000030a037209 */ /* 0x000fc40007810000 */
[----:B------:R-:W-:Y:S01]  /*5360*/  FSEL R6, R42, -INF , !P0 ;  /* 0xff8000002a067808 */ /* 0x000fe20004000000 */
[----:B------:R-:W-:Y:S01]  /*5370*/  LDSM.16.MT88.4 R72, [R195+0x800] ;  /* 0x00080000c348783b */ /* 0x000fe20000004200 */
        /* <DEDUP_REMOVED lines=26> */
[----:B------:R-:W-:Y:S02]  /*5520*/  ISETP.GT.AND P0, PT, R0, 0x11, P1 ;  /* 0x000000110000780c */ /* 0x000fe40000f04270 */
        /* <DEDUP_REMOVED lines=25> */
[----:B------:R-:W-:Y:S01]  /*56c0*/  ISETP.GT.AND P0, PT, R0, 0x28, P1 ;  /* 0x000000280000780c */ /* 0x000fe20000f04270 */
[----:B------:R-:W-:Y:S01]  /*56d0*/  LDSM.16.MT88.4 R32, [R195] ;  /* 0x00000000c320783b */ /* 0x000fe20000004200 */
[----:B------:R-:W-:-:S02]  /*56e0*/  FMNMX.FTZ R3, R106, R3, !PT ;  /* 0x000000036a037209 */ /* 0x000fc40007810000 */
[----:B------:R-:W-:Y:S02]  /*56f0*/  ISETP.LT.OR P0, PT, R2, 0x29, P0 ;  /* 0x000000290200780c */ /* 0x000fe40000701670 */
[----:B------:R-:W-:Y:S01]  /*5700*/  FMNMX.FTZ R4, R22, R4, !PT ;  /* 0x0000000416047209 */ /* 0x000fe20007810000 */
[----:B------:R-:W1:Y:S01]  /*5710*/  SHFL.BFLY PT, R5, R3, 0x2, 0x1f ;  /* 0x0c401f0003057f89 */ /* 0x000e6200000e0000 */
[----:B------:R-:W-:Y:S02]  /*5720*/  FSEL R89, R46, -INF , !P0 ;  /* 0xff8000002e597808 */ /* 0x000fe40004000000 */
[----:B------:R-:W-:Y:S02]  /*5730*/  ISETP.GT.AND P0, PT, R0, 0x29, P1 ;  /* 0x000000290000780c */ /* 0x000fe40000f04270 */
[----:B------:R-:W-:Y:S02]  /*5740*/  FMNMX.FTZ R4, R87, R4, !PT ;  /* 0x0000000457047209 */ /* 0x000fe40007810000 */
[----:B------:R-:W-:-:S02]  /*5750*/  ISETP.LT.OR P0, PT, R2, 0x2a, P0 ;  /* 0x0000002a0200780c */ /* 0x000fc40000701670 */
[----:B------:R-:W-:Y:S02]  /*5760*/  FMNMX.FTZ R4, R88, R4, !PT ;  /* 0x0000000458047209 */ /* 0x000fe40007810000 */
[----:B------:R-:W-:Y:S02]  /*5770*/  FSEL R90, R47, -INF , !P0 ;  /* 0xff8000002f5a7808 */ /* 0x000fe40004000000 */
[----:B------:R-:W-:Y:S01]  /*5780*/  ISETP.GT.AND P0, PT, R0, 0x30, P1 ;  /* 0x000000300000780c */ /* 0x000fe20000f04270 */
[----:B------:R-:W-:Y:S01]  /*5790*/  LDSM.16.MT88.4 R44, [R196] ;  /* 0x00000000c42c783b */ /* 0x000fe20000004200 */
[----:B------:R-:W-:Y:S02]  /*57a0*/  FMNMX.FTZ R4, R89, R4, !PT ;  /* 0x0000000459047209 */ /* 0x000fe40007810000 */
[----:B------:R-:W-:Y:S02]  /*57b0*/  ISETP.LT.OR P0, PT, R2, 0x31, P0 ;  /* 0x000000310200780c */ /* 0x000fe40000701670 */
[----:B------:R-:W-:-:S02]  /*57c0*/  FMNMX.FTZ R4, R90, R4, !PT ;  /* 0x000000045a047209 */ /* 0x000fc40007810000 */
[----:B------:R-:W-:Y:S02]  /*57d0*/  FSEL R105, R30, -INF , !P0 ;  /* 0xff8000001e697808 */ /* 0x000fe40004000000 */
[----:B------:R-:W-:Y:S02]  /*57e0*/  ISETP.GT.AND P0, PT, R0, 0x31, P1 ;  /* 0x000000310000780c */ /* 0x000fe40000f04270 */
[----:B-1----:R-:W-:Y:S02]  /*57f0*/  FMNMX.FTZ R3, R3, R5, !PT ;  /* 0x0000000503037209 */ /* 0x002fe40007810000 */
[----:B------:R-:W-:-:S03]  /*5800*/  ISETP.LT.OR P0, PT, R2, 0x32, P0 ;  /* 0x000000320200780c */ /* 0x000fc60000701670 */
[----:B------:R-:W1:Y:S01]  /*5810*/  SHFL.BFLY PT, R5, R3, 0x1, 0x1f ;  /* 0x0c201f0003057f89 */ /* 0x000e6200000e0000 */
[----:B------:R-:W-:Y:S02]  /*5820*/  FSEL R104, R31, -INF , !P0 ;  /* 0xff8000001f687808 */ /* 0x000fe40004000000 */
[----:B------:R-:W-:Y:S01]  /*5830*/  ISETP.GT.AND P0, PT, R0, 0x38, P1 ;  /* 0x000000380000780c */ /* 0x000fe20000f04270 */
[----:B------:R-:W-:Y:S03]  /*5840*/  LDSM.16.MT88.4 R28, [R193] ;  /* 0x00000000c11c783b */ /* 0x000fe60000004200 */
[----:B------:R-:W-:-:S04]  /*5850*/  ISETP.LT.OR P0, PT, R2, 0x39, P0 ;  /* 0x000000390200780c */ /* 0x000fc80000701670 */
[----:B------:R-:W-:Y:S02]  /*5860*/  FSEL R91, R26, -INF , !P0 ;  /* 0xff8000001a5b7808 */ /* 0x000fe40004000000 */
[----:B------:R-:W-:Y:S02]  /*5870*/  ISETP.GT.AND P0, PT, R0, 0x39, P1 ;  /* 0x000000390000780c */ /* 0x000fe40000f04270 */
[----:B------:R-:W-:Y:S02]  /*5880*/  FMNMX.FTZ R0, R105, R4, !PT ;  /* 0x0000000469007209 */ /* 0x000fe40007810000 */
[----:B------:R-:W-:Y:S02]  /*5890*/  ISETP.LT.OR P0, PT, R2, 0x3a, P0 ;  /* 0x0000003a0200780c */ /* 0x000fe40000701670 */
[----:B------:R-:W-:Y:S02]  /*58a0*/  FMNMX.FTZ R0, R104, R0, !PT ;  /* 0x0000000068007209 */ /* 0x000fe40007810000 */
[----:B------:R-:W-:-:S02]  /*58b0*/  FSEL R86, R27, -INF , !P0 ;  /* 0xff8000001b567808 */ /* 0x000fc40004000000 */
[----:B------:R-:W-:Y:S01]  /*58c0*/  FMNMX.FTZ R0, R91, R0, !PT ;  /* 0x000000005b007209 */ /* 0x000fe20007810000 */
[----:B------:R-:W-:Y:S01]  /*58d0*/  LDSM.16.MT88.4 R24, [R192+0x800] ;  /* 0x00080000c018783b */ /* 0x000fe20000004200 */
[----:B-1----:R-:W-:Y:S02]  /*58e0*/  FMNMX.FTZ R156, R3, R5, !PT ;  /* 0x00000005039c7209 */ /* 0x002fe40007810000 */
[----:B------:R-:W-:Y:S02]  /*58f0*/  FMNMX.FTZ R0, R86, R0, !PT ;  /* 0x0000000056007209 */ /* 0x000fe40007810000 */
[C---:B------:R-:W-:Y:S01]  /*5900*/  FSETP.NEU.FTZ.AND P0, PT, R156.reuse, -INF , PT ;  /* 0xff8000009c00780b */ /* 0x040fe20003f1d000 */
[----:B------:R-:W-:Y:S02]  /*5910*/  FMUL.FTZ R2, R156, c[0x0][0x2d0] ;  /* 0x0000b4009c027a20 */ /* 0x000fe40000410000 */
[----:B------:R-:W1:Y:S03]  /*5920*/  SHFL.BFLY PT, R4, R0, 0x2, 0x1f ;  /* 0x0c401f0000047f89 */ /* 0x000e6600000e0000 */
[----:B------:R-:W-:-:S05]  /*5930*/  FSEL R2, R2, RZ, P0 ;  /* 0x000000ff02027208 */ /* 0x000fca0000000000 */
[----:B------:R-:W-:-:S04]  /*5940*/  FFMA.FTZ R3, R8, c[0x0][0x2d0], -R2 ;  /* 0x0000b40008037a23 */ /* 0x000fc80000010802 */
[----:B------:R2:W-:Y:S01]  /*5950*/  MUFU.EX2 R157, R3 ;  /* 0x00000003009d7308 */ /* 0x0005e20000000800 */
[----:B-1----:R-:W-:Y:S01]  /*5960*/  FMNMX.FTZ R0, R0, R4, !PT ;  /* 0x0000000400007209 */ /* 0x002fe20007810000 */
[----:B--2---:R-:W-:-:S04]  /*5970*/  FFMA.FTZ R3, R9, c[0x0][0x2d0], -R2 ;  /* 0x0000b40009037a23 */ /* 0x004fc80000010802 */
[----:B------:R-:W1:Y:S02]  /*5980*/  SHFL.BFLY PT, R4, R0, 0x1, 0x1f ;  /* 0x0c201f0000047f89 */ /* 0x000e6400000e0000 */
[----:B------:R2:W3:Y:S02]  /*5990*/  MUFU.EX2 R115, R3 ;  /* 0x0000000300737308 */ /* 0x0004e40000000800 */
[----:B--2---:R-:W-:Y:S01]  /*59a0*/  FFMA.FTZ R3, R10, c[0x0][0x2d0], -R2 ;  /* 0x0000b4000a037a23 */ /* 0x004fe20000010802 */
[----:B---3--:R-:W-:-:S05]  /*59b0*/  F2FP.BF16.PACK_AB R8, R115, R157 ;  /* 0x0000009d7308723e */ /* 0x008fca00000010ff */
[----:B------:R2:W-:Y:S02]  /*59c0*/  MUFU.EX2 R114, R3 ;  /* 0x0000000300727308 */ /* 0x0005e40000000800 */
[--C-:B--2---:R-:W-:Y:S01]  /*59d0*/  FFMA.FTZ R3, R12, c[0x0][0x2d0], -R2.reuse ;  /* 0x0000b4000c037a23 */ /* 0x104fe20000010802 */
[----:B-1----:R-:W-:Y:S01]  /*59e0*/  FMNMX.FTZ R12, R0, R4, !PT ;  /* 0x00000004000c7209 */ /* 0x002fe20007810000 */
[----:B------:R-:W-:-:S04]  /*59f0*/  FFMA.FTZ R0, R17, c[0x0][0x2d0], -R2 ;  /* 0x0000b40011007a23 */ /* 0x000fc80000010802 */
[----:B------:R1:W2:Y:S01]  /*5a00*/  MUFU.EX2 R235, R3 ;  /* 0x0000000300eb7308 */ /* 0x0002a20000000800 */
[----:B------:R-:W-:-:S07]  /*5a10*/  FSETP.NEU.FTZ.AND P0, PT, R12, -INF , PT ;  /* 0xff8000000c00780b */ /* 0x000fce0003f1d000 */
[----:B------:R3:W-:Y:S01]  /*5a20*/  MUFU.EX2 R246, R0 ;  /* 0x0000000000f67308 */ /* 0x0007e20000000800 */
[----:B-1----:R-:W-:Y:S01]  /*5a30*/  FFMA.FTZ R3, R14, c[0x0][0x2d0], -R2 ;  /* 0x0000b4000e037a23 */ /* 0x002fe20000010802 */
[----:B--2---:R-:W-:-:S06]  /*5a40*/  F2FP.BF16.PACK_AB R10, R235, R114 ;  /* 0x00000072eb0a723e */ /* 0x004fcc00000010ff */
[----:B------:R1:W-:Y:S01]  /*5a50*/  MUFU.EX2 R237, R3 ;  /* 0x0000000300ed7308 */ /* 0x0003e20000000800 */
[----:B---3--:R-:W-:-:S05]  /*5a60*/  FMUL.FTZ R0, R12, c[0x0][0x2d0] ;  /* 0x0000b4000c007a20 */ /* 0x008fca0000410000 */
[----:B------:R-:W-:Y:S01]  /*5a70*/  FSEL R0, R0, RZ, P0 ;  /* 0x000000ff00007208 */ /* 0x000fe20000000000 */
[----:B-1----:R-:W-:-:S04]  /*5a80*/  FFMA.FTZ R3, R16, c[0x0][0x2d0], -R2 ;  /* 0x0000b40010037a23 */ /* 0x002fc80000010802 */
[----:B------:R1:W2:Y:S02]  /*5a90*/  MUFU.EX2 R236, R3 ;  /* 0x0000000300ec7308 */ /* 0x0002a40000000800 */
[----:B-1----:R-:W-:Y:S01]  /*5aa0*/  FFMA.FTZ R3, R18, c[0x0][0x2d0], -R2 ;  /* 0x0000b40012037a23 */ /* 0x002fe20000010802 */
[----:B--2---:R-:W-:Y:S01]  /*5ab0*/  F2FP.BF16.PACK_AB R4, R236, R237 ;  /* 0x000000edec04723e */ /* 0x004fe200000010ff */
[----:B------:R-:W1:Y:S04]  /*5ac0*/  LDSM.16.MT88.4 R16, [R192] ;  /* 0x00000000c010783b */ /* 0x000e680000004200 */
        /* <DEDUP_REMOVED lines=9> */
[--C-:B--2---:R-:W-:Y:S02]  /*5b60*/  FFMA.FTZ R3, R13, c[0x0][0x2d0], -R0.reuse ;  /* 0x0000b4000d037a23 */ /* 0x104fe40000010800 */
[----:B------:R-:W-:-:S04]  /*5b70*/  FFMA.FTZ R13, R104, c[0x0][0x2d0], -R0 ;  /* 0x0000b400680d7a23 */ /* 0x000fc80000010800 */
[----:B------:R2:W3:Y:S02]  /*5b80*/  MUFU.EX2 R158, R3 ;  /* 0x00000003009e7308 */ /* 0x0004e40000000800 */
[--C-:B--2---:R-:W-:Y:S01]  /*5b90*/  FFMA.FTZ R3, R15, c[0x0][0x2d0], -R0.reuse ;  /* 0x0000b4000f037a23 */ /* 0x104fe20000010800 */
[----:B---3--:R-:W-:Y:S01]  /*5ba0*/  F2FP.BF16.PACK_AB R11, R158, R85 ;  /* 0x000000559e0b723e */ /* 0x008fe200000010ff */
[----:B------:R-:W-:-:S04]  /*5bb0*/  FFMA.FTZ R15, R91, c[0x0][0x2d0], -R0 ;  /* 0x0000b4005b0f7a23 */ /* 0x000fc80000010800 */
[----:B------:R2:W-:Y:S02]  /*5bc0*/  MUFU.EX2 R220, R3 ;  /* 0x0000000300dc7308 */ /* 0x0005e40000000800 */
[----:B------:R-:W-:Y:S06]  /*5bd0*/  HMMA.16816.F32.BF16 R36, R8, R28, RZ ;  /* 0x0000001c0824723c */ /* 0x000fec00000418ff */
[----:B------:R-:W-:Y:S01]  /*5be0*/  MUFU.EX2 R15, R15 ;  /* 0x0000000f000f7308 */ /* 0x000fe20000000800 */
[----:B--2---:R-:W-:-:S07]  /*5bf0*/  FFMA.FTZ R3, R20, c[0x0][0x2d0], -R0 ;  /* 0x0000b40014037a23 */ /* 0x004fce0000010800 */
        /* <DEDUP_REMOVED lines=8> */
[----:B-1----:R-:W-:Y:S01]  /*5c80*/  F2FP.BF16.PACK_AB R7, R221, R218 ;  /* 0x000000dadd07723e */ /* 0x002fe200000010ff */
[----:B------:R-:W-:-:S02]  /*5c90*/  FFMA.FTZ R3, R111, c[0x0][0x2d0], -R2 ;  /* 0x0000b4006f037a23 */ /* 0x000fc40000010802 */
[----:B------:R-:W-:Y:S02]  /*5ca0*/  IMAD.MOV.U32 R111, RZ, RZ, R237 ;  /* 0x000000ffff6f7224 */ /* 0x000fe400078e00ed */
[----:B------:R1:W-:Y:S10]  /*5cb0*/  MUFU.EX2 R237, R3 ;  /* 0x0000000300ed7308 */ /* 0x0003f40000000800 */
[C---:B------:R-:W-:Y:S08]  /*5cc0*/  HMMA.16816.F32.BF16 R160, R4.reuse, R24, R20 ;  /* 0x0000001804a0723c */ /* 0x040ff00000041814 */
[----:B------:R-:W-:Y:S01]  /*5cd0*/  HMMA.16816.F32.BF16 R248, R4, R26, R16 ;  /* 0x0000001a04f8723c */ /* 0x000fe20000041810 */
[----:B-1----:R-:W-:-:S07]  /*5ce0*/  FFMA.FTZ R3, R110, c[0x0][0x2d0], -R2 ;  /* 0x0000b4006e037a23 */ /* 0x002fce0000010802 */
[C---:B------:R-:W-:Y:S01]  /*5cf0*/  HMMA.16816.F32.BF16 R24, R8.reuse, R30, RZ ;  /* 0x0000001e0818723c */ /* 0x040fe200000418ff */
[----:B------:R-:W1:Y:S01]  /*5d00*/  LDSM.16.MT88.4 R28, [R192+0x2000] ;  /* 0x00200000c01c783b */ /* 0x000e620000004200 */
[----:B------:R-:W-:Y:S02]  /*5d10*/  IMAD.MOV.U32 R110, RZ, RZ, R236 ;  /* 0x000000ffff6e7224 */ /* 0x000fe400078e00ec */
[----:B------:R2:W3:Y:S04]  /*5d20*/  MUFU.EX2 R236, R3 ;  /* 0x0000000300ec7308 */ /* 0x0004e80000000800 */
[C---:B------:R-:W-:Y:S08]  /*5d30*/  HMMA.16816.F32.BF16 R20, R8.reuse, R44, RZ ;  /* 0x0000002c0814723c */ /* 0x040ff000000418ff */
[----:B------:R-:W-:Y:S01]  /*5d40*/  HMMA.16816.F32.BF16 R16, R8, R46, RZ ;  /* 0x0000002e0810723c */ /* 0x000fe200000418ff */
[----:B--2---:R-:W-:-:S07]  /*5d50*/  FFMA.FTZ R3, R109, c[0x0][0x2d0], -R2 ;  /* 0x0000b4006d037a23 */ /* 0x004fce0000010802 */
[C---:B------:R-:W-:Y:S01]  /*5d60*/  HMMA.16816.F32.BF16 R132, R4.reuse, R48, R36 ;  /* 0x000000300484723c */ /* 0x040fe20000041824 */
[----:B------:R2:W-:Y:S07]  /*5d70*/  MUFU.EX2 R242, R3 ;  /* 0x0000000300f27308 */ /* 0x0005ee0000000800 */
[----:B------:R-:W-:Y:S08]  /*5d80*/  HMMA.16816.F32.BF16 R140, R4, R50, R24 ;  /* 0x00000032048c723c */ /* 0x000ff00000041818 */
[----:B------:R-:W-:Y:S01]  /*5d90*/  HMMA.16816.F32.BF16 R48, R8, R32, RZ ;  /* 0x000000200830723c */ /* 0x000fe200000418ff */
[----:B--2---:R-:W-:-:S04]  /*5da0*/  FFMA.FTZ R3, R108, c[0x0][0x2d0], -R2 ;  /* 0x0000b4006c037a23 */ /* 0x004fc80000010802 */
[----:B------:R2:W4:Y:S03]  /*5db0*/  MUFU.EX2 R239, R3 ;  /* 0x0000000300ef7308 */ /* 0x0005260000000800 */
[C---:B------:R-:W-:Y:S08]  /*5dc0*/  HMMA.16816.F32.BF16 R224, R4.reuse, R40, R20 ;  /* 0x0000002804e0723c */ /* 0x040ff00000041814 */
[----:B------:R-:W-:Y:S01]  /*5dd0*/  HMMA.16816.F32.BF16 R188, R4, R42, R16 ;  /* 0x0000002a04bc723c */ /* 0x000fe20000041810 */
[----:B--2---:R-:W-:-:S07]  /*5de0*/  FFMA.FTZ R3, R87, c[0x0][0x2d0], -R0 ;  /* 0x0000b40057037a23 */ /* 0x004fce0000010800 */
[C---:B------:R-:W-:Y:S08]  /*5df0*/  HMMA.16816.F32.BF16 R44, R8.reuse, R34, RZ ;  /* 0x00000022082c723c */ /* 0x040ff000000418ff */
[C---:B-1----:R-:W-:Y:S08]  /*5e00*/  HMMA.16816.F32.BF16 R40, R8.reuse, R28, RZ ;  /* 0x0000001c0828723c */ /* 0x042ff000000418ff */
[C---:B------:R-:W-:Y:S08]  /*5e10*/  HMMA.16816.F32.BF16 R36, R8.reuse, R30, RZ ;  /* 0x0000001e0824723c */ /* 0x040ff000000418ff */
[C---:B------:R-:W-:Y:S08]  /*5e20*/  HMMA.16816.F32.BF16 R32, R8.reuse, R64, RZ ;  /* 0x000000400820723c */ /* 0x040ff000000418ff */
[C---:B------:R-:W-:Y:S01]  /*5e30*/  HMMA.16816.F32.BF16 R28, R8.reuse, R66, RZ ;  /* 0x00000042081c723c */ /* 0x040fe200000418ff */
[----:B------:R-:W1:Y:S07]  /*5e40*/  LDSM.16.MT88.4 R64, [R192+0x4000] ;  /* 0x00400000c040783b */ /* 0x000e6e0000004200 */
[C---:B------:R-:W-:Y:S08]  /*5e50*/  HMMA.16816.F32.BF16 R24, R8.reuse, R68, RZ ;  /* 0x000000440818723c */ /* 0x040ff000000418ff */
[----:B------:R-:W-:Y:S08]  /*5e60*/  HMMA.16816.F32.BF16 R20, R8, R70, RZ ;  /* 0x000000460814723c */ /* 0x000ff000000418ff */
[----:B------:R-:W-:Y:S01]  /*5e70*/  HMMA.16816.F32.BF16 R148, R4, R72, R48 ;  /* 0x000000480494723c */ /* 0x000fe20000041830 */
[----:B------:R-:W2:Y:S07]  /*5e80*/  LDSM.16.MT88.4 R48, [R193+0x4000] ;  /* 0x00400000c130783b */ /* 0x000eae0000004200 */
[----:B------:R-:W-:Y:S08]  /*5e90*/  HMMA.16816.F32.BF16 R16, R8, R76, RZ ;  /* 0x0000004c0810723c */ /* 0x000ff000000418ff */
[C---:B------:R-:W-:Y:S01]  /*5ea0*/  HMMA.16816.F32.BF16 R172, R4.reuse, R52, R24 ;  /* 0x0000003404ac723c */ /* 0x040fe20000041818 */
[----:B------:R-:W5:Y:S07]  /*5eb0*/  LDSM.16.MT88.4 R24, [R192+0x4800] ;  /* 0x00480000c018783b */ /* 0x000f6e0000004200 */
[C---:B------:R-:W-:Y:S01]  /*5ec0*/  HMMA.16816.F32.BF16 R184, R4.reuse, R60, R40 ;  /* 0x0000003c04b8723c */ /* 0x040fe20000041828 */
[----:B------:R-:W1:Y:S07]  /*5ed0*/  LDSM.16.MT88.4 R40, [R193+0x4800] ;  /* 0x00480000c128783b */ /* 0x000e6e0000004200 */
[C---:B------:R-:W-:Y:S01]  /*5ee0*/  HMMA.16816.F32.BF16 R152, R4.reuse, R54, R20 ;  /* 0x000000360498723c */ /* 0x040fe20000041814 */
[----:B------:R-:W1:Y:S07]  /*5ef0*/  LDSM.16.MT88.4 R52, [R195+0x4000] ;  /* 0x00400000c334783b */ /* 0x000e6e0000004200 */
[C---:B------:R-:W-:Y:S01]  /*5f00*/  HMMA.16816.F32.BF16 R72, R4.reuse, R74, R44 ;  /* 0x0000004a0448723c */ /* 0x040fe2000004182c */
[----:B------:R-:W2:Y:S07]  /*5f10*/  LDSM.16.MT88.4 R44, [R196+0x4000] ;  /* 0x00400000c42c783b */ /* 0x000eae0000004200 */
[C---:B------:R-:W-:Y:S01]  /*5f20*/  HMMA.16816.F32.BF16 R68, R4.reuse, R62, R36 ;  /* 0x0000003e0444723c */ /* 0x040fe20000041824 */
[----:B------:R-:W2:Y:S07]  /*5f30*/  LDSM.16.MT88.4 R60, [R192+0x6000] ;  /* 0x00600000c03c783b */ /* 0x000eae0000004200 */
[C---:B------:R-:W-:Y:S08]  /*5f40*/  HMMA.16816.F32.BF16 R168, R4.reuse, R80, R16 ;  /* 0x0000005004a8723c */ /* 0x040ff00000041810 */
[C---:B------:R-:W-:Y:S08]  /*5f50*/  HMMA.16816.F32.BF16 R180, R4.reuse, R56, R32 ;  /* 0x0000003804b4723c */ /* 0x040ff00000041820 */
[----:B------:R-:W-:Y:S01]  /*5f60*/  HMMA.16816.F32.BF16 R164, R4, R58, R28 ;  /* 0x0000003a04a4723c */ /* 0x000fe2000004181c */
[----:B------:R-:W-:Y:S07]  /*5f70*/  LDSM.16.MT88.4 R56, [R196+0x4800] ;  /* 0x00480000c438783b */ /* 0x000fee0000004200 */
[C---:B-1----:R-:W-:Y:S08]  /*5f80*/  HMMA.16816.F32.BF16 R16, R8.reuse, R64, RZ ;  /* 0x000000400810723c */ /* 0x042ff000000418ff */
[C---:B------:R-:W-:Y:S08]  /*5f90*/  HMMA.16816.F32.BF16 R36, R8.reuse, R66, RZ ;  /* 0x000000420824723c */ /* 0x040ff000000418ff */
[C---:B--2---:R-:W-:Y:S08]  /*5fa0*/  HMMA.16816.F32.BF16 R32, R8.reuse, R48, RZ ;  /* 0x000000300820723c */ /* 0x044ff000000418ff */
[C---:B------:R-:W-:Y:S01]  /*5fb0*/  HMMA.16816.F32.BF16 R28, R8.reuse, R50, RZ ;  /* 0x00000032081c723c */ /* 0x040fe200000418ff */
[----:B------:R-:W1:Y:S07]  /*5fc0*/  LDSM.16.MT88.4 R48, [R195+0x4800] ;  /* 0x00480000c330783b */ /* 0x000e6e0000004200 */
[----:B------:R-:W-:Y:S08]  /*5fd0*/  HMMA.16816.F32.BF16 R20, R8, R78, RZ ;  /* 0x0000004e0814723c */ /* 0x000ff000000418ff */
[C---:B-----5:R-:W-:Y:S08]  /*5fe0*/  HMMA.16816.F32.BF16 R176, R4.reuse, R24, R16 ;  /* 0x0000001804b0723c */ /* 0x060ff00000041810 */
[C---:B------:R-:W-:Y:S01]  /*5ff0*/  HMMA.16816.F32.BF16 R124, R4.reuse, R26, R36 ;  /* 0x0000001a047c723c */ /* 0x040fe20000041824 */
[----:B------:R-:W2:Y:S07]  /*6000*/  LDSM.16.MT88.4 R36, [R192+0x6800] ;  /* 0x00680000c024783b */ /* 0x000eae0000004200 */
[C---:B------:R-:W-:Y:S08]  /*6010*/  HMMA.16816.F32.BF16 R136, R4.reuse, R40, R32 ;  /* 0x000000280488723c */ /* 0x040ff00000041820 */
[----:B------:R-:W-:Y:S01]  /*6020*/  HMMA.16816.F32.BF16 R120, R4, R42, R28 ;  /* 0x0000002a0478723c */ /* 0x000fe2000004181c */
[----:B------:R-:W5:Y:S07]  /*6030*/  LDSM.16.MT88.4 R40, [R193+0x6000] ;  /* 0x00600000c128783b */ /* 0x000f6e0000004200 */
[C---:B------:R-:W-:Y:S08]  /*6040*/  HMMA.16816.F32.BF16 R24, R8.reuse, R54, RZ ;  /* 0x000000360818723c */ /* 0x040ff000000418ff */
[----:B------:R-:W-:Y:S08]  /*6050*/  HMMA.16816.F32.BF16 R16, R8, R44, RZ ;  /* 0x0000002c0810723c */ /* 0x000ff000000418ff */
[----:B------:R-:W-:Y:S08]  /*6060*/  HMMA.16816.F32.BF16 R144, R4, R82, R20 ;  /* 0x000000520490723c */ /* 0x000ff00000041814 */
[C---:B------:R-:W-:Y:S08]  /*6070*/  HMMA.16816.F32.BF16 R20, R8.reuse, R60, RZ ;  /* 0x0000003c0814723c */ /* 0x040ff000000418ff */
[----:B------:R-:W-:Y:S08]  /*6080*/  HMMA.16816.F32.BF16 R28, R8, R52, RZ ;  /* 0x00000034081c723c */ /* 0x000ff000000418ff */
[C---:B-1----:R-:W-:Y:S01]  /*6090*/  HMMA.16816.F32.BF16 R96, R4.reuse, R50, R24 ;  /* 0x000000320460723c */ /* 0x042fe20000041818 */
[----:B------:R-:W1:Y:S07]  /*60a0*/  LDSM.16.MT88.4 R24, [R193+0x6800] ;  /* 0x00680000c118783b */ /* 0x000e6e0000004200 */
[----:B------:R-:W-:Y:S08]  /*60b0*/  HMMA.16816.F32.BF16 R128, R4, R56, R16 ;  /* 0x000000380480723c */ /* 0x000ff00000041810 */
[----:B------:R-:W-:Y:S08]  /*60c0*/  HMMA.16816.F32.BF16 R16, R8, R62, RZ ;  /* 0x0000003e0810723c */ /* 0x000ff000000418ff */
[C---:B--2---:R-:W-:Y:S08]  /*60d0*/  HMMA.16816.F32.BF16 R92, R4.reuse, R36, R20 ;  /* 0x00000024045c723c */ /* 0x044ff00000041814 */
[----:B------:R-:W-:Y:S01]  /*60e0*/  HMMA.16816.F32.BF16 R100, R4, R48, R28 ;  /* 0x000000300464723c */ /* 0x000fe2000004181c */
[----:B------:R-:W2:Y:S07]  /*60f0*/  LDSM.16.MT88.4 R28, [R196+0x6000] ;  /* 0x00600000c41c783b */ /* 0x000eae0000004200 */
[C---:B-----5:R-:W-:Y:S08]  /*6100*/  HMMA.16816.F32.BF16 R20, R8.reuse, R40, RZ ;  /* 0x000000280814723c */ /* 0x060ff000000418ff */
[----:B------:R-:W-:Y:S08]  /*6110*/  HMMA.16816.F32.BF16 R32, R8, R46, RZ ;  /* 0x0000002e0820723c */ /* 0x000ff000000418ff */
[----:B------:R-:W-:Y:S08]  /*6120*/  HMMA.16816.F32.BF16 R76, R4, R38, R16 ;  /* 0x00000026044c723c */ /* 0x000ff00000041810 */
[----:B------:R-:W-:Y:S08]  /*6130*/  HMMA.16816.F32.BF16 R16, R8, R42, RZ ;  /* 0x0000002a0810723c */ /* 0x000ff000000418ff */
[C---:B-1----:R-:W-:Y:S01]  /*6140*/  HMMA.16816.F32.BF16 R60, R4.reuse, R24, R20 ;  /* 0x00000018043c723c */ /* 0x042fe20000041814 */
[----:B------:R-:W1:Y:S07]  /*6150*/  LDSM.16.MT88.4 R20, [R196+0x6800] ;  /* 0x00680000c414783b */ /* 0x000e6e0000004200 */
[C---:B------:R-:W-:Y:S08]  /*6160*/  HMMA.16816.F32.BF16 R116, R4.reuse, R58, R32 ;  /* 0x0000003a0474723c */ /* 0x040ff00000041820 */
[----:B------:R-:W-:Y:S08]  /*6170*/  HMMA.16816.F32.BF16 R56, R4, R26, R16 ;  /* 0x0000001a0438723c */ /* 0x000ff00000041810 */
[----:B--2---:R-:W-:Y:S11]  /*6180*/  HMMA.16816.F32.BF16 R16, R8, R28, RZ ;  /* 0x0000001c0810723c */ /* 0x004ff600000418ff */
[----:B------:R-:W-:Y:S11]  /*6190*/  @!UPT UIADD3 URZ, URZ, URZ, URZ ;  /* 0x0000003f3f3ff290 */ /* 0x000ff6000fffe03f */
[----:B------:R-:W-:Y:S02]  /*61a0*/  @!UPT UIADD3 URZ, URZ, URZ, URZ ;  /* 0x0000003f3f3ff290 */ /* 0x000fe4000fffe03f */
        /* <DEDUP_REMOVED lines=9> */
[----:B------:R-:W-:Y:S11]  /*6240*/  @!UPT UIADD3 URZ, URZ, URZ, URZ ;  /* 0x0000003f3f3ff290 */ /* 0x000ff6000fffe03f */
[----:B------:R-:W-:Y:S01]  /*6250*/  @!UPT UIADD3 URZ, URZ, URZ, URZ ;  /* 0x0000003f3f3ff290 */ /* 0x000fe2000fffe03f */
[C---:B-1----:R-:W-:Y:S01]  /*6260*/  HMMA.16816.F32.BF16 R24, R4.reuse, R18, R8 ;  /* 0x000000120418723c */ /* 0x042fe20000041808 */
[----:B------:R-:W1:Y:S06]  /*6270*/  LDSM.16.MT88.4 R8, [R192+0x1000] ;  /* 0x00100000c008783b */ /* 0x000e6c0000004200 */
[--C-:B------:R-:W-:Y:S01]  /*6280*/  FFMA.FTZ R19, R113, c[0x0][0x2d0], -R2.reuse ;  /* 0x0000b40071137a23 */ /* 0x100fe20000010802 */
[----:B------:R-:W-:Y:S01]  /*6290*/  HMMA.16816.F32.BF16 R32, R4, R16, R20 ;  /* 0x000000100420723c */ /* 0x000fe20000041814 */
[--C-:B------:R-:W-:Y:S01]  /*62a0*/  FFMA.FTZ R18, R112, c[0x0][0x2d0], -R2.reuse ;  /* 0x0000b40070127a23 */ /* 0x100fe20000010802 */
[----:B------:R2:W-:Y:S05]  /*62b0*/  MUFU.EX2 R22, R3 ;  /* 0x0000000300167308 */ /* 0x0005ea0000000800 */
[--C-:B------:R-:W-:Y:S01]  /*62c0*/  FFMA.FTZ R20, R107, c[0x0][0x2d0], -R2.reuse ;  /* 0x0000b4006b147a23 */ /* 0x100fe20000010802 */
[----:B---3--:R-:W-:Y:S01]  /*62d0*/  F2FP.BF16.PACK_AB R4, R236, R237 ;  /* 0x000000edec04723e */ /* 0x008fe200000010ff */
[----:B------:R-:W-:Y:S01]  /*62e0*/  FFMA.FTZ R17, R106, c[0x0][0x2d0], -R2 ;  /* 0x0000b4006a117a23 */ /* 0x000fe20000010802 */
[----:B----4-:R-:W-:Y:S01]  /*62f0*/  F2FP.BF16.PACK_AB R6, R239, R242 ;  /* 0x000000f2ef06723e */ /* 0x010fe200000010ff */
[--C-:B------:R-:W-:Y:S01]  /*6300*/  FFMA.FTZ R2, R88, c[0x0][0x2d0], -R0.reuse ;  /* 0x0000b40058027a23 */ /* 0x100fe20000010800 */
[----:B------:R-:W-:Y:S01]  /*6310*/  MUFU.EX2 R19, R19 ;  /* 0x0000001300137308 */ /* 0x000fe20000000800 */
[----:B------:R-:W-:-:S02]  /*6320*/  FFMA.FTZ R16, R86, c[0x0][0x2d0], -R0 ;  /* 0x0000b40056107a23 */ /* 0x000fc40000010800 */
[----:B--2---:R-:W-:-:S05]  /*6330*/  FADD.FTZ R3, R157, R115 ;  /* 0x000000739d037221 */ /* 0x004fca0000010000 */
[----:B------:R2:W3:Y:S01]  /*6340*/  MUFU.EX2 R21, R2 ;  /* 0x0000000200157308 */ /* 0x0004e20000000800 */
[----:B------:R-:W-:-:S07]  /*6350*/  FADD.FTZ R3, R114, R3 ;  /* 0x0000000372037221 */ /* 0x000fce0000010000 */
[----:B------:R-:W-:Y:S01]  /*6360*/  MUFU.EX2 R20, R20 ;  /* 0x0000001400147308 */ /* 0x000fe20000000800 */
[----:B--2---:R-:W-:Y:S01]  /*6370*/  FFMA.FTZ R2, R89, c[0x0][0x2d0], -R0 ;  /* 0x0000b40059027a23 */ /* 0x004fe20000010800 */
[----:B---3--:R-:W-:-:S06]  /*6380*/  F2FP.BF16.PACK_AB R5, R21, R22 ;  /* 0x000000161505723e */ /* 0x008fcc00000010ff */
[----:B------:R-:W-:Y:S08]  /*6390*/  MUFU.EX2 R18, R18 ;  /* 0x0000001200127308 */ /* 0x000ff00000000800 */
[----:B------:R2:W-:Y:S08]  /*63a0*/  MUFU.EX2 R23, R2 ;  /* 0x0000000200177308 */ /* 0x0005f00000000800 */
[----:B------:R-:W-:Y:S01]  /*63b0*/  MUFU.EX2 R17, R17 ;  /* 0x0000001100117308 */ /* 0x000fe20000000800 */
[----:B--2---:R-:W-:-:S07]  /*63c0*/  FFMA.FTZ R2, R90, c[0x0][0x2d0], -R0 ;  /* 0x0000b4005a027a23 */ /* 0x004fce0000010800 */
[----:B------:R-:W2:Y:S02]  /*63d0*/  MUFU.EX2 R157, R2 ;  /* 0x00000002009d7308 */ /* 0x000ea40000000800 */
[----:B--2---:R-:W-:Y:S01]  /*63e0*/  F2FP.BF16.PACK_AB R7, R157, R23 ;  /* 0x000000179d07723e */ /* 0x004fe200000010ff */
[----:B------:R-:W-:Y:S02]  /*63f0*/  FADD.FTZ R2, R84, R14 ;  /* 0x0000000e54027221 */ /* 0x000fe40000010000 */
[----:B------:R-:W-:Y:S02]  /*6400*/  FFMA.FTZ R14, R105, c[0x0][0x2d0], -R0 ;  /* 0x0000b400690e7a23 */ /* 0x000fe40000010800 */
[----:B------:R-:W-:Y:S02]  /*6410*/  FADD.FTZ R2, R85, R2 ;  /* 0x0000000255027221 */ /* 0x000fe40000010000 */
[----:B-1----:R-:W-:Y:S01]  /*6420*/  HMMA.16816.F32.BF16 R160, R4, R8, R160 ;  /* 0x0000000804a0723c */ /* 0x002fe200000418a0 */
[----:B------:R-:W-:-:S02]  /*6430*/  FADD.FTZ R0, R235, R3 ;  /* 0x00000003eb007221 */ /* 0x000fc40000010000 */
[----:B------:R-:W-:Y:S02]  /*6440*/  IMAD.MOV.U32 R235, RZ, RZ, R110 ;  /* 0x000000ffffeb7224 */ /* 0x000fe400078e006e */
[----:B------:R-:W-:-:S03]  /*6450*/  FADD.FTZ R2, R158, R2 ;  /* 0x000000029e027221 */ /* 0x000fc60000010000 */
[----:B------:R-:W-:Y:S01]  /*6460*/  HMMA.16816.F32.BF16 R28, R4, R10, R248 ;  /* 0x0000000a041c723c */ /* 0x000fe200000418f8 */
[----:B------:R-:W1:Y:S01]  /*6470*/  LDSM.16.MT88.4 R8, [R193+0x1000] ;  /* 0x00100000c108783b */ /* 0x000e620000004200 */
[----:B------:R-:W-:-:S04]  /*6480*/  FADD.FTZ R2, R220, R2 ;  /* 0x00000002dc027221 */ /* 0x000fc80000010000 */
        /* <DEDUP_REMOVED lines=15> */
[----:B------:R-:W1:Y:S04]  /*6580*/  LDSM.16.MT88.4 R8, [R196+0x3000] ;  /* 0x00300000c408783b */ /* 0x000e680000004200 */
[----:B------:R-:W-:Y:S03]  /*6590*/  LDSM.16.MT88.4 R164, [R192+0x1800] ;  /* 0x00180000c0a4783b */ /* 0x000fe60000004200 */
[C---:B-1----:R-:W-:Y:S08]  /*65a0*/  HMMA.16816.F32.BF16 R84, R4.reuse, R8, R172 ;  /* 0x000000080454723c */ /* 0x042ff000000418ac */
[----:B------:R-:W-:Y:S01]  /*65b0*/  HMMA.16816.F32.BF16 R88, R4, R10, R152 ;  /* 0x0000000a0458723c */ /* 0x000fe20000041898 */
[----:B------:R-:W1:Y:S06]  /*65c0*/  LDSM.16.MT88.4 R8, [R195+0x3000] ;  /* 0x00300000c308783b */ /* 0x000e6c0000004200 */
[----:B------:R-:W-:-:S04]  /*65d0*/  IMAD.MOV.U32 R155, RZ, RZ, R111 ;  /* 0x000000ffff9b7224 */ /* 0x000fc800078e006f */
[----:B------:R-:W-:-:S04]  /*65e0*/  FADD.FTZ R0, R155, R0 ;  /* 0x000000009b007221 */ /* 0x000fc80000010000 */
[----:B------:R-:W-:Y:S02]  /*65f0*/  FADD.FTZ R0, R235, R0 ;  /* 0x00000000eb007221 */ /* 0x000fe40000010000 */
[----:B------:R-:W-:Y:S02]  /*6600*/  IMAD.MOV.U32 R235, RZ, RZ, c[0x0][0x2c4] ;  /* 0x0000b100ffeb7624 */ /* 0x000fe400078e00ff */
[----:B------:R-:W-:-:S03]  /*6610*/  FADD.FTZ R0, R246, R0 ;  /* 0x00000000f6007221 */ /* 0x000fc60000010000 */
[----:B------:R-:W-:Y:S01]  /*6620*/  ISETP.NE.AND P1, PT, R235, 0x1, PT ;  /* 0x00000001eb00780c */ /* 0x000fe20003f25270 */
[C---:B-1----:R-:W-:Y:S08]  /*6630*/  HMMA.16816.F32.BF16 R168, R4.reuse, R8, R168 ;  /* 0x0000000804a8723c */ /* 0x042ff000000418a8 */
[----:B------:R-:W-:Y:S01]  /*6640*/  HMMA.16816.F32.BF16 R188, R4, R10, R144 ;  /* 0x0000000a04bc723c */ /* 0x000fe20000041890 */
[----:B------:R-:W1:Y:S04]  /*6650*/  LDSM.16.MT88.4 R8, [R192+0x5000] ;  /* 0x00500000c008783b */ /* 0x000e680000004200 */
[----:B------:R-:W-:Y:S11]  /*6660*/  LDSM.16.MT88.4 R144, [R196+0x1800] ;  /* 0x00180000c490783b */ /* 0x000ff60000004200 */
[----:B------:R-:W-:-:S02]  /*6670*/  IMAD.MOV.U32 R154, RZ, RZ, R168 ;  /* 0x000000ffff9a7224 */ /* 0x000fc400078e00a8 */
[----:B------:R-:W-:Y:S02]  /*6680*/  IMAD.MOV.U32 R153, RZ, RZ, R169 ;  /* 0x000000ffff997224 */ /* 0x000fe400078e00a9 */
[----:B------:R-:W-:Y:S02]  /*6690*/  IMAD.MOV.U32 R152, RZ, RZ, R170 ;  /* 0x000000ffff987224 */ /* 0x000fe400078e00aa */
[----:B------:R-:W-:Y:S01]  /*66a0*/  IMAD.MOV.U32 R3, RZ, RZ, R171 ;  /* 0x000000ffff037224 */ /* 0x000fe200078e00ab */
[C---:B-1----:R-:W-:Y:S08]  /*66b0*/  HMMA.16816.F32.BF16 R176, R4.reuse, R8, R176 ;  /* 0x0000000804b0723c */ /* 0x042ff000000418b0 */
[C---:B------:R-:W-:Y:S01]  /*66c0*/  HMMA.16816.F32.BF16 R104, R4.reuse, R10, R124 ;  /* 0x0000000a0468723c */ /* 0x040fe2000004187c */
[----:B------:R-:W1:Y:S07]  /*66d0*/  LDSM.16.MT88.4 R8, [R193+0x5000] ;  /* 0x00500000c108783b */ /* 0x000e6e0000004200 */
[C---:B-1----:R-:W-:Y:S01]  /*66e0*/  HMMA.16816.F32.BF16 R108, R4.reuse, R8, R136 ;  /* 0x00000008046c723c */ /* 0x042fe20000041888 */
[----:B------:R-:W-:Y:S07]  /*66f0*/  LDSM.16.MT88.4 R136, [R193+0x1800] ;  /* 0x00180000c188783b */ /* 0x000fee0000004200 */
[C---:B------:R-:W-:Y:S01]  /*6700*/  HMMA.16816.F32.BF16 R112, R4.reuse, R10, R120 ;  /* 0x0000000a0470723c */ /* 0x040fe20000041878 */
[----:B------:R-:W1:Y:S07]  /*6710*/  LDSM.16.MT88.4 R8, [R196+0x5000] ;  /* 0x00500000c408783b */ /* 0x000e6e0000004200 */
[C---:B-1----:R-:W-:Y:S07]  /*6720*/  HMMA.16816.F32.BF16 R248, R4.reuse, R8, R128 ;  /* 0x0000000804f8723c */ /* 0x042fee0000041880 */
[----:B------:R-:W-:Y:S01]  /*6730*/  F2FP.BF16.PACK_AB R128, R19, R20 ;  /* 0x000000141380723e */ /* 0x000fe200000010ff */
[----:B------:R-:W-:Y:S01]  /*6740*/  HMMA.16816.F32.BF16 R184, R4, R10, R116 ;  /* 0x0000000a04b8723c */ /* 0x000fe20000041874 */
[----:B------:R-:W1:Y:S01]  /*6750*/  LDSM.16.MT88.4 R8, [R195+0x5000] ;  /* 0x00500000c308783b */ /* 0x000e620000004200 */
[----:B------:R-:W-:-:S06]  /*6760*/  F2FP.BF16.PACK_AB R130, R17, R18 ;  /* 0x000000121182723e */ /* 0x000fcc00000010ff */
[C---:B-1----:R-:W-:Y:S08]  /*6770*/  HMMA.16816.F32.BF16 R172, R4.reuse, R8, R100 ;  /* 0x0000000804ac723c */ /* 0x042ff00000041864 */
[----:B------:R-:W-:Y:S01]  /*6780*/  HMMA.16816.F32.BF16 R120, R4, R10, R96 ;  /* 0x0000000a0478723c */ /* 0x000fe20000041860 */
[----:B------:R-:W1:Y:S06]  /*6790*/  LDSM.16.MT88.4 R8, [R192+0x7000] ;  /* 0x00700000c008783b */ /* 0x000e6c0000004200 */
[----:B------:R-:W-:-:S02]  /*67a0*/  IMAD.MOV.U32 R96, RZ, RZ, R154 ;  /* 0x000000ffff607224 */ /* 0x000fc400078e009a */
[----:B------:R-:W-:Y:S02]  /*67b0*/  IMAD.MOV.U32 R97, RZ, RZ, R153 ;  /* 0x000000ffff617224 */ /* 0x000fe400078e0099 */
[----:B------:R-:W-:Y:S02]  /*67c0*/  IMAD.MOV.U32 R98, RZ, RZ, R152 ;  /* 0x000000ffff627224 */ /* 0x000fe400078e0098 */
[----:B------:R-:W-:Y:S01]  /*67d0*/  IMAD.MOV.U32 R99, RZ, RZ, R3 ;  /* 0x000000ffff637224 */ /* 0x000fe200078e0003 */
[----:B------:R-:W-:Y:S01]  /*67e0*/  LDSM.16.MT88.4 R152, [R195+0x1800] ;  /* 0x00180000c398783b */ /* 0x000fe20000004200 */
[----:B------:R-:W-:Y:S02]  /*67f0*/  FADD.FTZ R3, R245, R0 ;  /* 0x00000000f5037221 */ /* 0x000fe40000010000 */
[----:B------:R-:W-:Y:S01]  /*6800*/  FADD.FTZ R0, R218, R2 ;  /* 0x00000002da007221 */ /* 0x000fe20000010000 */
[----:B------:R-:W-:Y:S01]  /*6810*/  IADD3 R218, R222, -0x2, RZ ;  /* 0xfffffffededa7810 */ /* 0x000fe20007ffe0ff */
        /* <DEDUP_REMOVED lines=10> */
[C---:B-1----:R-:W-:Y:S08]  /*68c0*/  HMMA.16816.F32.BF16 R100, R4.reuse, R8, R92 ;  /* 0x000000080464723c */ /* 0x042ff0000004185c */
[C---:B------:R-:W-:Y:S01]  /*68d0*/  HMMA.16816.F32.BF16 R116, R4.reuse, R10, R76 ;  /* 0x0000000a0474723c */ /* 0x040fe2000004184c */
[----:B------:R-:W1:Y:S07]  /*68e0*/  LDSM.16.MT88.4 R8, [R193+0x7000] ;  /* 0x00700000c108783b */ /* 0x000e6e0000004200 */
[C---:B-1----:R-:W-:Y:S08]  /*68f0*/  HMMA.16816.F32.BF16 R224, R4.reuse, R8, R60 ;  /* 0x0000000804e0723c */ /* 0x042ff0000004183c */
[C---:B------:R-:W-:Y:S01]  /*6900*/  HMMA.16816.F32.BF16 R180, R4.reuse, R10, R56 ;  /* 0x0000000a04b4723c */ /* 0x040fe20000041838 */
[----:B------:R-:W1:Y:S04]  /*6910*/  LDSM.16.MT88.4 R8, [R196+0x7000] ;  /* 0x00700000c408783b */ /* 0x000e680000004200 */
[----:B------:R-:W-:Y:S03]  /*6920*/  LDSM.16.MT88.4 R56, [R196+0x3800] ;  /* 0x00380000c438783b */ /* 0x000fe60000004200 */
[C---:B-1----:R-:W-:Y:S01]  /*6930*/  HMMA.16816.F32.BF16 R168, R4.reuse, R8, R48 ;  /* 0x0000000804a8723c */ /* 0x042fe20000041830 */
[----:B------:R-:W-:Y:S07]  /*6940*/  LDSM.16.MT88.4 R48, [R193+0x3800] ;  /* 0x00380000c130783b */ /* 0x000fee0000004200 */
[C---:B------:R-:W-:Y:S01]  /*6950*/  HMMA.16816.F32.BF16 R124, R4.reuse, R10, R40 ;  /* 0x0000000a047c723c */ /* 0x040fe20000041828 */
[----:B------:R-:W1:Y:S04]  /*6960*/  LDSM.16.MT88.4 R8, [R195+0x7000] ;  /* 0x00700000c308783b */ /* 0x000e680000004200 */
[----:B------:R-:W2:Y:S03]  /*6970*/  LDSM.16.MT88.4 R40, [R192+0x3800] ;  /* 0x00380000c028783b */ /* 0x000ea60000004200 */
[C---:B-1----:R-:W-:Y:S08]  /*6980*/  HMMA.16816.F32.BF16 R32, R4.reuse, R8, R32 ;  /* 0x000000080420723c */ /* 0x042ff00000041820 */
[----:B------:R-:W-:Y:S01]  /*6990*/  HMMA.16816.F32.BF16 R24, R4, R10, R24 ;  /* 0x0000000a0418723c */ /* 0x000fe20000041818 */
[----:B------:R-:W1:Y:S01]  /*69a0*/  MUFU.EX2 R4, R14 ;  /* 0x0000000e00047308 */ /* 0x000e620000000800 */
[----:B------:R-:W-:Y:S05]  /*69b0*/  LDSM.16.MT88.4 R8, [R195+0x7800] ;  /* 0x00780000c308783b */ /* 0x000fea0000004200 */
[----:B------:R-:W-:-:S02]  /*69c0*/  FADD.FTZ R5, R19, R3 ;  /* 0x0000000313057221 */ /* 0x000fc40000010000 */
[----:B------:R-:W3:Y:S08]  /*69d0*/  MUFU.EX2 R6, R13 ;  /* 0x0000000d00067308 */ /* 0x000ef00000000800 */
[----:B------:R-:W4:Y:S01]  /*69e0*/  MUFU.EX2 R7, R16 ;  /* 0x0000001000077308 */ /* 0x000f220000000800 */
[----:B-1----:R-:W-:Y:S02]  /*69f0*/  FADD.FTZ R2, R4, R0 ;  /* 0x0000000004027221 */ /* 0x002fe40000010000 */
[----:B------:R-:W-:Y:S01]  /*6a00*/  IMAD.MOV.U32 R0, RZ, RZ, R243 ;  /* 0x000000ffff007224 */ /* 0x000fe200078e00f3 */
[----:B---3--:R-:W-:Y:S01]  /*6a10*/  F2FP.BF16.PACK_AB R129, R6, R4 ;  /* 0x000000040681723e */ /* 0x008fe200000010ff */
[----:B------:R-:W-:-:S04]  /*6a20*/  @P1 IMAD.HI.U32 R4, R243, c[0x0][0x2c8], RZ ;  /* 0x0000b200f3041a27 */ /* 0x000fc800078e00ff */
[----:B------:R-:W-:Y:S01]  /*6a30*/  FADD.FTZ R3, R6, R2 ;  /* 0x0000000206037221 */ /* 0x000fe20000010000 */
[----:B------:R-:W-:Y:S01]  /*6a40*/  @P1 SHF.R.U32.HI R0, RZ, c[0x0][0x2cc], R4 ;  /* 0x0000b300ff001a19 */ /* 0x000fe20000011604 */
[----:B------:R-:W-:Y:S01]  /*6a50*/  IMAD.IADD R2, R240, 0x1, -R241 ;  /* 0x00000001f0027824 */ /* 0x000fe200078e0af1 */
[----:B----4-:R-:W-:Y:S01]  /*6a60*/  F2FP.BF16.PACK_AB R131, R7, R15 ;  /* 0x0000000f0783723e */ /* 0x010fe200000010ff */
[----:B------:R-:W-:Y:S02]  /*6a70*/  FADD.FTZ R4, R18, R5 ;  /* 0x0000000512047221 */ /* 0x000fe40000010000 */
[----:B------:R-:W-:Y:S02]  /*6a80*/  IMAD.IADD R2, R2, 0x1, R0 ;  /* 0x0000000102027824 */ /* 0x000fe400078e0200 */
[----:B------:R-:W-:Y:S02]  /*6a90*/  FADD.FTZ R3, R15, R3 ;  /* 0x000000030f037221 */ /* 0x000fe40000010000 */
[----:B------:R-:W-:Y:S01]  /*6aa0*/  HMMA.16816.F32.BF16 R132, R128, R136, R132 ;  /* 0x000000888084723c */ /* 0x000fe20000041884 */
[----:B------:R-:W-:Y:S01]  /*6ab0*/  FADD.FTZ R237, R17, R4 ;  /* 0x0000000411ed7221 */ /* 0x000fe20000010000 */
[----:B------:R-:W-:Y:S01]  /*6ac0*/  IADD3 R0, R2, c[0x0][0x328], RZ ;  /* 0x0000ca0002007a10 */ /* 0x000fe20007ffe0ff */
[----:B------:R-:W-:-:S05]  /*6ad0*/  FADD.FTZ R239, R7, R3 ;  /* 0x0000000307ef7221 */ /* 0x000fca0000010000 */
[C---:B------:R-:W-:Y:S08]  /*6ae0*/  HMMA.16816.F32.BF16 R136, R128.reuse, R138, R36 ;  /* 0x0000008a8088723c */ /* 0x040ff00000041824 */
[C---:B--2---:R-:W-:Y:S01]  /*6af0*/  HMMA.16816.F32.BF16 R36, R128.reuse, R40, R64 ;  /* 0x000000288024723c */ /* 0x044fe20000041840 */
[----:B------:R-:W1:Y:S07]  /*6b00*/  LDSM.16.MT88.4 R64, [R195+0x3800] ;  /* 0x00380000c340783b */ /* 0x000e6e0000004200 */
[C---:B------:R-:W-:Y:S08]  /*6b10*/  HMMA.16816.F32.BF16 R140, R128.reuse, R144, R140 ;  /* 0x00000090808c723c */ /* 0x040ff0000004188c */
[C---:B------:R-:W-:Y:S08]  /*6b20*/  HMMA.16816.F32.BF16 R144, R128.reuse, R146, R44 ;  /* 0x000000928090723c */ /* 0x040ff0000004182c */
[C---:B------:R-:W-:Y:S01]  /*6b30*/  HMMA.16816.F32.BF16 R44, R128.reuse, R48, R72 ;  /* 0x00000030802c723c */ /* 0x040fe20000041848 */
[----:B------:R-:W2:Y:S07]  /*6b40*/  LDSM.16.MT88.4 R72, [R192+0x5800] ;  /* 0x00580000c048783b */ /* 0x000eae0000004200 */
[C---:B------:R-:W-:Y:S01]  /*6b50*/  HMMA.16816.F32.BF16 R48, R128.reuse, R50, R80 ;  /* 0x000000328030723c */ /* 0x040fe20000041850 */
[----:B------:R-:W-:Y:S07]  /*6b60*/  LDSM.16.MT88.4 R80, [R193+0x5800] ;  /* 0x00580000c150783b */ /* 0x000fee0000004200 */
[C---:B------:R-:W-:Y:S08]  /*6b70*/  HMMA.16816.F32.BF16 R40, R128.reuse, R42, R68 ;  /* 0x0000002a8028723c */ /* 0x040ff00000041844 */
[C---:B-1----:R-:W-:Y:S01]  /*6b80*/  HMMA.16816.F32.BF16 R60, R128.reuse, R64, R96 ;  /* 0x00000040803c723c */ /* 0x042fe20000041860 */
[----:B------:R-:W1:Y:S07]  /*6b90*/  LDSM.16.MT88.4 R96, [R195+0x5800] ;  /* 0x00580000c360783b */ /* 0x000e6e0000004200 */
[C---:B------:R-:W-:Y:S08]  /*6ba0*/  HMMA.16816.F32.BF16 R148, R128.reuse, R152, R148 ;  /* 0x000000988094723c */ /* 0x040ff00000041894 */
[C---:B------:R-:W-:Y:S08]  /*6bb0*/  HMMA.16816.F32.BF16 R152, R128.reuse, R154, R52 ;  /* 0x0000009a8098723c */ /* 0x040ff00000041834 */
[C---:B--2---:R-:W-:Y:S08]  /*6bc0*/  HMMA.16816.F32.BF16 R68, R128.reuse, R72, R176 ;  /* 0x000000488044723c */ /* 0x044ff000000418b0 */
[C---:B------:R-:W-:Y:S01]  /*6bd0*/  HMMA.16816.F32.BF16 R72, R128.reuse, R74, R104 ;  /* 0x0000004a8048723c */ /* 0x040fe20000041868 */
[----:B------:R-:W2:Y:S07]  /*6be0*/  LDSM.16.MT88.4 R104, [R192+0x7800] ;  /* 0x00780000c068783b */ /* 0x000eae0000004200 */
[C---:B------:R-:W-:Y:S08]  /*6bf0*/  HMMA.16816.F32.BF16 R52, R128.reuse, R56, R84 ;  /* 0x000000388034723c */ /* 0x040ff00000041854 */
[C---:B-1----:R-:W-:Y:S08]  /*6c00*/  HMMA.16816.F32.BF16 R92, R128.reuse, R96, R172 ;  /* 0x00000060805c723c */ /* 0x042ff000000418ac */
[C---:B------:R-:W-:Y:S08]  /*6c10*/  HMMA.16816.F32.BF16 R76, R128.reuse, R80, R108 ;  /* 0x00000050804c723c */ /* 0x040ff0000004186c */
[C---:B------:R-:W-:Y:S01]  /*6c20*/  HMMA.16816.F32.BF16 R96, R128.reuse, R98, R120 ;  /* 0x000000628060723c */ /* 0x040fe20000041878 */
[----:B------:R-:W1:Y:S07]  /*6c30*/  LDSM.16.MT88.4 R120, [R196+0x7800] ;  /* 0x00780000c478783b */ /* 0x000e6e0000004200 */
[C---:B------:R-:W-:Y:S01]  /*6c40*/  HMMA.16816.F32.BF16 R56, R128.reuse, R58, R88 ;  /* 0x0000003a8038723c */ /* 0x040fe20000041858 */
[----:B------:R-:W3:Y:S07]  /*6c50*/  LDSM.16.MT88.4 R88, [R196+0x5800] ;  /* 0x00580000c458783b */ /* 0x000eee0000004200 */
[C---:B------:R-:W-:Y:S01]  /*6c60*/  HMMA.16816.F32.BF16 R80, R128.reuse, R82, R112 ;  /* 0x000000528050723c */ /* 0x040fe20000041870 */
[----:B------:R-:W4:Y:S07]  /*6c70*/  LDSM.16.MT88.4 R112, [R193+0x7800] ;  /* 0x00780000c170783b */ /* 0x000f2e0000004200 */
[C---:B--2---:R-:W-:Y:S08]  /*6c80*/  HMMA.16816.F32.BF16 R100, R128.reuse, R104, R100 ;  /* 0x000000688064723c */ /* 0x044ff00000041864 */
[C---:B------:R-:W-:Y:S08]  /*6c90*/  HMMA.16816.F32.BF16 R104, R128.reuse, R106, R116 ;  /* 0x0000006a8068723c */ /* 0x040ff00000041874 */
[C---:B------:R-:W-:Y:S08]  /*6ca0*/  HMMA.16816.F32.BF16 R160, R128.reuse, R164, R160 ;  /* 0x000000a480a0723c */ /* 0x040ff000000418a0 */
[C---:B-1----:R-:W-:Y:S08]  /*6cb0*/  HMMA.16816.F32.BF16 R116, R128.reuse, R120, R168 ;  /* 0x000000788074723c */ /* 0x042ff000000418a8 */
        /* <DEDUP_REMOVED lines=21> */
.L_x_4270:
[----:B------:R-:W-:-:S13]  /*6e10*/  ISETP.NE.AND P0, PT, R4, 0x1, PT ;  /* 0x000000010400780c */ /* 0x000fda0003f05270 */
[----:B------:R-:W-:-:S05]  /*6e20*/  @P0 IMAD.HI.U32 R2, R3, c[0x0][0x330], RZ ;  /* 0x0000cc0003020a27 */ /* 0x000fca00078e00ff */
[----:B------:R-:W-:Y:S02]  /*6e30*/  @P0 SHF.R.U32.HI R3, RZ, c[0x0][0x334], R2 ;  /* 0x0000cd00ff030a19 */ /* 0x000fe40000011602 */
.L_x_4271:
[----:B------:R-:W-:Y:S05]  /*6e40*/  BSYNC B0 ;  /* 0x0000000000007941 */ /* 0x000fea0003800000 */
.L_x_4269:
[----:B------:R-:W-:-:S05]  /*6e50*/  IMAD R3, R3, R4, c[0x0][0x32c] ;  /* 0x0000cb0003037624 */ /* 0x000fca00078e0204 */
[----:B------:R-:W-:-:S04]  /*6e60*/  IMNMX R0, R0, R3, PT ;  /* 0x0000000300007217 */ /* 0x000fc80003800200 */
.L_x_4268:
        /* <DEDUP_REMOVED lines=9> */
.L_x_4281:
[----:B------:R-:W-:Y:S01]  /*6f00*/  ISETP.GT.AND P0, PT, R228, R222, PT ;  /* 0x000000dee400720c */ /* 0x000fe20003f04270 */
[----:B------:R-:W-:Y:S04]  /*6f10*/  DEPBAR.LE SB0, 0x0 ;  /* 0x000080000000791a */ /* 0x000fe80000000000 */
[----:B------:R-:W-:Y:S01]  /*6f20*/  WARPSYNC 0xffffffff ;  /* 0xffffffff00007948 */ /* 0x000fe20003800000 */
[----:B------:R-:W-:Y:S01]  /*6f30*/  BAR.SYNC.DEFER_BLOCKING 0x0 ;  /* 0x0000000000007b1d */ /* 0x000fe20000010000 */
[----:B------:R-:W-:Y:S05]  /*6f40*/  IMAD.MOV.U32 R227, RZ, RZ, c[0x0][0x2c4] ;  /* 0x0000b100ffe37624 */ /* 0x000fea00078e00ff */
[----:B------:R-:W-:Y:S01]  /*6f50*/  ISETP.NE.AND P6, PT, R227, 0x1, PT ;  /* 0x00000001e300780c */ /* 0x000fe20003fc5270 */
[----:B------:R-:W-:Y:S01]  /*6f60*/  @!P0 IMAD.WIDE.U32 R4, R222, c[0x0][0x208], RZ ;  /* 0x00008200de048a25 */ /* 0x000fe200078e00ff */
[----:B------:R-:W-:Y:S02]  /*6f70*/  @!P0 SHF.R.S32.HI R0, RZ, 0x1f, R222 ;  /* 0x0000001fff008819 */ /* 0x000fe400000114de */
        /* <DEDUP_REMOVED lines=39> */
[----:B------:R-:W-:Y:S05]  /*71f0*/  @!P0 IADD3 R3, P1, R3, R7, RZ ;  /* 0x0000000703038210 */ /* 0x000fea0007f3e0ff */
[--C-:B------:R-:W-:Y:S01]  /*7200*/  @!P0 IMAD.X R0, R0, 0x1, R9.reuse, P1 ;  /* 0x0000000100008824 */ /* 0x100fe200008e0609 */
[C---:B------:R-:W-:Y:S04]  /*7210*/  @!P0 LEA R22, P1, R3.reuse, c[0x0][0x1f8], 0x1 ;  /* 0x00007e0003168a11 */ /* 0x040fe800078208ff */
[----:B------:R-:W-:Y:S02]  /*7220*/  @!P0 LEA.HI.X R23, R3, c[0x0][0x1fc], R0, 0x1, P1 ;  /* 0x00007f0003178a11 */ /* 0x000fe400008f0c00 */
[C---:B------:R-:W-:Y:S05]  /*7230*/  @!P0 IADD3 R3, P1, R5.reuse, R11, RZ ;  /* 0x0000000b05038210 */ /* 0x040fea0007f3e0ff */
[C---:B------:R-:W-:Y:S01]  /*7240*/  @!P0 IMAD.X R11, R4.reuse, 0x1, R12, P1 ;  /* 0x00000001040b8824 */ /* 0x040fe200008e060c */
[C---:B------:R-:W-:Y:S05]  /*7250*/  @!P0 IADD3 R6, P1, R5.reuse, R8, RZ ;  /* 0x0000000805068210 */ /* 0x040fea0007f3e0ff */
[C---:B------:R-:W-:Y:S01]  /*7260*/  @!P0 IMAD.X R10, R4.reuse, 0x1, R10, P1 ;  /* 0x00000001040a8824 */ /* 0x040fe200008e060a */
        /* <DEDUP_REMOVED lines=12> */
[----:B------:R-:W1:Y:S05]  /*7330*/  LDSM.16.M88.4 R8, [R159] ;  /* 0x000000009f08783b */ /* 0x000e6a0000000200 */
        /* <DEDUP_REMOVED lines=8> */
[----:B------:R3:W-:Y:S05]  /*73c0*/  @!P0 LDGSTS.E.BYPASS.LTC128B.128 [R223+0x3100], [R20.64], !P4 ;  /* 0x0310000014df8fae */ /* 0x0007ea000e101d46 */
[----:B------:R4:W-:Y:S01]  /*73d0*/  @!P0 LDGSTS.E.BYPASS.LTC128B.128 [R223+0x5100], [R30.64], !P3 ;  /* 0x051000001edf8fae */ /* 0x0009e2000d901d46 */
[C---:B-1----:R-:W-:Y:S04]  /*73e0*/  HMMA.16816.F32.BF16 R4, R32.reuse, R8, RZ ;  /* 0x000000082004723c */ /* 0x042fe800000418ff */
[----:B------:R1:W-:Y:S01]  /*73f0*/  @!P0 LDGSTS.E.BYPASS.LTC128B.128 [R223+0x7100], [R220.64], !P2 ;  /* 0x07100000dcdf8fae */ /* 0x0003e2000d101d46 */
[C---:B------:R-:W-:Y:S04]  /*7400*/  ISETP.GT.AND P0, PT, R222.reuse, R228, PT ;  /* 0x000000e4de00720c */ /* 0x040fe80003f04270 */
[----:B------:R-:W0:Y:S01]  /*7410*/  LDGDEPBAR ;  /* 0x00000000000079af */ /* 0x000e220000000000 */
[C---:B------:R-:W-:Y:S08]  /*7420*/  HMMA.16816.F32.BF16 R8, R32.reuse, R10, RZ ;  /* 0x0000000a2008723c */ /* 0x040ff000000418ff */
[C---:B-----5:R-:W-:Y:S01]  /*7430*/  HMMA.16816.F32.BF16 R12, R32.reuse, R16, RZ ;  /* 0x00000010200c723c */ /* 0x060fe200000418ff */
[----:B------:R-:W-:Y:S03]  /*7440*/  @P0 IADD3 R0, R222, -0x1, RZ ;  /* 0xffffffffde000810 */ /* 0x000fe60007ffe0ff */
[----:B------:R-:W-:Y:S01]  /*7450*/  @P0 IMAD.MOV.U32 R158, RZ, RZ, c[0x0][0x1e4] ;  /* 0x00007900ff9e0624 */ /* 0x000fe200078e00ff */
[----:B------:R-:W-:Y:S03]  /*7460*/  @P0 SHF.R.S32.HI R3, RZ, 0x1f, R0 ;  /* 0x0000001fff030819 */ /* 0x000fe60000011400 */
[C---:B------:R-:W-:Y:S04]  /*7470*/  HMMA.16816.F32.BF16 R16, R32.reuse, R18, RZ ;  /* 0x000000122010723c */ /* 0x040fe800000418ff */
[----:B------:R-:W-:Y:S04]  /*7480*/  @P0 IMAD R3, R3, c[0x0][0x1e0], RZ ;  /* 0x0000780003030a24 */ /* 0x000fe800078e02ff */
[C---:B---3--:R-:W-:Y:S01]  /*7490*/  HMMA.16816.F32.BF16 R20, R32.reuse, R24, RZ ;  /* 0x000000182014723c */ /* 0x048fe200000418ff */
[C---:B------:R-:W-:Y:S07]  /*74a0*/  @P0 IMAD R3, R0.reuse, c[0x0][0x1e4], R3 ;  /* 0x0000790000030a24 */ /* 0x040fee00078e0203 */
[C---:B------:R-:W-:Y:S08]  /*74b0*/  HMMA.16816.F32.BF16 R24, R32.reuse, R26, RZ ;  /* 0x0000001a2018723c */ /* 0x040ff000000418ff */
[C---:B----4-:R-:W-:Y:S07]  /*74c0*/  HMMA.16816.F32.BF16 R28, R32.reuse, R168, RZ ;  /* 0x000000a8201c723c */ /* 0x050fee00000418ff */
[----:B------:R-:W-:Y:S01]  /*74d0*/  @P0 IMAD.WIDE.U32 R168, R0, c[0x0][0x1e0], RZ ;  /* 0x0000780000a80a25 */ /* 0x000fe200078e00ff */
[----:B------:R-:W-:Y:S04]  /*74e0*/  HMMA.16816.F32.BF16 R32, R32, R170, RZ ;  /* 0x000000aa2020723c */ /* 0x000fe800000418ff */
[----:B------:R-:W-:Y:S02]  /*74f0*/  @P0 IMAD.IADD R3, R169, 0x1, R3 ;  /* 0x00000001a9030824 */ /* 0x000fe400078e0203 */
[C---:B------:R-:W-:Y:S02]  /*7500*/  @P0 IMAD.SHL.U32 R156, R168.reuse, 0x40, RZ ;  /* 0x00000040a89c0824 */ /* 0x040fe400078e00ff */
[C---:B------:R-:W-:Y:S05]  /*7510*/  HMMA.16816.F32.BF16 R4, R172.reuse, R176, R4 ;  /* 0x000000b0ac04723c */ /* 0x040fea0000041804 */
[----:B------:R-:W-:Y:S02]  /*7520*/  @P0 SHF.L.U64.HI R218, R168, 0x6, R3 ;  /* 0x00000006a8da0819 */ /* 0x000fe40000010203 */
[----:B------:R-:W-:Y:S01]  /*7530*/  LDSM.16.M88.4 R168, [R201] ;  /* 0x00000000c9a8783b */ /* 0x000fe20000000200 */
[C---:B------:R-:W-:Y:S04]  /*7540*/  HMMA.16816.F32.BF16 R8, R172.reuse, R178, R8 ;  /* 0x000000b2ac08723c */ /* 0x040fe80000041808 */
[----:B------:R-:W-:Y:S01]  /*7550*/  LDSM.16.M88.4 R176, [R197+0x800] ;  /* 0x00080000c5b0783b */ /* 0x000fe20000000200 */
[----:B------:R-:W-:Y:S03]  /*7560*/  @P0 IADD3 R0, P1, R156, R230, RZ ;  /* 0x000000e69c000210 */ /* 0x000fe60007f3e0ff */
[C---:B------:R-:W-:Y:S04]  /*7570*/  HMMA.16816.F32.BF16 R12, R172.reuse, R180, R12 ;  /* 0x000000b4ac0c723c */ /* 0x040fe8000004180c */
[----:B------:R-:W-:Y:S01]  /*7580*/  @P0 IMAD.X R3, R218, 0x1, R229, P1 ;  /* 0x00000001da030824 */ /* 0x000fe200008e06e5 */
[C---:B-1----:R-:W-:Y:S03]  /*7590*/  @P0 LEA R220, P1, R0.reuse, c[0x0][0x1c8], 0x1 ;  /* 0x0000720000dc0a11 */ /* 0x042fe600078208ff */
[C---:B------:R-:W-:Y:S04]  /*75a0*/  HMMA.16816.F32.BF16 R16, R172.reuse, R182, R16 ;  /* 0x000000b6ac10723c */ /* 0x040fe80000041810 */
[----:B------:R-:W-:Y:S02]  /*75b0*/  @P0 LEA.HI.X R221, R0, c[0x0][0x1cc], R3, 0x1, P1 ;  /* 0x0000730000dd0a11 */ /* 0x000fe400008f0c03 */
[----:B------:R-:W-:Y:S02]  /*75c0*/  @P0 IADD3 R219, P1, R230, 0x40, RZ ;  /* 0x00000040e6db0810 */ /* 0x000fe40007f3e0ff */
[C---:B------:R-:W-:Y:S04]  /*75d0*/  HMMA.16816.F32.BF16 R20, R172.reuse, R184, R20 ;  /* 0x000000b8ac14723c */ /* 0x040fe80000041814 */
[----:B------:R-:W-:Y:S01]  /*75e0*/  @P0 IMAD.X R224, RZ, RZ, R229, P1 ;  /* 0x000000ffffe00224 */ /* 0x000fe200008e06e5 */
[-C--:B------:R-:W-:Y:S03]  /*75f0*/  @P0 IADD3 R0, P1, R156, R219.reuse, RZ ;  /* 0x000000db9c000210 */ /* 0x080fe60007f3e0ff */
[C---:B------:R-:W-:Y:S04]  /*7600*/  HMMA.16816.F32.BF16 R24, R172.reuse, R186, R24 ;  /* 0x000000baac18723c */ /* 0x040fe80000041818 */
[----:B------:R-:W-:Y:S01]  /*7610*/  @P0 IMAD.X R3, R218, 0x1, R224, P1 ;  /* 0x00000001da030824 */ /* 0x000fe200008e06e0 */
[C---:B------:R-:W-:Y:S03]  /*7620*/  @P0 LEA R182, P1, R0.reuse, c[0x0][0x1c8], 0x1 ;  /* 0x0000720000b60a11 */ /* 0x040fe600078208ff */
[C---:B------:R-:W-:Y:S04]  /*7630*/  HMMA.16816.F32.BF16 R28, R172.reuse, R188, R28 ;  /* 0x000000bcac1c723c */ /* 0x040fe8000004181c */
[----:B------:R-:W-:Y:S02]  /*7640*/  @P0 LEA.HI.X R183, R0, c[0x0][0x1cc], R3, 0x1, P1 ;  /* 0x0000730000b70a11 */ /* 0x000fe400008f0c03 */
[----:B------:R-:W-:Y:S02]  /*7650*/  @P0 IADD3 R180, P1, R230, 0x80, RZ ;  /* 0x00000080e6b40810 */ /* 0x000fe40007f3e0ff */
[----:B------:R-:W-:Y:S01]  /*7660*/  HMMA.16816.F32.BF16 R32, R172, R190, R32 ;  /* 0x000000beac20723c */ /* 0x000fe20000041820 */
[----:B------:R-:W1:Y:S03]  /*7670*/  LDSM.16.M88.4 R172, [R197] ;  /* 0x00000000c5ac783b */ /* 0x000e660000000200 */
[----:B------:R-:W-:Y:S01]  /*7680*/  @P0 IMAD.X R181, RZ, RZ, R229, P1 ;  /* 0x000000ffffb50224 */ /* 0x000fe200008e06e5 */
[----:B------:R-:W-:Y:S07]  /*7690*/  @P0 IADD3 R0, P1, R156, R180, RZ ;  /* 0x000000b49c000210 */ /* 0x000fee0007f3e0ff */
[----:B------:R-:W-:Y:S01]  /*76a0*/  @P0 IMAD.X R3, R218, 0x1, R181, P1 ;  /* 0x00000001da030824 */ /* 0x000fe200008e06b5 */
[C---:B------:R-:W-:Y:S04]  /*76b0*/  @P0 LEA R188, P1, R0.reuse, c[0x0][0x1c8], 0x1 ;  /* 0x0000720000bc0a11 */ /* 0x040fe800078208ff */
[----:B------:R-:W-:Y:S01]  /*76c0*/  @P0 LEA.HI.X R189, R0, c[0x0][0x1cc], R3, 0x1, P1 ;  /* 0x0000730000bd0a11 */ /* 0x000fe200008f0c03 */
[----:B------:R-:W-:Y:S05]  /*76d0*/  @P0 IMAD.MOV.U32 R0, RZ, RZ, c[0x0][0x1e0] ;  /* 0x00007800ff000624 */ /* 0x000fea00078e00ff */
[C---:B------:R-:W-:Y:S04]  /*76e0*/  @P0 LEA R3, P1, R0.reuse, R156, 0x5 ;  /* 0x0000009c00030211 */ /* 0x040fe800078228ff */
[----:B------:R-:W-:Y:S02]  /*76f0*/  @P0 LEA.HI.X R0, R0, R218, R158, 0x5, P1 ;  /* 0x000000da00000211 */ /* 0x000fe400008f2c9e */
[----:B------:R-:W-:Y:S01]  /*7700*/  @P0 IADD3 R158, P1, R230, 0xc0, RZ ;  /* 0x000000c0e69e0810 */ /* 0x000fe20007f3e0ff */
[C---:B-1----:R-:W-:Y:S08]  /*7710*/  HMMA.16816.F32.BF16 R4, R168.reuse, R172, R4 ;  /* 0x000000aca804723c */ /* 0x042ff00000041804 */
[C---:B------:R-:W-:Y:S01]  /*7720*/  HMMA.16816.F32.BF16 R8, R168.reuse, R174, R8 ;  /* 0x000000aea808723c */ /* 0x040fe20000041808 */
[----:B------:R-:W1:Y:S07]  /*7730*/  LDSM.16.M88.4 R172, [R197+0x1000] ;  /* 0x00100000c5ac783b */ /* 0x000e6e0000000200 */
[C---:B------:R-:W-:Y:S08]  /*7740*/  HMMA.16816.F32.BF16 R12, R168.reuse, R176, R12 ;  /* 0x000000b0a80c723c */ /* 0x040ff0000004180c */
[C---:B------:R-:W-:Y:S01]  /*7750*/  HMMA.16816.F32.BF16 R16, R168.reuse, R178, R16 ;  /* 0x000000b2a810723c */ /* 0x040fe20000041810 */
[----:B------:R-:W3:Y:S07]  /*7760*/  LDSM.16.M88.4 R176, [R197+0x1800] ;  /* 0x00180000c5b0783b */ /* 0x000eee0000000200 */
[C---:B-1----:R-:W-:Y:S08]  /*7770*/  HMMA.16816.F32.BF16 R20, R168.reuse, R172, R20 ;  /* 0x000000aca814723c */ /* 0x042ff00000041814 */
[C---:B------:R-:W-:Y:S01]  /*7780*/  HMMA.16816.F32.BF16 R24, R168.reuse, R174, R24 ;  /* 0x000000aea818723c */ /* 0x040fe20000041818 */
[----:B------:R-:W-:Y:S07]  /*7790*/  LDSM.16.M88.4 R172, [R194] ;  /* 0x00000000c2ac783b */ /* 0x000fee0000000200 */
[C---:B---3--:R-:W-:Y:S08]  /*77a0*/  HMMA.16816.F32.BF16 R28, R168.reuse, R176, R28 ;  /* 0x000000b0a81c723c */ /* 0x048ff0000004181c */
[----:B------:R-:W-:Y:S01]  /*77b0*/  HMMA.16816.F32.BF16 R32, R168, R178, R32 ;  /* 0x000000b2a820723c */ /* 0x000fe20000041820 */
[----:B------:R-:W1:Y:S05]  /*77c0*/  LDSM.16.M88.4 R168, [R200] ;  /* 0x00000000c8a8783b */ /* 0x000e6a0000000200 */
[----:B------:R-:W3:Y:S02]  /*77d0*/  LDSM.16.M88.4 R176, [R194+0x800] ;  /* 0x00080000c2b0783b */ /* 0x000ee40000000200 */
[C---:B-1----:R-:W-:Y:S08]  /*77e0*/  HMMA.16816.F32.BF16 R4, R168.reuse, R172, R4 ;  /* 0x000000aca804723c */ /* 0x042ff00000041804 */
[C---:B------:R-:W-:Y:S01]  /*77f0*/  HMMA.16816.F32.BF16 R8, R168.reuse, R174, R8 ;  /* 0x000000aea808723c */ /* 0x040fe20000041808 */
[----:B------:R-:W1:Y:S07]  /*7800*/  LDSM.16.M88.4 R172, [R194+0x1000] ;  /* 0x00100000c2ac783b */ /* 0x000e6e0000000200 */
[C---:B---3--:R-:W-:Y:S08]  /*7810*/  HMMA.16816.F32.BF16 R12, R168.reuse, R176, R12 ;  /* 0x000000b0a80c723c */ /* 0x048ff0000004180c */
[C---:B------:R-:W-:Y:S01]  /*7820*/  HMMA.16816.F32.BF16 R16, R168.reuse, R178, R16 ;  /* 0x000000b2a810723c */ /* 0x040fe20000041810 */
[----:B------:R-:W3:Y:S07]  /*7830*/  LDSM.16.M88.4 R176, [R194+0x1800] ;  /* 0x00180000c2b0783b */ /* 0x000eee0000000200 */
[C---:B-1----:R-:W-:Y:S08]  /*7840*/  HMMA.16816.F32.BF16 R20, R168.reuse, R172, R20 ;  /* 0x000000aca814723c */ /* 0x042ff00000041814 */
[C---:B------:R-:W-:Y:S01]  /*7850*/  HMMA.16816.F32.BF16 R24, R168.reuse, R174, R24 ;  /* 0x000000aea818723c */ /* 0x040fe20000041818 */
[----:B------:R-:W-:Y:S07]  /*7860*/  LDSM.16.M88.4 R172, [R159+0x2000] ;  /* 0x002000009fac783b */ /* 0x000fee0000000200 */
[C---:B---3--:R-:W-:Y:S08]  /*7870*/  HMMA.16816.F32.BF16 R28, R168.reuse, R176, R28 ;  /* 0x000000b0a81c723c */ /* 0x048ff0000004181c */
[----:B------:R-:W-:Y:S01]  /*7880*/  HMMA.16816.F32.BF16 R32, R168, R178, R32 ;  /* 0x000000b2a820723c */ /* 0x000fe20000041820 */
[----:B------:R-:W1:Y:S05]  /*7890*/  LDSM.16.M88.4 R168, [R198+0x4000] ;  /* 0x00400000c6a8783b */ /* 0x000e6a0000000200 */
        /* <DEDUP_REMOVED lines=9> */
[----:B------:R-:W-:Y:S07]  /*7930*/  LDSM.16.M88.4 R172, [R214] ;  /* 0x00000000d6ac783b */ /* 0x000fee0000000200 */
[C---:B---3--:R-:W-:Y:S08]  /*7940*/  HMMA.16816.F32.BF16 R28, R168.reuse, R176, R28 ;  /* 0x000000b0a81c723c */ /* 0x048ff0000004181c */
[----:B------:R-:W-:Y:S01]  /*7950*/  HMMA.16816.F32.BF16 R32, R168, R178, R32 ;  /* 0x000000b2a820723c */ /* 0x000fe20000041820 */
[----:B------:R-:W1:Y:S05]  /*7960*/  LDSM.16.M88.4 R168, [R199+0x4000] ;  /* 0x00400000c7a8783b */ /* 0x000e6a0000000200 */
[----:B------:R-:W3:Y:S02]  /*7970*/  LDSM.16.M88.4 R176, [R213] ;  /* 0x00000000d5b0783b */ /* 0x000ee40000000200 */
[C---:B-1----:R-:W-:Y:S08]  /*7980*/  HMMA.16816.F32.BF16 R4, R168.reuse, R172, R4 ;  /* 0x000000aca804723c */ /* 0x042ff00000041804 */
[C---:B------:R-:W-:Y:S01]  /*7990*/  HMMA.16816.F32.BF16 R8, R168.reuse, R174, R8 ;  /* 0x000000aea808723c */ /* 0x040fe20000041808 */
[----:B------:R-:W1:Y:S07]  /*79a0*/  LDSM.16.M88.4 R172, [R212] ;  /* 0x00000000d4ac783b */ /* 0x000e6e0000000200 */
[C---:B---3--:R-:W-:Y:S08]  /*79b0*/  HMMA.16816.F32.BF16 R12, R168.reuse, R176, R12 ;  /* 0x000000b0a80c723c */ /* 0x048ff0000004180c */
[C---:B------:R-:W-:Y:S01]  /*79c0*/  HMMA.16816.F32.BF16 R16, R168.reuse, R178, R16 ;  /* 0x000000b2a810723c */ /* 0x040fe20000041810 */
[----:B------:R-:W3:Y:S07]  /*79d0*/  LDSM.16.M88.4 R176, [R211] ;  /* 0x00000000d3b0783b */ /* 0x000eee0000000200 */
        /* <DEDUP_REMOVED lines=129> */
[----:B------:R-:W3:Y:S01]  /*81f0*/  LDSM.16.M88.4 R176, [R194+0x7800] ;  /* 0x00780000c2b0783b */ /* 0x000ee20000000200 */
[----:B------:R-:W-:Y:S04]  /*8200*/  DEPBAR.LE SB0, 0x0 ;  /* 0x000080000000791a */ /* 0x000fe80000000000 */
[----:B------:R-:W-:Y:S02]  /*8210*/  BAR.SYNC.DEFER_BLOCKING 0x0 ;  /* 0x0000000000007b1d */ /* 0x000fe40000010000 */
[C---:B-1----:R-:W-:Y:S04]  /*8220*/  HMMA.16816.F32.BF16 R20, R168.reuse, R172, R20 ;  /* 0x000000aca814723c */ /* 0x042fe80000041814 */
[----:B------:R-:W-:Y:S01]  /*8230*/  @!PT LDS RZ, [RZ] ;  /* 0x00000000fffff984 */ /* 0x000fe20000000800 */
[----:B------:R-:W-:Y:S01]  /*8240*/  @!PT LDS RZ, [RZ] ;  /* 0x00000000fffff984 */ /* 0x000fe20000000800 */
[----:B------:R-:W-:Y:S01]  /*8250*/  @!PT LDS RZ, [RZ] ;  /* 0x00000000fffff984 */ /* 0x000fe20000000800 */
[----:B------:R1:W-:Y:S03]  /*8260*/  @P0 LDGSTS.E.BYPASS.LTC128B.128 [R223+0x8100], [R220.64], !P5 ;  /* 0x08100000dcdf0fae */ /* 0x0003e6000e901d46 */
[----:B------:R-:W-:Y:S01]  /*8270*/  @P0 IMAD.X R172, RZ, RZ, R229, P1 ;  /* 0x000000ffffac0224 */ /* 0x000fe200008e06e5 */
[----:B------:R-:W-:Y:S01]  /*8280*/  @P0 IADD3 R156, P1, R156, R158, RZ ;  /* 0x0000009e9c9c0210 */ /* 0x000fe20007f3e0ff */
[C---:B------:R-:W-:Y:S01]  /*8290*/  HMMA.16816.F32.BF16 R24, R168.reuse, R174, R24 ;  /* 0x000000aea818723c */ /* 0x040fe20000041818 */
[----:B------:R4:W-:Y:S03]  /*82a0*/  @P0 LDGSTS.E.BYPASS.LTC128B.128 [R223+0xa100], [R182.64], !P4 ;  /* 0x0a100000b6df0fae */ /* 0x0009e6000e101d46 */
[----:B------:R-:W-:Y:S01]  /*82b0*/  @P0 IMAD.X R173, R218, 0x1, R172, P1 ;  /* 0x00000001daad0824 */ /* 0x000fe200008e06ac */
[C---:B------:R-:W-:Y:S01]  /*82c0*/  @P0 LEA R184, P1, R156.reuse, c[0x0][0x1c8], 0x1 ;  /* 0x000072009cb80a11 */ /* 0x040fe200078208ff */
[----:B------:R1:W-:Y:S02]  /*82d0*/  @P0 LDGSTS.E.BYPASS.LTC128B.128 [R223+0xc100], [R188.64], !P3 ;  /* 0x0c100000bcdf0fae */ /* 0x0003e4000d901d46 */
[C---:B---3--:R-:W-:Y:S04]  /*82e0*/  HMMA.16816.F32.BF16 R28, R168.reuse, R176, R28 ;  /* 0x000000b0a81c723c */ /* 0x048fe8000004181c */
[----:B------:R-:W-:Y:S02]  /*82f0*/  @P0 LEA.HI.X R185, R156, c[0x0][0x1cc], R173, 0x1, P1 ;  /* 0x000073009cb90a11 */ /* 0x000fe400008f0cad */
[C---:B------:R-:W-:Y:S02]  /*8300*/  @P0 IADD3 R156, P1, R3.reuse, R230, RZ ;  /* 0x000000e6039c0210 */ /* 0x040fe40007f3e0ff */
[----:B------:R-:W-:Y:S01]  /*8310*/  HMMA.16816.F32.BF16 R32, R168, R178, R32 ;  /* 0x000000b2a820723c */ /* 0x000fe20000041820 */
[----:B------:R1:W-:Y:S03]  /*8320*/  @P0 LDGSTS.E.BYPASS.LTC128B.128 [R223+0xe100], [R184.64], !P2 ;  /* 0x0e100000b8df0fae */ /* 0x0003e6000d101d46 */
[----:B------:R-:W-:Y:S01]  /*8330*/  @P0 IMAD.X R173, R0, 0x1, R229, P1 ;  /* 0x0000000100ad0824 */ /* 0x000fe200008e06e5 */
[C---:B----4-:R-:W-:Y:S04]  /*8340*/  @P0 LEA R182, P1, R156.reuse, c[0x0][0x1c8], 0x1 ;  /* 0x000072009cb60a11 */ /* 0x050fe800078208ff */
[----:B------:R-:W-:Y:S03]  /*8350*/  @P0 LEA.HI.X R183, R156, c[0x0][0x1cc], R173, 0x1, P1 ;  /* 0x000073009cb70a11 */ /* 0x000fe600008f0cad */
[C---:B------:R-:W-:Y:S02]  /*8360*/  @P0 IADD3 R156, P1, R3.reuse, R219, RZ ;  /* 0x000000db039c0210 */ /* 0x040fe40007f3e0ff */
[----:B------:R1:W-:Y:S03]  /*8370*/  @P0 LDGSTS.E.BYPASS.LTC128B.128 [R223+0x9100], [R182.64], !P5 ;  /* 0x09100000b6df0fae */ /* 0x0003e6000e901d46 */
[----:B------:R-:W-:Y:S01]  /*8380*/  @P0 IMAD.X R173, R0, 0x1, R224, P1 ;  /* 0x0000000100ad0824 */ /* 0x000fe200008e06e0 */
[C---:B------:R-:W-:Y:S04]  /*8390*/  @P0 LEA R186, P1, R156.reuse, c[0x0][0x1c8], 0x1 ;  /* 0x000072009cba0a11 */ /* 0x040fe800078208ff */
[----:B------:R-:W-:Y:S02]  /*83a0*/  @P0 LEA.HI.X R187, R156, c[0x0][0x1cc], R173, 0x1, P1 ;  /* 0x000073009cbb0a11 */ /* 0x000fe400008f0cad */
[C---:B------:R-:W-:Y:S03]  /*83b0*/  @P0 IADD3 R156, P1, R3.reuse, R180, RZ ;  /* 0x000000b4039c0210 */ /* 0x040fe60007f3e0ff */
[----:B------:R1:W-:Y:S02]  /*83c0*/  @P0 LDGSTS.E.BYPASS.LTC128B.128 [R223+0xb100], [R186.64], !P4 ;  /* 0x0b100000badf0fae */ /* 0x0003e4000e101d46 */
[----:B------:R-:W-:Y:S01]  /*83d0*/  @P0 IMAD.X R173, R0, 0x1, R181, P1 ;  /* 0x0000000100ad0824 */ /* 0x000fe200008e06b5 */
[----:B------:R-:W-:Y:S01]  /*83e0*/  @P0 IADD3 R3, P1, R3, R158, RZ ;  /* 0x0000009e03030210 */ /* 0x000fe20007f3e0ff */
[----:B------:R-:W-:Y:S04]  /*83f0*/  IMAD.SHL.U32 R158, R222, 0x40, RZ ;  /* 0x00000040de9e7824 */ /* 0x000fe800078e00ff */
[----:B------:R-:W-:Y:S01]  /*8400*/  @P0 IMAD.X R0, R0, 0x1, R172, P1 ;  /* 0x0000000100000824 */ /* 0x000fe200008e06ac */
[----:B------:R-:W-:Y:S01]  /*8410*/  @P0 LEA R180, P1, R156, c[0x0][0x1c8], 0x1 ;  /* 0x000072009cb40a11 */ /* 0x000fe200078208ff */
[----:B--2---:R-:W-:Y:S02]  /*8420*/  IMAD.IADD R172, R226, 0x1, R243 ;  /* 0x00000001e2ac7824 */ /* 0x004fe400078e02f3 */
[----:B------:R-:W-:Y:S01]  /*8430*/  IMAD.MOV.U32 R226, RZ, RZ, c[0x0][0x32c] ;  /* 0x0000cb00ffe27624 */ /* 0x000fe200078e00ff */
[----:B------:R-:W-:Y:S02]  /*8440*/  @P0 LEA.HI.X R181, R156, c[0x0][0x1cc], R173, 0x1, P1 ;  /* 0x000073009cb50a11 */ /* 0x000fe400008f0cad */
[C---:B------:R-:W-:Y:S03]  /*8450*/  @P0 LEA R174, P1, R3.reuse, c[0x0][0x1c8], 0x1 ;  /* 0x0000720003ae0a11 */ /* 0x040fe600078208ff */
[----:B------:R1:W-:Y:S01]  /*8460*/  @P0 LDGSTS.E.BYPASS.LTC128B.128 [R223+0xd100], [R180.64], !P3 ;  /* 0x0d100000b4df0fae */ /* 0x0003e2000d901d46 */
[----:B------:R-:W-:Y:S01]  /*8470*/  @P0 LEA.HI.X R175, R3, c[0x0][0x1cc], R0, 0x1, P1 ;  /* 0x0000730003af0a11 */ /* 0x000fe200008f0c00 */
[----:B------:R-:W-:Y:S04]  /*8480*/  @P6 IMAD.HI.U32 R0, R172, c[0x0][0x2c8], RZ ;  /* 0x0000b200ac006a27 */ /* 0x000fe800078e00ff */
[----:B------:R1:W-:Y:S01]  /*8490*/  @P0 LDGSTS.E.BYPASS.LTC128B.128 [R223+0xf100], [R174.64], !P2 ;  /* 0x0f100000aedf0fae */ /* 0x0003e2000d101d46 */
[----:B------:R-:W-:Y:S02]  /*84a0*/  @P6 SHF.R.U32.HI R172, RZ, c[0x0][0x2cc], R0 ;  /* 0x0000b300ffac6a19 */ /* 0x000fe40000011600 */
[----:B------:R-:W-:Y:S02]  /*84b0*/  ISETP.GE.AND P6, PT, R226, 0x1, PT ;  /* 0x00000001e200780c */ /* 0x000fe40003fc6270 */
[----:B------:R-:W0:Y:S01]  /*84c0*/  LDGDEPBAR ;  /* 0x00000000000079af */ /* 0x000e220000000000 */
[----:B------:R-:W-:Y:S04]  /*84d0*/  IADD3 R0, -R238, 0x1, -R158 ;  /* 0x00000001ee007810 */ /* 0x000fe80007ffe99e */
[----:B------:R-:W-:Y:S01]  /*84e0*/  IADD3 R0, -R241, R0, R240 ;  /* 0x00000000f1007210 */ /* 0x000fe20007ffe1f0 */
[----:B------:R-:W2:Y:S03]  /*84f0*/  SHFL.IDX PT, R156, R172, RZ, 0x1c1f ;  /* 0x001c1fffac9c7589 */ /* 0x000ea600000e0000 */
[C---:B------:R-:W-:Y:S02]  /*8500*/  IADD3 R173, R0.reuse, c[0x0][0x328], RZ ;  /* 0x0000ca0000ad7a10 */ /* 0x040fe40007ffe0ff */
[----:B------:R-:W-:Y:S03]  /*8510*/  IADD3 R171, R0, UR4, RZ ;  /* 0x0000000400ab7c10 */ /* 0x000fe6000fffe0ff */
[--C-:B--2---:R-:W-:Y:S02]  /*8520*/  IMAD.IADD R3, R173, 0x1, R156.reuse ;  /* 0x00000001ad037824 */ /* 0x104fe400078e029c */
[----:B------:R-:W-:Y:S01]  /*8530*/  IMAD.IADD R0, R171, 0x1, R156 ;  /* 0x00000001ab007824 */ /* 0x000fe200078e029c */
[----:B------:R-:W-:-:S05]  /*8540*/  @!P6 BRA `(.L_x_4273) ;  /* 0x000001800000e947 */ /* 0x000fca0003800000 */
[----:B-1----:R-:W-:Y:S01]  /*8550*/  IADD3 R156, -R241, R240, R156 ;  /* 0x000000f0f19c7210 */ /* 0x002fe20007ffe19c */
        /* <DEDUP_REMOVED lines=12> */
.L_x_4275:
[----:B------:R-:W-:Y:S04]  /*8620*/  MOV R168, c[0x0][0x32c] ;  /* 0x0000cb0000a87a02 */ /* 0x000fe80000000f00 */
[----:B------:R-:W-:Y:S11]  /*8630*/  ISETP.NE.AND P0, PT, R168, 0x1, PT ;  /* 0x00000001a800780c */ /* 0x000ff60003f05270 */
[----:B------:R-:W-:Y:S02]  /*8640*/  @!UPT UIADD3 URZ, URZ, URZ, URZ ;  /* 0x0000003f3f3ff290 */ /* 0x000fe4000fffe03f */
[----:B------:R-:W-:Y:S05]  /*8650*/  @P0 IMAD.HI.U32 R168, R156, c[0x0][0x330], RZ ;  /* 0x0000cc009ca80a27 */ /* 0x000fea00078e00ff */
[----:B------:R-:W-:Y:S02]  /*8660*/  @P0 SHF.R.U32.HI R156, RZ, c[0x0][0x334], R168 ;  /* 0x0000cd00ff9c0a19 */ /* 0x000fe400000116a8 */
.L_x_4276:
[----:B------:R-:W-:Y:S05]  /*8670*/  BSYNC B0 ;  /* 0x0000000000007941 */ /* 0x000fea0003800000 */
.L_x_4274:
[----:B------:R-:W-:Y:S04]  /*8680*/  IMAD R156, R156, c[0x0][0x32c], -R158 ;  /* 0x0000cb009c9c7a24 */ /* 0x000fe800078e0a9e */
[----:B------:R-:W-:Y:S05]  /*8690*/  IMAD.IADD R156, R156, 0x1, -R238 ;  /* 0x000000019c9c7824 */ /* 0x000fea00078e0aee */
[----:B------:R-:W-:Y:S02]  /*86a0*/  IMNMX R0, R0, R156, !PT ;  /* 0x0000009c00007217 */ /* 0x000fe40007800200 */
[----:B------:R-:W-:Y:S04]  /*86b0*/  IADD3 R156, R156, c[0x0][0x32c], RZ ;  /* 0x0000cb009c9c7a10 */ /* 0x000fe80007ffe0ff */
[----:B------:R-:W-:Y:S02]  /*86c0*/  IMNMX R3, R3, R156, PT ;  /* 0x0000009c03037217 */ /* 0x000fe40003800200 */
.L_x_4273:
[----:B-1----:R-:W-:Y:S04]  /*86d0*/  ISETP.GT.AND P1, PT, R222, -0x1, PT ;  /* 0xffffffffde00780c */ /* 0x002fe80003f24270 */
        /* <DEDUP_REMOVED lines=65> */
.L_x_4279:
[----:B------:R-:W-:Y:S04]  /*8af0*/  MOV R21, c[0x0][0x32c] ;  /* 0x0000cb0000157a02 */ /* 0x000fe80000000f00 */
[----:B------:R-:W-:Y:S11]  /*8b00*/  ISETP.NE.AND P0, PT, R21, 0x1, PT ;  /* 0x000000011500780c */ /* 0x000ff60003f05270 */
[----:B------:R-:W-:Y:S02]  /*8b10*/  @!UPT UIADD3 URZ, URZ, URZ, URZ ;  /* 0x0000003f3f3ff290 */ /* 0x000fe4000fffe03f */
[----:B------:R-:W-:Y:S05]  /*8b20*/  @P0 IMAD.HI.U32 R21, R0, c[0x0][0x330], RZ ;  /* 0x0000cc0000150a27 */ /* 0x000fea00078e00ff */
[----:B------:R-:W-:Y:S02]  /*8b30*/  @P0 SHF.R.U32.HI R0, RZ, c[0x0][0x334], R21 ;  /* 0x0000cd00ff000a19 */ /* 0x000fe40000011615 */
.L_x_4280:
[----:B------:R-:W-:Y:S05]  /*8b40*/  BSYNC B0 ;  /* 0x0000000000007941 */ /* 0x000fea0003800000 */
.L_x_4278:
[----:B------:R-:W-:Y:S04]  /*8b50*/  IMAD R158, R0, c[0x0][0x32c], -R158 ;  /* 0x0000cb00009e7a24 */ /* 0x000fe800078e0a9e */
[----:B------:R-:W-:Y:S05]  /*8b60*/  IMAD.IADD R0, R158, 0x1, -R238 ;  /* 0x000000019e007824 */ /* 0x000fea00078e0aee */
[----:B------:R-:W-:Y:S02]  /*8b70*/  IMNMX R3, R3, R0, !PT ;  /* 0x0000000003037217 */ /* 0x000fe40007800200 */
[----:B------:R-:W-:Y:S04]  /*8b80*/  IADD3 R0, R0, c[0x0][0x32c], RZ ;  /* 0x0000cb0000007a10 */ /* 0x000fe80007ffe0ff */
[----:B------:R-:W-:Y:S02]  /*8b90*/  IMNMX R4, R4, R0, PT ;  /* 0x0000000004047217 */ /* 0x000fe40003800200 */
.L_x_4277:
        /* <DEDUP_REMOVED lines=34> */
[--C-:B------:R-:W-:Y:S02]  /*8dc0*/  FFMA.FTZ R21, R174, c[0x0][0x2d0], -R2.reuse ;  /* 0x0000b400ae157a23 */ /* 0x100fe40000010802 */
[--C-:B------:R-:W-:Y:S01]  /*8dd0*/  FFMA.FTZ R29, R175, c[0x0][0x2d0], -R2.reuse ;  /* 0x0000b400af1d7a23 */ /* 0x100fe20000010802 */
[----:B------:R-:W-:Y:S01]  /*8de0*/  ISETP.LT.OR P0, PT, R4, 0x2, P0 ;  /* 0x000000020400780c */ /* 0x000fe20000701670 */
[--C-:B------:R-:W-:Y:S01]  /*8df0*/  FFMA.FTZ R185, R169, c[0x0][0x2d0], -R2.reuse ;  /* 0x0000b400a9b97a23 */ /* 0x100fe20000010802 */
[----:B------:R-:W-:Y:S01]  /*8e00*/  LDSM.16.MT88.4 R172, [R192] ;  /* 0x00000000c0ac783b */ /* 0x000fe20000004200 */
[--C-:B------:R-:W-:Y:S01]  /*8e10*/  FFMA.FTZ R184, R168, c[0x0][0x2d0], -R2.reuse ;  /* 0x0000b400a8b87a23 */ /* 0x100fe20000010802 */
[----:B------:R-:W-:Y:S01]  /*8e20*/  FSEL R7, R7, -INF , !P0 ;  /* 0xff80000007077808 */ /* 0x000fe20004000000 */
[--C-:B------:R-:W-:Y:S01]  /*8e30*/  FFMA.FTZ R189, R13, c[0x0][0x2d0], -R2.reuse ;  /* 0x0000b4000dbd7a23 */ /* 0x100fe20000010802 */
[----:B------:R-:W-:Y:S01]  /*8e40*/  ISETP.GT.AND P0, PT, R3, 0x8, P1 ;  /* 0x000000080300780c */ /* 0x000fe20000f04270 */
        /* <DEDUP_REMOVED lines=9> */
[----:B------:R-:W-:Y:S01]  /*8ee0*/  FFMA.FTZ R220, R8, c[0x0][0x2d0], -R2 ;  /* 0x0000b40008dc7a23 */ /* 0x000fe20000010802 */
[C---:B------:R-:W-:Y:S01]  /*8ef0*/  ISETP.LT.OR P0, PT, R4.reuse, 0xa, P0 ;  /* 0x0000000a0400780c */ /* 0x040fe20000701670 */
[----:B------:R-:W1:Y:S03]  /*8f00*/  MUFU.EX2 R2, R0 ;  /* 0x0000000000027308 */ /* 0x000e660000000800 */
[----:B------:R-:W-:Y:S02]  /*8f10*/  FSEL R11, R11, -INF , !P0 ;  /* 0xff8000000b0b7808 */ /* 0x000fe40004000000 */
[C---:B------:R-:W-:Y:S04]  /*8f20*/  ISETP.GT.AND P0, PT, R3.reuse, 0x10, P1 ;  /* 0x000000100300780c */ /* 0x040fe80000f04270 */
[----:B------:R-:W-:Y:S01]  /*8f30*/  ISETP.LT.OR P0, PT, R4, 0x11, P0 ;  /* 0x000000110400780c */ /* 0x000fe20000701670 */
[----:B------:R-:W2:Y:S03]  /*8f40*/  MUFU.EX2 R9, R21 ;  /* 0x0000001500097308 */ /* 0x000ea60000000800 */
[----:B------:R-:W-:Y:S02]  /*8f50*/  FSEL R177, R14, -INF , !P0 ;  /* 0xff8000000eb17808 */ /* 0x000fe40004000000 */
[----:B------:R-:W-:Y:S04]  /*8f60*/  ISETP.GT.AND P0, PT, R3, 0x11, P1 ;  /* 0x000000110300780c */ /* 0x000fe80000f04270 */
[----:B------:R-:W-:Y:S01]  /*8f70*/  ISETP.LT.OR P0, PT, R4, 0x12, P0 ;  /* 0x000000120400780c */ /* 0x000fe20000701670 */
[----:B------:R3:W4:Y:S03]  /*8f80*/  MUFU.EX2 R8, R24 ;  /* 0x0000001800087308 */ /* 0x0007260000000800 */
[----:B------:R-:W-:Y:S01]  /*8f90*/  FSEL R176, R15, -INF , !P0 ;  /* 0xff8000000fb07808 */ /* 0x000fe20004000000 */
[C---:B-1----:R-:W-:Y:S01]  /*8fa0*/  FMUL.FTZ R12, R2.reuse, R132 ;  /* 0x00000084020c7220 */ /* 0x042fe20000410000 */
[C---:B------:R-:W-:Y:S01]  /*8fb0*/  ISETP.GT.AND P0, PT, R3.reuse, 0x18, P1 ;  /* 0x000000180300780c */ /* 0x040fe20000f04270 */
[C---:B------:R-:W-:Y:S02]  /*8fc0*/  FMUL.FTZ R13, R2.reuse, R133 ;  /* 0x00000085020d7220 */ /* 0x040fe40000410000 */
[----:B------:R-:W-:Y:S01]  /*8fd0*/  FMUL.FTZ R16, R2, R136 ;  /* 0x0000008802107220 */ /* 0x000fe20000410000 */
[----:B------:R-:W-:Y:S01]  /*8fe0*/  ISETP.LT.OR P0, PT, R4, 0x19, P0 ;  /* 0x000000190400780c */ /* 0x000fe20000701670 */
[----:B------:R1:W-:Y:S01]  /*8ff0*/  MUFU.EX2 R15, R32 ;  /* 0x00000020000f7308 */ /* 0x0003e20000000800 */
[----:B------:R-:W-:Y:S02]  /*9000*/  FMUL.FTZ R17, R2, R137 ;  /* 0x0000008902117220 */ /* 0x000fe40000410000 */
[----:B------:R-:W-:Y:S01]  /*9010*/  FSEL R178, R18, -INF , !P0 ;  /* 0xff80000012b27808 */ /* 0x000fe20004000000 */
[C---:B--2---:R-:W-:Y:S01]  /*9020*/  FFMA.FTZ R0, R2.reuse, R237, R9 ;  /* 0x000000ed02007223 */ /* 0x044fe20000010009 */
[----:B------:R-:W-:Y:S01]  /*9030*/  ISETP.GT.AND P0, PT, R3, 0x19, P1 ;  /* 0x000000190300780c */ /* 0x000fe20000f04270 */
[C---:B------:R-:W-:Y:S02]  /*9040*/  FMUL.FTZ R21, R2.reuse, R141 ;  /* 0x0000008d02157220 */ /* 0x040fe40000410000 */
[----:B------:R-:W-:Y:S01]  /*9050*/  FMUL.FTZ R20, R2, R140 ;  /* 0x0000008c02147220 */ /* 0x000fe20000410000 */
[----:B------:R-:W-:Y:S01]  /*9060*/  ISETP.LT.OR P0, PT, R4, 0x1a, P0 ;  /* 0x0000001a0400780c */ /* 0x000fe20000701670 */
[----:B------:R2:W5:Y:S01]  /*9070*/  MUFU.EX2 R18, R29 ;  /* 0x0000001d00127308 */ /* 0x0005620000000800 */
[C---:B------:R-:W-:Y:S02]  /*9080*/  FMUL.FTZ R33, R2.reuse, R153 ;  /* 0x0000009902217220 */ /* 0x040fe40000410000 */
[----:B------:R-:W-:Y:S01]  /*9090*/  FSEL R179, R19, -INF , !P0 ;  /* 0xff80000013b37808 */ /* 0x000fe20004000000 */
[C---:B---3--:R-:W-:Y:S01]  /*90a0*/  FMUL.FTZ R24, R2.reuse, R144 ;  /* 0x0000009002187220 */ /* 0x048fe20000410000 */
[C---:B------:R-:W-:Y:S01]  /*90b0*/  ISETP.GT.AND P0, PT, R3.reuse, 0x20, P1 ;  /* 0x000000200300780c */ /* 0x040fe20000f04270 */
[----:B------:R-:W-:Y:S01]  /*90c0*/  FMUL.FTZ R36, R2, R36 ;  /* 0x0000002402247220 */ /* 0x000fe20000410000 */
[----:B----4-:R-:W-:Y:S01]  /*90d0*/  F2FP.BF16.PACK_AB R168, R8, R9 ;  /* 0x0000000908a8723e */ /* 0x010fe200000010ff */
[----:B------:R-:W-:Y:S01]  /*90e0*/  FMUL.FTZ R37, R2, R37 ;  /* 0x0000002502257220 */ /* 0x000fe20000410000 */
[----:B------:R-:W-:Y:S01]  /*90f0*/  ISETP.LT.OR P0, PT, R4, 0x21, P0 ;  /* 0x000000210400780c */ /* 0x000fe20000701670 */
[----:B------:R3:W-:Y:S01]  /*9100*/  MUFU.EX2 R9, R28 ;  /* 0x0000001c00097308 */ /* 0x0007e20000000800 */
[----:B------:R-:W-:Y:S02]  /*9110*/  FMUL.FTZ R40, R2, R40 ;  /* 0x0000002802287220 */ /* 0x000fe40000410000 */
[----:B------:R-:W-:Y:S01]  /*9120*/  FSEL R180, R22, -INF , !P0 ;  /* 0xff80000016b47808 */ /* 0x000fe20004000000 */
[C---:B-1----:R-:W-:Y:S01]  /*9130*/  FMUL.FTZ R32, R2.reuse, R152 ;  /* 0x0000009802207220 */ /* 0x042fe20000410000 */
[----:B------:R-:W-:Y:S01]  /*9140*/  ISETP.GT.AND P0, PT, R3, 0x21, P1 ;  /* 0x000000210300780c */ /* 0x000fe20000f04270 */
[C---:B------:R-:W-:Y:S02]  /*9150*/  FMUL.FTZ R41, R2.reuse, R41 ;  /* 0x0000002902297220 */ /* 0x040fe40000410000 */
[----:B------:R-:W-:Y:S01]  /*9160*/  FMUL.FTZ R44, R2, R44 ;  /* 0x0000002c022c7220 */ /* 0x000fe20000410000 */
[----:B------:R-:W-:Y:S01]  /*9170*/  ISETP.LT.OR P0, PT, R4, 0x22, P0 ;  /* 0x000000220400780c */ /* 0x000fe20000701670 */
[C---:B------:R-:W-:Y:S02]  /*9180*/  FMUL.FTZ R45, R2.reuse, R45 ;  /* 0x0000002d022d7220 */ /* 0x040fe40000410000 */
[C---:B------:R-:W-:Y:S01]  /*9190*/  FMUL.FTZ R48, R2.reuse, R48 ;  /* 0x0000003002307220 */ /* 0x040fe20000410000 */
[----:B------:R-:W-:Y:S01]  /*91a0*/  FSEL R181, R23, -INF , !P0 ;  /* 0xff80000017b57808 */ /* 0x000fe20004000000 */
[C---:B--2---:R-:W-:Y:S01]  /*91b0*/  FMUL.FTZ R29, R2.reuse, R149 ;  /* 0x00000095021d7220 */ /* 0x044fe20000410000 */
[----:B------:R-:W-:Y:S01]  /*91c0*/  ISETP.GT.AND P0, PT, R3, 0x28, P1 ;  /* 0x000000280300780c */ /* 0x000fe20000f04270 */
[C---:B------:R-:W-:Y:S01]  /*91d0*/  FMUL.FTZ R49, R2.reuse, R49 ;  /* 0x0000003102317220 */ /* 0x040fe20000410000 */
[----:B-----5:R-:W-:Y:S01]  /*91e0*/  F2FP.BF16.PACK_AB R136, R15, R18 ;  /* 0x000000120f88723e */ /* 0x020fe200000010ff */
[----:B------:R-:W-:Y:S01]  /*91f0*/  FMUL.FTZ R52, R2, R52 ;  /* 0x0000003402347220 */ /* 0x000fe20000410000 */
[----:B------:R-:W-:Y:S01]  /*9200*/  ISETP.LT.OR P0, PT, R4, 0x29, P0 ;  /* 0x000000290400780c */ /* 0x000fe20000701670 */
[C---:B------:R-:W-:Y:S02]  /*9210*/  FMUL.FTZ R53, R2.reuse, R53 ;  /* 0x0000003502357220 */ /* 0x040fe40000410000 */
[----:B------:R-:W-:Y:S01]  /*9220*/  FMUL.FTZ R56, R2, R56 ;  /* 0x0000003802387220 */ /* 0x000fe20000410000 */
[----:B------:R-:W-:Y:S01]  /*9230*/  FSEL R182, R26, -INF , !P0 ;  /* 0xff8000001ab67808 */ /* 0x000fe20004000000 */
[C---:B---3--:R-:W-:Y:S01]  /*9240*/  FMUL.FTZ R28, R2.reuse, R148 ;  /* 0x00000094021c7220 */ /* 0x048fe20000410000 */
        /* <DEDUP_REMOVED lines=36> */
[----:B------:R-:W-:Y:S01]  /*9490*/  FADD.FTZ R4, R8, R0 ;  /* 0x0000000008047221 */ /* 0x000fe20000010000 */
[----:B------:R-:W-:Y:S01]  /*94a0*/  FMNMX.FTZ R0, R6, R157, !PT ;  /* 0x0000009d06007209 */ /* 0x000fe20007810000 */
[----:B------:R1:W2:Y:S01]  /*94b0*/  MUFU.EX2 R8, R25 ;  /* 0x0000001900087308 */ /* 0x0002a20000000800 */
[----:B------:R-:W-:Y:S01]  /*94c0*/  FSEL R158, R35, -INF , !P0 ;  /* 0xff800000239e7808 */ /* 0x000fe20004000000 */
        /* <DEDUP_REMOVED lines=15> */
[----:B------:R-:W-:Y:S01]  /*95c0*/  FMUL.FTZ R121, R2, R121 ;  /* 0x0000007902797220 */ /* 0x000fe20000410000 */
[----:B------:R-:W-:Y:S01]  /*95d0*/  FMNMX.FTZ R0, R178, R0, !PT ;  /* 0x00000000b2007209 */ /* 0x000fe20007810000 */
[----:B-1----:R-:W-:Y:S01]  /*95e0*/  FMUL.FTZ R25, R2, R145 ;  /* 0x0000009102197220 */ /* 0x002fe20000410000 */
[----:B--2---:R-:W-:Y:S01]  /*95f0*/  F2FP.BF16.PACK_AB R170, R8, R9 ;  /* 0x0000000908aa723e */ /* 0x004fe200000010ff */
[C---:B------:R-:W-:Y:S01]  /*9600*/  FMUL.FTZ R124, R2.reuse, R124 ;  /* 0x0000007c027c7220 */ /* 0x040fe20000410000 */
[----:B------:R-:W-:Y:S01]  /*9610*/  FMNMX.FTZ R0, R179, R0, !PT ;  /* 0x00000000b3007209 */ /* 0x000fe20007810000 */
[C---:B------:R-:W-:Y:S02]  /*9620*/  FMUL.FTZ R125, R2.reuse, R125 ;  /* 0x0000007d027d7220 */ /* 0x040fe40000410000 */
[----:B------:R-:W-:Y:S01]  /*9630*/  FMUL.FTZ R128, R2, R128 ;  /* 0x0000008002807220 */ /* 0x000fe20000410000 */
        /* <DEDUP_REMOVED lines=19> */
[----:B------:R-:W-:Y:S04]  /*9770*/  FMUL.FTZ R8, R2, R164 ;  /* 0x000000a402087220 */ /* 0x000fe80000410000 */
[----:B------:R-:W-:Y:S01]  /*9780*/  FADD.FTZ R0, -R0, R157 ;  /* 0x0000009d00007221 */ /* 0x000fe20000010100 */
[----:B------:R-:W-:Y:S01]  /*9790*/  FSEL R157, R4, RZ, P0 ;  /* 0x000000ff049d7208 */ /* 0x000fe20000000000 */
[----:B------:R-:W-:Y:S01]  /*97a0*/  FMUL.FTZ R4, R2, R160 ;  /* 0x000000a002047220 */ /* 0x000fe20000410000 */
[----:B------:R-:W-:Y:S01]  /*97b0*/  ISETP.GT.AND P0, PT, R222, R225, PT ;  /* 0x000000e1de00720c */ /* 0x000fe20003f04270 */
[----:B------:R-:W-:Y:S01]  /*97c0*/  FMUL.FTZ R0, R0, c[0x0][0x2d0] ;  /* 0x0000b40000007a20 */ /* 0x000fe20000410000 */
[----:B------:R1:W-:Y:S01]  /*97d0*/  MUFU.EX2 R160, R218 ;  /* 0x000000da00a07308 */ /* 0x0003e20000000800 */
[--C-:B------:R-:W-:Y:S02]  /*97e0*/  FFMA.FTZ R6, R6, c[0x0][0x2d0], -R157.reuse ;  /* 0x0000b40006067a23 */ /* 0x100fe4000001089d */
[--C-:B------:R-:W-:Y:S02]  /*97f0*/  FFMA.FTZ R7, R7, c[0x0][0x2d0], -R157.reuse ;  /* 0x0000b40007077a23 */ /* 0x100fe4000001089d */
[--C-:B------:R-:W-:Y:S02]  /*9800*/  FFMA.FTZ R10, R5, c[0x0][0x2d0], -R157.reuse ;  /* 0x0000b400050a7a23 */ /* 0x100fe4000001089d */
[----:B------:R-:W-:Y:S02]  /*9810*/  FMUL.FTZ R5, R2, R161 ;  /* 0x000000a102057220 */ /* 0x000fe40000410000 */
[--C-:B------:R-:W-:Y:S01]  /*9820*/  FFMA.FTZ R2, R11, c[0x0][0x2d0], -R157.reuse ;  /* 0x0000b4000b027a23 */ /* 0x100fe2000001089d */
[----:B------:R2:W-:Y:S10]  /*9830*/  MUFU.EX2 R141, R6 ;  /* 0x00000006008d7308 */ /* 0x0005f40000000800 */
[----:B------:R-:W3:Y:S01]  /*9840*/  MUFU.EX2 R0, R0 ;  /* 0x0000000000007308 */ /* 0x000ee20000000800 */
[----:B-1----:R-:W-:Y:S04]  /*9850*/  IADD3 R218, R222, -0x1, RZ ;  /* 0xffffffffdeda7810 */ /* 0x002fe80007ffe0ff */
[----:B------:R-:W-:Y:S05]  /*9860*/  MOV R222, R218 ;  /* 0x000000da00de7202 */ /* 0x000fea0000000f00 */
[----:B------:R-:W1:Y:S01]  /*9870*/  MUFU.EX2 R140, R7 ;  /* 0x00000007008c7308 */ /* 0x000e620000000800 */
[----:B--2---:R-:W-:Y:S04]  /*9880*/  FADD.FTZ R6, R18, R14 ;  /* 0x0000000e12067221 */ /* 0x004fe80000010000 */
[----:B------:R-:W-:Y:S05]  /*9890*/  FADD.FTZ R153, R15, R6 ;  /* 0x000000060f997221 */ /* 0x000fea0000010000 */
[----:B------:R2:W-:Y:S01]  /*98a0*/  MUFU.EX2 R152, R10 ;  /* 0x0000000a00987308 */ /* 0x0005e20000000800 */
[C---:B---3--:R-:W-:Y:S02]  /*98b0*/  FMUL.FTZ R14, R0.reuse, R134 ;  /* 0x00000086000e7220 */ /* 0x048fe40000410000 */
[C---:B------:R-:W-:Y:S02]  /*98c0*/  FMUL.FTZ R15, R0.reuse, R135 ;  /* 0x00000087000f7220 */ /* 0x040fe40000410000 */
[----:B------:R-:W3:Y:S01]  /*98d0*/  LDSM.16.MT88.4 R132, [R193] ;  /* 0x00000000c184783b */ /* 0x000ee20000004200 */
[C---:B------:R-:W-:Y:S04]  /*98e0*/  FMUL.FTZ R6, R0.reuse, R162 ;  /* 0x000000a200067220 */ /* 0x040fe80000410000 */
[----:B------:R-:W4:Y:S01]  /*98f0*/  MUFU.EX2 R149, R2 ;  /* 0x0000000200957308 */ /* 0x000f220000000800 */
        /* <DEDUP_REMOVED lines=8> */
[C---:B------:R-:W-:Y:S02]  /*9980*/  FMUL.FTZ R26, R0.reuse, R146 ;  /* 0x00000092001a7220 */ /* 0x040fe40000410000 */
[C---:B--2---:R-:W-:Y:S02]  /*9990*/  FMUL.FTZ R10, R0.reuse, R166 ;  /* 0x000000a6000a7220 */ /* 0x044fe40000410000 */
[C---:B------:R-:W-:Y:S01]  /*99a0*/  FMUL.FTZ R27, R0.reuse, R147 ;  /* 0x00000093001b7220 */ /* 0x040fe20000410000 */
[----:B------:R-:W-:Y:S01]  /*99b0*/  LDSM.16.MT88.4 R164, [R192+0x1800] ;  /* 0x00180000c0a4783b */ /* 0x000fe20000004200 */
        /* <DEDUP_REMOVED lines=11> */
[C---:B------:R-:W-:Y:S01]  /*9a70*/  FMUL.FTZ R43, R0.reuse, R43 ;  /* 0x0000002b002b7220 */ /* 0x040fe20000410000 */
[C---:B------:R-:W-:Y:S01]  /*9a80*/  HMMA.16816.F32.BF16 R8, R168.reuse, R174, R8 ;  /* 0x000000aea808723c */ /* 0x040fe20000041808 */
[----:B------:R-:W-:Y:S03]  /*9a90*/  MUFU.EX2 R184, R190 ;  /* 0x000000be00b87308 */ /* 0x000fe60000000800 */
[C---:B------:R-:W-:Y:S02]  /*9aa0*/  FMUL.FTZ R46, R0.reuse, R46 ;  /* 0x0000002e002e7220 */ /* 0x040fe40000410000 */
[C---:B------:R-:W-:Y:S02]  /*9ab0*/  FMUL.FTZ R47, R0.reuse, R47 ;  /* 0x0000002f002f7220 */ /* 0x040fe40000410000 */
[C---:B---3--:R-:W-:Y:S03]  /*9ac0*/  HMMA.16816.F32.BF16 R12, R168.reuse, R132, R12 ;  /* 0x00000084a80c723c */ /* 0x048fe6000004180c */
[----:B------:R-:W-:Y:S01]  /*9ad0*/  MUFU.EX2 R185, R189 ;  /* 0x000000bd00b97308 */ /* 0x000fe20000000800 */
[C---:B------:R-:W-:Y:S02]  /*9ae0*/  FMUL.FTZ R50, R0.reuse, R50 ;  /* 0x0000003200327220 */ /* 0x040fe40000410000 */
[C---:B------:R-:W-:Y:S01]  /*9af0*/  FMUL.FTZ R51, R0.reuse, R51 ;  /* 0x0000003300337220 */ /* 0x040fe20000410000 */
[----:B-1----:R-:W-:Y:S01]  /*9b00*/  F2FP.BF16.PACK_AB R138, R147, R146 ;  /* 0x00000092938a723e */ /* 0x002fe200000010ff */
        /* <DEDUP_REMOVED lines=37> */
[----:B------:R-:W-:Y:S02]  /*9d60*/  FFMA.FTZ R2, R177, c[0x0][0x2d0], -R157 ;  /* 0x0000b400b1027a23 */ /* 0x000fe4000001089d */
[C---:B------:R-:W-:Y:S02]  /*9d70*/  FMUL.FTZ R118, R0.reuse, R118 ;  /* 0x0000007600767220 */ /* 0x040fe40000410000 */
[----:B------:R2:W-:Y:S01]  /*9d80*/  MUFU.EX2 R144, R2 ;  /* 0x0000000200907308 */ /* 0x0005e20000000800 */
        /* <DEDUP_REMOVED lines=10> */
[----:B------:R-:W-:Y:S02]  /*9e30*/  FFMA.FTZ R0, R0, R239, R141 ;  /* 0x000000ef00007223 */ /* 0x000fe4000001008d */
[--C-:B--2---:R-:W-:Y:S02]  /*9e40*/  FFMA.FTZ R2, R176, c[0x0][0x2d0], -R157.reuse ;  /* 0x0000b400b0027a23 */ /* 0x104fe4000001089d */
[----:B------:R-:W-:Y:S02]  /*9e50*/  FADD.FTZ R0, R140, R0 ;  /* 0x000000008c007221 */ /* 0x000fe40000010000 */
[----:B------:R-:W-:Y:S01]  /*9e60*/  LDSM.16.MT88.4 R140, [R193+0x1000] ;  /* 0x00100000c18c783b */ /* 0x000fe20000004200 */
[----:B------:R-:W2:Y:S02]  /*9e70*/  MUFU.EX2 R145, R2 ;  /* 0x0000000200917308 */ /* 0x000ea40000000800 */
[----:B--2---:R-:W-:Y:S01]  /*9e80*/  F2FP.BF16.PACK_AB R137, R145, R144 ;  /* 0x000000909189723e */ /* 0x004fe200000010ff */
[--C-:B------:R-:W-:Y:S07]  /*9e90*/  FFMA.FTZ R2, R178, c[0x0][0x2d0], -R157.reuse ;  /* 0x0000b400b2027a23 */ /* 0x100fee000001089d */
[----:B------:R-:W-:Y:S01]  /*9ea0*/  MUFU.EX2 R178, R224 ;  /* 0x000000e000b27308 */ /* 0x000fe20000000800 */
[C---:B-1----:R-:W-:Y:S08]  /*9eb0*/  HMMA.16816.F32.BF16 R36, R168.reuse, R132, R36 ;  /* 0x00000084a824723c */ /* 0x042ff00000041824 */
[C---:B------:R-:W-:Y:S01]  /*9ec0*/  HMMA.16816.F32.BF16 R40, R168.reuse, R134, R40 ;  /* 0x00000086a828723c */ /* 0x040fe20000041828 */
[----:B------:R-:W1:Y:S01]  /*9ed0*/  LDSM.16.MT88.4 R132, [R193+0x2000] ;  /* 0x00200000c184783b */ /* 0x000e620000004200 */
[----:B------:R2:W-:Y:S02]  /*9ee0*/  MUFU.EX2 R150, R2 ;  /* 0x0000000200967308 */ /* 0x0005e40000000800 */
[--C-:B--2---:R-:W-:Y:S08]  /*9ef0*/  FFMA.FTZ R2, R179, c[0x0][0x2d0], -R157.reuse ;  /* 0x0000b400b3027a23 */ /* 0x104ff0000001089d */
[----:B------:R-:W-:Y:S10]  /*9f00*/  MUFU.EX2 R179, R221 ;  /* 0x000000dd00b37308 */ /* 0x000ff40000000800 */
[----:B------:R-:W2:Y:S01]  /*9f10*/  MUFU.EX2 R151, R2 ;  /* 0x0000000200977308 */ /* 0x000ea20000000800 */
[C---:B-1----:R-:W-:Y:S08]  /*9f20*/  HMMA.16816.F32.BF16 R44, R168.reuse, R132, R44 ;  /* 0x00000084a82c723c */ /* 0x042ff0000004182c */
[C---:B------:R-:W-:Y:S01]  /*9f30*/  HMMA.16816.F32.BF16 R48, R168.reuse, R134, R48 ;  /* 0x00000086a830723c */ /* 0x040fe20000041830 */
[----:B------:R-:W1:Y:S03]  /*9f40*/  LDSM.16.MT88.4 R132, [R196+0x2000] ;  /* 0x00200000c484783b */ /* 0x000e660000004200 */
[----:B--2---:R-:W-:Y:S01]  /*9f50*/  F2FP.BF16.PACK_AB R139, R151, R150 ;  /* 0x00000096978b723e */ /* 0x004fe200000010ff */
[--C-:B------:R-:W-:Y:S02]  /*9f60*/  FFMA.FTZ R2, R180, c[0x0][0x2d0], -R157.reuse ;  /* 0x0000b400b4027a23 */ /* 0x100fe4000001089d */
[----:B------:R-:W-:Y:S10]  /*9f70*/  MUFU.EX2 R180, R220 ;  /* 0x000000dc00b47308 */ /* 0x000ff40000000800 */
[----:B------:R2:W3:Y:S01]  /*9f80*/  MUFU.EX2 R148, R2 ;  /* 0x0000000200947308 */ /* 0x0004e20000000800 */
[C---:B-1----:R-:W-:Y:S08]  /*9f90*/  HMMA.16816.F32.BF16 R52, R168.reuse, R132, R52 ;  /* 0x00000084a834723c */ /* 0x042ff00000041834 */
[C---:B------:R-:W-:Y:S01]  /*9fa0*/  HMMA.16816.F32.BF16 R56, R168.reuse, R134, R56 ;  /* 0x00000086a838723c */ /* 0x040fe20000041838 */
[----:B------:R-:W1:Y:S03]  /*9fb0*/  LDSM.16.MT88.4 R132, [R195+0x2000] ;  /* 0x00200000c384783b */ /* 0x000e660000004200 */
[--C-:B--2---:R-:W-:Y:S02]  /*9fc0*/  FFMA.FTZ R2, R181, c[0x0][0x2d0], -R157.reuse ;  /* 0x0000b400b5027a23 */ /* 0x104fe4000001089d */
[----:B------:R-:W-:Y:S10]  /*9fd0*/  MUFU.EX2 R181, R219 ;  /* 0x000000db00b57308 */ /* 0x000ff40000000800 */
[----:B------:R2:W4:Y:S02]  /*9fe0*/  MUFU.EX2 R177, R2 ;  /* 0x0000000200b17308 */ /* 0x0005240000000800 */
[--C-:B--2---:R-:W-:Y:S01]  /*9ff0*/  FFMA.FTZ R2, R182, c[0x0][0x2d0], -R157.reuse ;  /* 0x0000b400b6027a23 */ /* 0x104fe2000001089d */
[C---:B-1----:R-:W-:Y:S07]  /*a000*/  HMMA.16816.F32.BF16 R60, R168.reuse, R132, R60 ;  /* 0x00000084a83c723c */ /* 0x042fee000004183c */
[----:B------:R1:W2:Y:S01]  /*a010*/  MUFU.EX2 R176, R2 ;  /* 0x0000000200b07308 */ /* 0x0002a20000000800 */
[C---:B------:R-:W-:Y:S01]  /*a020*/  HMMA.16816.F32.BF16 R64, R168.reuse, R134, R64 ;  /* 0x00000086a840723c */ /* 0x040fe20000041840 */
[----:B------:R-:W5:Y:S03]  /*a030*/  LDSM.16.MT88.4 R132, [R192+0x4000] ;  /* 0x00400000c084783b */ /* 0x000f660000004200 */
[----:B-1----:R-:W-:Y:S05]  /*a040*/  FFMA.FTZ R2, R183, c[0x0][0x2d0], -R157 ;  /* 0x0000b400b7027a23 */ /* 0x002fea000001089d */
[----:B------:R1:W-:Y:S01]  /*a050*/  MUFU.EX2 R175, R2 ;  /* 0x0000000200af7308 */ /* 0x0003e20000000800 */
[C---:B-----5:R-:W-:Y:S03]  /*a060*/  HMMA.16816.F32.BF16 R68, R168.reuse, R132, R68 ;  /* 0x00000084a844723c */ /* 0x060fe60000041844 */
[----:B-1----:R-:W-:Y:S05]  /*a070*/  FADD.FTZ R2, R152, R0 ;  /* 0x0000000098027221 */ /* 0x002fea0000010000 */
[C---:B------:R-:W-:Y:S01]  /*a080*/  HMMA.16816.F32.BF16 R72, R168.reuse, R134, R72 ;  /* 0x00000086a848723c */ /* 0x040fe20000041848 */
[----:B------:R-:W1:Y:S03]  /*a090*/  LDSM.16.MT88.4 R132, [R193+0x4000] ;  /* 0x00400000c184783b */ /* 0x000e660000004200 */
[----:B------:R-:W-:Y:S02]  /*a0a0*/  FADD.FTZ R0, R146, R153 ;  /* 0x0000009992007221 */ /* 0x000fe40000010000 */
[----:B------:R-:W-:Y:S02]  /*a0b0*/  FADD.FTZ R2, R149, R2 ;  /* 0x0000000295027221 */ /* 0x000fe40000010000 */
[----:B------:R-:W-:Y:S01]  /*a0c0*/  FADD.FTZ R149, R147, R0 ;  /* 0x0000000093957221 */ /* 0x000fe20000010000 */
[----:B------:R-:W-:Y:S03]  /*a0d0*/  LDSM.16.MT88.4 R152, [R195+0x1800] ;  /* 0x00180000c398783b */ /* 0x000fe60000004200 */
[----:B------:R-:W-:Y:S02]  /*a0e0*/  FADD.FTZ R2, R144, R2 ;  /* 0x0000000290027221 */ /* 0x000fe40000010000 */
[--C-:B------:R-:W-:Y:S04]  /*a0f0*/  FFMA.FTZ R0, R186, c[0x0][0x2d0], -R157.reuse ;  /* 0x0000b400ba007a23 */ /* 0x100fe8000001089d */
[----:B------:R5:W-:Y:S01]  /*a100*/  MUFU.EX2 R173, R0 ;  /* 0x0000000000ad7308 */ /* 0x000be20000000800 */
[C---:B-1----:R-:W-:Y:S03]  /*a110*/  HMMA.16816.F32.BF16 R76, R168.reuse, R132, R76 ;  /* 0x00000084a84c723c */ /* 0x042fe6000004184c */
[--C-:B-----5:R-:W-:Y:S06]  /*a120*/  FFMA.FTZ R0, R187, c[0x0][0x2d0], -R157.reuse ;  /* 0x0000b400bb007a23 */ /* 0x120fec000001089d */
        /* <DEDUP_REMOVED lines=139> */
[C---:B------:R-:W-:Y:S01]  /*a9e0*/  HMMA.16816.F32.BF16 R160, R168.reuse, R164, R4 ;  /* 0x000000a4a8a0723c */ /* 0x040fe20000041804 */
[----:B------:R-:W2:Y:S07]  /*a9f0*/  LDSM.16.MT88.4 R4, [R192+0x3800] ;  /* 0x00380000c004783b */ /* 0x000eae0000004200 */
[C---:B------:R-:W-:Y:S01]  /*aa00*/  HMMA.16816.F32.BF16 R164, R168.reuse, R166, R8 ;  /* 0x000000a6a8a4723c */ /* 0x040fe20000041808 */
[----:B------:R-:W3:Y:S07]  /*aa10*/  LDSM.16.MT88.4 R8, [R193+0x3800] ;  /* 0x00380000c108783b */ /* 0x000eee0000004200 */
[C---:B-1----:R-:W-:Y:S01]  /*aa20*/  HMMA.16816.F32.BF16 R132, R168.reuse, R136, R12 ;  /* 0x00000088a884723c */ /* 0x042fe2000004180c */
[----:B------:R-:W1:Y:S07]  /*aa30*/  LDSM.16.MT88.4 R12, [R196+0x3800] ;  /* 0x00380000c40c783b */ /* 0x000e6e0000004200 */
        /* <DEDUP_REMOVED lines=41> */
[C---:B-1----:R-:W-:Y:S04]  /*acd0*/  HMMA.16816.F32.BF16 R116, R168.reuse, R12, R116 ;  /* 0x0000000ca874723c */ /* 0x042fe80000041874 */
[----:B------:R-:W-:Y:S01]  /*ace0*/  FADD.FTZ R237, R181, R2 ;  /* 0x00000002b5ed7221 */ /* 0x000fe20000010000 */
[----:B------:R-:W-:Y:S01]  /*acf0*/  MOV R2, R156 ;  /* 0x0000009c00027202 */ /* 0x000fe20000000f00 */
[----:B------:R-:W-:Y:S01]  /*ad00*/  FADD.FTZ R239, R157, R0 ;  /* 0x000000009def7221 */ /* 0x000fe20000010000 */
[-C--:B------:R-:W-:Y:S01]  /*ad10*/  MOV R12, R3.reuse ;  /* 0x00000003000c7202 */ /* 0x080fe20000000f00 */
[C---:B------:R-:W-:Y:S04]  /*ad20*/  HMMA.16816.F32.BF16 R120, R168.reuse, R14, R120 ;  /* 0x0000000ea878723c */ /* 0x040fe80000041878 */
[----:B------:R-:W-:Y:S04]  /*ad30*/  MOV R157, R3 ;  /* 0x00000003009d7202 */ /* 0x000fe80000000f00 */
[C---:B----4-:R-:W-:Y:S08]  /*ad40*/  HMMA.16816.F32.BF16 R124, R168.reuse, R16, R124 ;  /* 0x00000010a87c723c */ /* 0x050ff0000004187c */
[----:B------:R-:W-:Y:S01]  /*ad50*/  HMMA.16816.F32.BF16 R128, R168, R18, R128 ;  /* 0x00000012a880723c */ /* 0x000fe20000041880 */
[----:B------:R-:W-:-:S07]  /*ad60*/  @P0 BRA `(.L_x_4281) ;  /* 0xffffc19000000947 */ /* 0x000fce000383ffff */
.L_x_4272:
        /* <DEDUP_REMOVED lines=21> */
.L_x_4284:
[----:B------:R-:W-:-:S04]  /*aec0*/  MOV R3, c[0x0][0x32c] ;  /* 0x0000cb0000037a02 */ /* 0x000fc80000000f00 */
[----:B------:R-:W-:-:S13]  /*aed0*/  ISETP.NE.AND P0, PT, R3, 0x1, PT ;  /* 0x000000010300780c */ /* 0x000fda0003f05270 */
[----:B------:R-:W-:-:S05]  /*aee0*/  @P0 IMAD.HI.U32 R3, R0, c[0x0][0x330], RZ ;  /* 0x0000cc0000030a27 */ /* 0x000fca00078e00ff */
[----:B------:R-:W-:Y:S02]  /*aef0*/  @P0 SHF.R.U32.HI R0, RZ, c[0x0][0x334], R3 ;  /* 0x0000cd00ff000a19 */ /* 0x000fe40000011603 */
.L_x_4285:
[----:B------:R-:W-:Y:S05]  /*af00*/  BSYNC B0 ;  /* 0x0000000000007941 */ /* 0x000fea0003800000 */
.L_x_4283:
[----:B------:R-:W-:-:S05]  /*af10*/  IMAD R0, R0, c[0x0][0x32c], RZ ;  /* 0x0000cb0000007a24 */ /* 0x000fca00078e02ff */
[----:B------:R-:W-:-:S04]  /*af20*/  IMNMX R2, R2, R0, !PT ;  /* 0x0000000002027217 */ /* 0x000fc80007800200 */
.L_x_4282:
        /* <DEDUP_REMOVED lines=10> */
.L_x_4287:
[----:B------:R-:W-:Y:S01]  /*afd0*/  ISETP.GT.AND P0, PT, R228, R220, PT ;  /* 0x000000dce400720c */ /* 0x000fe20003f04270 */
[----:B------:R-:W-:Y:S04]  /*afe0*/  DEPBAR.LE SB0, 0x0 ;  /* 0x000080000000791a */ /* 0x000fe80000000000 */
[----:B------:R-:W-:Y:S01]  /*aff0*/  WARPSYNC 0xffffffff ;  /* 0xffffffff00007948 */ /* 0x000fe20003800000 */
[----:B------:R-:W-:Y:S07]  /*b000*/  BAR.SYNC.DEFER_BLOCKING 0x0 ;  /* 0x0000000000007b1d */ /* 0x000fee0000010000 */
[----:B------:R-:W-:Y:S01]  /*b010*/  @!P0 SHF.R.S32.HI R0, RZ, 0x1f, R220 ;  /* 0x0000001fff008819 */ /* 0x000fe200000114dc */
[----:B------:R-:W-:Y:S01]  /*b020*/  @!P0 IMAD.WIDE.U32 R4, R220, c[0x0][0x208], RZ ;  /* 0x00008200dc048a25 */ /* 0x000fe200078e00ff */
[----:B------:R-:W-:Y:S02]  /*b030*/  @!P0 IADD3 R10, P1, R232, 0x40, RZ ;  /* 0x00000040e80a8810 */ /* 0x000fe40007f3e0ff */
[----:B------:R-:W-:Y:S01]  /*b040*/  @!P0 MOV R3, c[0x0][0x208] ;  /* 0x0000820000038a02 */ /* 0x000fe20000000f00 */
        /* <DEDUP_REMOVED lines=16> */
[C---:B------:R-:W-:Y:S02]  /*b150*/  @!P0 LEA R30, P1, R5.reuse, c[0x0][0x1f8], 0x1 ;  /* 0x00007e00051e8a11 */ /* 0x040fe400078208ff */
[----:B------:R-:W-:Y:S02]  /*b160*/  LDSM.16.M88.4 R168, [R159+0x1800] ;  /* 0x001800009fa8783b */ /* 0x000fe40000000200 */
[----:B------:R-:W-:Y:S02]  /*b170*/  @!P0 LEA.HI.X R31, R5, c[0x0][0x1fc], R7, 0x1, P1 ;  /* 0x00007f00051f8a11 */ /* 0x000fe400008f0c07 */
        /* <DEDUP_REMOVED lines=11> */
[----:B------:R-:W-:Y:S02]  /*b230*/  @!P0 IADD3 R7, P1, R232, 0xc0, RZ ;  /* 0x000000c0e8078810 */ /* 0x000fe40007f3e0ff */
[----:B------:R-:W-:Y:S02]  /*b240*/  LDSM.16.M88.4 R184, [R216] ;  /* 0x00000000d8b8783b */ /* 0x000fe40000000200 */
[----:B------:R-:W-:Y:S02]  /*b250*/  @!P0 IADD3.X R9, RZ, R234, RZ, P1, !PT ;  /* 0x000000eaff098210 */ /* 0x000fe40000ffe4ff */
[----:B------:R-:W-:Y:S03]  /*b260*/  @!P0 IADD3 R2, P1, R2, R7, RZ ;  /* 0x0000000702028210 */ /* 0x000fe60007f3e0ff */
[----:B------:R-:W-:Y:S01]  /*b270*/  LDSM.16.M88.4 R188, [R215] ;  /* 0x00000000d7bc783b */ /* 0x000fe20000000200 */
[----:B------:R-:W-:Y:S02]  /*b280*/  @!P0 IADD3.X R0, R0, R9, RZ, P1, !PT ;  /* 0x0000000900008210 */ /* 0x000fe40000ffe4ff */
[C---:B------:R-:W-:Y:S04]  /*b290*/  @!P0 LEA R22, P1, R2.reuse, c[0x0][0x1f8], 0x1 ;  /* 0x00007e0002168a11 */ /* 0x040fe800078208ff */
        /* <DEDUP_REMOVED lines=17> */
[----:B------:R-:W-:Y:S02]  /*b3b0*/  @!P0 LEA.HI.X R219, R6, c[0x0][0x1fc], R7, 0x1, P1 ;  /* 0x00007f0006db8a11 */ /* 0x000fe400008f0c07 */
[----:B------:R-:W-:Y:S01]  /*b3c0*/  @!PT LDS RZ, [RZ] ;  /* 0x00000000fffff984 */ /* 0x000fe20000000800 */
[----:B------:R-:W-:Y:S01]  /*b3d0*/  @!PT LDS RZ, [RZ] ;  /* 0x00000000fffff984 */ /* 0x000fe20000000800 */
[----:B------:R-:W-:Y:S01]  /*b3e0*/  @!PT LDS RZ, [RZ] ;  /* 0x00000000fffff984 */ /* 0x000fe20000000800 */
[----:B------:R2:W-:Y:S07]  /*b3f0*/  @!P0 LDGSTS.E.BYPASS.LTC128B.128 [R223+0x100], [R30.64], !P5 ;  /* 0x001000001edf8fae */ /* 0x0005ee000e901d46 */
[----:B------:R2:W-:Y:S07]  /*b400*/  @!P0 LDGSTS.E.BYPASS.LTC128B.128 [R223+0x2100], [R28.64], !P4 ;  /* 0x021000001cdf8fae */ /* 0x0005ee000e101d46 */
[----:B------:R3:W-:Y:S07]  /*b410*/  @!P0 LDGSTS.E.BYPASS.LTC128B.128 [R223+0x4100], [R14.64], !P3 ;  /* 0x041000000edf8fae */ /* 0x0007ee000d901d46 */
[----:B------:R4:W-:Y:S07]  /*b420*/  @!P0 LDGSTS.E.BYPASS.LTC128B.128 [R223+0x6100], [R22.64], !P2 ;  /* 0x0610000016df8fae */ /* 0x0009ee000d101d46 */
[----:B------:R3:W-:Y:S01]  /*b430*/  @!P0 LDGSTS.E.BYPASS.LTC128B.128 [R223+0x1100], [R12.64], !P5 ;  /* 0x011000000cdf8fae */ /* 0x0007e2000e901d46 */
[C---:B-1----:R-:W-:Y:S06]  /*b440*/  HMMA.16816.F32.BF16 R4, R32.reuse, R8, RZ ;  /* 0x000000082004723c */ /* 0x042fec00000418ff */
[----:B------:R4:W-:Y:S02]  /*b450*/  @!P0 LDGSTS.E.BYPASS.LTC128B.128 [R223+0x3100], [R20.64], !P4 ;  /* 0x0310000014df8fae */ /* 0x0009e4000e101d46 */
[C---:B------:R-:W-:Y:S05]  /*b460*/  HMMA.16816.F32.BF16 R8, R32.reuse, R10, RZ ;  /* 0x0000000a2008723c */ /* 0x040fea00000418ff */
[----:B------:R1:W-:Y:S07]  /*b470*/  @!P0 LDGSTS.E.BYPASS.LTC128B.128 [R223+0x5100], [R2.64], !P3 ;  /* 0x0510000002df8fae */ /* 0x0003ee000d901d46 */
[----:B------:R5:W-:Y:S01]  /*b480*/  @!P0 LDGSTS.E.BYPASS.LTC128B.128 [R223+0x7100], [R218.64], !P2 ;  /* 0x07100000dadf8fae */ /* 0x000be2000d101d46 */
[C---:B------:R-:W-:Y:S01]  /*b490*/  ISETP.GT.AND P0, PT, R220.reuse, R228, PT ;  /* 0x000000e4dc00720c */ /* 0x040fe20003f04270 */
[C---:B---3--:R-:W-:Y:S05]  /*b4a0*/  HMMA.16816.F32.BF16 R12, R32.reuse, R16, RZ ;  /* 0x00000010200c723c */ /* 0x048fea00000418ff */
[----:B------:R-:W0:Y:S03]  /*b4b0*/  LDGDEPBAR ;  /* 0x00000000000079af */ /* 0x000e260000000000 */
[C---:B------:R-:W-:Y:S08]  /*b4c0*/  HMMA.16816.F32.BF16 R16, R32.reuse, R18, RZ ;  /* 0x000000122010723c */ /* 0x040ff000000418ff */
[C---:B----4-:R-:W-:Y:S01]  /*b4d0*/  HMMA.16816.F32.BF16 R20, R32.reuse, R24, RZ ;  /* 0x000000182014723c */ /* 0x050fe200000418ff */
[----:B-----5:R-:W-:Y:S07]  /*b4e0*/  IADD3 R218, R220, -0x1, RZ ;  /* 0xffffffffdcda7810 */ /* 0x020fee0007ffe0ff */
[C---:B------:R-:W-:Y:S01]  /*b4f0*/  HMMA.16816.F32.BF16 R24, R32.reuse, R26, RZ ;  /* 0x0000001a2018723c */ /* 0x040fe200000418ff */
[----:B------:R-:W-:Y:S03]  /*b500*/  @P0 SHF.R.S32.HI R0, RZ, 0x1f, R218 ;  /* 0x0000001fff000819 */ /* 0x000fe600000114da */
[----:B-1----:R-:W-:Y:S04]  /*b510*/  @P0 IMAD.WIDE.U32 R2, R218, c[0x0][0x1e0], RZ ;  /* 0x00007800da020a25 */ /* 0x002fe800078e00ff */
[C---:B--2---:R-:W-:Y:S01]  /*b520*/  HMMA.16816.F32.BF16 R28, R32.reuse, R168, RZ ;  /* 0x000000a8201c723c */ /* 0x044fe200000418ff */
[----:B------:R-:W-:Y:S03]  /*b530*/  @P0 SHF.L.U32 R156, R2, 0x6, RZ ;  /* 0x00000006029c0819 */ /* 0x000fe600000006ff */
[----:B------:R-:W-:Y:S04]  /*b540*/  @P0 IMAD R0, R0, c[0x0][0x1e0], RZ ;  /* 0x0000780000000a24 */ /* 0x000fe800078e02ff */
        /* <DEDUP_REMOVED lines=34> */
[----:B------:R-:W-:Y:S01]  /*b770*/  @P0 IADD3 R3, P1, R230, 0xc0, RZ ;  /* 0x000000c0e6030810 */ /* 0x000fe20007f3e0ff */
        /* <DEDUP_REMOVED lines=11> */
[----:B------:R-:W-:Y:S07]  /*b830*/  LDSM.16.M88.4 R168, [R200] ;  /* 0x00000000c8a8783b */ /* 0x000fee0000000200 */
        /* <DEDUP_REMOVED lines=12> */
[----:B------:R-:W-:Y:S07]  /*b900*/  LDSM.16.M88.4 R168, [R198+0x4000] ;  /* 0x00400000c6a8783b */ /* 0x000fee0000000200 */
        /* <DEDUP_REMOVED lines=153> */
[----:B------:R-:W-:Y:S06]  /*c2a0*/  DEPBAR.LE SB0, 0x0 ;  /* 0x000080000000791a */ /* 0x000fec0000000000 */
[----:B------:R-:W-:Y:S07]  /*c2b0*/  BAR.SYNC.DEFER_BLOCKING 0x0 ;  /* 0x0000000000007b1d */ /* 0x000fee0000010000 */
[----:B------:R-:W-:Y:S01]  /*c2c0*/  @!PT LDS RZ, [RZ] ;  /* 0x00000000fffff984 */ /* 0x000fe20000000800 */
[----:B------:R-:W-:Y:S01]  /*c2d0*/  @!PT LDS RZ, [RZ] ;  /* 0x00000000fffff984 */ /* 0x000fe20000000800 */
[----:B------:R-:W-:Y:S01]  /*c2e0*/  @!PT LDS RZ, [RZ] ;  /* 0x00000000fffff984 */ /* 0x000fe20000000800 */
[----:B------:R2:W-:Y:S07]  /*c2f0*/  @P0 LDGSTS.E.BYPASS.LTC128B.128 [R223+0x8100], [R226.64], !P5 ;  /* 0x08100000e2df0fae */ /* 0x0005ee000e901d46 */
[----:B------:R2:W-:Y:S01]  /*c300*/  @P0 LDGSTS.E.BYPASS.LTC128B.128 [R223+0xa100], [R224.64], !P4 ;  /* 0x0a100000e0df0fae */ /* 0x0005e2000e101d46 */
[C---:B-1----:R-:W-:Y:S06]  /*c310*/  HMMA.16816.F32.BF16 R28, R168.reuse, R172, R28 ;  /* 0x000000aca81c723c */ /* 0x042fec000004181c */
[----:B------:R1:W-:Y:S02]  /*c320*/  @P0 LDGSTS.E.BYPASS.LTC128B.128 [R223+0xc100], [R184.64], !P3 ;  /* 0x0c100000b8df0fae */ /* 0x0003e4000d901d46 */
[----:B------:R-:W-:Y:S07]  /*c330*/  HMMA.16816.F32.BF16 R32, R168, R174, R32 ;  /* 0x000000aea820723c */ /* 0x000fee0000041820 */
[----:B------:R-:W-:Y:S02]  /*c340*/  @P0 IADD3.X R168, RZ, R229, RZ, P1, !PT ;  /* 0x000000e5ffa80210 */ /* 0x000fe40000ffe4ff */
[----:B------:R-:W-:Y:S04]  /*c350*/  @P0 IADD3 R156, P1, R156, R3, RZ ;  /* 0x000000039c9c0210 */ /* 0x000fe80007f3e0ff */
[----:B------:R-:W-:Y:S02]  /*c360*/  @P0 IADD3.X R169, R176, R168, RZ, P1, !PT ;  /* 0x000000a8b0a90210 */ /* 0x000fe40000ffe4ff */
[C---:B------:R-:W-:Y:S04]  /*c370*/  @P0 LEA R176, P1, R156.reuse, c[0x0][0x1c8], 0x1 ;  /* 0x000072009cb00a11 */ /* 0x040fe800078208ff */
[----:B------:R-:W-:Y:S02]  /*c380*/  @P0 LEA.HI.X R177, R156, c[0x0][0x1cc], R169, 0x1, P1 ;  /* 0x000073009cb10a11 */ /* 0x000fe400008f0ca9 */
[----:B------:R-:W-:Y:S03]  /*c390*/  @P0 IADD3 R156, P1, R2, R180, RZ ;  /* 0x000000b4029c0210 */ /* 0x000fe60007f3e0ff */
[----:B------:R3:W-:Y:S01]  /*c3a0*/  @P0 LDGSTS.E.BYPASS.LTC128B.128 [R223+0xe100], [R176.64], !P2 ;  /* 0x0e100000b0df0fae */ /* 0x0007e2000d101d46 */
[----:B------:R-:W-:Y:S02]  /*c3b0*/  @P0 IADD3.X R170, R0, R181, RZ, P1, !PT ;  /* 0x000000b500aa0210 */ /* 0x000fe40000ffe4ff */
[----:B------:R-:W-:Y:S04]  /*c3c0*/  @P0 IADD3 R169, P1, R2, R178, RZ ;  /* 0x000000b202a90210 */ /* 0x000fe80007f3e0ff */
[----:B------:R-:W-:Y:S02]  /*c3d0*/  @P0 IADD3.X R171, R0, R179, RZ, P1, !PT ;  /* 0x000000b300ab0210 */ /* 0x000fe40000ffe4ff */
[----:B------:R-:W-:Y:S04]  /*c3e0*/  @P0 IADD3 R3, P1, R2, R3, RZ ;  /* 0x0000000302030210 */ /* 0x000fe80007f3e0ff */
[----:B------:R-:W-:Y:S02]  /*c3f0*/  @P0 IADD3.X R178, R0, R168, RZ, P1, !PT ;  /* 0x000000a800b20210 */ /* 0x000fe40000ffe4ff */
[----:B------:R-:W-:Y:S04]  /*c400*/  @P0 IADD3 R2, P1, R2, R230, RZ ;  /* 0x000000e602020210 */ /* 0x000fe80007f3e0ff */
[----:B------:R-:W-:Y:S02]  /*c410*/  @P0 IADD3.X R0, R0, R229, RZ, P1, !PT ;  /* 0x000000e500000210 */ /* 0x000fe40000ffe4ff */
[C---:B------:R-:W-:Y:S04]  /*c420*/  @P0 LEA R174, P1, R2.reuse, c[0x0][0x1c8], 0x1 ;  /* 0x0000720002ae0a11 */ /* 0x040fe800078208ff */
[----:B------:R-:W-:Y:S02]  /*c430*/  @P0 LEA.HI.X R175, R2, c[0x0][0x1cc], R0, 0x1, P1 ;  /* 0x0000730002af0a11 */ /* 0x000fe400008f0c00 */
[----:B------:R-:W-:Y:S02]  /*c440*/  FMNMX.FTZ R0, R4, R157, !PT ;  /* 0x0000009d04007209 */ /* 0x000fe40007810000 */
[----:B------:R-:W-:Y:S01]  /*c450*/  FMNMX.FTZ R2, R6, R158, !PT ;  /* 0x0000009e06027209 */ /* 0x000fe20007810000 */
[----:B------:R4:W-:Y:S01]  /*c460*/  @P0 LDGSTS.E.BYPASS.LTC128B.128 [R223+0x9100], [R174.64], !P5 ;  /* 0x09100000aedf0fae */ /* 0x0009e2000e901d46 */
        /* <DEDUP_REMOVED lines=17> */
[----:B------:R-:W-:Y:S02]  /*c580*/  @P0 LEA R172, P1, R156, c[0x0][0x1c8], 0x1 ;  /* 0x000072009cac0a11 */ /* 0x000fe400078208ff */
[----:B------:R-:W-:Y:S02]  /*c590*/  FMNMX.FTZ R0, R24, R0, !PT ;  /* 0x0000000018007209 */ /* 0x000fe40007810000 */
[----:B------:R-:W-:Y:S02]  /*c5a0*/  FMNMX.FTZ R2, R23, R2, !PT ;  /* 0x0000000217027209 */ /* 0x000fe40007810000 */
[----:B------:R-:W-:Y:S02]  /*c5b0*/  FMNMX.FTZ R0, R25, R0, !PT ;  /* 0x0000000019007209 */ /* 0x000fe40007810000 */
[----:B------:R-:W-:Y:S02]  /*c5c0*/  @P0 LEA.HI.X R173, R156, c[0x0][0x1cc], R170, 0x1, P1 ;  /* 0x000073009cad0a11 */ /* 0x000fe400008f0caa */
[C---:B------:R-:W-:Y:S02]  /*c5d0*/  @P0 LEA R170, P1, R169.reuse, c[0x0][0x1c8], 0x1 ;  /* 0x00007200a9aa0a11 */ /* 0x040fe400078208ff */
[----:B------:R-:W-:Y:S01]  /*c5e0*/  FMNMX.FTZ R0, R28, R0, !PT ;  /* 0x000000001c007209 */ /* 0x000fe20007810000 */
[----:B------:R4:W-:Y:S01]  /*c5f0*/  @P0 LDGSTS.E.BYPASS.LTC128B.128 [R223+0xb100], [R172.64], !P4 ;  /* 0x0b100000acdf0fae */ /* 0x0009e2000e101d46 */
[----:B------:R-:W-:Y:S02]  /*c600*/  FMNMX.FTZ R2, R26, R2, !PT ;  /* 0x000000021a027209 */ /* 0x000fe40007810000 */
[----:B------:R-:W-:Y:S02]  /*c610*/  @P0 LEA.HI.X R171, R169, c[0x0][0x1cc], R171, 0x1, P1 ;  /* 0x00007300a9ab0a11 */ /* 0x000fe400008f0cab */
[----:B------:R-:W-:Y:S02]  /*c620*/  @P0 LEA R168, P1, R3, c[0x0][0x1c8], 0x1 ;  /* 0x0000720003a80a11 */ /* 0x000fe400078208ff */
[----:B------:R-:W-:Y:S01]  /*c630*/  FMNMX.FTZ R0, R29, R0, !PT ;  /* 0x000000001d007209 */ /* 0x000fe20007810000 */
[----:B------:R5:W-:Y:S01]  /*c640*/  @P0 LDGSTS.E.BYPASS.LTC128B.128 [R223+0xd100], [R170.64], !P3 ;  /* 0x0d100000aadf0fae */ /* 0x000be2000d901d46 */
[----:B------:R-:W-:Y:S02]  /*c650*/  FMNMX.FTZ R2, R27, R2, !PT ;  /* 0x000000021b027209 */ /* 0x000fe40007810000 */
[----:B------:R-:W-:Y:S02]  /*c660*/  @P0 LEA.HI.X R169, R3, c[0x0][0x1cc], R178, 0x1, P1 ;  /* 0x0000730003a90a11 */ /* 0x000fe400008f0cb2 */
[----:B------:R-:W-:Y:S02]  /*c670*/  FMNMX.FTZ R3, R32, R0, !PT ;  /* 0x0000000020037209 */ /* 0x000fe40007810000 */
[----:B------:R-:W-:Y:S01]  /*c680*/  FMNMX.FTZ R2, R30, R2, !PT ;  /* 0x000000021e027209 */ /* 0x000fe20007810000 */
[----:B------:R5:W-:Y:S01]  /*c690*/  @P0 LDGSTS.E.BYPASS.LTC128B.128 [R223+0xf100], [R168.64], !P2 ;  /* 0x0f100000a8df0fae */ /* 0x000be2000d101d46 */
[----:B------:R-:W-:Y:S02]  /*c6a0*/  FMNMX.FTZ R3, R33, R3, !PT ;  /* 0x0000000321037209 */ /* 0x000fe40007810000 */
[----:B------:R-:W-:Y:S02]  /*c6b0*/  FMNMX.FTZ R0, R31, R2, !PT ;  /* 0x000000021f007209 */ /* 0x000fe40007810000 */
[----:B------:R-:W-:Y:S02]  /*c6c0*/  ISETP.GT.AND P0, PT, R220, R242, PT ;  /* 0x000000f2dc00720c */ /* 0x000fe40003f04270 */
[----:B------:R-:W1:Y:S01]  /*c6d0*/  SHFL.BFLY PT, R156, R3, 0x2, 0x1f ;  /* 0x0c401f00039c7f89 */ /* 0x000e6200000e0000 */
[----:B------:R-:W-:Y:S02]  /*c6e0*/  FMNMX.FTZ R0, R34, R0, !PT ;  /* 0x0000000022007209 */ /* 0x000fe40007810000 */
[----:B------:R-:W-:Y:S02]  /*c6f0*/  MOV R220, R218 ;  /* 0x000000da00dc7202 */ /* 0x000fe40000000f00 */
[----:B------:R-:W-:Y:S02]  /*c700*/  FMNMX.FTZ R0, R35, R0, !PT ;  /* 0x0000000023007209 */ /* 0x000fe40007810000 */
[----:B----4-:R-:W-:Y:S07]  /*c710*/  LDSM.16.MT88.4 R172, [R193] ;  /* 0x00000000c1ac783b */ /* 0x010fee0000004200 */
[----:B------:R-:W4:Y:S07]  /*c720*/  SHFL.BFLY PT, R2, R0, 0x2, 0x1f ;  /* 0x0c401f0000027f89 */ /* 0x000f2e00000e0000 */
[----:B-----5:R-:W-:Y:S01]  /*c730*/  LDSM.16.MT88.4 R168, [R192] ;  /* 0x00000000c0a8783b */ /* 0x020fe20000004200 */
[----:B-1----:R-:W-:Y:S06]  /*c740*/  FMNMX.FTZ R156, R3, R156, !PT ;  /* 0x0000009c039c7209 */ /* 0x002fec0007810000 */
[----:B------:R-:W0:Y:S07]  /*c750*/  LDGDEPBAR ;  /* 0x00000000000079af */ /* 0x000e2e0000000000 */
[----:B------:R-:W1:Y:S01]  /*c760*/  SHFL.BFLY PT, R178, R156, 0x1, 0x1f ;  /* 0x0c201f009cb27f89 */ /* 0x000e6200000e0000 */
[----:B----4-:R-:W-:Y:S06]  /*c770*/  FMNMX.FTZ R0, R0, R2, !PT ;  /* 0x0000000200007209 */ /* 0x010fec0007810000 */
[----:B------:R-:W4:Y:S01]  /*c780*/  SHFL.BFLY PT, R3, R0, 0x1, 0x1f ;  /* 0x0c201f0000037f89 */ /* 0x000f2200000e0000 */
[----:B-1----:R-:W-:Y:S06]  /*c790*/  FMNMX.FTZ R156, R156, R178, !PT ;  /* 0x000000b29c9c7209 */ /* 0x002fec0007810000 */
[----:B---3--:R-:W1:Y:S01]  /*c7a0*/  LDSM.16.MT88.4 R176, [R196] ;  /* 0x00000000c4b0783b */ /* 0x008e620000004200 */
[----:B------:R-:W-:Y:S01]  /*c7b0*/  FADD.FTZ R2, -R156, R157 ;  /* 0x0000009d9c027221 */ /* 0x000fe20000010100 */
[----:B----4-:R-:W-:Y:S03]  /*c7c0*/  FMNMX.FTZ R3, R0, R3, !PT ;  /* 0x0000000300037209 */ /* 0x010fe60007810000 */
[----:B------:R-:W-:Y:S04]  /*c7d0*/  FMUL.FTZ R0, R2, c[0x0][0x2d0] ;  /* 0x0000b40002007a20 */ /* 0x000fe80000410000 */
[----:B------:R3:W4:Y:S01]  /*c7e0*/  MUFU.EX2 R2, R0 ;  /* 0x0000000000027308 */ /* 0x0007220000000800 */
[----:B------:R-:W-:Y:S04]  /*c7f0*/  FMUL.FTZ R157, R3, c[0x0][0x2d0] ;  /* 0x0000b400039d7a20 */ /* 0x000fe80000410000 */
        /* <DEDUP_REMOVED lines=9> */
[----:B------:R-:W-:Y:S01]  /*c890*/  MUFU.EX2 R183, R7 ;  /* 0x0000000700b77308 */ /* 0x000fe20000000800 */
[--C-:B------:R-:W-:Y:S02]  /*c8a0*/  FFMA.FTZ R27, R27, c[0x0][0x2d0], -R157.reuse ;  /* 0x0000b4001b1b7a23 */ /* 0x100fe4000001089d */
[----:B---3--:R-:W-:Y:S02]  /*c8b0*/  FADD.FTZ R0, -R3, R158 ;  /* 0x0000009e03007221 */ /* 0x008fe40000010100 */
[----:B------:R-:W-:Y:S02]  /*c8c0*/  FMUL.FTZ R158, R156, c[0x0][0x2d0] ;  /* 0x0000b4009c9e7a20 */ /* 0x000fe40000410000 */
[----:B------:R-:W-:Y:S02]  /*c8d0*/  FMUL.FTZ R0, R0, c[0x0][0x2d0] ;  /* 0x0000b40000007a20 */ /* 0x000fe40000410000 */
[--C-:B------:R-:W-:Y:S01]  /*c8e0*/  FFMA.FTZ R4, R4, c[0x0][0x2d0], -R158.reuse ;  /* 0x0000b40004047a23 */ /* 0x100fe2000001089e */
[----:B------:R-:W-:Y:S01]  /*c8f0*/  MUFU.EX2 R180, R14 ;  /* 0x0000000e00b47308 */ /* 0x000fe20000000800 */
[--C-:B------:R-:W-:Y:S02]  /*c900*/  FFMA.FTZ R5, R5, c[0x0][0x2d0], -R158.reuse ;  /* 0x0000b40005057a23 */ /* 0x100fe4000001089e */
[C---:B----4-:R-:W-:Y:S02]  /*c910*/  FMUL.FTZ R132, R2.reuse, R132 ;  /* 0x0000008402847220 */ /* 0x050fe40000410000 */
        /* <DEDUP_REMOVED lines=18> */
[--C-:B---3--:R-:W-:Y:S02]  /*ca40*/  FFMA.FTZ R4, R8, c[0x0][0x2d0], -R158.reuse ;  /* 0x0000b40008047a23 */ /* 0x108fe4000001089e */
[C---:B------:R-:W-:Y:S02]  /*ca50*/  FMUL.FTZ R8, R2.reuse, R164 ;  /* 0x000000a402087220 */ /* 0x040fe40000410000 */
[C---:B------:R-:W-:Y:S01]  /*ca60*/  FMUL.FTZ R44, R2.reuse, R44 ;  /* 0x0000002c022c7220 */ /* 0x040fe20000410000 */
[----:B------:R3:W-:Y:S01]  /*ca70*/  MUFU.EX2 R236, R4 ;  /* 0x0000000400ec7308 */ /* 0x0007e20000000800 */
[C---:B------:R-:W-:Y:S02]  /*ca80*/  FMUL.FTZ R45, R2.reuse, R45 ;  /* 0x0000002d022d7220 */ /* 0x040fe40000410000 */
[----:B------:R-:W-:Y:S02]  /*ca90*/  FMUL.FTZ R48, R2, R48 ;  /* 0x0000003002307220 */ /* 0x000fe40000410000 */
[C---:B----4-:R-:W-:Y:S02]  /*caa0*/  FMUL.FTZ R6, R0.reuse, R162 ;  /* 0x000000a200067220 */ /* 0x050fe40000410000 */
[C---:B------:R-:W-:Y:S02]  /*cab0*/  FMUL.FTZ R7, R0.reuse, R163 ;  /* 0x000000a300077220 */ /* 0x040fe40000410000 */
[C---:B------:R-:W-:Y:S02]  /*cac0*/  FMUL.FTZ R134, R0.reuse, R134 ;  /* 0x0000008600867220 */ /* 0x040fe40000410000 */
[C---:B------:R-:W-:Y:S02]  /*cad0*/  FMUL.FTZ R135, R0.reuse, R135 ;  /* 0x0000008700877220 */ /* 0x040fe40000410000 */
[----:B------:R-:W-:Y:S02]  /*cae0*/  FMUL.FTZ R138, R0, R138 ;  /* 0x0000008a008a7220 */ /* 0x000fe40000410000 */
[----:B-----5:R-:W-:Y:S01]  /*caf0*/  FMUL.FTZ R5, R2, R161 ;  /* 0x000000a102057220 */ /* 0x020fe20000410000 */
[----:B------:R-:W-:Y:S01]  /*cb00*/  F2FP.BF16.PACK_AB R161, R183, R182 ;  /* 0x000000b6b7a1723e */ /* 0x000fe200000010ff */
[C---:B------:R-:W-:Y:S02]  /*cb10*/  FMUL.FTZ R139, R0.reuse, R139 ;  /* 0x0000008b008b7220 */ /* 0x040fe40000410000 */
[C---:B------:R-:W-:Y:S02]  /*cb20*/  FMUL.FTZ R142, R0.reuse, R142 ;  /* 0x0000008e008e7220 */ /* 0x040fe40000410000 */
[C---:B------:R-:W-:Y:S02]  /*cb30*/  FMUL.FTZ R143, R0.reuse, R143 ;  /* 0x0000008f008f7220 */ /* 0x040fe40000410000 */
[----:B------:R-:W-:Y:S02]  /*cb40*/  FMUL.FTZ R146, R0, R146 ;  /* 0x0000009200927220 */ /* 0x000fe40000410000 */
[--C-:B---3--:R-:W-:Y:S02]  /*cb50*/  FFMA.FTZ R4, R9, c[0x0][0x2d0], -R158.reuse ;  /* 0x0000b40009047a23 */ /* 0x108fe4000001089e */
[----:B------:R-:W-:Y:S02]  /*cb60*/  FMUL.FTZ R9, R2, R165 ;  /* 0x000000a502097220 */ /* 0x000fe40000410000 */
        /* <DEDUP_REMOVED lines=13> */
[----:B---3--:R-:W-:Y:S01]  /*cc40*/  F2FP.BF16.PACK_AB R162, R235, R236 ;  /* 0x000000eceba2723e */ /* 0x008fe200000010ff */
        /* <DEDUP_REMOVED lines=15> */
[----:B---3--:R-:W-:Y:S02]  /*cd40*/  FFMA.FTZ R4, R11, c[0x0][0x2d0], -R157 ;  /* 0x0000b4000b047a23 */ /* 0x008fe4000001089d */
[C---:B------:R-:W-:Y:S02]  /*cd50*/  FMUL.FTZ R11, R0.reuse, R167 ;  /* 0x000000a7000b7220 */ /* 0x040fe40000410000 */
[----:B------:R-:W3:Y:S01]  /*cd60*/  MUFU.EX2 R184, R4 ;  /* 0x0000000400b87308 */ /* 0x000ee20000000800 */
        /* <DEDUP_REMOVED lines=11> */
[--C-:B------:R-:W-:Y:S01]  /*ce20*/  FFMA.FTZ R13, R13, c[0x0][0x2d0], -R158.reuse ;  /* 0x0000b4000d0d7a23 */ /* 0x100fe2000001089e */
[----:B---3--:R-:W-:Y:S01]  /*ce30*/  F2FP.BF16.PACK_AB R163, R184, R181 ;  /* 0x000000b5b8a3723e */ /* 0x008fe200000010ff */
[----:B------:R-:W-:Y:S01]  /*ce40*/  FMUL.FTZ R4, R2, R160 ;  /* 0x000000a002047220 */ /* 0x000fe20000410000 */
[----:B------:R-:W-:Y:S01]  /*ce50*/  F2FP.BF16.PACK_AB R160, R222, R189 ;  /* 0x000000bddea0723e */ /* 0x000fe200000010ff */
[----:B------:R-:W-:Y:S01]  /*ce60*/  MUFU.EX2 R219, R13 ;  /* 0x0000000d00db7308 */ /* 0x000fe20000000800 */
[--C-:B------:R-:W-:Y:S02]  /*ce70*/  FFMA.FTZ R17, R17, c[0x0][0x2d0], -R158.reuse ;  /* 0x0000b40011117a23 */ /* 0x100fe4000001089e */
[--C-:B------:R-:W-:Y:S02]  /*ce80*/  FFMA.FTZ R20, R20, c[0x0][0x2d0], -R158.reuse ;  /* 0x0000b40014147a23 */ /* 0x100fe4000001089e */
[--C-:B------:R-:W-:Y:S01]  /*ce90*/  FFMA.FTZ R21, R21, c[0x0][0x2d0], -R158.reuse ;  /* 0x0000b40015157a23 */ /* 0x100fe2000001089e */
[C---:B------:R-:W-:Y:S04]  /*cea0*/  HMMA.16816.F32.BF16 R4, R160.reuse, R168, R4 ;  /* 0x000000a8a004723c */ /* 0x040fe80000041804 */
[----:B------:R-:W-:Y:S01]  /*ceb0*/  MUFU.EX2 R190, R17 ;  /* 0x0000001100be7308 */ /* 0x000fe20000000800 */
[--C-:B------:R-:W-:Y:S02]  /*cec0*/  FFMA.FTZ R29, R29, c[0x0][0x2d0], -R158.reuse ;  /* 0x0000b4001d1d7a23 */ /* 0x100fe4000001089e */
[C---:B------:R-:W-:Y:S01]  /*ced0*/  FMUL.FTZ R72, R2.reuse, R72 ;  /* 0x0000004802487220 */ /* 0x040fe20000410000 */
[C---:B------:R-:W-:Y:S01]  /*cee0*/  HMMA.16816.F32.BF16 R8, R160.reuse, R170, R8 ;  /* 0x000000aaa008723c */ /* 0x040fe20000041808 */
[----:B------:R-:W3:Y:S03]  /*cef0*/  LDSM.16.MT88.4 R168, [R192+0x2000] ;  /* 0x00200000c0a8783b */ /* 0x000ee60000004200 */
[----:B------:R-:W-:Y:S02]  /*cf00*/  FMUL.FTZ R73, R2, R73 ;  /* 0x0000004902497220 */ /* 0x000fe40000410000 */
[----:B------:R-:W-:Y:S01]  /*cf10*/  MUFU.EX2 R188, R20 ;  /* 0x0000001400bc7308 */ /* 0x000fe20000000800 */
[C---:B------:R-:W-:Y:S01]  /*cf20*/  FMUL.FTZ R74, R0.reuse, R74 ;  /* 0x0000004a004a7220 */ /* 0x040fe20000410000 */
[C---:B------:R-:W-:Y:S04]  /*cf30*/  HMMA.16816.F32.BF16 R132, R160.reuse, R172, R132 ;  /* 0x000000aca084723c */ /* 0x040fe80000041884 */
[----:B------:R-:W-:Y:S02]  /*cf40*/  FMUL.FTZ R75, R0, R75 ;  /* 0x0000004b004b7220 */ /* 0x000fe40000410000 */
[C---:B------:R-:W-:Y:S02]  /*cf50*/  FMUL.FTZ R76, R2.reuse, R76 ;  /* 0x0000004c024c7220 */ /* 0x040fe40000410000 */
[C---:B------:R-:W-:Y:S01]  /*cf60*/  HMMA.16816.F32.BF16 R136, R160.reuse, R174, R136 ;  /* 0x000000aea088723c */ /* 0x040fe20000041888 */
[----:B------:R-:W5:Y:S01]  /*cf70*/  LDSM.16.MT88.4 R172, [R193+0x2000] ;  /* 0x00200000c1ac783b */ /* 0x000f620000004200 */
[----:B------:R-:W-:Y:S02]  /*cf80*/  MUFU.EX2 R187, R21 ;  /* 0x0000001500bb7308 */ /* 0x000fe40000000800 */
[----:B------:R-:W-:Y:S02]  /*cf90*/  FMUL.FTZ R77, R2, R77 ;  /* 0x0000004d024d7220 */ /* 0x000fe40000410000 */
[C---:B------:R-:W-:Y:S02]  /*cfa0*/  FMUL.FTZ R78, R0.reuse, R78 ;  /* 0x0000004e004e7220 */ /* 0x040fe40000410000 */
[C---:B-1----:R-:W-:Y:S04]  /*cfb0*/  HMMA.16816.F32.BF16 R140, R160.reuse, R176, R140 ;  /* 0x000000b0a08c723c */ /* 0x042fe8000004188c */
[----:B------:R-:W-:Y:S01]  /*cfc0*/  MUFU.EX2 R176, R18 ;  /* 0x0000001200b07308 */ /* 0x000fe20000000800 */
[----:B------:R-:W-:Y:S02]  /*cfd0*/  FMUL.FTZ R79, R0, R79 ;  /* 0x0000004f004f7220 */ /* 0x000fe40000410000 */
[C---:B------:R-:W-:Y:S01]  /*cfe0*/  FMUL.FTZ R80, R2.reuse, R80 ;  /* 0x0000005002507220 */ /* 0x040fe20000410000 */
[C---:B------:R-:W-:Y:S04]  /*cff0*/  HMMA.16816.F32.BF16 R144, R160.reuse, R178, R144 ;  /* 0x000000b2a090723c */ /* 0x040fe80000041890 */
[----:B------:R-:W-:Y:S02]  /*d000*/  FMUL.FTZ R81, R2, R81 ;  /* 0x0000005102517220 */ /* 0x000fe40000410000 */
[----:B------:R-:W-:Y:S01]  /*d010*/  MUFU.EX2 R179, R15 ;  /* 0x0000000f00b37308 */ /* 0x000fe20000000800 */
[C---:B------:R-:W-:Y:S01]  /*d020*/  FMUL.FTZ R82, R0.reuse, R82 ;  /* 0x0000005200527220 */ /* 0x040fe20000410000 */
[C---:B----4-:R-:W-:Y:S04]  /*d030*/  HMMA.16816.F32.BF16 R148, R160.reuse, R164, R148 ;  /* 0x000000a4a094723c */ /* 0x050fe80000041894 */
[----:B------:R-:W-:Y:S02]  /*d040*/  FMUL.FTZ R83, R0, R83 ;  /* 0x0000005300537220 */ /* 0x000fe40000410000 */
[C---:B------:R-:W-:Y:S02]  /*d050*/  FMUL.FTZ R84, R2.reuse, R84 ;  /* 0x0000005402547220 */ /* 0x040fe40000410000 */
[C---:B------:R-:W-:Y:S01]  /*d060*/  HMMA.16816.F32.BF16 R152, R160.reuse, R166, R152 ;  /* 0x000000a6a098723c */ /* 0x040fe20000041898 */
[----:B------:R-:W1:Y:S01]  /*d070*/  LDSM.16.MT88.4 R164, [R196+0x2000] ;  /* 0x00200000c4a4783b */ /* 0x000e620000004200 */
[----:B------:R-:W-:Y:S02]  /*d080*/  MUFU.EX2 R177, R29 ;  /* 0x0000001d00b17308 */ /* 0x000fe40000000800 */
        /* <DEDUP_REMOVED lines=9> */
[C---:B-----5:R-:W-:Y:S04]  /*d120*/  HMMA.16816.F32.BF16 R44, R160.reuse, R172, R44 ;  /* 0x000000aca02c723c */ /* 0x060fe8000004182c */
[----:B------:R-:W-:Y:S02]  /*d130*/  FMUL.FTZ R91, R0, R91 ;  /* 0x0000005b005b7220 */ /* 0x000fe40000410000 */
[--C-:B------:R-:W-:Y:S02]  /*d140*/  FFMA.FTZ R12, R12, c[0x0][0x2d0], -R158.reuse ;  /* 0x0000b4000c0c7a23 */ /* 0x100fe4000001089e */
[C---:B------:R-:W-:Y:S01]  /*d150*/  HMMA.16816.F32.BF16 R48, R160.reuse, R174, R48 ;  /* 0x000000aea030723c */ /* 0x040fe20000041830 */
[----:B------:R-:W4:Y:S01]  /*d160*/  LDSM.16.MT88.4 R172, [R192+0x4000] ;  /* 0x00400000c0ac783b */ /* 0x000f220000004200 */
[----:B------:R5:W2:Y:S02]  /*d170*/  MUFU.EX2 R221, R12 ;  /* 0x0000000c00dd7308 */ /* 0x000aa40000000800 */
        /* <DEDUP_REMOVED lines=11> */
[C---:B---3--:R-:W-:Y:S04]  /*d230*/  HMMA.16816.F32.BF16 R60, R160.reuse, R168, R60 ;  /* 0x000000a8a03c723c */ /* 0x048fe8000004183c */
[--C-:B-----5:R-:W-:Y:S02]  /*d240*/  FFMA.FTZ R12, R16, c[0x0][0x2d0], -R158.reuse ;  /* 0x0000b400100c7a23 */ /* 0x120fe4000001089e */
[C---:B------:R-:W-:Y:S02]  /*d250*/  FMUL.FTZ R100, R2.reuse, R100 ;  /* 0x0000006402647220 */ /* 0x040fe40000410000 */
[C---:B------:R-:W-:Y:S01]  /*d260*/  HMMA.16816.F32.BF16 R64, R160.reuse, R170, R64 ;  /* 0x000000aaa040723c */ /* 0x040fe20000041840 */
[----:B------:R-:W3:Y:S01]  /*d270*/  LDSM.16.MT88.4 R168, [R196+0x4000] ;  /* 0x00400000c4a8783b */ /* 0x000ee20000004200 */
[----:B------:R5:W2:Y:S02]  /*d280*/  MUFU.EX2 R191, R12 ;  /* 0x0000000c00bf7308 */ /* 0x000aa40000000800 */
[----:B------:R-:W-:Y:S02]  /*d290*/  FMUL.FTZ R101, R2, R101 ;  /* 0x0000006502657220 */ /* 0x000fe40000410000 */
[C---:B------:R-:W-:Y:S02]  /*d2a0*/  FMUL.FTZ R102, R0.reuse, R102 ;  /* 0x0000006600667220 */ /* 0x040fe40000410000 */
[C---:B----4-:R-:W-:Y:S04]  /*d2b0*/  HMMA.16816.F32.BF16 R68, R160.reuse, R172, R68 ;  /* 0x000000aca044723c */ /* 0x050fe80000041844 */
[----:B------:R-:W-:Y:S02]  /*d2c0*/  FMUL.FTZ R103, R0, R103 ;  /* 0x0000006700677220 */ /* 0x000fe40000410000 */
[C---:B------:R-:W-:Y:S02]  /*d2d0*/  FMUL.FTZ R104, R2.reuse, R104 ;  /* 0x0000006802687220 */ /* 0x040fe40000410000 */
[C---:B------:R-:W-:Y:S01]  /*d2e0*/  HMMA.16816.F32.BF16 R72, R160.reuse, R174, R72 ;  /* 0x000000aea048723c */ /* 0x040fe20000041848 */
[----:B------:R-:W4:Y:S03]  /*d2f0*/  LDSM.16.MT88.4 R172, [R195+0x4000] ;  /* 0x00400000c3ac783b */ /* 0x000f260000004200 */
[----:B------:R-:W-:Y:S02]  /*d300*/  FMUL.FTZ R105, R2, R105 ;  /* 0x0000006902697220 */ /* 0x000fe40000410000 */
[C---:B------:R-:W-:Y:S02]  /*d310*/  FMUL.FTZ R106, R0.reuse, R106 ;  /* 0x0000006a006a7220 */ /* 0x040fe40000410000 */
[----:B------:R-:W-:Y:S01]  /*d320*/  FMUL.FTZ R107, R0, R107 ;  /* 0x0000006b006b7220 */ /* 0x000fe20000410000 */
[C---:B-1----:R-:W-:Y:S01]  /*d330*/  HMMA.16816.F32.BF16 R76, R160.reuse, R164, R76 ;  /* 0x000000a4a04c723c */ /* 0x042fe2000004184c */
[----:B-----5:R-:W-:Y:S02]  /*d340*/  LDSM.16.MT88.4 R12, [R195+0x6000] ;  /* 0x00600000c30c783b */ /* 0x020fe40000004200 */
        /* <DEDUP_REMOVED lines=30> */
[C---:B---3--:R-:W-:Y:S01]  /*d530*/  HMMA.16816.F32.BF16 R108, R160.reuse, R168, R108 ;  /* 0x000000a8a06c723c */ /* 0x048fe2000004186c */
[----:B------:R-:W-:Y:S03]  /*d540*/  MUFU.EX2 R169, R27 ;  /* 0x0000001b00a97308 */ /* 0x000fe60000000800 */
[----:B------:R-:W-:Y:S02]  /*d550*/  FMUL.FTZ R127, R0, R127 ;  /* 0x0000007f007f7220 */ /* 0x000fe40000410000 */
[C---:B------:R-:W-:Y:S02]  /*d560*/  FMUL.FTZ R128, R2.reuse, R128 ;  /* 0x0000008002807220 */ /* 0x040fe40000410000 */
[C---:B------:R-:W-:Y:S03]  /*d570*/  HMMA.16816.F32.BF16 R112, R160.reuse, R170, R112 ;  /* 0x000000aaa070723c */ /* 0x040fe60000041870 */
[----:B------:R-:W-:Y:S01]  /*d580*/  MUFU.EX2 R171, R22 ;  /* 0x0000001600ab7308 */ /* 0x000fe20000000800 */
[----:B------:R-:W-:Y:S02]  /*d590*/  FMUL.FTZ R129, R2, R129 ;  /* 0x0000008102817220 */ /* 0x000fe40000410000 */
[C---:B------:R-:W-:Y:S02]  /*d5a0*/  FMUL.FTZ R130, R0.reuse, R130 ;  /* 0x0000008200827220 */ /* 0x040fe40000410000 */
[C---:B----4-:R-:W-:Y:S04]  /*d5b0*/  HMMA.16816.F32.BF16 R116, R160.reuse, R172, R116 ;  /* 0x000000aca074723c */ /* 0x050fe80000041874 */
[----:B------:R-:W-:Y:S01]  /*d5c0*/  FMUL.FTZ R131, R0, R131 ;  /* 0x0000008300837220 */ /* 0x000fe20000410000 */
[----:B------:R3:W-:Y:S01]  /*d5d0*/  MUFU.EX2 R172, R23 ;  /* 0x0000001700ac7308 */ /* 0x0007e20000000800 */
[--C-:B------:R-:W-:Y:S02]  /*d5e0*/  FFMA.FTZ R32, R32, c[0x0][0x2d0], -R158.reuse ;  /* 0x0000b40020207a23 */ /* 0x100fe4000001089e */
[C---:B------:R-:W-:Y:S04]  /*d5f0*/  HMMA.16816.F32.BF16 R120, R160.reuse, R174, R120 ;  /* 0x000000aea078723c */ /* 0x040fe80000041878 */
[--C-:B------:R-:W-:Y:S03]  /*d600*/  FFMA.FTZ R33, R33, c[0x0][0x2d0], -R158.reuse ;  /* 0x0000b40021217a23 */ /* 0x100fe6000001089e */
[----:B------:R4:W5:Y:S01]  /*d610*/  MUFU.EX2 R175, R19 ;  /* 0x0000001300af7308 */ /* 0x0009620000000800 */
[C---:B------:R-:W-:Y:S07]  /*d620*/  HMMA.16816.F32.BF16 R124, R160.reuse, R12, R124 ;  /* 0x0000000ca07c723c */ /* 0x040fee000004187c */
[----:B--2---:R-:W-:Y:S01]  /*d630*/  F2FP.BF16.PACK_AB R12, R219, R221 ;  /* 0x000000dddb0c723e */ /* 0x004fe200000010ff */
[----:B------:R-:W-:Y:S01]  /*d640*/  HMMA.16816.F32.BF16 R128, R160, R14, R128 ;  /* 0x0000000ea080723c */ /* 0x000fe20000041880 */
[----:B------:R-:W-:Y:S01]  /*d650*/  LDSM.16.MT88.4 R160, [R196+0x800] ;  /* 0x00080000c4a0783b */ /* 0x000fe20000004200 */
[----:B------:R-:W-:Y:S02]  /*d660*/  MUFU.EX2 R174, R32 ;  /* 0x0000002000ae7308 */ /* 0x000fe40000000800 */
[----:B------:R-:W-:Y:S03]  /*d670*/  F2FP.BF16.PACK_AB R13, R179, R180 ;  /* 0x000000b4b30d723e */ /* 0x000fe600000010ff */
[----:B------:R-:W-:Y:S01]  /*d680*/  F2FP.BF16.PACK_AB R14, R190, R191 ;  /* 0x000000bfbe0e723e */ /* 0x000fe200000010ff */
[----:B---3--:R-:W-:Y:S04]  /*d690*/  LDSM.16.MT88.4 R20, [R193+0x1000] ;  /* 0x00100000c114783b */ /* 0x008fe80000004200 */
[----:B------:R-:W-:Y:S03]  /*d6a0*/  MUFU.EX2 R173, R33 ;  /* 0x0000002100ad7308 */ /* 0x000fe60000000800 */
[----:B----4-:R-:W2:Y:S01]  /*d6b0*/  LDSM.16.MT88.4 R16, [R193+0x800] ;  /* 0x00080000c110783b */ /* 0x010ea20000004200 */
[----:B-----5:R-:W-:Y:S07]  /*d6c0*/  F2FP.BF16.PACK_AB R15, R175, R176 ;  /* 0x000000b0af0f723e */ /* 0x020fee00000010ff */
        /* <DEDUP_REMOVED lines=40> */
[--C-:B------:R-:W-:Y:S01]  /*d950*/  FFMA.FTZ R16, R24, c[0x0][0x2d0], -R158.reuse ;  /* 0x0000b40018107a23 */ /* 0x100fe2000001089e */
[C---:B------:R-:W-:Y:S03]  /*d960*/  HMMA.16816.F32.BF16 R112, R12.reuse, R18, R112 ;  /* 0x000000120c70723c */ /* 0x040fe60000041870 */
[----:B------:R2:W-:Y:S05]  /*d970*/  MUFU.EX2 R186, R16 ;  /* 0x0000001000ba7308 */ /* 0x0005ea0000000800 */
[C---:B---3--:R-:W-:Y:S08]  /*d980*/  HMMA.16816.F32.BF16 R116, R12.reuse, R160, R116 ;  /* 0x000000a00c74723c */ /* 0x048ff00000041874 */
[C---:B------:R-:W-:Y:S01]  /*d990*/  HMMA.16816.F32.BF16 R120, R12.reuse, R162, R120 ;  /* 0x000000a20c78723c */ /* 0x040fe20000041878 */
[----:B------:R-:W-:Y:S07]  /*d9a0*/  LDSM.16.MT88.4 R160, [R195+0x1000] ;  /* 0x00100000c3a0783b */ /* 0x000fee0000004200 */
[C---:B-1----:R-:W-:Y:S04]  /*d9b0*/  HMMA.16816.F32.BF16 R124, R12.reuse, R164, R124 ;  /* 0x000000a40c7c723c */ /* 0x042fe8000004187c */
[--C-:B--2---:R-:W-:Y:S03]  /*d9c0*/  FFMA.FTZ R16, R25, c[0x0][0x2d0], -R158.reuse ;  /* 0x0000b40019107a23 */ /* 0x104fe6000001089e */
[----:B------:R-:W-:Y:S01]  /*d9d0*/  FFMA.FTZ R164, R28, c[0x0][0x2d0], -R158 ;  /* 0x0000b4001ca47a23 */ /* 0x000fe2000001089e */
[----:B------:R-:W-:Y:S01]  /*d9e0*/  HMMA.16816.F32.BF16 R128, R12, R166, R128 ;  /* 0x000000a60c80723c */ /* 0x000fe20000041880 */
[----:B------:R1:W2:Y:S03]  /*d9f0*/  MUFU.EX2 R185, R16 ;  /* 0x0000001000b97308 */ /* 0x0002a60000000800 */
[----:B------:R-:W-:Y:S02]  /*da00*/  FFMA.FTZ R28, R2, R237, R189 ;  /* 0x000000ed021c7223 */ /* 0x000fe400000100bd */
[--C-:B------:R-:W-:Y:S01]  /*da10*/  FFMA.FTZ R2, R30, c[0x0][0x2d0], -R157.reuse ;  /* 0x0000b4001e027a23 */ /* 0x100fe2000001089d */
[----:B------:R-:W-:Y:S02]  /*da20*/  F2FP.BF16.PACK_AB R12, R187, R188 ;  /* 0x000000bcbb0c723e */ /* 0x000fe400000010ff */
[----:B------:R-:W-:Y:S02]  /*da30*/  F2FP.BF16.PACK_AB R13, R172, R171 ;  /* 0x000000abac0d723e */ /* 0x000fe400000010ff */
[----:B------:R3:W-:Y:S10]  /*da40*/  MUFU.EX2 R178, R164 ;  /* 0x000000a400b27308 */ /* 0x0007f40000000800 */
[----:B------:R4:W-:Y:S01]  /*da50*/  MUFU.EX2 R158, R2 ;  /* 0x00000002009e7308 */ /* 0x0009e20000000800 */
[--C-:B-1----:R-:W-:Y:S01]  /*da60*/  FFMA.FTZ R16, R26, c[0x0][0x2d0], -R157.reuse ;  /* 0x0000b4001a107a23 */ /* 0x102fe2000001089d */
[----:B--2---:R-:W-:Y:S01]  /*da70*/  F2FP.BF16.PACK_AB R14, R185, R186 ;  /* 0x000000bab90e723e */ /* 0x004fe200000010ff */
[----:B------:R-:W-:Y:S07]  /*da80*/  LDSM.16.MT88.4 R24, [R196+0x1000] ;  /* 0x00100000c418783b */ /* 0x000fee0000004200 */
[----:B------:R1:W2:Y:S01]  /*da90*/  MUFU.EX2 R170, R16 ;  /* 0x0000001000aa7308 */ /* 0x0002a20000000800 */
[----:B---3--:R-:W-:Y:S01]  /*daa0*/  LDSM.16.MT88.4 R164, [R192+0x1800] ;  /* 0x00180000c0a4783b */ /* 0x008fe20000004200 */
[--C-:B----4-:R-:W-:Y:S08]  /*dab0*/  FFMA.FTZ R2, R31, c[0x0][0x2d0], -R157.reuse ;  /* 0x0000b4001f027a23 */ /* 0x110ff0000001089d */
[----:B------:R3:W4:Y:S01]  /*dac0*/  MUFU.EX2 R168, R2 ;  /* 0x0000000200a87308 */ /* 0x0007220000000800 */
[----:B-1----:R-:W1:Y:S01]  /*dad0*/  LDSM.16.MT88.4 R16, [R192+0x1000] ;  /* 0x00100000c010783b */ /* 0x002e620000004200 */
[----:B--2---:R-:W-:Y:S01]  /*dae0*/  F2FP.BF16.PACK_AB R15, R169, R170 ;  /* 0x000000aaa90f723e */ /* 0x004fe200000010ff */
[--C-:B---3--:R-:W-:Y:S02]  /*daf0*/  FFMA.FTZ R2, R34, c[0x0][0x2d0], -R157.reuse ;  /* 0x0000b40022027a23 */ /* 0x108fe4000001089d */
[----:B------:R-:W-:Y:S05]  /*db00*/  FFMA.FTZ R157, R35, c[0x0][0x2d0], -R157 ;  /* 0x0000b400239d7a23 */ /* 0x000fea000001089d */
[----:B------:R2:W-:Y:S10]  /*db10*/  MUFU.EX2 R33, R2 ;  /* 0x0000000200217308 */ /* 0x0005f40000000800 */
[----:B------:R3:W5:Y:S01]  /*db20*/  MUFU.EX2 R32, R157 ;  /* 0x0000009d00207308 */ /* 0x0007620000000800 */
[C---:B-1----:R-:W-:Y:S03]  /*db30*/  HMMA.16816.F32.BF16 R4, R12.reuse, R16, R4 ;  /* 0x000000100c04723c */ /* 0x042fe60000041804 */
[----:B--2---:R-:W-:Y:S05]  /*db40*/  FFMA.FTZ R2, R0, R239, R182 ;  /* 0x000000ef00027223 */ /* 0x004fea00000100b6 */
[C---:B------:R-:W-:Y:S01]  /*db50*/  HMMA.16816.F32.BF16 R8, R12.reuse, R18, R8 ;  /* 0x000000120c08723c */ /* 0x040fe20000041808 */
[----:B------:R-:W1:Y:S03]  /*db60*/  LDSM.16.MT88.4 R16, [R192+0x3000] ;  /* 0x00300000c010783b */ /* 0x000e660000004200 */
[----:B------:R-:W-:Y:S02]  /*db70*/  FADD.FTZ R0, R222, R28 ;  /* 0x0000001cde007221 */ /* 0x000fe40000010000 */
[----:B------:R-:W-:Y:S02]  /*db80*/  FADD.FTZ R2, R183, R2 ;  /* 0x00000002b7027221 */ /* 0x000fe40000010000 */
[C---:B------:R-:W-:Y:S01]  /*db90*/  HMMA.16816.F32.BF16 R132, R12.reuse, R20, R132 ;  /* 0x000000140c84723c */ /* 0x040fe20000041884 */
[----:B------:R-:W-:Y:S03]  /*dba0*/  LDSM.16.MT88.4 R28, [R195+0x3800] ;  /* 0x00380000c31c783b */ /* 0x000fe60000004200 */
[----:B---3--:R-:W-:Y:S01]  /*dbb0*/  MOV R157, R156 ;  /* 0x0000009c009d7202 */ /* 0x008fe20000000f00 */
[----:B------:R-:W-:Y:S02]  /*dbc0*/  FADD.FTZ R0, R236, R0 ;  /* 0x00000000ec007221 */ /* 0x000fe40000010000 */
[----:B------:R-:W-:Y:S01]  /*dbd0*/  FADD.FTZ R34, R181, R2 ;  /* 0x00000002b5227221 */ /* 0x000fe20000010000 */
        /* <DEDUP_REMOVED lines=60> */
[----:B------:R-:W-:Y:S07]  /*dfa0*/  HMMA.16816.F32.BF16 R128, R12, R162, R128 ;  /* 0x000000a20c80723c */ /* 0x000fee0000041880 */
[----:B------:R-:W-:Y:S02]  /*dfb0*/  F2FP.BF16.PACK_AB R12, R177, R178 ;  /* 0x000000b2b10c723e */ /* 0x000fe400000010ff */
[----:B------:R-:W-:Y:S03]  /*dfc0*/  F2FP.BF16.PACK_AB R13, R168, R158 ;  /* 0x0000009ea80d723e */ /* 0x000fe600000010ff */
[----:B------:R-:W-:Y:S02]  /*dfd0*/  F2FP.BF16.PACK_AB R14, R173, R174 ;  /* 0x000000aead0e723e */ /* 0x000fe400000010ff */
[----:B-----5:R-:W-:Y:S07]  /*dfe0*/  F2FP.BF16.PACK_AB R15, R32, R33 ;  /* 0x00000021200f723e */ /* 0x020fee00000010ff */
[C---:B------:R-:W-:Y:S01]  /*dff0*/  HMMA.16816.F32.BF16 R160, R12.reuse, R164, R4 ;  /* 0x000000a40ca0723c */ /* 0x040fe20000041804 */
[----:B------:R-:W4:Y:S07]  /*e000*/  LDSM.16.MT88.4 R4, [R192+0x3800] ;  /* 0x00380000c004783b */ /* 0x000f2e0000004200 */
        /* <DEDUP_REMOVED lines=11> */
[C---:B----4-:R-:W-:Y:S08]  /*e0c0*/  HMMA.16816.F32.BF16 R36, R12.reuse, R4, R36 ;  /* 0x000000040c24723c */ /* 0x050ff00000041824 */
[C---:B------:R-:W-:Y:S01]  /*e0d0*/  HMMA.16816.F32.BF16 R40, R12.reuse, R6, R40 ;  /* 0x000000060c28723c */ /* 0x040fe20000041828 */
[----:B------:R-:W3:Y:S07]  /*e0e0*/  LDSM.16.MT88.4 R4, [R193+0x5800] ;  /* 0x00580000c104783b */ /* 0x000eee0000004200 */
[C---:B-----5:R-:W-:Y:S08]  /*e0f0*/  HMMA.16816.F32.BF16 R44, R12.reuse, R8, R44 ;  /* 0x000000080c2c723c */ /* 0x060ff0000004182c */
[C---:B------:R-:W-:Y:S01]  /*e100*/  HMMA.16816.F32.BF16 R48, R12.reuse, R10, R48 ;  /* 0x0000000a0c30723c */ /* 0x040fe20000041830 */
[----:B------:R-:W4:Y:S07]  /*e110*/  LDSM.16.MT88.4 R8, [R196+0x5800] ;  /* 0x00580000c408783b */ /* 0x000f2e0000004200 */
[C---:B-1----:R-:W-:Y:S08]  /*e120*/  HMMA.16816.F32.BF16 R52, R12.reuse, R16, R52 ;  /* 0x000000100c34723c */ /* 0x042ff00000041834 */
[C---:B------:R-:W-:Y:S01]  /*e130*/  HMMA.16816.F32.BF16 R56, R12.reuse, R18, R56 ;  /* 0x000000120c38723c */ /* 0x040fe20000041838 */
[----:B------:R-:W1:Y:S07]  /*e140*/  LDSM.16.MT88.4 R16, [R195+0x5800] ;  /* 0x00580000c310783b */ /* 0x000e6e0000004200 */
[C---:B------:R-:W-:Y:S08]  /*e150*/  HMMA.16816.F32.BF16 R60, R12.reuse, R28, R60 ;  /* 0x0000001c0c3c723c */ /* 0x040ff0000004183c */
[C---:B------:R-:W-:Y:S01]  /*e160*/  HMMA.16816.F32.BF16 R64, R12.reuse, R30, R64 ;  /* 0x0000001e0c40723c */ /* 0x040fe20000041840 */
[----:B------:R-:W5:Y:S07]  /*e170*/  LDSM.16.MT88.4 R28, [R193+0x7800] ;  /* 0x00780000c11c783b */ /* 0x000f6e0000004200 */
[C---:B--2---:R-:W-:Y:S08]  /*e180*/  HMMA.16816.F32.BF16 R68, R12.reuse, R20, R68 ;  /* 0x000000140c44723c */ /* 0x044ff00000041844 */
[C---:B------:R-:W-:Y:S01]  /*e190*/  HMMA.16816.F32.BF16 R72, R12.reuse, R22, R72 ;  /* 0x000000160c48723c */ /* 0x040fe20000041848 */
[----:B------:R-:W2:Y:S07]  /*e1a0*/  LDSM.16.MT88.4 R20, [R196+0x7800] ;  /* 0x00780000c414783b */ /* 0x000eae0000004200 */
[C---:B---3--:R-:W-:Y:S08]  /*e1b0*/  HMMA.16816.F32.BF16 R76, R12.reuse, R4, R76 ;  /* 0x000000040c4c723c */ /* 0x048ff0000004184c */
[C---:B------:R-:W-:Y:S01]  /*e1c0*/  HMMA.16816.F32.BF16 R80, R12.reuse, R6, R80 ;  /* 0x000000060c50723c */ /* 0x040fe20000041850 */
[----:B------:R-:W3:Y:S07]  /*e1d0*/  LDSM.16.MT88.4 R4, [R195+0x7800] ;  /* 0x00780000c304783b */ /* 0x000eee0000004200 */
[C---:B----4-:R-:W-:Y:S08]  /*e1e0*/  HMMA.16816.F32.BF16 R84, R12.reuse, R8, R84 ;  /* 0x000000080c54723c */ /* 0x050ff00000041854 */
[C---:B------:R-:W-:Y:S08]  /*e1f0*/  HMMA.16816.F32.BF16 R88, R12.reuse, R10, R88 ;  /* 0x0000000a0c58723c */ /* 0x040ff00000041858 */
[C---:B-1----:R-:W-:Y:S08]  /*e200*/  HMMA.16816.F32.BF16 R92, R12.reuse, R16, R92 ;  /* 0x000000100c5c723c */ /* 0x042ff0000004185c */
[C---:B------:R-:W-:Y:S08]  /*e210*/  HMMA.16816.F32.BF16 R96, R12.reuse, R18, R96 ;  /* 0x000000120c60723c */ /* 0x040ff00000041860 */
[C---:B------:R-:W-:Y:S08]  /*e220*/  HMMA.16816.F32.BF16 R100, R12.reuse, R24, R100 ;  /* 0x000000180c64723c */ /* 0x040ff00000041864 */
[C---:B------:R-:W-:Y:S08]  /*e230*/  HMMA.16816.F32.BF16 R104, R12.reuse, R26, R104 ;  /* 0x0000001a0c68723c */ /* 0x040ff00000041868 */
[C---:B-----5:R-:W-:Y:S08]  /*e240*/  HMMA.16816.F32.BF16 R108, R12.reuse, R28, R108 ;  /* 0x0000001c0c6c723c */ /* 0x060ff0000004186c */
[C---:B------:R-:W-:Y:S08]  /*e250*/  HMMA.16816.F32.BF16 R112, R12.reuse, R30, R112 ;  /* 0x0000001e0c70723c */ /* 0x040ff00000041870 */
[C---:B--2---:R-:W-:Y:S08]  /*e260*/  HMMA.16816.F32.BF16 R116, R12.reuse, R20, R116 ;  /* 0x000000140c74723c */ /* 0x044ff00000041874 */
[C---:B------:R-:W-:Y:S08]  /*e270*/  HMMA.16816.F32.BF16 R120, R12.reuse, R22, R120 ;  /* 0x000000160c78723c */ /* 0x040ff00000041878 */
[C---:B---3--:R-:W-:Y:S07]  /*e280*/  HMMA.16816.F32.BF16 R124, R12.reuse, R4, R124 ;  /* 0x000000040c7c723c */ /* 0x048fee000004187c */
[----:B------:R-:W-:Y:S01]  /*e290*/  FADD.FTZ R4, R178, R2 ;  /* 0x00000002b2047221 */ /* 0x000fe20000010000 */
[----:B------:R-:W-:Y:S04]  /*e2a0*/  HMMA.16816.F32.BF16 R128, R12, R6, R128 ;  /* 0x000000060c80723c */ /* 0x000fe80000041880 */
[----:B------:R-:W-:Y:S01]  /*e2b0*/  FADD.FTZ R2, R158, R0 ;  /* 0x000000009e027221 */ /* 0x000fe20000010000 */
[-C--:B------:R-:W-:Y:S01]  /*e2c0*/  MOV R158, R3.reuse ;  /* 0x00000003009e7202 */ /* 0x080fe20000000f00 */
[----:B------:R-:W-:Y:S01]  /*e2d0*/  FADD.FTZ R0, R177, R4 ;  /* 0x00000004b1007221 */ /* 0x000fe20000010000 */
[----:B------:R-:W-:Y:S01]  /*e2e0*/  MOV R12, R3 ;  /* 0x00000003000c7202 */ /* 0x000fe20000000f00 */
[----:B------:R-:W-:Y:S04]  /*e2f0*/  FADD.FTZ R4, R168, R2 ;  /* 0x00000002a8047221 */ /* 0x000fe80000010000 */
[----:B------:R-:W-:Y:S02]  /*e300*/  FADD.FTZ R2, R174, R0 ;  /* 0x00000000ae027221 */ /* 0x000fe40000010000 */
[----:B------:R-:W-:Y:S02]  /*e310*/  FADD.FTZ R0, R33, R4 ;  /* 0x0000000421007221 */ /* 0x000fe40000010000 */
[----:B------:R-:W-:Y:S02]  /*e320*/  FADD.FTZ R237, R173, R2 ;  /* 0x00000002aded7221 */ /* 0x000fe40000010000 */
[----:B------:R-:W-:Y:S01]  /*e330*/  FADD.FTZ R239, R32, R0 ;  /* 0x0000000020ef7221 */ /* 0x000fe20000010000 */
[----:B------:R-:W-:-:S05]  /*e340*/  @P0 BRA `(.L_x_4287) ;  /* 0xffffcc8000000947 */ /* 0x000fca000383ffff */
.L_x_4286:
[----:B------:R-:W-:-:S13]  /*e350*/  ISETP.GE.AND P0, PT, R218, R228, PT ;  /* 0x000000e4da00720c */ /* 0x000fda0003f06270 */
[----:B------:R-:W-:Y:S05]  /*e360*/  @!P0 BRA `(.L_x_4288) ;  /* 0x00003e8000008947 */ /* 0x000fea0003800000 */
[----:B------:R-:W-:Y:S02]  /*e370*/  MOV R157, R12 ;  /* 0x0000000c009d7202 */ /* 0x000fe40000000f00 */
[----:B------:R-:W-:Y:S02]  /*e380*/  MOV R2, R156 ;  /* 0x0000009c00027202 */ /* 0x000fe40000000f00 */
.L_x_4297:
        /* <DEDUP_REMOVED lines=24> */
[----:B------:R-:W1:Y:S01]  /*e510*/  LDSM.16.M88.4 R8, [R159] ;  /* 0x000000009f08783b */ /* 0x000e620000000200 */
[----:B------:R-:W-:Y:S04]  /*e520*/  IADD3 R3, P0, R4, R14, RZ ;  /* 0x0000000e04037210 */ /* 0x000fe80007f1e0ff */
[----:B------:R-:W2:Y:S01]  /*e530*/  LDSM.16.M88.4 R16, [R159+0x800] ;  /* 0x000800009f10783b */ /* 0x000ea20000000200 */
[----:B------:R-:W-:Y:S01]  /*e540*/  IMAD.X R13, R0, 0x1, R15, P0 ;  /* 0x00000001000d7824 */ /* 0x000fe200000e060f */
[----:B------:R-:W-:Y:S03]  /*e550*/  IADD3 R5, P0, R4, R23, RZ ;  /* 0x0000001704057210 */ /* 0x000fe60007f1e0ff */
[----:B------:R-:W3:Y:S05]  /*e560*/  LDSM.16.M88.4 R24, [R159+0x1000] ;  /* 0x001000009f18783b */ /* 0x000eea0000000200 */
[----:B------:R-:W4:Y:S05]  /*e570*/  LDSM.16.M88.4 R168, [R159+0x1800] ;  /* 0x001800009fa8783b */ /* 0x000f2a0000000200 */
[----:B------:R-:W-:Y:S05]  /*e580*/  LDSM.16.M88.4 R172, [R199] ;  /* 0x00000000c7ac783b */ /* 0x000fea0000000200 */
[----:B------:R-:W2:Y:S05]  /*e590*/  LDSM.16.M88.4 R176, [R202] ;  /* 0x00000000cab0783b */ /* 0x000eaa0000000200 */
[----:B------:R-:W1:Y:S05]  /*e5a0*/  LDSM.16.M88.4 R180, [R217] ;  /* 0x00000000d9b4783b */ /* 0x000e6a0000000200 */
[----:B------:R-:W1:Y:S05]  /*e5b0*/  LDSM.16.M88.4 R184, [R216] ;  /* 0x00000000d8b8783b */ /* 0x000e6a0000000200 */
[----:B------:R-:W1:Y:S05]  /*e5c0*/  LDSM.16.M88.4 R188, [R215] ;  /* 0x00000000d7bc783b */ /* 0x000e6a0000000200 */
[----:B------:R-:W-:Y:S01]  /*e5d0*/  @!PT LDS RZ, [RZ] ;  /* 0x00000000fffff984 */ /* 0x000fe20000000800 */
[----:B------:R-:W-:Y:S01]  /*e5e0*/  @!PT LDS RZ, [RZ] ;  /* 0x00000000fffff984 */ /* 0x000fe20000000800 */
[----:B------:R-:W-:Y:S01]  /*e5f0*/  @!PT LDS RZ, [RZ] ;  /* 0x00000000fffff984 */ /* 0x000fe20000000800 */
[----:B------:R2:W-:Y:S05]  /*e600*/  LDGSTS.E.BYPASS.LTC128B.128 [R223+0x100], [R6.64], !P5 ;  /* 0x0010000006df7fae */ /* 0x0005ea000e901d46 */
        /* <DEDUP_REMOVED lines=20> */
[C---:B------:R-:W-:Y:S05]  /*e750*/  IADD3 R0, P0, R3.reuse, R232, RZ ;  /* 0x000000e803007210 */ /* 0x040fea0007f1e0ff */
[----:B--2---:R-:W-:Y:S01]  /*e760*/  IMAD.X R4, R20, 0x1, R234, P0 ;  /* 0x0000000114047824 */ /* 0x004fe200000e06ea */
        /* <DEDUP_REMOVED lines=20> */
[C---:B------:R-:W-:Y:S01]  /*e8b0*/  HMMA.16816.F32.BF16 R16, R32.reuse, R18, RZ ;  /* 0x000000122010723c */ /* 0x040fe200000418ff */
[----:B------:R-:W0:Y:S05]  /*e8c0*/  LDGDEPBAR ;  /* 0x00000000000079af */ /* 0x000e2a0000000000 */
[----:B------:R-:W-:Y:S01]  /*e8d0*/  @P0 IADD3 R0, R218, -0x1, RZ ;  /* 0xffffffffda000810 */ /* 0x000fe20007ffe0ff */
[----:B------:R-:W-:Y:S05]  /*e8e0*/  @P0 IMAD.MOV.U32 R158, RZ, RZ, c[0x0][0x1e4] ;  /* 0x00007900ff9e0624 */ /* 0x000fea00078e00ff */
[----:B------:R-:W-:Y:S05]  /*e8f0*/  @P0 SHF.R.S32.HI R3, RZ, 0x1f, R0 ;  /* 0x0000001fff030819 */ /* 0x000fea0000011400 */
[----:B------:R-:W-:Y:S04]  /*e900*/  @P0 IMAD R3, R3, c[0x0][0x1e0], RZ ;  /* 0x0000780003030a24 */ /* 0x000fe800078e02ff */
[C---:B------:R-:W-:Y:S01]  /*e910*/  @P0 IMAD R3, R0.reuse, c[0x0][0x1e4], R3 ;  /* 0x0000790000030a24 */ /* 0x040fe200078e0203 */
[C---:B---3--:R-:W-:Y:S08]  /*e920*/  HMMA.16816.F32.BF16 R20, R32.reuse, R24, RZ ;  /* 0x000000182014723c */ /* 0x048ff000000418ff */
        /* <DEDUP_REMOVED lines=13> */
[C---:B------:R-:W-:Y:S01]  /*ea00*/  @P0 IMAD.X R3, R219.reuse, 0x1, R229, P1 ;  /* 0x00000001db030824 */ /* 0x040fe200008e06e5 */
        /* <DEDUP_REMOVED lines=8> */
[C---:B------:R-:W-:Y:S01]  /*ea90*/  @P0 IMAD.X R3, R219.reuse, 0x1, R224, P1 ;  /* 0x00000001db030824 */ /* 0x040fe200008e06e0 */
[C---:B------:R-:W-:Y:S03]  /*eaa0*/  @P0 LEA R180, P1, R0.reuse, c[0x0][0x1c8], 0x1 ;  /* 0x0000720000b40a11 */ /* 0x040fe600078208ff */
[C---:B------:R-:W-:Y:S04]  /*eab0*/  HMMA.16816.F32.BF16 R28, R172.reuse, R188, R28 ;  /* 0x000000bcac1c723c */ /* 0x040fe8000004181c */
[----:B------:R-:W-:Y:S04]  /*eac0*/  @P0 LEA.HI.X R181, R0, c[0x0][0x1cc], R3, 0x1, P1 ;  /* 0x0000730000b50a11 */ /* 0x000fe800008f0c03 */
[----:B------:R-:W-:Y:S01]  /*ead0*/  HMMA.16816.F32.BF16 R32, R172, R190, R32 ;  /* 0x000000beac20723c */ /* 0x000fe20000041820 */
[----:B------:R-:W1:Y:S07]  /*eae0*/  LDSM.16.M88.4 R172, [R197] ;  /* 0x00000000c5ac783b */ /* 0x000e6e0000000200 */
[C---:B-1----:R-:W-:Y:S08]  /*eaf0*/  HMMA.16816.F32.BF16 R4, R168.reuse, R172, R4 ;  /* 0x000000aca804723c */ /* 0x042ff00000041804 */
[C---:B------:R-:W-:Y:S01]  /*eb00*/  HMMA.16816.F32.BF16 R8, R168.reuse, R174, R8 ;  /* 0x000000aea808723c */ /* 0x040fe20000041808 */
[----:B------:R-:W1:Y:S07]  /*eb10*/  LDSM.16.M88.4 R172, [R197+0x1000] ;  /* 0x00100000c5ac783b */ /* 0x000e6e0000000200 */
[C---:B------:R-:W-:Y:S08]  /*eb20*/  HMMA.16816.F32.BF16 R12, R168.reuse, R176, R12 ;  /* 0x000000b0a80c723c */ /* 0x040ff0000004180c */
[C---:B------:R-:W-:Y:S01]  /*eb30*/  HMMA.16816.F32.BF16 R16, R168.reuse, R178, R16 ;  /* 0x000000b2a810723c */ /* 0x040fe20000041810 */
[----:B------:R-:W2:Y:S07]  /*eb40*/  LDSM.16.M88.4 R176, [R197+0x1800] ;  /* 0x00180000c5b0783b */ /* 0x000eae0000000200 */
[C---:B-1----:R-:W-:Y:S08]  /*eb50*/  HMMA.16816.F32.BF16 R20, R168.reuse, R172, R20 ;  /* 0x000000aca814723c */ /* 0x042ff00000041814 */
[C---:B------:R-:W-:Y:S01]  /*eb60*/  HMMA.16816.F32.BF16 R24, R168.reuse, R174, R24 ;  /* 0x000000aea818723c */ /* 0x040fe20000041818 */
[----:B------:R-:W-:Y:S07]  /*eb70*/  LDSM.16.M88.4 R172, [R194] ;  /* 0x00000000c2ac783b */ /* 0x000fee0000000200 */
[C---:B--2---:R-:W-:Y:S08]  /*eb80*/  HMMA.16816.F32.BF16 R28, R168.reuse, R176, R28 ;  /* 0x000000b0a81c723c */ /* 0x044ff0000004181c */
[----:B------:R-:W-:Y:S01]  /*eb90*/  HMMA.16816.F32.BF16 R32, R168, R178, R32 ;  /* 0x000000b2a820723c */ /* 0x000fe20000041820 */
[----:B------:R-:W1:Y:S05]  /*eba0*/  LDSM.16.M88.4 R168, [R200] ;  /* 0x00000000c8a8783b */ /* 0x000e6a0000000200 */
[----:B------:R-:W2:Y:S02]  /*ebb0*/  LDSM.16.M88.4 R176, [R194+0x800] ;  /* 0x00080000c2b0783b */ /* 0x000ea40000000200 */
[C---:B-1----:R-:W-:Y:S08]  /*ebc0*/  HMMA.16816.F32.BF16 R4, R168.reuse, R172, R4 ;  /* 0x000000aca804723c */ /* 0x042ff00000041804 */
[C---:B------:R-:W-:Y:S01]  /*ebd0*/  HMMA.16816.F32.BF16 R8, R168.reuse, R174, R8 ;  /* 0x000000aea808723c */ /* 0x040fe20000041808 */
[----:B------:R-:W1:Y:S07]  /*ebe0*/  LDSM.16.M88.4 R172, [R194+0x1000] ;  /* 0x00100000c2ac783b */ /* 0x000e6e0000000200 */
[C---:B--2---:R-:W-:Y:S08]  /*ebf0*/  HMMA.16816.F32.BF16 R12, R168.reuse, R176, R12 ;  /* 0x000000b0a80c723c */ /* 0x044ff0000004180c */
[C---:B------:R-:W-:Y:S01]  /*ec00*/  HMMA.16816.F32.BF16 R16, R168.reuse, R178, R16 ;  /* 0x000000b2a810723c */ /* 0x040fe20000041810 */
[----:B------:R-:W2:Y:S07]  /*ec10*/  LDSM.16.M88.4 R176, [R194+0x1800] ;  /* 0x00180000c2b0783b */ /* 0x000eae0000000200 */
[C---:B-1----:R-:W-:Y:S08]  /*ec20*/  HMMA.16816.F32.BF16 R20, R168.reuse, R172, R20 ;  /* 0x000000aca814723c */ /* 0x042ff00000041814 */
[C---:B------:R-:W-:Y:S01]  /*ec30*/  HMMA.16816.F32.BF16 R24, R168.reuse, R174, R24 ;  /* 0x000000aea818723c */ /* 0x040fe20000041818 */
[----:B------:R-:W-:Y:S07]  /*ec40*/  LDSM.16.M88.4 R172, [R159+0x2000] ;  /* 0x002000009fac783b */ /* 0x000fee0000000200 */
[C---:B--2---:R-:W-:Y:S08]  /*ec50*/  HMMA.16816.F32.BF16 R28, R168.reuse, R176, R28 ;  /* 0x000000b0a81c723c */ /* 0x044ff0000004181c */
[----:B------:R-:W-:Y:S01]  /*ec60*/  HMMA.16816.F32.BF16 R32, R168, R178, R32 ;  /* 0x000000b2a820723c */ /* 0x000fe20000041820 */
[----:B------:R-:W1:Y:S05]  /*ec70*/  LDSM.16.M88.4 R168, [R198+0x4000] ;  /* 0x00400000c6a8783b */ /* 0x000e6a0000000200 */
        /* <DEDUP_REMOVED lines=9> */
[----:B------:R-:W-:Y:S07]  /*ed10*/  LDSM.16.M88.4 R172, [R214] ;  /* 0x00000000d6ac783b */ /* 0x000fee0000000200 */
[C---:B--2---:R-:W-:Y:S08]  /*ed20*/  HMMA.16816.F32.BF16 R28, R168.reuse, R176, R28 ;  /* 0x000000b0a81c723c */ /* 0x044ff0000004181c */
[----:B------:R-:W-:Y:S01]  /*ed30*/  HMMA.16816.F32.BF16 R32, R168, R178, R32 ;  /* 0x000000b2a820723c */ /* 0x000fe20000041820 */
[----:B------:R-:W1:Y:S05]  /*ed40*/  LDSM.16.M88.4 R168, [R199+0x4000] ;  /* 0x00400000c7a8783b */ /* 0x000e6a0000000200 */
[----:B------:R-:W2:Y:S02]  /*ed50*/  LDSM.16.M88.4 R176, [R213] ;  /* 0x00000000d5b0783b */ /* 0x000ea40000000200 */
[C---:B-1----:R-:W-:Y:S08]  /*ed60*/  HMMA.16816.F32.BF16 R4, R168.reuse, R172, R4 ;  /* 0x000000aca804723c */ /* 0x042ff00000041804 */
[C---:B------:R-:W-:Y:S01]  /*ed70*/  HMMA.16816.F32.BF16 R8, R168.reuse, R174, R8 ;  /* 0x000000aea808723c */ /* 0x040fe20000041808 */
[----:B------:R-:W1:Y:S07]  /*ed80*/  LDSM.16.M88.4 R172, [R212] ;  /* 0x00000000d4ac783b */ /* 0x000e6e0000000200 */
[C---:B--2---:R-:W-:Y:S08]  /*ed90*/  HMMA.16816.F32.BF16 R12, R168.reuse, R176, R12 ;  /* 0x000000b0a80c723c */ /* 0x044ff0000004180c */
[C---:B------:R-:W-:Y:S01]  /*eda0*/  HMMA.16816.F32.BF16 R16, R168.reuse, R178, R16 ;  /* 0x000000b2a810723c */ /* 0x040fe20000041810 */
[----:B------:R-:W2:Y:S07]  /*edb0*/  LDSM.16.M88.4 R176, [R211] ;  /* 0x00000000d3b0783b */ /* 0x000eae0000000200 */
        /* <DEDUP_REMOVED lines=129> */
[----:B------:R-:W2:Y:S01]  /*f5d0*/  LDSM.16.M88.4 R176, [R194+0x7800] ;  /* 0x00780000c2b0783b */ /* 0x000ea20000000200 */
[----:B------:R-:W-:Y:S04]  /*f5e0*/  DEPBAR.LE SB0, 0x0 ;  /* 0x000080000000791a */ /* 0x000fe80000000000 */
[----:B------:R-:W-:Y:S02]  /*f5f0*/  BAR.SYNC.DEFER_BLOCKING 0x0 ;  /* 0x0000000000007b1d */ /* 0x000fe40000010000 */
[C---:B-1----:R-:W-:Y:S04]  /*f600*/  HMMA.16816.F32.BF16 R20, R168.reuse, R172, R20 ;  /* 0x000000aca814723c */ /* 0x042fe80000041814 */
[----:B------:R-:W-:Y:S01]  /*f610*/  @!PT LDS RZ, [RZ] ;  /* 0x00000000fffff984 */ /* 0x000fe20000000800 */
[----:B------:R-:W-:Y:S01]  /*f620*/  @!PT LDS RZ, [RZ] ;  /* 0x00000000fffff984 */ /* 0x000fe20000000800 */
[----:B------:R-:W-:Y:S01]  /*f630*/  @!PT LDS RZ, [RZ] ;  /* 0x00000000fffff984 */ /* 0x000fe20000000800 */
[----:B------:R1:W-:Y:S03]  /*f640*/  @P0 LDGSTS.E.BYPASS.LTC128B.128 [R223+0x8100], [R220.64], !P5 ;  /* 0x08100000dcdf0fae */ /* 0x0003e6000e901d46 */
[----:B------:R-:W-:Y:S01]  /*f650*/  @P0 IADD3 R173, P1, R230, 0x80, RZ ;  /* 0x00000080e6ad0810 */ /* 0x000fe20007f3e0ff */
[C---:B------:R-:W-:Y:S01]  /*f660*/  HMMA.16816.F32.BF16 R24, R168.reuse, R174, R24 ;  /* 0x000000aea818723c */ /* 0x040fe20000041818 */
[----:B------:R3:W-:Y:S03]  /*f670*/  @P0 LDGSTS.E.BYPASS.LTC128B.128 [R223+0xa100], [R180.64], !P4 ;  /* 0x0a100000b4df0fae */ /* 0x0007e6000e101d46 */
[----:B------:R-:W-:Y:S01]  /*f680*/  @P0 IMAD.X R188, RZ, RZ, R229, P1 ;  /* 0x000000ffffbc0224 */ /* 0x000fe200008e06e5 */
[----:B------:R-:W-:Y:S03]  /*f690*/  @P0 IADD3 R0, P1, R156, R173, RZ ;  /* 0x000000ad9c000210 */ /* 0x000fe60007f3e0ff */
[C---:B--2---:R-:W-:Y:S04]  /*f6a0*/  HMMA.16816.F32.BF16 R28, R168.reuse, R176, R28 ;  /* 0x000000b0a81c723c */ /* 0x044fe8000004181c */
[C---:B------:R-:W-:Y:S01]  /*f6b0*/  @P0 IMAD.X R3, R219.reuse, 0x1, R188, P1 ;  /* 0x00000001db030824 */ /* 0x040fe200008e06bc */
[C---:B------:R-:W-:Y:S03]  /*f6c0*/  @P0 LEA R186, P1, R0.reuse, c[0x0][0x1c8], 0x1 ;  /* 0x0000720000ba0a11 */ /* 0x040fe600078208ff */
[----:B------:R-:W-:Y:S04]  /*f6d0*/  HMMA.16816.F32.BF16 R32, R168, R178, R32 ;  /* 0x000000b2a820723c */ /* 0x000fe80000041820 */
[----:B------:R-:W-:Y:S01]  /*f6e0*/  @P0 LEA.HI.X R187, R0, c[0x0][0x1cc], R3, 0x1, P1 ;  /* 0x0000730000bb0a11 */ /* 0x000fe200008f0c03 */
[----:B------:R-:W-:Y:S04]  /*f6f0*/  @P0 IMAD.MOV.U32 R0, RZ, RZ, c[0x0][0x1e0] ;  /* 0x00007800ff000624 */ /* 0x000fe800078e00ff */
[----:B------:R1:W-:Y:S03]  /*f700*/  @P0 LDGSTS.E.BYPASS.LTC128B.128 [R223+0xc100], [R186.64], !P3 ;  /* 0x0c100000badf0fae */ /* 0x0003e6000d901d46 */
[C---:B------:R-:W-:Y:S04]  /*f710*/  @P0 LEA R3, P1, R0.reuse, R156, 0x5 ;  /* 0x0000009c00030211 */ /* 0x040fe800078228ff */
[----:B------:R-:W-:Y:S02]  /*f720*/  @P0 LEA.HI.X R0, R0, R219, R158, 0x5, P1 ;  /* 0x000000db00000211 */ /* 0x000fe400008f2c9e */
[----:B------:R-:W-:Y:S05]  /*f730*/  @P0 IADD3 R158, P1, R230, 0xc0, RZ ;  /* 0x000000c0e69e0810 */ /* 0x000fea0007f3e0ff */
[--C-:B------:R-:W-:Y:S01]  /*f740*/  @P0 IMAD.X R172, RZ, RZ, R229.reuse, P1 ;  /* 0x000000ffffac0224 */ /* 0x100fe200008e06e5 */
[----:B------:R-:W-:Y:S05]  /*f750*/  @P0 IADD3 R156, P1, R156, R158, RZ ;  /* 0x0000009e9c9c0210 */ /* 0x000fea0007f3e0ff */
[----:B------:R-:W-:Y:S01]  /*f760*/  @P0 IMAD.X R174, R219, 0x1, R172, P1 ;  /* 0x00000001dbae0824 */ /* 0x000fe200008e06ac */
[C---:B------:R-:W-:Y:S04]  /*f770*/  @P0 LEA R184, P1, R156.reuse, c[0x0][0x1c8], 0x1 ;  /* 0x000072009cb80a11 */ /* 0x040fe800078208ff */
[----:B------:R-:W-:Y:S02]  /*f780*/  @P0 LEA.HI.X R185, R156, c[0x0][0x1cc], R174, 0x1, P1 ;  /* 0x000073009cb90a11 */ /* 0x000fe400008f0cae */
[C---:B------:R-:W-:Y:S03]  /*f790*/  @P0 IADD3 R156, P1, R3.reuse, R230, RZ ;  /* 0x000000e6039c0210 */ /* 0x040fe60007f3e0ff */
[----:B------:R1:W-:Y:S02]  /*f7a0*/  @P0 LDGSTS.E.BYPASS.LTC128B.128 [R223+0xe100], [R184.64], !P2 ;  /* 0x0e100000b8df0fae */ /* 0x0003e4000d101d46 */
[----:B------:R-:W-:Y:S01]  /*f7b0*/  @P0 IMAD.X R174, R0, 0x1, R229, P1 ;  /* 0x0000000100ae0824 */ /* 0x000fe200008e06e5 */
[C---:B------:R-:W-:Y:S04]  /*f7c0*/  @P0 LEA R182, P1, R156.reuse, c[0x0][0x1c8], 0x1 ;  /* 0x000072009cb60a11 */ /* 0x040fe800078208ff */
[----:B------:R-:W-:Y:S02]  /*f7d0*/  @P0 LEA.HI.X R183, R156, c[0x0][0x1cc], R174, 0x1, P1 ;  /* 0x000073009cb70a11 */ /* 0x000fe400008f0cae */
[C---:B------:R-:W-:Y:S03]  /*f7e0*/  @P0 IADD3 R156, P1, R3.reuse, R222, RZ ;  /* 0x000000de039c0210 */ /* 0x040fe60007f3e0ff */
[----:B------:R1:W-:Y:S02]  /*f7f0*/  @P0 LDGSTS.E.BYPASS.LTC128B.128 [R223+0x9100], [R182.64], !P5 ;  /* 0x09100000b6df0fae */ /* 0x0003e4000e901d46 */
[----:B------:R-:W-:Y:S01]  /*f800*/  @P0 IMAD.X R174, R0, 0x1, R224, P1 ;  /* 0x0000000100ae0824 */ /* 0x000fe200008e06e0 */
[C---:B---3--:R-:W-:Y:S04]  /*f810*/  @P0 LEA R180, P1, R156.reuse, c[0x0][0x1c8], 0x1 ;  /* 0x000072009cb40a11 */ /* 0x048fe800078208ff */
[----:B------:R-:W-:Y:S02]  /*f820*/  @P0 LEA.HI.X R181, R156, c[0x0][0x1cc], R174, 0x1, P1 ;  /* 0x000073009cb50a11 */ /* 0x000fe400008f0cae */
[C---:B------:R-:W-:Y:S03]  /*f830*/  @P0 IADD3 R156, P1, R3.reuse, R173, RZ ;  /* 0x000000ad039c0210 */ /* 0x040fe60007f3e0ff */
[----:B------:R1:W-:Y:S02]  /*f840*/  @P0 LDGSTS.E.BYPASS.LTC128B.128 [R223+0xb100], [R180.64], !P4 ;  /* 0x0b100000b4df0fae */ /* 0x0003e4000e101d46 */
[----:B------:R-:W-:Y:S01]  /*f850*/  @P0 IMAD.X R173, R0, 0x1, R188, P1 ;  /* 0x0000000100ad0824 */ /* 0x000fe200008e06bc */
[----:B------:R-:W-:Y:S01]  /*f860*/  @P0 IADD3 R3, P1, R3, R158, RZ ;  /* 0x0000009e03030210 */ /* 0x000fe20007f3e0ff */
[----:B------:R-:W-:Y:S04]  /*f870*/  IMAD.SHL.U32 R158, R218, 0x40, RZ ;  /* 0x00000040da9e7824 */ /* 0x000fe800078e00ff */
[----:B------:R-:W-:Y:S01]  /*f880*/  @P0 IMAD.X R0, R0, 0x1, R172, P1 ;  /* 0x0000000100000824 */ /* 0x000fe200008e06ac */
[C---:B------:R-:W-:Y:S01]  /*f890*/  @P0 LEA R176, P1, R156.reuse, c[0x0][0x1c8], 0x1 ;  /* 0x000072009cb00a11 */ /* 0x040fe200078208ff */
[----:B-----5:R-:W-:Y:S02]  /*f8a0*/  IMAD.IADD R172, R225, 0x1, R243 ;  /* 0x00000001e1ac7824 */ /* 0x020fe400078e02f3 */
        /* <DEDUP_REMOVED lines=15> */
[----:B--2---:R-:W-:Y:S02]  /*f9a0*/  IMAD.IADD R3, R173, 0x1, R156 ;  /* 0x00000001ad037824 */ /* 0x004fe400078e029c */
        /* <DEDUP_REMOVED lines=15> */
.L_x_4291:
[----:B------:R-:W-:Y:S04]  /*faa0*/  MOV R168, c[0x0][0x32c] ;  /* 0x0000cb0000a87a02 */ /* 0x000fe80000000f00 */
[----:B------:R-:W-:Y:S11]  /*fab0*/  ISETP.NE.AND P0, PT, R168, 0x1, PT ;  /* 0x00000001a800780c */ /* 0x000ff60003f05270 */
[----:B------:R-:W-:Y:S02]  /*fac0*/  @!UPT UIADD3 URZ, URZ, URZ, URZ ;  /* 0x0000003f3f3ff290 */ /* 0x000fe4000fffe03f */
[----:B------:R-:W-:Y:S05]  /*fad0*/  @P0 IMAD.HI.U32 R168, R156, c[0x0][0x330], RZ ;  /* 0x0000cc009ca80a27 */ /* 0x000fea00078e00ff */
[----:B------:R-:W-:Y:S02]  /*fae0*/  @P0 SHF.R.U32.HI R156, RZ, c[0x0][0x334], R168 ;  /* 0x0000cd00ff9c0a19 */ /* 0x000fe400000116a8 */
.L_x_4292:
[----:B------:R-:W-:Y:S05]  /*faf0*/  BSYNC B0 ;  /* 0x0000000000007941 */ /* 0x000fea0003800000 */
.L_x_4290:
[----:B------:R-:W-:Y:S04]  /*fb00*/  IMAD R156, R156, c[0x0][0x32c], -R158 ;  /* 0x0000cb009c9c7a24 */ /* 0x000fe800078e0a9e */
[----:B------:R-:W-:Y:S05]  /*fb10*/  IMAD.IADD R156, R156, 0x1, -R238 ;  /* 0x000000019c9c7824 */ /* 0x000fea00078e0aee */
[----:B------:R-:W-:Y:S02]  /*fb20*/  IMNMX R0, R0, R156, !PT ;  /* 0x0000009c00007217 */ /* 0x000fe40007800200 */
[----:B------:R-:W-:Y:S04]  /*fb30*/  IADD3 R156, R156, c[0x0][0x32c], RZ ;  /* 0x0000cb009c9c7a10 */ /* 0x000fe80007ffe0ff */
[----:B------:R-:W-:Y:S02]  /*fb40*/  IMNMX R3, R3, R156, PT ;  /* 0x0000009c03037217 */ /* 0x000fe40003800200 */
.L_x_4289:
        /* <DEDUP_REMOVED lines=66> */
.L_x_4295:
[----:B------:R-:W-:Y:S04]  /*ff70*/  MOV R21, c[0x0][0x32c] ;  /* 0x0000cb0000157a02 */ /* 0x000fe80000000f00 */
[----:B------:R-:W-:Y:S11]  /*ff80*/  ISETP.NE.AND P0, PT, R21, 0x1, PT ;  /* 0x000000011500780c */ /* 0x000ff60003f05270 */
[----:B------:R-:W-:Y:S02]  /*ff90*/  @!UPT UIADD3 URZ, URZ, URZ, URZ ;  /* 0x0000003f3f3ff290 */ /* 0x000fe4000fffe03f */
[----:B------:R-:W-:Y:S05]  /*ffa0*/  @P0 IMAD.HI.U32 R21, R0, c[0x0][0x330], RZ ;  /* 0x0000cc0000150a27 */ /* 0x000fea00078e00ff */
[----:B------:R-:W-:Y:S02]  /*ffb0*/  @P0 SHF.R.U32.HI R0, RZ, c[0x0][0x334], R21 ;  /* 0x0000cd00ff000a19 */ /* 0x000fe40000011615 */
.L_x_4296:
[----:B------:R-:W-:Y:S05]  /*ffc0*/  BSYNC B0 ;  /* 0x0000000000007941 */ /* 0x000fea0003800000 */
.L_x_4294:
[----:B------:R-:W-:Y:S04]  /*ffd0*/  IMAD R158, R0, c[0x0][0x32c], -R158 ;  /* 0x0000cb00009e7a24 */ /* 0x000fe800078e0a9e */
[----:B------:R-:W-:Y:S05]  /*ffe0*/  IMAD.IADD R0, R158, 0x1, -R238 ;  /* 0x000000019e007824 */ /* 0x000fea00078e0aee */
[----:B------:R-:W-:Y:S02]  /*fff0*/  IMNMX R3, R3, R0, !PT ;  /* 0x0000000003037217 */ /* 0x000fe40007800200 */
[----:B------:R-:W-:Y:S04]  /*10000*/  IADD3 R0, R0, c[0x0][0x32c], RZ ;  /* 0x0000cb0000007a10 */ /* 0x000fe80007ffe0ff */
[----:B------:R-:W-:Y:S02]  /*10010*/  IMNMX R4, R4, R0, PT ;  /* 0x0000000004047217 */ /* 0x000fe40003800200 */
.L_x_4293:
        /* <DEDUP_REMOVED lines=51> */
[--C-:B------:R-:W-:Y:S02]  /*10350*/  FFMA.FTZ R185, R12, c[0x0][0x2d0], -R2.reuse ;  /* 0x0000b4000cb97a23 */ /* 0x100fe40000010802 */
[----:B------:R-:W-:Y:S01]  /*10360*/  FFMA.FTZ R183, R8, c[0x0][0x2d0], -R2 ;  /* 0x0000b40008b77a23 */ /* 0x000fe20000010802 */
[C---:B------:R-:W-:Y:S02]  /*10370*/  ISETP.LT.OR P0, PT, R4.reuse, 0xa, P0 ;  /* 0x0000000a0400780c */ /* 0x040fe40000701670 */
[----:B------:R-:W1:Y:S02]  /*10380*/  MUFU.EX2 R2, R0 ;  /* 0x0000000000027308 */ /* 0x000e640000000800 */
[----:B------:R-:W-:Y:S02]  /*10390*/  FSEL R11, R11, -INF , !P0 ;  /* 0xff8000000b0b7808 */ /* 0x000fe40004000000 */
[C---:B------:R-:W-:Y:S04]  /*103a0*/  ISETP.GT.AND P0, PT, R3.reuse, 0x10, P1 ;  /* 0x000000100300780c */ /* 0x040fe80000f04270 */
[----:B------:R-:W-:Y:S02]  /*103b0*/  ISETP.LT.OR P0, PT, R4, 0x11, P0 ;  /* 0x000000110400780c */ /* 0x000fe40000701670 */
[----:B------:R-:W2:Y:S02]  /*103c0*/  MUFU.EX2 R8, R24 ;  /* 0x0000001800087308 */ /* 0x000ea40000000800 */
[----:B------:R-:W-:Y:S02]  /*103d0*/  FSEL R33, R14, -INF , !P0 ;  /* 0xff8000000e217808 */ /* 0x000fe40004000000 */
[----:B------:R-:W-:Y:S04]  /*103e0*/  ISETP.GT.AND P0, PT, R3, 0x11, P1 ;  /* 0x000000110300780c */ /* 0x000fe80000f04270 */
[----:B------:R-:W-:Y:S02]  /*103f0*/  ISETP.LT.OR P0, PT, R4, 0x12, P0 ;  /* 0x000000120400780c */ /* 0x000fe40000701670 */
[----:B------:R-:W-:Y:S02]  /*10400*/  MUFU.EX2 R17, R32 ;  /* 0x0000002000117308 */ /* 0x000fe40000000800 */
[----:B------:R-:W-:Y:S02]  /*10410*/  FSEL R15, R15, -INF , !P0 ;  /* 0xff8000000f0f7808 */ /* 0x000fe40004000000 */
[C---:B------:R-:W-:Y:S01]  /*10420*/  ISETP.GT.AND P0, PT, R3.reuse, 0x18, P1 ;  /* 0x000000180300780c */ /* 0x040fe20000f04270 */
[C---:B-1----:R-:W-:Y:S02]  /*10430*/  FFMA.FTZ R0, R2.reuse, R237, R9 ;  /* 0x000000ed02007223 */ /* 0x042fe40000010009 */
[----:B------:R-:W-:Y:S01]  /*10440*/  FMUL.FTZ R132, R2, R132 ;  /* 0x0000008402847220 */ /* 0x000fe20000410000 */
[----:B------:R-:W-:Y:S01]  /*10450*/  ISETP.LT.OR P0, PT, R4, 0x19, P0 ;  /* 0x000000190400780c */ /* 0x000fe20000701670 */
[C---:B------:R-:W-:Y:S01]  /*10460*/  FMUL.FTZ R133, R2.reuse, R133 ;  /* 0x0000008502857220 */ /* 0x040fe20000410000 */
[----:B------:R-:W-:Y:S01]  /*10470*/  MUFU.EX2 R178, R178 ;  /* 0x000000b200b27308 */ /* 0x000fe20000000800 */
[----:B------:R-:W-:Y:S01]  /*10480*/  FMUL.FTZ R136, R2, R136 ;  /* 0x0000008802887220 */ /* 0x000fe20000410000 */
[----:B------:R-:W-:Y:S01]  /*10490*/  FSEL R158, R18, -INF , !P0 ;  /* 0xff800000129e7808 */ /* 0x000fe20004000000 */
[C---:B------:R-:W-:Y:S01]  /*104a0*/  FMUL.FTZ R137, R2.reuse, R137 ;  /* 0x0000008902897220 */ /* 0x040fe20000410000 */
[----:B------:R-:W-:Y:S01]  /*104b0*/  ISETP.GT.AND P0, PT, R3, 0x19, P1 ;  /* 0x000000190300780c */ /* 0x000fe20000f04270 */
[----:B------:R-:W-:Y:S01]  /*104c0*/  FMUL.FTZ R140, R2, R140 ;  /* 0x0000008c028c7220 */ /* 0x000fe20000410000 */
[----:B--2---:R-:W-:Y:S01]  /*104d0*/  F2FP.BF16.PACK_AB R16, R8, R9 ;  /* 0x000000090810723e */ /* 0x004fe200000010ff */
[----:B------:R-:W-:Y:S01]  /*104e0*/  FMUL.FTZ R141, R2, R141 ;  /* 0x0000008d028d7220 */ /* 0x000fe20000410000 */
[----:B------:R-:W-:Y:S01]  /*104f0*/  ISETP.LT.OR P0, PT, R4, 0x1a, P0 ;  /* 0x0000001a0400780c */ /* 0x000fe20000701670 */
[C---:B------:R-:W-:Y:S01]  /*10500*/  FMUL.FTZ R144, R2.reuse, R144 ;  /* 0x0000009002907220 */ /* 0x040fe20000410000 */
[----:B------:R-:W-:Y:S01]  /*10510*/  MUFU.EX2 R9, R28 ;  /* 0x0000001c00097308 */ /* 0x000fe20000000800 */
[C---:B------:R-:W-:Y:S01]  /*10520*/  FMUL.FTZ R145, R2.reuse, R145 ;  /* 0x0000009102917220 */ /* 0x040fe20000410000 */
[----:B------:R-:W-:Y:S01]  /*10530*/  FSEL R168, R19, -INF , !P0 ;  /* 0xff80000013a87808 */ /* 0x000fe20004000000 */
[C---:B------:R-:W-:Y:S01]  /*10540*/  FMUL.FTZ R148, R2.reuse, R148 ;  /* 0x0000009402947220 */ /* 0x040fe20000410000 */
[C---:B------:R-:W-:Y:S01]  /*10550*/  ISETP.GT.AND P0, PT, R3.reuse, 0x20, P1 ;  /* 0x000000200300780c */ /* 0x040fe20000f04270 */
[C---:B------:R-:W-:Y:S02]  /*10560*/  FMUL.FTZ R149, R2.reuse, R149 ;  /* 0x0000009502957220 */ /* 0x040fe40000410000 */
[----:B------:R-:W-:Y:S01]  /*10570*/  FMUL.FTZ R152, R2, R152 ;  /* 0x0000009802987220 */ /* 0x000fe20000410000 */
[----:B------:R-:W-:Y:S01]  /*10580*/  ISETP.LT.OR P0, PT, R4, 0x21, P0 ;  /* 0x000000210400780c */ /* 0x000fe20000701670 */
[C---:B------:R-:W-:Y:S01]  /*10590*/  FMUL.FTZ R153, R2.reuse, R153 ;  /* 0x0000009902997220 */ /* 0x040fe20000410000 */
[----:B------:R-:W1:Y:S01]  /*105a0*/  MUFU.EX2 R19, R29 ;  /* 0x0000001d00137308 */ /* 0x000e620000000800 */
        /* <DEDUP_REMOVED lines=12> */
[----:B------:R-:W-:Y:S01]  /*10670*/  LDSM.16.MT88.4 R20, [R192] ;  /* 0x00000000c014783b */ /* 0x000fe20000004200 */
[----:B------:R-:W-:Y:S02]  /*10680*/  FMUL.FTZ R49, R2, R49 ;  /* 0x0000003102317220 */ /* 0x000fe40000410000 */
[----:B------:R-:W-:Y:S01]  /*10690*/  ISETP.LT.OR P0, PT, R4, 0x29, P0 ;  /* 0x000000290400780c */ /* 0x000fe20000701670 */
[C---:B------:R-:W-:Y:S02]  /*106a0*/  FMUL.FTZ R52, R2.reuse, R52 ;  /* 0x0000003402347220 */ /* 0x040fe40000410000 */
[----:B------:R-:W-:Y:S01]  /*106b0*/  FMUL.FTZ R53, R2, R53 ;  /* 0x0000003502357220 */ /* 0x000fe20000410000 */
[----:B------:R-:W-:Y:S01]  /*106c0*/  FSEL R171, R26, -INF , !P0 ;  /* 0xff8000001aab7808 */ /* 0x000fe20004000000 */
[C---:B------:R-:W-:Y:S01]  /*106d0*/  FMUL.FTZ R56, R2.reuse, R56 ;  /* 0x0000003802387220 */ /* 0x040fe20000410000 */
[----:B------:R-:W-:Y:S01]  /*106e0*/  ISETP.GT.AND P0, PT, R3, 0x29, P1 ;  /* 0x000000290300780c */ /* 0x000fe20000f04270 */
[C---:B------:R-:W-:Y:S01]  /*106f0*/  FMUL.FTZ R57, R2.reuse, R57 ;  /* 0x0000003902397220 */ /* 0x040fe20000410000 */
[----:B-1----:R-:W-:Y:S01]  /*10700*/  F2FP.BF16.PACK_AB R24, R17, R19 ;  /* 0x000000131118723e */ /* 0x002fe200000010ff */
        /* <DEDUP_REMOVED lines=36> */
[----:B------:R-:W1:Y:S01]  /*10950*/  MUFU.EX2 R8, R25 ;  /* 0x0000001900087308 */ /* 0x000e620000000800 */
        /* <DEDUP_REMOVED lines=18> */
[----:B------:R-:W-:Y:S01]  /*10a80*/  FMUL.FTZ R124, R2, R124 ;  /* 0x0000007c027c7220 */ /* 0x000fe20000410000 */
[----:B-1----:R-:W-:Y:S01]  /*10a90*/  F2FP.BF16.PACK_AB R18, R8, R9 ;  /* 0x000000090812723e */ /* 0x002fe200000010ff */
[----:B------:R-:W-:Y:S01]  /*10aa0*/  FMUL.FTZ R125, R2, R125 ;  /* 0x0000007d027d7220 */ /* 0x000fe20000410000 */
[----:B------:R-:W-:Y:S01]  /*10ab0*/  FMNMX.FTZ R0, R168, R0, !PT ;  /* 0x00000000a8007209 */ /* 0x000fe20007810000 */
[C---:B------:R-:W-:Y:S02]  /*10ac0*/  FMUL.FTZ R128, R2.reuse, R128 ;  /* 0x0000008002807220 */ /* 0x040fe40000410000 */
[----:B------:R-:W-:Y:S01]  /*10ad0*/  FMUL.FTZ R129, R2, R129 ;  /* 0x0000008102817220 */ /* 0x000fe20000410000 */
        /* <DEDUP_REMOVED lines=15> */
[C---:B------:R-:W-:Y:S02]  /*10bd0*/  FMUL.FTZ R4, R3.reuse, c[0x0][0x2d0] ;  /* 0x0000b40003047a20 */ /* 0x040fe40000410000 */
[----:B------:R-:W-:Y:S01]  /*10be0*/  FADD.FTZ R14, R8, R0 ;  /* 0x00000000080e7221 */ /* 0x000fe20000010000 */
[----:B------:R-:W-:Y:S01]  /*10bf0*/  FSEL R0, R3, RZ, P0 ;  /* 0x000000ff03007208 */ /* 0x000fe20000000000 */
[----:B------:R-:W-:Y:S01]  /*10c00*/  FMUL.FTZ R8, R2, R164 ;  /* 0x000000a402087220 */ /* 0x000fe20000410000 */
[----:B------:R-:W-:Y:S01]  /*10c10*/  FSEL R13, R4, RZ, P0 ;  /* 0x000000ff040d7208 */ /* 0x000fe20000000000 */
[----:B------:R-:W-:Y:S01]  /*10c20*/  FMUL.FTZ R4, R2, R160 ;  /* 0x000000a002047220 */ /* 0x000fe20000410000 */
[----:B------:R-:W-:Y:S01]  /*10c30*/  ISETP.GT.AND P0, PT, R218, R228, PT ;  /* 0x000000e4da00720c */ /* 0x000fe20003f04270 */
[----:B------:R-:W-:Y:S02]  /*10c40*/  FADD.FTZ R0, -R0, R157 ;  /* 0x0000009d00007221 */ /* 0x000fe40000010100 */
[--C-:B------:R-:W-:Y:S02]  /*10c50*/  FFMA.FTZ R6, R6, c[0x0][0x2d0], -R13.reuse ;  /* 0x0000b40006067a23 */ /* 0x100fe4000001080d */
[----:B------:R-:W-:Y:S02]  /*10c60*/  FMUL.FTZ R0, R0, c[0x0][0x2d0] ;  /* 0x0000b40000007a20 */ /* 0x000fe40000410000 */
[--C-:B------:R-:W-:Y:S01]  /*10c70*/  FFMA.FTZ R10, R5, c[0x0][0x2d0], -R13.reuse ;  /* 0x0000b400050a7a23 */ /* 0x100fe2000001080d */
[----:B------:R1:W-:Y:S01]  /*10c80*/  MUFU.EX2 R160, R6 ;  /* 0x0000000600a07308 */ /* 0x0003e20000000800 */
[----:B------:R-:W-:Y:S02]  /*10c90*/  FMUL.FTZ R5, R2, R161 ;  /* 0x000000a102057220 */ /* 0x000fe40000410000 */
[--C-:B------:R-:W-:Y:S02]  /*10ca0*/  FFMA.FTZ R2, R11, c[0x0][0x2d0], -R13.reuse ;  /* 0x0000b4000b027a23 */ /* 0x100fe4000001080d */
[--C-:B------:R-:W-:Y:S05]  /*10cb0*/  FFMA.FTZ R7, R7, c[0x0][0x2d0], -R13.reuse ;  /* 0x0000b40007077a23 */ /* 0x100fea000001080d */
[----:B------:R-:W2:Y:S10]  /*10cc0*/  MUFU.EX2 R31, R7 ;  /* 0x00000007001f7308 */ /* 0x000eb40000000800 */
[----:B------:R-:W-:Y:S01]  /*10cd0*/  MUFU.EX2 R30, R10 ;  /* 0x0000000a001e7308 */ /* 0x000fe20000000800 */
[----:B-1----:R-:W-:Y:S04]  /*10ce0*/  FADD.FTZ R6, R19, R14 ;  /* 0x0000000e13067221 */ /* 0x002fe80000010000 */
[----:B------:R-:W-:Y:S05]  /*10cf0*/  FADD.FTZ R164, R17, R6 ;  /* 0x0000000611a47221 */ /* 0x000fea0000010000 */
[----:B------:R-:W1:Y:S01]  /*10d00*/  MUFU.EX2 R0, R0 ;  /* 0x0000000000007308 */ /* 0x000e620000000800 */
[----:B--2---:R-:W-:Y:S09]  /*10d10*/  F2FP.BF16.PACK_AB R17, R31, R160 ;  /* 0x000000a01f11723e */ /* 0x004ff200000010ff */
[----:B------:R-:W2:Y:S10]  /*10d20*/  MUFU.EX2 R29, R2 ;  /* 0x00000002001d7308 */ /* 0x000eb40000000800 */
[----:B------:R-:W-:Y:S01]  /*10d30*/  MUFU.EX2 R161, R174 ;  /* 0x000000ae00a17308 */ /* 0x000fe20000000800 */
[C---:B-1----:R-:W-:Y:S02]  /*10d40*/  FMUL.FTZ R6, R0.reuse, R162 ;  /* 0x000000a200067220 */ /* 0x042fe40000410000 */
[C---:B------:R-:W-:Y:S02]  /*10d50*/  FMUL.FTZ R7, R0.reuse, R163 ;  /* 0x000000a300077220 */ /* 0x040fe40000410000 */
[C---:B------:R-:W-:Y:S02]  /*10d60*/  FMUL.FTZ R10, R0.reuse, R166 ;  /* 0x000000a6000a7220 */ /* 0x040fe40000410000 */
[C---:B------:R-:W-:Y:S03]  /*10d70*/  FMUL.FTZ R11, R0.reuse, R167 ;  /* 0x000000a7000b7220 */ /* 0x040fe60000410000 */
[----:B------:R-:W1:Y:S01]  /*10d80*/  MUFU.EX2 R162, R173 ;  /* 0x000000ad00a27308 */ /* 0x000e620000000800 */
[C---:B------:R-:W-:Y:S01]  /*10d90*/  FMUL.FTZ R134, R0.reuse, R134 ;  /* 0x0000008600867220 */ /* 0x040fe20000410000 */
[----:B--2---:R-:W-:Y:S01]  /*10da0*/  F2FP.BF16.PACK_AB R19, R29, R30 ;  /* 0x0000001e1d13723e */ /* 0x004fe200000010ff */
[C---:B------:R-:W-:Y:S02]  /*10db0*/  FMUL.FTZ R135, R0.reuse, R135 ;  /* 0x0000008700877220 */ /* 0x040fe40000410000 */
[C---:B------:R-:W-:Y:S02]  /*10dc0*/  FMUL.FTZ R138, R0.reuse, R138 ;  /* 0x0000008a008a7220 */ /* 0x040fe40000410000 */
[C---:B------:R-:W-:Y:S02]  /*10dd0*/  FMUL.FTZ R139, R0.reuse, R139 ;  /* 0x0000008b008b7220 */ /* 0x040fe40000410000 */
[C---:B------:R-:W-:Y:S01]  /*10de0*/  HMMA.16816.F32.BF16 R4, R16.reuse, R20, R4 ;  /* 0x000000141004723c */ /* 0x040fe20000041804 */
[----:B------:R-:W-:Y:S04]  /*10df0*/  MUFU.EX2 R163, R181 ;  /* 0x000000b500a37308 */ /* 0x000fe80000000800 */
[C---:B------:R-:W-:Y:S02]  /*10e00*/  FMUL.FTZ R142, R0.reuse, R142 ;  /* 0x0000008e008e7220 */ /* 0x040fe40000410000 */
[C---:B------:R-:W-:Y:S01]  /*10e10*/  FMUL.FTZ R143, R0.reuse, R143 ;  /* 0x0000008f008f7220 */ /* 0x040fe20000410000 */
[C---:B------:R-:W-:Y:S01]  /*10e20*/  HMMA.16816.F32.BF16 R8, R16.reuse, R22, R8 ;  /* 0x000000161008723c */ /* 0x040fe20000041808 */
[----:B------:R-:W2:Y:S02]  /*10e30*/  LDSM.16.MT88.4 R20, [R193] ;  /* 0x00000000c114783b */ /* 0x000ea40000004200 */
[----:B------:R-:W-:Y:S01]  /*10e40*/  MUFU.EX2 R173, R180 ;  /* 0x000000b400ad7308 */ /* 0x000fe20000000800 */
[----:B------:R-:W-:Y:S01]  /*10e50*/  FMUL.FTZ R146, R0, R146 ;  /* 0x0000009200927220 */ /* 0x000fe20000410000 */
[----:B-1----:R-:W-:Y:S01]  /*10e60*/  F2FP.BF16.PACK_AB R26, R162, R161 ;  /* 0x000000a1a21a723e */ /* 0x002fe200000010ff */
        /* <DEDUP_REMOVED lines=60> */
[----:B------:R-:W-:Y:S02]  /*11230*/  FFMA.FTZ R0, R0, R239, R160 ;  /* 0x000000ef00007223 */ /* 0x000fe400000100a0 */
[--C-:B------:R-:W-:Y:S02]  /*11240*/  FFMA.FTZ R2, R33, c[0x0][0x2d0], -R13.reuse ;  /* 0x0000b40021027a23 */ /* 0x100fe4000001080d */
[----:B------:R-:W-:Y:S02]  /*11250*/  FADD.FTZ R0, R31, R0 ;  /* 0x000000001f007221 */ /* 0x000fe40000010000 */
[----:B------:R2:W-:Y:S01]  /*11260*/  MUFU.EX2 R28, R2 ;  /* 0x00000002001c7308 */ /* 0x0005e20000000800 */
[C---:B-1----:R-:W-:Y:S08]  /*11270*/  HMMA.16816.F32.BF16 R148, R16.reuse, R20, R148 ;  /* 0x000000141094723c */ /* 0x042ff00000041894 */
[C---:B------:R-:W-:Y:S01]  /*11280*/  HMMA.16816.F32.BF16 R152, R16.reuse, R22, R152 ;  /* 0x000000161098723c */ /* 0x040fe20000041898 */
[----:B------:R-:W1:Y:S03]  /*11290*/  LDSM.16.MT88.4 R20, [R192+0x2000] ;  /* 0x00200000c014783b */ /* 0x000e660000004200 */
[--C-:B--2---:R-:W-:Y:S04]  /*112a0*/  FFMA.FTZ R2, R15, c[0x0][0x2d0], -R13.reuse ;  /* 0x0000b4000f027a23 */ /* 0x104fe8000001080d */
[----:B------:R-:W2:Y:S04]  /*112b0*/  MUFU.EX2 R157, R2 ;  /* 0x00000002009d7308 */ /* 0x000ea80000000800 */
[----:B--2---:R-:W-:Y:S01]  /*112c0*/  F2FP.BF16.PACK_AB R25, R157, R28 ;  /* 0x0000001c9d19723e */ /* 0x004fe200000010ff */
[C---:B-1----:R-:W-:Y:S03]  /*112d0*/  HMMA.16816.F32.BF16 R36, R16.reuse, R20, R36 ;  /* 0x000000141024723c */ /* 0x042fe60000041824 */
[--C-:B------:R-:W-:Y:S04]  /*112e0*/  FFMA.FTZ R2, R158, c[0x0][0x2d0], -R13.reuse ;  /* 0x0000b4009e027a23 */ /* 0x100fe8000001080d */
[----:B------:R1:W-:Y:S01]  /*112f0*/  MUFU.EX2 R32, R2 ;  /* 0x0000000200207308 */ /* 0x0003e20000000800 */
[C---:B------:R-:W-:Y:S01]  /*11300*/  HMMA.16816.F32.BF16 R40, R16.reuse, R22, R40 ;  /* 0x000000161028723c */ /* 0x040fe20000041828 */
[----:B------:R-:W2:Y:S03]  /*11310*/  LDSM.16.MT88.4 R20, [R193+0x2000] ;  /* 0x00200000c114783b */ /* 0x000ea60000004200 */
[--C-:B-1----:R-:W-:Y:S05]  /*11320*/  FFMA.FTZ R2, R168, c[0x0][0x2d0], -R13.reuse ;  /* 0x0000b400a8027a23 */ /* 0x102fea000001080d */
[----:B------:R-:W-:Y:S10]  /*11330*/  MUFU.EX2 R168, R185 ;  /* 0x000000b900a87308 */ /* 0x000ff40000000800 */
[----:B------:R-:W1:Y:S01]  /*11340*/  MUFU.EX2 R158, R2 ;  /* 0x00000002009e7308 */ /* 0x000e620000000800 */
[C---:B--2---:R-:W-:Y:S08]  /*11350*/  HMMA.16816.F32.BF16 R44, R16.reuse, R20, R44 ;  /* 0x00000014102c723c */ /* 0x044ff0000004182c */
[C---:B------:R-:W-:Y:S01]  /*11360*/  HMMA.16816.F32.BF16 R48, R16.reuse, R22, R48 ;  /* 0x000000161030723c */ /* 0x040fe20000041830 */
[----:B------:R-:W2:Y:S03]  /*11370*/  LDSM.16.MT88.4 R20, [R196+0x2000] ;  /* 0x00200000c414783b */ /* 0x000ea60000004200 */
[----:B-1----:R-:W-:Y:S01]  /*11380*/  F2FP.BF16.PACK_AB R27, R158, R32 ;  /* 0x000000209e1b723e */ /* 0x002fe200000010ff */
[--C-:B------:R-:W-:Y:S02]  /*11390*/  FFMA.FTZ R2, R169, c[0x0][0x2d0], -R13.reuse ;  /* 0x0000b400a9027a23 */ /* 0x100fe4000001080d */
[----:B------:R-:W1:Y:S10]  /*113a0*/  MUFU.EX2 R169, R184 ;  /* 0x000000b800a97308 */ /* 0x000e740000000800 */
[----:B------:R3:W-:Y:S01]  /*113b0*/  MUFU.EX2 R14, R2 ;  /* 0x00000002000e7308 */ /* 0x0007e20000000800 */
[C---:B--2---:R-:W-:Y:S08]  /*113c0*/  HMMA.16816.F32.BF16 R52, R16.reuse, R20, R52 ;  /* 0x000000141034723c */ /* 0x044ff00000041834 */
[C---:B------:R-:W-:Y:S01]  /*113d0*/  HMMA.16816.F32.BF16 R56, R16.reuse, R22, R56 ;  /* 0x000000161038723c */ /* 0x040fe20000041838 */
[----:B------:R-:W2:Y:S03]  /*113e0*/  LDSM.16.MT88.4 R20, [R195+0x2000] ;  /* 0x00200000c314783b */ /* 0x000ea60000004200 */
[--C-:B---3--:R-:W-:Y:S02]  /*113f0*/  FFMA.FTZ R2, R170, c[0x0][0x2d0], -R13.reuse ;  /* 0x0000b400aa027a23 */ /* 0x108fe4000001080d */
[----:B------:R-:W-:Y:S10]  /*11400*/  MUFU.EX2 R170, R183 ;  /* 0x000000b700aa7308 */ /* 0x000ff40000000800 */
[----:B------:R3:W-:Y:S02]  /*11410*/  MUFU.EX2 R35, R2 ;  /* 0x0000000200237308 */ /* 0x0007e40000000800 */
[--C-:B---3--:R-:W-:Y:S01]  /*11420*/  FFMA.FTZ R2, R171, c[0x0][0x2d0], -R13.reuse ;  /* 0x0000b400ab027a23 */ /* 0x108fe2000001080d */
[C---:B--2---:R-:W-:Y:S07]  /*11430*/  HMMA.16816.F32.BF16 R60, R16.reuse, R20, R60 ;  /* 0x00000014103c723c */ /* 0x044fee000004183c */
[----:B------:R-:W-:Y:S01]  /*11440*/  MUFU.EX2 R171, R182 ;  /* 0x000000b600ab7308 */ /* 0x000fe20000000800 */
[C---:B------:R-:W-:Y:S01]  /*11450*/  HMMA.16816.F32.BF16 R64, R16.reuse, R22, R64 ;  /* 0x000000161040723c */ /* 0x040fe20000041840 */
[----:B------:R-:W2:Y:S08]  /*11460*/  LDSM.16.MT88.4 R20, [R192+0x4000] ;  /* 0x00400000c014783b */ /* 0x000eb00000004200 */
[----:B------:R3:W-:Y:S03]  /*11470*/  MUFU.EX2 R34, R2 ;  /* 0x0000000200227308 */ /* 0x0007e60000000800 */
[--C-:B---3--:R-:W-:Y:S07]  /*11480*/  FFMA.FTZ R2, R172, c[0x0][0x2d0], -R13.reuse ;  /* 0x0000b400ac027a23 */ /* 0x108fee000001080d */
[----:B------:R3:W-:Y:S01]  /*11490*/  MUFU.EX2 R33, R2 ;  /* 0x0000000200217308 */ /* 0x0007e20000000800 */
[C---:B--2---:R-:W-:Y:S08]  /*114a0*/  HMMA.16816.F32.BF16 R68, R16.reuse, R20, R68 ;  /* 0x000000141044723c */ /* 0x044ff00000041844 */
[C---:B------:R-:W-:Y:S01]  /*114b0*/  HMMA.16816.F32.BF16 R72, R16.reuse, R22, R72 ;  /* 0x000000161048723c */ /* 0x040fe20000041848 */
[----:B------:R-:W2:Y:S03]  /*114c0*/  LDSM.16.MT88.4 R20, [R193+0x4000] ;  /* 0x00400000c114783b */ /* 0x000ea60000004200 */
[----:B---3--:R-:W-:Y:S02]  /*114d0*/  FADD.FTZ R2, R30, R0 ;  /* 0x000000001e027221 */ /* 0x008fe40000010000 */
[----:B------:R-:W-:Y:S03]  /*114e0*/  FADD.FTZ R0, R161, R164 ;  /* 0x000000a4a1007221 */ /* 0x000fe60000010000 */
[----:B------:R-:W-:Y:S03]  /*114f0*/  LDSM.16.MT88.4 R164, [R192+0x1800] ;  /* 0x00180000c0a4783b */ /* 0x000fe60000004200 */
[----:B------:R-:W-:Y:S02]  /*11500*/  FADD.FTZ R15, R162, R0 ;  /* 0x00000000a20f7221 */ /* 0x000fe40000010000 */
[--C-:B------:R-:W-:Y:S02]  /*11510*/  FFMA.FTZ R0, R175, c[0x0][0x2d0], -R13.reuse ;  /* 0x0000b400af007a23 */ /* 0x100fe4000001080d */
[----:B------:R-:W-:Y:S02]  /*11520*/  FADD.FTZ R2, R29, R2 ;  /* 0x000000021d027221 */ /* 0x000fe40000010000 */
[----:B------:R3:W-:Y:S02]  /*11530*/  MUFU.EX2 R31, R0 ;  /* 0x00000000001f7308 */ /* 0x0007e40000000800 */
[----:B------:R-:W-:Y:S01]  /*11540*/  FADD.FTZ R2, R28, R2 ;  /* 0x000000021c027221 */ /* 0x000fe20000010000 */
[C---:B--2---:R-:W-:Y:S03]  /*11550*/  HMMA.16816.F32.BF16 R76, R16.reuse, R20, R76 ;  /* 0x00000014104c723c */ /* 0x044fe6000004184c */
[--C-:B---3--:R-:W-:Y:S04]  /*11560*/  FFMA.FTZ R0, R176, c[0x0][0x2d0], -R13.reuse ;  /* 0x0000b400b0007a23 */ /* 0x108fe8000001080d */
[----:B------:R2:W3:Y:S01]  /*11570*/  MUFU.EX2 R30, R0 ;  /* 0x00000000001e7308 */ /* 0x0004e20000000800 */
[C---:B------:R-:W-:Y:S01]  /*11580*/  HMMA.16816.F32.BF16 R80, R16.reuse, R22, R80 ;  /* 0x000000161050723c */ /* 0x040fe20000041850 */
[----:B------:R-:W4:Y:S03]  /*11590*/  LDSM.16.MT88.4 R20, [R196+0x4000] ;  /* 0x00400000c414783b */ /* 0x000f260000004200 */
[--C-:B--2---:R-:W-:Y:S02]  /*115a0*/  FFMA.FTZ R0, R177, c[0x0][0x2d0], -R13.reuse ;  /* 0x0000b400b1007a23 */ /* 0x104fe4000001080d */
[----:B------:R-:W-:Y:S01]  /*115b0*/  FFMA.FTZ R13, R12, c[0x0][0x2d0], -R13 ;  /* 0x0000b4000c0d7a23 */ /* 0x000fe2000001080d */
[----:B-1----:R-:W-:Y:S02]  /*115c0*/  F2FP.BF16.PACK_AB R12, R169, R168 ;  /* 0x000000a8a90c723e */ /* 0x002fe400000010ff */
[----:B------:R1:W-:Y:S10]  /*115d0*/  MUFU.EX2 R29, R0 ;  /* 0x00000000001d7308 */ /* 0x0003f40000000800 */
[----:B------:R3:W2:Y:S01]  /*115e0*/  MUFU.EX2 R28, R13 ;  /* 0x0000000d001c7308 */ /* 0x0006a20000000800 */
[C---:B----4-:R-:W-:Y:S08]  /*115f0*/  HMMA.16816.F32.BF16 R84, R16.reuse, R20, R84 ;  /* 0x000000141054723c */ /* 0x050ff00000041854 */
[C---:B------:R-:W-:Y:S01]  /*11600*/  HMMA.16816.F32.BF16 R88, R16.reuse, R22, R88 ;  /* 0x000000161058723c */ /* 0x040fe20000041858 */
[----:B------:R-:W4:Y:S03]  /*11610*/  LDSM.16.MT88.4 R20, [R195+0x4000] ;  /* 0x00400000c314783b */ /* 0x000f260000004200 */
[----:B-1----:R-:W-:Y:S01]  /*11620*/  FADD.FTZ R0, R157, R2 ;  /* 0x000000029d007221 */ /* 0x002fe20000010000 */
[----:B------:R-:W-:Y:S01]  /*11630*/  MOV R157, R3 ;  /* 0x00000003009d7202 */ /* 0x000fe20000000f00 */
[----:B------:R-:W-:Y:S02]  /*11640*/  FADD.FTZ R2, R163, R15 ;  /* 0x0000000fa3027221 */ /* 0x000fe40000010000 */
[----:B------:R-:W-:Y:S01]  /*11650*/  FADD.FTZ R0, R32, R0 ;  /* 0x0000000020007221 */ /* 0x000fe20000010000 */
[----:B---3--:R-:W-:Y:S03]  /*11660*/  F2FP.BF16.PACK_AB R13, R30, R31 ;  /* 0x0000001f1e0d723e */ /* 0x008fe600000010ff */
[----:B------:R-:W-:Y:S01]  /*11670*/  FADD.FTZ R0, R158, R0 ;  /* 0x000000009e007221 */ /* 0x000fe20000010000 */
[----:B--2---:R-:W-:Y:S01]  /*11680*/  F2FP.BF16.PACK_AB R15, R28, R29 ;  /* 0x0000001d1c0f723e */ /* 0x004fe200000010ff */
[----:B------:R-:W-:Y:S02]  /*11690*/  FADD.FTZ R32, R173, R2 ;  /* 0x00000002ad207221 */ /* 0x000fe40000010000 */
[----:B------:R-:W-:Y:S04]  /*116a0*/  FADD.FTZ R0, R14, R0 ;  /* 0x000000000e007221 */ /* 0x000fe80000010000 */
[----:B------:R-:W-:Y:S02]  /*116b0*/  FADD.FTZ R2, R35, R0 ;  /* 0x0000000023027221 */ /* 0x000fe40000010000 */
[----:B------:R-:W-:Y:S02]  /*116c0*/  FADD.FTZ R0, R174, R32 ;  /* 0x00000020ae007221 */ /* 0x000fe40000010000 */
[----:B------:R-:W-:Y:S02]  /*116d0*/  FADD.FTZ R2, R34, R2 ;  /* 0x0000000222027221 */ /* 0x000fe40000010000 */
[C---:B------:R-:W-:Y:S01]  /*116e0*/  FADD.FTZ R0, R178.reuse, R0 ;  /* 0x00000000b2007221 */ /* 0x040fe20000010000 */
        /* <DEDUP_REMOVED lines=14> */
[----:B------:R-:W1:Y:S08]  /*117d0*/  LDSM.16.MT88.4 R16, [R192+0x800] ;  /* 0x00080000c010783b */ /* 0x000e700000004200 */
[----:B------:R-:W-:Y:S01]  /*117e0*/  LDSM.16.MT88.4 R20, [R192+0x1000] ;  /* 0x00100000c014783b */ /* 0x000fe20000004200 */
        /* <DEDUP_REMOVED lines=49> */
[----:B------:R-:W-:Y:S02]  /*11b00*/  F2FP.BF16.PACK_AB R17, R35, R14 ;  /* 0x0000000e2311723e */ /* 0x000fe400000010ff */
[----:B------:R-:W-:Y:S02]  /*11b10*/  F2FP.BF16.PACK_AB R14, R171, R170 ;  /* 0x000000aaab0e723e */ /* 0x000fe400000010ff */
[----:B------:R-:W-:Y:S04]  /*11b20*/  F2FP.BF16.PACK_AB R18, R178, R174 ;  /* 0x000000aeb212723e */ /* 0x000fe800000010ff */
[C---:B------:R-:W-:Y:S07]  /*11b30*/  F2FP.BF16.PACK_AB R19, R33.reuse, R34 ;  /* 0x000000222113723e */ /* 0x040fee00000010ff */
        /* <DEDUP_REMOVED lines=54> */
[C---:B------:R-:W-:Y:S01]  /*11ea0*/  HMMA.16816.F32.BF16 R136, R12.reuse, R22, R136 ;  /* 0x000000160c88723c */ /* 0x040fe20000041888 */
[----:B------:R-:W-:Y:S07]  /*11eb0*/  LDSM.16.MT88.4 R20, [R195+0x3800] ;  /* 0x00380000c314783b */ /* 0x000fee0000004200 */
[C---:B-1----:R-:W-:Y:S08]  /*11ec0*/  HMMA.16816.F32.BF16 R140, R12.reuse, R16, R140 ;  /* 0x000000100c8c723c */ /* 0x042ff0000004188c */
[C---:B------:R-:W-:Y:S01]  /*11ed0*/  HMMA.16816.F32.BF16 R144, R12.reuse, R18, R144 ;  /* 0x000000120c90723c */ /* 0x040fe20000041890 */
[----:B------:R-:W1:Y:S07]  /*11ee0*/  LDSM.16.MT88.4 R16, [R196+0x3800] ;  /* 0x00380000c410783b */ /* 0x000e6e0000004200 */
[C---:B---3--:R-:W-:Y:S08]  /*11ef0*/  HMMA.16816.F32.BF16 R148, R12.reuse, R24, R148 ;  /* 0x000000180c94723c */ /* 0x048ff00000041894 */
[C---:B------:R-:W-:Y:S08]  /*11f00*/  HMMA.16816.F32.BF16 R152, R12.reuse, R26, R152 ;  /* 0x0000001a0c98723c */ /* 0x040ff00000041898 */
        /* <DEDUP_REMOVED lines=24> */
[C---:B---3--:R-:W-:Y:S07]  /*12090*/  HMMA.16816.F32.BF16 R100, R12.reuse, R4, R100 ;  /* 0x000000040c64723c */ /* 0x048fee0000041864 */
        /* <DEDUP_REMOVED lines=11> */
[C---:B-1----:R-:W-:Y:S04]  /*12150*/  HMMA.16816.F32.BF16 R116, R12.reuse, R16, R116 ;  /* 0x000000100c74723c */ /* 0x042fe80000041874 */
[----:B------:R-:W-:Y:S01]  /*12160*/  FADD.FTZ R237, R171, R4 ;  /* 0x00000004abed7221 */ /* 0x000fe20000010000 */
[----:B------:R-:W-:Y:S01]  /*12170*/  MOV R218, R0 ;  /* 0x0000000000da7202 */ /* 0x000fe20000000f00 */
[----:B------:R-:W-:Y:S01]  /*12180*/  FADD.FTZ R239, R28, R2 ;  /* 0x000000021cef7221 */ /* 0x000fe20000010000 */
[----:B------:R-:W-:Y:S01]  /*12190*/  MOV R2, R156 ;  /* 0x0000009c00027202 */ /* 0x000fe20000000f00 */
[C---:B------:R-:W-:Y:S08]  /*121a0*/  HMMA.16816.F32.BF16 R120, R12.reuse, R18, R120 ;  /* 0x000000120c78723c */ /* 0x040ff00000041878 */
[C---:B----4-:R-:W-:Y:S08]  /*121b0*/  HMMA.16816.F32.BF16 R124, R12.reuse, R20, R124 ;  /* 0x000000140c7c723c */ /* 0x050ff0000004187c */
[----:B------:R-:W-:Y:S07]  /*121c0*/  HMMA.16816.F32.BF16 R128, R12, R22, R128 ;  /* 0x000000160c80723c */ /* 0x000fee0000041880 */
[----:B------:R-:W-:Y:S01]  /*121d0*/  MOV R12, R3 ;  /* 0x00000003000c7202 */ /* 0x000fe20000000f00 */
[----:B------:R-:W-:-:S05]  /*121e0*/  @P0 BRA `(.L_x_4297) ;  /* 0xffffc1a000000947 */ /* 0x000fca000383ffff */
.L_x_4288:
[----:B------:R-:W-:Y:S02]  /*121f0*/  @!UPT UIADD3 URZ, URZ, URZ, URZ ;  /* 0x0000003f3f3ff290 */ /* 0x000fe4000fffe03f */
[----:B------:R-:W-:Y:S02]  /*12200*/  MOV R7, 0x1f ;  /* 0x0000001f00077802 */ /* 0x000fe40000000f00 */
[----:B------:R-:W-:Y:S01]  /*12210*/  MOV R6, 0xffffffff ;  /* 0xffffffff00067802 */ /* 0x000fe20000000f00 */
[----:B------:R-:W-:Y:S06]  /*12220*/  BRA.DIV ~URZ, `(.L_x_4298) ;  /* 0x000066a27f007947 */ /* 0x000fec000b800000 */
[----:B------:R1:W2:Y:S02]  /*12230*/  SHFL.BFLY PT, R0, R237, 0x2, 0x1f ;  /* 0x0c401f00ed007f89 */ /* 0x0002a400000e0000 */
.L_x_4371:
[----:B--2---:R-:W-:Y:S01]  /*12240*/  FADD.FTZ R0, R0, R237 ;  /* 0x000000ed00007221 */ /* 0x004fe20000010000 */
[----:B------:R-:W-:Y:S05]  /*12250*/  BRA.DIV ~URZ, `(.L_x_4299) ;  /* 0x000066d27f007947 */ /* 0x000fea000b800000 */
[----:B------:R-:W2:Y:S04]  /*12260*/  SHFL.BFLY PT, R2, R239, 0x2, 0x1f ;  /* 0x0c401f00ef027f89 */ /* 0x000ea800000e0000 */
[----:B------:R-:W3:Y:S01]  /*12270*/  SHFL.BFLY PT, R5, R0, 0x1, 0x1f ;  /* 0x0c201f0000057f89 */ /* 0x000ee200000e0000 */
[----:B--2---:R-:W-:-:S02]  /*12280*/  FADD.FTZ R4, R2, R239 ;  /* 0x000000ef02047221 */ /* 0x004fc40000010000 */
[----:B---3--:R-:W-:-:S03]  /*12290*/  FADD.FTZ R0, R0, R5 ;  /* 0x0000000500007221 */ /* 0x008fc60000010000 */
[----:B------:R2:W3:Y:S04]  /*122a0*/  SHFL.BFLY PT, R3, R4, 0x1, 0x1f ;  /* 0x0c201f0004037f89 */ /* 0x0004e800000e0000 */
.L_x_4372:
        /* <DEDUP_REMOVED lines=9> */
[----:B------:R2:W4:Y:S01]  /*12340*/  @P1 MUFU.LG2 R5, R0 ;  /* 0x0000000000051308 */ /* 0x0005220000000c00 */
        /* <DEDUP_REMOVED lines=66> */
[----:B------:R3:W5:Y:S01]  /*12770*/  @P0 MUFU.LG2 R2, R3 ;  /* 0x0000000300020308 */ /* 0x0007620000000c00 */
[----:B----4-:R-:W-:-:S02]  /*12780*/  @P1 FMUL.FTZ R5, R5, 0.69314718246459960938 ;  /* 0x3f31721805051820 */ /* 0x010fc40000410000 */
[C---:B--2---:R-:W-:Y:S02]  /*12790*/  FMUL.FTZ R128, R0.reuse, R138 ;  /* 0x0000008a00807220 */ /* 0x044fe40000410000 */
[C---:B------:R-:W-:Y:S02]  /*127a0*/  FMUL.FTZ R129, R0.reuse, R139 ;  /* 0x0000008b00817220 */ /* 0x040fe40000410000 */
[C---:B------:R-:W-:Y:S02]  /*127b0*/  FMUL.FTZ R138, R0.reuse, R146 ;  /* 0x00000092008a7220 */ /* 0x040fe40000410000 */
[C---:B------:R-:W-:Y:S02]  /*127c0*/  FMUL.FTZ R139, R0.reuse, R147 ;  /* 0x00000093008b7220 */ /* 0x040fe40000410000 */
[C---:B------:R-:W-:Y:S02]  /*127d0*/  FMUL.FTZ R146, R0.reuse, R42 ;  /* 0x0000002a00927220 */ /* 0x040fe40000410000 */
[----:B------:R-:W-:-:S02]  /*127e0*/  FMUL.FTZ R147, R0, R43 ;  /* 0x0000002b00937220 */ /* 0x000fc40000410000 */
[C---:B------:R-:W-:Y:S01]  /*127f0*/  FMUL.FTZ R42, R0.reuse, R46 ;  /* 0x0000002e002a7220 */ /* 0x040fe20000410000 */
[----:B---3--:R-:W-:Y:S01]  /*12800*/  @P0 MOV R3, 0x3f317218 ;  /* 0x3f31721800030802 */ /* 0x008fe20000000f00 */
        /* <DEDUP_REMOVED lines=15> */
[----:B-----5:R-:W-:Y:S02]  /*12900*/  @P0 FMUL.FTZ R2, R2, 0.69314718246459960938 ;  /* 0x3f31721802020820 */ /* 0x020fe40000410000 */
        /* <DEDUP_REMOVED lines=47> */
.L_x_4245:
        /* <DEDUP_REMOVED lines=17> */
.L_x_4301:
[----:B------:R-:W-:Y:S05]  /*12d10*/  BSYNC B0 ;  /* 0x0000000000007941 */ /* 0x000fea0003800000 */
.L_x_4300:
        /* <DEDUP_REMOVED lines=19> */
[----:B------:R-:W-:Y:S02]  /*12e50*/  ISETP.NE.U32.AND P0, PT, RZ, c[0x0][0x508], PT ;  /* 0x00014200ff007a0c */ /* 0x000fe40003f05070 */
[----:B------:R-:W-:Y:S02]  /*12e60*/  ISETP.NE.U32.AND P2, PT, RZ, c[0x0][0x500], PT ;  /* 0x00014000ff007a0c */ /* 0x000fe40003f45070 */
[----:B------:R-:W-:-:S02]  /*12e70*/  ISETP.NE.AND.EX P1, PT, RZ, c[0x0][0x50c], PT, P0 ;  /* 0x00014300ff007a0c */ /* 0x000fc40003f25300 */
        /* <DEDUP_REMOVED lines=106> */
[----:B---3--:R-:W-:-:S03]  /*13520*/  F2FP.BF16.PACK_AB R3, R111, R110 ;  /* 0x0000006e6f03723e */ /* 0x008fc600000010ff */
[----:B------:R2:W-:Y:S01]  /*13530*/  STS [R10+0xc000], R4 ;  /* 0x00c000040a007388 */ /* 0x0005e20000000800 */
[----:B----4-:R-:W-:-:S03]  /*13540*/  F2FP.BF16.PACK_AB R2, R113, R112 ;  /* 0x000000707102723e */ /* 0x010fc600000010ff */
[----:B------:R3:W-:Y:S04]  /*13550*/  STS [R10+0xc400], R3 ;  /* 0x00c400030a007388 */ /* 0x0007e80000000800 */
[----:B------:R3:W-:Y:S01]  /*13560*/  STS [R7+0xc000], R2 ;  /* 0x00c0000207007388 */ /* 0x0007e20000000800 */
[----:B-1----:R-:W-:-:S03]  /*13570*/  F2FP.BF16.PACK_AB R0, R107, R106 ;  /* 0x0000006a6b00723e */ /* 0x002fc600000010ff */
[----:B------:R-:W4:Y:S01]  /*13580*/  LDL.LU R8, [R1+0x48] ;  /* 0x0000480001087983 */ /* 0x000f220000300800 */
[----:B------:R-:W-:-:S03]  /*13590*/  IMAD.MOV.U32 R12, RZ, RZ, c[0x0][0x388] ;  /* 0x0000e200ff0c7624 */ /* 0x000fc600078e00ff */
[----:B------:R1:W-:Y:S01]  /*135a0*/  STS [R7+0xc400], R0 ;  /* 0x00c4000007007388 */ /* 0x0003e20000000800 */
[----:B--2---:R-:W-:Y:S02]  /*135b0*/  F2FP.BF16.PACK_AB R4, R109, R108 ;  /* 0x0000006c6d04723e */ /* 0x004fe400000010ff */
[----:B---3--:R-:W-:-:S03]  /*135c0*/  F2FP.BF16.PACK_AB R3, R103, R102 ;  /* 0x000000666703723e */ /* 0x008fc600000010ff */
[----:B------:R2:W-:Y:S01]  /*135d0*/  STS [R6+0xc000], R4 ;  /* 0x00c0000406007388 */ /* 0x0005e20000000800 */
[----:B------:R-:W-:-:S03]  /*135e0*/  F2FP.BF16.PACK_AB R2, R101, R100 ;  /* 0x000000646502723e */ /* 0x000fc600000010ff */
[----:B------:R3:W-:Y:S04]  /*135f0*/  STS [R6+0xc400], R3 ;  /* 0x00c4000306007388 */ /* 0x0007e80000000800 */
[----:B------:R3:W-:Y:S01]  /*13600*/  STS [R5+0xc000], R2 ;  /* 0x00c0000205007388 */ /* 0x0007e20000000800 */
[----:B-1----:R-:W-:-:S05]  /*13610*/  F2FP.BF16.PACK_AB R0, R91, R90 ;  /* 0x0000005a5b00723e */ /* 0x002fca00000010ff */
[----:B------:R1:W-:Y:S01]  /*13620*/  STS [R5+0xc400], R0 ;  /* 0x00c4000005007388 */ /* 0x0003e20000000800 */
[----:B--2---:R-:W-:Y:S01]  /*13630*/  IMAD.MOV.U32 R4, RZ, RZ, 0x4 ;  /* 0x00000004ff047424 */ /* 0x004fe200078e00ff */
[----:B---3--:R-:W-:-:S03]  /*13640*/  F2FP.BF16.PACK_AB R3, R85, R84 ;  /* 0x000000545503723e */ /* 0x008fc600000010ff */
[----:B------:R-:W-:Y:S02]  /*13650*/  @P1 IMAD.WIDE R6, R247, R4, c[0x0][0x508] ;  /* 0x00014200f7061625 */ /* 0x000fe400078e0204 */
[----:B------:R-:W-:Y:S02]  /*13660*/  STS [R9+0xc000], R3 ;  /* 0x00c0000309007388 */ /* 0x000fe40000000800 */
[----:B------:R-:W-:Y:S01]  /*13670*/  IMAD.MOV.U32 R2, RZ, RZ, RZ ;  /* 0x000000ffff027224 */ /* 0x000fe200078e00ff */
[----:B-1----:R-:W-:Y:S01]  /*13680*/  F2FP.BF16.PACK_AB R0, R79, R78 ;  /* 0x0000004e4f00723e */ /* 0x002fe200000010ff */
[----:B------:R-:W-:-:S04]  /*13690*/  IMAD.WIDE R4, R247, R4, c[0x0][0x500] ;  /* 0x00014000f7047625 */ /* 0x000fc800078e0204 */
[----:B------:R1:W-:Y:S04]  /*136a0*/  STS [R9+0xc400], R0 ;  /* 0x00c4000009007388 */ /* 0x0003e80000000800 */
[----:B------:R-:W-:Y:S06]  /*136b0*/  BAR.SYNC.DEFER_BLOCKING 0x1, 0x100 ;  /* 0x0044000000007b1d */ /* 0x000fec0000010000 */
[----:B------:R2:W5:Y:S04]  /*136c0*/  @P1 LDG.E R12, [R6.64] ;  /* 0x00000006060c1981 */ /* 0x000568000c1e1900 */
[----:B------:R2:W5:Y:S01]  /*136d0*/  @P2 LDG.E R2, [R4.64] ;  /* 0x0000000604022981 */ /* 0x000562000c1e1900 */
[----:B----4-:R-:W-:-:S04]  /*136e0*/  ISETP.NE.AND P0, PT, R8, RZ, PT ;  /* 0x000000ff0800720c */ /* 0x010fc80003f05270 */
[----:B-1----:R-:W-:Y:S01]  /*136f0*/  SEL R0, R8, c[0x0][0x3d4], P0 ;  /* 0x0000f50008007a07 */ /* 0x002fe20000000000 */
[----:B------:R-:W-:Y:S05]  /*13700*/  @P1 BRA `(.L_x_4304) ;  /* 0x0000004000001947 */ /* 0x000fea0003800000 */
[----:B--2---:R-:W-:Y:S05]  /*13710*/  @!P2 BRA `(.L_x_4304) ;  /* 0x000000300000a947 */ /* 0x004fea0003800000 */
[----:B-----5:R1:W2:Y:S04]  /*13720*/  LDG.E R12, [R4.64] ;  /* 0x00000006040c7981 */ /* 0x0202a8000c1e1900 */
[----:B-1----:R-:W2:Y:S02]  /*13730*/  LDG.E R4, [R4.64+0x4] ;  /* 0x0000040604047981 */ /* 0x002ea4000c1e1900 */
[----:B--2---:R-:W-:Y:S02]  /*13740*/  IADD3 R12, -R12, R4, RZ ;  /* 0x000000040c0c7210 */ /* 0x004fe40007ffe1ff */
.L_x_4304:
[----:B--2---:R-:W2:Y:S04]  /*13750*/  LDL R3, [R1+0x14] ;  /* 0x0000140001037983 */ /* 0x004ea80000100800 */
        /* <DEDUP_REMOVED lines=18> */
[----:B-1----:R-:W-:-:S04]  /*13880*/  IMAD R4, R7, R0, RZ ;  /* 0x0000000007047224 */ /* 0x002fc800078e02ff */
[C---:B------:R-:W-:Y:S02]  /*13890*/  IMAD R10, R6.reuse, R5, R4 ;  /* 0x00000005060a7224 */ /* 0x040fe400078e0204 */
[----:B------:R-:W-:Y:S01]  /*138a0*/  IMAD.WIDE.U32 R6, R6, R0, RZ ;  /* 0x0000000006067225 */ /* 0x000fe200078e00ff */
[----:B------:R-:W-:-:S03]  /*138b0*/  LOP3.LUT R252, R252, 0xfffffffb, RZ, 0xc0, !PT ;  /* 0xfffffffbfcfc7812 */ /* 0x000fc600078ec0ff */
        /* <DEDUP_REMOVED lines=40> */
[----:B------:R-:W3:Y:S01]  /*13b40*/  SHFL.IDX PT, R8, R8, 0x1, 0x1c1f ;  /* 0x003c1f0008087f89 */ /* 0x000ee200000e0000 */
[----:B------:R-:W-:Y:S01]  /*13b50*/  IADD3 R7, R5, 0x8, RZ ;  /* 0x0000000805077810 */ /* 0x000fe20007ffe0ff */
[----:B--2---:R-:W-:-:S05]  /*13b60*/  IMAD R4, R12, c[0x0][0x4e8], RZ ;  /* 0x00013a000c047a24 */ /* 0x004fca00078e02ff */
[-C--:B------:R-:W-:Y:S02]  /*13b70*/  ISETP.GE.OR P1, PT, R5, R4.reuse, P0 ;  /* 0x000000040500720c */ /* 0x080fe40000726670 */
[----:B------:R-:W-:-:S11]  /*13b80*/  ISETP.GE.OR P0, PT, R7, R4, P0 ;  /* 0x000000040700720c */ /* 0x000fd60000706670 */
[----:B-1----:R1:W-:Y:S01]  /*13b90*/  @!P1 ST.E [R10.64], R21 ;  /* 0x000000150a009985 */ /* 0x0023e2000c101906 */
[----:B------:R-:W-:-:S03]  /*13ba0*/  ISETP.GE.AND P1, PT, R7, R4, PT ;  /* 0x000000040700720c */ /* 0x000fc60003f26270 */
[----:B---3--:R1:W-:Y:S01]  /*13bb0*/  @!P0 ST.E [R8.64], R20 ;  /* 0x0000001408008985 */ /* 0x0083e2000c101906 */
[----:B------:R-:W-:-:S09]  /*13bc0*/  ISETP.GE.AND P0, PT, R5, R4, PT ;  /* 0x000000040500720c */ /* 0x000fd20003f06270 */
[----:B------:R-:W-:Y:S01]  /*13bd0*/  @P1 LOP3.LUT R252, R252, 0x4, RZ, 0xfc, !PT ;  /* 0x00000004fcfc1812 */ /* 0x000fe200078efcff */
        /* <DEDUP_REMOVED lines=55> */
.L_x_4373:
[----:B------:R-:W-:Y:S05]  /*13f50*/  BRA.DIV ~URZ, `(.L_x_4307) ;  /* 0x00004b427f007947 */ /* 0x000fea000b800000 */
[----:B------:R3:W4:Y:S02]  /*13f60*/  SHFL.IDX PT, R0, R15, RZ, 0x181f ;  /* 0x00181fff0f007589 */ /* 0x00072400000e0000 */
.L_x_4374:
        /* <DEDUP_REMOVED lines=26> */
.L_x_4309:
[----:B------:R-:W-:Y:S05]  /*14110*/  BSYNC B0 ;  /* 0x0000000000007941 */ /* 0x000fea0003800000 */
.L_x_4308:
[----:B------:R-:W-:Y:S05]  /*14120*/  BRA.DIV ~URZ, `(.L_x_4310) ;  /* 0x000049d27f007947 */ /* 0x000fea000b800000 */
[----:B--2---:R2:W1:Y:S04]  /*14130*/  SHFL.IDX PT, R6, R14, 0x1, 0x181f ;  /* 0x00381f000e067f89 */ /* 0x00446800000e0000 */
[----:B----4-:R2:W4:Y:S02]  /*14140*/  SHFL.IDX PT, R0, R15, 0x1, 0x181f ;  /* 0x00381f000f007f89 */ /* 0x01052400000e0000 */
.L_x_4375:
        /* <DEDUP_REMOVED lines=27> */
.L_x_4312:
[----:B------:R-:W-:Y:S05]  /*14300*/  BSYNC B0 ;  /* 0x0000000000007941 */ /* 0x000fea0003800000 */
.L_x_4311:
[----:B------:R-:W-:Y:S05]  /*14310*/  BRA.DIV ~URZ, `(.L_x_4313) ;  /* 0x000048a27f007947 */ /* 0x000fea000b800000 */
[----:B-1----:R1:W2:Y:S02]  /*14320*/  SHFL.IDX PT, R6, R14, 0x2, 0x181f ;  /* 0x00581f000e067f89 */ /* 0x0022a400000e0000 */
.L_x_4376:
[----:B------:R-:W-:Y:S05]  /*14330*/  BRA.DIV ~URZ, `(.L_x_4314) ;  /* 0x000048f27f007947 */ /* 0x000fea000b800000 */
[----:B----4-:R4:W1:Y:S02]  /*14340*/  SHFL.IDX PT, R0, R15, 0x2, 0x181f ;  /* 0x00581f000f007f89 */ /* 0x01086400000e0000 */
.L_x_4377:
        /* <DEDUP_REMOVED lines=27> */
.L_x_4316:
[----:B------:R-:W-:Y:S05]  /*14500*/  BSYNC B0 ;  /* 0x0000000000007941 */ /* 0x000fea0003800000 */
.L_x_4315:
[----:B------:R-:W-:Y:S05]  /*14510*/  BRA.DIV ~URZ, `(.L_x_4317) ;  /* 0x000047727f007947 */ /* 0x000fea000b800000 */
[----:B--2---:R2:W3:Y:S04]  /*14520*/  SHFL.IDX PT, R6, R14, 0x3, 0x181f ;  /* 0x00781f000e067f89 */ /* 0x0044e800000e0000 */
[----:B-1----:R2:W1:Y:S02]  /*14530*/  SHFL.IDX PT, R0, R15, 0x3, 0x181f ;  /* 0x00781f000f007f89 */ /* 0x00246400000e0000 */
.L_x_4378:
        /* <DEDUP_REMOVED lines=28> */
.L_x_4305:
        /* <DEDUP_REMOVED lines=34> */
.L_x_4379:
[----:B------:R-:W-:Y:S05]  /*14920*/  BRA.DIV ~URZ, `(.L_x_4320) ;  /* 0x000044927f007947 */ /* 0x000fea000b800000 */
[----:B------:R3:W4:Y:S02]  /*14930*/  SHFL.IDX PT, R0, R19, RZ, 0x1c1f ;  /* 0x001c1fff13007589 */ /* 0x00072400000e0000 */
.L_x_4380:
[----:B------:R-:W-:Y:S01]  /*14940*/  BSSY B0, `(.L_x_4321) ;  /* 0x00000c7000007945 */ /* 0x000fe20003800000 */
[----:B------:R-:W-:Y:S05]  /*14950*/  @P0 BRA `(.L_x_4322) ;  /* 0x00000c5000000947 */ /* 0x000fea0003800000 */
[C---:B------:R-:W-:Y:S02]  /*14960*/  ISETP.GE.AND P0, PT, R238.reuse, c[0x0][0x3c8], PT ;  /* 0x0000f200ee007a0c */ /* 0x040fe40003f06270 */
[C---:B------:R-:W-:Y:S02]  /*14970*/  IADD3 R10, R238.reuse, 0x8, RZ ;  /* 0x00000008ee0a7810 */ /* 0x040fe40007ffe0ff */
[----:B------:R-:W-:Y:S02]  /*14980*/  IADD3 R12, R238, 0x10, RZ ;  /* 0x00000010ee0c7810 */ /* 0x000fe40007ffe0ff */
[----:B------:R-:W-:Y:S02]  /*14990*/  ISETP.GE.AND P2, PT, R10, c[0x0][0x3c8], PT ;  /* 0x0000f2000a007a0c */ /* 0x000fe40003f46270 */
[----:B------:R-:W-:-:S02]  /*149a0*/  SHF.R.S32.HI R6, RZ, 0x1f, R238 ;  /* 0x0000001fff067819 */ /* 0x000fc400000114ee */
[----:B------:R-:W-:Y:S02]  /*149b0*/  ISETP.GE.AND P1, PT, R12, c[0x0][0x3c8], PT ;  /* 0x0000f2000c007a0c */ /* 0x000fe40003f26270 */
[C---:B------:R-:W-:Y:S02]  /*149c0*/  IADD3 R5, R238.reuse, 0x18, RZ ;  /* 0x00000018ee057810 */ /* 0x040fe40007ffe0ff */
[C---:B----4-:R-:W-:Y:S02]  /*149d0*/  @!P0 LEA R2, P3, R238.reuse, R0, 0x2 ;  /* 0x00000000ee028211 */ /* 0x050fe400078610ff */
[----:B------:R-:W-:Y:S02]  /*149e0*/  ISETP.GE.AND P4, PT, R5, c[0x0][0x3c8], PT ;  /* 0x0000f20005007a0c */ /* 0x000fe40003f86270 */
[C---:B--2---:R-:W-:Y:S02]  /*149f0*/  @!P0 LEA.HI.X R3, R238.reuse, R4, R6, 0x2, P3 ;  /* 0x00000004ee038211 */ /* 0x044fe400018f1406 */
[----:B------:R-:W-:-:S02]  /*14a00*/  IADD3 R13, R238, 0x8, RZ ;  /* 0x00000008ee0d7810 */ /* 0x000fc40007ffe0ff */
[----:B------:R-:W-:Y:S01]  /*14a10*/  SHF.R.S32.HI R7, RZ, 0x1f, R12 ;  /* 0x0000001fff077819 */ /* 0x000fe2000001140c */
[----:B------:R2:W-:Y:S01]  /*14a20*/  @!P0 ST.E.64 [R2.64], R22 ;  /* 0x0000001602008985 */ /* 0x0005e2000c101b06 */
[-C--:B------:R-:W-:Y:S02]  /*14a30*/  @!P2 LEA R8, P0, R10, R0.reuse, 0x2 ;  /* 0x000000000a08a211 */ /* 0x080fe400078010ff */
[----:B------:R-:W-:Y:S02]  /*14a40*/  SHF.R.S32.HI R13, RZ, 0x1f, R13 ;  /* 0x0000001fff0d7819 */ /* 0x000fe4000001140d */
[----:B------:R-:W-:Y:S02]  /*14a50*/  @!P1 LEA R6, P5, R12, R0, 0x2 ;  /* 0x000000000c069211 */ /* 0x000fe400078a10ff */
[-C--:B------:R-:W-:Y:S02]  /*14a60*/  @!P2 LEA.HI.X R9, R10, R4.reuse, R13, 0x2, P0 ;  /* 0x000000040a09a211 */ /* 0x080fe400000f140d */
[----:B------:R-:W-:-:S02]  /*14a70*/  @!P1 LEA.HI.X R7, R12, R4, R7, 0x2, P5 ;  /* 0x000000040c079211 */ /* 0x000fc400028f1407 */
[----:B------:R-:W-:Y:S01]  /*14a80*/  SHF.R.S32.HI R11, RZ, 0x1f, R5 ;  /* 0x0000001fff0b7819 */ /* 0x000fe20000011405 */
[----:B------:R4:W-:Y:S01]  /*14a90*/  @!P2 ST.E.64 [R8.64], R26 ;  /* 0x0000001a0800a985 */ /* 0x0009e2000c101b06 */
        /* <DEDUP_REMOVED lines=8> */
[C---:B------:R-:W-:Y:S02]  /*14b20*/  IADD3 R20, R238.reuse, 0xf8, RZ ;  /* 0x000000f8ee147810 */ /* 0x040fe40007ffe0ff */
[C---:B------:R-:W-:Y:S02]  /*14b30*/  IADD3 R118, R238.reuse, 0xe8, RZ ;  /* 0x000000e8ee767810 */ /* 0x040fe40007ffe0ff */
[C---:B--2---:R-:W-:Y:S02]  /*14b40*/  IADD3 R2, R238.reuse, 0x28, RZ ;  /* 0x00000028ee027810 */ /* 0x044fe40007ffe0ff */
[----:B------:R-:W-:Y:S02]  /*14b50*/  IADD3 R3, R238, 0x20, RZ ;  /* 0x00000020ee037810 */ /* 0x000fe40007ffe0ff */
[----:B------:R-:W-:Y:S02]  /*14b60*/  ISETP.GE.AND P6, PT, R2, c[0x0][0x3c8], PT ;  /* 0x0000f20002007a0c */ /* 0x000fe40003fc6270 */
[----:B------:R-:W-:-:S02]  /*14b70*/  ISETP.GE.AND P3, PT, R3, c[0x0][0x3c8], PT ;  /* 0x0000f20003007a0c */ /* 0x000fc40003f66270 */
[C---:B------:R-:W-:Y:S02]  /*14b80*/  IADD3 R23, R238.reuse, 0xd8, RZ ;  /* 0x000000d8ee177810 */ /* 0x040fe40007ffe0ff */
[C---:B------:R-:W-:Y:S02]  /*14b90*/  IADD3 R22, R238.reuse, 0xf0, RZ ;  /* 0x000000f0ee167810 */ /* 0x040fe40007ffe0ff */
[----:B----4-:R-:W-:Y:S02]  /*14ba0*/  SHF.R.S32.HI R9, RZ, 0x1f, R3 ;  /* 0x0000001fff097819 */ /* 0x010fe40000011403 */
[----:B------:R-:W-:Y:S02]  /*14bb0*/  SHF.R.S32.HI R118, RZ, 0x1f, R118 ;  /* 0x0000001fff767819 */ /* 0x000fe40000011476 */
[----:B-----5:R-:W-:Y:S02]  /*14bc0*/  IADD3 R6, R238, 0x30, RZ ;  /* 0x00000030ee067810 */ /* 0x020fe40007ffe0ff */
[----:B------:R-:W-:-:S02]  /*14bd0*/  SHF.R.S32.HI R7, RZ, 0x1f, R2 ;  /* 0x0000001fff077819 */ /* 0x000fc40000011402 */
[----:B------:R-:W-:Y:S02]  /*14be0*/  ISETP.GE.AND P2, PT, R6, c[0x0][0x3c8], PT ;  /* 0x0000f20006007a0c */ /* 0x000fe40003f46270 */
[CC--:B------:R-:W-:Y:S02]  /*14bf0*/  @!P6 LEA R12, P0, R2.reuse, R0.reuse, 0x2 ;  /* 0x00000000020ce211 */ /* 0x0c0fe400078010ff */
[C---:B------:R-:W-:Y:S02]  /*14c00*/  @!P3 LEA R8, P1, R3.reuse, R0, 0x2 ;  /* 0x000000000308b211 */ /* 0x040fe400078210ff */
[-C--:B------:R-:W-:Y:S02]  /*14c10*/  @!P6 LEA.HI.X R13, R2, R4.reuse, R7, 0x2, P0 ;  /* 0x00000004020de211 */ /* 0x080fe400000f1407 */
[----:B------:R-:W-:Y:S02]  /*14c20*/  IADD3 R2, R238, 0x48, RZ ;  /* 0x00000048ee027810 */ /* 0x000fe40007ffe0ff */
[----:B------:R-:W-:-:S02]  /*14c30*/  @!P3 LEA.HI.X R9, R3, R4, R9, 0x2, P1 ;  /* 0x000000040309b211 */ /* 0x000fc400008f1409 */
[----:B------:R-:W-:Y:S02]  /*14c40*/  IADD3 R3, R238, 0x40, RZ ;  /* 0x00000040ee037810 */ /* 0x000fe40007ffe0ff */
[----:B------:R-:W-:Y:S01]  /*14c50*/  ISETP.GE.AND P4, PT, R2, c[0x0][0x3c8], PT ;  /* 0x0000f20002007a0c */ /* 0x000fe20003f86270 */
[----:B------:R2:W-:Y:S01]  /*14c60*/  @!P3 ST.E.64 [R8.64], R28 ;  /* 0x0000001c0800b985 */ /* 0x0005e2000c101b06 */
[----:B------:R-:W-:Y:S02]  /*14c70*/  ISETP.GE.AND P3, PT, R3, c[0x0][0x3c8], PT ;  /* 0x0000f20003007a0c */ /* 0x000fe40003f66270 */
[----:B------:R-:W-:Y:S01]  /*14c80*/  SHF.R.S32.HI R7, RZ, 0x1f, R5 ;  /* 0x0000001fff077819 */ /* 0x000fe20000011405 */
[----:B------:R4:W-:Y:S01]  /*14c90*/  @!P6 ST.E.64 [R12.64], R34 ;  /* 0x000000220c00e985 */ /* 0x0009e2000c101b06 */
[----:B-1----:R-:W-:-:S04]  /*14ca0*/  @!P5 LEA R10, P0, R5, R0, 0x2 ;  /* 0x00000000050ad211 */ /* 0x002fc800078010ff */
[----:B------:R-:W-:Y:S02]  /*14cb0*/  @!P5 LEA.HI.X R11, R5, R4, R7, 0x2, P0 ;  /* 0x00000004050bd211 */ /* 0x000fe400000f1407 */
[----:B------:R-:W-:Y:S02]  /*14cc0*/  IADD3 R5, R238, 0x58, RZ ;  /* 0x00000058ee057810 */ /* 0x000fe40007ffe0ff */
[----:B------:R-:W-:Y:S02]  /*14cd0*/  SHF.R.S32.HI R7, RZ, 0x1f, R2 ;  /* 0x0000001fff077819 */ /* 0x000fe40000011402 */
[----:B------:R-:W-:-:S04]  /*14ce0*/  @!P4 LEA R14, P0, R2, R0, 0x2 ;  /* 0x00000000020ec211 */ /* 0x000fc800078010ff */
[----:B------:R-:W-:Y:S02]  /*14cf0*/  @!P4 LEA.HI.X R15, R2, R4, R7, 0x2, P0 ;  /* 0x00000004020fc211 */ /* 0x000fe400000f1407 */
[----:B------:R-:W-:Y:S02]  /*14d00*/  IADD3 R2, R238, 0x68, RZ ;  /* 0x00000068ee027810 */ /* 0x000fe40007ffe0ff */
[----:B------:R-:W-:Y:S02]  /*14d10*/  SHF.R.S32.HI R7, RZ, 0x1f, R5 ;  /* 0x0000001fff077819 */ /* 0x000fe40000011405 */
[----:B------:R-:W-:Y:S02]  /*14d20*/  ISETP.GE.AND P6, PT, R2, c[0x0][0x3c8], PT ;  /* 0x0000f20002007a0c */ /* 0x000fe40003fc6270 */
[----:B--2---:R-:W-:Y:S02]  /*14d30*/  SHF.R.S32.HI R9, RZ, 0x1f, R6 ;  /* 0x0000001fff097819 */ /* 0x004fe40000011406 */
[----:B------:R-:W-:-:S04]  /*14d40*/  @!P2 LEA R8, P1, R6, R0, 0x2 ;  /* 0x000000000608a211 */ /* 0x000fc800078210ff */
[----:B------:R-:W-:Y:S02]  /*14d50*/  @!P2 LEA.HI.X R9, R6, R4, R9, 0x2, P1 ;  /* 0x000000040609a211 */ /* 0x000fe400008f1409 */
[----:B------:R-:W-:-:S03]  /*14d60*/  IADD3 R6, R238, 0x50, RZ ;  /* 0x00000050ee067810 */ /* 0x000fc60007ffe0ff */
[----:B------:R1:W-:Y:S01]  /*14d70*/  @!P2 ST.E.64 [R8.64], R32 ;  /* 0x000000200800a985 */ /* 0x0003e2000c101b06 */
[----:B------:R-:W-:-:S03]  /*14d80*/  ISETP.GE.AND P2, PT, R6, c[0x0][0x3c8], PT ;  /* 0x0000f20006007a0c */ /* 0x000fc60003f46270 */
[----:B------:R2:W-:Y:S01]  /*14d90*/  @!P5 ST.E.64 [R10.64], R132 ;  /* 0x000000840a00d985 */ /* 0x0005e2000c101b06 */
[----:B------:R-:W-:-:S13]  /*14da0*/  ISETP.GE.AND P5, PT, R5, c[0x0][0x3c8], PT ;  /* 0x0000f20005007a0c */ /* 0x000fda0003fa6270 */
[----:B----4-:R-:W-:-:S04]  /*14db0*/  @!P5 LEA R12, P0, R5, R0, 0x2 ;  /* 0x00000000050cd211 */ /* 0x010fc800078010ff */
        /* <DEDUP_REMOVED lines=8> */
[----:B------:R-:W-:Y:S01]  /*14e40*/  @!P6 LEA.HI.X R11, R2, R4, R7, 0x2, P0 ;  /* 0x00000004020be211 */ /* 0x000fe200000f1407 */
[----:B------:R1:W-:Y:S01]  /*14e50*/  @!P3 ST.E.64 [R8.64], R36 ;  /* 0x000000240800b985 */ /* 0x0003e2000c101b06 */
[----:B------:R-:W-:Y:S02]  /*14e60*/  ISETP.GE.AND P3, PT, R3, c[0x0][0x3c8], PT ;  /* 0x0000f20003007a0c */ /* 0x000fe40003f66270 */
[----:B------:R-:W-:Y:S01]  /*14e70*/  IADD3 R2, R238, 0x88, RZ ;  /* 0x00000088ee027810 */ /* 0x000fe20007ffe0ff */
[----:B------:R-:W-:Y:S01]  /*14e80*/  @!P4 ST.E.64 [R14.64], R136 ;  /* 0x000000880e00c985 */ /* 0x000fe2000c101b06 */
[----:B------:R-:W-:-:S02]  /*14e90*/  ISETP.GE.AND P4, PT, R5, c[0x0][0x3c8], PT ;  /* 0x0000f20005007a0c */ /* 0x000fc40003f86270 */
[----:B------:R-:W-:Y:S02]  /*14ea0*/  SHF.R.S32.HI R7, RZ, 0x1f, R5 ;  /* 0x0000001fff077819 */ /* 0x000fe40000011405 */
[----:B-1----:R-:W-:Y:S02]  /*14eb0*/  SHF.R.S32.HI R9, RZ, 0x1f, R6 ;  /* 0x0000001fff097819 */ /* 0x002fe40000011406 */
[----:B------:R-:W-:-:S04]  /*14ec0*/  @!P2 LEA R8, P1, R6, R0, 0x2 ;  /* 0x000000000608a211 */ /* 0x000fc800078210ff */
[----:B------:R-:W-:Y:S02]  /*14ed0*/  @!P2 LEA.HI.X R9, R6, R4, R9, 0x2, P1 ;  /* 0x000000040609a211 */ /* 0x000fe400008f1409 */
[----:B------:R-:W-:-:S03]  /*14ee0*/  IADD3 R6, R238, 0x70, RZ ;  /* 0x00000070ee067810 */ /* 0x000fc60007ffe0ff */
[----:B------:R1:W-:Y:S01]  /*14ef0*/  @!P2 ST.E.64 [R8.64], R40 ;  /* 0x000000280800a985 */ /* 0x0003e2000c101b06 */
[----:B------:R-:W-:-:S03]  /*14f00*/  ISETP.GE.AND P2, PT, R6, c[0x0][0x3c8], PT ;  /* 0x0000f20006007a0c */ /* 0x000fc60003f46270 */
[----:B------:R2:W-:Y:S01]  /*14f10*/  @!P5 ST.E.64 [R12.64], R48 ;  /* 0x000000300c00d985 */ /* 0x0005e2000c101b06 */
        /* <DEDUP_REMOVED lines=20> */
[----:B------:R-:W-:-:S02]  /*15060*/  IADD3 R5, R238, 0xa0, RZ ;  /* 0x000000a0ee057810 */ /* 0x000fc40007ffe0ff */
[----:B------:R-:W-:Y:S01]  /*15070*/  SHF.R.S32.HI R2, RZ, 0x1f, R6 ;  /* 0x0000001fff027819 */ /* 0x000fe20000011406 */
[----:B------:R-:W-:Y:S01]  /*15080*/  @!P4 ST.E.64 [R12.64], R64 ;  /* 0x000000400c00c985 */ /* 0x000fe2000c101b06 */
[----:B------:R-:W-:Y:S02]  /*15090*/  ISETP.GE.AND P4, PT, R6, c[0x0][0x3c8], PT ;  /* 0x0000f20006007a0c */ /* 0x000fe40003f86270 */
[----:B------:R-:W-:Y:S02]  /*150a0*/  ISETP.GE.AND P3, PT, R5, c[0x0][0x3c8], PT ;  /* 0x0000f20005007a0c */ /* 0x000fe40003f66270 */
[-C--:B------:R-:W-:Y:S02]  /*150b0*/  @!P6 LEA R16, P0, R7, R0.reuse, 0x2 ;  /* 0x000000000710e211 */ /* 0x080fe400078010ff */
[----:B-1----:R-:W-:Y:S02]  /*150c0*/  SHF.R.S32.HI R9, RZ, 0x1f, R3 ;  /* 0x0000001fff097819 */ /* 0x002fe40000011403 */
[----:B------:R-:W-:-:S04]  /*150d0*/  @!P1 LEA R8, P2, R3, R0, 0x2 ;  /* 0x0000000003089211 */ /* 0x000fc800078410ff */
[----:B------:R-:W-:Y:S02]  /*150e0*/  @!P1 LEA.HI.X R9, R3, R4, R9, 0x2, P2 ;  /* 0x0000000403099211 */ /* 0x000fe400010f1409 */
[----:B------:R-:W-:-:S03]  /*150f0*/  IADD3 R3, R238, 0xa8, RZ ;  /* 0x000000a8ee037810 */ /* 0x000fc60007ffe0ff */
[----:B------:R1:W-:Y:S01]  /*15100*/  @!P1 ST.E.64 [R8.64], R60 ;  /* 0x0000003c08009985 */ /* 0x0003e2000c101b06 */
[----:B------:R-:W-:Y:S02]  /*15110*/  ISETP.GE.AND P2, PT, R3, c[0x0][0x3c8], PT ;  /* 0x0000f20003007a0c */ /* 0x000fe40003f46270 */
[C---:B------:R-:W-:Y:S01]  /*15120*/  @!P4 LEA R14, P1, R6.reuse, R0, 0x2 ;  /* 0x00000000060ec211 */ /* 0x040fe200078210ff */
[----:B------:R2:W-:Y:S03]  /*15130*/  @!P5 ST.E.64 [R10.64], R68 ;  /* 0x000000440a00d985 */ /* 0x0005e6000c101b06 */
[----:B------:R-:W-:Y:S02]  /*15140*/  @!P4 LEA.HI.X R15, R6, R4, R2, 0x2, P1 ;  /* 0x00000004060fc211 */ /* 0x000fe400008f1402 */
[----:B------:R-:W-:Y:S02]  /*15150*/  SHF.R.S32.HI R6, RZ, 0x1f, R5 ;  /* 0x0000001fff067819 */ /* 0x000fe40000011405 */
[----:B------:R-:W-:Y:S01]  /*15160*/  IADD3 R2, R238, 0xb0, RZ ;  /* 0x000000b0ee027810 */ /* 0x000fe20007ffe0ff */
[----:B------:R-:W-:Y:S01]  /*15170*/  @!P4 ST.E.64 [R14.64], R144 ;  /* 0x000000900e00c985 */ /* 0x000fe2000c101b06 */
[----:B------:R-:W-:-:S02]  /*15180*/  ISETP.GE.AND P4, PT, R23, c[0x0][0x3c8], PT ;  /* 0x0000f20017007a0c */ /* 0x000fc40003f86270 */
[----:B------:R-:W-:Y:S02]  /*15190*/  ISETP.GE.AND P1, PT, R2, c[0x0][0x3c8], PT ;  /* 0x0000f20002007a0c */ /* 0x000fe40003f26270 */
[----:B-1----:R-:W-:-:S04]  /*151a0*/  SHF.R.S32.HI R8, RZ, 0x1f, R7 ;  /* 0x0000001fff087819 */ /* 0x002fc80000011407 */
[----:B------:R-:W-:Y:S02]  /*151b0*/  @!P6 LEA.HI.X R17, R7, R4, R8, 0x2, P0 ;  /* 0x000000040711e211 */ /* 0x000fe400000f1408 */
[----:B------:R-:W-:-:S03]  /*151c0*/  @!P3 LEA R12, P0, R5, R0, 0x2 ;  /* 0x00000000050cb211 */ /* 0x000fc600078010ff */
[----:B------:R-:W-:Y:S01]  /*151d0*/  @!P6 ST.E.64 [R16.64], R140 ;  /* 0x0000008c1000e985 */ /* 0x000fe2000c101b06 */
[----:B------:R-:W-:Y:S02]  /*151e0*/  @!P3 LEA.HI.X R13, R5, R4, R6, 0x2, P0 ;  /* 0x00000004050db211 */ /* 0x000fe400000f1406 */
[----:B------:R-:W-:Y:S02]  /*151f0*/  SHF.R.S32.HI R5, RZ, 0x1f, R3 ;  /* 0x0000001fff057819 */ /* 0x000fe40000011403 */
[C---:B--2---:R-:W-:Y:S01]  /*15200*/  @!P2 LEA R10, P0, R3.reuse, R0, 0x2 ;  /* 0x00000000030aa211 */ /* 0x044fe200078010ff */
[----:B------:R1:W-:Y:S01]  /*15210*/  @!P3 ST.E.64 [R12.64], R76 ;  /* 0x0000004c0c00b985 */ /* 0x0003e2000c101b06 */
[C---:B------:R-:W-:Y:S02]  /*15220*/  IADD3 R6, R238.reuse, 0xb8, RZ ;  /* 0x000000b8ee067810 */ /* 0x040fe40007ffe0ff */
[----:B------:R-:W-:Y:S02]  /*15230*/  @!P2 LEA.HI.X R11, R3, R4, R5, 0x2, P0 ;  /* 0x00000004030ba211 */ /* 0x000fe400000f1405 */
[----:B------:R-:W-:-:S02]  /*15240*/  IADD3 R5, R238, 0xc0, RZ ;  /* 0x000000c0ee057810 */ /* 0x000fc40007ffe0ff */
[----:B------:R-:W-:Y:S01]  /*15250*/  ISETP.GE.AND P3, PT, R6, c[0x0][0x3c8], PT ;  /* 0x0000f20006007a0c */ /* 0x000fe20003f66270 */
[----:B------:R2:W-:Y:S01]  /*15260*/  @!P2 ST.E.64 [R10.64], R72 ;  /* 0x000000480a00a985 */ /* 0x0005e2000c101b06 */
[----:B------:R-:W-:Y:S02]  /*15270*/  ISETP.GE.AND P6, PT, R5, c[0x0][0x3c8], PT ;  /* 0x0000f20005007a0c */ /* 0x000fe40003fc6270 */
[----:B------:R-:W-:Y:S02]  /*15280*/  SHF.R.S32.HI R3, RZ, 0x1f, R2 ;  /* 0x0000001fff037819 */ /* 0x000fe40000011402 */
[C---:B------:R-:W-:Y:S02]  /*15290*/  @!P1 LEA R8, P0, R2.reuse, R0, 0x2 ;  /* 0x0000000002089211 */ /* 0x040fe400078010ff */
[----:B------:R-:W-:Y:S02]  /*152a0*/  SHF.R.S32.HI R7, RZ, 0x1f, R5 ;  /* 0x0000001fff077819 */ /* 0x000fe40000011405 */
[----:B------:R-:W-:-:S02]  /*152b0*/  @!P1 LEA.HI.X R9, R2, R4, R3, 0x2, P0 ;  /* 0x0000000402099211 */ /* 0x000fc400000f1403 */
[C---:B------:R-:W-:Y:S02]  /*152c0*/  IADD3 R2, R238.reuse, 0xd0, RZ ;  /* 0x000000d0ee027810 */ /* 0x040fe40007ffe0ff */
[----:B------:R-:W-:Y:S01]  /*152d0*/  IADD3 R3, R238, 0xc8, RZ ;  /* 0x000000c8ee037810 */ /* 0x000fe20007ffe0ff */
[----:B------:R4:W-:Y:S03]  /*152e0*/  @!P1 ST.E.64 [R8.64], R80 ;  /* 0x0000005008009985 */ /* 0x0009e6000c101b06 */
[----:B------:R-:W-:Y:S02]  /*152f0*/  ISETP.GE.AND P5, PT, R3, c[0x0][0x3c8], PT ;  /* 0x0000f20003007a0c */ /* 0x000fe40003fa6270 */
[----:B-1----:R-:W-:Y:S02]  /*15300*/  @!P3 LEA R12, P0, R6, R0, 0x2 ;  /* 0x00000000060cb211 */ /* 0x002fe400078010ff */
[----:B--2---:R-:W-:-:S02]  /*15310*/  SHF.R.S32.HI R11, RZ, 0x1f, R6 ;  /* 0x0000001fff0b7819 */ /* 0x004fc40000011406 */
[C---:B------:R-:W-:Y:S02]  /*15320*/  @!P6 LEA R10, P2, R5.reuse, R0, 0x2 ;  /* 0x00000000050ae211 */ /* 0x040fe400078410ff */
[-C--:B------:R-:W-:Y:S02]  /*15330*/  @!P3 LEA.HI.X R13, R6, R4.reuse, R11, 0x2, P0 ;  /* 0x00000004060db211 */ /* 0x080fe400000f140b */
[----:B------:R-:W-:Y:S02]  /*15340*/  @!P6 LEA.HI.X R11, R5, R4, R7, 0x2, P2 ;  /* 0x00000004050be211 */ /* 0x000fe400010f1407 */
[----:B------:R-:W-:Y:S01]  /*15350*/  ISETP.GE.AND P2, PT, R2, c[0x0][0x3c8], PT ;  /* 0x0000f20002007a0c */ /* 0x000fe20003f46270 */
[----:B------:R-:W-:Y:S01]  /*15360*/  @!P3 ST.E.64 [R12.64], R152 ;  /* 0x000000980c00b985 */ /* 0x000fe2000c101b06 */
[----:B------:R-:W-:Y:S02]  /*15370*/  SHF.R.S32.HI R5, RZ, 0x1f, R2 ;  /* 0x0000001fff057819 */ /* 0x000fe40000011402 */
[----:B------:R-:W-:Y:S01]  /*15380*/  ISETP.GE.AND P3, PT, R21, c[0x0][0x3c8], PT ;  /* 0x0000f20015007a0c */ /* 0x000fe20003f66270 */
[----:B------:R1:W-:Y:S01]  /*15390*/  @!P6 ST.E.64 [R10.64], R148 ;  /* 0x000000940a00e985 */ /* 0x0003e2000c101b06 */
[----:B----4-:R-:W-:-:S02]  /*153a0*/  SHF.R.S32.HI R9, RZ, 0x1f, R3 ;  /* 0x0000001fff097819 */ /* 0x010fc40000011403 */
[----:B------:R-:W-:-:S04]  /*153b0*/  @!P5 LEA R8, P1, R3, R0, 0x2 ;  /* 0x000000000308d211 */ /* 0x000fc800078210ff */
[----:B------:R-:W-:Y:S02]  /*153c0*/  @!P5 LEA.HI.X R9, R3, R4, R9, 0x2, P1 ;  /* 0x000000040309d211 */ /* 0x000fe400008f1409 */
[C---:B------:R-:W-:Y:S02]  /*153d0*/  @!P2 LEA R6, P0, R2.reuse, R0, 0x2 ;  /* 0x000000000206a211 */ /* 0x040fe400078010ff */
[----:B------:R-:W-:Y:S01]  /*153e0*/  SHF.R.S32.HI R3, RZ, 0x1f, R23 ;  /* 0x0000001fff037819 */ /* 0x000fe20000011417 */
[----:B------:R2:W-:Y:S01]  /*153f0*/  @!P5 ST.E.64 [R8.64], R88 ;  /* 0x000000580800d985 */ /* 0x0005e2000c101b06 */
[C---:B------:R-:W-:Y:S02]  /*15400*/  @!P2 LEA.HI.X R7, R2.reuse, R4, R5, 0x2, P0 ;  /* 0x000000040207a211 */ /* 0x040fe400000f1405 */
[----:B------:R-:W-:Y:S02]  /*15410*/  ISETP.GE.AND P0, PT, R2, c[0x0][0x3c8], PT ;  /* 0x0000f20002007a0c */ /* 0x000fe40003f06270 */
[----:B------:R-:W-:-:S02]  /*15420*/  @!P4 LEA R2, P5, R23, R0, 0x2 ;  /* 0x000000001702c211 */ /* 0x000fc400078a10ff */
[----:B------:R-:W-:Y:S02]  /*15430*/  ISETP.GE.AND P2, PT, R115, c[0x0][0x3c8], PT ;  /* 0x0000f20073007a0c */ /* 0x000fe40003f46270 */
[----:B------:R-:W-:Y:S02]  /*15440*/  @!P4 LEA.HI.X R3, R23, R4, R3, 0x2, P5 ;  /* 0x000000041703c211 */ /* 0x000fe400028f1403 */
[----:B------:R-:W-:Y:S02]  /*15450*/  ISETP.GE.AND P1, PT, R22, c[0x0][0x3c8], PT ;  /* 0x0000f20016007a0c */ /* 0x000fe40003f26270 */
[----:B------:R-:W-:-:S03]  /*15460*/  IADD3 R23, R238, 0xe0, RZ ;  /* 0x000000e0ee177810 */ /* 0x000fc60007ffe0ff */
[----:B------:R4:W-:Y:S01]  /*15470*/  @!P0 ST.E.64 [R6.64], R92 ;  /* 0x0000005c06008985 */ /* 0x0009e2000c101b06 */
[----:B------:R-:W-:Y:S02]  /*15480*/  ISETP.GE.AND P0, PT, R20, c[0x0][0x3c8], PT ;  /* 0x0000f20014007a0c */ /* 0x000fe40003f06270 */
[----:B------:R-:W-:Y:S01]  /*15490*/  SHF.R.S32.HI R23, RZ, 0x1f, R23 ;  /* 0x0000001fff177819 */ /* 0x000fe20000011417 */
[----:B------:R5:W-:Y:S01]  /*154a0*/  @!P4 ST.E.64 [R2.64], R96 ;  /* 0x000000600200c985 */ /* 0x000be2000c101b06 */
[----:B-1----:R-:W-:-:S04]  /*154b0*/  @!P3 LEA R10, P5, R21, R0, 0x2 ;  /* 0x00000000150ab211 */ /* 0x002fc800078a10ff */
[----:B------:R-:W-:Y:S02]  /*154c0*/  @!P3 LEA.HI.X R11, R21, R4, R23, 0x2, P5 ;  /* 0x00000004150bb211 */ /* 0x000fe400028f1417 */
[C---:B------:R-:W-:Y:S02]  /*154d0*/  IADD3 R23, R238.reuse, 0xf0, RZ ;  /* 0x000000f0ee177810 */ /* 0x040fe40007ffe0ff */
[C---:B--2---:R-:W-:Y:S01]  /*154e0*/  @!P2 LEA R8, P4, R115.reuse, R0, 0x2 ;  /* 0x000000007308a211 */ /* 0x044fe200078810ff */
[----:B------:R1:W-:Y:S01]  /*154f0*/  @!P3 ST.E.64 [R10.64], R112 ;  /* 0x000000700a00b985 */ /* 0x0003e2000c101b06 */
[----:B------:R-:W-:Y:S02]  /*15500*/  IADD3 R21, R238, 0xf8, RZ ;  /* 0x000000f8ee157810 */ /* 0x000fe40007ffe0ff */
[----:B------:R-:W-:Y:S02]  /*15510*/  SHF.R.S32.HI R23, RZ, 0x1f, R23 ;  /* 0x0000001fff177819 */ /* 0x000fe40000011417 */
[----:B------:R-:W-:-:S02]  /*15520*/  @!P2 LEA.HI.X R9, R115, R4, R118, 0x2, P4 ;  /* 0x000000047309a211 */ /* 0x000fc400020f1476 */
[----:B------:R-:W-:-:S03]  /*15530*/  SHF.R.S32.HI R21, RZ, 0x1f, R21 ;  /* 0x0000001fff157819 */ /* 0x000fc60000011415 */
[----:B------:R1:W-:Y:S01]  /*15540*/  @!P2 ST.E.64 [R8.64], R108 ;  /* 0x0000006c0800a985 */ /* 0x0003e2000c101b06 */
[-C--:B----4-:R-:W-:Y:S02]  /*15550*/  @!P1 LEA R6, P5, R22, R0.reuse, 0x2 ;  /* 0x0000000016069211 */ /* 0x090fe400078a10ff */
[----:B-----5:R-:W-:Y:S02]  /*15560*/  @!P0 LEA R2, P4, R20, R0, 0x2 ;  /* 0x0000000014028211 */ /* 0x020fe400078810ff */
[-C--:B------:R-:W-:Y:S02]  /*15570*/  @!P1 LEA.HI.X R7, R22, R4.reuse, R23, 0x2, P5 ;  /* 0x0000000416079211 */ /* 0x080fe400028f1417 */
[----:B------:R-:W-:-:S03]  /*15580*/  @!P0 LEA.HI.X R3, R20, R4, R21, 0x2, P4 ;  /* 0x0000000414038211 */ /* 0x000fc600020f1415 */
[----:B------:R1:W-:Y:S04]  /*15590*/  @!P1 ST.E.64 [R6.64], R100 ;  /* 0x0000006406009985 */ /* 0x0003e8000c101b06 */
[----:B------:R1:W-:Y:S02]  /*155a0*/  @!P0 ST.E.64 [R2.64], R84 ;  /* 0x0000005402008985 */ /* 0x0003e4000c101b06 */
.L_x_4322:
[----:B------:R-:W-:Y:S05]  /*155b0*/  BSYNC B0 ;  /* 0x0000000000007941 */ /* 0x000fea0003800000 */
.L_x_4321:
[----:B------:R-:W-:Y:S05]  /*155c0*/  BRA.DIV ~URZ, `(.L_x_4323) ;  /* 0x000038527f007947 */ /* 0x000fea000b800000 */
[----:B--2---:R2:W1:Y:S04]  /*155d0*/  SHFL.IDX PT, R4, R18, 0x1, 0x1c1f ;  /* 0x003c1f0012047f89 */ /* 0x00446800000e0000 */
[----:B----4-:R2:W4:Y:S02]  /*155e0*/  SHFL.IDX PT, R0, R19, 0x1, 0x1c1f ;  /* 0x003c1f0013007f89 */ /* 0x01052400000e0000 */
.L_x_4381:
[----:B------:R-:W-:-:S13]  /*155f0*/  LOP3.LUT P0, RZ, R252, 0x4, RZ, 0xc0, !PT ;  /* 0x00000004fcff7812 */ /* 0x000fda000780c0ff */
[----:B------:R-:W-:Y:S05]  /*15600*/  @P0 BRA `(.L_x_4318) ;  /* 0x00001bf000000947 */ /* 0x000fea0003800000 */
[C---:B------:R-:W-:Y:S02]  /*15610*/  ISETP.GE.AND P2, PT, R238.reuse, c[0x0][0x3c8], PT ;  /* 0x0000f200ee007a0c */ /* 0x040fe40003f46270 */
[C---:B------:R-:W-:Y:S02]  /*15620*/  IADD3 R13, R238.reuse, 0x8, RZ ;  /* 0x00000008ee0d7810 */ /* 0x040fe40007ffe0ff */
[----:B------:R-:W-:Y:S02]  /*15630*/  IADD3 R14, R238, 0x10, RZ ;  /* 0x00000010ee0e7810 */ /* 0x000fe40007ffe0ff */
[----:B------:R-:W-:Y:S02]  /*15640*/  ISETP.GE.AND P1, PT, R13, c[0x0][0x3c8], PT ;  /* 0x0000f2000d007a0c */ /* 0x000fe40003f26270 */
[----:B------:R-:W-:Y:S02]  /*15650*/  ISETP.GE.AND P0, PT, R14, c[0x0][0x3c8], PT ;  /* 0x0000f2000e007a0c */ /* 0x000fe40003f06270 */
[----:B------:R-:W-:-:S02]  /*15660*/  IADD3 R5, R238, 0x20, RZ ;  /* 0x00000020ee057810 */ /* 0x000fc40007ffe0ff */
[----:B-1----:R-:W-:Y:S02]  /*15670*/  SHF.R.S32.HI R2, RZ, 0x1f, R238 ;  /* 0x0000001fff027819 */ /* 0x002fe400000114ee */
[C---:B----4-:R-:W-:Y:S02]  /*15680*/  @!P2 LEA R6, P3, R238.reuse, R0, 0x2 ;  /* 0x00000000ee06a211 */ /* 0x050fe400078610ff */
[----:B------:R-:W-:Y:S02]  /*15690*/  ISETP.GE.AND P5, PT, R5, c[0x0][0x3c8], PT ;  /* 0x0000f20005007a0c */ /* 0x000fe40003fa6270 */
[C---:B------:R-:W-:Y:S02]  /*156a0*/  IADD3 R3, R238.reuse, 0x18, RZ ;  /* 0x00000018ee037810 */ /* 0x040fe40007ffe0ff */
[C---:B------:R-:W-:Y:S02]  /*156b0*/  @!P2 LEA.HI.X R7, R238.reuse, R4, R2, 0x2, P3 ;  /* 0x00000004ee07a211 */ /* 0x040fe400018f1402 */
[----:B------:R-:W-:-:S02]  /*156c0*/  IADD3 R15, R238, 0x8, RZ ;  /* 0x00000008ee0f7810 */ /* 0x000fc40007ffe0ff */
[----:B------:R-:W-:Y:S01]  /*156d0*/  ISETP.GE.AND P6, PT, R3, c[0x0][0x3c8], PT ;  /* 0x0000f20003007a0c */ /* 0x000fe20003fc6270 */
[----:B------:R1:W-:Y:S01]  /*156e0*/  @!P2 ST.E.64 [R6.64], R104 ;  /* 0x000000680600a985 */ /* 0x0003e2000c101b06 */
[----:B------:R-:W-:Y:S02]  /*156f0*/  SHF.R.S32.HI R15, RZ, 0x1f, R15 ;  /* 0x0000001fff0f7819 */ /* 0x000fe4000001140f */
[CC--:B------:R-:W-:Y:S02]  /*15700*/  @!P1 LEA R10, P2, R13.reuse, R0.reuse, 0x2 ;  /* 0x000000000d0a9211 */ /* 0x0c0fe400078410ff */
[----:B------:R-:W-:Y:S02]  /*15710*/  @!P0 LEA R8, P4, R14, R0, 0x2 ;  /* 0x000000000e088211 */ /* 0x000fe400078810ff */
[----:B------:R-:W-:Y:S02]  /*15720*/  @!P1 LEA.HI.X R11, R13, R4, R15, 0x2, P2 ;  /* 0x000000040d0b9211 */ /* 0x000fe400010f140f */
[----:B------:R-:W-:-:S02]  /*15730*/  SHF.R.S32.HI R13, RZ, 0x1f, R5 ;  /* 0x0000001fff0d7819 */ /* 0x000fc40000011405 */
[C---:B------:R-:W-:Y:S01]  /*15740*/  IADD3 R2, R238.reuse, 0x28, RZ ;  /* 0x00000028ee027810 */ /* 0x040fe20007ffe0ff */
[----:B------:R4:W-:Y:S01]  /*15750*/  @!P1 ST.E.64 [R10.64], R120 ;  /* 0x000000780a009985 */ /* 0x0009e2000c101b06 */
[----:B------:R-:W-:Y:S02]  /*15760*/  SHF.R.S32.HI R12, RZ, 0x1f, R3 ;  /* 0x0000001fff0c7819 */ /* 0x000fe40000011403 */
[C---:B------:R-:W-:Y:S02]  /*15770*/  @!P6 LEA R16, P3, R3.reuse, R0, 0x2 ;  /* 0x000000000310e211 */ /* 0x040fe400078610ff */
[----:B------:R-:W-:Y:S02]  /*15780*/  IADD3 R21, R238, 0xd8, RZ ;  /* 0x000000d8ee157810 */ /* 0x000fe40007ffe0ff */
[----:B------:R-:W-:Y:S02]  /*15790*/  @!P6 LEA.HI.X R17, R3, R4, R12, 0x2, P3 ;  /* 0x000000040311e211 */ /* 0x000fe400018f140c */
[----:B------:R-:W-:-:S02]  /*157a0*/  SHF.R.S32.HI R3, RZ, 0x1f, R2 ;  /* 0x0000001fff037819 */ /* 0x000fc40000011402 */
[C---:B------:R-:W-:Y:S02]  /*157b0*/  IADD3 R24, R238.reuse, 0xe0, RZ ;  /* 0x000000e0ee187810 */ /* 0x040fe40007ffe0ff */
[C---:B------:R-:W-:Y:S02]  /*157c0*/  IADD3 R22, R238.reuse, 0xe8, RZ ;  /* 0x000000e8ee167810 */ /* 0x040fe40007ffe0ff */
[C---:B------:R-:W-:Y:S02]  /*157d0*/  IADD3 R20, R238.reuse, 0xf0, RZ ;  /* 0x000000f0ee147810 */ /* 0x040fe40007ffe0ff */
[----:B-1----:R-:W-:Y:S02]  /*157e0*/  SHF.R.S32.HI R6, RZ, 0x1f, R14 ;  /* 0x0000001fff067819 */ /* 0x002fe4000001140e */
[----:B------:R-:W-:Y:S02]  /*157f0*/  IADD3 R7, R238, 0x30, RZ ;  /* 0x00000030ee077810 */ /* 0x000fe40007ffe0ff */
[----:B------:R-:W-:-:S02]  /*15800*/  @!P0 LEA.HI.X R9, R14, R4, R6, 0x2, P4 ;  /* 0x000000040e098211 */ /* 0x000fc400020f1406 */
[C---:B------:R-:W-:Y:S02]  /*15810*/  @!P5 LEA R14, P2, R5.reuse, R0, 0x2 ;  /* 0x00000000050ed211 */ /* 0x040fe400078410ff */
[----:B------:R-:W-:Y:S01]  /*15820*/  IADD3 R6, R238, 0x38, RZ ;  /* 0x00000038ee067810 */ /* 0x000fe20007ffe0ff */
[----:B------:R1:W-:Y:S01]  /*15830*/  @!P0 ST.E.64 [R8.64], R116 ;  /* 0x0000007408008985 */ /* 0x0003e2000c101b06 */
[----:B------:R-:W-:Y:S02]  /*15840*/  @!P5 LEA.HI.X R15, R5, R4, R13, 0x2, P2 ;  /* 0x00000004050fd211 */ /* 0x000fe400010f140d */
[----:B------:R-:W-:Y:S01]  /*15850*/  ISETP.GE.AND P2, PT, R2, c[0x0][0x3c8], PT ;  /* 0x0000f20002007a0c */ /* 0x000fe20003f46270 */
[----:B------:R5:W-:Y:S01]  /*15860*/  @!P6 ST.E.64 [R16.64], R128 ;  /* 0x000000801000e985 */ /* 0x000be2000c101b06 */
[----:B------:R-:W-:Y:S02]  /*15870*/  ISETP.GE.AND P4, PT, R7, c[0x0][0x3c8], PT ;  /* 0x0000f20007007a0c */ /* 0x000fe40003f86270 */
[----:B------:R-:W-:Y:S01]  /*15880*/  ISETP.GE.AND P3, PT, R6, c[0x0][0x3c8], PT ;  /* 0x0000f20006007a0c */ /* 0x000fe20003f66270 */
[----:B------:R2:W-:Y:S01]  /*15890*/  @!P5 ST.E.64 [R14.64], R124 ;  /* 0x0000007c0e00d985 */ /* 0x0005e2000c101b06 */
[----:B------:R-:W-:-:S02]  /*158a0*/  SHF.R.S32.HI R5, RZ, 0x1f, R7 ;  /* 0x0000001fff057819 */ /* 0x000fc40000011407 */
[C---:B------:R-:W-:Y:S02]  /*158b0*/  IADD3 R25, R238.reuse, 0xe0, RZ ;  /* 0x000000e0ee197810 */ /* 0x040fe40007ffe0ff */
[----:B------:R-:W-:Y:S02]  /*158c0*/  IADD3 R23, R238, 0xe8, RZ ;  /* 0x000000e8ee177810 */ /* 0x000fe40007ffe0ff */
[----:B------:R-:W-:Y:S02]  /*158d0*/  SHF.R.S32.HI R25, RZ, 0x1f, R25 ;  /* 0x0000001fff197819 */ /* 0x000fe40000011419 */
[CC--:B------:R-:W-:Y:S02]  /*158e0*/  @!P2 LEA R12, P1, R2.reuse, R0.reuse, 0x2 ;  /* 0x00000000020ca211 */ /* 0x0c0fe400078210ff */
[----:B----4-:R-:W-:Y:S02]  /*158f0*/  @!P4 LEA R10, P0, R7, R0, 0x2 ;  /* 0x00000000070ac211 */ /* 0x010fe400078010ff */
[----:B------:R-:W-:-:S02]  /*15900*/  @!P2 LEA.HI.X R13, R2, R4, R3, 0x2, P1 ;  /* 0x00000004020da211 */ /* 0x000fc400008f1403 */
[----:B------:R-:W-:Y:S02]  /*15910*/  @!P4 LEA.HI.X R11, R7, R4, R5, 0x2, P0 ;  /* 0x00000004070bc211 */ /* 0x000fe400000f1405 */
[C---:B------:R-:W-:Y:S02]  /*15920*/  IADD3 R5, R238.reuse, 0x48, RZ ;  /* 0x00000048ee057810 */ /* 0x040fe40007ffe0ff */
[C---:B------:R-:W-:Y:S02]  /*15930*/  IADD3 R3, R238.reuse, 0x50, RZ ;  /* 0x00000050ee037810 */ /* 0x040fe40007ffe0ff */
[----:B-1----:R-:W-:Y:S02]  /*15940*/  IADD3 R8, R238, 0x40, RZ ;  /* 0x00000040ee087810 */ /* 0x002fe40007ffe0ff */
[----:B------:R-:W-:Y:S02]  /*15950*/  SHF.R.S32.HI R9, RZ, 0x1f, R6 ;  /* 0x0000001fff097819 */ /* 0x000fe40000011406 */
[----:B-----5:R-:W-:-:S02]  /*15960*/  @!P3 LEA R16, P1, R6, R0, 0x2 ;  /* 0x000000000610b211 */ /* 0x020fc400078210ff */
[----:B------:R-:W-:Y:S02]  /*15970*/  ISETP.GE.AND P2, PT, R8, c[0x0][0x3c8], PT ;  /* 0x0000f20008007a0c */ /* 0x000fe40003f46270 */
[----:B------:R-:W-:Y:S02]  /*15980*/  @!P3 LEA.HI.X R17, R6, R4, R9, 0x2, P1 ;  /* 0x000000040611b211 */ /* 0x000fe400008f1409 */
[----:B------:R-:W-:Y:S02]  /*15990*/  ISETP.GE.AND P1, PT, R2, c[0x0][0x3c8], PT ;  /* 0x0000f20002007a0c */ /* 0x000fe40003f26270 */
[----:B------:R-:W-:Y:S02]  /*159a0*/  ISETP.GE.AND P6, PT, R5, c[0x0][0x3c8], PT ;  /* 0x0000f20005007a0c */ /* 0x000fe40003fc6270 */
[----:B------:R-:W-:Y:S02]  /*159b0*/  ISETP.GE.AND P5, PT, R3, c[0x0][0x3c8], PT ;  /* 0x0000f20003007a0c */ /* 0x000fe40003fa6270 */
[----:B------:R-:W-:-:S02]  /*159c0*/  SHF.R.S32.HI R7, RZ, 0x1f, R8 ;  /* 0x0000001fff077819 */ /* 0x000fc40000011408 */
[----:B------:R-:W-:Y:S02]  /*159d0*/  IADD3 R2, R238, 0x58, RZ ;  /* 0x00000058ee027810 */ /* 0x000fe40007ffe0ff */
[----:B--2---:R-:W-:Y:S02]  /*159e0*/  @!P2 LEA R14, P0, R8, R0, 0x2 ;  /* 0x00000000080ea211 */ /* 0x004fe400078010ff */
[----:B------:R-:W-:Y:S01]  /*159f0*/  IADD3 R6, R238, 0x60, RZ ;  /* 0x00000060ee067810 */ /* 0x000fe20007ffe0ff */
[----:B------:R1:W-:Y:S01]  /*15a00*/  @!P1 ST.E.64 [R12.64], R138 ;  /* 0x0000008a0c009985 */ /* 0x0003e2000c101b06 */
[----:B------:R-:W-:Y:S02]  /*15a10*/  @!P2 LEA.HI.X R15, R8, R4, R7, 0x2, P0 ;  /* 0x00000004080fa211 */ /* 0x000fe400000f1407 */
[----:B------:R-:W-:Y:S01]  /*15a20*/  SHF.R.S32.HI R8, RZ, 0x1f, R5 ;  /* 0x0000001fff087819 */ /* 0x000fe20000011405 */
[----:B------:R2:W-:Y:S01]  /*15a30*/  @!P4 ST.E.64 [R10.64], R134 ;  /* 0x000000860a00c985 */ /* 0x0005e2000c101b06 */
[----:B------:R-:W-:-:S02]  /*15a40*/  ISETP.GE.AND P4, PT, R2, c[0x0][0x3c8], PT ;  /* 0x0000f20002007a0c */ /* 0x000fc40003f86270 */
[----:B------:R-:W-:Y:S01]  /*15a50*/  SHF.R.S32.HI R7, RZ, 0x1f, R3 ;  /* 0x0000001fff077819 */ /* 0x000fe20000011403 */
[----:B------:R-:W-:Y:S01]  /*15a60*/  @!P3 ST.E.64 [R16.64], R142 ;  /* 0x0000008e1000b985 */ /* 0x000fe2000c101b06 */
[----:B------:R-:W-:Y:S02]  /*15a70*/  ISETP.GE.AND P3, PT, R3, c[0x0][0x3c8], PT ;  /* 0x0000f20003007a0c */ /* 0x000fe40003f66270 */
[----:B------:R-:W-:Y:S01]  /*15a80*/  SHF.R.S32.HI R9, RZ, 0x1f, R6 ;  /* 0x0000001fff097819 */ /* 0x000fe20000011406 */
[----:B------:R4:W-:Y:S01]  /*15a90*/  @!P2 ST.E.64 [R14.64], R38 ;  /* 0x000000260e00a985 */ /* 0x0009e2000c101b06 */
[C---:B------:R-:W-:Y:S02]  /*15aa0*/  ISETP.GE.AND P2, PT, R5.reuse, c[0x0][0x3c8], PT ;  /* 0x0000f20005007a0c */ /* 0x040fe40003f46270 */
[----:B------:R-:W-:Y:S02]  /*15ab0*/  SHF.R.S32.HI R23, RZ, 0x1f, R23 ;  /* 0x0000001fff177819 */ /* 0x000fe40000011417 */
[----:B-1----:R-:W-:-:S04]  /*15ac0*/  @!P6 LEA R12, P1, R5, R0, 0x2 ;  /* 0x00000000050ce211 */ /* 0x002fc800078210ff */
[----:B------:R-:W-:Y:S02]  /*15ad0*/  @!P6 LEA.HI.X R13, R5, R4, R8, 0x2, P1 ;  /* 0x00000004050de211 */ /* 0x000fe400008f1408 */
[C---:B--2---:R-:W-:Y:S02]  /*15ae0*/  @!P5 LEA R10, P0, R3.reuse, R0, 0x2 ;  /* 0x00000000030ad211 */ /* 0x044fe400078010ff */
[----:B------:R-:W-:Y:S01]  /*15af0*/  ISETP.GE.AND P6, PT, R6, c[0x0][0x3c8], PT ;  /* 0x0000f20006007a0c */ /* 0x000fe20003fc6270 */
[----:B------:R1:W-:Y:S01]  /*15b00*/  @!P2 ST.E.64 [R12.64], R146 ;  /* 0x000000920c00a985 */ /* 0x0003e2000c101b06 */
[----:B------:R-:W-:Y:S02]  /*15b10*/  IADD3 R8, R238, 0x68, RZ ;  /* 0x00000068ee087810 */ /* 0x000fe40007ffe0ff */
[----:B------:R-:W-:Y:S02]  /*15b20*/  @!P5 LEA.HI.X R11, R3, R4, R7, 0x2, P0 ;  /* 0x00000004030bd211 */ /* 0x000fe400000f1407 */
[----:B------:R-:W-:-:S02]  /*15b30*/  ISETP.GE.AND P5, PT, R8, c[0x0][0x3c8], PT ;  /* 0x0000f20008007a0c */ /* 0x000fc40003fa6270 */
[----:B----4-:R-:W-:Y:S01]  /*15b40*/  SHF.R.S32.HI R15, RZ, 0x1f, R2 ;  /* 0x0000001fff0f7819 */ /* 0x010fe20000011402 */
[----:B------:R2:W-:Y:S01]  /*15b50*/  @!P3 ST.E.64 [R10.64], R42 ;  /* 0x0000002a0a00b985 */ /* 0x0005e2000c101b06 */
[-C--:B------:R-:W-:Y:S02]  /*15b60*/  @!P4 LEA R16, P1, R2, R0.reuse, 0x2 ;  /* 0x000000000210c211 */ /* 0x080fe400078210ff */
[----:B------:R-:W-:Y:S02]  /*15b70*/  IADD3 R7, R238, 0x70, RZ ;  /* 0x00000070ee077810 */ /* 0x000fe40007ffe0ff */
[----:B------:R-:W-:Y:S02]  /*15b80*/  @!P6 LEA R14, P0, R6, R0, 0x2 ;  /* 0x00000000060ee211 */ /* 0x000fe400078010ff */
[-C--:B------:R-:W-:Y:S02]  /*15b90*/  @!P4 LEA.HI.X R17, R2, R4.reuse, R15, 0x2, P1 ;  /* 0x000000040211c211 */ /* 0x080fe400008f140f */
[----:B------:R-:W-:-:S02]  /*15ba0*/  @!P6 LEA.HI.X R15, R6, R4, R9, 0x2, P0 ;  /* 0x00000004060fe211 */ /* 0x000fc400000f1409 */
[----:B------:R-:W-:Y:S02]  /*15bb0*/  SHF.R.S32.HI R9, RZ, 0x1f, R8 ;  /* 0x0000001fff097819 */ /* 0x000fe40000011408 */
[----:B------:R-:W-:Y:S02]  /*15bc0*/  ISETP.GE.AND P4, PT, R7, c[0x0][0x3c8], PT ;  /* 0x0000f20007007a0c */ /* 0x000fe40003f86270 */
[----:B------:R-:W-:Y:S02]  /*15bd0*/  IADD3 R5, R238, 0x78, RZ ;  /* 0x00000078ee057810 */ /* 0x000fe40007ffe0ff */
[----:B------:R-:W-:Y:S02]  /*15be0*/  SHF.R.S32.HI R6, RZ, 0x1f, R7 ;  /* 0x0000001fff067819 */ /* 0x000fe40000011407 */
[----:B------:R-:W-:Y:S02]  /*15bf0*/  ISETP.GE.AND P3, PT, R5, c[0x0][0x3c8], PT ;  /* 0x0000f20005007a0c */ /* 0x000fe40003f66270 */
[----:B-1----:R-:W-:-:S02]  /*15c00*/  @!P5 LEA R12, P0, R8, R0, 0x2 ;  /* 0x00000000080cd211 */ /* 0x002fc400078010ff */
[----:B------:R-:W-:Y:S02]  /*15c10*/  IADD3 R3, R238, 0x80, RZ ;  /* 0x00000080ee037810 */ /* 0x000fe40007ffe0ff */
[----:B------:R-:W-:Y:S02]  /*15c20*/  @!P5 LEA.HI.X R13, R8, R4, R9, 0x2, P0 ;  /* 0x00000004080dd211 */ /* 0x000fe400000f1409 */
[----:B------:R-:W-:Y:S02]  /*15c30*/  ISETP.GE.AND P0, PT, R2, c[0x0][0x3c8], PT ;  /* 0x0000f20002007a0c */ /* 0x000fe40003f06270 */
[----:B--2---:R-:W-:Y:S02]  /*15c40*/  @!P4 LEA R10, P1, R7, R0, 0x2 ;  /* 0x00000000070ac211 */ /* 0x004fe400078210ff */
[----:B------:R-:W-:Y:S02]  /*15c50*/  ISETP.GE.AND P2, PT, R3, c[0x0][0x3c8], PT ;  /* 0x0000f20003007a0c */ /* 0x000fe40003f46270 */
[----:B------:R-:W-:-:S02]  /*15c60*/  @!P4 LEA.HI.X R11, R7, R4, R6, 0x2, P1 ;  /* 0x00000004070bc211 */ /* 0x000fc400008f1406 */
[C---:B------:R-:W-:Y:S02]  /*15c70*/  IADD3 R6, R238.reuse, 0x88, RZ ;  /* 0x00000088ee067810 */ /* 0x040fe40007ffe0ff */
[----:B------:R-:W-:Y:S02]  /*15c80*/  SHF.R.S32.HI R8, RZ, 0x1f, R5 ;  /* 0x0000001fff087819 */ /* 0x000fe40000011405 */
[----:B------:R-:W-:Y:S01]  /*15c90*/  IADD3 R2, R238, 0x90, RZ ;  /* 0x00000090ee027810 */ /* 0x000fe20007ffe0ff */
[----:B------:R1:W-:Y:S01]  /*15ca0*/  @!P0 ST.E.64 [R16.64], R50 ;  /* 0x0000003210008985 */ /* 0x0003e2000c101b06 */
[----:B------:R-:W-:Y:S02]  /*15cb0*/  ISETP.GE.AND P1, PT, R6, c[0x0][0x3c8], PT ;  /* 0x0000f20006007a0c */ /* 0x000fe40003f26270 */
[----:B------:R-:W-:Y:S01]  /*15cc0*/  SHF.R.S32.HI R7, RZ, 0x1f, R3 ;  /* 0x0000001fff077819 */ /* 0x000fe20000011403 */
[----:B------:R2:W-:Y:S01]  /*15cd0*/  @!P6 ST.E.64 [R14.64], R46 ;  /* 0x0000002e0e00e985 */ /* 0x0005e2000c101b06 */
[----:B------:R-:W-:-:S03]  /*15ce0*/  SHF.R.S32.HI R9, RZ, 0x1f, R6 ;  /* 0x0000001fff097819 */ /* 0x000fc60000011406 */
[----:B------:R-:W-:Y:S04]  /*15cf0*/  @!P5 ST.E.64 [R12.64], R58 ;  /* 0x0000003a0c00d985 */ /* 0x000fe8000c101b06 */
[----:B------:R4:W-:Y:S01]  /*15d00*/  @!P4 ST.E.64 [R10.64], R54 ;  /* 0x000000360a00c985 */ /* 0x0009e2000c101b06 */
[----:B-1----:R-:W-:-:S04]  /*15d10*/  @!P3 LEA R16, P0, R5, R0, 0x2 ;  /* 0x000000000510b211 */ /* 0x002fc800078010ff */
[----:B------:R-:W-:Y:S02]  /*15d20*/  @!P3 LEA.HI.X R17, R5, R4, R8, 0x2, P0 ;  /* 0x000000040511b211 */ /* 0x000fe400000f1408 */
[----:B------:R-:W-:Y:S02]  /*15d30*/  ISETP.GE.AND P0, PT, R2, c[0x0][0x3c8], PT ;  /* 0x0000f20002007a0c */ /* 0x000fe40003f06270 */
[C---:B--2---:R-:W-:Y:S01]  /*15d40*/  @!P2 LEA R14, P6, R3.reuse, R0, 0x2 ;  /* 0x00000000030ea211 */ /* 0x044fe200078c10ff */
[----:B------:R1:W-:Y:S01]  /*15d50*/  @!P3 ST.E.64 [R16.64], R66 ;  /* 0x000000421000b985 */ /* 0x0003e2000c101b06 */
[----:B------:R-:W-:Y:S02]  /*15d60*/  IADD3 R5, R238, 0x98, RZ ;  /* 0x00000098ee057810 */ /* 0x000fe40007ffe0ff */
[----:B------:R-:W-:Y:S02]  /*15d70*/  @!P2 LEA.HI.X R15, R3, R4, R7, 0x2, P6 ;  /* 0x00000004030fa211 */ /* 0x000fe400030f1407 */
[----:B----4-:R-:W-:-:S02]  /*15d80*/  @!P1 LEA R10, P5, R6, R0, 0x2 ;  /* 0x00000000060a9211 */ /* 0x010fc400078a10ff */
[----:B------:R-:W-:Y:S01]  /*15d90*/  ISETP.GE.AND P6, PT, R5, c[0x0][0x3c8], PT ;  /* 0x0000f20005007a0c */ /* 0x000fe20003fc6270 */
[----:B------:R-:W-:Y:S01]  /*15da0*/  @!P2 ST.E.64 [R14.64], R62 ;  /* 0x0000003e0e00a985 */ /* 0x000fe2000c101b06 */
[----:B------:R-:W-:Y:S02]  /*15db0*/  SHF.R.S32.HI R7, RZ, 0x1f, R2 ;  /* 0x0000001fff077819 */ /* 0x000fe40000011402 */
[----:B------:R-:W-:Y:S02]  /*15dc0*/  @!P0 LEA R8, P4, R2, R0, 0x2 ;  /* 0x0000000002088211 */ /* 0x000fe400078810ff */
[----:B------:R-:W-:Y:S02]  /*15dd0*/  IADD3 R3, R238, 0xa0, RZ ;  /* 0x000000a0ee037810 */ /* 0x000fe40007ffe0ff */
[-C--:B------:R-:W-:Y:S02]  /*15de0*/  @!P1 LEA.HI.X R11, R6, R4.reuse, R9, 0x2, P5 ;  /* 0x00000004060b9211 */ /* 0x080fe400028f1409 */
[----:B------:R-:W-:-:S02]  /*15df0*/  @!P0 LEA.HI.X R9, R2, R4, R7, 0x2, P4 ;  /* 0x0000000402098211 */ /* 0x000fc400020f1407 */
[----:B------:R-:W-:Y:S01]  /*15e00*/  ISETP.GE.AND P4, PT, R3, c[0x0][0x3c8], PT ;  /* 0x0000f20003007a0c */ /* 0x000fe20003f86270 */
[----:B------:R-:W-:Y:S01]  /*15e10*/  @!P1 ST.E.64 [R10.64], R74 ;  /* 0x0000004a0a009985 */ /* 0x000fe2000c101b06 */
[----:B------:R-:W-:Y:S02]  /*15e20*/  IADD3 R2, R238, 0xa8, RZ ;  /* 0x000000a8ee027810 */ /* 0x000fe40007ffe0ff */
[----:B------:R-:W-:Y:S01]  /*15e30*/  SHF.R.S32.HI R13, RZ, 0x1f, R5 ;  /* 0x0000001fff0d7819 */ /* 0x000fe20000011405 */
[----:B------:R2:W-:Y:S01]  /*15e40*/  @!P0 ST.E.64 [R8.64], R70 ;  /* 0x0000004608008985 */ /* 0x0005e2000c101b06 */
[----:B------:R-:W-:Y:S02]  /*15e50*/  ISETP.GE.AND P5, PT, R2, c[0x0][0x3c8], PT ;  /* 0x0000f20002007a0c */ /* 0x000fe40003fa6270 */
[----:B------:R-:W-:Y:S02]  /*15e60*/  @!P6 LEA R12, P3, R5, R0, 0x2 ;  /* 0x00000000050ce211 */ /* 0x000fe400078610ff */
[----:B------:R-:W-:-:S02]  /*15e70*/  IADD3 R7, R238, 0xb0, RZ ;  /* 0x000000b0ee077810 */ /* 0x000fc40007ffe0ff */
[----:B------:R-:W-:Y:S02]  /*15e80*/  @!P6 LEA.HI.X R13, R5, R4, R13, 0x2, P3 ;  /* 0x00000004050de211 */ /* 0x000fe400018f140d */
[----:B------:R-:W-:Y:S02]  /*15e90*/  SHF.R.S32.HI R6, RZ, 0x1f, R3 ;  /* 0x0000001fff067819 */ /* 0x000fe40000011403 */
[----:B------:R-:W-:Y:S01]  /*15ea0*/  @!P4 LEA R18, P2, R3, R0, 0x2 ;  /* 0x000000000312c211 */ /* 0x000fe200078410ff */
[----:B------:R4:W-:Y:S01]  /*15eb0*/  @!P6 ST.E.64 [R12.64], R150 ;  /* 0x000000960c00e985 */ /* 0x0009e2000c101b06 */
[----:B------:R-:W-:Y:S02]  /*15ec0*/  ISETP.GE.AND P3, PT, R7, c[0x0][0x3c8], PT ;  /* 0x0000f20007007a0c */ /* 0x000fe40003f66270 */
[----:B------:R-:W-:Y:S02]  /*15ed0*/  IADD3 R5, R238, 0xb8, RZ ;  /* 0x000000b8ee057810 */ /* 0x000fe40007ffe0ff */
[----:B---3--:R-:W-:-:S02]  /*15ee0*/  @!P4 LEA.HI.X R19, R3, R4, R6, 0x2, P2 ;  /* 0x000000040313c211 */ /* 0x008fc400010f1406 */
[----:B------:R-:W-:Y:S02]  /*15ef0*/  ISETP.GE.AND P2, PT, R5, c[0x0][0x3c8], PT ;  /* 0x0000f20005007a0c */ /* 0x000fe40003f46270 */
[----:B------:R-:W-:Y:S01]  /*15f00*/  SHF.R.S32.HI R6, RZ, 0x1f, R2 ;  /* 0x0000001fff067819 */ /* 0x000fe20000011402 */
[----:B------:R-:W-:Y:S01]  /*15f10*/  @!P4 ST.E.64 [R18.64], R160 ;  /* 0x000000a01200c985 */ /* 0x000fe2000c101b06 */
[----:B-1----:R-:W-:Y:S02]  /*15f20*/  @!P5 LEA R16, P1, R2, R0, 0x2 ;  /* 0x000000000210d211 */ /* 0x002fe400078210ff */
[----:B------:R-:W-:Y:S02]  /*15f30*/  IADD3 R3, R238, 0xc0, RZ ;  /* 0x000000c0ee037810 */ /* 0x000fe40007ffe0ff */
[----:B------:R-:W-:Y:S02]  /*15f40*/  @!P5 LEA.HI.X R17, R2, R4, R6, 0x2, P1 ;  /* 0x000000040211d211 */ /* 0x000fe400008f1406 */
[----:B------:R-:W-:-:S02]  /*15f50*/  ISETP.GE.AND P1, PT, R3, c[0x0][0x3c8], PT ;  /* 0x0000f20003007a0c */ /* 0x000fc40003f26270 */
[----:B--2---:R-:W-:Y:S02]  /*15f60*/  SHF.R.S32.HI R8, RZ, 0x1f, R7 ;  /* 0x0000001fff087819 */ /* 0x004fe40000011407 */
[C---:B------:R-:W-:Y:S02]  /*15f70*/  @!P3 LEA R14, P0, R7.reuse, R0, 0x2 ;  /* 0x00000000070eb211 */ /* 0x040fe400078010ff */
[----:B------:R-:W-:Y:S02]  /*15f80*/  ISETP.GE.AND P6, PT, R2, c[0x0][0x3c8], PT ;  /* 0x0000f20002007a0c */ /* 0x000fe40003fc6270 */
[----:B------:R-:W-:Y:S02]  /*15f90*/  IADD3 R6, R238, 0xc8, RZ ;  /* 0x000000c8ee067810 */ /* 0x000fe40007ffe0ff */
[----:B------:R-:W-:Y:S02]  /*15fa0*/  @!P3 LEA.HI.X R15, R7, R4, R8, 0x2, P0 ;  /* 0x00000004070fb211 */ /* 0x000fe400000f1408 */
[----:B------:R-:W-:-:S02]  /*15fb0*/  SHF.R.S32.HI R7, RZ, 0x1f, R5 ;  /* 0x0000001fff077819 */ /* 0x000fc40000011405 */
[C---:B----4-:R-:W-:Y:S02]  /*15fc0*/  @!P2 LEA R12, P0, R5.reuse, R0, 0x2 ;  /* 0x00000000050ca211 */ /* 0x050fe400078010ff */
[----:B------:R-:W-:Y:S02]  /*15fd0*/  ISETP.GE.AND P5, PT, R6, c[0x0][0x3c8], PT ;  /* 0x0000f20006007a0c */ /* 0x000fe40003fa6270 */
[----:B------:R-:W-:Y:S01]  /*15fe0*/  @!P2 LEA.HI.X R13, R5, R4, R7, 0x2, P0 ;  /* 0x00000004050da211 */ /* 0x000fe200000f1407 */
[----:B------:R-:W-:Y:S01]  /*15ff0*/  @!P6 ST.E.64 [R16.64], R156 ;  /* 0x0000009c1000e985 */ /* 0x000fe2000c101b06 */
[----:B------:R-:W-:Y:S02]  /*16000*/  SHF.R.S32.HI R5, RZ, 0x1f, R3 ;  /* 0x0000001fff057819 */ /* 0x000fe40000011403 */
[----:B------:R-:W-:Y:S01]  /*16010*/  @!P1 LEA R10, P0, R3, R0, 0x2 ;  /* 0x00000000030a9211 */ /* 0x000fe200078010ff */
[----:B------:R-:W-:Y:S01]  /*16020*/  @!P3 ST.E.64 [R14.64], R154 ;  /* 0x0000009a0e00b985 */ /* 0x000fe2000c101b06 */
[----:B------:R-:W-:-:S02]  /*16030*/  ISETP.GE.AND P3, PT, R21, c[0x0][0x3c8], PT ;  /* 0x0000f20015007a0c */ /* 0x000fc40003f66270 */
[----:B------:R-:W-:Y:S01]  /*16040*/  @!P1 LEA.HI.X R11, R3, R4, R5, 0x2, P0 ;  /* 0x00000004030b9211 */ /* 0x000fe200000f1405 */
[----:B------:R-:W-:Y:S01]  /*16050*/  @!P2 ST.E.64 [R12.64], R98 ;  /* 0x000000620c00a985 */ /* 0x000fe2000c101b06 */
[----:B------:R-:W-:Y:S02]  /*16060*/  IADD3 R3, R238, 0xd0, RZ ;  /* 0x000000d0ee037810 */ /* 0x000fe40007ffe0ff */
[----:B------:R-:W-:Y:S01]  /*16070*/  SHF.R.S32.HI R5, RZ, 0x1f, R6 ;  /* 0x0000001fff057819 */ /* 0x000fe20000011406 */
[----:B------:R1:W-:Y:S01]  /*16080*/  @!P1 ST.E.64 [R10.64], R82 ;  /* 0x000000520a009985 */ /* 0x0003e2000c101b06 */
[C---:B------:R-:W-:Y:S02]  /*16090*/  @!P5 LEA R8, P0, R6.reuse, R0, 0x2 ;  /* 0x000000000608d211 */ /* 0x040fe400078010ff */
[----:B------:R-:W-:Y:S02]  /*160a0*/  ISETP.GE.AND P4, PT, R3, c[0x0][0x3c8], PT ;  /* 0x0000f20003007a0c */ /* 0x000fe40003f86270 */
[----:B------:R-:W-:-:S02]  /*160b0*/  @!P5 LEA.HI.X R9, R6, R4, R5, 0x2, P0 ;  /* 0x000000040609d211 */ /* 0x000fc400000f1405 */
[----:B------:R-:W-:Y:S02]  /*160c0*/  SHF.R.S32.HI R5, RZ, 0x1f, R3 ;  /* 0x0000001fff057819 */ /* 0x000fe40000011403 */
[----:B------:R-:W-:Y:S01]  /*160d0*/  ISETP.GE.AND P2, PT, R24, c[0x0][0x3c8], PT ;  /* 0x0000f20018007a0c */ /* 0x000fe20003f46270 */
[----:B------:R2:W-:Y:S01]  /*160e0*/  @!P5 ST.E.64 [R8.64], R86 ;  /* 0x000000560800d985 */ /* 0x0005e2000c101b06 */
[----:B------:R-:W-:Y:S02]  /*160f0*/  ISETP.GE.AND P1, PT, R22, c[0x0][0x3c8], PT ;  /* 0x0000f20016007a0c */ /* 0x000fe40003f26270 */
[----:B------:R-:W-:-:S03]  /*16100*/  ISETP.GE.AND P0, PT, R20, c[0x0][0x3c8], PT ;  /* 0x0000f20014007a0c */ /* 0x000fc60003f06270 */
[----:B------:R-:W-:-:S04]  /*16110*/  @!P4 LEA R2, P6, R3, R0, 0x2 ;  /* 0x000000000302c211 */ /* 0x000fc800078c10ff */
[----:B------:R-:W-:Y:S02]  /*16120*/  @!P4 LEA.HI.X R3, R3, R4, R5, 0x2, P6 ;  /* 0x000000040303c211 */ /* 0x000fe400030f1405 */
[----:B------:R-:W-:-:S03]  /*16130*/  SHF.R.S32.HI R5, RZ, 0x1f, R21 ;  /* 0x0000001fff057819 */ /* 0x000fc60000011415 */
[----:B------:R3:W-:Y:S01]  /*16140*/  @!P4 ST.E.64 [R2.64], R94 ;  /* 0x0000005e0200c985 */ /* 0x0007e2000c101b06 */
[-C--:B-1----:R-:W-:Y:S02]  /*16150*/  @!P3 LEA R10, P5, R21, R0.reuse, 0x2 ;  /* 0x00000000150ab211 */ /* 0x082fe400078a10ff */
[----:B--2---:R-:W-:-:S04]  /*16160*/  @!P2 LEA R8, P6, R24, R0, 0x2 ;  /* 0x000000001808a211 */ /* 0x004fc800078c10ff */
[----:B------:R-:W-:-:S07]  /*16170*/  @!P2 LEA.HI.X R9, R24, R4, R25, 0x2, P6 ;  /* 0x000000041809a211 */ /* 0x000fce00030f1419 */
[----:B---3--:R-:W-:Y:S02]  /*16180*/  P2R R2, PR, RZ, 0x20 ;  /* 0x00000020ff027803 */ /* 0x008fe40000000000 */
[----:B------:R-:W-:Y:S02]  /*16190*/  @!P1 LEA R6, P5, R22, R0, 0x2 ;  /* 0x0000000016069211 */ /* 0x000fe400078a10ff */
[----:B------:R-:W-:Y:S02]  /*161a0*/  ISETP.NE.AND P4, PT, R2, RZ, PT ;  /* 0x000000ff0200720c */ /* 0x000fe40003f85270 */
[-C--:B------:R-:W-:Y:S02]  /*161b0*/  @!P1 LEA.HI.X R7, R22, R4.reuse, R23, 0x2, P5 ;  /* 0x0000000416079211 */ /* 0x080fe400028f1417 */
[----:B------:R-:W-:Y:S02]  /*161c0*/  @!P3 LEA.HI.X R11, R21, R4, R5, 0x2, P4 ;  /* 0x00000004150bb211 */ /* 0x000fe400020f1405 */
[----:B------:R-:W-:-:S02]  /*161d0*/  IADD3 R21, R238, 0xf0, RZ ;  /* 0x000000f0ee157810 */ /* 0x000fc40007ffe0ff */
[----:B------:R-:W-:Y:S01]  /*161e0*/  @!P0 LEA R2, P4, R20, R0, 0x2 ;  /* 0x0000000014028211 */ /* 0x000fe200078810ff */
[----:B------:R1:W-:Y:S01]  /*161f0*/  @!P3 ST.E.64 [R10.64], R110 ;  /* 0x0000006e0a00b985 */ /* 0x0003e2000c101b06 */
[----:B------:R-:W-:-:S03]  /*16200*/  SHF.R.S32.HI R21, RZ, 0x1f, R21 ;  /* 0x0000001fff157819 */ /* 0x000fc60000011415 */
[----:B------:R1:W-:Y:S01]  /*16210*/  @!P2 ST.E.64 [R8.64], R106 ;  /* 0x0000006a0800a985 */ /* 0x0003e2000c101b06 */
[----:B------:R-:W-:Y:S02]  /*16220*/  @!P0 LEA.HI.X R3, R20, R4, R21, 0x2, P4 ;  /* 0x0000000414038211 */ /* 0x000fe400020f1415 */
[----:B------:R-:W-:Y:S01]  /*16230*/  IADD3 R20, R238, 0xf8, RZ ;  /* 0x000000f8ee147810 */ /* 0x000fe20007ffe0ff */
[----:B------:R1:W-:Y:S04]  /*16240*/  @!P1 ST.E.64 [R6.64], R102 ;  /* 0x0000006606009985 */ /* 0x0003e8000c101b06 */
[----:B------:R1:W-:Y:S01]  /*16250*/  @!P0 ST.E.64 [R2.64], R90 ;  /* 0x0000005a02008985 */ /* 0x0003e2000c101b06 */
[----:B------:R-:W-:-:S13]  /*16260*/  ISETP.GE.AND P0, PT, R20, c[0x0][0x3c8], PT ;  /* 0x0000f20014007a0c */ /* 0x000fda0003f06270 */
[----:B------:R-:W-:Y:S05]  /*16270*/  @P0 BRA `(.L_x_4318) ;  /* 0x00000f8000000947 */ /* 0x000fea0003800000 */
[----:B------:R-:W-:Y:S02]  /*16280*/  IADD3 R21, R238, 0xf8, RZ ;  /* 0x000000f8ee157810 */ /* 0x000fe40007ffe0ff */
[----:B-1----:R-:W-:Y:S02]  /*16290*/  LEA R2, P0, R20, R0, 0x2 ;  /* 0x0000000014027211 */ /* 0x002fe400078010ff */
[----:B------:R-:W-:-:S04]  /*162a0*/  SHF.R.S32.HI R21, RZ, 0x1f, R21 ;  /* 0x0000001fff157819 */ /* 0x000fc80000011415 */
[----:B------:R-:W-:-:S05]  /*162b0*/  LEA.HI.X R3, R20, R4, R21, 0x2, P0 ;  /* 0x0000000414037211 */ /* 0x000fca00000f1415 */
[----:B------:R1:W-:Y:S01]  /*162c0*/  ST.E.64 [R2.64], R78 ;  /* 0x0000004e02007985 */ /* 0x0003e2000c101b06 */
[----:B------:R-:W-:Y:S05]  /*162d0*/  BRA `(.L_x_4318) ;  /* 0x00000f2000007947 */ /* 0x000fea0003800000 */
.L_x_4303:
        /* <DEDUP_REMOVED lines=9> */
[----:B-1----:R-:W-:Y:S02]  /*16370*/  @P0 IMAD.WIDE R4, R247, R4, c[0x0][0x508] ;  /* 0x00014200f7040625 */ /* 0x002fe400078e0204 */
[----:B------:R1:W5:Y:S04]  /*16380*/  @P2 LDG.E R0, [R2.64] ;  /* 0x0000000602002981 */ /* 0x000368000c1e1900 */
        /* <DEDUP_REMOVED lines=8> */
.L_x_4324:
        /* <DEDUP_REMOVED lines=8> */
[----:B------:R-:W-:Y:S01]  /*16490*/  IMAD R2, R17, c[0x0][0x4e8], RZ ;  /* 0x00013a0011027a24 */ /* 0x000fe200078e02ff */
[----:B------:R-:W-:-:S04]  /*164a0*/  IADD3 R12, R243, R4, RZ ;  /* 0x00000004f30c7210 */ /* 0x000fc80007ffe0ff */
        /* <DEDUP_REMOVED lines=47> */
.L_x_4326:
[----:B------:R-:W-:Y:S05]  /*167a0*/  BSYNC B0 ;  /* 0x0000000000007941 */ /* 0x000fea0003800000 */
.L_x_4325:
[----:B------:R-:W-:-:S13]  /*167b0*/  ISETP.GT.AND P0, PT, R16, 0x1, PT ;  /* 0x000000011000780c */ /* 0x000fda0003f04270 */
[----:B------:R-:W-:Y:S05]  /*167c0*/  @P0 BRA `(.L_x_4318) ;  /* 0x00000a3000000947 */ /* 0x000fea0003800000 */
[----:B-1----:R-:W2:Y:S04]  /*167d0*/  LDL.LU R2, [R1+0x18] ;  /* 0x0000180001027983 */ /* 0x002ea80000300800 */
[----:B------:R-:W3:Y:S01]  /*167e0*/  LDL R6, [R1+0x50] ;  /* 0x0000500001067983 */ /* 0x000ee20000100800 */
[----:B------:R-:W-:-:S03]  /*167f0*/  MOV R4, c[0x0][0x4e8] ;  /* 0x00013a0000047a02 */ /* 0x000fc60000000f00 */
[----:B------:R-:W1:Y:S01]  /*16800*/  S2R R11, SR_TID.X ;  /* 0x00000000000b7919 */ /* 0x000e620000002100 */
[----:B------:R-:W-:Y:S01]  /*16810*/  ISETP.NE.AND P0, PT, R4, 0x1, PT ;  /* 0x000000010400780c */ /* 0x000fe20003f05270 */
[----:B------:R-:W-:Y:S01]  /*16820*/  IMAD.WIDE.U32 R4, R0, c[0x0][0x3a0], RZ ;  /* 0x0000e80000047a25 */ /* 0x000fe200078e00ff */
[----:B-1----:R-:W-:-:S04]  /*16830*/  SHF.R.S32.HI R10, RZ, 0x1f, R11 ;  /* 0x0000001fff0a7819 */ /* 0x002fc8000001140b */
[----:B------:R-:W-:-:S04]  /*16840*/  LEA.HI R10, R10, R11, RZ, 0x3 ;  /* 0x0000000b0a0a7211 */ /* 0x000fc800078f18ff */
[----:B------:R-:W-:-:S04]  /*16850*/  SHF.R.S32.HI R10, RZ, 0x3, R10 ;  /* 0x00000003ff0a7819 */ /* 0x000fc8000001140a */
[----:B------:R-:W-:Y:S02]  /*16860*/  IADD3 R14, R10, R243, RZ ;  /* 0x000000f30a0e7210 */ /* 0x000fe40007ffe0ff */
[----:B--2---:R-:W-:Y:S01]  /*16870*/  MOV R8, R2 ;  /* 0x0000000200087202 */ /* 0x004fe20000000f00 */
[----:B------:R-:W-:-:S04]  /*16880*/  IMAD R2, R13, c[0x0][0x3a0], RZ ;  /* 0x0000e8000d027a24 */ /* 0x000fc800078e02ff */
[----:B------:R-:W-:Y:S01]  /*16890*/  IMAD R0, R0, c[0x0][0x3a4], R2 ;  /* 0x0000e90000007a24 */ /* 0x000fe200078e0202 */
[----:B---3--:R-:W-:Y:S01]  /*168a0*/  IADD3 R2, R6, R243, RZ ;  /* 0x000000f306027210 */ /* 0x008fe20007ffe0ff */
[----:B------:R-:W-:-:S03]  /*168b0*/  IMAD R6, R20, c[0x0][0x3f0], RZ ;  /* 0x0000fc0014067a24 */ /* 0x000fc600078e02ff */
[----:B------:R-:W-:Y:S01]  /*168c0*/  IADD3 R5, R5, R0, RZ ;  /* 0x0000000005057210 */ /* 0x000fe20007ffe0ff */
[----:B------:R-:W-:-:S04]  /*168d0*/  @P0 IMAD.HI.U32 R7, R2, c[0x0][0x4ec], RZ ;  /* 0x00013b0002070a27 */ /* 0x000fc800078e00ff */
[----:B------:R-:W-:-:S04]  /*168e0*/  IMAD.WIDE.U32 R4, R8, c[0x0][0x3e8], R4 ;  /* 0x0000fa0008047a25 */ /* 0x000fc800078e0004 */
        /* <DEDUP_REMOVED lines=23> */
.L_x_4382:
[----:B------:R-:W-:Y:S05]  /*16a60*/  BRA.DIV ~URZ, `(.L_x_4328) ;  /* 0x000024e27f007947 */ /* 0x000fea000b800000 */
[----:B------:R3:W4:Y:S02]  /*16a70*/  SHFL.IDX PT, R0, R15, RZ, 0x181f ;  /* 0x00181fff0f007589 */ /* 0x00072400000e0000 */
.L_x_4383:
        /* <DEDUP_REMOVED lines=27> */
.L_x_4330:
[----:B------:R-:W-:Y:S05]  /*16c30*/  BSYNC B0 ;  /* 0x0000000000007941 */ /* 0x000fea0003800000 */
.L_x_4329:
[----:B------:R-:W-:Y:S05]  /*16c40*/  BRA.DIV ~URZ, `(.L_x_4331) ;  /* 0x000023627f007947 */ /* 0x000fea000b800000 */
[----:B--2---:R2:W1:Y:S04]  /*16c50*/  SHFL.IDX PT, R4, R12, 0x1, 0x181f ;  /* 0x00381f000c047f89 */ /* 0x00446800000e0000 */
[----:B----4-:R2:W4:Y:S02]  /*16c60*/  SHFL.IDX PT, R0, R15, 0x1, 0x181f ;  /* 0x00381f000f007f89 */ /* 0x01052400000e0000 */
.L_x_4384:
        /* <DEDUP_REMOVED lines=27> */
.L_x_4333:
[----:B------:R-:W-:Y:S05]  /*16e20*/  BSYNC B0 ;  /* 0x0000000000007941 */ /* 0x000fea0003800000 */
.L_x_4332:
[----:B------:R-:W-:Y:S05]  /*16e30*/  BRA.DIV ~URZ, `(.L_x_4334) ;  /* 0x000022327f007947 */ /* 0x000fea000b800000 */
[----:B-1----:R1:W2:Y:S02]  /*16e40*/  SHFL.IDX PT, R4, R12, 0x2, 0x181f ;  /* 0x00581f000c047f89 */ /* 0x0022a400000e0000 */
.L_x_4385:
[----:B------:R-:W-:Y:S05]  /*16e50*/  BRA.DIV ~URZ, `(.L_x_4335) ;  /* 0x000022827f007947 */ /* 0x000fea000b800000 */
[----:B----4-:R4:W1:Y:S02]  /*16e60*/  SHFL.IDX PT, R0, R15, 0x2, 0x181f ;  /* 0x00581f000f007f89 */ /* 0x01086400000e0000 */
.L_x_4386:
        /* <DEDUP_REMOVED lines=27> */
.L_x_4337:
[----:B------:R-:W-:Y:S05]  /*17020*/  BSYNC B0 ;  /* 0x0000000000007941 */ /* 0x000fea0003800000 */
.L_x_4336:
[----:B------:R-:W-:Y:S05]  /*17030*/  BRA.DIV ~URZ, `(.L_x_4338) ;  /* 0x000021027f007947 */ /* 0x000fea000b800000 */
[----:B--2---:R2:W3:Y:S04]  /*17040*/  SHFL.IDX PT, R4, R12, 0x3, 0x181f ;  /* 0x00781f000c047f89 */ /* 0x0044e800000e0000 */
[----:B-1----:R2:W1:Y:S02]  /*17050*/  SHFL.IDX PT, R0, R15, 0x3, 0x181f ;  /* 0x00781f000f007f89 */ /* 0x00246400000e0000 */
.L_x_4387:
[----:B------:R-:W-:-:S04]  /*17060*/  IADD3 R14, R14, 0x60, RZ ;  /* 0x000000600e0e7810 */ /* 0x000fc80007ffe0ff */
[----:B------:R-:W-:-:S13]  /*17070*/  ISETP.GE.AND P0, PT, R14, R13, PT ;  /* 0x0000000d0e00720c */ /* 0x000fda0003f06270 */
[----:B------:R-:W-:Y:S05]  /*17080*/  @P0 BRA `(.L_x_4318) ;  /* 0x0000017000000947 */ /* 0x000fea0003800000 */
[----:B------:R-:W5:Y:S04]  /*17090*/  LDL.64 R2, [R1] ;  /* 0x0000000001027983 */ /* 0x000f680000100a00 */
        /* <DEDUP_REMOVED lines=22> */
.L_x_4318:
[----:B------:R-:W-:Y:S05]  /*17200*/  BSYNC B1 ;  /* 0x0000000000017941 */ /* 0x000fea0003800000 */
.L_x_4302:
[----:B------:R-:W-:-:S13]  /*17210*/  ISETP.NE.AND P0, PT, RZ, UR5, PT ;  /* 0x00000005ff007c0c */ /* 0x000fda000bf05270 */
[----:B------:R-:W-:Y:S01]  /*17220*/  @P0 WARPSYNC 0xffffffff ;  /* 0xffffffff00000948 */ /* 0x000fe20003800000 */
[----:B------:R-:W-:Y:S06]  /*17230*/  @P0 BAR.SYNC.DEFER_BLOCKING 0x5, 0x100 ;  /* 0x0144000000000b1d */ /* 0x000fec0000010000 */
[----:B------:R-:W2:Y:S04]  /*17240*/  @P0 LDS.128 R244, [0x20100] ;  /* 0x02010000fff40984 */ /* 0x000ea80000000c00 */
[----:B------:R-:W-:Y:S06]  /*17250*/  @P0 BAR.ARV 0x4, 0x100 ;  /* 0x0104000000000b1d */ /* 0x000fec0000002000 */
[----:B------:R-:W-:Y:S05]  /*17260*/  @P0 BRA `(.L_x_4339) ;  /* 0x00000f6000000947 */ /* 0x000fea0003800000 */
[----:B-1--4-:R-:W1:Y:S01]  /*17270*/  S2R R0, SR_TID.X ;  /* 0x0000000000007919 */ /* 0x012e620000002100 */
[----:B------:R-:W-:Y:S01]  /*17280*/  IMAD.MOV.U32 R7, RZ, RZ, RZ ;  /* 0x000000ffff077224 */ /* 0x000fe200078e00ff */
[----:B-12---:R-:W-:-:S04]  /*17290*/  LOP3.LUT R14, R0, 0x1f, RZ, 0xc0, !PT ;  /* 0x0000001f000e7812 */ /* 0x006fc800078ec0ff */
[----:B------:R-:W-:Y:S01]  /*172a0*/  ISETP.NE.AND P6, PT, R14, 0x1f, PT ;  /* 0x0000001f0e00780c */ /* 0x000fe20003fc5270 */
[----:B------:R-:W-:Y:S10]  /*172b0*/  BRA.DIV ~URZ, `(.L_x_4340) ;  /* 0x00001f427f007947 */ /* 0x000ff4000b800000 */
[----:B------:R1:W2:Y:S02]  /*172c0*/  SHFL.IDX PT, R9, R114, RZ, 0x1f ;  /* 0x00001fff72097589 */ /* 0x0002a400000e0000 */
.L_x_4388:
[----:B------:R-:W-:Y:S05]  /*172d0*/  BRA.DIV ~URZ, `(.L_x_4341) ;  /* 0x00001f927f007947 */ /* 0x000fea000b800000 */
[----:B------:R4:W1:Y:S02]  /*172e0*/  SHFL.IDX PT, R8, R114, 0x1, 0x1f ;  /* 0x00201f0072087f89 */ /* 0x00086400000e0000 */
.L_x_4389:
[----:B------:R-:W-:Y:S02]  /*172f0*/  IMAD.IADD R0, R247, 0x1, R14 ;  /* 0x00000001f7007824 */ /* 0x000fe400078e020e */
[----:B---3--:R-:W-:-:S03]  /*17300*/  IMAD.MOV.U32 R6, RZ, RZ, RZ ;  /* 0x000000ffff067224 */ /* 0x008fc600078e00ff */
[----:B------:R-:W-:-:S13]  /*17310*/  ISETP.GE.OR P0, PT, R0, c[0x0][0x53c], !P6 ;  /* 0x00014f0000007a0c */ /* 0x000fda0007706670 */
[----:B------:R-:W-:Y:S01]  /*17320*/  @!P0 IMAD.MOV.U32 R2, RZ, RZ, 0x4 ;  /* 0x00000004ff028424 */ /* 0x000fe200078e00ff */
[----:B------:R-:W-:-:S03]  /*17330*/  @!P0 MOV R3, 0x4 ;  /* 0x0000000400038802 */ /* 0x000fc60000000f00 */
[----:B------:R-:W-:-:S04]  /*17340*/  @!P0 IMAD.WIDE R4, R0, R2, c[0x0][0x580] ;  /* 0x0001600000048625 */ /* 0x000fc800078e0202 */
[----:B------:R-:W-:Y:S01]  /*17350*/  @!P0 IMAD.WIDE R2, R0, R3, c[0x0][0x578] ;  /* 0x00015e0000028625 */ /* 0x000fe200078e0203 */
[----:B------:R-:W3:Y:S04]  /*17360*/  @!P0 LDG.E R6, [R4.64] ;  /* 0x0000000604068981 */ /* 0x000ee8000c1e1900 */
[----:B------:R-:W3:Y:S01]  /*17370*/  @!P0 LDG.E R7, [R2.64] ;  /* 0x0000000602078981 */ /* 0x000ee2000c1e1900 */
[C---:B------:R-:W-:Y:S02]  /*17380*/  ISETP.GE.U32.AND P4, PT, R14.reuse, 0x10, PT ;  /* 0x000000100e00780c */ /* 0x040fe40003f86070 */
[C---:B------:R-:W-:Y:S02]  /*17390*/  ISETP.GE.U32.AND P3, PT, R14.reuse, 0x8, PT ;  /* 0x000000080e00780c */ /* 0x040fe40003f66070 */
[----:B------:R-:W-:-:S02]  /*173a0*/  ISETP.GE.U32.AND P2, PT, R14, 0x4, PT ;  /* 0x000000040e00780c */ /* 0x000fc40003f46070 */
[C---:B------:R-:W-:Y:S02]  /*173b0*/  ISETP.GE.U32.AND P1, PT, R14.reuse, 0x2, PT ;  /* 0x000000020e00780c */ /* 0x040fe40003f26070 */
[----:B------:R-:W-:Y:S02]  /*173c0*/  ISETP.NE.AND P5, PT, R14, RZ, PT ;  /* 0x000000ff0e00720c */ /* 0x000fe40003fa5270 */
[----:B------:R-:W-:Y:S01]  /*173d0*/  MOV R13, RZ ;  /* 0x000000ff000d7202 */ /* 0x000fe20000000f00 */
[----:B---3--:R-:W-:Y:S01]  /*173e0*/  IMAD R0, R7, R6, RZ ;  /* 0x0000000607007224 */ /* 0x008fe200078e02ff */
[----:B------:R-:W-:Y:S07]  /*173f0*/  BRA.DIV ~URZ, `(.L_x_4342) ;  /* 0x00001ee27f007947 */ /* 0x000fee000b800000 */
[----:B------:R3:W4:Y:S02]  /*17400*/  SHFL.UP PT, R4, R0, 0x1, RZ ;  /* 0x0420000000047989 */ /* 0x00072400000e00ff */
.L_x_4390:
        /* <DEDUP_REMOVED lines=16> */
.L_x_4391:
[----:B----4-:R-:W-:Y:S01]  /*17510*/  IMAD R0, R0, c[0x0][0x538], RZ ;  /* 0x00014e0000007a24 */ /* 0x010fe200078e02ff */
[----:B------:R-:W-:Y:S04]  /*17520*/  BSSY B1, `(.L_x_4344) ;  /* 0x00000c5000017945 */ /* 0x000fe80003800000 */
[----:B-1----:R-:W-:-:S04]  /*17530*/  IADD3 R8, R0, R8, RZ ;  /* 0x0000000800087210 */ /* 0x002fc80007ffe0ff */
[----:B--2---:R-:W-:-:S13]  /*17540*/  ISETP.GT.AND P0, PT, R8, R9, PT ;  /* 0x000000090800720c */ /* 0x004fda0003f04270 */
[----:B------:R-:W-:Y:S05]  /*17550*/  @P0 BRA `(.L_x_4345) ;  /* 0x0000024000000947 */ /* 0x000fea0003800000 */
.L_x_4349:
        /* <DEDUP_REMOVED lines=9> */
[----:B---3--:R-:W-:-:S04]  /*175f0*/  @!P0 IMAD.WIDE R4, R0, R2, c[0x0][0x580] ;  /* 0x0001600000048625 */ /* 0x008fc800078e0202 */
[----:B------:R-:W-:Y:S01]  /*17600*/  @!P0 IMAD.WIDE R2, R0, R3, c[0x0][0x578] ;  /* 0x00015e0000028625 */ /* 0x000fe200078e0203 */
[----:B------:R-:W2:Y:S04]  /*17610*/  @!P0 LDG.E R6, [R4.64] ;  /* 0x0000000604068981 */ /* 0x000ea8000c1e1900 */
[----:B------:R-:W2:Y:S02]  /*17620*/  @!P0 LDG.E R7, [R2.64] ;  /* 0x0000000602078981 */ /* 0x000ea4000c1e1900 */
[----:B--2---:R-:W-:Y:S01]  /*17630*/  IMAD R0, R7, R6, RZ ;  /* 0x0000000607007224 */ /* 0x004fe200078e02ff */
[----:B------:R-:W-:Y:S05]  /*17640*/  BRA.DIV ~URZ, `(.L_x_4347) ;  /* 0x00001e727f007947 */ /* 0x000fea000b800000 */
[----:B------:R1:W2:Y:S02]  /*17650*/  SHFL.UP PT, R2, R0, 0x1, RZ ;  /* 0x0420000000027989 */ /* 0x0002a400000e00ff */
.L_x_4392:
        /* <DEDUP_REMOVED lines=16> */
.L_x_4393:
[----:B--2---:R-:W-:-:S05]  /*17760*/  IMAD R0, R0, c[0x0][0x538], RZ ;  /* 0x00014e0000007a24 */ /* 0x004fca00078e02ff */
[----:B------:R-:W-:-:S04]  /*17770*/  IADD3 R8, R0, R8, RZ ;  /* 0x0000000800087210 */ /* 0x000fc80007ffe0ff */
[----:B------:R-:W-:-:S13]  /*17780*/  ISETP.GT.AND P0, PT, R8, R9, PT ;  /* 0x000000090800720c */ /* 0x000fda0003f04270 */
[----:B-1----:R-:W-:Y:S05]  /*17790*/  @!P0 BRA `(.L_x_4349) ;  /* 0xfffffdc000008947 */ /* 0x002fea000383ffff */
.L_x_4345:
[----:B------:R-:W-:-:S05]  /*177a0*/  IADD3 R11, -R0, R8, RZ ;  /* 0x00000008000b7210 */ /* 0x000fca0007ffe1ff */
[----:B------:R-:W-:-:S05]  /*177b0*/  IMAD R0, R4, c[0x0][0x538], R11 ;  /* 0x00014e0004007a24 */ /* 0x000fca00078e020b */
[----:B------:R-:W-:Y:S01]  /*177c0*/  ISETP.GT.AND P0, PT, R0, R9, PT ;  /* 0x000000090000720c */ /* 0x000fe20003f04270 */
[----:B------:R-:W-:-:S12]  /*177d0*/  BRA.DIV ~URZ, `(.L_x_4350) ;  /* 0x00001ed27f007947 */ /* 0x000fd8000b800000 */
[----:B------:R-:W-:-:S04]  /*177e0*/  VOTE.ANY R12, PT, !P0 ;  /* 0x00000000000c7806 */ /* 0x000fc800040e0100 */
.L_x_4394:
[----:B------:R-:W1:Y:S02]  /*177f0*/  POPC R8, R12 ;  /* 0x0000000c00087309 */ /* 0x000e640000000000 */
[----:B-1----:R-:W-:Y:S01]  /*17800*/  IADD3 R247, R8, R247, RZ ;  /* 0x000000f708f77210 */ /* 0x002fe20007ffe0ff */
[----:B------:R-:W-:Y:S05]  /*17810*/  BRA.DIV ~URZ, `(.L_x_4351) ;  /* 0x00001ee27f007947 */ /* 0x000fea000b800000 */
[----:B------:R1:W2:Y:S04]  /*17820*/  SHFL.IDX PT, R10, R6, R8, 0x1f ;  /* 0x00001f08060a7589 */ /* 0x0002a800000e0000 */
[----:B------:R1:W4:Y:S02]  /*17830*/  SHFL.IDX PT, R7, R7, R8, 0x1f ;  /* 0x00001f0807077589 */ /* 0x00032400000e0000 */
.L_x_4395:
[----:B------:R-:W-:Y:S01]  /*17840*/  ISETP.NE.AND P0, PT, R12, RZ, PT ;  /* 0x000000ff0c00720c */ /* 0x000fe20003f05270 */
[----:B------:R-:W-:-:S12]  /*17850*/  BSSY B0, `(.L_x_4352) ;  /* 0x0000005000007945 */ /* 0x000fd80003800000 */
[----:B------:R-:W-:Y:S05]  /*17860*/  @!P0 BRA `(.L_x_4353) ;  /* 0x0000003000008947 */ /* 0x000fea0003800000 */
[----:B------:R-:W-:Y:S01]  /*17870*/  IADD3 R3, R8, -0x1, RZ ;  /* 0xffffffff08037810 */ /* 0x000fe20007ffe0ff */
[----:B------:R-:W-:Y:S05]  /*17880*/  BRA.DIV ~URZ, `(.L_x_4354) ;  /* 0x00001f427f007947 */ /* 0x000fea000b800000 */
[----:B------:R1:W3:Y:S02]  /*17890*/  SHFL.IDX PT, R13, R4, R3, 0x1f ;  /* 0x00001f03040d7589 */ /* 0x0002e400000e0000 */
.L_x_4353:
[----:B------:R-:W-:Y:S05]  /*178a0*/  BSYNC B0 ;  /* 0x0000000000007941 */ /* 0x000fea0003800000 */
.L_x_4352:
[----:B----4-:R-:W-:Y:S01]  /*178b0*/  ISETP.NE.AND P0, PT, R7, 0x1, PT ;  /* 0x000000010700780c */ /* 0x010fe20003f05270 */
[----:B---3--:R-:W-:Y:S01]  /*178c0*/  IMAD R244, R13, c[0x0][0x538], R11 ;  /* 0x00014e000df47a24 */ /* 0x008fe200078e020b */
[----:B------:R-:W-:Y:S04]  /*178d0*/  BSSY B0, `(.L_x_4355) ;  /* 0x0000082000007945 */ /* 0x000fe80003800000 */
[----:B-1----:R-:W-:-:S07]  /*178e0*/  IADD3 R8, -R244, R9, RZ ;  /* 0x00000009f4087210 */ /* 0x002fce0007ffe1ff */
[----:B------:R-:W-:Y:S05]  /*178f0*/  @!P0 BRA `(.L_x_4356) ;  /* 0x000003d000008947 */ /* 0x000fea0003800000 */
[-C--:B--2---:R-:W-:Y:S02]  /*17900*/  IABS R2, R10.reuse ;  /* 0x0000000a00027213 */ /* 0x084fe40000000000 */
[----:B------:R-:W-:Y:S02]  /*17910*/  IABS R9, R10 ;  /* 0x0000000a00097213 */ /* 0x000fe40000000000 */
[----:B------:R-:W1:Y:S08]  /*17920*/  I2F.RP R0, R2 ;  /* 0x0000000200007306 */ /* 0x000e700000209400 */
        /* <DEDUP_REMOVED lines=58> */
.L_x_4356:
        /* <DEDUP_REMOVED lines=66> */
.L_x_4357:
[----:B------:R-:W-:Y:S05]  /*180f0*/  BSYNC B0 ;  /* 0x0000000000007941 */ /* 0x000fea0003800000 */
.L_x_4355:
[----:B------:R-:W-:-:S04]  /*18100*/  LOP3.LUT R2, RZ, R2, RZ, 0x33, !PT ;  /* 0x00000002ff027212 */ /* 0x000fc800078e33ff */
[----:B------:R-:W-:Y:S01]  /*18110*/  IADD3 R245, R2, R10, RZ ;  /* 0x0000000a02f57210 */ /* 0x000fe20007ffe0ff */
[----:B------:R-:W-:Y:S05]  /*18120*/  BRA `(.L_x_4358) ;  /* 0x0000004000007947 */ /* 0x000fea0003800000 */
.L_x_4346:
[----:B------:R-:W-:Y:S01]  /*18130*/  IMAD.MOV.U32 R244, RZ, RZ, R9 ;  /* 0x000000fffff47224 */ /* 0x000fe200078e0009 */
[----:B------:R-:W-:Y:S01]  /*18140*/  MOV R246, RZ ;  /* 0x000000ff00f67202 */ /* 0x000fe20000000f00 */
[----:B------:R-:W-:Y:S01]  /*18150*/  IMAD.MOV.U32 R245, RZ, RZ, RZ ;  /* 0x000000fffff57224 */ /* 0x000fe200078e00ff */
[----:B------:R-:W-:Y:S02]  /*18160*/  MOV R247, c[0x0][0x53c] ;  /* 0x00014f0000f77a02 */ /* 0x000fe40000000f00 */
.L_x_4358:
[----:B------:R-:W-:Y:S05]  /*18170*/  BSYNC B1 ;  /* 0x0000000000017941 */ /* 0x000fea0003800000 */
.L_x_4344:
[----:B------:R-:W-:Y:S01]  /*18180*/  WARPSYNC 0xffffffff ;  /* 0xffffffff00007948 */ /* 0x000fe20003800000 */
[----:B------:R-:W-:Y:S01]  /*18190*/  BAR.SYNC.DEFER_BLOCKING 0x4, 0x100 ;  /* 0x0104000000007b1d */ /* 0x000fe20000010000 */
[----:B------:R-:W-:-:S13]  /*181a0*/  ISETP.NE.AND P0, PT, R14, RZ, PT ;  /* 0x000000ff0e00720c */ /* 0x000fda0003f05270 */
[----:B------:R1:W-:Y:S04]  /*181b0*/  @!P0 STS.128 [0x20100], R244 ;  /* 0x020100f4ff008388 */ /* 0x0003e80000000c00 */
[----:B------:R-:W-:Y:S06]  /*181c0*/  BAR.ARV 0x5, 0x100 ;  /* 0x0144000000007b1d */ /* 0x000fec0000002000 */
.L_x_4339:
[----:B--2---:R-:W-:-:S13]  /*181d0*/  ISETP.GE.AND P0, PT, R247, c[0x0][0x53c], PT ;  /* 0x00014f00f7007a0c */ /* 0x004fda0003f06270 */
[----:B-1-34-:R-:W-:Y:S01]  /*181e0*/  @P0 CALL.REL.NOINC `(.L_x_4359) ;  /* 0x0000001000000944 */ /* 0x01afe20003c00000 */
[----:B------:R-:W-:Y:S05]  /*181f0*/  BRA `(.L_x_4360) ;  /* 0xfffe985000007947 */ /* 0x000fea000383ffff */
.L_x_4359:
[----:B------:R-:W-:Y:S05]  /*18200*/  EXIT ;  /* 0x000000000000794d */ /* 0x000fea0003800000 */
.L_x_4220:
[----:B------:R-:W-:Y:S01]  /*18210*/  IMAD.MOV.U32 R0, RZ, RZ, R5 ;  /* 0x000000ffff007224 */ /* 0x000fe200078e0005 */
[----:B------:R-:W-:Y:S02]  /*18220*/  MOV R2, 0x1 ;  /* 0x0000000100027802 */ /* 0x000fe40000000f00 */
[----:B------:R-:W-:Y:S02]  /*18230*/  MOV R3, 0x18250 ;  /* 0x0001825000037802 */ /* 0x000fe40000000f00 */
[----:B-1----:R-:W-:Y:S05]  /*18240*/  CALL.REL.NOINC `($__internal_88_$__cuda_sm70_shflsync_up_p) ;  /* 0x0000168000007944 */ /* 0x002fea0003c00000 */
[----:B------:R-:W-:Y:S01]  /*18250*/  MOV R0, R4 ;  /* 0x0000000400007202 */ /* 0x000fe20000000f00 */
[----:B------:R-:W-:Y:S05]  /*18260*/  BRA `(.L_x_4361) ;  /* 0xfffe81d000007947 */ /* 0x000fea000383ffff */
.L_x_4221:
[----:B------:R-:W-:Y:S01]  /*18270*/  IMAD.MOV.U32 R0, RZ, RZ, R5 ;  /* 0x000000ffff007224 */ /* 0x000fe200078e0005 */
[----:B------:R-:W-:Y:S02]  /*18280*/  MOV R2, 0x2 ;  /* 0x0000000200027802 */ /* 0x000fe40000000f00 */
[----:B------:R-:W-:Y:S02]  /*18290*/  MOV R3, 0x182b0 ;  /* 0x000182b000037802 */ /* 0x000fe40000000f00 */
[----:B-1----:R-:W-:Y:S05]  /*182a0*/  CALL.REL.NOINC `($__internal_88_$__cuda_sm70_shflsync_up_p) ;  /* 0x0000162000007944 */ /* 0x002fea0003c00000 */
[----:B------:R-:W-:Y:S01]  /*182b0*/  SEL R0, R4, RZ, P4 ;  /* 0x000000ff04007207 */ /* 0x000fe20002000000 */
[----:B------:R-:W-:Y:S01]  /*182c0*/  IMAD.MOV.U32 R2, RZ, RZ, 0x4 ;  /* 0x00000004ff027424 */ /* 0x000fe200078e00ff */
[----:B------:R-:W-:-:S03]  /*182d0*/  MOV R3, 0x18300 ;  /* 0x0001830000037802 */ /* 0x000fc60000000f00 */
[----:B------:R-:W-:Y:S02]  /*182e0*/  IMAD.IADD R0, R5, 0x1, R0 ;  /* 0x0000000105007824 */ /* 0x000fe400078e0200 */
[----:B------:R-:W-:Y:S05]  /*182f0*/  CALL.REL.NOINC `($__internal_88_$__cuda_sm70_shflsync_up_p) ;  /* 0x000015d000007944 */ /* 0x000fea0003c00000 */
        /* <DEDUP_REMOVED lines=13> */
[----:B------:R-:W-:Y:S01]  /*183d0*/  IMAD.IADD R4, R0, 0x1, R4 ;  /* 0x0000000100047824 */ /* 0x000fe200078e0204 */
[----:B------:R-:W-:-:S03]  /*183e0*/  MOV R0, 0x1f ;  /* 0x0000001f00007802 */ /* 0x000fc60000000f00 */
[----:B------:R-:W-:Y:S02]  /*183f0*/  IMAD.MOV.U32 R5, RZ, RZ, R4 ;  /* 0x000000ffff057224 */ /* 0x000fe400078e0004 */
[----:B------:R-:W-:Y:S05]  /*18400*/  CALL.REL.NOINC `($__internal_87_$__cuda_sm70_shflsync_idx_p) ;  /* 0x0000147000007944 */ /* 0x000fea0003c00000 */
[----:B------:R-:W-:Y:S05]  /*18410*/  BRA `(.L_x_4362) ;  /* 0xfffe812000007947 */ /* 0x000fea000383ffff */
.L_x_4223:
[----:B------:R-:W-:Y:S02]  /*18420*/  SEL R0, RZ, 0x1, P0 ;  /* 0x00000001ff007807 */ /* 0x000fe40000000000 */
[----:B------:R-:W-:Y:S02]  /*18430*/  MOV R2, 0x18450 ;  /* 0x0001845000027802 */ /* 0x000fe40000000f00 */
[----:B-1----:R-:W-:Y:S05]  /*18440*/  CALL.REL.NOINC `($__internal_89_$__cuda_sm70_votesync_ballot) ;  /* 0x000014f000007944 */ /* 0x002fea0003c00000 */
[----:B------:R-:W-:Y:S01]  /*18450*/  MOV R10, R0 ;  /* 0x00000000000a7202 */ /* 0x000fe20000000f00 */
[----:B------:R-:W-:Y:S05]  /*18460*/  BRA `(.L_x_4363) ;  /* 0xfffe816000007947 */ /* 0x000fea000383ffff */
.L_x_4224:
[----:B------:R-:W-:Y:S01]  /*18470*/  IMAD.MOV.U32 R5, RZ, RZ, R9 ;  /* 0x000000ffff057224 */ /* 0x000fe200078e0009 */
[----:B------:R-:W-:Y:S01]  /*18480*/  MOV R3, R7 ;  /* 0x0000000700037202 */ /* 0x000fe20000000f00 */
[----:B------:R-:W-:Y:S01]  /*18490*/  IMAD.MOV.U32 R0, RZ, RZ, 0x1f ;  /* 0x0000001fff007424 */ /* 0x000fe200078e00ff */
[----:B------:R-:W-:Y:S02]  /*184a0*/  MOV R2, 0x184c0 ;  /* 0x000184c000027802 */ /* 0x000fe40000000f00 */
[----:B------:R-:W-:Y:S05]  /*184b0*/  CALL.REL.NOINC `($__internal_87_$__cuda_sm70_shflsync_idx_p) ;  /* 0x000013c000007944 */ /* 0x000fea0003c00000 */
[----:B------:R-:W-:Y:S01]  /*184c0*/  IMAD.MOV.U32 R245, RZ, RZ, R0 ;  /* 0x000000fffff57224 */ /* 0x000fe200078e0000 */
[----:B------:R-:W-:Y:S01]  /*184d0*/  MOV R5, R8 ;  /* 0x0000000800057202 */ /* 0x000fe20000000f00 */
[----:B------:R-:W-:Y:S01]  /*184e0*/  IMAD.MOV.U32 R6, RZ, RZ, RZ ;  /* 0x000000ffff067224 */ /* 0x000fe200078e00ff */
[----:B------:R-:W-:Y:S01]  /*184f0*/  MOV R3, R7 ;  /* 0x0000000700037202 */ /* 0x000fe20000000f00 */
[----:B------:R-:W-:Y:S01]  /*18500*/  IMAD.MOV.U32 R0, RZ, RZ, 0x1f ;  /* 0x0000001fff007424 */ /* 0x000fe200078e00ff */
[----:B------:R-:W-:-:S02]  /*18510*/  MOV R2, 0x18530 ;  /* 0x0001853000027802 */ /* 0x000fc40000000f00 */
[----:B------:R-:W-:Y:S05]  /*18520*/  CALL.REL.NOINC `($__internal_87_$__cuda_sm70_shflsync_idx_p) ;  /* 0x0000135000007944 */ /* 0x000fea0003c00000 */
[----:B------:R-:W-:Y:S01]  /*18530*/  MOV R9, R0 ;  /* 0x0000000000097202 */ /* 0x000fe20000000f00 */
[----:B------:R-:W-:Y:S05]  /*18540*/  BRA `(.L_x_4364) ;  /* 0xfffe80e000007947 */ /* 0x000fea000383ffff */
.L_x_4227:
[----:B------:R-:W-:Y:S01]  /*18550*/  IMAD.MOV.U32 R5, RZ, RZ, R4 ;  /* 0x000000ffff057224 */ /* 0x000fe200078e0004 */
[----:B------:R-:W-:-:S02]  /*18560*/  MOV R0, 0x1f ;  /* 0x0000001f00007802 */ /* 0x000fc40000000f00 */
[----:B------:R-:W-:Y:S02]  /*18570*/  MOV R2, 0x18590 ;  /* 0x0001859000027802 */ /* 0x000fe40000000f00 */
[----:B-123--:R-:W-:Y:S05]  /*18580*/  CALL.REL.NOINC `($__internal_87_$__cuda_sm70_shflsync_idx_p) ;  /* 0x000012f000007944 */ /* 0x00efea0003c00000 */
[----:B------:R-:W-:Y:S01]  /*18590*/  MOV R6, R0 ;  /* 0x0000000000067202 */ /* 0x000fe20000000f00 */
[----:B------:R-:W-:Y:S05]  /*185a0*/  BRA `(.L_x_4226) ;  /* 0xfffe80e000007947 */ /* 0x000fea000383ffff */
.L_x_4246:
[----:B------:R-:W-:Y:S01]  /*185b0*/  IMAD.MOV.U32 R5, RZ, RZ, R14 ;  /* 0x000000ffff057224 */ /* 0x000fe200078e000e */
[----:B------:R-:W-:Y:S01]  /*185c0*/  MOV R3, RZ ;  /* 0x000000ff00037202 */ /* 0x000fe20000000f00 */
[----:B------:R-:W-:Y:S01]  /*185d0*/  IMAD.MOV.U32 R0, RZ, RZ, 0x181f ;  /* 0x0000181fff007424 */ /* 0x000fe200078e00ff */
[----:B------:R-:W-:Y:S02]  /*185e0*/  MOV R2, 0x18600 ;  /* 0x0001860000027802 */ /* 0x000fe40000000f00 */
[----:B------:R-:W-:Y:S05]  /*185f0*/  CALL.REL.NOINC `($__internal_87_$__cuda_sm70_shflsync_idx_p) ;  /* 0x0000128000007944 */ /* 0x000fea0003c00000 */
[----:B------:R-:W-:Y:S01]  /*18600*/  MOV R4, R0 ;  /* 0x0000000000047202 */ /* 0x000fe20000000f00 */
[----:B------:R-:W-:Y:S05]  /*18610*/  BRA `(.L_x_4365) ;  /* 0xfffea8a000007947 */ /* 0x000fea000383ffff */
.L_x_4247:
[----:B------:R-:W-:Y:S01]  /*18620*/  IMAD.MOV.U32 R5, RZ, RZ, R15 ;  /* 0x000000ffff057224 */ /* 0x000fe200078e000f */
[----:B------:R-:W-:Y:S01]  /*18630*/  MOV R3, RZ ;  /* 0x000000ff00037202 */ /* 0x000fe20000000f00 */
[----:B------:R-:W-:Y:S01]  /*18640*/  IMAD.MOV.U32 R0, RZ, RZ, 0x181f ;  /* 0x0000181fff007424 */ /* 0x000fe200078e00ff */
[----:B------:R-:W-:Y:S02]  /*18650*/  MOV R2, 0x18670 ;  /* 0x0001867000027802 */ /* 0x000fe40000000f00 */
[----:B-12---:R-:W-:Y:S05]  /*18660*/  CALL.REL.NOINC `($__internal_87_$__cuda_sm70_shflsync_idx_p) ;  /* 0x0000121000007944 */ /* 0x006fea0003c00000 */
[----:B------:R-:W-:Y:S05]  /*18670*/  BRA `(.L_x_4366) ;  /* 0xfffea86000007947 */ /* 0x000fea000383ffff */
.L_x_4250:
[----:B------:R-:W-:Y:S01]  /*18680*/  IMAD.MOV.U32 R5, RZ, RZ, R14 ;  /* 0x000000ffff057224 */ /* 0x000fe200078e000e */
[----:B---3--:R-:W-:Y:S01]  /*18690*/  MOV R3, 0x1 ;  /* 0x0000000100037802 */ /* 0x008fe20000000f00 */
[----:B----4-:R-:W-:Y:S01]  /*186a0*/  IMAD.MOV.U32 R0, RZ, RZ, 0x181f ;  /* 0x0000181fff007424 */ /* 0x010fe200078e00ff */
[----:B------:R-:W-:-:S02]  /*186b0*/  MOV R2, 0x186d0 ;  /* 0x000186d000027802 */ /* 0x000fc40000000f00 */
[----:B-12---:R-:W-:Y:S05]  /*186c0*/  CALL.REL.NOINC `($__internal_87_$__cuda_sm70_shflsync_idx_p) ;  /* 0x000011b000007944 */ /* 0x006fea0003c00000 */
[----:B------:R-:W-:Y:S01]  /*186d0*/  IMAD.MOV.U32 R4, RZ, RZ, R0 ;  /* 0x000000ffff047224 */ /* 0x000fe200078e0000 */
[----:B------:R-:W-:Y:S01]  /*186e0*/  MOV R3, 0x1 ;  /* 0x0000000100037802 */ /* 0x000fe20000000f00 */
[----:B------:R-:W-:Y:S01]  /*186f0*/  IMAD.MOV.U32 R5, RZ, RZ, R15 ;  /* 0x000000ffff057224 */ /* 0x000fe200078e000f */
[----:B------:R-:W-:-:S02]  /*18700*/  MOV R0, 0x181f ;  /* 0x0000181f00007802 */ /* 0x000fc40000000f00 */
[----:B------:R-:W-:Y:S02]  /*18710*/  MOV R2, 0x18730 ;  /* 0x0001873000027802 */ /* 0x000fe40000000f00 */
[----:B------:R-:W-:Y:S05]  /*18720*/  CALL.REL.NOINC `($__internal_87_$__cuda_sm70_shflsync_idx_p) ;  /* 0x0000115000007944 */ /* 0x000fea0003c00000 */
[----:B------:R-:W-:Y:S05]  /*18730*/  BRA `(.L_x_4367) ;  /* 0xfffea9d000007947 */ /* 0x000fea000383ffff */
.L_x_4253:
[----:B------:R-:W-:Y:S01]  /*18740*/  IMAD.MOV.U32 R5, RZ, RZ, R14 ;  /* 0x000000ffff057224 */ /* 0x000fe200078e000e */
[----:B-1----:R-:W-:Y:S01]  /*18750*/  MOV R3, 0x2 ;  /* 0x0000000200037802 */ /* 0x002fe20000000f00 */
[----:B----4-:R-:W-:Y:S01]  /*18760*/  IMAD.MOV.U32 R0, RZ, RZ, 0x181f ;  /* 0x0000181fff007424 */ /* 0x010fe200078e00ff */
[----:B------:R-:W-:Y:S02]  /*18770*/  MOV R2, 0x18790 ;  /* 0x0001879000027802 */ /* 0x000fe40000000f00 */
[----:B--2---:R-:W-:Y:S05]  /*18780*/  CALL.REL.NOINC `($__internal_87_$__cuda_sm70_shflsync_idx_p) ;  /* 0x000010f000007944 */ /* 0x004fea0003c00000 */
[----:B------:R-:W-:Y:S01]  /*18790*/  MOV R4, R0 ;  /* 0x0000000000047202 */ /* 0x000fe20000000f00 */
[----:B------:R-:W-:Y:S05]  /*187a0*/  BRA `(.L_x_4368) ;  /* 0xfffeab8000007947 */ /* 0x000fea000383ffff */
.L_x_4254:
[----:B------:R-:W-:Y:S01]  /*187b0*/  IMAD.MOV.U32 R5, RZ, RZ, R15 ;  /* 0x000000ffff057224 */ /* 0x000fe200078e000f */
[----:B------:R-:W-:Y:S01]  /*187c0*/  MOV R3, 0x2 ;  /* 0x0000000200037802 */ /* 0x000fe20000000f00 */
[----:B----4-:R-:W-:Y:S01]  /*187d0*/  IMAD.MOV.U32 R0, RZ, RZ, 0x181f ;  /* 0x0000181fff007424 */ /* 0x010fe200078e00ff */
[----:B------:R-:W-:Y:S02]  /*187e0*/  MOV R2, 0x18800 ;  /* 0x0001880000027802 */ /* 0x000fe40000000f00 */
[----:B-123--:R-:W-:Y:S05]  /*187f0*/  CALL.REL.NOINC `($__internal_87_$__cuda_sm70_shflsync_idx_p) ;  /* 0x0000108000007944 */ /* 0x00efea0003c00000 */
[----:B------:R-:W-:Y:S05]  /*18800*/  BRA `(.L_x_4369) ;  /* 0xfffeab4000007947 */ /* 0x000fea000383ffff */
.L_x_4257:
[----:B------:R-:W-:Y:S01]  /*18810*/  IMAD.MOV.U32 R5, RZ, RZ, R14 ;  /* 0x000000ffff057224 */ /* 0x000fe200078e000e */
[----:B-1----:R-:W-:Y:S01]  /*18820*/  MOV R3, 0x3 ;  /* 0x0000000300037802 */ /* 0x002fe20000000f00 */
[----:B------:R-:W-:Y:S01]  /*18830*/  IMAD.MOV.U32 R0, RZ, RZ, 0x181f ;  /* 0x0000181fff007424 */ /* 0x000fe200078e00ff */
[----:B------:R-:W-:-:S02]  /*18840*/  MOV R2, 0x18860 ;  /* 0x0001886000027802 */ /* 0x000fc40000000f00 */
[----:B--234-:R-:W-:Y:S05]  /*18850*/  CALL.REL.NOINC `($__internal_87_$__cuda_sm70_shflsync_idx_p) ;  /* 0x0000102000007944 */ /* 0x01cfea0003c00000 */
[----:B------:R-:W-:Y:S01]  /*18860*/  IMAD.MOV.U32 R4, RZ, RZ, R0 ;  /* 0x000000ffff047224 */ /* 0x000fe200078e0000 */
[----:B------:R-:W-:Y:S01]  /*18870*/  MOV R3, 0x3 ;  /* 0x0000000300037802 */ /* 0x000fe20000000f00 */
[----:B------:R-:W-:Y:S01]  /*18880*/  IMAD.MOV.U32 R5, RZ, RZ, R15 ;  /* 0x000000ffff057224 */ /* 0x000fe200078e000f */
[----:B------:R-:W-:-:S02]  /*18890*/  MOV R0, 0x181f ;  /* 0x0000181f00007802 */ /* 0x000fc40000000f00 */
[----:B------:R-:W-:Y:S02]  /*188a0*/  MOV R2, 0x188c0 ;  /* 0x000188c000027802 */ /* 0x000fe40000000f00 */
[----:B------:R-:W-:Y:S05]  /*188b0*/  CALL.REL.NOINC `($__internal_87_$__cuda_sm70_shflsync_idx_p) ;  /* 0x00000fc000007944 */ /* 0x000fea0003c00000 */
[----:B------:R-:W-:Y:S05]  /*188c0*/  BRA `(.L_x_4370) ;  /* 0xfffeacb000007947 */ /* 0x000fea000383ffff */
.L_x_4298:
[----:B------:R-:W-:Y:S01]  /*188d0*/  IMAD.MOV.U32 R2, RZ, RZ, R237 ;  /* 0x000000ffff027224 */ /* 0x000fe200078e00ed */
[----:B------:R-:W-:Y:S02]  /*188e0*/  MOV R5, 0x2 ;  /* 0x0000000200057802 */ /* 0x000fe40000000f00 */
[----:B------:R-:W-:Y:S02]  /*188f0*/  MOV R3, 0x18910 ;  /* 0x0001891000037802 */ /* 0x000fe40000000f00 */
[----:B------:R-:W-:Y:S05]  /*18900*/  CALL.REL.NOINC `($__internal_86_$__cuda_sm70_shflsync_bfly_p) ;  /* 0x00000f2000007944 */ /* 0x000fea0003c00000 */
[----:B------:R-:W-:Y:S01]  /*18910*/  MOV R0, R5 ;  /* 0x0000000500007202 */ /* 0x000fe20000000f00 */
[----:B------:R-:W-:Y:S05]  /*18920*/  BRA `(.L_x_4371) ;  /* 0xffff991000007947 */ /* 0x000fea000383ffff */
.L_x_4299:
[----:B------:R-:W-:Y:S01]  /*18930*/  IMAD.MOV.U32 R2, RZ, RZ, R0 ;  /* 0x000000ffff027224 */ /* 0x000fe200078e0000 */
[----:B------:R-:W-:Y:S02]  /*18940*/  MOV R5, 0x1 ;  /* 0x0000000100057802 */ /* 0x000fe40000000f00 */
[----:B------:R-:W-:Y:S02]  /*18950*/  MOV R3, 0x18970 ;  /* 0x0001897000037802 */ /* 0x000fe40000000f00 */
[----:B-1----:R-:W-:Y:S05]  /*18960*/  CALL.REL.NOINC `($__internal_86_$__cuda_sm70_shflsync_bfly_p) ;  /* 0x00000ec000007944 */ /* 0x002fea0003c00000 */
[----:B------:R-:W-:Y:S01]  /*18970*/  FADD.FTZ R0, R0, R5 ;  /* 0x0000000500007221 */ /* 0x000fe20000010000 */
[----:B------:R-:W-:Y:S02]  /*18980*/  MOV R2, R239 ;  /* 0x000000ef00027202 */ /* 0x000fe40000000f00 */
[----:B------:R-:W-:-:S02]  /*18990*/  MOV R5, 0x2 ;  /* 0x0000000200057802 */ /* 0x000fc40000000f00 */
[----:B------:R-:W-:Y:S02]  /*189a0*/  MOV R3, 0x189c0 ;  /* 0x000189c000037802 */ /* 0x000fe40000000f00 */
[----:B------:R-:W-:Y:S05]  /*189b0*/  CALL.REL.NOINC `($__internal_86_$__cuda_sm70_shflsync_bfly_p) ;  /* 0x00000e7000007944 */ /* 0x000fea0003c00000 */
[----:B------:R-:W-:Y:S01]  /*189c0*/  FADD.FTZ R4, R239, R5 ;  /* 0x00000005ef047221 */ /* 0x000fe20000010000 */
[----:B------:R-:W-:Y:S02]  /*189d0*/  MOV R5, 0x1 ;  /* 0x0000000100057802 */ /* 0x000fe40000000f00 */
[----:B------:R-:W-:Y:S02]  /*189e0*/  MOV R3, 0x18a10 ;  /* 0x00018a1000037802 */ /* 0x000fe40000000f00 */
[----:B------:R-:W-:Y:S02]  /*189f0*/  MOV R2, R4 ;  /* 0x0000000400027202 */ /* 0x000fe40000000f00 */
[----:B------:R-:W-:Y:S05]  /*18a00*/  CALL.REL.NOINC `($__internal_86_$__cuda_sm70_shflsync_bfly_p) ;  /* 0x00000e2000007944 */ /* 0x000fea0003c00000 */
[----:B------:R-:W-:Y:S01]  /*18a10*/  MOV R3, R5 ;  /* 0x0000000500037202 */ /* 0x000fe20000000f00 */
[----:B------:R-:W-:Y:S05]  /*18a20*/  BRA `(.L_x_4372) ;  /* 0xffff988000007947 */ /* 0x000fea000383ffff */
.L_x_4306:
[----:B-1-34-:R-:W-:Y:S01]  /*18a30*/  IMAD.MOV.U32 R5, RZ, RZ, R14 ;  /* 0x000000ffff057224 */ /* 0x01afe200078e000e */
[----:B------:R-:W-:Y:S01]  /*18a40*/  MOV R3, RZ ;  /* 0x000000ff00037202 */ /* 0x000fe20000000f00 */
[----:B------:R-:W-:Y:S01]  /*18a50*/  IMAD.MOV.U32 R0, RZ, RZ, 0x181f ;  /* 0x0000181fff007424 */ /* 0x000fe200078e00ff */
[----:B------:R-:W-:Y:S02]  /*18a60*/  MOV R2, 0x18a80 ;  /* 0x00018a8000027802 */ /* 0x000fe40000000f00 */
[----:B------:R-:W-:Y:S05]  /*18a70*/  CALL.REL.NOINC `($__internal_87_$__cuda_sm70_shflsync_idx_p) ;  /* 0x00000e0000007944 */ /* 0x000fea0003c00000 */
[----:B------:R-:W-:Y:S01]  /*18a80*/  MOV R6, R0 ;  /* 0x0000000000067202 */ /* 0x000fe20000000f00 */
[----:B------:R-:W-:Y:S05]  /*18a90*/  BRA `(.L_x_4373) ;  /* 0xffffb4b000007947 */ /* 0x000fea000383ffff */
.L_x_4307:
[----:B------:R-:W-:Y:S01]  /*18aa0*/  IMAD.MOV.U32 R5, RZ, RZ, R15 ;  /* 0x000000ffff057224 */ /* 0x000fe200078e000f */
[----:B------:R-:W-:Y:S01]  /*18ab0*/  MOV R3, RZ ;  /* 0x000000ff00037202 */ /* 0x000fe20000000f00 */
[----:B------:R-:W-:Y:S01]  /*18ac0*/  IMAD.MOV.U32 R0, RZ, RZ, 0x181f ;  /* 0x0000181fff007424 */ /* 0x000fe200078e00ff */
[----:B------:R-:W-:-:S02]  /*18ad0*/  MOV R2, 0x18af0 ;  /* 0x00018af000027802 */ /* 0x000fc40000000f00 */
[----:B-12---:R-:W-:Y:S05]  /*18ae0*/  CALL.REL.NOINC `($__internal_87_$__cuda_sm70_shflsync_idx_p) ;  /* 0x00000d9000007944 */ /* 0x006fea0003c00000 */
[----:B------:R-:W-:Y:S05]  /*18af0*/  BRA `(.L_x_4374) ;  /* 0xffffb47000007947 */ /* 0x000fea000383ffff */
.L_x_4310:
[----:B------:R-:W-:Y:S01]  /*18b00*/  IMAD.MOV.U32 R5, RZ, RZ, R14 ;  /* 0x000000ffff057224 */ /* 0x000fe200078e000e */
[----:B--2---:R-:W-:Y:S01]  /*18b10*/  MOV R3, 0x1 ;  /* 0x0000000100037802 */ /* 0x004fe20000000f00 */
[----:B----4-:R-:W-:Y:S01]  /*18b20*/  IMAD.MOV.U32 R0, RZ, RZ, 0x181f ;  /* 0x0000181fff007424 */ /* 0x010fe200078e00ff */
[----:B------:R-:W-:-:S02]  /*18b30*/  MOV R2, 0x18b50 ;  /* 0x00018b5000027802 */ /* 0x000fc40000000f00 */
[----:B-1-3--:R-:W-:Y:S05]  /*18b40*/  CALL.REL.NOINC `($__internal_87_$__cuda_sm70_shflsync_idx_p) ;  /* 0x00000d3000007944 */ /* 0x00afea0003c00000 */
[----:B------:R-:W-:Y:S01]  /*18b50*/  IMAD.MOV.U32 R6, RZ, RZ, R0 ;  /* 0x000000ffff067224 */ /* 0x000fe200078e0000 */
[----:B------:R-:W-:Y:S01]  /*18b60*/  MOV R3, 0x1 ;  /* 0x0000000100037802 */ /* 0x000fe20000000f00 */
[----:B------:R-:W-:Y:S01]  /*18b70*/  IMAD.MOV.U32 R5, RZ, RZ, R15 ;  /* 0x000000ffff057224 */ /* 0x000fe200078e000f */
[----:B------:R-:W-:-:S02]  /*18b80*/  MOV R0, 0x181f ;  /* 0x0000181f00007802 */ /* 0x000fc40000000f00 */
[----:B------:R-:W-:Y:S02]  /*18b90*/  MOV R2, 0x18bb0 ;  /* 0x00018bb000027802 */ /* 0x000fe40000000f00 */
[----:B------:R-:W-:Y:S05]  /*18ba0*/  CALL.REL.NOINC `($__internal_87_$__cuda_sm70_shflsync_idx_p) ;  /* 0x00000cd000007944 */ /* 0x000fea0003c00000 */
[----:B------:R-:W-:Y:S05]  /*18bb0*/  BRA `(.L_x_4375) ;  /* 0xffffb59000007947 */ /* 0x000fea000383ffff */
.L_x_4313:
[----:B------:R-:W-:Y:S01]  /*18bc0*/  IMAD.MOV.U32 R5, RZ, RZ, R14 ;  /* 0x000000ffff057224 */ /* 0x000fe200078e000e */
[----:B-1----:R-:W-:Y:S01]  /*18bd0*/  MOV R3, 0x2 ;  /* 0x0000000200037802 */ /* 0x002fe20000000f00 */
[----:B----4-:R-:W-:Y:S01]  /*18be0*/  IMAD.MOV.U32 R0, RZ, RZ, 0x181f ;  /* 0x0000181fff007424 */ /* 0x010fe200078e00ff */
[----:B------:R-:W-:Y:S02]  /*18bf0*/  MOV R2, 0x18c10 ;  /* 0x00018c1000027802 */ /* 0x000fe40000000f00 */
[----:B--23--:R-:W-:Y:S05]  /*18c00*/  CALL.REL.NOINC `($__internal_87_$__cuda_sm70_shflsync_idx_p) ;  /* 0x00000c7000007944 */ /* 0x00cfea0003c00000 */
[----:B------:R-:W-:Y:S01]  /*18c10*/  MOV R6, R0 ;  /* 0x0000000000067202 */ /* 0x000fe20000000f00 */
[----:B------:R-:W-:Y:S05]  /*18c20*/  BRA `(.L_x_4376) ;  /* 0xffffb70000007947 */ /* 0x000fea000383ffff */
.L_x_4314:
[----:B------:R-:W-:Y:S01]  /*18c30*/  IMAD.MOV.U32 R5, RZ, RZ, R15 ;  /* 0x000000ffff057224 */ /* 0x000fe200078e000f */
[----:B------:R-:W-:Y:S01]  /*18c40*/  MOV R3, 0x2 ;  /* 0x0000000200037802 */ /* 0x000fe20000000f00 */
[----:B----4-:R-:W-:Y:S01]  /*18c50*/  IMAD.MOV.U32 R0, RZ, RZ, 0x181f ;  /* 0x0000181fff007424 */ /* 0x010fe200078e00ff */
[----:B------:R-:W-:Y:S02]  /*18c60*/  MOV R2, 0x18c80 ;  /* 0x00018c8000027802 */ /* 0x000fe40000000f00 */
[----:B-123--:R-:W-:Y:S05]  /*18c70*/  CALL.REL.NOINC `($__internal_87_$__cuda_sm70_shflsync_idx_p) ;  /* 0x00000c0000007944 */ /* 0x00efea0003c00000 */
[----:B------:R-:W-:Y:S05]  /*18c80*/  BRA `(.L_x_4377) ;  /* 0xffffb6c000007947 */ /* 0x000fea000383ffff */
.L_x_4317:
        /* <DEDUP_REMOVED lines=12> */
.L_x_4319:
[----:B------:R-:W-:Y:S01]  /*18d50*/  IMAD.MOV.U32 R5, RZ, RZ, R18 ;  /* 0x000000ffff057224 */ /* 0x000fe200078e0012 */
[----:B------:R-:W-:Y:S01]  /*18d60*/  MOV R3, RZ ;  /* 0x000000ff00037202 */ /* 0x000fe20000000f00 */
[----:B------:R-:W-:Y:S01]  /*18d70*/  IMAD.MOV.U32 R0, RZ, RZ, 0x1c1f ;  /* 0x00001c1fff007424 */ /* 0x000fe200078e00ff */
[----:B------:R-:W-:Y:S02]  /*18d80*/  MOV R2, 0x18da0 ;  /* 0x00018da000027802 */ /* 0x000fe40000000f00 */
[----:B------:R-:W-:Y:S05]  /*18d90*/  CALL.REL.NOINC `($__internal_87_$__cuda_sm70_shflsync_idx_p) ;  /* 0x00000ae000007944 */ /* 0x000fea0003c00000 */
[----:B------:R-:W-:Y:S01]  /*18da0*/  MOV R4, R0 ;  /* 0x0000000000047202 */ /* 0x000fe20000000f00 */
[----:B------:R-:W-:Y:S05]  /*18db0*/  BRA `(.L_x_4379) ;  /* 0xffffbb6000007947 */ /* 0x000fea000383ffff */
.L_x_4320:
[----:B------:R-:W-:Y:S01]  /*18dc0*/  IMAD.MOV.U32 R5, RZ, RZ, R19 ;  /* 0x000000ffff057224 */ /* 0x000fe200078e0013 */
[----:B------:R-:W-:Y:S01]  /*18dd0*/  MOV R3, RZ ;  /* 0x000000ff00037202 */ /* 0x000fe20000000f00 */
[----:B------:R-:W-:Y:S01]  /*18de0*/  IMAD.MOV.U32 R0, RZ, RZ, 0x1c1f ;  /* 0x00001c1fff007424 */ /* 0x000fe200078e00ff */
[----:B------:R-:W-:Y:S02]  /*18df0*/  MOV R2, 0x18e10 ;  /* 0x00018e1000027802 */ /* 0x000fe40000000f00 */
[----:B-12---:R-:W-:Y:S05]  /*18e00*/  CALL.REL.NOINC `($__internal_87_$__cuda_sm70_shflsync_idx_p) ;  /* 0x00000a7000007944 */ /* 0x006fea0003c00000 */
[----:B------:R-:W-:Y:S05]  /*18e10*/  BRA `(.L_x_4380) ;  /* 0xffffbb2000007947 */ /* 0x000fea000383ffff */
.L_x_4323:
[----:B------:R-:W-:Y:S01]  /*18e20*/  IMAD.MOV.U32 R5, RZ, RZ, R18 ;  /* 0x000000ffff057224 */ /* 0x000fe200078e0012 */
[----:B-1----:R-:W-:Y:S01]  /*18e30*/  MOV R3, 0x1 ;  /* 0x0000000100037802 */ /* 0x002fe20000000f00 */
[----:B----4-:R-:W-:Y:S01]  /*18e40*/  IMAD.MOV.U32 R0, RZ, RZ, 0x1c1f ;  /* 0x00001c1fff007424 */ /* 0x010fe200078e00ff */
[----:B------:R-:W-:-:S02]  /*18e50*/  MOV R2, 0x18e70 ;  /* 0x00018e7000027802 */ /* 0x000fc40000000f00 */
[----:B--23--:R-:W-:Y:S05]  /*18e60*/  CALL.REL.NOINC `($__internal_87_$__cuda_sm70_shflsync_idx_p) ;  /* 0x00000a1000007944 */ /* 0x00cfea0003c00000 */
[----:B------:R-:W-:Y:S01]  /*18e70*/  IMAD.MOV.U32 R4, RZ, RZ, R0 ;  /* 0x000000ffff047224 */ /* 0x000fe200078e0000 */
[----:B------:R-:W-:Y:S01]  /*18e80*/  MOV R3, 0x1 ;  /* 0x0000000100037802 */ /* 0x000fe20000000f00 */
[----:B------:R-:W-:Y:S01]  /*18e90*/  IMAD.MOV.U32 R5, RZ, RZ, R19 ;  /* 0x000000ffff057224 */ /* 0x000fe200078e0013 */
[----:B------:R-:W-:-:S02]  /*18ea0*/  MOV R0, 0x1c1f ;  /* 0x00001c1f00007802 */ /* 0x000fc40000000f00 */
[----:B------:R-:W-:Y:S02]  /*18eb0*/  MOV R2, 0x18ed0 ;  /* 0x00018ed000027802 */ /* 0x000fe40000000f00 */
[----:B------:R-:W-:Y:S05]  /*18ec0*/  CALL.REL.NOINC `($__internal_87_$__cuda_sm70_shflsync_idx_p) ;  /* 0x000009b000007944 */ /* 0x000fea0003c00000 */
[----:B------:R-:W-:Y:S05]  /*18ed0*/  BRA `(.L_x_4381) ;  /* 0xffffc71000007947 */ /* 0x000fea000383ffff */
.L_x_4327:
[----:B------:R-:W-:Y:S01]  /*18ee0*/  IMAD.MOV.U32 R5, RZ, RZ, R12 ;  /* 0x000000ffff057224 */ /* 0x000fe200078e000c */
[----:B------:R-:W-:Y:S01]  /*18ef0*/  MOV R3, RZ ;  /* 0x000000ff00037202 */ /* 0x000fe20000000f00 */
[----:B------:R-:W-:Y:S01]  /*18f00*/  IMAD.MOV.U32 R0, RZ, RZ, 0x181f ;  /* 0x0000181fff007424 */ /* 0x000fe200078e00ff */
[----:B------:R-:W-:Y:S02]  /*18f10*/  MOV R2, 0x18f30 ;  /* 0x00018f3000027802 */ /* 0x000fe40000000f00 */
[----:B------:R-:W-:Y:S05]  /*18f20*/  CALL.REL.NOINC `($__internal_87_$__cuda_sm70_shflsync_idx_p) ;  /* 0x0000095000007944 */ /* 0x000fea0003c00000 */
[----:B------:R-:W-:Y:S01]  /*18f30*/  MOV R4, R0 ;  /* 0x0000000000047202 */ /* 0x000fe20000000f00 */
[----:B------:R-:W-:Y:S05]  /*18f40*/  BRA `(.L_x_4382) ;  /* 0xffffdb1000007947 */ /* 0x000fea000383ffff */
.L_x_4328:
[----:B------:R-:W-:Y:S01]  /*18f50*/  IMAD.MOV.U32 R5, RZ, RZ, R15 ;  /* 0x000000ffff057224 */ /* 0x000fe200078e000f */
[----:B------:R-:W-:Y:S01]  /*18f60*/  MOV R3, RZ ;  /* 0x000000ff00037202 */ /* 0x000fe20000000f00 */
[----:B------:R-:W-:Y:S01]  /*18f70*/  IMAD.MOV.U32 R0, RZ, RZ, 0x181f ;  /* 0x0000181fff007424 */ /* 0x000fe200078e00ff */
[----:B------:R-:W-:Y:S02]  /*18f80*/  MOV R2, 0x18fa0 ;  /* 0x00018fa000027802 */ /* 0x000fe40000000f00 */
[----:B-12---:R-:W-:Y:S05]  /*18f90*/  CALL.REL.NOINC `($__internal_87_$__cuda_sm70_shflsync_idx_p) ;  /* 0x000008e000007944 */ /* 0x006fea0003c00000 */
[----:B------:R-:W-:Y:S05]  /*18fa0*/  BRA `(.L_x_4383) ;  /* 0xffffdad000007947 */ /* 0x000fea000383ffff */
.L_x_4331:
        /* <DEDUP_REMOVED lines=12> */
.L_x_4334:
[----:B------:R-:W-:Y:S01]  /*19070*/  IMAD.MOV.U32 R5, RZ, RZ, R12 ;  /* 0x000000ffff057224 */ /* 0x000fe200078e000c */
[----:B-1----:R-:W-:Y:S01]  /*19080*/  MOV R3, 0x2 ;  /* 0x0000000200037802 */ /* 0x002fe20000000f00 */
[----:B----4-:R-:W-:Y:S01]  /*19090*/  IMAD.MOV.U32 R0, RZ, RZ, 0x181f ;  /* 0x0000181fff007424 */ /* 0x010fe200078e00ff */
[----:B------:R-:W-:Y:S02]  /*190a0*/  MOV R2, 0x190c0 ;  /* 0x000190c000027802 */ /* 0x000fe40000000f00 */
[----:B--23--:R-:W-:Y:S05]  /*190b0*/  CALL.REL.NOINC `($__internal_87_$__cuda_sm70_shflsync_idx_p) ;  /* 0x000007c000007944 */ /* 0x00cfea0003c00000 */
[----:B------:R-:W-:Y:S01]  /*190c0*/  MOV R4, R0 ;  /* 0x0000000000047202 */ /* 0x000fe20000000f00 */
[----:B------:R-:W-:Y:S05]  /*190d0*/  BRA `(.L_x_4385) ;  /* 0xffffdd7000007947 */ /* 0x000fea000383ffff */
.L_x_4335:
[----:B------:R-:W-:Y:S01]  /*190e0*/  IMAD.MOV.U32 R5, RZ, RZ, R15 ;  /* 0x000000ffff057224 */ /* 0x000fe200078e000f */
[----:B------:R-:W-:Y:S01]  /*190f0*/  MOV R3, 0x2 ;  /* 0x0000000200037802 */ /* 0x000fe20000000f00 */
[----:B----4-:R-:W-:Y:S01]  /*19100*/  IMAD.MOV.U32 R0, RZ, RZ, 0x181f ;  /* 0x0000181fff007424 */ /* 0x010fe200078e00ff */
[----:B------:R-:W-:Y:S02]  /*19110*/  MOV R2, 0x19130 ;  /* 0x0001913000027802 */ /* 0x000fe40000000f00 */
[----:B-123--:R-:W-:Y:S05]  /*19120*/  CALL.REL.NOINC `($__internal_87_$__cuda_sm70_shflsync_idx_p) ;  /* 0x0000075000007944 */ /* 0x00efea0003c00000 */
[----:B------:R-:W-:Y:S05]  /*19130*/  BRA `(.L_x_4386) ;  /* 0xffffdd3000007947 */ /* 0x000fea000383ffff */
.L_x_4338:
        /* <DEDUP_REMOVED lines=12> */
.L_x_4340:
[----:B------:R-:W-:Y:S01]  /*19200*/  IMAD.MOV.U32 R5, RZ, RZ, R114 ;  /* 0x000000ffff057224 */ /* 0x000fe200078e0072 */
[----:B------:R-:W-:Y:S01]  /*19210*/  MOV R3, RZ ;  /* 0x000000ff00037202 */ /* 0x000fe20000000f00 */
[----:B------:R-:W-:Y:S01]  /*19220*/  IMAD.MOV.U32 R0, RZ, RZ, 0x1f ;  /* 0x0000001fff007424 */ /* 0x000fe200078e00ff */
[----:B------:R-:W-:Y:S02]  /*19230*/  MOV R2, 0x19250 ;  /* 0x0001925000027802 */ /* 0x000fe40000000f00 */
[----:B---3--:R-:W-:Y:S05]  /*19240*/  CALL.REL.NOINC `($__internal_87_$__cuda_sm70_shflsync_idx_p) ;  /* 0x0000063000007944 */ /* 0x008fea0003c00000 */
[----:B------:R-:W-:Y:S01]  /*19250*/  MOV R9, R0 ;  /* 0x0000000000097202 */ /* 0x000fe20000000f00 */
[----:B------:R-:W-:Y:S05]  /*19260*/  BRA `(.L_x_4388) ;  /* 0xffffe06000007947 */ /* 0x000fea000383ffff */
.L_x_4341:
[----:B------:R-:W-:Y:S01]  /*19270*/  IMAD.MOV.U32 R5, RZ, RZ, R114 ;  /* 0x000000ffff057224 */ /* 0x000fe200078e0072 */
[----:B------:R-:W-:Y:S01]  /*19280*/  MOV R3, 0x1 ;  /* 0x0000000100037802 */ /* 0x000fe20000000f00 */
[----:B------:R-:W-:Y:S01]  /*19290*/  IMAD.MOV.U32 R0, RZ, RZ, 0x1f ;  /* 0x0000001fff007424 */ /* 0x000fe200078e00ff */
[----:B------:R-:W-:Y:S02]  /*192a0*/  MOV R2, 0x192c0 ;  /* 0x000192c000027802 */ /* 0x000fe40000000f00 */
[----:B-123--:R-:W-:Y:S05]  /*192b0*/  CALL.REL.NOINC `($__internal_87_$__cuda_sm70_shflsync_idx_p) ;  /* 0x000005c000007944 */ /* 0x00efea0003c00000 */
[----:B------:R-:W-:Y:S01]  /*192c0*/  MOV R8, R0 ;  /* 0x0000000000087202 */ /* 0x000fe20000000f00 */
[----:B------:R-:W-:Y:S05]  /*192d0*/  BRA `(.L_x_4389) ;  /* 0xffffe01000007947 */ /* 0x000fea000383ffff */
.L_x_4342:
[----:B------:R-:W-:Y:S02]  /*192e0*/  MOV R2, 0x1 ;  /* 0x0000000100027802 */ /* 0x000fe40000000f00 */
[----:B------:R-:W-:-:S02]  /*192f0*/  MOV R3, 0x19310 ;  /* 0x0001931000037802 */ /* 0x000fc40000000f00 */
[----:B-12-4-:R-:W-:Y:S05]  /*19300*/  CALL.REL.NOINC `($__internal_88_$__cuda_sm70_shflsync_up_p) ;  /* 0x000005c000007944 */ /* 0x016fea0003c00000 */
[----:B------:R-:W-:Y:S05]  /*19310*/  BRA `(.L_x_4390) ;  /* 0xffffe0f000007947 */ /* 0x000fea000383ffff */
.L_x_4343:
[----:B------:R-:W-:Y:S02]  /*19320*/  MOV R2, 0x2 ;  /* 0x0000000200027802 */ /* 0x000fe40000000f00 */
[----:B------:R-:W-:-:S02]  /*19330*/  MOV R3, 0x19350 ;  /* 0x0001935000037802 */ /* 0x000fc40000000f00 */
[----:B-12---:R-:W-:Y:S05]  /*19340*/  CALL.REL.NOINC `($__internal_88_$__cuda_sm70_shflsync_up_p) ;  /* 0x0000058000007944 */ /* 0x006fea0003c00000 */
[----:B------:R-:W-:Y:S01]  /*19350*/  SEL R3, R4, RZ, P1 ;  /* 0x000000ff04037207 */ /* 0x000fe20000800000 */
[----:B------:R-:W-:-:S04]  /*19360*/  IMAD.MOV.U32 R2, RZ, RZ, 0x4 ;  /* 0x00000004ff027424 */ /* 0x000fc800078e00ff */
[----:B------:R-:W-:Y:S01]  /*19370*/  IMAD.IADD R0, R0, 0x1, R3 ;  /* 0x0000000100007824 */ /* 0x000fe200078e0203 */
[----:B------:R-:W-:Y:S02]  /*19380*/  MOV R3, 0x193a0 ;  /* 0x000193a000037802 */ /* 0x000fe40000000f00 */
        /* <DEDUP_REMOVED lines=19> */
.L_x_4347:
[----:B------:R-:W-:Y:S02]  /*194c0*/  MOV R2, 0x1 ;  /* 0x0000000100027802 */ /* 0x000fe40000000f00 */
[----:B------:R-:W-:Y:S02]  /*194d0*/  MOV R3, 0x194f0 ;  /* 0x000194f000037802 */ /* 0x000fe40000000f00 */
[----:B------:R-:W-:Y:S05]  /*194e0*/  CALL.REL.NOINC `($__internal_88_$__cuda_sm70_shflsync_up_p) ;  /* 0x000003e000007944 */ /* 0x000fea0003c00000 */
[----:B------:R-:W-:Y:S01]  /*194f0*/  MOV R2, R4 ;  /* 0x0000000400027202 */ /* 0x000fe20000000f00 */
[----:B------:R-:W-:Y:S05]  /*19500*/  BRA `(.L_x_4392) ;  /* 0xffffe15000007947 */ /* 0x000fea000383ffff */
.L_x_4348:
[----:B------:R-:W-:Y:S02]  /*19510*/  MOV R2, 0x2 ;  /* 0x0000000200027802 */ /* 0x000fe40000000f00 */
        /* <DEDUP_REMOVED lines=25> */
.L_x_4350:
[----:B------:R-:W-:Y:S02]  /*196b0*/  SEL R0, RZ, 0x1, P0 ;  /* 0x00000001ff007807 */ /* 0x000fe40000000000 */
[----:B------:R-:W-:Y:S02]  /*196c0*/  MOV R2, 0x196e0 ;  /* 0x000196e000027802 */ /* 0x000fe40000000f00 */
[----:B---3--:R-:W-:Y:S05]  /*196d0*/  CALL.REL.NOINC `($__internal_89_$__cuda_sm70_votesync_ballot) ;  /* 0x0000026000007944 */ /* 0x008fea0003c00000 */
[----:B------:R-:W-:Y:S01]  /*196e0*/  MOV R12, R0 ;  /* 0x00000000000c7202 */ /* 0x000fe20000000f00 */
[----:B------:R-:W-:Y:S05]  /*196f0*/  BRA `(.L_x_4394) ;  /* 0xffffe0f000007947 */ /* 0x000fea000383ffff */
.L_x_4351:
[----:B------:R-:W-:Y:S01]  /*19700*/  IMAD.MOV.U32 R5, RZ, RZ, R6 ;  /* 0x000000ffff057224 */ /* 0x000fe200078e0006 */
[----:B------:R-:W-:Y:S01]  /*19710*/  MOV R3, R8 ;  /* 0x0000000800037202 */ /* 0x000fe20000000f00 */
[----:B------:R-:W-:Y:S01]  /*19720*/  IMAD.MOV.U32 R0, RZ, RZ, 0x1f ;  /* 0x0000001fff007424 */ /* 0x000fe200078e00ff */
[----:B------:R-:W-:Y:S02]  /*19730*/  MOV R2, 0x19750 ;  /* 0x0001975000027802 */ /* 0x000fe40000000f00 */
[----:B---3--:R-:W-:Y:S05]  /*19740*/  CALL.REL.NOINC `($__internal_87_$__cuda_sm70_shflsync_idx_p) ;  /* 0x0000013000007944 */ /* 0x008fea0003c00000 */
[----:B------:R-:W-:Y:S01]  /*19750*/  IMAD.MOV.U32 R10, RZ, RZ, R0 ;  /* 0x000000ffff0a7224 */ /* 0x000fe200078e0000 */
[----:B------:R-:W-:Y:S01]  /*19760*/  MOV R3, R8 ;  /* 0x0000000800037202 */ /* 0x000fe20000000f00 */
[----:B------:R-:W-:Y:S01]  /*19770*/  IMAD.MOV.U32 R5, RZ, RZ, R7 ;  /* 0x000000ffff057224 */ /* 0x000fe200078e0007 */
[----:B------:R-:W-:Y:S02]  /*19780*/  MOV R0, 0x1f ;  /* 0x0000001f00007802 */ /* 0x000fe40000000f00 */
[----:B------:R-:W-:-:S02]  /*19790*/  MOV R2, 0x197b0 ;  /* 0x000197b000027802 */ /* 0x000fc40000000f00 */
[----:B------:R-:W-:Y:S05]  /*197a0*/  CALL.REL.NOINC `($__internal_87_$__cuda_sm70_shflsync_idx_p) ;  /* 0x000000d000007944 */ /* 0x000fea0003c00000 */
[----:B------:R-:W-:Y:S01]  /*197b0*/  MOV R7, R0 ;  /* 0x0000000000077202 */ /* 0x000fe20000000f00 */
[----:B------:R-:W-:Y:S05]  /*197c0*/  BRA `(.L_x_4395) ;  /* 0xffffe07000007947 */ /* 0x000fea000383ffff */
.L_x_4354:
[----:B------:R-:W-:Y:S01]  /*197d0*/  IMAD.MOV.U32 R5, RZ, RZ, R4 ;  /* 0x000000ffff057224 */ /* 0x000fe200078e0004 */
[----:B------:R-:W-:-:S02]  /*197e0*/  MOV R0, 0x1f ;  /* 0x0000001f00007802 */ /* 0x000fc40000000f00 */
[----:B------:R-:W-:Y:S02]  /*197f0*/  MOV R2, 0x19810 ;  /* 0x0001981000027802 */ /* 0x000fe40000000f00 */
[----:B-1234-:R-:W-:Y:S05]  /*19800*/  CALL.REL.NOINC `($__internal_87_$__cuda_sm70_shflsync_idx_p) ;  /* 0x0000007000007944 */ /* 0x01efea0003c00000 */
[----:B------:R-:W-:Y:S01]  /*19810*/  MOV R13, R0 ;  /* 0x00000000000d7202 */ /* 0x000fe20000000f00 */
[----:B------:R-:W-:Y:S05]  /*19820*/  BRA `(.L_x_4353) ;  /* 0xffffe07000007947 */ /* 0x000fea000383ffff */
        .weak           $__internal_86_$__cuda_sm70_shflsync_bfly_p
        .type           $__internal_86_$__cuda_sm70_shflsync_bfly_p,@function
        .size           $__internal_86_$__cuda_sm70_shflsync_bfly_p,($__internal_87_$__cuda_sm70_shflsync_idx_p - $__internal_86_$__cuda_sm70_shflsync_bfly_p)
$__internal_86_$__cuda_sm70_shflsync_bfly_p:
[----:B------:R-:W-:Y:S04]  /*19830*/  WARPSYNC R6 ;  /* 0x0000000600007348 */ /* 0x000fe80003800000 */
[----:B------:R1:W2:Y:S02]  /*19840*/  SHFL.BFLY PT, R5, R2, R5, R7 ;  /* 0x0c00000502057389 */ /* 0x0002a400000e0007 */
[----:B-1----:R-:W-:Y:S02]  /*19850*/  MOV R2, R3 ;  /* 0x0000000300027202 */ /* 0x002fe40000000f00 */
[----:B------:R-:W-:-:S04]  /*19860*/  MOV R3, 0x0 ;  /* 0x0000000000037802 */ /* 0x000fc80000000f00 */
[----:B--2---:R-:W-:Y:S05]  /*19870*/  RET.REL.NODEC R2 `(_ZN7cutlass13device_kernelIN5flash19enable_sm80_to_sm89INS1_16FlashAttnFwdSm80INS1_25CollectiveMainloopFwdSm80ILi8ELi1ELb0EN4cute5tupleIJNS5_1CILi128EEENS7_ILi64EEENS7_ILi256EEEEEELi256ENS_10bfloat16_tEfNS_4arch4Sm80ELb0ELb1ELb0ELb1ELb0ELb0ELb1ELb1EEENS1_21CollectiveEpilogueFwdINS6_IJS8_SA_S9_EEENS6_IJNS7_ILi1EEESI_SI_EEESC_SE_Li256ELb1ELb1ELb1ELb0EEENS1_36VarlenDynamicPersistentTileSchedulerILi128ELi64ELi256ELi256ELb1ELb1ELb0ELb1ELb0ELb1EEEEEEEEEvNT_6ParamsE) ;  /* 0xfffe678002007950 */ /* 0x004fea0003c3ffff */
        .weak           $__internal_87_$__cuda_sm70_shflsync_idx_p
        .type           $__internal_87_$__cuda_sm70_shflsync_idx_p,@function
        .size           $__internal_87_$__cuda_sm70_shflsync_idx_p,($__internal_88_$__cuda_sm70_shflsync_up_p - $__internal_87_$__cuda_sm70_shflsync_idx_p)
$__internal_87_$__cuda_sm70_shflsync_idx_p:
[----:B------:R-:W-:-:S04]  /*19880*/  MOV R115, 0xffffffff ;  /* 0xffffffff00737802 */ /* 0x000fc80000000f00 */
[----:B------:R-:W-:Y:S04]  /*19890*/  WARPSYNC R115 ;  /* 0x0000007300007348 */ /* 0x000fe80003800000 */
[----:B------:R1:W2:Y:S02]  /*198a0*/  SHFL.IDX PT, R0, R5, R3, R0 ;  /* 0x0000000305007389 */ /* 0x0002a400000e0000 */
[----:B-1----:R-:W-:-:S04]  /*198b0*/  MOV R3, 0x0 ;  /* 0x0000000000037802 */ /* 0x002fc80000000f00 */
[----:B--2---:R-:W-:Y:S05]  /*198c0*/  RET.REL.NODEC R2 `(_ZN7cutlass13device_kernelIN5flash19enable_sm80_to_sm89INS1_16FlashAttnFwdSm80INS1_25CollectiveMainloopFwdSm80ILi8ELi1ELb0EN4cute5tupleIJNS5_1CILi128EEENS7_ILi64EEENS7_ILi256EEEEEELi256ENS_10bfloat16_tEfNS_4arch4Sm80ELb0ELb1ELb0ELb1ELb0ELb0ELb1ELb1EEENS1_21CollectiveEpilogueFwdINS6_IJS8_SA_S9_EEENS6_IJNS7_ILi1EEESI_SI_EEESC_SE_Li256ELb1ELb1ELb1ELb0EEENS1_36VarlenDynamicPersistentTileSchedulerILi128ELi64ELi256ELi256ELb1ELb1ELb0ELb1ELb0ELb1EEEEEEEEEvNT_6ParamsE) ;  /* 0xfffe673002007950 */ /* 0x004fea0003c3ffff */
        .weak           $__internal_88_$__cuda_sm70_shflsync_up_p
        .type           $__internal_88_$__cuda_sm70_shflsync_up_p,@function
        .size           $__internal_88_$__cuda_sm70_shflsync_up_p,($__internal_89_$__cuda_sm70_votesync_ballot - $__internal_88_$__cuda_sm70_shflsync_up_p)
$__internal_88_$__cuda_sm70_shflsync_up_p:
[----:B------:R-:W-:Y:S02]  /*198d0*/  IMAD.MOV.U32 R4, RZ, RZ, RZ ;  /* 0x000000ffff047224 */ /* 0x000fe400078e00ff */
[----:B------:R-:W-:-:S04]  /*198e0*/  IMAD.MOV.U32 R10, RZ, RZ, -0x1 ;  /* 0xffffffffff0a7424 */ /* 0x000fc800078e00ff */
[----:B------:R-:W-:Y:S04]  /*198f0*/  WARPSYNC R10 ;  /* 0x0000000a00007348 */ /* 0x000fe80003800000 */
[----:B------:R1:W2:Y:S02]  /*19900*/  SHFL.UP PT, R4, R0, R2, R4 ;  /* 0x0400000200047389 */ /* 0x0002a400000e0004 */
[----:B-1----:R-:W-:Y:S02]  /*19910*/  MOV R2, R3 ;  /* 0x0000000300027202 */ /* 0x002fe40000000f00 */
[----:B------:R-:W-:-:S04]  /*19920*/  MOV R3, 0x0 ;  /* 0x0000000000037802 */ /* 0x000fc80000000f00 */
[----:B--2---:R-:W-:Y:S05]  /*19930*/  RET.REL.NODEC R2 `(_ZN7cutlass13device_kernelIN5flash19enable_sm80_to_sm89INS1_16FlashAttnFwdSm80INS1_25CollectiveMainloopFwdSm80ILi8ELi1ELb0EN4cute5tupleIJNS5_1CILi128EEENS7_ILi64EEENS7_ILi256EEEEEELi256ENS_10bfloat16_tEfNS_4arch4Sm80ELb0ELb1ELb0ELb1ELb0ELb0ELb1ELb1EEENS1_21CollectiveEpilogueFwdINS6_IJS8_SA_S9_EEENS6_IJNS7_ILi1EEESI_SI_EEESC_SE_Li256ELb1ELb1ELb1ELb0EEENS1_36VarlenDynamicPersistentTileSchedulerILi128ELi64ELi256ELi256ELb1ELb1ELb0ELb1ELb0ELb1EEEEEEEEEvNT_6ParamsE) ;  /* 0xfffe66c002007950 */ /* 0x004fea0003c3ffff */
        .weak           $__internal_89_$__cuda_sm70_votesync_ballot
        .type           $__internal_89_$__cuda_sm70_votesync_ballot,@function
        .size           $__internal_89_$__cuda_sm70_votesync_ballot,(.L_x_5286 - $__internal_89_$__cuda_sm70_votesync_ballot)
$__internal_89_$__cuda_sm70_votesync_ballot:
[----:B------:R-:W-:Y:S01]  /*19940*/  ISETP.NE.U32.AND P0, PT, R0, 0x1, PT ;  /* 0x000000010000780c */ /* 0x000fe20003f05070 */
[----:B------:R-:W-:-:S04]  /*19950*/  IMAD.MOV.U32 R3, RZ, RZ, -0x1 ;  /* 0xffffffffff037424 */ /* 0x000fc800078e00ff */
[----:B------:R-:W-:Y:S08]  /*19960*/  WARPSYNC R3 ;  /* 0x0000000300007348 */ /* 0x000ff00003800000 */
[----:B------:R-:W-:-:S04]  /*19970*/  VOTE.ANY R0, PT, !P0 ;  /* 0x0000000000007806 */ /* 0x000fc800040e0100 */
[----:B------:R-:W-:Y:S01]  /*19980*/  LOP3.LUT R0, R0, R3, RZ, 0xc0, !PT ;  /* 0x0000000300007212 */ /* 0x000fe200078ec0ff */
[----:B------:R-:W-:-:S04]  /*19990*/  IMAD.MOV.U32 R3, RZ, RZ, 0x0 ;  /* 0x00000000ff037424 */ /* 0x000fc800078e00ff */
[----:B------:R-:W-:Y:S05]  /*199a0*/  RET.REL.NODEC R2 `(_ZN7cutlass13device_kernelIN5flash19enable_sm80_to_sm89INS1_16FlashAttnFwdSm80INS1_25CollectiveMainloopFwdSm80ILi8ELi1ELb0EN4cute5tupleIJNS5_1CILi128EEENS7_ILi64EEENS7_ILi256EEEEEELi256ENS_10bfloat16_tEfNS_4arch4Sm80ELb0ELb1ELb0ELb1ELb0ELb0ELb1ELb1EEENS1_21CollectiveEpilogueFwdINS6_IJS8_SA_S9_EEENS6_IJNS7_ILi1EEESI_SI_EEESC_SE_Li256ELb1ELb1ELb1ELb0EEENS1_36VarlenDynamicPersistentTileSchedulerILi128ELi64ELi256ELi256ELb1ELb1ELb0ELb1ELb0ELb1EEEEEEEEEvNT_6ParamsE) ;  /* 0xfffe665002007950 */ /* 0x000fea0003c3ffff */
.L_x_4396:
        /* <DEDUP_REMOVED lines=13> */
.L_x_5286:


//--------------------- .text._ZN7cutlass13device_kernelIN5flash19enable_sm80_to_sm89INS1_16FlashAttnFwdSm80INS1_25CollectiveMainloopFwdSm80ILi8ELi1ELb0EN4cute5tupleIJNS5_1CILi128EEENS7_ILi48EEENS7_ILi256EEEEEELi256ENS_10bfloat16_tEfNS_4arch4Sm80ELb0ELb1ELb0ELb1ELb0ELb1ELb1ELb1EEENS1_21CollectiveEpilogueFwdINS6_IJS8_SA_S9_EEENS6_IJNS7_ILi1EEESI_SI_EEESC_SE_Li256ELb1ELb1ELb1ELb0EEENS1_36VarlenDynamicPersistentTileSchedulerILi128ELi48ELi256ELi256ELb1ELb1ELb0ELb1ELb0ELb1EEEEEEEEEvNT_6ParamsE --------------------------
	.section	.text._ZN7cutlass13device_kernelIN5flash19enable_sm80_to_sm89INS1_16FlashAttnFwdSm80INS1_25CollectiveMainloopFwdSm80ILi8ELi1ELb0EN4cute5tupleIJNS5_1CILi128EEENS7_ILi48EEENS7_ILi256EEEEEELi256ENS_10bfloat16_tEfNS_4arch4Sm80ELb0ELb1ELb0ELb1ELb0ELb1ELb1ELb1EEENS1_21CollectiveEpilogueFwdINS6_IJS8_SA_S9_EEENS6_IJNS7_ILi1EEESI_SI_EEESC_SE_Li256ELb1ELb1ELb1ELb0EEENS1_36VarlenDynamicPersistentTileSchedulerILi128ELi48ELi256ELi256ELb1ELb1ELb0ELb1ELb0ELb1EEEEEEEEEvNT_6ParamsE,"ax",@progbits
	.sectioninfo	@"SHI_REGISTERS=255"
	.align	128
.text._ZN7cutlass13device_kernelIN5flash19enable_sm80_to_sm89INS1_16FlashAttnFwdSm80INS1_25CollectiveMainloopFwdSm80ILi8ELi1ELb0EN4cute5tupleIJNS5_1CILi128EEENS7_ILi48EEENS7_ILi256EEEEEELi256ENS_10bfloat16_tEfNS_4arch4Sm80ELb0ELb1ELb0ELb1ELb0ELb1ELb1ELb1EEENS1_21CollectiveEpilogueFwdINS6_IJS8_SA_S9_EEENS6_IJNS7_ILi1EEESI_SI_EEESC_SE_Li256ELb1ELb1ELb1ELb0EEENS1_36VarlenDynamicPersistentTileSchedulerILi128ELi48ELi256ELi256ELb1ELb1ELb0ELb1ELb0ELb1EEEEEEEEEvNT_6ParamsE:
        .type           _ZN7cutlass13device_kernelIN5flash19enable_sm80_to_sm89INS1_16FlashAttnFwdSm80INS1_25CollectiveMainloopFwdSm80ILi8ELi1ELb0EN4cute5tupleIJNS5_1CILi128EEENS7_ILi48EEENS7_ILi256EEEEEELi256ENS_10bfloat16_tEfNS_4arch4Sm80ELb0ELb1ELb0ELb1ELb0ELb1ELb1ELb1EEENS1_21CollectiveEpilogueFwdINS6_IJS8_SA_S9_EEENS6_IJNS7_ILi1EEESI_SI_EEESC_SE_Li256ELb1ELb1ELb1ELb0EEENS1_36VarlenDynamicPersistentTileSchedulerILi128ELi48ELi256ELi256ELb1ELb1ELb0ELb1ELb0ELb1EEEEEEEEEvNT_6ParamsE,@function
        .size           _ZN7cutlass13device_kernelIN5flash19enable_sm80_to_sm89INS1_16FlashAttnFwdSm80INS1_25CollectiveMainloopFwdSm80ILi8ELi1ELb0EN4cute5tupleIJNS5_1CILi128EEENS7_ILi48EEENS7_ILi256EEEEEELi256ENS_10bfloat16_tEfNS_4arch4Sm80ELb0ELb1ELb0ELb1ELb0ELb1ELb1ELb1EEENS1_21CollectiveEpilogueFwdINS6_IJS8_SA_S9_EEENS6_IJNS7_ILi1EEESI_SI_EEESC_SE_Li256ELb1ELb1ELb1ELb0EEENS1_36VarlenDynamicPersistentTileSchedulerILi128ELi48ELi256ELi256ELb1ELb1ELb0ELb1ELb0ELb1EEEEEEEEEvNT_6ParamsE,(.L_x_5291 - _ZN7cutlass13device_kernelIN5flash19enable_sm80_to_sm89INS1_16FlashAttnFwdSm80INS1_25CollectiveMainloopFwdSm80ILi8ELi1ELb0EN4cute5tupleIJNS5_1CILi128EEENS7_ILi48EEENS7_ILi256EEEEEELi256ENS_10bfloat16_tEfNS_4arch4Sm80ELb0ELb1ELb0ELb1ELb0ELb1ELb1ELb1EEENS1_21CollectiveEpilogueFwdINS6_IJS8_SA_S9_EEENS6_IJNS7_ILi1EEESI_SI_EEESC_SE_Li256ELb1ELb1ELb1ELb0EEENS1_36VarlenDynamicPersistentTileSchedulerILi128ELi48ELi256ELi256ELb1ELb1ELb0ELb1ELb0ELb1EEEEEEEEEvNT_6ParamsE)
        .other          _ZN7cutlass13device_kernelIN5flash19enable_sm80_to_sm89INS1_16FlashAttnFwdSm80INS1_25CollectiveMainloopFwdSm80ILi8ELi1ELb0EN4cute5tupleIJNS5_1CILi128EEENS7_ILi48EEENS7_ILi256EEEEEELi256ENS_10bfloat16_tEfNS_4arch4Sm80ELb0ELb1ELb0ELb1ELb0ELb1ELb1ELb1EEENS1_21CollectiveEpilogueFwdINS6_IJS8_SA_S9_EEENS6_IJNS7_ILi1EEESI_SI_EEESC_SE_Li256ELb1ELb1ELb1ELb0EEENS1_36VarlenDynamicPersistentTileSchedulerILi128ELi48ELi256ELi256ELb1ELb1ELb0ELb1ELb0ELb1EEEEEEEEEvNT_6ParamsE,@"STO_CUDA_ENTRY STV_DEFAULT"
_ZN7cutlass13device_kernelIN5flash19enable_sm80_to_sm89INS1_16FlashAttnFwdSm80INS1_25CollectiveMainloopFwdSm80ILi8ELi1ELb0EN4cute5tupleIJNS5_1CILi128EEENS7_ILi48EEENS7_ILi256EEEEEELi256ENS_10bfloat16_tEfNS_4arch4Sm80ELb0ELb1ELb0ELb1ELb0ELb1ELb1ELb1EEENS1_21CollectiveEpilogueFwdINS6_IJS8_SA_S9_EEENS6_IJNS7_ILi1EEESI_SI_EEESC_SE_Li256ELb1ELb1ELb1ELb0EEENS1_36VarlenDynamicPersistentTileSchedulerILi128ELi48ELi256ELi256ELb1ELb1ELb0ELb1ELb0ELb1EEEEEEEEEvNT_6ParamsE:
        /* <DEDUP_REMOVED lines=60> */
.L_x_4402:
        /* <DEDUP_REMOVED lines=17> */
.L_x_4604:
        /* <DEDUP_REMOVED lines=16> */
.L_x_4605:
[----:B--2---:R-:W-:-:S05]  /*05d0*/  IMAD R0, R0, c[0x0][0x538], RZ ;  /* 0x00014e0000007a24 */ /* 0x004fca00078e02ff */
[----:B------:R-:W-:-:S04]  /*05e0*/  IADD3 R6, R0, R6, RZ ;  /* 0x0000000600067210 */ /* 0x000fc80007ffe0ff */
[----:B------:R-:W-:-:S13]  /*05f0*/  ISETP.GT.AND P0, PT, R6, UR5, PT ;  /* 0x0000000506007c0c */ /* 0x000fda000bf04270 */
[----:B-1----:R-:W-:Y:S05]  /*0600*/  @!P0 BRA `(.L_x_4402) ;  /* 0xfffffdb000008947 */ /* 0x002fea000383ffff */
.L_x_4398:
[----:B------:R-:W-:-:S05]  /*0610*/  IADD3 R6, -R0, R6, RZ ;  /* 0x0000000600067210 */ /* 0x000fca0007ffe1ff */
[----:B------:R-:W-:-:S05]  /*0620*/  IMAD R0, R4, c[0x0][0x538], R6 ;  /* 0x00014e0004007a24 */ /* 0x000fca00078e0206 */
[----:B------:R-:W-:Y:S01]  /*0630*/  ISETP.GT.AND P0, PT, R0, UR5, PT ;  /* 0x0000000500007c0c */ /* 0x000fe2000bf04270 */
[----:B------:R-:W-:-:S12]  /*0640*/  BRA.DIV ~URZ, `(.L_x_4403) ;  /* 0x0001e1727f007947 */ /* 0x000fd8000b800000 */
[----:B------:R-:W-:-:S04]  /*0650*/  VOTE.ANY R5, PT, !P0 ;  /* 0x0000000000057806 */ /* 0x000fc800040e0100 */
.L_x_4606:
[----:B------:R-:W1:Y:S02]  /*0660*/  POPC R10, R5 ;  /* 0x00000005000a7309 */ /* 0x000e640000000000 */
[----:B-1----:R-:W-:Y:S01]  /*0670*/  IADD3 R243, R10, R7, RZ ;  /* 0x000000070af37210 */ /* 0x002fe20007ffe0ff */
[----:B------:R-:W-:Y:S05]  /*0680*/  BRA.DIV ~URZ, `(.L_x_4404) ;  /* 0x0001e1827f007947 */ /* 0x000fea000b800000 */
[----:B------:R1:W2:Y:S01]  /*0690*/  SHFL.IDX PT, R14, R9, R10, 0x1f ;  /* 0x00001f0a090e7589 */ /* 0x0002a200000e0000 */
[----:B------:R-:W-:-:S03]  /*06a0*/  MOV R0, RZ ;  /* 0x000000ff00007202 */ /* 0x000fc60000000f00 */
[----:B------:R1:W3:Y:S04]  /*06b0*/  SHFL.IDX PT, R9, R8, R10, 0x1f ;  /* 0x00001f0a08097589 */ /* 0x0002e800000e0000 */
.L_x_4607:
[----:B------:R-:W-:Y:S01]  /*06c0*/  ISETP.NE.AND P0, PT, R5, RZ, PT ;  /* 0x000000ff0500720c */ /* 0x000fe20003f05270 */
[----:B------:R-:W-:-:S12]  /*06d0*/  BSSY B0, `(.L_x_4405) ;  /* 0x0000005000007945 */ /* 0x000fd80003800000 */
[----:B------:R-:W-:Y:S05]  /*06e0*/  @!P0 BRA `(.L_x_4406) ;  /* 0x0000003000008947 */ /* 0x000fea0003800000 */
[----:B-1----:R-:W-:Y:S01]  /*06f0*/  IADD3 R10, R10, -0x1, RZ ;  /* 0xffffffff0a0a7810 */ /* 0x002fe20007ffe0ff */
[----:B------:R-:W-:Y:S05]  /*0700*/  BRA.DIV ~URZ, `(.L_x_4407) ;  /* 0x0001e1e27f007947 */ /* 0x000fea000b800000 */
[----:B------:R1:W4:Y:S02]  /*0710*/  SHFL.IDX PT, R0, R4, R10, 0x1f ;  /* 0x00001f0a04007589 */ /* 0x00032400000e0000 */
.L_x_4406:
[----:B------:R-:W-:Y:S05]  /*0720*/  BSYNC B0 ;  /* 0x0000000000007941 */ /* 0x000fea0003800000 */
.L_x_4405:
        /* <DEDUP_REMOVED lines=68> */
.L_x_4409:
        /* <DEDUP_REMOVED lines=68> */
.L_x_4410:
[----:B------:R-:W-:Y:S05]  /*0fb0*/  BSYNC B0 ;  /* 0x0000000000007941 */ /* 0x000fea0003800000 */
.L_x_4408:
[----:B------:R-:W-:-:S04]  /*0fc0*/  LOP3.LUT R0, RZ, R0, RZ, 0x33, !PT ;  /* 0x00000000ff007212 */ /* 0x000fc800078e33ff */
[----:B------:R-:W-:-:S05]  /*0fd0*/  IADD3 R0, R0, R14, RZ ;  /* 0x0000000e00007210 */ /* 0x000fca0007ffe0ff */
[----:B------:R1:W-:Y:S01]  /*0fe0*/  STL [R1+0xbc], R0 ;  /* 0x0000bc0001007387 */ /* 0x0003e20000100800 */
[----:B------:R-:W-:Y:S05]  /*0ff0*/  BRA `(.L_x_4411) ;  /* 0x0000004000007947 */ /* 0x000fea0003800000 */
.L_x_4399:
[----:B------:R-:W-:Y:S01]  /*1000*/  MOV R0, UR5 ;  /* 0x0000000500007c02 */ /* 0x000fe20008000f00 */
[----:B------:R1:W-:Y:S01]  /*1010*/  STL [R1+0xbc], RZ ;  /* 0x0000bcff01007387 */ /* 0x0003e20000100800 */
[----:B------:R-:W-:-:S03]  /*1020*/  MOV R242, RZ ;  /* 0x000000ff00f27202 */ /* 0x000fc60000000f00 */
[----:B------:R1:W-:Y:S04]  /*1030*/  STL [R1+0xa4], R0 ;  /* 0x0000a40001007387 */ /* 0x0003e80000100800 */
.L_x_4411:
        /* <DEDUP_REMOVED lines=11> */
.L_x_4397:
        /* <DEDUP_REMOVED lines=51> */
[----:B------:R-:W-:Y:S01]  /*1420*/  LOP3.LUT P3, RZ, R5, 0x2, RZ, 0xc0, !PT ;  /* 0x0000000205ff7812 */ /* 0x000fe2000786c0ff */
        /* <DEDUP_REMOVED lines=8> */
[----:B------:R-:W-:Y:S01]  /*14b0*/  LOP3.LUT R3, R5, 0x1, RZ, 0xc0, !PT ;  /* 0x0000000105037812 */ /* 0x000fe200078ec0ff */
[C---:B------:R-:W-:Y:S01]  /*14c0*/  IMAD.SHL.U32 R5, R145.reuse, 0x8, RZ ;  /* 0x0000000891057824 */ /* 0x040fe200078e00ff */
        /* <DEDUP_REMOVED lines=10> */
[----:B------:R-:W-:Y:S01]  /*1570*/  IADD3 R2, R14, 0x80, RZ ;  /* 0x000000800e027810 */ /* 0x000fe20007ffe0ff */
[----:B------:R-:W-:Y:S01]  /*1580*/  STL [R1+0x84], R14 ;  /* 0x0000840e01007387 */ /* 0x000fe20000100800 */
[----:B------:R-:W-:Y:S01]  /*1590*/  LOP3.LUT R146, R0, 0xfffffe00, R146, 0xf8, !PT ;  /* 0xfffffe0000927812 */ /* 0x000fe200078ef892 */
[C---:B------:R-:W-:Y:S01]  /*15a0*/  IMAD.SHL.U32 R0, R232.reuse, 0x40, RZ ;  /* 0x00000040e8007824 */ /* 0x040fe200078e00ff */
[----:B------:R-:W-:-:S02]  /*15b0*/  IADD3 R3, R232, 0x20, RZ ;  /* 0x00000020e8037810 */ /* 0x000fc40007ffe0ff */
[----:B------:R-:W-:Y:S01]  /*15c0*/  IADD3 R13, R14, 0x70, RZ ;  /* 0x000000700e0d7810 */ /* 0x000fe20007ffe0ff */
[----:B------:R-:W-:Y:S01]  /*15d0*/  IMAD.IADD R198, R198, 0x1, R146 ;  /* 0x00000001c6c67824 */ /* 0x000fe200078e0292 */
[----:B------:R-:W-:Y:S02]  /*15e0*/  @P4 IADD3 R13, R2, 0x10, RZ ;  /* 0x00000010020d4810 */ /* 0x000fe40007ffe0ff */
[----:B------:R-:W-:Y:S02]  /*15f0*/  SHF.R.S32.HI R4, RZ, 0x2, R10 ;  /* 0x00000002ff047819 */ /* 0x000fe4000001140a */
[----:B------:R-:W-:Y:S01]  /*1600*/  LOP3.LUT R2, R0, 0x1c0, RZ, 0xc0, !PT ;  /* 0x000001c000027812 */ /* 0x000fe200078ec0ff */
[----:B------:R-:W-:Y:S01]  /*1610*/  IMAD.SHL.U32 R0, R3, 0x40, RZ ;  /* 0x0000004003007824 */ /* 0x000fe200078e00ff */
[----:B------:R-:W-:Y:S01]  /*1620*/  LEA.HI R6, R11, R18, RZ, 0x6 ;  /* 0x000000120b067211 */ /* 0x000fe200078f30ff */
[----:B------:R-:W-:Y:S01]  /*1630*/  IMAD R15, R9, 0x10, R4 ;  /* 0x00000010090f7824 */ /* 0x000fe200078e0204 */
[----:B------:R-:W-:Y:S01]  /*1640*/  SHF.R.S32.HI R11, RZ, 0x1f, R3 ;  /* 0x0000001fff0b7819 */ /* 0x000fe20000011403 */
[----:B------:R-:W-:Y:S01]  /*1650*/  STL [R1+0x88], R13 ;  /* 0x0000880d01007387 */ /* 0x000fe20000100800 */
[----:B------:R-:W-:Y:S01]  /*1660*/  IADD3 R235, R140, 0x80, RZ ;  /* 0x000000808ceb7810 */ /* 0x000fe20007ffe0ff */
[----:B------:R-:W-:Y:S01]  /*1670*/  IMAD.SHL.U32 R6, R6, 0x8, RZ ;  /* 0x0000000806067824 */ /* 0x000fe200078e00ff */
[----:B------:R-:W-:Y:S01]  /*1680*/  SHF.R.S32.HI R4, RZ, 0x1f, R232 ;  /* 0x0000001fff047819 */ /* 0x000fe200000114e8 */
[----:B------:R-:W-:Y:S01]  /*1690*/  STL [R1+0x1b0], R15 ;  /* 0x0001b00f01007387 */ /* 0x000fe20000100800 */
[----:B------:R-:W-:-:S02]  /*16a0*/  LEA.HI R11, R11, R3, RZ, 0x3 ;  /* 0x000000030b0b7211 */ /* 0x000fc400078f18ff */
[----:B------:R-:W-:Y:S02]  /*16b0*/  LOP3.LUT R252, R0, 0x1c0, RZ, 0xc0, !PT ;  /* 0x000001c000fc7812 */ /* 0x000fe400078ec0ff */
[----:B------:R-:W-:Y:S01]  /*16c0*/  LOP3.LUT R0, R2, 0x38, R140, 0xf8, !PT ;  /* 0x0000003802007812 */ /* 0x000fe200078ef88c */
[----:B------:R-:W-:Y:S01]  /*16d0*/  IMAD.SHL.U32 R11, R11, 0x40, RZ ;  /* 0x000000400b0b7824 */ /* 0x000fe200078e00ff */
[----:B------:R-:W-:Y:S02]  /*16e0*/  SHF.R.U32.HI R3, RZ, 0x3, R2 ;  /* 0x00000003ff037819 */ /* 0x000fe40000011602 */
[----:B------:R-:W-:Y:S02]  /*16f0*/  SHF.R.S32.HI R4, RZ, 0x1f, R235 ;  /* 0x0000001fff047819 */ /* 0x000fe400000114eb */
[----:B------:R-:W-:Y:S02]  /*1700*/  LOP3.LUT R2, R10, 0x7ffffffc, RZ, 0xc0, !PT ;  /* 0x7ffffffc0a027812 */ /* 0x000fe400078ec0ff */
[C---:B------:R-:W-:Y:S01]  /*1710*/  IADD3 R236, R140.reuse, 0xc0, RZ ;  /* 0x000000c08cec7810 */ /* 0x040fe20007ffe0ff */
[----:B------:R1:W-:Y:S01]  /*1720*/  STL [R1+0x80], R4 ;  /* 0x0000800401007387 */ /* 0x0003e20000100800 */
[----:B------:R-:W-:-:S02]  /*1730*/  IADD3 R144, R140, 0x40, RZ ;  /* 0x000000408c907810 */ /* 0x000fc40007ffe0ff */
[----:B------:R-:W-:Y:S02]  /*1740*/  LOP3.LUT R5, R0, R3, RZ, 0x3c, !PT ;  /* 0x0000000300057212 */ /* 0x000fe400078e3cff */
[----:B------:R-:W-:Y:S02]  /*1750*/  SHF.R.S32.HI R3, RZ, 0x1f, R236 ;  /* 0x0000001fff037819 */ /* 0x000fe400000114ec */
[----:B------:R-:W-:Y:S01]  /*1760*/  SHF.R.S32.HI R0, RZ, 0x1f, R144 ;  /* 0x0000001fff007819 */ /* 0x000fe20000011490 */
[----:B------:R2:W-:Y:S01]  /*1770*/  STL [R1+0x1ac], R5 ;  /* 0x0001ac0501007387 */ /* 0x0005e20000100800 */
[----:B------:R-:W-:Y:S02]  /*1780*/  LOP3.LUT R6, R6, 0xfffffe00, RZ, 0xc0, !PT ;  /* 0xfffffe0006067812 */ /* 0x000fe400078ec0ff */
[----:B------:R-:W-:Y:S01]  /*1790*/  R2P PR, R8, 0x6 ;  /* 0x0000000608007804 */ /* 0x000fe20000000000 */
[----:B------:R3:W-:Y:S01]  /*17a0*/  STL [R1+0x7c], R3 ;  /* 0x00007c0301007387 */ /* 0x0007e20000100800 */
[----:B------:R-:W-:-:S02]  /*17b0*/  LOP3.LUT R223, R5, R6, RZ, 0xfc, !PT ;  /* 0x0000000605df7212 */ /* 0x000fc400078efcff */
[----:B------:R-:W-:Y:S02]  /*17c0*/  LEA R146, R146, 0x4080, 0x1 ;  /* 0x0000408092927811 */ /* 0x000fe400078e08ff */
[----:B------:R-:W-:Y:S01]  /*17d0*/  LEA R198, R198, 0x10080, 0x1 ;  /* 0x00010080c6c67811 */ /* 0x000fe200078e08ff */
[----:B------:R-:W-:Y:S01]  /*17e0*/  IMAD.SHL.U32 R223, R223, 0x2, RZ ;  /* 0x00000002dfdf7824 */ /* 0x000fe200078e00ff */
[----:B------:R-:W-:Y:S02]  /*17f0*/  SHF.R.S32.HI R141, RZ, 0x1f, R140 ;  /* 0x0000001fff8d7819 */ /* 0x000fe4000001148c */
[----:B------:R-:W-:Y:S02]  /*1800*/  LOP3.LUT R11, R11, 0xfffffe00, RZ, 0xc0, !PT ;  /* 0xfffffe000b0b7812 */ /* 0x000fe400078ec0ff */
[----:B------:R-:W-:Y:S01]  /*1810*/  LEA R145, R145, 0xa080, 0x1 ;  /* 0x0000a08091917811 */ /* 0x000fe200078e08ff */
[----:B-1----:R-:W-:Y:S01]  /*1820*/  IMAD.IADD R4, R16, 0x1, -R2 ;  /* 0x0000000110047824 */ /* 0x002fe200078e0a02 */
[----:B------:R-:W-:-:S02]  /*1830*/  SEL R2, R199, 0xffffffe0, !P3 ;  /* 0xffffffe0c7027807 */ /* 0x000fc40005800000 */
[----:B------:R-:W-:Y:S01]  /*1840*/  SEL R199, R199, 0xffffffe0, !P1 ;  /* 0xffffffe0c7c77807 */ /* 0x000fe20004800000 */
[----:B------:R-:W-:Y:S02]  /*1850*/  IMAD.SHL.U32 R4, R4, 0x2, RZ ;  /* 0x0000000204047824 */ /* 0x000fe400078e00ff */
[----:B--2---:R-:W-:-:S03]  /*1860*/  IMAD R5, R12, 0x8, R15 ;  /* 0x000000080c057824 */ /* 0x004fc600078e020f */
[C---:B------:R-:W-:Y:S01]  /*1870*/  IADD3 R37, R4.reuse, 0x8, RZ ;  /* 0x0000000804257810 */ /* 0x040fe20007ffe0ff */
[----:B------:R-:W-:Y:S01]  /*1880*/  STL [R1+0x12c], R4 ;  /* 0x00012c0401007387 */ /* 0x000fe20000100800 */
[C---:B------:R-:W-:Y:S01]  /*1890*/  IADD3 R36, R4.reuse, 0x10, RZ ;  /* 0x0000001004247810 */ /* 0x040fe20007ffe0ff */
[----:B------:R-:W-:Y:S01]  /*18a0*/  IMAD.IADD R147, R199, 0x1, R146 ;  /* 0x00000001c7937824 */ /* 0x000fe200078e0292 */
[C---:B------:R-:W-:Y:S01]  /*18b0*/  IADD3 R35, R4.reuse, 0x18, RZ ;  /* 0x0000001804237810 */ /* 0x040fe20007ffe0ff */
[----:B------:R1:W-:Y:S01]  /*18c0*/  STL [R1+0x128], R37 ;  /* 0x0001282501007387 */ /* 0x0003e20000100800 */
[----:B------:R-:W-:Y:S01]  /*18d0*/  IADD3 R34, R4, 0x20, RZ ;  /* 0x0000002004227810 */ /* 0x000fe20007ffe0ff */
[----:B------:R-:W-:Y:S01]  /*18e0*/  IMAD.IADD R199, R198, 0x1, R199 ;  /* 0x00000001c6c77824 */ /* 0x000fe200078e02c7 */
        /* <DEDUP_REMOVED lines=12> */
[----:B------:R-:W-:Y:S01]  /*19b0*/  IADD3 R26, R4, 0x60, RZ ;  /* 0x00000060041a7810 */ /* 0x000fe20007ffe0ff */
[----:B------:R5:W-:Y:S01]  /*19c0*/  STL [R1+0x11c], R32 ;  /* 0x00011c2001007387 */ /* 0x000be20000100800 */
[----:B---3--:R-:W-:Y:S02]  /*19d0*/  LEA.HI R3, R0, R144, RZ, 0x3 ;  /* 0x0000009000037211 */ /* 0x008fe400078f18ff */
[C---:B------:R-:W-:Y:S01]  /*19e0*/  IADD3 R25, R4.reuse, 0x68, RZ ;  /* 0x0000006804197810 */ /* 0x040fe20007ffe0ff */
[----:B------:R3:W-:Y:S01]  /*19f0*/  STL [R1+0x118], R31 ;  /* 0x0001181f01007387 */ /* 0x0007e20000100800 */
[----:B-1----:R-:W-:Y:S02]  /*1a00*/  SHF.R.S32.HI R37, RZ, 0x1f, R36 ;  /* 0x0000001fff257819 */ /* 0x002fe40000011424 */
[----:B------:R-:W-:Y:S01]  /*1a10*/  IADD3 R24, R4, 0x70, RZ ;  /* 0x0000007004187810 */ /* 0x000fe20007ffe0ff */
[----:B------:R1:W-:Y:S01]  /*1a20*/  STL [R1+0x114], R30 ;  /* 0x0001141e01007387 */ /* 0x0003e20000100800 */
[----:B--2---:R-:W-:-:S02]  /*1a30*/  SHF.R.S32.HI R36, RZ, 0x1f, R35 ;  /* 0x0000001fff247819 */ /* 0x004fc40000011423 */
[C---:B------:R-:W-:Y:S01]  /*1a40*/  IADD3 R23, R4.reuse, 0x78, RZ ;  /* 0x0000007804177810 */ /* 0x040fe20007ffe0ff */
[----:B------:R2:W-:Y:S01]  /*1a50*/  STL [R1+0x110], R29 ;  /* 0x0001101d01007387 */ /* 0x0005e20000100800 */
[----:B----4-:R-:W-:Y:S02]  /*1a60*/  SHF.R.S32.HI R35, RZ, 0x1f, R34 ;  /* 0x0000001fff237819 */ /* 0x010fe40000011422 */
[----:B------:R-:W-:Y:S01]  /*1a70*/  IADD3 R22, R4, 0x80, RZ ;  /* 0x0000008004167810 */ /* 0x000fe20007ffe0ff */
[----:B------:R4:W-:Y:S01]  /*1a80*/  STL [R1+0x10c], R28 ;  /* 0x00010c1c01007387 */ /* 0x0009e20000100800 */
[----:B-----5:R-:W-:Y:S02]  /*1a90*/  SHF.R.S32.HI R34, RZ, 0x1f, R33 ;  /* 0x0000001fff227819 */ /* 0x020fe40000011421 */
[----:B------:R-:W-:Y:S01]  /*1aa0*/  LOP3.LUT R3, R3, 0xfffffff8, RZ, 0xc0, !PT ;  /* 0xfffffff803037812 */ /* 0x000fe200078ec0ff */
[----:B------:R5:W-:Y:S01]  /*1ab0*/  STL [R1+0xb0], R27 ;  /* 0x0000b01b01007387 */ /* 0x000be20000100800 */
[----:B------:R-:W-:-:S02]  /*1ac0*/  SHF.R.S32.HI R33, RZ, 0x1f, R32 ;  /* 0x0000001fff217819 */ /* 0x000fc40000011420 */
[C---:B------:R-:W-:Y:S01]  /*1ad0*/  IADD3 R21, R4.reuse, 0x88, RZ ;  /* 0x0000008804157810 */ /* 0x040fe20007ffe0ff */
[----:B------:R5:W-:Y:S01]  /*1ae0*/  STL [R1+0x108], R26 ;  /* 0x0001081a01007387 */ /* 0x000be20000100800 */
[----:B------:R-:W-:Y:S02]  /*1af0*/  SHF.R.S32.HI R32, RZ, 0x1f, R31 ;  /* 0x0000001fff207819 */ /* 0x000fe4000001141f */
[C---:B------:R-:W-:Y:S01]  /*1b00*/  IADD3 R20, R4.reuse, 0x90, RZ ;  /* 0x0000009004147810 */ /* 0x040fe20007ffe0ff */
[----:B------:R5:W-:Y:S01]  /*1b10*/  STL [R1+0x104], R25 ;  /* 0x0001041901007387 */ /* 0x000be20000100800 */
[----:B---3--:R-:W-:Y:S02]  /*1b20*/  SHF.R.S32.HI R31, RZ, 0x1f, R30 ;  /* 0x0000001fff1f7819 */ /* 0x008fe4000001141e */
        /* <DEDUP_REMOVED lines=15> */
[C---:B------:R-:W-:Y:S01]  /*1c20*/  IADD3 R12, R4.reuse, 0xc0, RZ ;  /* 0x000000c0040c7810 */ /* 0x040fe20007ffe0ff */
[----:B------:R5:W-:Y:S01]  /*1c30*/  STL [R1+0xf0], R20 ;  /* 0x0000f01401007387 */ /* 0x000be20000100800 */
[----:B------:R-:W-:Y:S02]  /*1c40*/  SHF.R.S32.HI R25, RZ, 0x1f, R24 ;  /* 0x0000001fff197819 */ /* 0x000fe40000011418 */
[----:B------:R-:W-:Y:S01]  /*1c50*/  IADD3 R10, R4, 0xc8, RZ ;  /* 0x000000c8040a7810 */ /* 0x000fe20007ffe0ff */
[----:B------:R5:W-:Y:S01]  /*1c60*/  STL [R1+0xec], R19 ;  /* 0x0000ec1301007387 */ /* 0x000be20000100800 */
[----:B---3--:R-:W-:-:S02]  /*1c70*/  SHF.R.S32.HI R24, RZ, 0x1f, R23 ;  /* 0x0000001fff187819 */ /* 0x008fc40000011417 */
        /* <DEDUP_REMOVED lines=8> */
[----:B----4-:R-:W-:-:S02]  /*1d00*/  SHF.R.S32.HI R3, RZ, 0x1f, R3 ;  /* 0x0000001fff037819 */ /* 0x010fc40000011403 */
[C---:B------:R-:W-:Y:S01]  /*1d10*/  SEL R0, R200.reuse, 0xffffffc0, !P0 ;  /* 0xffffffc0c8007807 */ /* 0x040fe20004000000 */
[----:B------:R4:W-:Y:S01]  /*1d20*/  STL [R1+0xe0], R15 ;  /* 0x0000e00f01007387 */ /* 0x0009e20000100800 */
[----:B-----5:R-:W-:Y:S02]  /*1d30*/  SHF.R.S32.HI R21, RZ, 0x1f, R20 ;  /* 0x0000001fff157819 */ /* 0x020fe40000011414 */
[----:B------:R-:W-:Y:S01]  /*1d40*/  SEL R200, R200, 0xffffffc0, !P2 ;  /* 0xffffffc0c8c87807 */ /* 0x000fe20005000000 */
[----:B------:R5:W-:Y:S01]  /*1d50*/  STL [R1+0x78], R3 ;  /* 0x0000780301007387 */ /* 0x000be20000100800 */
[----:B------:R-:W-:-:S03]  /*1d60*/  SHF.R.S32.HI R20, RZ, 0x1f, R19 ;  /* 0x0000001fff147819 */ /* 0x000fc60000011413 */
[----:B------:R5:W-:Y:S01]  /*1d70*/  STL [R1+0xdc], R12 ;  /* 0x0000dc0c01007387 */ /* 0x000be20000100800 */
[----:B------:R-:W-:Y:S01]  /*1d80*/  SHF.R.S32.HI R19, RZ, 0x1f, R18 ;  /* 0x0000001fff137819 */ /* 0x000fe20000011412 */
[----:B------:R-:W-:Y:S02]  /*1d90*/  IMAD.IADD R197, R200, 0x1, R146 ;  /* 0x00000001c8c57824 */ /* 0x000fe400078e0292 */
[----:B------:R5:W-:Y:S01]  /*1da0*/  STL [R1+0xd8], R10 ;  /* 0x0000d80a01007387 */ /* 0x000be20000100800 */
[----:B---3--:R-:W-:Y:S01]  /*1db0*/  SHF.R.S32.HI R18, RZ, 0x1f, R17 ;  /* 0x0000001fff127819 */ /* 0x008fe20000011411 */
[----:B------:R-:W-:Y:S02]  /*1dc0*/  IMAD.IADD R201, R198, 0x1, R200 ;  /* 0x00000001c6c97824 */ /* 0x000fe400078e02c8 */
[----:B------:R3:W-:Y:S01]  /*1dd0*/  STL [R1+0xd4], R9 ;  /* 0x0000d40901007387 */ /* 0x0007e20000100800 */
[----:B-1----:R-:W-:Y:S01]  /*1de0*/  SHF.R.S32.HI R17, RZ, 0x1f, R16 ;  /* 0x0000001fff117819 */ /* 0x002fe20000011410 */
[----:B------:R-:W-:-:S02]  /*1df0*/  IMAD.IADD R196, R200, 0x1, R147 ;  /* 0x00000001c8c47824 */ /* 0x000fc400078e0293 */
[----:B------:R1:W-:Y:S01]  /*1e00*/  STL [R1+0xd0], R8 ;  /* 0x0000d00801007387 */ /* 0x0003e20000100800 */
[----:B--2---:R-:W-:Y:S01]  /*1e10*/  SHF.R.S32.HI R16, RZ, 0x1f, R15 ;  /* 0x0000001fff107819 */ /* 0x004fe2000001140f */
[----:B------:R-:W-:Y:S02]  /*1e20*/  IMAD.IADD R200, R199, 0x1, R200 ;  /* 0x00000001c7c87824 */ /* 0x000fe400078e02c8 */
[----:B------:R2:W-:Y:S01]  /*1e30*/  STL [R1+0x1b4], R5 ;  /* 0x0001b40501007387 */ /* 0x0005e20000100800 */
[----:B----4-:R-:W-:-:S03]  /*1e40*/  SHF.R.S32.HI R15, RZ, 0x1f, R12 ;  /* 0x0000001fff0f7819 */ /* 0x010fc6000001140c */
[----:B------:R4:W-:Y:S01]  /*1e50*/  STL [R1+0xcc], R7 ;  /* 0x0000cc0701007387 */ /* 0x0009e20000100800 */
[----:B-----5:R-:W-:-:S03]  /*1e60*/  IADD3 R3, R4, 0xf0, RZ ;  /* 0x000000f004037810 */ /* 0x020fc60007ffe0ff */
[----:B------:R-:W-:Y:S01]  /*1e70*/  STL [R1+0x1a8], R38 ;  /* 0x0001a82601007387 */ /* 0x000fe20000100800 */
[----:B------:R-:W-:-:S03]  /*1e80*/  SHF.R.S32.HI R12, RZ, 0x1f, R10 ;  /* 0x0000001fff0c7819 */ /* 0x000fc6000001140a */
[----:B------:R5:W-:Y:S01]  /*1e90*/  STL [R1+0xc4], R3 ;  /* 0x0000c40301007387 */ /* 0x000be20000100800 */
[----:B------:R-:W-:-:S03]  /*1ea0*/  SHF.R.S32.HI R10, RZ, 0x1f, R9 ;  /* 0x0000001fff0a7819 */ /* 0x000fc60000011409 */
[----:B------:R-:W-:Y:S01]  /*1eb0*/  STL [R1+0x1a4], R37 ;  /* 0x0001a42501007387 */ /* 0x000fe20000100800 */
[----:B---3--:R-:W-:-:S03]  /*1ec0*/  SHF.R.S32.HI R9, RZ, 0x1f, R8 ;  /* 0x0000001fff097819 */ /* 0x008fc60000011408 */
[----:B------:R-:W-:Y:S01]  /*1ed0*/  STL [R1+0x1a0], R36 ;  /* 0x0001a02401007387 */ /* 0x000fe20000100800 */
[----:B-1----:R-:W-:-:S03]  /*1ee0*/  SHF.R.S32.HI R8, RZ, 0x1f, R7 ;  /* 0x0000001fff087819 */ /* 0x002fc60000011407 */
[----:B------:R-:W-:Y:S01]  /*1ef0*/  STL [R1+0x19c], R35 ;  /* 0x00019c2301007387 */ /* 0x000fe20000100800 */
[C---:B--2---:R-:W-:Y:S02]  /*1f00*/  IADD3 R5, R4.reuse, 0xe8, RZ ;  /* 0x000000e804057810 */ /* 0x044fe40007ffe0ff */
[----:B------:R-:W-:Y:S01]  /*1f10*/  IADD3 R4, R4, 0xf8, RZ ;  /* 0x000000f804047810 */ /* 0x000fe20007ffe0ff */
[----:B------:R-:W-:Y:S01]  /*1f20*/  STL [R1+0x198], R34 ;  /* 0x0001982201007387 */ /* 0x000fe20000100800 */
[----:B----4-:R-:W-:-:S03]  /*1f30*/  SHF.R.S32.HI R7, RZ, 0x1f, R3 ;  /* 0x0000001fff077819 */ /* 0x010fc60000011403 */
[----:B------:R1:W-:Y:S04]  /*1f40*/  STL [R1+0xc8], R5 ;  /* 0x0000c80501007387 */ /* 0x0003e80000100800 */
[----:B------:R-:W-:Y:S01]  /*1f50*/  STL [R1+0xc0], R4 ;  /* 0x0000c00401007387 */ /* 0x000fe20000100800 */
[----:B-----5:R-:W-:Y:S02]  /*1f60*/  IMAD.IADD R3, R14, 0x1, R2 ;  /* 0x000000010e037824 */ /* 0x020fe400078e0202 */
[----:B------:R-:W-:Y:S01]  /*1f70*/  IMAD.IADD R2, R2, 0x1, R13 ;  /* 0x0000000102027824 */ /* 0x000fe200078e020d */
[----:B------:R-:W-:Y:S04]  /*1f80*/  STL [R1+0x194], R33 ;  /* 0x0001942101007387 */ /* 0x000fe80000100800 */
[----:B------:R2:W-:Y:S04]  /*1f90*/  STL [R1+0x90], R3 ;  /* 0x0000900301007387 */ /* 0x0005e80000100800 */
[----:B------:R-:W-:Y:S04]  /*1fa0*/  STL [R1+0x190], R32 ;  /* 0x0001902001007387 */ /* 0x000fe80000100800 */
[----:B------:R-:W-:Y:S04]  /*1fb0*/  STL [R1+0x18c], R31 ;  /* 0x00018c1f01007387 */ /* 0x000fe80000100800 */
[----:B------:R-:W-:Y:S01]  /*1fc0*/  STL [R1+0x188], R30 ;  /* 0x0001881e01007387 */ /* 0x000fe20000100800 */
[----:B-1----:R-:W-:-:S03]  /*1fd0*/  SHF.R.S32.HI R5, RZ, 0x1f, R5 ;  /* 0x0000001fff057819 */ /* 0x002fc60000011405 */
[----:B------:R-:W-:Y:S04]  /*1fe0*/  STL [R1+0x184], R29 ;  /* 0x0001841d01007387 */ /* 0x000fe80000100800 */
[----:B------:R1:W-:Y:S04]  /*1ff0*/  STL [R1+0x138], R5 ;  /* 0x0001380501007387 */ /* 0x0003e80000100800 */
[----:B------:R-:W-:Y:S01]  /*2000*/  STL [R1+0x180], R28 ;  /* 0x0001801c01007387 */ /* 0x000fe20000100800 */
[----:B--2---:R-:W-:-:S03]  /*2010*/  IMAD.IADD R3, R0, 0x1, R3 ;  /* 0x0000000100037824 */ /* 0x004fc600078e0203 */
[----:B------:R-:W-:Y:S04]  /*2020*/  STL [R1+0x17c], R27 ;  /* 0x00017c1b01007387 */ /* 0x000fe80000100800 */
[----:B------:R2:W-:Y:S04]  /*2030*/  STL [R1+0x9c], R3 ;  /* 0x00009c0301007387 */ /* 0x0005e80000100800 */
[----:B------:R3:W-:Y:S04]  /*2040*/  STL [R1+0x178], R26 ;  /* 0x0001781a01007387 */ /* 0x0007e80000100800 */
[----:B------:R3:W-:Y:S04]  /*2050*/  STL [R1+0x174], R25 ;  /* 0x0001741901007387 */ /* 0x0007e80000100800 */
[----:B------:R3:W-:Y:S01]  /*2060*/  STL [R1+0x170], R24 ;  /* 0x0001701801007387 */ /* 0x0007e20000100800 */
[----:B-1----:R-:W-:Y:S01]  /*2070*/  SHF.R.S32.HI R5, RZ, 0x1f, R4 ;  /* 0x0000001fff057819 */ /* 0x002fe20000011404 */
[----:B------:R-:W-:-:S02]  /*2080*/  IMAD.IADD R4, R14, 0x1, R0 ;  /* 0x000000010e047824 */ /* 0x000fc400078e0200 */
[----:B------:R3:W-:Y:S04]  /*2090*/  STL [R1+0x16c], R23 ;  /* 0x00016c1701007387 */ /* 0x0007e80000100800 */
        /* <DEDUP_REMOVED lines=20> */
.L_x_4603:
        /* <DEDUP_REMOVED lines=43> */
.L_x_4412:
[----:B-----5:R2:W-:Y:S01]  /*2490*/  STL [R1+0x58], R21 ;  /* 0x0000581501007387 */ /* 0x0205e20000100800 */
[----:B------:R-:W-:-:S04]  /*24a0*/  ISETP.NE.U32.AND P0, PT, RZ, c[0x0][0x368], PT ;  /* 0x0000da00ff007a0c */ /* 0x000fc80003f05070 */
[----:B------:R-:W-:-:S13]  /*24b0*/  ISETP.NE.AND.EX P0, PT, RZ, c[0x0][0x36c], PT, P0 ;  /* 0x0000db00ff007a0c */ /* 0x000fda0003f05300 */
[----:B------:R-:W-:Y:S05]  /*24c0*/  @!P0 BRA `(.L_x_4413) ;  /* 0x0000003000008947 */ /* 0x000fea0003800000 */
[----:B------:R-:W-:-:S05]  /*24d0*/  IMAD.WIDE R8, R243, R22, c[0x0][0x368] ;  /* 0x0000da00f3087625 */ /* 0x000fca00078e0216 */
[----:B------:R3:W5:Y:S01]  /*24e0*/  LDG.E R17, [R8.64] ;  /* 0x0000000c08117981 */ /* 0x000762000c1e1900 */
[----:B------:R-:W-:Y:S05]  /*24f0*/  BRA `(.L_x_4414) ;  /* 0x0000004000007947 */ /* 0x000fea0003800000 */
.L_x_4413:
[----:B------:R-:W-:Y:S05]  /*2500*/  @!P5 BRA `(.L_x_4414) ;  /* 0x000000300000d947 */ /* 0x000fea0003800000 */
[----:B------:R3:W4:Y:S04]  /*2510*/  LDG.E R5, [R8.64] ;  /* 0x0000000c08057981 */ /* 0x000728000c1e1900 */
[----:B---3--:R-:W4:Y:S02]  /*2520*/  LDG.E R8, [R8.64+0x4] ;  /* 0x0000040c08087981 */ /* 0x008f24000c1e1900 */
[----:B----4-:R-:W-:Y:S02]  /*2530*/  IADD3 R17, -R5, R8, RZ ;  /* 0x0000000805117210 */ /* 0x010fe40007ffe1ff */
.L_x_4414:
        /* <DEDUP_REMOVED lines=41> */
.L_x_4417:
[----:B------:R-:W-:-:S13]  /*27d0*/  ISETP.NE.AND P0, PT, R8, 0x1, PT ;  /* 0x000000010800780c */ /* 0x000fda0003f05270 */
[----:B------:R-:W-:-:S05]  /*27e0*/  @P0 IMAD.HI.U32 R3, R0, c[0x0][0x330], RZ ;  /* 0x0000cc0000030a27 */ /* 0x000fca00078e00ff */
[----:B------:R-:W-:Y:S02]  /*27f0*/  @P0 SHF.R.U32.HI R0, RZ, c[0x0][0x334], R3 ;  /* 0x0000cd00ff000a19 */ /* 0x000fe40000011603 */
.L_x_4418:
[----:B------:R-:W-:Y:S05]  /*2800*/  BSYNC B0 ;  /* 0x0000000000007941 */ /* 0x000fea0003800000 */
.L_x_4416:
[----:B------:R-:W-:-:S05]  /*2810*/  IMAD R0, R0, R8, c[0x0][0x32c] ;  /* 0x0000cb0000007624 */ /* 0x000fca00078e0208 */
[----:B------:R-:W-:-:S04]  /*2820*/  IMNMX R2, R2, R0, PT ;  /* 0x0000000002027217 */ /* 0x000fc80003800200 */
.L_x_4415:
        /* <DEDUP_REMOVED lines=20> */
.L_x_4421:
[----:B------:R-:W-:-:S13]  /*2970*/  ISETP.NE.AND P0, PT, R8, 0x1, PT ;  /* 0x000000010800780c */ /* 0x000fda0003f05270 */
[----:B------:R-:W-:-:S05]  /*2980*/  @P0 IMAD.HI.U32 R3, R0, c[0x0][0x330], RZ ;  /* 0x0000cc0000030a27 */ /* 0x000fca00078e00ff */
[----:B------:R-:W-:Y:S02]  /*2990*/  @P0 SHF.R.U32.HI R0, RZ, c[0x0][0x334], R3 ;  /* 0x0000cd00ff000a19 */ /* 0x000fe40000011603 */
.L_x_4422:
[----:B------:R-:W-:Y:S05]  /*29a0*/  BSYNC B0 ;  /* 0x0000000000007941 */ /* 0x000fea0003800000 */
.L_x_4420:
[----:B------:R-:W-:-:S05]  /*29b0*/  IMAD R0, R0, c[0x0][0x32c], RZ ;  /* 0x0000cb0000007a24 */ /* 0x000fca00078e02ff */
[----:B------:R-:W-:-:S05]  /*29c0*/  IMNMX R2, R2, R0, !PT ;  /* 0x0000000002027217 */ /* 0x000fca0007800200 */
.L_x_4419:
        /* <DEDUP_REMOVED lines=13> */
[----:B------:R1:W-:Y:S06]  /*2aa0*/  STL [R1+0xa8], R23 ;  /* 0x0000a81701007387 */ /* 0x0003ec0000100800 */
        /* <DEDUP_REMOVED lines=12> */
[----:B------:R-:W2:Y:S02]  /*2b70*/  F2I.FTZ.U32.TRUNC.NTZ R3, R2 ;  /* 0x0000000200037305 */ /* 0x000ea4000021f000 */
[----:B--2---:R-:W-:-:S04]  /*2b80*/  IMAD.MOV R2, RZ, RZ, -R3 ;  /* 0x000000ffff027224 */ /* 0x004fc800078e0a03 */
        /* <DEDUP_REMOVED lines=18> */
.L_x_4424:
[----:B------:R-:W-:Y:S05]  /*2cb0*/  BSYNC B0 ;  /* 0x0000000000007941 */ /* 0x000fea0003800000 */
.L_x_4423:
        /* <DEDUP_REMOVED lines=9> */
[----:B------:R-:W-:-:S05]  /*2d50*/  IMAD.WIDE.U32 R2, R2, -0x55555555, RZ ;  /* 0xaaaaaaab02027825 */ /* 0x000fca00078e00ff */
        /* <DEDUP_REMOVED lines=14> */
[----:B------:R2:W3:Y:S01]  /*2e40*/  @P3 LDG.E R26, [R2.64] ;  /* 0x0000000c021a3981 */ /* 0x0004e2000c1e1900 */
[----:B------:R-:W-:Y:S01]  /*2e50*/  SHF.R.S32.HI R25, RZ, 0x1f, R243 ;  /* 0x0000001fff197819 */ /* 0x000fe200000114f3 */
[----:B------:R-:W-:Y:S01]  /*2e60*/  IMAD.WIDE.U32 R8, R241, c[0x0][0x1e8], RZ ;  /* 0x00007a00f1087a25 */ /* 0x000fe200078e00ff */
[----:B------:R-:W-:Y:S02]  /*2e70*/  SEL R84, R243, RZ, !P4 ;  /* 0x000000fff3547207 */ /* 0x000fe40006000000 */
[----:B------:R-:W-:Y:S01]  /*2e80*/  SEL R29, R25, RZ, !P4 ;  /* 0x000000ff191d7207 */ /* 0x000fe20006000000 */
[C---:B------:R-:W-:Y:S01]  /*2e90*/  IMAD.WIDE.U32 R12, R232.reuse, c[0x0][0x280], R140 ;  /* 0x0000a000e80c7a25 */ /* 0x040fe200078e008c */
        /* <DEDUP_REMOVED lines=17> */
[C---:B--2---:R-:W-:Y:S01]  /*2fb0*/  IMAD.WIDE.U32 R2, R241.reuse, c[0x0][0x240], R140 ;  /* 0x00009000f1027a25 */ /* 0x044fe200078e008c */
        /* <DEDUP_REMOVED lines=11> */
[----:B------:R-:W-:Y:S02]  /*3070*/  IMAD R24, R232, c[0x0][0x284], R24 ;  /* 0x0000a100e8187a24 */ /* 0x000fe400078e0218 */
[----:B------:R-:W-:Y:S01]  /*3080*/  IMAD R7, R110, c[0x0][0x23c], R0 ;  /* 0x00008f006e077a24 */ /* 0x000fe200078e0200 */
[----:B------:R-:W-:Y:S01]  /*3090*/  IADD3 R0, -R232, R8, RZ ;  /* 0x00000008e8007210 */ /* 0x000fe20007ffe1ff */
[----:B------:R-:W-:Y:S01]  /*30a0*/  IMAD.WIDE.U32 R108, R110, c[0x0][0x238], R2 ;  /* 0x00008e006e6c7a25 */ /* 0x000fe200078e0002 */
[----:B------:R-:W-:Y:S02]  /*30b0*/  IADD3 R21, R24, R13, RZ ;  /* 0x0000000d18157210 */ /* 0x000fe40007ffe0ff */
[C---:B------:R-:W-:Y:S01]  /*30c0*/  ISETP.GE.AND P1, PT, R0.reuse, 0x1, PT ;  /* 0x000000010000780c */ /* 0x040fe20003f26270 */
[----:B-1----:R-:W-:Y:S01]  /*30d0*/  IMAD R23, R241, c[0x0][0x1ec], R9 ;  /* 0x00007b00f1177a24 */ /* 0x002fe200078e0209 */
        /* <DEDUP_REMOVED lines=10> */
[----:B------:R-:W-:Y:S01]  /*3180*/  IMAD.WIDE.U32 R16, R232, c[0x0][0x290], R142 ;  /* 0x0000a400e8107a25 */ /* 0x000fe200078e008e */
        /* <DEDUP_REMOVED lines=17> */
[C---:B------:R-:W-:Y:S01]  /*32a0*/  SHF.L.U64.HI R130, R139.reuse, R131, c[0x0][0x294] ;  /* 0x0000a5008b827619 */ /* 0x040fe20000010283 */
        /* <DEDUP_REMOVED lines=22> */
[----:B---3--:R-:W-:Y:S01]  /*3410*/  @P3 MOV R2, R26 ;  /* 0x0000001a00023202 */ /* 0x008fe20000000f00 */
        /* <DEDUP_REMOVED lines=53> */
[----:B------:R-:W-:Y:S01]  /*3770*/  IADD3 R119, P0, R232, R28, RZ ;  /* 0x0000001ce8777210 */ /* 0x000fe20007f1e0ff */
[----:B------:R-:W-:Y:S01]  /*3780*/  IMAD.WIDE.U32 R2, R241, c[0x0][0x210], R140 ;  /* 0x00008400f1027a25 */ /* 0x000fe200078e008c */
[----:B------:R-:W-:Y:S01]  /*3790*/  LOP3.LUT R214, R214, 0xffffffef, RZ, 0xc0, !PT ;  /* 0xffffffefd6d67812 */ /* 0x000fe200078ec0ff */
[----:B------:R-:W-:-:S02]  /*37a0*/  ULDC.U8 UR7, c[0x0][0x298] ;  /* 0x0000a60000077ab9 */ /* 0x000fc40000000000 */
[----:B------:R-:W-:Y:S02]  /*37b0*/  IMAD R95, R84, c[0x0][0x26c], R5 ;  /* 0x00009b00545f7a24 */ /* 0x000fe400078e0205 */
[C---:B------:R-:W-:Y:S02]  /*37c0*/  IMAD R9, R241.reuse, c[0x0][0x264], R9 ;  /* 0x00009900f1097a24 */ /* 0x040fe400078e0209 */
[----:B------:R-:W-:Y:S01]  /*37d0*/  IMAD.IADD R5, R144, 0x1, R7 ;  /* 0x0000000190057824 */ /* 0x000fe200078e0207 */
[----:B------:R-:W-:Y:S01]  /*37e0*/  SHF.R.S32.HI R7, RZ, 0x1f, R0 ;  /* 0x0000001fff077819 */ /* 0x000fe20000011400 */
[----:B------:R-:W-:Y:S02]  /*37f0*/  IMAD R3, R241, c[0x0][0x214], R3 ;  /* 0x00008500f1037a24 */ /* 0x000fe400078e0203 */
[C---:B------:R-:W-:Y:S02]  /*3800*/  IMAD.SHL.U32 R31, R232.reuse, 0x40, RZ ;  /* 0x00000040e81f7824 */ /* 0x040fe400078e00ff */
[----:B------:R-:W-:-:S02]  /*3810*/  IMAD.SHL.U32 R32, R232, 0x40, RZ ;  /* 0x00000040e8207824 */ /* 0x000fc400078e00ff */
[----:B------:R-:W-:Y:S01]  /*3820*/  IMAD.WIDE.U32 R84, R84, c[0x0][0x268], R8 ;  /* 0x00009a0054547a25 */ /* 0x000fe200078e0008 */
[----:B------:R-:W-:Y:S02]  /*3830*/  SHF.R.S32.HI R8, RZ, 0x1f, R5 ;  /* 0x0000001fff087819 */ /* 0x000fe40000011405 */
[-C--:B------:R-:W-:Y:S01]  /*3840*/  LEA.HI R9, R7, R0.reuse, RZ, 0x6 ;  /* 0x0000000007097211 */ /* 0x080fe200078f30ff */
[----:B------:R-:W-:Y:S01]  /*3850*/  IMAD.WIDE.U32 R82, R27, c[0x0][0x218], R2 ;  /* 0x000086001b527a25 */ /* 0x000fe200078e0002 */
[----:B------:R-:W-:Y:S02]  /*3860*/  LEA.HI R2, R7, R0, RZ, 0x3 ;  /* 0x0000000007027211 */ /* 0x000fe400078f18ff */
[----:B------:R-:W-:Y:S01]  /*3870*/  LOP3.LUT R31, R31, 0x1c0, RZ, 0xc0, !PT ;  /* 0x000001c01f1f7812 */ /* 0x000fe200078ec0ff */
[----:B------:R-:W-:Y:S01]  /*3880*/  IMAD R10, R26, c[0x0][0x218], RZ ;  /* 0x000086001a0a7a24 */ /* 0x000fe200078e02ff */
[----:B------:R-:W-:Y:S01]  /*3890*/  LOP3.LUT R32, R32, 0x1c0, RZ, 0xc0, !PT ;  /* 0x000001c020207812 */ /* 0x000fe200078ec0ff */
[----:B------:R-:W-:Y:S01]  /*38a0*/  IMAD.X R118, R30, 0x1, R15, P0 ;  /* 0x000000011e767824 */ /* 0x000fe200000e060f */
[CC--:B------:R-:W-:Y:S01]  /*38b0*/  LEA.HI R0, R8.reuse, R5.reuse, RZ, 0x3 ;  /* 0x0000000508007211 */ /* 0x0c0fe200078f18ff */
[----:B------:R-:W-:Y:S01]  /*38c0*/  IMAD R14, R27, c[0x0][0x21c], R10 ;  /* 0x000087001b0e7a24 */ /* 0x000fe200078e020a */
[----:B------:R-:W-:Y:S01]  /*38d0*/  LEA.HI R3, R8, R5, RZ, 0x6 ;  /* 0x0000000508037211 */ /* 0x000fe200078f30ff */
[----:B------:R-:W-:Y:S01]  /*38e0*/  IMAD.MOV.U32 R152, RZ, RZ, c[0x0][0x1e0] ;  /* 0x00007800ff987624 */ /* 0x000fe200078e00ff */
[----:B------:R-:W-:Y:S01]  /*38f0*/  SHF.R.S32.HI R5, RZ, 0x6, R9 ;  /* 0x00000006ff057819 */ /* 0x000fe20000011409 */
[----:B------:R-:W-:Y:S01]  /*3900*/  IMAD.IADD R95, R85, 0x1, R95 ;  /* 0x00000001555f7824 */ /* 0x000fe200078e025f */
[----:B------:R-:W-:Y:S01]  /*3910*/  LOP3.LUT R8, R31, 0x38, R2, 0xf8, !PT ;  /* 0x000000381f087812 */ /* 0x000fe200078ef802 */
[----:B------:R-:W-:Y:S01]  /*3920*/  IMAD.IADD R94, R83, 0x1, R14 ;  /* 0x00000001535e7824 */ /* 0x000fe200078e020e */
[----:B------:R-:W-:Y:S01]  /*3930*/  LOP3.LUT R7, R252, 0x38, R2, 0xf8, !PT ;  /* 0x00000038fc077812 */ /* 0x000fe200078ef802 */
[C---:B------:R-:W-:Y:S01]  /*3940*/  IMAD R13, R5.reuse, 0xc00, R6 ;  /* 0x00000c00050d7824 */ /* 0x040fe200078e0206 */
[----:B------:R-:W-:Y:S01]  /*3950*/  SHF.R.U32.HI R32, RZ, 0x3, R32 ;  /* 0x00000003ff207819 */ /* 0x000fe20000011620 */
[----:B------:R-:W-:Y:S01]  /*3960*/  IMAD R12, R5, 0xc00, R11 ;  /* 0x00000c00050c7824 */ /* 0x000fe200078e020b */
[----:B------:R-:W-:-:S02]  /*3970*/  LOP3.LUT R5, R7, R137, RZ, 0x3c, !PT ;  /* 0x0000008907057212 */ /* 0x000fc400078e3cff */
[-C--:B------:R-:W-:Y:S02]  /*3980*/  LOP3.LUT R10, R8, R32.reuse, RZ, 0x3c, !PT ;  /* 0x00000020080a7212 */ /* 0x080fe400078e3cff */
[----:B------:R-:W-:Y:S01]  /*3990*/  SHF.R.S32.HI R3, RZ, 0x6, R3 ;  /* 0x00000006ff037819 */ /* 0x000fe20000011403 */
[----:B------:R-:W-:Y:S01]  /*39a0*/  IMAD.IADD R12, R12, 0x1, R5 ;  /* 0x000000010c0c7824 */ /* 0x000fe200078e0205 */
[----:B------:R-:W-:Y:S01]  /*39b0*/  LOP3.LUT R9, R31, 0x38, R0, 0xf8, !PT ;  /* 0x000000381f097812 */ /* 0x000fe200078ef800 */
[----:B------:R-:W-:Y:S01]  /*39c0*/  IMAD.IADD R10, R13, 0x1, R10 ;  /* 0x000000010d0a7824 */ /* 0x000fe200078e020a */
[----:B------:R-:W-:Y:S01]  /*39d0*/  IADD3 R31, R232, 0x20, RZ ;  /* 0x00000020e81f7810 */ /* 0x000fe20007ffe0ff */
[----:B------:R-:W-:Y:S01]  /*39e0*/  IMAD R8, R3, 0xc00, R6 ;  /* 0x00000c0003087824 */ /* 0x000fe200078e0206 */
[----:B------:R-:W-:Y:S01]  /*39f0*/  LOP3.LUT R7, R9, R32, RZ, 0x3c, !PT ;  /* 0x0000002009077212 */ /* 0x000fe200078e3cff */
[----:B------:R-:W-:Y:S01]  /*3a00*/  IMAD.SHL.U32 R116, R10, 0x2, RZ ;  /* 0x000000020a747824 */ /* 0x000fe200078e00ff */
[----:B------:R-:W-:Y:S01]  /*3a10*/  SHF.R.S32.HI R13, RZ, 0x1f, R31 ;  /* 0x0000001fff0d7819 */ /* 0x000fe2000001141f */
[----:B------:R-:W-:Y:S01]  /*3a20*/  IMAD.WIDE.U32 R148, R31, c[0x0][0x1e0], RZ ;  /* 0x000078001f947a25 */ /* 0x000fe200078e00ff */
[----:B------:R-:W-:-:S02]  /*3a30*/  LOP3.LUT R5, R252, 0x38, R0, 0xf8, !PT ;  /* 0x00000038fc057812 */ /* 0x000fc400078ef800 */
        /* <DEDUP_REMOVED lines=8> */
[----:B------:R-:W-:Y:S01]  /*3ac0*/  SHF.L.U64.HI R131, R152, R131, c[0x0][0x1e4] ;  /* 0x0000790098837619 */ /* 0x000fe20000010283 */
[----:B------:R-:W-:Y:S01]  /*3ad0*/  IMAD.IADD R5, R8, 0x1, R5 ;  /* 0x0000000108057824 */ /* 0x000fe200078e0205 */
        /* <DEDUP_REMOVED lines=8> */
[----:B------:R-:W-:Y:S01]  /*3b60*/  @P0 LOP3.LUT R214, R214, 0x10, RZ, 0xfc, !PT ;  /* 0x00000010d6d60812 */ /* 0x000fe200078efcff */
[----:B------:R-:W-:-:S02]  /*3b70*/  IMAD.SHL.U32 R113, R5, 0x2, RZ ;  /* 0x0000000205717824 */ /* 0x000fc400078e00ff */
.L_x_4466:
        /* <DEDUP_REMOVED lines=77> */
.L_x_4430:
[----:B------:R-:W-:Y:S05]  /*4050*/  BSYNC B0 ;  /* 0x0000000000007941 */ /* 0x000fea0003800000 */
.L_x_4429:
        /* <DEDUP_REMOVED lines=67> */
.L_x_4432:
[----:B------:R-:W-:Y:S05]  /*4490*/  BSYNC B0 ;  /* 0x0000000000007941 */ /* 0x000fea0003800000 */
.L_x_4431:
        /* <DEDUP_REMOVED lines=82> */
.L_x_4436:
[----:B------:R-:W-:Y:S05]  /*49c0*/  BSYNC B0 ;  /* 0x0000000000007941 */ /* 0x000fea0003800000 */
.L_x_4435:
        /* <DEDUP_REMOVED lines=57> */
.L_x_4438:
[----:B------:R-:W-:Y:S05]  /*4d60*/  BSYNC B0 ;  /* 0x0000000000007941 */ /* 0x000fea0003800000 */
.L_x_4437:
        /* <DEDUP_REMOVED lines=57> */
.L_x_4440:
[----:B------:R-:W-:Y:S05]  /*5100*/  BSYNC B0 ;  /* 0x0000000000007941 */ /* 0x000fea0003800000 */
.L_x_4439:
        /* <DEDUP_REMOVED lines=56> */
.L_x_4434:
[----:B------:R-:W-:Y:S05]  /*5490*/  BSYNC B1 ;  /* 0x0000000000017941 */ /* 0x000fea0003800000 */
.L_x_4433:
        /* <DEDUP_REMOVED lines=57> */
.L_x_4443:
[----:B------:R-:W-:Y:S05]  /*5830*/  BSYNC B0 ;  /* 0x0000000000007941 */ /* 0x000fea0003800000 */
.L_x_4442:
        /* <DEDUP_REMOVED lines=57> */
.L_x_4445:
[----:B------:R-:W-:Y:S05]  /*5bd0*/  BSYNC B0 ;  /* 0x0000000000007941 */ /* 0x000fea0003800000 */
.L_x_4444:
        /* <DEDUP_REMOVED lines=57> */
.L_x_4447:
[----:B------:R-:W-:Y:S05]  /*5f70*/  BSYNC B0 ;  /* 0x0000000000007941 */ /* 0x000fea0003800000 */
.L_x_4446:
        /* <DEDUP_REMOVED lines=57> */
.L_x_4428:
        /* <DEDUP_REMOVED lines=36> */
.L_x_4449:
[----:B------:R-:W-:Y:S05]  /*6550*/  BSYNC B0 ;  /* 0x0000000000007941 */ /* 0x000fea0003800000 */
.L_x_4448:
        /* <DEDUP_REMOVED lines=58> */
.L_x_4451:
[----:B------:R-:W-:Y:S05]  /*6900*/  BSYNC B0 ;  /* 0x0000000000007941 */ /* 0x000fea0003800000 */
.L_x_4450:
        /* <DEDUP_REMOVED lines=28> */
[C---:B------:R-:W-:Y:S01]  /*6ad0*/  IMAD.SHL.U32 R155, R232.reuse, 0x40, RZ ;  /* 0x00000040e89b7824 */ /* 0x040fe200078e00ff */
[----:B------:R-:W-:Y:S01]  /*6ae0*/  BSSY B0, `(.L_x_4454) ;  /* 0x0000084000007945 */ /* 0x000fe20003800000 */
[----:B------:R-:W-:Y:S02]  /*6af0*/  IMAD.SHL.U32 R156, R232, 0x40, RZ ;  /* 0x00000040e89c7824 */ /* 0x000fe400078e00ff */
[----:B------:R-:W-:Y:S01]  /*6b00*/  IMAD.X R73, R76, 0x1, R112, P0 ;  /* 0x000000014c497824 */ /* 0x000fe200000e0670 */
[----:B------:R-:W-:Y:S02]  /*6b10*/  ISETP.GE.AND P0, PT, R140, c[0x0][0x1d4], PT ;  /* 0x000075008c007a0c */ /* 0x000fe40003f06270 */
[----:B------:R-:W-:Y:S02]  /*6b20*/  LOP3.LUT R155, R155, 0x1c0, RZ, 0xc0, !PT ;  /* 0x000001c09b9b7812 */ /* 0x000fe400078ec0ff */
[----:B------:R-:W-:Y:S02]  /*6b30*/  LOP3.LUT R156, R156, 0x1c0, RZ, 0xc0, !PT ;  /* 0x000001c09c9c7812 */ /* 0x000fe400078ec0ff */
[----:B------:R-:W-:Y:S07]  /*6b40*/  SHF.R.U32.HI R155, RZ, 0x3, R155 ;  /* 0x00000003ff9b7819 */ /* 0x000fee000001169b */
        /* <DEDUP_REMOVED lines=125> */
.L_x_4455:
[----:B------:R-:W-:Y:S05]  /*7320*/  BSYNC B0 ;  /* 0x0000000000007941 */ /* 0x000fea0003800000 */
.L_x_4454:
        /* <DEDUP_REMOVED lines=127> */
.L_x_4453:
[----:B------:R-:W-:Y:S05]  /*7b20*/  BSYNC B1 ;  /* 0x0000000000017941 */ /* 0x000fea0003800000 */
.L_x_4452:
        /* <DEDUP_REMOVED lines=132> */
.L_x_4457:
[----:B------:R-:W-:Y:S05]  /*8370*/  BSYNC B0 ;  /* 0x0000000000007941 */ /* 0x000fea0003800000 */
.L_x_4456:
        /* <DEDUP_REMOVED lines=130> */
.L_x_4427:
        /* <DEDUP_REMOVED lines=22> */
.L_x_4459:
[----:B------:R-:W-:Y:S05]  /*8d00*/  BSYNC B0 ;  /* 0x0000000000007941 */ /* 0x000fea0003800000 */
.L_x_4458:
        /* <DEDUP_REMOVED lines=19> */
.L_x_4441:
[----:B------:R-:W-:Y:S05]  /*8e40*/  BSYNC B2 ;  /* 0x0000000000027941 */ /* 0x000fea0003800000 */
.L_x_4426:
[----:B--2---:R-:W-:Y:S01]  /*8e50*/  IMAD.WIDE.U32 R2, R37, 0x30, RZ ;  /* 0x0000003025027825 */ /* 0x004fe200078e00ff */
[----:B-1----:R-:W-:Y:S01]  /*8e60*/  P2R R14, PR, RZ, 0x2 ;  /* 0x00000002ff0e7803 */ /* 0x002fe20000000000 */
[----:B------:R-:W-:Y:S01]  /*8e70*/  BSSY B0, `(.L_x_4460) ;  /* 0x000004e000007945 */ /* 0x000fe20003800000 */
[----:B------:R-:W-:Y:S01]  /*8e80*/  LOP3.LUT P1, RZ, R214, 0x8, RZ, 0xc0, !PT ;  /* 0x00000008d6ff7812 */ /* 0x000fe2000782c0ff */
[----:B------:R-:W-:Y:S01]  /*8e90*/  IMAD R5, R81, 0x30, RZ ;  /* 0x0000003051057824 */ /* 0x000fe200078e02ff */
[-C--:B------:R-:W-:Y:S02]  /*8ea0*/  IADD3 R0, P0, R110, R2.reuse, RZ ;  /* 0x000000026e007210 */ /* 0x080fe40007f1e0ff */
[C---:B------:R-:W-:Y:S01]  /*8eb0*/  LOP3.LUT P5, RZ, R214.reuse, 0x2, RZ, 0xc0, !PT ;  /* 0x00000002d6ff7812 */ /* 0x040fe200078ac0ff */
        /* <DEDUP_REMOVED lines=73> */
.L_x_4461:
[----:B-1----:R-:W-:Y:S05]  /*9350*/  BSYNC B0 ;  /* 0x0000000000007941 */ /* 0x002fea0003800000 */
.L_x_4460:
        /* <DEDUP_REMOVED lines=30> */
.L_x_4463:
[----:B------:R-:W-:Y:S05]  /*9540*/  BSYNC B0 ;  /* 0x0000000000007941 */ /* 0x000fea0003800000 */
.L_x_4462:
        /* <DEDUP_REMOVED lines=10> */
[----:B------:R-:W-:Y:S01]  /*95f0*/  LOP3.LUT P2, RZ, R214, 0x8, RZ, 0xc0, !PT ;  /* 0x00000008d6ff7812 */ /* 0x000fe2000784c0ff */
        /* <DEDUP_REMOVED lines=32> */
.L_x_4465:
[----:B------:R-:W-:Y:S05]  /*9800*/  BSYNC B0 ;  /* 0x0000000000007941 */ /* 0x000fea0003800000 */
.L_x_4464:
        /* <DEDUP_REMOVED lines=11> */
.L_x_4425:
        /* <DEDUP_REMOVED lines=9> */
[----:B--2---:R-:W-:-:S05]  /*9950*/  @P3 IMAD.HI.U32 R2, R0, c[0x0][0x2c8], RZ ;  /* 0x0000b20000023a27 */ /* 0x004fca00078e00ff */
        /* <DEDUP_REMOVED lines=18> */
.L_x_4469:
[----:B------:R-:W-:-:S13]  /*9a80*/  ISETP.NE.AND P0, PT, R4, 0x1, PT ;  /* 0x000000010400780c */ /* 0x000fda0003f05270 */
[----:B------:R-:W-:-:S05]  /*9a90*/  @P0 IMAD.HI.U32 R3, R0, c[0x0][0x330], RZ ;  /* 0x0000cc0000030a27 */ /* 0x000fca00078e00ff */
[----:B------:R-:W-:Y:S02]  /*9aa0*/  @P0 SHF.R.U32.HI R0, RZ, c[0x0][0x334], R3 ;  /* 0x0000cd00ff000a19 */ /* 0x000fe40000011603 */
.L_x_4470:
[----:B------:R-:W-:Y:S05]  /*9ab0*/  BSYNC B0 ;  /* 0x0000000000007941 */ /* 0x000fea0003800000 */
.L_x_4468:
[----:B------:R-:W-:-:S05]  /*9ac0*/  IMAD R0, R0, R4, c[0x0][0x32c] ;  /* 0x0000cb0000007624 */ /* 0x000fca00078e0204 */
[----:B------:R-:W-:-:S04]  /*9ad0*/  IMNMX R2, R2, R0, PT ;  /* 0x0000000002027217 */ /* 0x000fc80003800200 */
.L_x_4467:
        /* <DEDUP_REMOVED lines=20> */
.L_x_4473:
[----:B------:R-:W-:-:S13]  /*9c20*/  ISETP.NE.AND P0, PT, R4, 0x1, PT ;  /* 0x000000010400780c */ /* 0x000fda0003f05270 */
[----:B------:R-:W-:-:S05]  /*9c30*/  @P0 IMAD.HI.U32 R3, R0, c[0x0][0x330], RZ ;  /* 0x0000cc0000030a27 */ /* 0x000fca00078e00ff */
[----:B------:R-:W-:Y:S02]  /*9c40*/  @P0 SHF.R.U32.HI R0, RZ, c[0x0][0x334], R3 ;  /* 0x0000cd00ff000a19 */ /* 0x000fe40000011603 */
.L_x_4474:
[----:B------:R-:W-:Y:S05]  /*9c50*/  BSYNC B0 ;  /* 0x0000000000007941 */ /* 0x000fea0003800000 */
.L_x_4472:
[----:B------:R-:W-:-:S05]  /*9c60*/  IMAD R0, R0, c[0x0][0x32c], RZ ;  /* 0x0000cb0000007a24 */ /* 0x000fca00078e02ff */
[----:B------:R-:W-:-:S05]  /*9c70*/  IMNMX R2, R2, R0, !PT ;  /* 0x0000000002027217 */ /* 0x000fca0007800200 */
.L_x_4471:
        /* <DEDUP_REMOVED lines=39> */
.L_x_4476:
[----:B------:R-:W-:Y:S05]  /*9ef0*/  BSYNC B0 ;  /* 0x0000000000007941 */ /* 0x000fea0003800000 */
.L_x_4475:
        /* <DEDUP_REMOVED lines=71> */
[----:B------:R-:W-:-:S13]  /*a370*/  ISETP.GT.AND P0, PT, R222, R237, PT ;  /* 0x000000edde00720c */ /* 0x000fda0003f04270 */
        /* <DEDUP_REMOVED lines=113> */
[----:B-1----:R-:W-:Y:S01]  /*aa90*/  IMAD.X R23, RZ, RZ, UR8, P1 ;  /* 0x00000008ff177e24 */ /* 0x002fe200088e06ff */
[----:B------:R-:W-:Y:S01]  /*aaa0*/  ISETP.GE.AND P2, PT, R235, c[0x0][0x198], PT ;  /* 0x00006600eb007a0c */ /* 0x000fe20003f46270 */
[----:B------:R-:W-:Y:S01]  /*aab0*/  IMAD.IADD R7, R232, 0x1, R26 ;  /* 0x00000001e8077824 */ /* 0x000fe200078e021a */
[----:B------:R-:W-:Y:S01]  /*aac0*/  ISETP.GE.AND P4, PT, R236, c[0x0][0x198], PT ;  /* 0x00006600ec007a0c */ /* 0x000fe20003f86270 */
[----:B------:R-:W-:Y:S02]  /*aad0*/  IMAD.IADD R228, R225, 0x1, R228 ;  /* 0x00000001e1e47824 */ /* 0x000fe400078e02e4 */
[----:B------:R-:W-:Y:S01]  /*aae0*/  IMAD.IADD R229, R227, 0x1, R4 ;  /* 0x00000001e3e57824 */ /* 0x000fe200078e0204 */
[----:B------:R-:W-:Y:S07]  /*aaf0*/  BRA.DIV ~URZ, `(.L_x_4478) ;  /* 0x00013e627f007947 */ /* 0x000fee000b800000 */
[----:B------:R1:W2:Y:S02]  /*ab00*/  SHFL.IDX PT, R4, R17, RZ, 0x181f ;  /* 0x00181fff11047589 */ /* 0x0002a400000e0000 */
.L_x_4608:
[----:B------:R-:W-:Y:S05]  /*ab10*/  BRA.DIV ~URZ, `(.L_x_4479) ;  /* 0x00013ec27f007947 */ /* 0x000fea000b800000 */
[----:B------:R3:W4:Y:S02]  /*ab20*/  SHFL.IDX PT, R0, R20, RZ, 0x181f ;  /* 0x00181fff14007589 */ /* 0x00072400000e0000 */
.L_x_4609:
[----:B------:R-:W-:Y:S01]  /*ab30*/  IMAD R16, R21, c[0x0][0x2c4], RZ ;  /* 0x0000b10015107a24 */ /* 0x000fe200078e02ff */
[----:B------:R-:W-:Y:S04]  /*ab40*/  BSSY B0, `(.L_x_4480) ;  /* 0x0000016000007945 */ /* 0x000fe80003800000 */
[----:B------:R-:W-:-:S13]  /*ab50*/  ISETP.GE.AND P0, PT, R7, R16, PT ;  /* 0x000000100700720c */ /* 0x000fda0003f06270 */
[----:B------:R-:W-:Y:S05]  /*ab60*/  @P0 BRA `(.L_x_4481) ;  /* 0x0000013000000947 */ /* 0x000fea0003800000 */
[----:B------:R-:W5:Y:S04]  /*ab70*/  LDL R3, [R1+0x70] ;  /* 0x0000700001037983 */ /* 0x000f680000100800 */
[----:B---3--:R-:W3:Y:S04]  /*ab80*/  LDL R8, [R1+0x78] ;  /* 0x0000780001087983 */ /* 0x008ee80000100800 */
[----:B----4-:R-:W4:Y:S04]  /*ab90*/  LDL R2, [R1+0x80] ;  /* 0x0000800001027983 */ /* 0x010f280000100800 */
[----:B--2---:R-:W2:Y:S01]  /*aba0*/  LDL R10, [R1+0x7c] ;  /* 0x00007c00010a7983 */ /* 0x004ea20000100800 */
[----:B------:R-:W-:-:S04]  /*abb0*/  LEA R14, P0, R140, R0, 0x1 ;  /* 0x000000008c0e7211 */ /* 0x000fc800078008ff */
[----:B------:R-:W-:-:S05]  /*abc0*/  LEA.HI.X R15, R140, R4, R141, 0x1, P0 ;  /* 0x000000048c0f7211 */ /* 0x000fca00000f0c8d */
[----:B------:R-:W-:Y:S01]  /*abd0*/  @!PT LDS RZ, [RZ] ;  /* 0x00000000fffff984 */ /* 0x000fe20000000800 */
[----:B------:R-:W-:Y:S01]  /*abe0*/  @!PT LDS RZ, [RZ] ;  /* 0x00000000fffff984 */ /* 0x000fe20000000800 */
[----:B------:R-:W-:Y:S01]  /*abf0*/  @!PT LDS RZ, [RZ] ;  /* 0x00000000fffff984 */ /* 0x000fe20000000800 */
[----:B------:R1:W-:Y:S01]  /*ac00*/  LDGSTS.E.BYPASS.LTC128B.128 [R215+0x10080], [R14.64], !P5 ;  /* 0x100800000ed77fae */ /* 0x0003e2000e901d4c */
[----:B-----5:R-:W-:-:S04]  /*ac10*/  LEA R12, P0, R3, R0, 0x1 ;  /* 0x00000000030c7211 */ /* 0x020fc800078008ff */
[----:B---3--:R-:W-:Y:S02]  /*ac20*/  LEA.HI.X R13, R3, R4, R8, 0x1, P0 ;  /* 0x00000004030d7211 */ /* 0x008fe400000f0c08 */
[----:B------:R-:W-:-:S03]  /*ac30*/  LEA R8, P0, R235, R0, 0x1 ;  /* 0x00000000eb087211 */ /* 0x000fc600078008ff */
[----:B------:R1:W-:Y:S01]  /*ac40*/  LDGSTS.E.BYPASS.LTC128B.128 [R215+0x14080], [R12.64], !P3 ;  /* 0x140800000cd77fae */ /* 0x0003e2000d901d4c */
[----:B----4-:R-:W-:Y:S02]  /*ac50*/  LEA.HI.X R9, R235, R4, R2, 0x1, P0 ;  /* 0x00000004eb097211 */ /* 0x010fe400000f0c02 */
[----:B------:R-:W-:-:S03]  /*ac60*/  LEA R2, P0, R236, R0, 0x1 ;  /* 0x00000000ec027211 */ /* 0x000fc600078008ff */
[----:B------:R1:W-:Y:S01]  /*ac70*/  LDGSTS.E.BYPASS.LTC128B.128 [R215+0x18080], [R8.64], !P2 ;  /* 0x1808000008d77fae */ /* 0x0003e2000d101d4c */
[----:B--2---:R-:W-:-:S05]  /*ac80*/  LEA.HI.X R3, R236, R4, R10, 0x1, P0 ;  /* 0x00000004ec037211 */ /* 0x004fca00000f0c0a */
[----:B------:R1:W-:Y:S04]  /*ac90*/  LDGSTS.E.BYPASS.LTC128B.128 [R215+0x1c080], [R2.64], !P4 ;  /* 0x1c08000002d77fae */ /* 0x0003e8000e101d4c */
.L_x_4481:
[----:B------:R-:W-:Y:S05]  /*aca0*/  BSYNC B0 ;  /* 0x0000000000007941 */ /* 0x000fea0003800000 */
.L_x_4480:
[----:B------:R-:W-:Y:S05]  /*acb0*/  BRA.DIV ~URZ, `(.L_x_4482) ;  /* 0x00013da27f007947 */ /* 0x000fea000b800000 */
[----:B--2---:R2:W1:Y:S04]  /*acc0*/  SHFL.IDX PT, R4, R17, 0x1, 0x181f ;  /* 0x00381f0011047f89 */ /* 0x00446800000e0000 */
[----:B----4-:R2:W4:Y:S02]  /*acd0*/  SHFL.IDX PT, R0, R20, 0x1, 0x181f ;  /* 0x00381f0014007f89 */ /* 0x01052400000e0000 */
.L_x_4610:
[----:B-1----:R-:W-:Y:S01]  /*ace0*/  IADD3 R2, R7, 0x20, RZ ;  /* 0x0000002007027810 */ /* 0x002fe20007ffe0ff */
[----:B------:R-:W-:Y:S03]  /*acf0*/  BSSY B0, `(.L_x_4483) ;  /* 0x0000016000007945 */ /* 0x000fe60003800000 */
[----:B------:R-:W-:-:S13]  /*ad00*/  ISETP.GE.AND P0, PT, R2, R16, PT ;  /* 0x000000100200720c */ /* 0x000fda0003f06270 */
[----:B------:R-:W-:Y:S05]  /*ad10*/  @P0 BRA `(.L_x_4484) ;  /* 0x0000013000000947 */ /* 0x000fea0003800000 */
[----:B------:R-:W5:Y:S04]  /*ad20*/  LDL R8, [R1+0x70] ;  /* 0x0000700001087983 */ /* 0x000f680000100800 */
[----:B--2---:R-:W2:Y:S04]  /*ad30*/  LDL R9, [R1+0x78] ;  /* 0x0000780001097983 */ /* 0x004ea80000100800 */
[----:B---3--:R-:W3:Y:S04]  /*ad40*/  LDL R3, [R1+0x80] ;  /* 0x0000800001037983 */ /* 0x008ee80000100800 */
[----:B----4-:R-:W4:Y:S01]  /*ad50*/  LDL R10, [R1+0x7c] ;  /* 0x00007c00010a7983 */ /* 0x010f220000100800 */
[----:B------:R-:W-:-:S04]  /*ad60*/  LEA R14, P0, R140, R0, 0x1 ;  /* 0x000000008c0e7211 */ /* 0x000fc800078008ff */
[----:B------:R-:W-:-:S05]  /*ad70*/  LEA.HI.X R15, R140, R4, R141, 0x1, P0 ;  /* 0x000000048c0f7211 */ /* 0x000fca00000f0c8d */
[----:B------:R-:W-:Y:S01]  /*ad80*/  @!PT LDS RZ, [RZ] ;  /* 0x00000000fffff984 */ /* 0x000fe20000000800 */
[----:B------:R-:W-:Y:S01]  /*ad90*/  @!PT LDS RZ, [RZ] ;  /* 0x00000000fffff984 */ /* 0x000fe20000000800 */
[----:B------:R-:W-:Y:S01]  /*ada0*/  @!PT LDS RZ, [RZ] ;  /* 0x00000000fffff984 */ /* 0x000fe20000000800 */
[----:B------:R1:W-:Y:S01]  /*adb0*/  LDGSTS.E.BYPASS.LTC128B.128 [R223+0x11080], [R14.64], !P5 ;  /* 0x110800000edf7fae */ /* 0x0003e2000e901d4c */
[----:B-----5:R-:W-:-:S04]  /*adc0*/  LEA R12, P0, R8, R0, 0x1 ;  /* 0x00000000080c7211 */ /* 0x020fc800078008ff */
[----:B--2---:R-:W-:Y:S02]  /*add0*/  LEA.HI.X R13, R8, R4, R9, 0x1, P0 ;  /* 0x00000004080d7211 */ /* 0x004fe400000f0c09 */
[----:B------:R-:W-:-:S03]  /*ade0*/  LEA R8, P0, R235, R0, 0x1 ;  /* 0x00000000eb087211 */ /* 0x000fc600078008ff */
[----:B------:R1:W-:Y:S01]  /*adf0*/  LDGSTS.E.BYPASS.LTC128B.128 [R223+0x15080], [R12.64], !P3 ;  /* 0x150800000cdf7fae */ /* 0x0003e2000d901d4c */
[----:B---3--:R-:W-:Y:S02]  /*ae00*/  LEA.HI.X R9, R235, R4, R3, 0x1, P0 ;  /* 0x00000004eb097211 */ /* 0x008fe400000f0c03 */
[----:B------:R-:W-:-:S03]  /*ae10*/  LEA R2, P0, R236, R0, 0x1 ;  /* 0x00000000ec027211 */ /* 0x000fc600078008ff */
[----:B------:R1:W-:Y:S01]  /*ae20*/  LDGSTS.E.BYPASS.LTC128B.128 [R223+0x19080], [R8.64], !P2 ;  /* 0x1908000008df7fae */ /* 0x0003e2000d101d4c */
[----:B----4-:R-:W-:-:S05]  /*ae30*/  LEA.HI.X R3, R236, R4, R10, 0x1, P0 ;  /* 0x00000004ec037211 */ /* 0x010fca00000f0c0a */
[----:B------:R1:W-:Y:S04]  /*ae40*/  LDGSTS.E.BYPASS.LTC128B.128 [R223+0x1d080], [R2.64], !P4 ;  /* 0x1d08000002df7fae */ /* 0x0003e8000e101d4c */
.L_x_4484:
[----:B------:R-:W-:Y:S05]  /*ae50*/  BSYNC B0 ;  /* 0x0000000000007941 */ /* 0x000fea0003800000 */
.L_x_4483:
[----:B------:R-:W-:Y:S05]  /*ae60*/  BRA.DIV ~URZ, `(.L_x_4485) ;  /* 0x00013ce27f007947 */ /* 0x000fea000b800000 */
[----:B------:R1:W2:Y:S02]  /*ae70*/  SHFL.IDX PT, R4, R17, 0x2, 0x181f ;  /* 0x00581f0011047f89 */ /* 0x0002a400000e0000 */
.L_x_4611:
[----:B------:R-:W-:Y:S05]  /*ae80*/  BRA.DIV ~URZ, `(.L_x_4486) ;  /* 0x00013d427f007947 */ /* 0x000fea000b800000 */
[----:B----4-:R4:W1:Y:S02]  /*ae90*/  SHFL.IDX PT, R0, R20, 0x2, 0x181f ;  /* 0x00581f0014007f89 */ /* 0x01086400000e0000 */
.L_x_4612:
[----:B-1----:R-:W-:Y:S01]  /*aea0*/  IADD3 R2, R7, 0x40, RZ ;  /* 0x0000004007027810 */ /* 0x002fe20007ffe0ff */
[----:B------:R-:W-:Y:S03]  /*aeb0*/  BSSY B0, `(.L_x_4487) ;  /* 0x0000016000007945 */ /* 0x000fe60003800000 */
        /* <DEDUP_REMOVED lines=21> */
.L_x_4488:
[----:B------:R-:W-:Y:S05]  /*b010*/  BSYNC B0 ;  /* 0x0000000000007941 */ /* 0x000fea0003800000 */
.L_x_4487:
[----:B------:R-:W-:Y:S05]  /*b020*/  BRA.DIV ~URZ, `(.L_x_4489) ;  /* 0x00013c227f007947 */ /* 0x000fea000b800000 */
[----:B--2---:R2:W1:Y:S04]  /*b030*/  SHFL.IDX PT, R4, R17, 0x3, 0x181f ;  /* 0x00781f0011047f89 */ /* 0x00446800000e0000 */
[----:B------:R2:W3:Y:S02]  /*b040*/  SHFL.IDX PT, R0, R20, 0x3, 0x181f ;  /* 0x00781f0014007f89 */ /* 0x0004e400000e0000 */
.L_x_4613:
[----:B------:R-:W-:Y:S01]  /*b050*/  IADD3 R7, R7, 0x60, RZ ;  /* 0x0000006007077810 */ /* 0x000fe20007ffe0ff */
[----:B-1----:R-:W5:Y:S04]  /*b060*/  LDL R2, [R1+0x70] ;  /* 0x0000700001027983 */ /* 0x002f680000100800 */
        /* <DEDUP_REMOVED lines=8> */
[----:B------:R-:W-:Y:S01]  /*b0f0*/  @!P0 LEA R12, P1, R140, R0, 0x1 ;  /* 0x000000008c0c8211 */ /* 0x000fe200078208ff */
[----:B------:R-:W-:-:S03]  /*b100*/  IMAD R104, R222, -0x30, R104 ;  /* 0xffffffd0de687824 */ /* 0x000fc600078e0268 */
[----:B------:R-:W-:Y:S01]  /*b110*/  @!P0 LEA.HI.X R13, R140, R4, R141, 0x1, P1 ;  /* 0x000000048c0d8211 */ /* 0x000fe200008f0c8d */
[----:B------:R-:W-:-:S04]  /*b120*/  UIADD3 UR4, UP0, UR4, 0x160, URZ ;  /* 0x0000016004047890 */ /* 0x000fc8000ff1e03f */
[----:B------:R-:W-:Y:S01]  /*b130*/  @!PT LDS RZ, [RZ] ;  /* 0x00000000fffff984 */ /* 0x000fe20000000800 */
[----:B------:R-:W-:Y:S01]  /*b140*/  @!PT LDS RZ, [RZ] ;  /* 0x00000000fffff984 */ /* 0x000fe20000000800 */
[----:B------:R-:W-:Y:S01]  /*b150*/  @!PT LDS RZ, [RZ] ;  /* 0x00000000fffff984 */ /* 0x000fe20000000800 */
[----:B------:R1:W-:Y:S01]  /*b160*/  @!P0 LDGSTS.E.BYPASS.LTC128B.128 [R223+0x13080], [R12.64], !P5 ;  /* 0x130800000cdf8fae */ /* 0x0003e2000e901d4c */
[----:B------:R-:W-:-:S06]  /*b170*/  UIADD3.X UR5, URZ, UR5, URZ, UP0, !UPT ;  /* 0x000000053f057290 */ /* 0x000fcc00087fe43f */
[----:B------:R-:W-:Y:S01]  /*b180*/  IMAD.U32 R15, RZ, RZ, UR5 ;  /* 0x00000005ff0f7e24 */ /* 0x000fe2000f8e00ff */
[C---:B------:R-:W-:Y:S02]  /*b190*/  LOP3.LUT P5, RZ, R214.reuse, 0x200, RZ, 0xc0, !PT ;  /* 0x00000200d6ff7812 */ /* 0x040fe400078ac0ff */
[----:B------:R-:W-:Y:S01]  /*b1a0*/  LOP3.LUT P6, RZ, R214, 0x100, RZ, 0xc0, !PT ;  /* 0x00000100d6ff7812 */ /* 0x000fe200078cc0ff */
[----:B------:R1:W-:Y:S04]  /*b1b0*/  STL.64 [R1+0x28], R18 ;  /* 0x0000281201007387 */ /* 0x0003e80000100a00 */
[----:B------:R1:W-:Y:S04]  /*b1c0*/  STL.64 [R1+0x30], R174 ;  /* 0x000030ae01007387 */ /* 0x0003e80000100a00 */
[----:B------:R1:W-:Y:S04]  /*b1d0*/  STL.64 [R1+0x38], R24 ;  /* 0x0000381801007387 */ /* 0x0003e80000100a00 */
[----:B------:R1:W-:Y:S01]  /*b1e0*/  STL.64 [R1+0x40], R22 ;  /* 0x0000401601007387 */ /* 0x0003e20000100a00 */
[----:B------:R-:W-:-:S02]  /*b1f0*/  IADD3 R202, R145, 0x20, RZ ;  /* 0x0000002091ca7810 */ /* 0x000fc40007ffe0ff */
[----:B------:R-:W-:Y:S02]  /*b200*/  MOV R131, 0xb670 ;  /* 0x0000b67000837802 */ /* 0x000fe40000000f00 */
[----:B-----5:R-:W-:-:S04]  /*b210*/  @!P0 LEA R8, P1, R2, R0, 0x1 ;  /* 0x0000000002088211 */ /* 0x020fc800078208ff */
        /* <DEDUP_REMOVED lines=29> */
[----:B------:R-:W-:Y:S02]  /*b3f0*/  LOP3.LUT P4, RZ, R214, 0x800, RZ, 0xc0, !PT ;  /* 0x00000800d6ff7812 */ /* 0x000fe4000788c0ff */
        /* <DEDUP_REMOVED lines=38> */
[----:B-1----:R-:W-:Y:S05]  /*b660*/  CALL.REL.NOINC `($_ZN7cutlass13device_kernelIN5flash19enable_sm80_to_sm89INS1_16FlashAttnFwdSm80INS1_25CollectiveMainloopFwdSm80ILi8ELi1ELb0EN4cute5tupleIJNS5_1CILi128EEENS7_ILi48EEENS7_ILi256EEEEEELi256ENS_10bfloat16_tEfNS_4arch4Sm80ELb0ELb1ELb0ELb1ELb0ELb1ELb1ELb1EEENS1_21CollectiveEpilogueFwdINS6_IJS8_SA_S9_EEENS6_IJNS7_ILi1EEESI_SI_EEESC_SE_Li256ELb1ELb1ELb1ELb0EEENS1_36VarlenDynamicPersistentTileSchedulerILi128ELi48ELi256ELi256ELb1ELb1ELb0ELb1ELb0ELb1EEEEEEEEEvNT_6ParamsE$_ZZN5flash25CollectiveMainloopFwdSm80ILi8ELi1ELb0EN4cute5tupleIJNS1_1CILi128EEENS3_ILi48EEENS3_ILi256EEEEEELi256EN7cutlass10bfloat16_tEfNS8_4arch4Sm80ELb0ELb1ELb0ELb1ELb0ELb1ELb1ELb1EE3mmaINS_16FlashAttnFwdSm80ISC_NS_21CollectiveEpilogueFwdINS2_IJS4_S6_S5_EEENS2_IJNS3_ILi1EEESH_SH_EEES9_SB_Li256ELb1ELb1ELb1ELb0EEENS_36VarlenDynamicPersistentTileSchedulerILi128ELi48ELi256ELi256ELb1ELb1ELb0ELb1ELb0ELb1EEEE13SharedStorageENS1_6TensorINS1_11ArrayEngineIfLm128EEENS1_6LayoutINS2_IJNS2_IJNS3_ILi2EEESS_EEESH_NS3_ILi32EEEEEENS2_IJNS2_IJSH_SS_EEENS3_ILi0EEENS3_ILi4EEEEEEEEEENS_7SoftmaxILi2ELi0EEEEEbRKNSC_6ParamsERT0_RT1_iRKNS_16SeqlenInfoQKNewKILb1ELb1EEENS2_IJiiiiEEERT_ENKUlvE_clEv) ;  /* 0x000148b000007944 */ /* 0x002fea0003c00000 */
[----:B------:R-:W-:Y:S05]  /*b670*/  BSYNC B2 ;  /* 0x0000000000027941 */ /* 0x000fea0003800000 */
.L_x_4490:
[----:B------:R-:W2:Y:S01]  /*b680*/  LDL R4, [R1+0x64] ;  /* 0x0000640001047983 */ /* 0x000ea20000100800 */
[----:B------:R-:W-:Y:S01]  /*b690*/  IMAD R0, R130, c[0x0][0x208], RZ ;  /* 0x0000820082007a24 */ /* 0x000fe200078e02ff */
[----:B------:R-:W-:-:S04]  /*b6a0*/  DEPBAR.LE SB0, 0x0 ;  /* 0x000080000000791a */ /* 0x000fc80000000000 */
[----:B-1----:R-:W1:Y:S01]  /*b6b0*/  S2R R20, SR_TID.X ;  /* 0x0000000000147919 */ /* 0x002e620000002100 */
[C---:B------:R-:W-:Y:S01]  /*b6c0*/  IMAD.WIDE.U32 R8, R121.reuse, c[0x0][0x208], RZ ;  /* 0x0000820079087a25 */ /* 0x040fe200078e00ff */
[----:B------:R-:W-:Y:S01]  /*b6d0*/  WARPSYNC 0xffffffff ;  /* 0xffffffff00007948 */ /* 0x000fe20003800000 */
[C---:B------:R-:W-:Y:S01]  /*b6e0*/  LOP3.LUT P4, RZ, R128.reuse, 0x1, RZ, 0xc0, !PT ;  /* 0x0000000180ff7812 */ /* 0x040fe2000788c0ff */
[----:B------:R-:W-:Y:S01]  /*b6f0*/  BAR.SYNC.DEFER_BLOCKING 0x0 ;  /* 0x0000000000007b1d */ /* 0x000fe20000010000 */
[----:B------:R-:W-:Y:S01]  /*b700*/  IMAD R0, R121, c[0x0][0x20c], R0 ;  /* 0x0000830079007a24 */ /* 0x000fe200078e0200 */
[C---:B------:R-:W-:Y:S01]  /*b710*/  LOP3.LUT P2, RZ, R128.reuse, 0x2, RZ, 0xc0, !PT ;  /* 0x0000000280ff7812 */ /* 0x040fe2000784c0ff */
[----:B------:R-:W-:Y:S01]  /*b720*/  IMAD.MOV.U32 R2, RZ, RZ, R226 ;  /* 0x000000ffff027224 */ /* 0x000fe200078e00e2 */
[----:B------:R-:W-:Y:S01]  /*b730*/  LOP3.LUT P1, RZ, R128, 0x4, RZ, 0xc0, !PT ;  /* 0x0000000480ff7812 */ /* 0x000fe2000782c0ff */
[----:B------:R-:W-:Y:S01]  /*b740*/  IMAD.IADD R0, R9, 0x1, R0 ;  /* 0x0000000109007824 */ /* 0x000fe200078e0200 */
[----:B------:R3:W5:Y:S01]  /*b750*/  LDL R233, [R1+0x10] ;  /* 0x0000100001e97983 */ /* 0x0007620000100800 */
[----:B------:R-:W-:-:S02]  /*b760*/  IMAD.MOV.U32 R3, RZ, RZ, R229 ;  /* 0x000000ffff037224 */ /* 0x000fc400078e00e5 */
[----:B------:R-:W-:Y:S02]  /*b770*/  IMAD R0, R0, 0x30, RZ ;  /* 0x0000003000007824 */ /* 0x000fe400078e02ff */
[----:B------:R-:W-:-:S04]  /*b780*/  IMAD.WIDE.U32 R8, R8, 0x30, R2 ;  /* 0x0000003008087825 */ /* 0x000fc800078e0002 */
[----:B------:R-:W-:Y:S01]  /*b790*/  IMAD.IADD R0, R9, 0x1, R0 ;  /* 0x0000000109007824 */ /* 0x000fe200078e0200 */
[----:B------:R-:W-:Y:S02]  /*b7a0*/  LEA R2, P0, R8, c[0x0][0x1f8], 0x1 ;  /* 0x00007e0008027a11 */ /* 0x000fe400078008ff */
[----:B-1----:R-:W-:Y:S02]  /*b7b0*/  ISETP.GT.AND P5, PT, R20, 0x7f, PT ;  /* 0x0000007f1400780c */ /* 0x002fe40003fa4270 */
[----:B------:R-:W-:Y:S02]  /*b7c0*/  LEA.HI.X R3, R8, c[0x0][0x1fc], R0, 0x1, P0 ;  /* 0x00007f0008037a11 */ /* 0x000fe400000f0c00 */
[----:B------:R-:W-:Y:S01]  /*b7d0*/  SHF.R.S32.HI R10, RZ, 0x1f, R20 ;  /* 0x0000001fff0a7819 */ /* 0x000fe20000011414 */
[----:B------:R-:W-:Y:S03]  /*b7e0*/  LDSM.16.M88.4 R12, [R198] ;  /* 0x00000000c60c783b */ /* 0x000fe60000000200 */
[----:B------:R-:W-:Y:S01]  /*b7f0*/  LEA.HI R10, R10, R20, RZ, 0x3 ;  /* 0x000000140a0a7211 */ /* 0x000fe200078f18ff */
[----:B------:R-:W1:Y:S03]  /*b800*/  LDSM.16.M88.4 R24, [R145] ;  /* 0x000000009118783b */ /* 0x000e660000000200 */
[----:B------:R-:W-:Y:S01]  /*b810*/  LOP3.LUT R10, R10, 0xfffffff8, RZ, 0xc0, !PT ;  /* 0xfffffff80a0a7812 */ /* 0x000fe200078ec0ff */
[----:B------:R-:W-:Y:S01]  /*b820*/  @!P5 IMAD.MOV.U32 R0, RZ, RZ, c[0x0][0x208] ;  /* 0x00008200ff00d624 */ /* 0x000fe200078e00ff */
[----:B------:R-:W4:Y:S01]  /*b830*/  LDSM.16.M88.4 R32, [R145+0x800] ;  /* 0x000800009120783b */ /* 0x000f220000000200 */
[----:B------:R-:W-:-:S02]  /*b840*/  @!P5 IMAD.MOV.U32 R7, RZ, RZ, c[0x0][0x20c] ;  /* 0x00008300ff07d624 */ /* 0x000fc400078e00ff */
[----:B------:R-:W-:Y:S01]  /*b850*/  IMAD.IADD R10, R20, 0x1, -R10 ;  /* 0x00000001140a7824 */ /* 0x000fe200078e0a0a */
[----:B------:R-:W3:Y:S04]  /*b860*/  LDSM.16.M88.4 R40, [R145+0x1000] ;  /* 0x001000009128783b */ /* 0x000ee80000000200 */
[----:B----4-:R-:W-:Y:S04]  /*b870*/  LDSM.16.M88.4 R16, [R199] ;  /* 0x00000000c710783b */ /* 0x010fe80000000200 */
[----:B------:R-:W4:Y:S04]  /*b880*/  LDSM.16.M88.4 R48, [R202] ;  /* 0x00000000ca30783b */ /* 0x000f280000000200 */
[----:B------:R-:W3:Y:S04]  /*b890*/  LDSM.16.M88.4 R60, [R202+0x800] ;  /* 0x00080000ca3c783b */ /* 0x000ee80000000200 */
[----:B------:R-:W3:Y:S01]  /*b8a0*/  LDSM.16.M88.4 R72, [R202+0x1000] ;  /* 0x00100000ca48783b */ /* 0x000ee20000000200 */
[C---:B-1----:R-:W-:Y:S08]  /*b8b0*/  HMMA.16816.F32.BF16 R28, R12.reuse, R24, RZ ;  /* 0x000000180c1c723c */ /* 0x042ff000000418ff */
[C---:B------:R-:W-:Y:S08]  /*b8c0*/  HMMA.16816.F32.BF16 R24, R12.reuse, R26, RZ ;  /* 0x0000001a0c18723c */ /* 0x040ff000000418ff */
[C---:B------:R-:W-:Y:S08]  /*b8d0*/  HMMA.16816.F32.BF16 R52, R12.reuse, R34, RZ ;  /* 0x000000220c34723c */ /* 0x040ff000000418ff */
[C---:B-----5:R-:W-:Y:S08]  /*b8e0*/  HMMA.16816.F32.BF16 R36, R12.reuse, R32, RZ ;  /* 0x000000200c24723c */ /* 0x060ff000000418ff */
[C---:B---3--:R-:W-:Y:S08]  /*b8f0*/  HMMA.16816.F32.BF16 R56, R12.reuse, R40, RZ ;  /* 0x000000280c38723c */ /* 0x048ff000000418ff */
[----:B------:R-:W-:Y:S08]  /*b900*/  HMMA.16816.F32.BF16 R44, R12, R42, RZ ;  /* 0x0000002a0c2c723c */ /* 0x000ff000000418ff */
[C---:B----4-:R-:W-:Y:S08]  /*b910*/  HMMA.16816.F32.BF16 R40, R16.reuse, R48, R28 ;  /* 0x000000301028723c */ /* 0x050ff0000004181c */
        /* <DEDUP_REMOVED lines=13> */
[----:B------:R-:W-:Y:S01]  /*b9f0*/  @!P5 LEA.HI.X R9, R0, R3, R7, 0x6, P0 ;  /* 0x000000030009d211 */ /* 0x000fe200000f3407 */
[----:B------:R-:W-:Y:S01]  /*ba00*/  IMAD.MOV.U32 R0, RZ, RZ, 0x40 ;  /* 0x00000040ff007424 */ /* 0x000fe200078e00ff */
[----:B------:R-:W-:-:S04]  /*ba10*/  LOP3.LUT P0, RZ, R10, 0x4, RZ, 0xc0, !PT ;  /* 0x000000040aff7812 */ /* 0x000fc8000780c0ff */
[----:B------:R-:W-:Y:S02]  /*ba20*/  SEL R0, R0, 0xffffffc0, !P0 ;  /* 0xffffffc000007807 */ /* 0x000fe40004000000 */
[C---:B------:R-:W-:Y:S02]  /*ba30*/  ISETP.LT.OR P0, PT, R4.reuse, 0x1, !P2 ;  /* 0x000000010400780c */ /* 0x040fe40005701670 */
[----:B------:R-:W-:Y:S01]  /*ba40*/  @!P5 ISETP.LT.OR P2, PT, R4, 0x21, !P2 ;  /* 0x000000210400d80c */ /* 0x000fe20005741670 */
[----:B------:R-:W-:-:S10]  /*ba50*/  IMAD.IADD R10, R145, 0x1, R0 ;  /* 0x00000001910a7824 */ /* 0x000fd400078e0200 */
[----:B------:R1:W-:Y:S01]  /*ba60*/  LDGSTS.E.BYPASS.LTC128B.128 [R215+0x5880], [R2.64+0x80], !P0 ;  /* 0x0588008002d77fae */ /* 0x0003e2000c101d4c */
[C---:B------:R-:W-:Y:S02]  /*ba70*/  ISETP.LT.OR P0, PT, R4.reuse, 0x1, !P1 ;  /* 0x000000010400780c */ /* 0x040fe40004f01670 */
[----:B------:R-:W-:-:S11]  /*ba80*/  @!P5 ISETP.LT.OR P1, PT, R4, 0x21, !P1 ;  /* 0x000000210400d80c */ /* 0x000fd60004f21670 */
[----:B------:R1:W-:Y:S01]  /*ba90*/  LDGSTS.E.BYPASS.LTC128B.128 [R215+0x7080], [R2.64+0x100], !P0 ;  /* 0x0708010002d77fae */ /* 0x0003e2000c101d4c */
[----:B------:R-:W-:-:S04]  /*baa0*/  LOP3.LUT P0, RZ, R128, 0x8, RZ, 0xc0, !PT ;  /* 0x0000000880ff7812 */ /* 0x000fc8000780c0ff */
[C---:B------:R-:W-:Y:S02]  /*bab0*/  ISETP.LT.OR P3, PT, R4.reuse, 0x1, !P0 ;  /* 0x000000010400780c */ /* 0x040fe40004761670 */
[----:B------:R-:W-:-:S11]  /*bac0*/  @!P5 ISETP.LT.OR P0, PT, R4, 0x21, !P0 ;  /* 0x000000210400d80c */ /* 0x000fd60004701670 */
[----:B------:R1:W-:Y:S01]  /*bad0*/  LDGSTS.E.BYPASS.LTC128B.128 [R215+0x8880], [R2.64+0x180], !P3 ;  /* 0x0888018002d77fae */ /* 0x0003e2000d901d4c */
[----:B------:R-:W-:Y:S11]  /*bae0*/  @!P5 ISETP.LT.OR P3, PT, R4, 0x21, !P4 ;  /* 0x000000210400d80c */ /* 0x000ff60006761670 */
[----:B------:R-:W-:Y:S02]  /*baf0*/  @!UPT UIADD3 URZ, URZ, URZ, URZ ;  /* 0x0000003f3f3ff290 */ /* 0x000fe4000fffe03f */
[----:B------:R2:W-:Y:S04]  /*bb00*/  @!P5 LDGSTS.E.BYPASS.LTC128B.128 [R223+0x5080], [R8.64], !P3 ;  /* 0x0508000008dfdfae */ /* 0x0005e8000d901d4c */
[----:B------:R2:W-:Y:S04]  /*bb10*/  @!P5 LDGSTS.E.BYPASS.LTC128B.128 [R223+0x6880], [R8.64+0x80], !P2 ;  /* 0x0688008008dfdfae */ /* 0x0005e8000d101d4c */
[----:B------:R2:W-:Y:S04]  /*bb20*/  @!P5 LDGSTS.E.BYPASS.LTC128B.128 [R223+0x8080], [R8.64+0x100], !P1 ;  /* 0x0808010008dfdfae */ /* 0x0005e8000c901d4c */
[----:B------:R2:W-:Y:S04]  /*bb30*/  @!P5 LDGSTS.E.BYPASS.LTC128B.128 [R223+0x9880], [R8.64+0x180], !P0 ;  /* 0x0988018008dfdfae */ /* 0x0005e8000c101d4c */
[----:B------:R-:W-:Y:S04]  /*bb40*/  LDSM.16.M88.4 R20, [R201] ;  /* 0x00000000c914783b */ /* 0x000fe80000000200 */
[----:B------:R-:W3:Y:S04]  /*bb50*/  LDSM.16.M88.4 R68, [R10] ;  /* 0x000000000a44783b */ /* 0x000ee80000000200 */
[----:B------:R-:W4:Y:S04]  /*bb60*/  LDSM.16.M88.4 R76, [R10+0x800] ;  /* 0x000800000a4c783b */ /* 0x000f280000000200 */
[----:B------:R-:W1:Y:S04]  /*bb70*/  LDSM.16.M88.4 R64, [R10+0x1000] ;  /* 0x001000000a40783b */ /* 0x000e680000000200 */
[----:B------:R-:W-:Y:S04]  /*bb80*/  LDSM.16.M88.4 R12, [R200] ;  /* 0x00000000c80c783b */ /* 0x000fe80000000200 */
[----:B------:R-:W-:Y:S01]  /*bb90*/  LDSM.16.M88.4 R16, [R198+0x4000] ;  /* 0x00400000c610783b */ /* 0x000fe20000000200 */
[----:B--2---:R-:W-:-:S03]  /*bba0*/  IMAD.IADD R9, R202, 0x1, R0 ;  /* 0x00000001ca097824 */ /* 0x004fc600078e0200 */
[----:B------:R-:W-:Y:S04]  /*bbb0*/  LDSM.16.M88.4 R60, [R145+0x1800] ;  /* 0x00180000913c783b */ /* 0x000fe80000000200 */
[----:B------:R-:W2:Y:S04]  /*bbc0*/  LDSM.16.M88.4 R80, [R9] ;  /* 0x000000000950783b */ /* 0x000ea80000000200 */
[----:B------:R-:W1:Y:S04]  /*bbd0*/  LDSM.16.M88.4 R84, [R9+0x800] ;  /* 0x000800000954783b */ /* 0x000e680000000200 */
[----:B------:R-:W1:Y:S04]  /*bbe0*/  LDSM.16.M88.4 R56, [R9+0x1000] ;  /* 0x001000000938783b */ /* 0x000e680000000200 */
[----:B------:R-:W-:Y:S01]  /*bbf0*/  LDSM.16.M88.4 R72, [R10+0x4000] ;  /* 0x004000000a48783b */ /* 0x000fe20000000200 */
[C---:B---3--:R-:W-:Y:S03]  /*bc00*/  HMMA.16816.F32.BF16 R44, R20.reuse, R68, R40 ;  /* 0x00000044142c723c */ /* 0x048fe60000041828 */
[----:B------:R-:W0:Y:S05]  /*bc10*/  LDGDEPBAR ;  /* 0x00000000000079af */ /* 0x000e2a0000000000 */
[C---:B------:R-:W-:Y:S01]  /*bc20*/  HMMA.16816.F32.BF16 R40, R20.reuse, R70, R32 ;  /* 0x000000461428723c */ /* 0x040fe20000041820 */
[----:B------:R-:W3:Y:S07]  /*bc30*/  LDSM.16.M88.4 R68, [R145+0x2000] ;  /* 0x002000009144783b */ /* 0x000eee0000000200 */
[C---:B----4-:R-:W-:Y:S08]  /*bc40*/  HMMA.16816.F32.BF16 R32, R20.reuse, R78, R24 ;  /* 0x0000004e1420723c */ /* 0x050ff00000041818 */
[C---:B------:R-:W-:Y:S01]  /*bc50*/  HMMA.16816.F32.BF16 R36, R20.reuse, R76, R28 ;  /* 0x0000004c1424723c */ /* 0x040fe2000004181c */
[----:B------:R4:W5:Y:S07]  /*bc60*/  LDL R76, [R1] ;  /* 0x00000000014c7983 */ /* 0x00096e0000100800 */
[C---:B-1----:R-:W-:Y:S01]  /*bc70*/  HMMA.16816.F32.BF16 R28, R20.reuse, R64, R52 ;  /* 0x00000040141c723c */ /* 0x042fe20000041834 */
[----:B------:R-:W-:Y:S07]  /*bc80*/  LDSM.16.M88.4 R52, [R202+0x2000] ;  /* 0x00200000ca34783b */ /* 0x000fee0000000200 */
[----:B------:R-:W-:Y:S01]  /*bc90*/  HMMA.16816.F32.BF16 R20, R20, R66, R48 ;  /* 0x000000421414723c */ /* 0x000fe20000041830 */
[----:B------:R-:W1:Y:S07]  /*bca0*/  LDSM.16.M88.4 R64, [R145+0x2800] ;  /* 0x002800009140783b */ /* 0x000e6e0000000200 */
[C---:B--2---:R-:W-:Y:S08]  /*bcb0*/  HMMA.16816.F32.BF16 R40, R12.reuse, R82, R40 ;  /* 0x000000520c28723c */ /* 0x044ff00000041828 */
[C---:B------:R-:W-:Y:S08]  /*bcc0*/  HMMA.16816.F32.BF16 R48, R12.reuse, R86, R32 ;  /* 0x000000560c30723c */ /* 0x040ff00000041820 */
[C---:B------:R-:W-:Y:S08]  /*bcd0*/  HMMA.16816.F32.BF16 R24, R12.reuse, R80, R44 ;  /* 0x000000500c18723c */ /* 0x040ff0000004182c */
[C---:B------:R-:W-:Y:S08]  /*bce0*/  HMMA.16816.F32.BF16 R36, R12.reuse, R84, R36 ;  /* 0x000000540c24723c */ /* 0x040ff00000041824 */
[C---:B------:R-:W-:Y:S01]  /*bcf0*/  HMMA.16816.F32.BF16 R44, R12.reuse, R56, R28 ;  /* 0x000000380c2c723c */ /* 0x040fe2000004181c */
[----:B------:R-:W-:Y:S07]  /*bd00*/  LDSM.16.M88.4 R28, [R202+0x1800] ;  /* 0x00180000ca1c783b */ /* 0x000fee0000000200 */
[----:B------:R-:W-:Y:S01]  /*bd10*/  HMMA.16816.F32.BF16 R20, R12, R58, R20 ;  /* 0x0000003a0c14723c */ /* 0x000fe20000041814 */
[----:B------:R-:W2:Y:S04]  /*bd20*/  LDSM.16.M88.4 R12, [R199+0x4000] ;  /* 0x00400000c70c783b */ /* 0x000ea80000000200 */
[----:B------:R-:W-:Y:S03]  /*bd30*/  LDSM.16.M88.4 R56, [R10+0x1800] ;  /* 0x001800000a38783b */ /* 0x000fe60000000200 */
[C---:B------:R-:W-:Y:S08]  /*bd40*/  HMMA.16816.F32.BF16 R32, R16.reuse, R62, R40 ;  /* 0x0000003e1020723c */ /* 0x040ff00000041828 */
[C---:B---3--:R-:W-:Y:S01]  /*bd50*/  HMMA.16816.F32.BF16 R40, R16.reuse, R70, R48 ;  /* 0x000000461028723c */ /* 0x048fe20000041830 */
[----:B------:R-:W3:Y:S07]  /*bd60*/  LDSM.16.M88.4 R48, [R202+0x2800] ;  /* 0x00280000ca30783b */ /* 0x000eee0000000200 */
[C---:B------:R-:W-:Y:S01]  /*bd70*/  HMMA.16816.F32.BF16 R24, R16.reuse, R60, R24 ;  /* 0x0000003c1018723c */ /* 0x040fe20000041818 */
[----:B------:R-:W-:Y:S07]  /*bd80*/  LDSM.16.M88.4 R60, [R10+0x2000] ;  /* 0x002000000a3c783b */ /* 0x000fee0000000200 */
[C---:B------:R-:W-:Y:S01]  /*bd90*/  HMMA.16816.F32.BF16 R36, R16.reuse, R68, R36 ;  /* 0x000000441024723c */ /* 0x040fe20000041824 */
[----:B------:R-:W-:Y:S07]  /*bda0*/  LDSM.16.M88.4 R68, [R10+0x2800] ;  /* 0x002800000a44783b */ /* 0x000fee0000000200 */
[C---:B-1----:R-:W-:Y:S08]  /*bdb0*/  HMMA.16816.F32.BF16 R44, R16.reuse, R64, R44 ;  /* 0x00000040102c723c */ /* 0x042ff0000004182c */
        /* <DEDUP_REMOVED lines=22> */
[----:B------:R-:W1:Y:S03]  /*bf20*/  LDSM.16.M88.4 R68, [R145+0x4000] ;  /* 0x004000009144783b */ /* 0x000e660000000200 */
[C---:B--2---:R-:W-:Y:S08]  /*bf30*/  HMMA.16816.F32.BF16 R24, R12.reuse, R28, R24 ;  /* 0x0000001c0c18723c */ /* 0x044ff00000041818 */
[C---:B------:R-:W-:Y:S08]  /*bf40*/  HMMA.16816.F32.BF16 R32, R12.reuse, R30, R32 ;  /* 0x0000001e0c20723c */ /* 0x040ff00000041820 */
[C---:B---3--:R-:W-:Y:S08]  /*bf50*/  HMMA.16816.F32.BF16 R36, R12.reuse, R48, R36 ;  /* 0x000000300c24723c */ /* 0x048ff00000041824 */
        /* <DEDUP_REMOVED lines=45> */
[----:B------:R-:W2:Y:S03]  /*c230*/  LDSM.16.M88.4 R68, [R202+0x5800] ;  /* 0x00580000ca44783b */ /* 0x000ea60000000200 */
[C---:B-1----:R-:W-:Y:S08]  /*c240*/  HMMA.16816.F32.BF16 R40, R16.reuse, R52, R36 ;  /* 0x000000341028723c */ /* 0x042ff00000041824 */
        /* <DEDUP_REMOVED lines=8> */
[----:B------:R-:W1:Y:S04]  /*c2d0*/  LDSM.16.M88.4 R16, [R201+0xc000] ;  /* 0x00c00000c910783b */ /* 0x000e680000000200 */
[----:B------:R-:W3:Y:S03]  /*c2e0*/  LDSM.16.M88.4 R72, [R10+0x5800] ;  /* 0x005800000a48783b */ /* 0x000ee60000000200 */
[C---:B--2---:R-:W-:Y:S08]  /*c2f0*/  HMMA.16816.F32.BF16 R40, R12.reuse, R48, R40 ;  /* 0x000000300c28723c */ /* 0x044ff00000041828 */
[C---:B------:R-:W-:Y:S01]  /*c300*/  HMMA.16816.F32.BF16 R36, R12.reuse, R50, R36 ;  /* 0x000000320c24723c */ /* 0x040fe20000041824 */
[----:B------:R-:W-:Y:S07]  /*c310*/  LDSM.16.M88.4 R48, [R9+0x5000] ;  /* 0x005000000930783b */ /* 0x000fee0000000200 */
[C---:B------:R-:W-:Y:S08]  /*c320*/  HMMA.16816.F32.BF16 R32, R12.reuse, R60, R32 ;  /* 0x0000003c0c20723c */ /* 0x040ff00000041820 */
[C---:B------:R-:W-:Y:S08]  /*c330*/  HMMA.16816.F32.BF16 R28, R12.reuse, R62, R28 ;  /* 0x0000003e0c1c723c */ /* 0x040ff0000004181c */
[C---:B------:R-:W-:Y:S08]  /*c340*/  HMMA.16816.F32.BF16 R24, R12.reuse, R68, R24 ;  /* 0x000000440c18723c */ /* 0x040ff00000041818 */
[----:B------:R-:W-:Y:S01]  /*c350*/  HMMA.16816.F32.BF16 R20, R12, R70, R20 ;  /* 0x000000460c14723c */ /* 0x000fe20000041814 */
[----:B------:R-:W2:Y:S01]  /*c360*/  LDSM.16.M88.4 R12, [R200+0xc000] ;  /* 0x00c00000c80c783b */ /* 0x000ea20000000200 */
[----:B------:R-:W-:Y:S01]  /*c370*/  ISETP.GT.AND P0, PT, R121, R237, PT ;  /* 0x000000ed7900720c */ /* 0x000fe20003f04270 */
[----:B------:R-:W-:-:S05]  /*c380*/  DEPBAR.LE SB0, 0x0 ;  /* 0x000080000000791a */ /* 0x000fca0000000000 */
[C---:B-1----:R-:W-:Y:S08]  /*c390*/  HMMA.16816.F32.BF16 R40, R16.reuse, R56, R40 ;  /* 0x000000381028723c */ /* 0x042ff00000041828 */
[C---:B------:R-:W-:Y:S08]  /*c3a0*/  HMMA.16816.F32.BF16 R36, R16.reuse, R58, R36 ;  /* 0x0000003a1024723c */ /* 0x040ff00000041824 */
[C---:B------:R-:W-:Y:S08]  /*c3b0*/  HMMA.16816.F32.BF16 R32, R16.reuse, R64, R32 ;  /* 0x000000401020723c */ /* 0x040ff00000041820 */
[C---:B------:R-:W-:Y:S08]  /*c3c0*/  HMMA.16816.F32.BF16 R28, R16.reuse, R66, R28 ;  /* 0x00000042101c723c */ /* 0x040ff0000004181c */
[C---:B---3--:R-:W-:Y:S08]  /*c3d0*/  HMMA.16816.F32.BF16 R24, R16.reuse, R72, R24 ;  /* 0x000000481018723c */ /* 0x048ff00000041818 */
[----:B------:R-:W-:Y:S01]  /*c3e0*/  HMMA.16816.F32.BF16 R16, R16, R74, R20 ;  /* 0x0000004a1010723c */ /* 0x000fe20000041814 */
[----:B------:R-:W-:Y:S07]  /*c3f0*/  BSSY B0, `(.L_x_4491) ;  /* 0x000003c000007945 */ /* 0x000fee0003800000 */
[----:B--2---:R-:W-:Y:S01]  /*c400*/  HMMA.16816.F32.BF16 R40, R12, R52, R40 ;  /* 0x000000340c28723c */ /* 0x004fe20000041828 */
[----:B------:R-:W-:-:S07]  /*c410*/  IADD3 R211, R202, 0x4800, RZ ;  /* 0x00004800cad37810 */ /* 0x000fce0007ffe0ff */
        /* <DEDUP_REMOVED lines=10> */
[----:B------:R-:W-:Y:S01]  /*c4c0*/  HMMA.16816.F32.BF16 R28, R12, R50, R28 ;  /* 0x000000320c1c723c */ /* 0x000fe2000004181c */
[----:B------:R-:W-:-:S07]  /*c4d0*/  IADD3 R203, R202, 0x2000, RZ ;  /* 0x00002000cacb7810 */ /* 0x000fce0007ffe0ff */
[----:B------:R-:W-:Y:S01]  /*c4e0*/  HMMA.16816.F32.BF16 R44, R12, R46, R16 ;  /* 0x0000002e0c2c723c */ /* 0x000fe20000041810 */
[----:B------:R-:W-:Y:S06]  /*c4f0*/  BAR.SYNC.DEFER_BLOCKING 0x0 ;  /* 0x0000000000007b1d */ /* 0x000fec0000010000 */
[----:B------:R-:W-:Y:S01]  /*c500*/  @!UPT UIADD3 URZ, URZ, URZ, URZ ;  /* 0x0000003f3f3ff290 */ /* 0x000fe2000fffe03f */
[----:B------:R-:W-:Y:S11]  /*c510*/  @!P0 BRA `(.L_x_4492) ;  /* 0x0000029000008947 */ /* 0x000ff60003800000 */
[----:B----4-:R-:W-:Y:S02]  /*c520*/  IADD3 R0, -R232, 0x30, RZ ;  /* 0x00000030e8007810 */ /* 0x010fe40007ffe1ff */
[----:B------:R-:W-:Y:S02]  /*c530*/  IADD3 R4, R222, -0x2, RZ ;  /* 0xfffffffede047810 */ /* 0x000fe40007ffe0ff */
[----:B------:R-:W-:-:S02]  /*c540*/  ISETP.GE.AND P0, PT, R0, 0x21, PT ;  /* 0x000000210000780c */ /* 0x000fc40003f06270 */
[----:B------:R-:W-:Y:S01]  /*c550*/  SHF.R.S32.HI R2, RZ, 0x1f, R4 ;  /* 0x0000001fff027819 */ /* 0x000fe20000011404 */
[----:B------:R-:W-:Y:S01]  /*c560*/  IMAD.WIDE.U32 R12, R4, c[0x0][0x1e0], RZ ;  /* 0x00007800040c7a25 */ /* 0x000fe200078e00ff */
        /* <DEDUP_REMOVED lines=8> */
[C---:B------:R-:W-:Y:S02]  /*c5f0*/  @P0 IMAD.SHL.U32 R2, R8.reuse, 0x20, RZ ;  /* 0x0000002008020824 */ /* 0x040fe400078e00ff */
[----:B------:R-:W-:Y:S01]  /*c600*/  IMAD.IADD R4, R13, 0x1, R7 ;  /* 0x000000010d047824 */ /* 0x000fe200078e0207 */
[----:B------:R-:W-:-:S03]  /*c610*/  @P0 SHF.L.U64.HI R3, R8, R3, c[0x0][0x1e4] ;  /* 0x0000790008030619 */ /* 0x000fc60000010203 */
[----:B------:R-:W-:Y:S02]  /*c620*/  @P0 IMAD R8, R4, 0x30, RZ ;  /* 0x0000003004080824 */ /* 0x000fe400078e02ff */
[----:B------:R-:W-:-:S05]  /*c630*/  @P0 IMAD.WIDE.U32 R2, R12, 0x30, R2 ;  /* 0x000000300c020825 */ /* 0x000fca00078e0002 */
        /* <DEDUP_REMOVED lines=23> */
.L_x_4492:
[----:B----4-:R-:W-:Y:S05]  /*c7b0*/  BSYNC B0 ;  /* 0x0000000000007941 */ /* 0x010fea0003800000 */
.L_x_4491:
[----:B------:R-:W2:Y:S01]  /*c7c0*/  LDL R220, [R1+0x4] ;  /* 0x0000040001dc7983 */ /* 0x000ea20000100800 */
[----:B-----5:R-:W-:Y:S01]  /*c7d0*/  SHF.R.S32.HI R0, RZ, 0x1f, R76 ;  /* 0x0000001fff007819 */ /* 0x020fe2000001144c */
[----:B------:R-:W-:Y:S01]  /*c7e0*/  ULDC UR4, c[0x0][0x2c4] ;  /* 0x0000b10000047ab9 */ /* 0x000fe20000000800 */
[----:B------:R-:W-:Y:S01]  /*c7f0*/  LOP3.LUT R214, R214, 0xffffffbf, RZ, 0xc0, !PT ;  /* 0xffffffbfd6d67812 */ /* 0x000fe200078ec0ff */
[----:B------:R-:W-:Y:S01]  /*c800*/  UISETP.NE.AND UP0, UPT, UR4, 0x1, UPT ;  /* 0x000000010400788c */ /* 0x000fe2000bf05270 */
[CC--:B-1----:R-:W-:Y:S01]  /*c810*/  LEA.HI R2, R0.reuse, R76.reuse, RZ, 0x2 ;  /* 0x0000004c00027211 */ /* 0x0c2fe200078f10ff */
        /* <DEDUP_REMOVED lines=35> */
[----:B------:R-:W-:Y:S01]  /*ca50*/  IMAD.IADD R12, R0, 0x1, -R234 ;  /* 0x00000001000c7824 */ /* 0x000fe200078e0aea */
        /* <DEDUP_REMOVED lines=20> */
.L_x_4495:
[----:B------:R-:W-:-:S13]  /*cba0*/  ISETP.NE.AND P0, PT, R221, 0x1, PT ;  /* 0x00000001dd00780c */ /* 0x000fda0003f05270 */
[----:B------:R-:W-:-:S05]  /*cbb0*/  @P0 IMAD.HI.U32 R14, R3, c[0x0][0x330], RZ ;  /* 0x0000cc00030e0a27 */ /* 0x000fca00078e00ff */
[----:B------:R-:W-:Y:S02]  /*cbc0*/  @P0 SHF.R.U32.HI R3, RZ, c[0x0][0x334], R14 ;  /* 0x0000cd00ff030a19 */ /* 0x000fe4000001160e */
.L_x_4496:
[----:B------:R-:W-:Y:S05]  /*cbd0*/  BSYNC B0 ;  /* 0x0000000000007941 */ /* 0x000fea0003800000 */
.L_x_4494:
[----:B------:R-:W-:-:S05]  /*cbe0*/  IMAD R3, R3, c[0x0][0x32c], R13 ;  /* 0x0000cb0003037a24 */ /* 0x000fca00078e020d */
[----:B------:R-:W-:Y:S02]  /*cbf0*/  IADD3 R14, R3, c[0x0][0x32c], RZ ;  /* 0x0000cb00030e7a10 */ /* 0x000fe40007ffe0ff */
[----:B------:R-:W-:Y:S02]  /*cc00*/  IMNMX R0, R0, R3, !PT ;  /* 0x0000000300007217 */ /* 0x000fe40007800200 */
[----:B------:R-:W-:Y:S02]  /*cc10*/  IMNMX R2, R2, R14, PT ;  /* 0x0000000e02027217 */ /* 0x000fe40003800200 */
.L_x_4493:
        /* <DEDUP_REMOVED lines=12> */
[----:B------:R-:W-:Y:S02]  /*cce0*/  ISETP.GE.AND P5, PT, R104, 0x12, PT ;  /* 0x000000126800780c */ /* 0x000fe40003fa6270 */
        /* <DEDUP_REMOVED lines=9> */
[----:B------:R-:W-:-:S02]  /*cd80*/  P2R R15, PR, RZ, 0x2 ;  /* 0x00000002ff0f7803 */ /* 0x000fc40000000000 */
[----:B------:R-:W-:Y:S02]  /*cd90*/  FSEL R25, R36, -INF , !P0 ;  /* 0xff80000024197808 */ /* 0x000fe40004000000 */
        /* <DEDUP_REMOVED lines=46> */
.L_x_4499:
[----:B------:R-:W-:-:S13]  /*d080*/  ISETP.NE.AND P0, PT, R221, 0x1, PT ;  /* 0x00000001dd00780c */ /* 0x000fda0003f05270 */
[----:B------:R-:W-:-:S05]  /*d090*/  @P0 IMAD.HI.U32 R4, R3, c[0x0][0x330], RZ ;  /* 0x0000cc0003040a27 */ /* 0x000fca00078e00ff */
[----:B------:R-:W-:Y:S02]  /*d0a0*/  @P0 SHF.R.U32.HI R3, RZ, c[0x0][0x334], R4 ;  /* 0x0000cd00ff030a19 */ /* 0x000fe40000011604 */
.L_x_4500:
[----:B------:R-:W-:Y:S05]  /*d0b0*/  BSYNC B0 ;  /* 0x0000000000007941 */ /* 0x000fea0003800000 */
.L_x_4498:
[----:B------:R-:W-:-:S05]  /*d0c0*/  IMAD R3, R3, c[0x0][0x32c], R13 ;  /* 0x0000cb0003037a24 */ /* 0x000fca00078e020d */
[----:B------:R-:W-:Y:S02]  /*d0d0*/  IADD3 R4, R3, c[0x0][0x32c], RZ ;  /* 0x0000cb0003047a10 */ /* 0x000fe40007ffe0ff */
[----:B------:R-:W-:Y:S02]  /*d0e0*/  IMNMX R0, R0, R3, !PT ;  /* 0x0000000300007217 */ /* 0x000fe40007800200 */
[----:B------:R-:W-:Y:S02]  /*d0f0*/  IMNMX R2, R2, R4, PT ;  /* 0x0000000402027217 */ /* 0x000fe40003800200 */
.L_x_4497:
[----:B------:R-:W-:Y:S01]  /*d100*/  ISETP.NE.AND P0, PT, R14, RZ, PT ;  /* 0x000000ff0e00720c */ /* 0x000fe20003f05270 */
[----:B------:R-:W-:Y:S01]  /*d110*/  LDSM.16.MT88.4 R56, [R147+0x800] ;  /* 0x000800009338783b */ /* 0x000fe20000004200 */
        /* <DEDUP_REMOVED lines=8> */
[----:B------:R-:W-:Y:S01]  /*d1a0*/  LDSM.16.MT88.4 R60, [R196] ;  /* 0x00000000c43c783b */ /* 0x000fe20000004200 */
[----:B------:R-:W-:Y:S02]  /*d1b0*/  ISETP.NE.AND P0, PT, R15, RZ, PT ;  /* 0x000000ff0f00720c */ /* 0x000fe40003f05270 */
[----:B------:R-:W-:Y:S01]  /*d1c0*/  FMNMX.FTZ R8, R25, R8, !PT ;  /* 0x0000000819087209 */ /* 0x000fe20007810000 */
[----:B------:R-:W-:Y:S01]  /*d1d0*/  LDSM.16.MT88.4 R156, [R147+0x1000] ;  /* 0x00100000939c783b */ /* 0x000fe20000004200 */
[----:B------:R-:W-:-:S02]  /*d1e0*/  ISETP.GT.AND P0, PT, R0, 0x9, !P0 ;  /* 0x000000090000780c */ /* 0x000fc40004704270 */
[----:B------:R-:W-:Y:S01]  /*d1f0*/  FMNMX.FTZ R8, R26, R8, !PT ;  /* 0x000000081a087209 */ /* 0x000fe20007810000 */
[----:B------:R-:W-:Y:S01]  /*d200*/  LDSM.16.MT88.4 R164, [R146+0x1000] ;  /* 0x0010000092a4783b */ /* 0x000fe20000004200 */
[----:B------:R-:W-:Y:S02]  /*d210*/  ISETP.LT.OR P0, PT, R2, 0xa, P0 ;  /* 0x0000000a0200780c */ /* 0x000fe40000701670 */
[----:B------:R-:W-:Y:S02]  /*d220*/  FMNMX.FTZ R8, R28, R8, !PT ;  /* 0x000000081c087209 */ /* 0x000fe40007810000 */
[----:B------:R-:W-:Y:S02]  /*d230*/  FSEL R14, R55, -INF , !P0 ;  /* 0xff800000370e7808 */ /* 0x000fe40004000000 */
[----:B------:R-:W-:Y:S01]  /*d240*/  ISETP.GT.AND P0, PT, R0, 0x10, !P6 ;  /* 0x000000100000780c */ /* 0x000fe20007704270 */
[----:B------:R-:W-:Y:S01]  /*d250*/  LDSM.16.MT88.4 R52, [R146+0x2000] ;  /* 0x002000009234783b */ /* 0x000fe20000004200 */
[----:B------:R-:W-:-:S02]  /*d260*/  FMNMX.FTZ R8, R29, R8, !PT ;  /* 0x000000081d087209 */ /* 0x000fc40007810000 */
[----:B------:R-:W-:Y:S02]  /*d270*/  ISETP.LT.OR P0, PT, R2, 0x11, P0 ;  /* 0x000000110200780c */ /* 0x000fe40000701670 */
[----:B------:R-:W-:Y:S02]  /*d280*/  FMNMX.FTZ R8, R89, R8, !PT ;  /* 0x0000000859087209 */ /* 0x000fe40007810000 */
[----:B------:R-:W-:Y:S02]  /*d290*/  FSEL R15, R38, -INF , !P0 ;  /* 0xff800000260f7808 */ /* 0x000fe40004000000 */
[----:B------:R-:W-:Y:S02]  /*d2a0*/  ISETP.GT.AND P0, PT, R0, 0x11, !P5 ;  /* 0x000000110000780c */ /* 0x000fe40006f04270 */
[----:B------:R-:W-:Y:S02]  /*d2b0*/  ISETP.NE.AND P5, PT, R19, RZ, PT ;  /* 0x000000ff1300720c */ /* 0x000fe40003fa5270 */
[----:B------:R-:W-:-:S02]  /*d2c0*/  ISETP.LT.OR P0, PT, R2, 0x12, P0 ;  /* 0x000000120200780c */ /* 0x000fc40000701670 */
[----:B------:R-:W-:Y:S02]  /*d2d0*/  FMNMX.FTZ R8, R88, R8, !PT ;  /* 0x0000000858087209 */ /* 0x000fe40007810000 */
[----:B------:R-:W-:Y:S02]  /*d2e0*/  FSEL R22, R39, -INF , !P0 ;  /* 0xff80000027167808 */ /* 0x000fe40004000000 */
[----:B------:R-:W-:Y:S01]  /*d2f0*/  ISETP.GT.AND P0, PT, R0, 0x18, !P4 ;  /* 0x000000180000780c */ /* 0x000fe20006704270 */
[----:B------:R-:W-:Y:S01]  /*d300*/  LDSM.16.MT88.4 R36, [R147] ;  /* 0x000000009324783b */ /* 0x000fe20000004200 */
[----:B------:R-:W-:Y:S02]  /*d310*/  ISETP.NE.AND P4, PT, R23, RZ, PT ;  /* 0x000000ff1700720c */ /* 0x000fe40003f85270 */
[----:B------:R-:W-:Y:S02]  /*d320*/  ISETP.LT.OR P0, PT, R2, 0x19, P0 ;  /* 0x000000190200780c */ /* 0x000fe40000701670 */
[----:B------:R-:W-:-:S02]  /*d330*/  FMNMX.FTZ R8, R87, R8, !PT ;  /* 0x0000000857087209 */ /* 0x000fc40007810000 */
[----:B------:R-:W-:Y:S02]  /*d340*/  FSEL R23, R30, -INF , !P0 ;  /* 0xff8000001e177808 */ /* 0x000fe40004000000 */
[----:B------:R-:W-:Y:S02]  /*d350*/  ISETP.GT.AND P0, PT, R0, 0x19, !P3 ;  /* 0x000000190000780c */ /* 0x000fe40005f04270 */
[----:B------:R-:W-:Y:S02]  /*d360*/  ISETP.NE.AND P3, PT, R20, RZ, PT ;  /* 0x000000ff1400720c */ /* 0x000fe40003f65270 */
[----:B------:R-:W-:Y:S02]  /*d370*/  ISETP.LT.OR P0, PT, R2, 0x1a, P0 ;  /* 0x0000001a0200780c */ /* 0x000fe40000701670 */
[----:B------:R-:W-:Y:S02]  /*d380*/  ISETP.NE.AND P6, PT, R16, RZ, PT ;  /* 0x000000ff1000720c */ /* 0x000fe40003fc5270 */
[----:B------:R-:W-:-:S02]  /*d390*/  FSEL R20, R31, -INF , !P0 ;  /* 0xff8000001f147808 */ /* 0x000fc40004000000 */
[----:B------:R-:W-:Y:S02]  /*d3a0*/  ISETP.GT.AND P0, PT, R0, 0x20, !P2 ;  /* 0x000000200000780c */ /* 0x000fe40005704270 */
[----:B------:R-:W-:Y:S02]  /*d3b0*/  FMNMX.FTZ R8, R86, R8, !PT ;  /* 0x0000000856087209 */ /* 0x000fe40007810000 */
[----:B------:R-:W-:-:S04]  /*d3c0*/  ISETP.LT.OR P0, PT, R2, 0x21, P0 ;  /* 0x000000210200780c */ /* 0x000fc80000701670 */
[----:B------:R-:W-:Y:S02]  /*d3d0*/  FSEL R85, R34, -INF , !P0 ;  /* 0xff80000022557808 */ /* 0x000fe40004000000 */
[----:B------:R-:W-:-:S04]  /*d3e0*/  ISETP.GT.AND P0, PT, R0, 0x21, !P1 ;  /* 0x000000210000780c */ /* 0x000fc80004f04270 */
[----:B------:R-:W-:-:S04]  /*d3f0*/  ISETP.LT.OR P0, PT, R2, 0x22, P0 ;  /* 0x000000220200780c */ /* 0x000fc80000701670 */
[----:B------:R-:W-:Y:S02]  /*d400*/  FSEL R84, R35, -INF , !P0 ;  /* 0xff80000023547808 */ /* 0x000fe40004000000 */
[----:B------:R-:W-:Y:S01]  /*d410*/  ISETP.GT.AND P0, PT, R0, 0x1, !P3 ;  /* 0x000000010000780c */ /* 0x000fe20005f04270 */
[----:B------:R-:W-:Y:S03]  /*d420*/  LDSM.16.MT88.4 R32, [R146+0x800] ;  /* 0x000800009220783b */ /* 0x000fe60000004200 */
[----:B------:R-:W-:-:S04]  /*d430*/  ISETP.LT.OR P0, PT, R2, 0x2, P0 ;  /* 0x000000020200780c */ /* 0x000fc80000701670 */
[----:B------:R-:W-:Y:S02]  /*d440*/  FSEL R12, R43, -INF , !P0 ;  /* 0xff8000002b0c7808 */ /* 0x000fe40004000000 */
[----:B------:R-:W-:-:S04]  /*d450*/  ISETP.GT.AND P0, PT, R0, RZ, !P4 ;  /* 0x000000ff0000720c */ /* 0x000fc80006704270 */
[----:B------:R-:W-:-:S04]  /*d460*/  ISETP.LT.OR P0, PT, R2, 0x1, P0 ;  /* 0x000000010200780c */ /* 0x000fc80000701670 */
[----:B------:R-:W-:Y:S02]  /*d470*/  FSEL R4, R42, -INF , !P0 ;  /* 0xff8000002a047808 */ /* 0x000fe40004000000 */
[----:B------:R-:W-:Y:S01]  /*d480*/  ISETP.GT.AND P0, PT, R0, 0x28, !P5 ;  /* 0x000000280000780c */ /* 0x000fe20006f04270 */
[----:B------:R-:W-:Y:S03]  /*d490*/  LDSM.16.MT88.4 R40, [R197] ;  /* 0x00000000c528783b */ /* 0x000fe60000004200 */
[----:B------:R-:W-:-:S04]  /*d4a0*/  ISETP.LT.OR P0, PT, R2, 0x29, P0 ;  /* 0x000000290200780c */ /* 0x000fc80000701670 */
[----:B------:R-:W-:Y:S02]  /*d4b0*/  FSEL R83, R46, -INF , !P0 ;  /* 0xff8000002e537808 */ /* 0x000fe40004000000 */
[----:B------:R-:W-:Y:S02]  /*d4c0*/  ISETP.GT.AND P0, PT, R0, 0x29, !P6 ;  /* 0x000000290000780c */ /* 0x000fe40007704270 */
[----:B------:R-:W1:Y:S01]  /*d4d0*/  SHFL.BFLY PT, R0, R8, 0x2, 0x1f ;  /* 0x0c401f0008007f89 */ /* 0x000e6200000e0000 */
[----:B------:R-:W-:Y:S02]  /*d4e0*/  LOP3.LUT P6, RZ, R214, 0x40, RZ, 0xc0, !PT ;  /* 0x00000040d6ff7812 */ /* 0x000fe400078cc0ff */
[----:B------:R-:W-:-:S04]  /*d4f0*/  ISETP.LT.OR P0, PT, R2, 0x2a, P0 ;  /* 0x0000002a0200780c */ /* 0x000fc80000701670 */
[----:B------:R-:W-:Y:S02]  /*d500*/  FSEL R82, R47, -INF , !P0 ;  /* 0xff8000002f527808 */ /* 0x000fe40004000000 */
[----:B------:R-:W-:Y:S01]  /*d510*/  LDSM.16.MT88.4 R44, [R147+0x1800] ;  /* 0x00180000932c783b */ /* 0x000fe20000004200 */
        /* <DEDUP_REMOVED lines=38> */
[----:B------:R2:W3:Y:S02]  /*d780*/  MUFU.EX2 R126, R3 ;  /* 0x00000003007e7308 */ /* 0x0004e40000000800 */
[----:B--2---:R-:W-:-:S06]  /*d790*/  FFMA.FTZ R3, R4, c[0x0][0x2d0], -R0 ;  /* 0x0000b40004037a23 */ /* 0x004fcc0000010800 */
[----:B------:R2:W-:Y:S02]  /*d7a0*/  MUFU.EX2 R76, R3 ;  /* 0x00000003004c7308 */ /* 0x0005e40000000800 */
[----:B--2---:R-:W-:Y:S01]  /*d7b0*/  FFMA.FTZ R3, R12, c[0x0][0x2d0], -R0 ;  /* 0x0000b4000c037a23 */ /* 0x004fe20000010800 */
[----:B---3--:R-:W-:-:S05]  /*d7c0*/  F2FP.BF16.PACK_AB R12, R126, R117 ;  /* 0x000000757e0c723e */ /* 0x008fca00000010ff */
[----:B------:R2:W3:Y:S02]  /*d7d0*/  MUFU.EX2 R4, R3 ;  /* 0x0000000300047308 */ /* 0x0004e40000000800 */
[----:B--2---:R-:W-:Y:S01]  /*d7e0*/  FFMA.FTZ R3, R13, c[0x0][0x2d0], -R0 ;  /* 0x0000b4000d037a23 */ /* 0x004fe20000010800 */
[----:B---3--:R-:W-:Y:S01]  /*d7f0*/  F2FP.BF16.PACK_AB R17, R4, R76 ;  /* 0x0000004c0411723e */ /* 0x008fe200000010ff */
[----:B------:R-:W-:-:S04]  /*d800*/  FADD.FTZ R4, R76, R4 ;  /* 0x000000044c047221 */ /* 0x000fc80000010000 */
[----:B------:R2:W-:Y:S02]  /*d810*/  MUFU.EX2 R124, R3 ;  /* 0x00000003007c7308 */ /* 0x0005e40000000800 */
[----:B--2---:R-:W-:-:S06]  /*d820*/  FFMA.FTZ R3, R14, c[0x0][0x2d0], -R0 ;  /* 0x0000b4000e037a23 */ /* 0x004fcc0000010800 */
        /* <DEDUP_REMOVED lines=14> */
[----:B-1----:R-:W-:Y:S01]  /*d910*/  FFMA.FTZ R3, R23, c[0x0][0x2d0], -R0 ;  /* 0x0000b40017037a23 */ /* 0x002fe20000010800 */
[----:B--2---:R-:W-:-:S05]  /*d920*/  F2FP.BF16.PACK_AB R13, R79, R77 ;  /* 0x0000004d4f0d723e */ /* 0x004fca00000010ff */
[----:B------:R1:W-:Y:S02]  /*d930*/  MUFU.EX2 R81, R3 ;  /* 0x0000000300517308 */ /* 0x0003e40000000800 */
[----:B-1----:R-:W-:Y:S02]  /*d940*/  FFMA.FTZ R3, R20, c[0x0][0x2d0], -R0 ;  /* 0x0000b40014037a23 */ /* 0x002fe40000010800 */
[C---:B------:R-:W-:Y:S04]  /*d950*/  HMMA.16816.F32.BF16 R20, R16.reuse, R36, RZ ;  /* 0x000000241014723c */ /* 0x040fe800000418ff */
[----:B------:R-:W1:Y:S04]  /*d960*/  MUFU.EX2 R80, R3 ;  /* 0x0000000300507308 */ /* 0x000e680000000800 */
[----:B------:R-:W-:Y:S01]  /*d970*/  HMMA.16816.F32.BF16 R36, R16, R40, RZ ;  /* 0x000000281024723c */ /* 0x000fe200000418ff */
[----:B-1----:R-:W-:-:S07]  /*d980*/  F2FP.BF16.PACK_AB R15, R80, R81 ;  /* 0x00000051500f723e */ /* 0x002fce00000010ff */
[C---:B------:R-:W-:Y:S08]  /*d990*/  HMMA.16816.F32.BF16 R168, R12.reuse, R32, R28 ;  /* 0x000000200ca8723c */ /* 0x040ff0000004181c */
[----:B------:R-:W-:Y:S08]  /*d9a0*/  HMMA.16816.F32.BF16 R148, R12, R34, R24 ;  /* 0x000000220c94723c */ /* 0x000ff00000041818 */
[----:B------:R-:W-:Y:S01]  /*d9b0*/  HMMA.16816.F32.BF16 R32, R16, R42, RZ ;  /* 0x0000002a1020723c */ /* 0x000fe200000418ff */
[----:B------:R-:W1:Y:S07]  /*d9c0*/  LDSM.16.MT88.4 R40, [R196+0x800] ;  /* 0x00080000c428783b */ /* 0x000e6e0000004200 */
[----:B------:R-:W-:Y:S08]  /*d9d0*/  HMMA.16816.F32.BF16 R160, R12, R56, R20 ;  /* 0x000000380ca0723c */ /* 0x000ff00000041814 */
[----:B------:R-:W-:Y:S08]  /*d9e0*/  HMMA.16816.F32.BF16 R20, R16, R68, RZ ;  /* 0x000000441014723c */ /* 0x000ff000000418ff */
[C---:B------:R-:W-:Y:S08]  /*d9f0*/  HMMA.16816.F32.BF16 R32, R12.reuse, R66, R32 ;  /* 0x000000420c20723c */ /* 0x040ff00000041820 */
[----:B------:R-:W-:Y:S01]  /*da00*/  HMMA.16816.F32.BF16 R72, R12, R58, R48 ;  /* 0x0000003a0c48723c */ /* 0x000fe20000041830 */
[----:B------:R-:W2:Y:S04]  /*da10*/  LDSM.16.MT88.4 R48, [R197+0x1800] ;  /* 0x00180000c530783b */ /* 0x000ea80000004200 */
[----:B------:R-:W-:Y:S03]  /*da20*/  LDSM.16.MT88.4 R56, [R147+0x3000] ;  /* 0x003000009338783b */ /* 0x000fe60000004200 */
[C---:B------:R-:W-:Y:S08]  /*da30*/  HMMA.16816.F32.BF16 R28, R16.reuse, R60, RZ ;  /* 0x0000003c101c723c */ /* 0x040ff000000418ff */
[----:B------:R-:W-:Y:S01]  /*da40*/  HMMA.16816.F32.BF16 R24, R16, R62, RZ ;  /* 0x0000003e1018723c */ /* 0x000fe200000418ff */
[----:B------:R-:W-:Y:S01]  /*da50*/  IMAD.MOV.U32 R99, RZ, RZ, R32 ;  /* 0x000000ffff637224 */ /* 0x000fe200078e0020 */
[----:B------:R-:W-:Y:S01]  /*da60*/  LDSM.16.MT88.4 R60, [R147+0x2000] ;  /* 0x00200000933c783b */ /* 0x000fe20000004200 */
[----:B------:R-:W-:-:S02]  /*da70*/  IMAD.MOV.U32 R98, RZ, RZ, R33 ;  /* 0x000000ffff627224 */ /* 0x000fc400078e0021 */
[----:B------:R-:W-:Y:S02]  /*da80*/  IMAD.MOV.U32 R97, RZ, RZ, R34 ;  /* 0x000000ffff617224 */ /* 0x000fe400078e0022 */
[----:B------:R-:W-:Y:S01]  /*da90*/  IMAD.MOV.U32 R96, RZ, RZ, R35 ;  /* 0x000000ffff607224 */ /* 0x000fe200078e0023 */
[----:B------:R-:W-:Y:S01]  /*daa0*/  HMMA.16816.F32.BF16 R20, R12, R52, R20 ;  /* 0x000000340c14723c */ /* 0x000fe20000041814 */
[----:B------:R-:W-:Y:S02]  /*dab0*/  IMAD.MOV.U32 R102, RZ, RZ, R72 ;  /* 0x000000ffff667224 */ /* 0x000fe400078e0048 */
[----:B------:R-:W-:Y:S02]  /*dac0*/  IMAD.MOV.U32 R101, RZ, RZ, R73 ;  /* 0x000000ffff657224 */ /* 0x000fe400078e0049 */
[----:B------:R-:W-:Y:S02]  /*dad0*/  IMAD.MOV.U32 R100, RZ, RZ, R74 ;  /* 0x000000ffff647224 */ /* 0x000fe400078e004a */
[----:B------:R-:W-:Y:S01]  /*dae0*/  IMAD.MOV.U32 R3, RZ, RZ, R75 ;  /* 0x000000ffff037224 */ /* 0x000fe200078e004b */
[----:B------:R-:W-:Y:S01]  /*daf0*/  HMMA.16816.F32.BF16 R32, R16, R70, RZ ;  /* 0x000000461020723c */ /* 0x000fe200000418ff */
[----:B------:R-:W3:Y:S04]  /*db00*/  LDSM.16.MT88.4 R72, [R196+0x1800] ;  /* 0x00180000c448783b */ /* 0x000ee80000004200 */
[----:B------:R-:W-:Y:S03]  /*db10*/  LDSM.16.MT88.4 R68, [R197+0x3000] ;  /* 0x00300000c544783b */ /* 0x000fe60000004200 */
[C---:B------:R-:W-:Y:S01]  /*db20*/  HMMA.16816.F32.BF16 R152, R12.reuse, R64, R36 ;  /* 0x000000400c98723c */ /* 0x040fe20000041824 */
[----:B------:R-:W4:Y:S07]  /*db30*/  LDSM.16.MT88.4 R64, [R197+0x2000] ;  /* 0x00200000c540783b */ /* 0x000f2e0000004200 */
[----:B-1----:R-:W-:Y:S01]  /*db40*/  HMMA.16816.F32.BF16 R28, R12, R40, R28 ;  /* 0x000000280c1c723c */ /* 0x002fe2000004181c */
[----:B------:R-:W-:Y:S01]  /*db50*/  MOV R109, R20 ;  /* 0x00000014006d7202 */ /* 0x000fe20000000f00 */
[----:B------:R-:W-:-:S02]  /*db60*/  IMAD.MOV.U32 R107, RZ, RZ, R21 ;  /* 0x000000ffff6b7224 */ /* 0x000fc400078e0015 */
[----:B------:R-:W-:Y:S02]  /*db70*/  IMAD.MOV.U32 R53, RZ, RZ, R22 ;  /* 0x000000ffff357224 */ /* 0x000fe400078e0016 */
[----:B------:R-:W-:Y:S02]  /*db80*/  IMAD.MOV.U32 R52, RZ, RZ, R23 ;  /* 0x000000ffff347224 */ /* 0x000fe400078e0017 */
[C---:B------:R-:W-:Y:S01]  /*db90*/  HMMA.16816.F32.BF16 R24, R12.reuse, R42, R24 ;  /* 0x0000002a0c18723c */ /* 0x040fe20000041818 */
[----:B------:R-:W1:Y:S07]  /*dba0*/  LDSM.16.MT88.4 R40, [R196+0x2000] ;  /* 0x00200000c428783b */ /* 0x000e6e0000004200 */
[----:B------:R-:W-:Y:S08]  /*dbb0*/  HMMA.16816.F32.BF16 R32, R12, R54, R32 ;  /* 0x000000360c20723c */ /* 0x000ff00000041820 */
[----:B--2---:R-:W-:Y:S01]  /*dbc0*/  HMMA.16816.F32.BF16 R20, R16, R48, RZ ;  /* 0x000000301014723c */ /* 0x004fe200000418ff */
[----:B------:R-:W-:Y:S01]  /*dbd0*/  MOV R95, R28 ;  /* 0x0000001c005f7202 */ /* 0x000fe20000000f00 */
[----:B------:R-:W-:-:S02]  /*dbe0*/  IMAD.MOV.U32 R94, RZ, RZ, R29 ;  /* 0x000000ffff5e7224 */ /* 0x000fc400078e001d */
[----:B------:R-:W-:Y:S02]  /*dbf0*/  IMAD.MOV.U32 R93, RZ, RZ, R30 ;  /* 0x000000ffff5d7224 */ /* 0x000fe400078e001e */
[----:B------:R-:W-:Y:S02]  /*dc00*/  IMAD.MOV.U32 R92, RZ, RZ, R31 ;  /* 0x000000ffff5c7224 */ /* 0x000fe400078e001f */
[----:B------:R-:W-:Y:S01]  /*dc10*/  IMAD.MOV.U32 R106, RZ, RZ, R24 ;  /* 0x000000ffff6a7224 */ /* 0x000fe200078e0018 */
[----:B------:R-:W-:Y:S01]  /*dc20*/  HMMA.16816.F32.BF16 R36, R16, R50, RZ ;  /* 0x000000321024723c */ /* 0x000fe200000418ff */
[----:B------:R-:W-:Y:S02]  /*dc30*/  IMAD.MOV.U32 R105, RZ, RZ, R25 ;  /* 0x000000ffff697224 */ /* 0x000fe400078e0019 */
[----:B------:R-:W-:Y:S02]  /*dc40*/  IMAD.MOV.U32 R104, RZ, RZ, R26 ;  /* 0x000000ffff687224 */ /* 0x000fe400078e001a */
[----:B------:R-:W-:-:S02]  /*dc50*/  IMAD.MOV.U32 R103, RZ, RZ, R27 ;  /* 0x000000ffff677224 */ /* 0x000fc400078e001b */
[----:B------:R-:W-:Y:S01]  /*dc60*/  IMAD.MOV.U32 R55, RZ, RZ, R32 ;  /* 0x000000ffff377224 */ /* 0x000fe200078e0020 */
[----:B------:R-:W-:Y:S01]  /*dc70*/  HMMA.16816.F32.BF16 R28, R16, R44, RZ ;  /* 0x0000002c101c723c */ /* 0x000fe200000418ff */
[----:B------:R-:W-:Y:S01]  /*dc80*/  IMAD.MOV.U32 R54, RZ, RZ, R33 ;  /* 0x000000ffff367224 */ /* 0x000fe200078e0021 */
[----:B------:R-:W-:Y:S01]  /*dc90*/  MOV R48, R35 ;  /* 0x0000002300307202 */ /* 0x000fe20000000f00 */
[----:B------:R-:W-:-:S05]  /*dca0*/  IMAD.MOV.U32 R49, RZ, RZ, R34 ;  /* 0x000000ffff317224 */ /* 0x000fca00078e0022 */
[C---:B------:R-:W-:Y:S01]  /*dcb0*/  HMMA.16816.F32.BF16 R24, R16.reuse, R46, RZ ;  /* 0x0000002e1018723c */ /* 0x040fe200000418ff */
[----:B------:R-:W2:Y:S07]  /*dcc0*/  LDSM.16.MT88.4 R44, [R146+0x3000] ;  /* 0x00300000922c783b */ /* 0x000eae0000004200 */
[----:B---3--:R-:W-:Y:S07]  /*dcd0*/  HMMA.16816.F32.BF16 R32, R16, R72, RZ ;  /* 0x000000481020723c */ /* 0x008fee00000418ff */
[----:B------:R-:W-:Y:S01]  /*dce0*/  IMAD.MOV.U32 R72, RZ, RZ, R55 ;  /* 0x000000ffff487224 */ /* 0x000fe200078e0037 */
[----:B----4-:R-:W-:Y:S01]  /*dcf0*/  HMMA.16816.F32.BF16 R216, R12, R64, R20 ;  /* 0x000000400cd8723c */ /* 0x010fe20000041814 */
[----:B------:R-:W-:-:S06]  /*dd00*/  IMAD.MOV.U32 R73, RZ, RZ, R54 ;  /* 0x000000ffff497224 */ /* 0x000fcc00078e0036 */
[----:B------:R-:W-:Y:S01]  /*dd10*/  IMAD.MOV.U32 R65, RZ, RZ, R107 ;  /* 0x000000ffff417224 */ /* 0x000fe200078e006b */
[----:B------:R-:W-:Y:S01]  /*dd20*/  HMMA.16816.F32.BF16 R20, R16, R74, RZ ;  /* 0x0000004a1014723c */ /* 0x000fe200000418ff */
[----:B------:R-:W-:-:S06]  /*dd30*/  IMAD.MOV.U32 R64, RZ, RZ, R109 ;  /* 0x000000ffff407224 */ /* 0x000fcc00078e006d */
[----:B------:R-:W-:Y:S01]  /*dd40*/  IMAD.MOV.U32 R74, RZ, RZ, R49 ;  /* 0x000000ffff4a7224 */ /* 0x000fe200078e0031 */
[C---:B------:R-:W-:Y:S01]  /*dd50*/  HMMA.16816.F32.BF16 R192, R12.reuse, R66, R36 ;  /* 0x000000420cc0723c */ /* 0x040fe20000041824 */
[----:B------:R-:W-:Y:S02]  /*dd60*/  IMAD.MOV.U32 R75, RZ, RZ, R48 ;  /* 0x000000ffff4b7224 */ /* 0x000fe400078e0030 */
[----:B------:R-:W-:Y:S04]  /*dd70*/  LDSM.16.MT88.4 R48, [R147+0x3800] ;  /* 0x003800009330783b */ /* 0x000fe80000004200 */
[----:B------:R-:W-:Y:S01]  /*dd80*/  MOV R66, R53 ;  /* 0x0000003500427202 */ /* 0x000fe20000000f00 */
[----:B------:R-:W-:Y:S01]  /*dd90*/  IMAD.MOV.U32 R67, RZ, RZ, R52 ;  /* 0x000000ffff437224 */ /* 0x000fe200078e0034 */
[C---:B-1----:R-:W-:Y:S01]  /*dda0*/  HMMA.16816.F32.BF16 R184, R12.reuse, R40, R32 ;  /* 0x000000280cb8723c */ /* 0x042fe20000041820 */
[----:B------:R-:W1:Y:S07]  /*ddb0*/  LDSM.16.MT88.4 R52, [R146+0x3800] ;  /* 0x003800009234783b */ /* 0x000e6e0000004200 */
        /* <DEDUP_REMOVED lines=8> */
[----:B------:R-:W-:-:S07]  /*de40*/  IMAD.MOV.U32 R45, RZ, RZ, R105 ;  /* 0x000000ffff2d7224 */ /* 0x000fce00078e0069 */
[----:B------:R-:W-:Y:S01]  /*de50*/  HMMA.16816.F32.BF16 R248, R12, R62, R24 ;  /* 0x0000003e0cf8723c */ /* 0x000fe20000041818 */
[----:B------:R-:W2:Y:S07]  /*de60*/  LDSM.16.MT88.4 R60, [R197+0x3800] ;  /* 0x00380000c53c783b */ /* 0x000eae0000004200 */
[C---:B------:R-:W-:Y:S07]  /*de70*/  HMMA.16816.F32.BF16 R24, R16.reuse, R58, RZ ;  /* 0x0000003a1018723c */ /* 0x040fee00000418ff */
[----:B------:R-:W-:Y:S01]  /*de80*/  IMAD.MOV.U32 R58, RZ, RZ, R93 ;  /* 0x000000ffff3a7224 */ /* 0x000fe200078e005d */
[----:B------:R-:W-:Y:S01]  /*de90*/  HMMA.16816.F32.BF16 R28, R16, R56, RZ ;  /* 0x00000038101c723c */ /* 0x000fe200000418ff */
[----:B------:R-:W-:-:S06]  /*dea0*/  IMAD.MOV.U32 R59, RZ, RZ, R92 ;  /* 0x000000ffff3b7224 */ /* 0x000fcc00078e005c */
[----:B------:R-:W-:Y:S01]  /*deb0*/  IMAD.MOV.U32 R56, RZ, RZ, R95 ;  /* 0x000000ffff387224 */ /* 0x000fe200078e005f */
[----:B------:R-:W-:Y:S01]  /*dec0*/  MOV R57, R94 ;  /* 0x0000005e00397202 */ /* 0x000fe20000000f00 */
[----:B------:R-:W-:Y:S08]  /*ded0*/  HMMA.16816.F32.BF16 R20, R16, R68, RZ ;  /* 0x000000441014723c */ /* 0x000ff000000418ff */
[C---:B-1----:R-:W-:Y:S01]  /*dee0*/  HMMA.16816.F32.BF16 R92, R12.reuse, R54, R32 ;  /* 0x000000360c5c723c */ /* 0x042fe20000041820 */
[----:B------:R-:W1:Y:S06]  /*def0*/  LDSM.16.MT88.4 R32, [R196+0x3800] ;  /* 0x00380000c420783b */ /* 0x000e6c0000004200 */
[----:B------:R-:W-:Y:S01]  /*df00*/  IMAD.MOV.U32 R54, RZ, RZ, R97 ;  /* 0x000000ffff367224 */ /* 0x000fe200078e0061 */
[C---:B------:R-:W-:Y:S01]  /*df10*/  HMMA.16816.F32.BF16 R104, R12.reuse, R52, R36 ;  /* 0x000000340c68723c */ /* 0x040fe20000041824 */
[----:B------:R-:W-:Y:S01]  /*df20*/  IMAD.MOV.U32 R55, RZ, RZ, R96 ;  /* 0x000000ffff377224 */ /* 0x000fe200078e0060 */
        /* <DEDUP_REMOVED lines=15> */
[----:B------:R-:W-:-:S06]  /*e020*/  FADD.FTZ R3, R126, R3 ;  /* 0x000000037e037221 */ /* 0x000fcc0000010000 */
[----:B------:R-:W-:Y:S01]  /*e030*/  MOV R48, R102 ;  /* 0x0000006600307202 */ /* 0x000fe20000000f00 */
[----:B-1----:R-:W-:Y:S01]  /*e040*/  HMMA.16816.F32.BF16 R172, R12, R32, R24 ;  /* 0x000000200cac723c */ /* 0x002fe20000041818 */
[----:B------:R-:W1:Y:S01]  /*e050*/  LDSM.16.MT88.4 R24, [R146+0x5000] ;  /* 0x005000009218783b */ /* 0x000e620000004200 */
[----:B------:R-:W-:-:S05]  /*e060*/  IMAD.MOV.U32 R49, RZ, RZ, R101 ;  /* 0x000000ffff317224 */ /* 0x000fca00078e0065 */
[--C-:B------:R-:W-:Y:S01]  /*e070*/  FFMA.FTZ R33, R89, c[0x0][0x2d0], -R2.reuse ;  /* 0x0000b40059217a23 */ /* 0x100fe20000010802 */
[----:B------:R-:W-:Y:S01]  /*e080*/  HMMA.16816.F32.BF16 R112, R12, R34, R20 ;  /* 0x000000220c70723c */ /* 0x000fe20000041814 */
[--C-:B------:R-:W-:Y:S02]  /*e090*/  FFMA.FTZ R32, R88, c[0x0][0x2d0], -R2.reuse ;  /* 0x0000b40058207a23 */ /* 0x100fe40000010802 */
[----:B------:R-:W-:Y:S04]  /*e0a0*/  LDSM.16.MT88.4 R88, [R147+0x4000] ;  /* 0x004000009358783b */ /* 0x000fe80000004200 */
[--C-:B------:R-:W-:Y:S01]  /*e0b0*/  FFMA.FTZ R35, R86, c[0x0][0x2d0], -R2.reuse ;  /* 0x0000b40056237a23 */ /* 0x100fe20000010802 */
[C---:B---3--:R-:W-:Y:S05]  /*e0c0*/  HMMA.16816.F32.BF16 R20, R16.reuse, R36, RZ ;  /* 0x000000241014723c */ /* 0x048fea00000418ff */
[----:B------:R-:W-:Y:S02]  /*e0d0*/  MUFU.EX2 R35, R35 ;  /* 0x0000002300237308 */ /* 0x000fe40000000800 */
[----:B------:R-:W-:Y:S01]  /*e0e0*/  FFMA.FTZ R36, R87, c[0x0][0x2d0], -R2 ;  /* 0x0000b40057247a23 */ /* 0x000fe20000010802 */
[----:B------:R-:W-:Y:S11]  /*e0f0*/  HMMA.16816.F32.BF16 R28, R16, R70, RZ ;  /* 0x00000046101c723c */ /* 0x000ff600000418ff */
[----:B------:R-:W-:Y:S05]  /*e100*/  @!UPT UIADD3 URZ, URZ, URZ, URZ ;  /* 0x0000003f3f3ff290 */ /* 0x000fea000fffe03f */
        /* <DEDUP_REMOVED lines=11> */
[----:B--2---:R-:W-:Y:S07]  /*e1c0*/  HMMA.16816.F32.BF16 R116, R12, R24, R20 ;  /* 0x000000180c74723c */ /* 0x004fee0000041814 */
[----:B------:R-:W-:Y:S01]  /*e1d0*/  FADD.FTZ R24, R124, R4 ;  /* 0x000000047c187221 */ /* 0x000fe20000010000 */
[----:B------:R-:W-:Y:S01]  /*e1e0*/  HMMA.16816.F32.BF16 R20, R16, R30, RZ ;  /* 0x0000001e1014723c */ /* 0x000fe200000418ff */
[----:B------:R-:W1:Y:S01]  /*e1f0*/  LDSM.16.MT88.4 R28, [R197+0x4800] ;  /* 0x00480000c51c783b */ /* 0x000e620000004200 */
[----:B------:R-:W-:-:S02]  /*e200*/  FADD.FTZ R4, R125, R3 ;  /* 0x000000037d047221 */ /* 0x000fc40000010000 */
[----:B------:R-:W-:Y:S02]  /*e210*/  FADD.FTZ R3, R78, R24 ;  /* 0x000000184e037221 */ /* 0x000fe40000010000 */
[----:B------:R-:W-:Y:S02]  /*e220*/  FADD.FTZ R34, R127, R4 ;  /* 0x000000047f227221 */ /* 0x000fe40000010000 */
[----:B------:R-:W-:Y:S02]  /*e230*/  FADD.FTZ R3, R77, R3 ;  /* 0x000000034d037221 */ /* 0x000fe40000010000 */
[--C-:B------:R-:W-:Y:S02]  /*e240*/  FFMA.FTZ R4, R84, c[0x0][0x2d0], -R0.reuse ;  /* 0x0000b40054047a23 */ /* 0x100fe40000010800 */
[----:B------:R-:W-:Y:S02]  /*e250*/  FADD.FTZ R2, R79, R3 ;  /* 0x000000034f027221 */ /* 0x000fe40000010000 */
[----:B------:R-:W-:-:S02]  /*e260*/  FFMA.FTZ R3, R85, c[0x0][0x2d0], -R0 ;  /* 0x0000b40055037a23 */ /* 0x000fc40000010800 */
[----:B------:R-:W-:-:S04]  /*e270*/  FADD.FTZ R2, R81, R2 ;  /* 0x0000000251027221 */ /* 0x000fc80000010000 */
[----:B------:R-:W-:Y:S04]  /*e280*/  MUFU.EX2 R3, R3 ;  /* 0x0000000300037308 */ /* 0x000fe80000000800 */
[----:B------:R-:W-:Y:S01]  /*e290*/  HMMA.16816.F32.BF16 R128, R12, R26, R20 ;  /* 0x0000001a0c80723c */ /* 0x000fe20000041814 */
[----:B------:R-:W2:Y:S07]  /*e2a0*/  LDSM.16.MT88.4 R24, [R197+0x5000] ;  /* 0x00500000c518783b */ /* 0x000eae0000004200 */
[----:B-1----:R-:W-:Y:S01]  /*e2b0*/  HMMA.16816.F32.BF16 R20, R16, R28, RZ ;  /* 0x0000001c1014723c */ /* 0x002fe200000418ff */
[----:B------:R-:W-:Y:S08]  /*e2c0*/  MUFU.EX2 R29, R33 ;  /* 0x00000021001d7308 */ /* 0x000ff00000000800 */
[----:B------:R-:W1:Y:S08]  /*e2d0*/  MUFU.EX2 R28, R32 ;  /* 0x00000020001c7308 */ /* 0x000e700000000800 */
[----:B------:R-:W3:Y:S07]  /*e2e0*/  MUFU.EX2 R32, R36 ;  /* 0x0000002400207308 */ /* 0x000eee0000000800 */
[----:B--2---:R-:W-:Y:S01]  /*e2f0*/  HMMA.16816.F32.BF16 R124, R12, R24, R20 ;  /* 0x000000180c7c723c */ /* 0x004fe20000041814 */
[----:B-1----:R-:W-:-:S06]  /*e300*/  F2FP.BF16.PACK_AB R136, R28, R29 ;  /* 0x0000001d1c88723e */ /* 0x002fcc00000010ff */
[----:B------:R-:W-:Y:S01]  /*e310*/  FADD.FTZ R25, R80, R2 ;  /* 0x0000000250197221 */ /* 0x000fe20000010000 */
[----:B------:R-:W-:Y:S01]  /*e320*/  HMMA.16816.F32.BF16 R20, R16, R30, RZ ;  /* 0x0000001e1014723c */ /* 0x000fe200000418ff */
[----:B------:R-:W1:Y:S01]  /*e330*/  MUFU.EX2 R2, R4 ;  /* 0x0000000400027308 */ /* 0x000e620000000800 */
[----:B---3--:R-:W-:Y:S02]  /*e340*/  F2FP.BF16.PACK_AB R138, R35, R32 ;  /* 0x00000020238a723e */ /* 0x008fe400000010ff */
[----:B-1----:R-:W-:Y:S11]  /*e350*/  F2FP.BF16.PACK_AB R137, R2, R3 ;  /* 0x000000030289723e */ /* 0x002ff600000010ff */
[----:B------:R-:W-:Y:S09]  /*e360*/  @!UPT UIADD3 URZ, URZ, URZ, URZ ;  /* 0x0000003f3f3ff290 */ /* 0x000ff2000fffe03f */
[----:B------:R-:W-:Y:S01]  /*e370*/  HMMA.16816.F32.BF16 R132, R12, R26, R20 ;  /* 0x0000001a0c84723c */ /* 0x000fe20000041814 */
[----:B------:R-:W1:Y:S06]  /*e380*/  LDSM.16.MT88.4 R20, [R196+0x4800] ;  /* 0x00480000c414783b */ /* 0x000e6c0000004200 */
[--C-:B------:R-:W-:Y:S02]  /*e390*/  FFMA.FTZ R27, R83, c[0x0][0x2d0], -R0.reuse ;  /* 0x0000b400531b7a23 */ /* 0x100fe40000010800 */
[----:B------:R-:W-:Y:S02]  /*e3a0*/  FFMA.FTZ R26, R82, c[0x0][0x2d0], -R0 ;  /* 0x0000b400521a7a23 */ /* 0x000fe40000010800 */
[----:B------:R-:W-:Y:S01]  /*e3b0*/  FADD.FTZ R0, R29, R34 ;  /* 0x000000221d007221 */ /* 0x000fe20000010000 */
[----:B------:R-:W-:Y:S01]  /*e3c0*/  MUFU.EX2 R4, R27 ;  /* 0x0000001b00047308 */ /* 0x000fe20000000800 */
[----:B------:R-:W2:Y:S02]  /*e3d0*/  LDSM.16.MT88.4 R80, [R146+0x4000] ;  /* 0x004000009250783b */ /* 0x000ea40000004200 */
[----:B------:R-:W-:-:S05]  /*e3e0*/  FADD.FTZ R24, R28, R0 ;  /* 0x000000001c187221 */ /* 0x000fca0000010000 */
[----:B------:R-:W3:Y:S02]  /*e3f0*/  MUFU.EX2 R0, R26 ;  /* 0x0000001a00007308 */ /* 0x000ee40000000800 */
[----:B---3--:R-:W-:Y:S01]  /*e400*/  F2FP.BF16.PACK_AB R139, R0, R4 ;  /* 0x00000004008b723e */ /* 0x008fe200000010ff */
[C---:B-1----:R-:W-:Y:S08]  /*e410*/  HMMA.16816.F32.BF16 R28, R16.reuse, R20, RZ ;  /* 0x00000014101c723c */ /* 0x042ff000000418ff */
[----:B------:R-:W-:Y:S07]  /*e420*/  HMMA.16816.F32.BF16 R20, R16, R22, RZ ;  /* 0x000000161014723c */ /* 0x000fee00000418ff */
[----:B------:R-:W-:Y:S01]  /*e430*/  FADD.FTZ R17, R3, R25 ;  /* 0x0000001903117221 */ /* 0x000fe20000010000 */
[----:B------:R-:W-:Y:S01]  /*e440*/  HMMA.16816.F32.BF16 R84, R136, R88, R180 ;  /* 0x000000588854723c */ /* 0x000fe200000418b4 */
[----:B------:R-:W-:Y:S01]  /*e450*/  FADD.FTZ R16, R32, R24 ;  /* 0x0000001820107221 */ /* 0x000fe20000010000 */
[----:B------:R-:W3:Y:S01]  /*e460*/  LDL R3, [R1+0x58] ;  /* 0x0000580001037983 */ /* 0x000ee20000100800 */
[----:B------:R-:W-:-:S02]  /*e470*/  FADD.FTZ R17, R2, R17 ;  /* 0x0000001102117221 */ /* 0x000fc40000010000 */
[----:B------:R-:W-:Y:S02]  /*e480*/  FADD.FTZ R230, R35, R16 ;  /* 0x0000001023e67221 */ /* 0x000fe40000010000 */
[----:B------:R-:W-:Y:S01]  /*e490*/  FADD.FTZ R16, R4, R17 ;  /* 0x0000001104107221 */ /* 0x000fe20000010000 */
[C---:B--2---:R-:W-:Y:S01]  /*e4a0*/  HMMA.16816.F32.BF16 R76, R136.reuse, R80, R104 ;  /* 0x00000050884c723c */ /* 0x044fe20000041868 */
[----:B------:R-:W3:Y:S02]  /*e4b0*/  LDL R4, [R1+0x64] ;  /* 0x0000640001047983 */ /* 0x000ee40000100800 */
[----:B------:R-:W-:Y:S02]  /*e4c0*/  FADD.FTZ R231, R0, R16 ;  /* 0x0000001000e77221 */ /* 0x000fe40000010000 */
[----:B------:R-:W-:Y:S03]  /*e4d0*/  LDSM.16.MT88.4 R104, [R196+0x4000] ;  /* 0x00400000c468783b */ /* 0x000fe60000004200 */
[C---:B------:R-:W-:Y:S01]  /*e4e0*/  HMMA.16816.F32.BF16 R88, R136.reuse, R90, R96 ;  /* 0x0000005a8858723c */ /* 0x040fe20000041860 */
[----:B------:R-:W1:Y:S04]  /*e4f0*/  LDSM.16.MT88.4 R96, [R197+0x4000] ;  /* 0x00400000c560783b */ /* 0x000e680000004200 */
[----:B------:R-:W-:Y:S03]  /*e500*/  LDSM.16.MT88.4 R16, [R196+0x5000] ;  /* 0x00500000c410783b */ /* 0x000fe60000004200 */
[C---:B------:R-:W-:Y:S08]  /*e510*/  HMMA.16816.F32.BF16 R80, R136.reuse, R82, R92 ;  /* 0x000000528850723c */ /* 0x040ff0000004185c */
[C---:B------:R-:W-:Y:S08]  /*e520*/  HMMA.16816.F32.BF16 R160, R136.reuse, R156, R160 ;  /* 0x0000009c88a0723c */ /* 0x040ff000000418a0 */
[C---:B------:R-:W-:Y:S01]  /*e530*/  HMMA.16816.F32.BF16 R156, R136.reuse, R158, R48 ;  /* 0x0000009e889c723c */ /* 0x040fe20000041830 */
[----:B------:R-:W2:Y:S07]  /*e540*/  LDSM.16.MT88.4 R48, [R146+0x2800] ;  /* 0x002800009230783b */ /* 0x000eae0000004200 */
[C---:B------:R-:W-:Y:S01]  /*e550*/  HMMA.16816.F32.BF16 R36, R136.reuse, R40, R56 ;  /* 0x000000288824723c */ /* 0x040fe20000041838 */
[----:B------:R-:W-:Y:S07]  /*e560*/  LDSM.16.MT88.4 R56, [R147+0x2800] ;  /* 0x002800009338783b */ /* 0x000fee0000004200 */
[C---:B------:R-:W-:Y:S08]  /*e570*/  HMMA.16816.F32.BF16 R40, R136.reuse, R42, R44 ;  /* 0x0000002a8828723c */ /* 0x040ff0000004182c */
[C---:B-1----:R-:W-:Y:S08]  /*e580*/  HMMA.16816.F32.BF16 R92, R136.reuse, R96, R176 ;  /* 0x00000060885c723c */ /* 0x042ff000000418b0 */
[C---:B------:R-:W-:Y:S08]  /*e590*/  HMMA.16816.F32.BF16 R96, R136.reuse, R98, R100 ;  /* 0x000000628860723c */ /* 0x040ff00000041864 */
[C---:B------:R-:W-:Y:S08]  /*e5a0*/  HMMA.16816.F32.BF16 R100, R136.reuse, R104, R172 ;  /* 0x000000688864723c */ /* 0x040ff000000418ac */
[C---:B------:R-:W-:Y:S01]  /*e5b0*/  HMMA.16816.F32.BF16 R104, R136.reuse, R106, R112 ;  /* 0x0000006a8868723c */ /* 0x040fe20000041870 */
[----:B------:R-:W1:Y:S07]  /*e5c0*/  LDSM.16.MT88.4 R112, [R146+0x5800] ;  /* 0x005800009270783b */ /* 0x000e6e0000004200 */
[C---:B--2---:R-:W-:Y:S01]  /*e5d0*/  HMMA.16816.F32.BF16 R44, R136.reuse, R48, R64 ;  /* 0x00000030882c723c */ /* 0x044fe20000041840 */
[----:B------:R-:W2:Y:S07]  /*e5e0*/  LDSM.16.MT88.4 R64, [R197+0x2800] ;  /* 0x00280000c540783b */ /* 0x000eae0000004200 */
[C---:B------:R-:W-:Y:S08]  /*e5f0*/  HMMA.16816.F32.BF16 R168, R136.reuse, R164, R168 ;  /* 0x000000a488a8723c */ /* 0x040ff000000418a8 */
[C---:B------:R-:W-:Y:S01]  /*e600*/  HMMA.16816.F32.BF16 R164, R136.reuse, R166, R148 ;  /* 0x000000a688a4723c */ /* 0x040fe20000041894 */
[----:B------:R-:W4:Y:S07]  /*e610*/  LDSM.16.MT88.4 R148, [R197+0x1000] ;  /* 0x00100000c594783b */ /* 0x000f2e0000004200 */
[----:B------:R-:W-:Y:S01]  /*e620*/  HMMA.16816.F32.BF16 R48, R136, R50, R72 ;  /* 0x000000328830723c */ /* 0x000fe20000041848 */
[----:B------:R-:W5:Y:S07]  /*e630*/  LDSM.16.MT88.4 R72, [R196+0x2800] ;  /* 0x00280000c448783b */ /* 0x000f6e0000004200 */
[----:B------:R-:W-:Y:S08]  /*e640*/  HMMA.16816.F32.BF16 R28, R12, R16, R28 ;  /* 0x000000100c1c723c */ /* 0x000ff0000004181c */
[C---:B-1----:R-:W-:Y:S08]  /*e650*/  HMMA.16816.F32.BF16 R108, R136.reuse, R112, R108 ;  /* 0x00000070886c723c */ /* 0x042ff0000004186c */
[----:B------:R-:W-:Y:S01]  /*e660*/  HMMA.16816.F32.BF16 R112, R136, R114, R120 ;  /* 0x000000728870723c */ /* 0x000fe20000041878 */
[----:B------:R-:W1:Y:S07]  /*e670*/  LDSM.16.MT88.4 R120, [R147+0x5800] ;  /* 0x005800009378783b */ /* 0x000e6e0000004200 */
[----:B------:R-:W-:Y:S01]  /*e680*/  HMMA.16816.F32.BF16 R20, R12, R18, R20 ;  /* 0x000000120c14723c */ /* 0x000fe20000041814 */
[----:B------:R-:W-:Y:S07]  /*e690*/  LDSM.16.MT88.4 R12, [R196+0x5800] ;  /* 0x00580000c40c783b */ /* 0x000fee0000004200 */
[C---:B--2---:R-:W-:Y:S08]  /*e6a0*/  HMMA.16816.F32.BF16 R60, R136.reuse, R64, R216 ;  /* 0x00000040883c723c */ /* 0x044ff000000418d8 */
[----:B------:R-:W-:Y:S01]  /*e6b0*/  HMMA.16816.F32.BF16 R64, R136, R66, R192 ;  /* 0x000000428840723c */ /* 0x000fe200000418c0 */
[----:B------:R-:W-:-:S07]  /*e6c0*/  IADD3 R222, R222, -0x2, RZ ;  /* 0xfffffffedede7810 */ /* 0x000fce0007ffe0ff */
[C---:B----4-:R-:W-:Y:S08]  /*e6d0*/  HMMA.16816.F32.BF16 R152, R136.reuse, R148, R152 ;  /* 0x000000948898723c */ /* 0x050ff00000041898 */
[C---:B-----5:R-:W-:Y:S08]  /*e6e0*/  HMMA.16816.F32.BF16 R68, R136.reuse, R72, R184 ;  /* 0x000000488844723c */ /* 0x060ff000000418b8 */
[C---:B-1----:R-:W-:Y:S08]  /*e6f0*/  HMMA.16816.F32.BF16 R116, R136.reuse, R120, R116 ;  /* 0x000000788874723c */ /* 0x042ff00000041874 */
[----:B------:R-:W-:Y:S01]  /*e700*/  HMMA.16816.F32.BF16 R120, R136, R122, R128 ;  /* 0x0000007a8878723c */ /* 0x000fe20000041880 */
[----:B------:R-:W1:Y:S01]  /*e710*/  LDSM.16.MT88.4 R128, [R197+0x5800] ;  /* 0x00580000c580783b */ /* 0x000e620000004200 */
[----:B------:R-:W-:-:S04]  /*e720*/  IMAD.SHL.U32 R193, R220, 0x80, RZ ;  /* 0x00000080dcc17824 */ /* 0x000fc800078e00ff */
[----:B------:R-:W-:Y:S02]  /*e730*/  @P6 IMAD.HI.U32 R2, R193, c[0x0][0x2c8], RZ ;  /* 0x0000b200c1026a27 */ /* 0x000fe400078e00ff */
[----:B------:R-:W-:Y:S02]  /*e740*/  HMMA.16816.F32.BF16 R148, R136, R150, R52 ;  /* 0x000000968894723c */ /* 0x000fe40000041834 */
[----:B------:R-:W-:Y:S01]  /*e750*/  IMAD.MOV.U32 R0, RZ, RZ, R193 ;  /* 0x000000ffff007224 */ /* 0x000fe200078e00c1 */
[----:B------:R-:W-:Y:S02]  /*e760*/  @P6 SHF.R.U32.HI R0, RZ, c[0x0][0x2cc], R2 ;  /* 0x0000b300ff006a19 */ /* 0x000fe40000011602 */
[----:B------:R-:W-:-:S03]  /*e770*/  ISETP.GE.AND P6, PT, R221, 0x1, PT ;  /* 0x00000001dd00780c */ /* 0x000fc60003fc6270 */
[C---:B------:R-:W-:Y:S08]  /*e780*/  HMMA.16816.F32.BF16 R52, R136.reuse, R56, R244 ;  /* 0x000000388834723c */ /* 0x040ff000000418f4 */
[C---:B------:R-:W-:Y:S08]  /*e790*/  HMMA.16816.F32.BF16 R56, R136.reuse, R58, R248 ;  /* 0x0000003a8838723c */ /* 0x040ff000000418f8 */
[C---:B------:R-:W-:Y:S08]  /*e7a0*/  HMMA.16816.F32.BF16 R72, R136.reuse, R74, R188 ;  /* 0x0000004a8848723c */ /* 0x040ff000000418bc */
[C---:B-1----:R-:W-:Y:S08]  /*e7b0*/  HMMA.16816.F32.BF16 R124, R136.reuse, R128, R124 ;  /* 0x00000080887c723c */ /* 0x042ff0000004187c */
[C---:B------:R-:W-:Y:S08]  /*e7c0*/  HMMA.16816.F32.BF16 R128, R136.reuse, R130, R132 ;  /* 0x000000828880723c */ /* 0x040ff00000041884 */
[C---:B------:R-:W-:Y:S08]  /*e7d0*/  HMMA.16816.F32.BF16 R132, R136.reuse, R12, R28 ;  /* 0x0000000c8884723c */ /* 0x040ff0000004181c */
[----:B------:R-:W-:Y:S01]  /*e7e0*/  HMMA.16816.F32.BF16 R136, R136, R14, R20 ;  /* 0x0000000e8888723c */ /* 0x000fe20000041814 */
[----:B---3--:R-:W-:-:S04]  /*e7f0*/  IADD3 R0, -R3, R4, R0 ;  /* 0x0000000403007210 */ /* 0x008fc80007ffe100 */
        /* <DEDUP_REMOVED lines=12> */
.L_x_4503:
[----:B------:R-:W-:-:S13]  /*e8c0*/  ISETP.NE.AND P0, PT, R221, 0x1, PT ;  /* 0x00000001dd00780c */ /* 0x000fda0003f05270 */
[----:B------:R-:W-:-:S05]  /*e8d0*/  @P0 IMAD.HI.U32 R0, R2, c[0x0][0x330], RZ ;  /* 0x0000cc0002000a27 */ /* 0x000fca00078e00ff */
[----:B------:R-:W-:Y:S02]  /*e8e0*/  @P0 SHF.R.U32.HI R2, RZ, c[0x0][0x334], R0 ;  /* 0x0000cd00ff020a19 */ /* 0x000fe40000011600 */
.L_x_4504:
[----:B------:R-:W-:Y:S05]  /*e8f0*/  BSYNC B0 ;  /* 0x0000000000007941 */ /* 0x000fea0003800000 */
.L_x_4502:
[----:B------:R-:W-:-:S05]  /*e900*/  IMAD R2, R2, R221, c[0x0][0x32c] ;  /* 0x0000cb0002027624 */ /* 0x000fca00078e02dd */
[----:B------:R-:W-:-:S05]  /*e910*/  IMNMX R3, R3, R2, PT ;  /* 0x0000000203037217 */ /* 0x000fca0003800200 */
.L_x_4501:
[----:B------:R-:W-:-:S05]  /*e920*/  IMAD.HI R3, R3, 0x2aaaaaab, RZ ;  /* 0x2aaaaaab03037827 */ /* 0x000fca00078e02ff */
[----:B------:R-:W-:-:S04]  /*e930*/  SHF.R.U32.HI R0, RZ, 0x1f, R3 ;  /* 0x0000001fff007819 */ /* 0x000fc80000011603 */
[----:B------:R-:W-:-:S04]  /*e940*/  LEA.HI.SX32 R3, R3, R0, 0x1d ;  /* 0x0000000003037211 */ /* 0x000fc800078feaff */
[----:B------:R-:W-:-:S04]  /*e950*/  IMNMX R194, R237, R3, !PT ;  /* 0x00000003edc27217 */ /* 0x000fc80007800200 */
[----:B------:R-:W-:-:S13]  /*e960*/  ISETP.GE.AND P0, PT, R222, R194, PT ;  /* 0x000000c2de00720c */ /* 0x000fda0003f06270 */
[----:B------:R-:W-:Y:S05]  /*e970*/  @!P0 BRA `(.L_x_4505) ;  /* 0x0000377000008947 */ /* 0x000fea0003800000 */
[----:B------:R-:W-:Y:S02]  /*e980*/  ULDC UR4, c[0x0][0x324] ;  /* 0x0000c90000047ab9 */ /* 0x000fe40000000800 */
[----:B------:R-:W-:Y:S02]  /*e990*/  ULOP3.LUT UR6, URZ, UR4, URZ, 0x33, !UPT ;  /* 0x000000043f067292 */ /* 0x000fe4000f8e333f */
.L_x_4518:
        /* <DEDUP_REMOVED lines=19> */
[----:B------:R-:W-:Y:S01]  /*ead0*/  IMAD.WIDE.U32 R2, R222, c[0x0][0x208], RZ ;  /* 0x00008200de027a25 */ /* 0x000fe200078e00ff */
        /* <DEDUP_REMOVED lines=17> */
[--C-:B------:R-:W-:Y:S02]  /*ebf0*/  IADD3.X R4, R0, RZ, R229.reuse, P1, P0 ;  /* 0x000000ff00047210 */ /* 0x100fe40000fe04e5 */
[C---:B-----5:R-:W-:Y:S04]  /*ec00*/  LEA R12, P0, R3.reuse, c[0x0][0x1f8], 0x1 ;  /* 0x00007e00030c7a11 */ /* 0x060fe800078008ff */
[----:B------:R-:W-:Y:S01]  /*ec10*/  LEA.HI.X R13, R3, c[0x0][0x1fc], R4, 0x1, P0 ;  /* 0x00007f00030d7a11 */ /* 0x000fe200000f0c04 */
[----:B------:R-:W-:Y:S01]  /*ec20*/  @!P2 IMAD.MOV.U32 R3, RZ, RZ, c[0x0][0x208] ;  /* 0x00008200ff03a624 */ /* 0x000fe200078e00ff */
[--C-:B------:R-:W-:Y:S03]  /*ec30*/  IADD3 R4, P1, P0, R2, 0x80, R226.reuse ;  /* 0x0000008002047810 */ /* 0x100fe6000783e0e2 */
[----:B------:R5:W-:Y:S02]  /*ec40*/  LDGSTS.E.BYPASS.LTC128B.128 [R215+0x5880], [R12.64], !P6 ;  /* 0x058800000cd77fae */ /* 0x000be4000f101d4c */
[--C-:B-----5:R-:W-:Y:S01]  /*ec50*/  IADD3.X R13, R0, RZ, R229.reuse, P1, P0 ;  /* 0x000000ff000d7210 */ /* 0x120fe20000fe04e5 */
        /* <DEDUP_REMOVED lines=12> */
[--C-:B------:R-:W-:Y:S01]  /*ed20*/  @!P2 IMAD.X R4, R0, 0x1, R229.reuse, P0 ;  /* 0x000000010004a824 */ /* 0x100fe200000e06e5 */
[C---:B-----5:R-:W-:Y:S04]  /*ed30*/  @!P2 LEA R12, P0, R3.reuse, c[0x0][0x1f8], 0x1 ;  /* 0x00007e00030caa11 */ /* 0x060fe800078008ff */
[----:B------:R-:W-:Y:S02]  /*ed40*/  @!P2 LEA.HI.X R13, R3, c[0x0][0x1fc], R4, 0x1, P0 ;  /* 0x00007f00030daa11 */ /* 0x000fe400000f0c04 */
[----:B------:R-:W-:Y:S03]  /*ed50*/  @!P2 IADD3 R3, P1, P0, R2, 0x40, R226 ;  /* 0x000000400203a810 */ /* 0x000fe6000783e0e2 */
[----:B------:R5:W-:Y:S01]  /*ed60*/  @!P2 LDGSTS.E.BYPASS.LTC128B.128 [R223+0x5080], [R12.64], !P3 ;  /* 0x050800000cdfafae */ /* 0x000be2000d901d4c */
[--C-:B------:R-:W-:Y:S02]  /*ed70*/  @!P2 IADD3.X R4, R0, RZ, R229.reuse, P1, P0 ;  /* 0x000000ff0004a210 */ /* 0x100fe40000fe04e5 */
[C---:B-----5:R-:W-:Y:S04]  /*ed80*/  @!P2 LEA R12, P0, R3.reuse, c[0x0][0x1f8], 0x1 ;  /* 0x00007e00030caa11 */ /* 0x060fe800078008ff */
[----:B------:R-:W-:Y:S02]  /*ed90*/  @!P2 LEA.HI.X R13, R3, c[0x0][0x1fc], R4, 0x1, P0 ;  /* 0x00007f00030daa11 */ /* 0x000fe400000f0c04 */
[--C-:B------:R-:W-:Y:S03]  /*eda0*/  @!P2 IADD3 R3, P1, P0, R2, 0x80, R226.reuse ;  /* 0x000000800203a810 */ /* 0x100fe6000783e0e2 */
[----:B------:R5:W-:Y:S01]  /*edb0*/  @!P2 LDGSTS.E.BYPASS.LTC128B.128 [R223+0x6880], [R12.64], !P6 ;  /* 0x068800000cdfafae */ /* 0x000be2000f101d4c */
[--C-:B------:R-:W-:Y:S02]  /*edc0*/  @!P2 IADD3.X R14, R0, RZ, R229.reuse, P1, P0 ;  /* 0x000000ff000ea210 */ /* 0x100fe40000fe04e5 */
        /* <DEDUP_REMOVED lines=8> */
.L_x_4507:
[----:B------:R-:W-:Y:S05]  /*ee50*/  BSYNC B0 ;  /* 0x0000000000007941 */ /* 0x000fea0003800000 */
.L_x_4506:
        /* <DEDUP_REMOVED lines=27> */
[----:B------:R-:W2:Y:S05]  /*f010*/  LDSM.16.M88.4 R172, [R9+0x800] ;  /* 0x0008000009ac783b */ /* 0x000eaa0000000200 */
[----:B------:R-:W3:Y:S02]  /*f020*/  LDSM.16.M88.4 R184, [R9+0x1000] ;  /* 0x0010000009b8783b */ /* 0x000ee40000000200 */
        /* <DEDUP_REMOVED lines=8> */
[----:B------:R-:W2:Y:S05]  /*f0b0*/  LDSM.16.M88.4 R176, [R145+0x2000] ;  /* 0x0020000091b0783b */ /* 0x000eaa0000000200 */
[----:B------:R-:W3:Y:S02]  /*f0c0*/  LDSM.16.M88.4 R184, [R145+0x2800] ;  /* 0x0028000091b8783b */ /* 0x000ee40000000200 */
        /* <DEDUP_REMOVED lines=8> */
[----:B------:R-:W2:Y:S05]  /*f150*/  LDSM.16.M88.4 R172, [R203] ;  /* 0x00000000cbac783b */ /* 0x000eaa0000000200 */
[----:B------:R-:W3:Y:S02]  /*f160*/  LDSM.16.M88.4 R184, [R204] ;  /* 0x00000000ccb8783b */ /* 0x000ee40000000200 */
        /* <DEDUP_REMOVED lines=110> */
[----:B------:R-:W-:Y:S02]  /*f850*/  IADD3 R0, R222, -0x1, RZ ;  /* 0xffffffffde007810 */ /* 0x000fe40007ffe0ff */
        /* <DEDUP_REMOVED lines=59> */
.L_x_4509:
[----:B------:R-:W-:Y:S05]  /*fc10*/  BSYNC B0 ;  /* 0x0000000000007941 */ /* 0x000fea0003800000 */
.L_x_4508:
[----:B------:R-:W-:Y:S01]  /*fc20*/  LOP3.LUT R214, R214, 0xffffffbf, RZ, 0xc0, !PT ;  /* 0xffffffbfd6d67812 */ /* 0x000fe200078ec0ff */
[----:B------:R-:W2:Y:S01]  /*fc30*/  LDL R193, [R1+0x4] ;  /* 0x0000040001c17983 */ /* 0x000ea20000100800 */
[----:B------:R-:W-:Y:S02]  /*fc40*/  IMAD.MOV.U32 R0, RZ, RZ, c[0x0][0x2c4] ;  /* 0x0000b100ff007624 */ /* 0x000fe400078e00ff */
[----:B-1----:R-:W-:Y:S02]  /*fc50*/  IMAD R2, R222, -0x30, RZ ;  /* 0xffffffd0de027824 */ /* 0x002fe400078e02ff */
[----:B------:R-:W0:Y:S01]  /*fc60*/  LDGDEPBAR ;  /* 0x00000000000079af */ /* 0x000e220000000000 */
[----:B------:R-:W-:Y:S01]  /*fc70*/  ISETP.NE.AND P0, PT, R0, 0x1, PT ;  /* 0x000000010000780c */ /* 0x000fe20003f05270 */
[----:B------:R-:W-:Y:S11]  /*fc80*/  IMAD.IADD R175, R2, 0x1, -R234 ;  /* 0x0000000102af7824 */ /* 0x000ff600078e0aea */
[----:B------:R-:W-:Y:S01]  /*fc90*/  @!UPT UIADD3 URZ, URZ, URZ, URZ ;  /* 0x0000003f3f3ff290 */ /* 0x000fe2000fffe03f */
[----:B------:R-:W-:Y:S01]  /*fca0*/  @P0 LOP3.LUT R214, R214, 0x40, RZ, 0xfc, !PT ;  /* 0x00000040d6d60812 */ /* 0x000fe200078efcff */
[----:B--2---:R-:W-:Y:S05]  /*fcb0*/  IMAD R172, R193, 0x80, R240 ;  /* 0x00000080c1ac7824 */ /* 0x004fea00078e02f0 */
[----:B------:R-:W-:Y:S05]  /*fcc0*/  IADD3 R172, R238, R172, R239 ;  /* 0x000000aceeac7210 */ /* 0x000fea0007ffe0ef */
[----:B------:R-:W-:Y:S05]  /*fcd0*/  @P0 IMAD.HI.U32 R0, R172, c[0x0][0x2c8], RZ ;  /* 0x0000b200ac000a27 */ /* 0x000fea00078e00ff */
[----:B------:R-:W-:Y:S02]  /*fce0*/  @P0 SHF.R.U32.HI R172, RZ, c[0x0][0x2cc], R0 ;  /* 0x0000b300ffac0a19 */ /* 0x000fe40000011600 */
[----:B------:R-:W-:Y:S02]  /*fcf0*/  ISETP.GE.AND P0, PT, R221, 0x1, PT ;  /* 0x00000001dd00780c */ /* 0x000fe40003f06270 */
[----:B------:R-:W-:Y:S01]  /*fd00*/  IADD3 R0, -R234, 0x1, R2 ;  /* 0x00000001ea007810 */ /* 0x000fe20007ffe102 */
[----:B------:R-:W1:Y:S03]  /*fd10*/  SHFL.IDX PT, R4, R172, RZ, 0x1c1f ;  /* 0x001c1fffac047589 */ /* 0x000e6600000e0000 */
[----:B------:R-:W-:Y:S04]  /*fd20*/  IADD3 R0, -R233, R0, R5 ;  /* 0x00000000e9007210 */ /* 0x000fe80007ffe105 */
[C---:B------:R-:W-:Y:S02]  /*fd30*/  IADD3 R174, R0.reuse, c[0x0][0x328], RZ ;  /* 0x0000ca0000ae7a10 */ /* 0x040fe40007ffe0ff */
[----:B------:R-:W-:Y:S03]  /*fd40*/  IADD3 R173, R0, UR6, RZ ;  /* 0x0000000600ad7c10 */ /* 0x000fe6000fffe0ff */
        /* <DEDUP_REMOVED lines=16> */
.L_x_4512:
[----:B------:R-:W-:Y:S04]  /*fe50*/  MOV R176, c[0x0][0x32c] ;  /* 0x0000cb0000b07a02 */ /* 0x000fe80000000f00 */
[----:B------:R-:W-:Y:S11]  /*fe60*/  ISETP.NE.AND P0, PT, R176, 0x1, PT ;  /* 0x00000001b000780c */ /* 0x000ff60003f05270 */
[----:B------:R-:W-:Y:S02]  /*fe70*/  @!UPT UIADD3 URZ, URZ, URZ, URZ ;  /* 0x0000003f3f3ff290 */ /* 0x000fe4000fffe03f */
[----:B------:R-:W-:Y:S05]  /*fe80*/  @P0 IMAD.HI.U32 R176, R4, c[0x0][0x330], RZ ;  /* 0x0000cc0004b00a27 */ /* 0x000fea00078e00ff */
[----:B------:R-:W-:Y:S02]  /*fe90*/  @P0 SHF.R.U32.HI R4, RZ, c[0x0][0x334], R176 ;  /* 0x0000cd00ff040a19 */ /* 0x000fe400000116b0 */
.L_x_4513:
[----:B------:R-:W-:Y:S05]  /*fea0*/  BSYNC B0 ;  /* 0x0000000000007941 */ /* 0x000fea0003800000 */
.L_x_4511:
[----:B------:R-:W-:Y:S05]  /*feb0*/  IMAD R4, R4, c[0x0][0x32c], R175 ;  /* 0x0000cb0004047a24 */ /* 0x000fea00078e02af */
[----:B------:R-:W-:Y:S02]  /*fec0*/  IMNMX R0, R0, R4, !PT ;  /* 0x0000000400007217 */ /* 0x000fe40007800200 */
[----:B------:R-:W-:Y:S04]  /*fed0*/  IADD3 R4, R4, c[0x0][0x32c], RZ ;  /* 0x0000cb0004047a10 */ /* 0x000fe80007ffe0ff */
[----:B------:R-:W-:Y:S02]  /*fee0*/  IMNMX R3, R3, R4, PT ;  /* 0x0000000403037217 */ /* 0x000fe40003800200 */
.L_x_4510:
        /* <DEDUP_REMOVED lines=8> */
[----:B------:R-:W-:Y:S02]  /*ff70*/  ISETP.GT.AND P0, PT, R0, 0x1, !P0 ;  /* 0x000000010000780c */ /* 0x000fe40004704270 */
[----:B------:R-:W-:Y:S02]  /*ff80*/  LOP3.LUT R214, R214, 0xfffffff7, RZ, 0xc0, !PT ;  /* 0xfffffff7d6d67812 */ /* 0x000fe400078ec0ff */
[----:B------:R-:W-:Y:S02]  /*ff90*/  ISETP.LT.OR P0, PT, R3, 0x2, P0 ;  /* 0x000000020300780c */ /* 0x000fe40000701670 */
[----:B------:R-:W-:Y:S02]  /*ffa0*/  @P1 LOP3.LUT R214, R214, 0x8, RZ, 0xfc, !PT ;  /* 0x00000008d6d61812 */ /* 0x000fe400078efcff */
[----:B------:R-:W-:Y:S02]  /*ffb0*/  FSEL R177, R13, -INF , !P0 ;  /* 0xff8000000db17808 */ /* 0x000fe40004000000 */
[----:B------:R-:W-:Y:S02]  /*ffc0*/  ISETP.GT.AND P0, PT, R0, 0x8, !P1 ;  /* 0x000000080000780c */ /* 0x000fe40004f04270 */
[----:B------:R-:W-:Y:S02]  /*ffd0*/  ISETP.GE.AND P1, PT, R2, 0xa, PT ;  /* 0x0000000a0200780c */ /* 0x000fe40003f26270 */
[C---:B------:R-:W-:Y:S02]  /*ffe0*/  ISETP.LT.OR P0, PT, R3.reuse, 0x9, P0 ;  /* 0x000000090300780c */ /* 0x040fe40000701670 */
[----:B------:R-:W-:Y:S02]  /*fff0*/  LOP3.LUT R214, R214, 0xfffffffb, RZ, 0xc0, !PT ;  /* 0xfffffffbd6d67812 */ /* 0x000fe400078ec0ff */
[----:B------:R-:W-:Y:S02]  /*10000*/  FSEL R176, R16, -INF , !P0 ;  /* 0xff80000010b07808 */ /* 0x000fe40004000000 */
[----:B------:R-:W-:Y:S02]  /*10010*/  ISETP.GT.AND P0, PT, R0, 0x9, !P1 ;  /* 0x000000090000780c */ /* 0x000fe40004f04270 */
[----:B------:R-:W-:Y:S02]  /*10020*/  ISETP.GE.AND P2, PT, R2, 0x29, PT ;  /* 0x000000290200780c */ /* 0x000fe40003f46270 */
[----:B------:R-:W-:Y:S02]  /*10030*/  ISETP.LT.OR P0, PT, R3, 0xa, P0 ;  /* 0x0000000a0300780c */ /* 0x000fe40000701670 */
[----:B------:R-:W-:Y:S02]  /*10040*/  @P1 LOP3.LUT R214, R214, 0x4, RZ, 0xfc, !PT ;  /* 0x00000004d6d61812 */ /* 0x000fe400078efcff */
[----:B------:R-:W-:Y:S02]  /*10050*/  ISETP.GE.AND P1, PT, R2, 0x11, PT ;  /* 0x000000110200780c */ /* 0x000fe40003f26270 */
[----:B------:R-:W-:Y:S02]  /*10060*/  FSEL R17, R17, -INF , !P0 ;  /* 0xff80000011117808 */ /* 0x000fe40004000000 */
[----:B------:R-:W-:Y:S02]  /*10070*/  LOP3.LUT R214, R214, 0xfffffffd, RZ, 0xc0, !PT ;  /* 0xfffffffdd6d67812 */ /* 0x000fe400078ec0ff */
[----:B------:R-:W-:Y:S04]  /*10080*/  ISETP.GT.AND P0, PT, R0, 0x10, !P1 ;  /* 0x000000100000780c */ /* 0x000fe80004f04270 */
[C---:B------:R-:W-:Y:S03]  /*10090*/  ISETP.LT.OR P0, PT, R3.reuse, 0x11, P0 ;  /* 0x000000110300780c */ /* 0x040fe60000701670 */
[----:B------:R-:W-:Y:S02]  /*100a0*/  @P1 LOP3.LUT R214, R214, 0x2, RZ, 0xfc, !PT ;  /* 0x00000002d6d61812 */ /* 0x000fe400078efcff */
[----:B------:R-:W-:Y:S02]  /*100b0*/  ISETP.GE.AND P1, PT, R2, 0x12, PT ;  /* 0x000000120200780c */ /* 0x000fe40003f26270 */
[----:B------:R-:W-:Y:S02]  /*100c0*/  FSEL R20, R20, -INF , !P0 ;  /* 0xff80000014147808 */ /* 0x000fe40004000000 */
[----:B------:R-:W-:Y:S02]  /*100d0*/  ISETP.GT.AND P0, PT, R0, 0x11, !P1 ;  /* 0x000000110000780c */ /* 0x000fe40004f04270 */
[----:B------:R-:W-:Y:S02]  /*100e0*/  LOP3.LUT R214, R214, 0xfffffffe, RZ, 0xc0, !PT ;  /* 0xfffffffed6d67812 */ /* 0x000fe400078ec0ff */
[----:B------:R-:W-:Y:S04]  /*100f0*/  ISETP.LT.OR P0, PT, R3, 0x12, P0 ;  /* 0x000000120300780c */ /* 0x000fe80000701670 */
[----:B------:R-:W-:Y:S02]  /*10100*/  FSEL R21, R21, -INF , !P0 ;  /* 0xff80000015157808 */ /* 0x000fe40004000000 */
[----:B------:R-:W-:Y:S02]  /*10110*/  ISETP.GT.AND P0, PT, R0, 0x18, !P6 ;  /* 0x000000180000780c */ /* 0x000fe40007704270 */
[----:B------:R-:W-:Y:S02]  /*10120*/  @P1 LOP3.LUT R214, R214, 0x1, RZ, 0xfc, !PT ;  /* 0x00000001d6d61812 */ /* 0x000fe400078efcff */
[C---:B------:R-:W-:Y:S02]  /*10130*/  ISETP.LT.OR P0, PT, R3.reuse, 0x19, P0 ;  /* 0x000000190300780c */ /* 0x040fe40000701670 */
        /* <DEDUP_REMOVED lines=16> */
[C---:B------:R-:W-:Y:S04]  /*10240*/  ISETP.LT.OR P0, PT, R3.reuse, 0x1, P0 ;  /* 0x000000010300780c */ /* 0x040fe80000701670 */
        /* <DEDUP_REMOVED lines=25> */
.L_x_4516:
[----:B------:R-:W-:Y:S04]  /*103e0*/  MOV R2, c[0x0][0x32c] ;  /* 0x0000cb0000027a02 */ /* 0x000fe80000000f00 */
[----:B------:R-:W-:Y:S11]  /*103f0*/  ISETP.NE.AND P0, PT, R2, 0x1, PT ;  /* 0x000000010200780c */ /* 0x000ff60003f05270 */
[----:B------:R-:W-:Y:S02]  /*10400*/  @!UPT UIADD3 URZ, URZ, URZ, URZ ;  /* 0x0000003f3f3ff290 */ /* 0x000fe4000fffe03f */
[----:B------:R-:W-:Y:S05]  /*10410*/  @P0 IMAD.HI.U32 R2, R0, c[0x0][0x330], RZ ;  /* 0x0000cc0000020a27 */ /* 0x000fea00078e00ff */
[----:B------:R-:W-:Y:S02]  /*10420*/  @P0 SHF.R.U32.HI R0, RZ, c[0x0][0x334], R2 ;  /* 0x0000cd00ff000a19 */ /* 0x000fe40000011602 */
.L_x_4517:
[----:B------:R-:W-:Y:S05]  /*10430*/  BSYNC B0 ;  /* 0x0000000000007941 */ /* 0x000fea0003800000 */
.L_x_4515:
[----:B------:R-:W-:Y:S05]  /*10440*/  IMAD R0, R0, c[0x0][0x32c], R175 ;  /* 0x0000cb0000007a24 */ /* 0x000fea00078e02af */
[----:B------:R-:W-:Y:S02]  /*10450*/  IMNMX R12, R12, R0, !PT ;  /* 0x000000000c0c7217 */ /* 0x000fe40007800200 */
[----:B------:R-:W-:Y:S04]  /*10460*/  IADD3 R0, R0, c[0x0][0x32c], RZ ;  /* 0x0000cb0000007a10 */ /* 0x000fe80007ffe0ff */
[----:B------:R-:W-:Y:S02]  /*10470*/  IMNMX R13, R13, R0, PT ;  /* 0x000000000d0d7217 */ /* 0x000fe40003800200 */
.L_x_4514:
        /* <DEDUP_REMOVED lines=50> */
[----:B------:R-:W3:Y:S03]  /*107a0*/  MUFU.EX2 R174, R176 ;  /* 0x000000b000ae7308 */ /* 0x000ee60000000800 */
[----:B------:R-:W-:Y:S01]  /*107b0*/  ISETP.GT.AND P0, PT, R12, 0x9, !P0 ;  /* 0x000000090c00780c */ /* 0x000fe20004704270 */
[C---:B-1----:R-:W-:Y:S02]  /*107c0*/  FFMA.FTZ R2, R0.reuse, R230, R16 ;  /* 0x000000e600027223 */ /* 0x042fe40000010010 */
[C---:B------:R-:W-:Y:S01]  /*107d0*/  FMUL.FTZ R28, R0.reuse, R152 ;  /* 0x00000098001c7220 */ /* 0x040fe20000410000 */
[----:B------:R-:W-:Y:S01]  /*107e0*/  ISETP.LT.OR P0, PT, R13, 0xa, P0 ;  /* 0x0000000a0d00780c */ /* 0x000fe20000701670 */
[C---:B------:R-:W-:Y:S02]  /*107f0*/  FMUL.FTZ R29, R0.reuse, R153 ;  /* 0x00000099001d7220 */ /* 0x040fe40000410000 */
[----:B------:R-:W1:Y:S01]  /*10800*/  MUFU.EX2 R17, R17 ;  /* 0x0000001100117308 */ /* 0x000e620000000800 */
[----:B------:R-:W-:Y:S01]  /*10810*/  FSEL R175, R19, -INF , !P0 ;  /* 0xff80000013af7808 */ /* 0x000fe20004000000 */
[----:B------:R-:W-:Y:S01]  /*10820*/  FMUL.FTZ R32, R0, R148 ;  /* 0x0000009400207220 */ /* 0x000fe20000410000 */
[----:B------:R-:W-:Y:S01]  /*10830*/  LOP3.LUT P0, RZ, R214, 0x2, RZ, 0xc0, !PT ;  /* 0x00000002d6ff7812 */ /* 0x000fe2000780c0ff */
[C---:B------:R-:W-:Y:S02]  /*10840*/  FMUL.FTZ R33, R0.reuse, R149 ;  /* 0x0000009500217220 */ /* 0x040fe40000410000 */
[----:B------:R-:W-:Y:S01]  /*10850*/  FMUL.FTZ R20, R0, R160 ;  /* 0x000000a000147220 */ /* 0x000fe20000410000 */
[----:B------:R-:W-:Y:S01]  /*10860*/  ISETP.GT.AND P0, PT, R12, 0x10, !P0 ;  /* 0x000000100c00780c */ /* 0x000fe20004704270 */
[C---:B------:R-:W-:Y:S02]  /*10870*/  FMUL.FTZ R21, R0.reuse, R161 ;  /* 0x000000a100157220 */ /* 0x040fe40000410000 */
[C---:B------:R-:W-:Y:S01]  /*10880*/  FMUL.FTZ R24, R0.reuse, R156 ;  /* 0x0000009c00187220 */ /* 0x040fe20000410000 */
[C---:B------:R-:W-:Y:S01]  /*10890*/  ISETP.LT.OR P0, PT, R13.reuse, 0x11, P0 ;  /* 0x000000110d00780c */ /* 0x040fe20000701670 */
[C---:B------:R-:W-:Y:S01]  /*108a0*/  FMUL.FTZ R25, R0.reuse, R157 ;  /* 0x0000009d00197220 */ /* 0x040fe20000410000 */
[----:B------:R-:W-:Y:S01]  /*108b0*/  MUFU.EX2 R156, R187 ;  /* 0x000000bb009c7308 */ /* 0x000fe20000000800 */
[----:B------:R-:W-:Y:S01]  /*108c0*/  FMUL.FTZ R36, R0, R36 ;  /* 0x0000002400247220 */ /* 0x000fe20000410000 */
[----:B------:R-:W-:Y:S01]  /*108d0*/  FSEL R179, R22, -INF , !P0 ;  /* 0xff80000016b37808 */ /* 0x000fe20004000000 */
[----:B------:R-:W-:Y:S01]  /*108e0*/  FMUL.FTZ R37, R0, R37 ;  /* 0x0000002500257220 */ /* 0x000fe20000410000 */
[----:B------:R-:W-:Y:S01]  /*108f0*/  LOP3.LUT P0, RZ, R214, 0x1, RZ, 0xc0, !PT ;  /* 0x00000001d6ff7812 */ /* 0x000fe2000780c0ff */
[C---:B------:R-:W-:Y:S02]  /*10900*/  FMUL.FTZ R40, R0.reuse, R40 ;  /* 0x0000002800287220 */ /* 0x040fe40000410000 */
[----:B------:R-:W-:Y:S01]  /*10910*/  FMUL.FTZ R41, R0, R41 ;  /* 0x0000002900297220 */ /* 0x000fe20000410000 */
[----:B------:R-:W-:Y:S01]  /*10920*/  ISETP.GT.AND P0, PT, R12, 0x11, !P0 ;  /* 0x000000110c00780c */ /* 0x000fe20004704270 */
[C---:B------:R-:W-:Y:S01]  /*10930*/  FMUL.FTZ R44, R0.reuse, R44 ;  /* 0x0000002c002c7220 */ /* 0x040fe20000410000 */
[----:B------:R-:W-:Y:S01]  /*10940*/  MUFU.EX2 R186, R186 ;  /* 0x000000ba00ba7308 */ /* 0x000fe20000000800 */
[C---:B------:R-:W-:Y:S01]  /*10950*/  FMUL.FTZ R45, R0.reuse, R45 ;  /* 0x0000002d002d7220 */ /* 0x040fe20000410000 */
[----:B------:R-:W-:Y:S01]  /*10960*/  ISETP.LT.OR P0, PT, R13, 0x12, P0 ;  /* 0x000000120d00780c */ /* 0x000fe20000701670 */
[C---:B------:R-:W-:Y:S02]  /*10970*/  FMUL.FTZ R48, R0.reuse, R48 ;  /* 0x0000003000307220 */ /* 0x040fe40000410000 */
[C---:B------:R-:W-:Y:S01]  /*10980*/  FMUL.FTZ R49, R0.reuse, R49 ;  /* 0x0000003100317220 */ /* 0x040fe20000410000 */
[----:B------:R-:W-:Y:S01]  /*10990*/  FSEL R178, R23, -INF , !P0 ;  /* 0xff80000017b27808 */ /* 0x000fe20004000000 */
[----:B------:R-:W-:Y:S01]  /*109a0*/  FMUL.FTZ R52, R0, R52 ;  /* 0x0000003400347220 */ /* 0x000fe20000410000 */
[----:B------:R-:W-:Y:S01]  /*109b0*/  ISETP.GT.AND P0, PT, R12, 0x18, !P6 ;  /* 0x000000180c00780c */ /* 0x000fe20007704270 */
[C---:B------:R-:W-:Y:S01]  /*109c0*/  FMUL.FTZ R53, R0.reuse, R53 ;  /* 0x0000003500357220 */ /* 0x040fe20000410000 */
[----:B------:R-:W-:Y:S01]  /*109d0*/  MUFU.EX2 R185, R185 ;  /* 0x000000b900b97308 */ /* 0x000fe20000000800 */
[C---:B------:R-:W-:Y:S01]  /*109e0*/  FMUL.FTZ R56, R0.reuse, R56 ;  /* 0x0000003800387220 */ /* 0x040fe20000410000 */
[C---:B------:R-:W-:Y:S01]  /*109f0*/  ISETP.LT.OR P0, PT, R13.reuse, 0x19, P0 ;  /* 0x000000190d00780c */ /* 0x040fe20000701670 */
[C---:B------:R-:W-:Y:S02]  /*10a00*/  FMUL.FTZ R57, R0.reuse, R57 ;  /* 0x0000003900397220 */ /* 0x040fe40000410000 */
[----:B------:R-:W-:Y:S01]  /*10a10*/  FMUL.FTZ R60, R0, R60 ;  /* 0x0000003c003c7220 */ /* 0x000fe20000410000 */
[----:B------:R-:W-:Y:S01]  /*10a20*/  FSEL R180, R26, -INF , !P0 ;  /* 0xff8000001ab47808 */ /* 0x000fe20004000000 */
        /* <DEDUP_REMOVED lines=11> */
[C---:B------:R-:W-:Y:S02]  /*10ae0*/  FMUL.FTZ R73, R0.reuse, R73 ;  /* 0x0000004900497220 */ /* 0x040fe40000410000 */
[C---:B------:R-:W-:Y:S01]  /*10af0*/  FMUL.FTZ R76, R0.reuse, R76 ;  /* 0x0000004c004c7220 */ /* 0x040fe20000410000 */
[C---:B------:R-:W-:Y:S01]  /*10b00*/  ISETP.LT.OR P0, PT, R13.reuse, 0x21, P0 ;  /* 0x000000210d00780c */ /* 0x040fe20000701670 */
[C---:B------:R-:W-:Y:S02]  /*10b10*/  FMUL.FTZ R77, R0.reuse, R77 ;  /* 0x0000004d004d7220 */ /* 0x040fe40000410000 */
[----:B------:R-:W-:Y:S01]  /*10b20*/  FMUL.FTZ R80, R0, R80 ;  /* 0x0000005000507220 */ /* 0x000fe20000410000 */
[----:B------:R-:W-:Y:S01]  /*10b30*/  FSEL R182, R30, -INF , !P0 ;  /* 0xff8000001eb67808 */ /* 0x000fe20004000000 */
[----:B------:R-:W-:Y:S01]  /*10b40*/  FMUL.FTZ R81, R0, R81 ;  /* 0x0000005100517220 */ /* 0x000fe20000410000 */
[----:B------:R-:W-:Y:S01]  /*10b50*/  ISETP.GT.AND P0, PT, R12, 0x21, !P3 ;  /* 0x000000210c00780c */ /* 0x000fe20005f04270 */
[C---:B------:R-:W-:Y:S02]  /*10b60*/  FMUL.FTZ R84, R0.reuse, R84 ;  /* 0x0000005400547220 */ /* 0x040fe40000410000 */
        /* <DEDUP_REMOVED lines=15> */
[----:B--2---:R-:W-:Y:S01]  /*10c60*/  FADD.FTZ R12, R172, R2 ;  /* 0x00000002ac0c7221 */ /* 0x004fe20000010000 */
[----:B------:R-:W-:Y:S01]  /*10c70*/  FMNMX.FTZ R2, R14, R7, !PT ;  /* 0x000000070e027209 */ /* 0x000fe20007810000 */
[----:B------:R-:W-:Y:S01]  /*10c80*/  FMUL.FTZ R104, R0, R104 ;  /* 0x0000006800687220 */ /* 0x000fe20000410000 */
[----:B------:R-:W-:Y:S01]  /*10c90*/  ISETP.LT.OR P0, PT, R13, 0x2a, P0 ;  /* 0x0000002a0d00780c */ /* 0x000fe20000701670 */
[----:B---3--:R-:W-:Y:S01]  /*10ca0*/  FADD.FTZ R12, R174, R12 ;  /* 0x0000000cae0c7221 */ /* 0x008fe20000010000 */
[----:B------:R-:W-:Y:S01]  /*10cb0*/  FMNMX.FTZ R2, R15, R2, !PT ;  /* 0x000000020f027209 */ /* 0x000fe20007810000 */
[----:B------:R-:W-:Y:S01]  /*10cc0*/  FMUL.FTZ R13, R0, R169 ;  /* 0x000000a9000d7220 */ /* 0x000fe20000410000 */
[----:B------:R-:W-:Y:S01]  /*10cd0*/  FSEL R8, R35, -INF , !P0 ;  /* 0xff80000023087808 */ /* 0x000fe20004000000 */
[----:B-1----:R-:W-:Y:S01]  /*10ce0*/  FADD.FTZ R176, R17, R12 ;  /* 0x0000000c11b07221 */ /* 0x002fe20000010000 */
[----:B------:R-:W-:Y:S01]  /*10cf0*/  FMNMX.FTZ R2, R18, R2, !PT ;  /* 0x0000000212027209 */ /* 0x000fe20007810000 */
[----:B------:R-:W-:Y:S01]  /*10d00*/  FMUL.FTZ R12, R0, R168 ;  /* 0x000000a8000c7220 */ /* 0x000fe20000410000 */
[----:B------:R-:W-:Y:S01]  /*10d10*/  F2FP.BF16.PACK_AB R172, R172, R16 ;  /* 0x00000010acac723e */ /* 0x000fe200000010ff */
[C---:B------:R-:W-:Y:S01]  /*10d20*/  FMUL.FTZ R16, R0.reuse, R164 ;  /* 0x000000a400107220 */ /* 0x040fe20000410000 */
[----:B------:R-:W-:Y:S01]  /*10d30*/  FMNMX.FTZ R2, R175, R2, !PT ;  /* 0x00000002af027209 */ /* 0x000fe20007810000 */
[C---:B------:R-:W-:Y:S01]  /*10d40*/  FMUL.FTZ R105, R0.reuse, R105 ;  /* 0x0000006900697220 */ /* 0x040fe20000410000 */
[----:B------:R-:W-:Y:S01]  /*10d50*/  F2FP.BF16.PACK_AB R174, R17, R174 ;  /* 0x000000ae11ae723e */ /* 0x000fe200000010ff */
        /* <DEDUP_REMOVED lines=24> */
[----:B------:R-:W-:Y:S02]  /*10ee0*/  FMUL.FTZ R137, R0, R137 ;  /* 0x0000008900897220 */ /* 0x000fe40000410000 */
        /* <DEDUP_REMOVED lines=14> */
[----:B------:R-:W-:Y:S04]  /*10fd0*/  FFMA.FTZ R15, R15, c[0x0][0x2d0], -R7 ;  /* 0x0000b4000f0f7a23 */ /* 0x000fe80000010807 */
[----:B------:R2:W-:Y:S10]  /*10fe0*/  MUFU.EX2 R164, R15 ;  /* 0x0000000f00a47308 */ /* 0x0005f40000000800 */
[----:B------:R-:W3:Y:S01]  /*10ff0*/  MUFU.EX2 R173, R173 ;  /* 0x000000ad00ad7308 */ /* 0x000ee20000000800 */
[C---:B-1----:R-:W-:Y:S02]  /*11000*/  FMUL.FTZ R27, R2.reuse, R159 ;  /* 0x0000009f021b7220 */ /* 0x042fe40000410000 */
[C---:B------:R-:W-:Y:S02]  /*11010*/  FMUL.FTZ R34, R2.reuse, R150 ;  /* 0x0000009602227220 */ /* 0x040fe40000410000 */
[C---:B------:R-:W-:Y:S05]  /*11020*/  FMUL.FTZ R35, R2.reuse, R151 ;  /* 0x0000009702237220 */ /* 0x040fea0000410000 */
[----:B------:R1:W-:Y:S01]  /*11030*/  MUFU.EX2 R159, R0 ;  /* 0x00000000009f7308 */ /* 0x0003e20000000800 */
[----:B------:R-:W4:Y:S01]  /*11040*/  LDSM.16.MT88.4 R148, [R146] ;  /* 0x000000009294783b */ /* 0x000f220000004200 */
[C---:B------:R-:W-:Y:S02]  /*11050*/  FMUL.FTZ R26, R2.reuse, R158 ;  /* 0x0000009e021a7220 */ /* 0x040fe40000410000 */
[C---:B------:R-:W-:Y:S02]  /*11060*/  FMUL.FTZ R14, R2.reuse, R170 ;  /* 0x000000aa020e7220 */ /* 0x040fe40000410000 */
[C---:B--2---:R-:W-:Y:S02]  /*11070*/  FMUL.FTZ R15, R2.reuse, R171 ;  /* 0x000000ab020f7220 */ /* 0x044fe40000410000 */
[C---:B------:R-:W-:Y:S02]  /*11080*/  FMUL.FTZ R18, R2.reuse, R166 ;  /* 0x000000a602127220 */ /* 0x040fe40000410000 */
[C---:B------:R-:W-:Y:S02]  /*11090*/  FMUL.FTZ R19, R2.reuse, R167 ;  /* 0x000000a702137220 */ /* 0x040fe40000410000 */
[C---:B------:R-:W-:Y:S02]  /*110a0*/  FMUL.FTZ R22, R2.reuse, R162 ;  /* 0x000000a202167220 */ /* 0x040fe40000410000 */
[----:B---3--:R-:W-:Y:S01]  /*110b0*/  FFMA.FTZ R157, R2, R231, R173 ;  /* 0x000000e7029d7223 */ /* 0x008fe200000100ad */
[----:B------:R-:W-:Y:S01]  /*110c0*/  F2FP.BF16.PACK_AB R173, R164, R173 ;  /* 0x000000ada4ad723e */ /* 0x000fe200000010ff */
[C---:B------:R-:W-:Y:S02]  /*110d0*/  FMUL.FTZ R23, R2.reuse, R163 ;  /* 0x000000a302177220 */ /* 0x040fe40000410000 */
[C---:B------:R-:W-:Y:S02]  /*110e0*/  FMUL.FTZ R30, R2.reuse, R154 ;  /* 0x0000009a021e7220 */ /* 0x040fe40000410000 */
[C---:B------:R-:W-:Y:S02]  /*110f0*/  FMUL.FTZ R31, R2.reuse, R155 ;  /* 0x0000009b021f7220 */ /* 0x040fe40000410000 */
[C---:B------:R-:W-:Y:S01]  /*11100*/  FMUL.FTZ R38, R2.reuse, R38 ;  /* 0x0000002602267220 */ /* 0x040fe20000410000 */
[----:B------:R-:W-:Y:S01]  /*11110*/  LDSM.16.MT88.4 R152, [R146+0x800] ;  /* 0x000800009298783b */ /* 0x000fe20000004200 */
[----:B-1----:R-:W-:Y:S02]  /*11120*/  FFMA.FTZ R0, R175, c[0x0][0x2d0], -R7 ;  /* 0x0000b400af007a23 */ /* 0x002fe40000010807 */
        /* <DEDUP_REMOVED lines=16> */
[----:B------:R-:W-:Y:S01]  /*11230*/  LDSM.16.MT88.4 R164, [R146+0x1000] ;  /* 0x0010000092a4783b */ /* 0x000fe20000004200 */
[C---:B------:R-:W-:Y:S02]  /*11240*/  FMUL.FTZ R66, R2.reuse, R66 ;  /* 0x0000004202427220 */ /* 0x040fe40000410000 */
[C---:B------:R-:W-:Y:S01]  /*11250*/  FMUL.FTZ R67, R2.reuse, R67 ;  /* 0x0000004302437220 */ /* 0x040fe20000410000 */
[C---:B----4-:R-:W-:Y:S05]  /*11260*/  HMMA.16816.F32.BF16 R12, R172.reuse, R148, R12 ;  /* 0x00000094ac0c723c */ /* 0x050fea000004180c */
        /* <DEDUP_REMOVED lines=38> */
[C---:B------:R-:W-:Y:S02]  /*114d0*/  FMUL.FTZ R134, R2.reuse, R134 ;  /* 0x0000008602867220 */ /* 0x040fe40000410000 */
[----:B------:R2:W-:Y:S01]  /*114e0*/  MUFU.EX2 R163, R0 ;  /* 0x0000000000a37308 */ /* 0x0005e20000000800 */
[C---:B------:R-:W-:Y:S02]  /*114f0*/  FMUL.FTZ R135, R2.reuse, R135 ;  /* 0x0000008702877220 */ /* 0x040fe40000410000 */
[C---:B------:R-:W-:Y:S02]  /*11500*/  FMUL.FTZ R138, R2.reuse, R138 ;  /* 0x0000008a028a7220 */ /* 0x040fe40000410000 */
[----:B------:R-:W-:Y:S05]  /*11510*/  FMUL.FTZ R139, R2, R139 ;  /* 0x0000008b028b7220 */ /* 0x000fea0000410000 */
[----:B------:R-:W3:Y:S01]  /*11520*/  MUFU.EX2 R2, R188 ;  /* 0x000000bc00027308 */ /* 0x000ee20000000800 */
[C---:B-1----:R-:W-:Y:S09]  /*11530*/  HMMA.16816.F32.BF16 R28, R172.reuse, R148, R28 ;  /* 0x00000094ac1c723c */ /* 0x042ff2000004181c */
[----:B------:R-:W-:Y:S01]  /*11540*/  MUFU.EX2 R188, R189 ;  /* 0x000000bd00bc7308 */ /* 0x000fe20000000800 */
[C---:B------:R-:W-:Y:S01]  /*11550*/  HMMA.16816.F32.BF16 R32, R172.reuse, R150, R32 ;  /* 0x00000096ac20723c */ /* 0x040fe20000041820 */
[----:B------:R-:W1:Y:S02]  /*11560*/  LDSM.16.MT88.4 R148, [R196] ;  /* 0x00000000c494783b */ /* 0x000e640000004200 */
[--C-:B--2---:R-:W-:Y:S06]  /*11570*/  FFMA.FTZ R0, R178, c[0x0][0x2d0], -R7.reuse ;  /* 0x0000b400b2007a23 */ /* 0x104fec0000010807 */
[----:B------:R2:W4:Y:S03]  /*11580*/  MUFU.EX2 R161, R0 ;  /* 0x0000000000a17308 */ /* 0x0005260000000800 */
[--C-:B--2---:R-:W-:Y:S07]  /*11590*/  FFMA.FTZ R0, R180, c[0x0][0x2d0], -R7.reuse ;  /* 0x0000b400b4007a23 */ /* 0x104fee0000010807 */
[----:B------:R-:W-:Y:S01]  /*115a0*/  MUFU.EX2 R180, R192 ;  /* 0x000000c000b47308 */ /* 0x000fe20000000800 */
[C---:B-1----:R-:W-:Y:S09]  /*115b0*/  HMMA.16816.F32.BF16 R36, R172.reuse, R148, R36 ;  /* 0x00000094ac24723c */ /* 0x042ff20000041824 */
[----:B------:R1:W-:Y:S01]  /*115c0*/  MUFU.EX2 R160, R0 ;  /* 0x0000000000a07308 */ /* 0x0003e20000000800 */
[C---:B------:R-:W-:Y:S01]  /*115d0*/  HMMA.16816.F32.BF16 R40, R172.reuse, R150, R40 ;  /* 0x00000096ac28723c */ /* 0x040fe20000041828 */
[----:B------:R-:W2:Y:S02]  /*115e0*/  LDSM.16.MT88.4 R148, [R146+0x1800] ;  /* 0x001800009294783b */ /* 0x000ea40000004200 */
[----:B-1----:R-:W-:Y:S06]  /*115f0*/  FFMA.FTZ R0, R181, c[0x0][0x2d0], -R7 ;  /* 0x0000b400b5007a23 */ /* 0x002fec0000010807 */
[----:B------:R-:W-:Y:S10]  /*11600*/  MUFU.EX2 R181, R191 ;  /* 0x000000bf00b57308 */ /* 0x000ff40000000800 */
[----:B------:R3:W1:Y:S01]  /*11610*/  MUFU.EX2 R179, R0 ;  /* 0x0000000000b37308 */ /* 0x0006620000000800 */
[C---:B--2---:R-:W-:Y:S08]  /*11620*/  HMMA.16816.F32.BF16 R44, R172.reuse, R148, R44 ;  /* 0x00000094ac2c723c */ /* 0x044ff0000004182c */
[C---:B------:R-:W-:Y:S01]  /*11630*/  HMMA.16816.F32.BF16 R48, R172.reuse, R150, R48 ;  /* 0x00000096ac30723c */ /* 0x040fe20000041830 */
[----:B------:R-:W2:Y:S03]  /*11640*/  LDSM.16.MT88.4 R148, [R147+0x1800] ;  /* 0x001800009394783b */ /* 0x000ea60000004200 */
[----:B---3--:R-:W-:Y:S04]  /*11650*/  FADD.FTZ R0, R2, R176 ;  /* 0x000000b002007221 */ /* 0x008fe80000010000 */
        /* <DEDUP_REMOVED lines=39> */
[----:B-1----:R-:W-:Y:S03]  /*118d0*/  F2FP.BF16.PACK_AB R151, R179, R160 ;  /* 0x000000a0b397723e */ /* 0x002fe600000010ff */
[----:B------:R-:W-:Y:S01]  /*118e0*/  F2FP.BF16.PACK_AB R172, R181, R180 ;  /* 0x000000b4b5ac723e */ /* 0x000fe200000010ff */
[----:B------:R-:W-:Y:S01]  /*118f0*/  FADD.FTZ R2, R163, R2 ;  /* 0x00000002a3027221 */ /* 0x000fe20000010000 */
[----:B------:R-:W-:Y:S01]  /*11900*/  F2FP.BF16.PACK_AB R174, R188, R187 ;  /* 0x000000bbbcae723e */ /* 0x000fe200000010ff */
[--C-:B------:R-:W-:Y:S01]  /*11910*/  FFMA.FTZ R0, R182, c[0x0][0x2d0], -R7.reuse ;  /* 0x0000b400b6007a23 */ /* 0x100fe20000010807 */
[C---:B------:R-:W-:Y:S03]  /*11920*/  HMMA.16816.F32.BF16 R12, R148.reuse, R152, R12 ;  /* 0x00000098940c723c */ /* 0x040fe6000004180c */
[----:B------:R1:W-:Y:S02]  /*11930*/  MUFU.EX2 R177, R0 ;  /* 0x0000000000b17308 */ /* 0x0003e40000000800 */
[----:B------:R-:W-:Y:S03]  /*11940*/  FADD.FTZ R2, R161, R2 ;  /* 0x00000002a1027221 */ /* 0x000fe60000010000 */
[C---:B------:R-:W-:Y:S01]  /*11950*/  HMMA.16816.F32.BF16 R16, R148.reuse, R154, R16 ;  /* 0x0000009a9410723c */ /* 0x040fe20000041810 */
[----:B------:R-:W2:Y:S03]  /*11960*/  LDSM.16.MT88.4 R152, [R147+0x800] ;  /* 0x000800009398783b */ /* 0x000ea60000004200 */
[----:B------:R-:W-:Y:S04]  /*11970*/  FADD.FTZ R2, R160, R2 ;  /* 0x00000002a0027221 */ /* 0x000fe80000010000 */
        /* <DEDUP_REMOVED lines=9> */
[----:B------:R-:W-:Y:S08]  /*11a10*/  FFMA.FTZ R7, R8, c[0x0][0x2d0], -R7 ;  /* 0x0000b40008077a23 */ /* 0x000ff00000010807 */
[----:B------:R-:W3:Y:S01]  /*11a20*/  MUFU.EX2 R8, R7 ;  /* 0x0000000700087308 */ /* 0x000ee20000000800 */
[----:B--2---:R-:W-:Y:S04]  /*11a30*/  FADD.FTZ R0, R186, R162 ;  /* 0x000000a2ba007221 */ /* 0x004fe80000010000 */
[----:B------:R-:W-:Y:S04]  /*11a40*/  FADD.FTZ R0, R185, R0 ;  /* 0x00000000b9007221 */ /* 0x000fe80000010000 */
[----:B------:R-:W-:Y:S01]  /*11a50*/  FADD.FTZ R0, R180, R0 ;  /* 0x00000000b4007221 */ /* 0x000fe20000010000 */
[----:B---3--:R-:W-:Y:S01]  /*11a60*/  F2FP.BF16.PACK_AB R175, R8, R176 ;  /* 0x000000b008af723e */ /* 0x008fe200000010ff */
[----:B------:R-:W-:Y:S02]  /*11a70*/  FADD.FTZ R7, R177, R2 ;  /* 0x00000002b1077221 */ /* 0x000fe40000010000 */
[----:B------:R-:W-:Y:S01]  /*11a80*/  FADD.FTZ R2, R181, R0 ;  /* 0x00000000b5027221 */ /* 0x000fe20000010000 */
[C---:B-1----:R-:W-:Y:S03]  /*11a90*/  HMMA.16816.F32.BF16 R28, R148.reuse, R152, R28 ;  /* 0x00000098941c723c */ /* 0x042fe6000004181c */
[----:B------:R-:W-:Y:S01]  /*11aa0*/  FADD.FTZ R0, R178, R7 ;  /* 0x00000007b2007221 */ /* 0x000fe20000010000 */
[----:B------:R-:W-:Y:S01]  /*11ab0*/  MOV R7, R3 ;  /* 0x0000000300077202 */ /* 0x000fe20000000f00 */
        /* <DEDUP_REMOVED lines=99> */
.L_x_4505:
        /* <DEDUP_REMOVED lines=24> */
.L_x_4521:
[----:B------:R-:W-:-:S13]  /*12270*/  ISETP.NE.AND P0, PT, R244, 0x1, PT ;  /* 0x00000001f400780c */ /* 0x000fda0003f05270 */
[----:B------:R-:W-:-:S05]  /*12280*/  @P0 IMAD.HI.U32 R3, R0, c[0x0][0x330], RZ ;  /* 0x0000cc0000030a27 */ /* 0x000fca00078e00ff */
[----:B------:R-:W-:Y:S02]  /*12290*/  @P0 SHF.R.U32.HI R0, RZ, c[0x0][0x334], R3 ;  /* 0x0000cd00ff000a19 */ /* 0x000fe40000011603 */
.L_x_4522:
[----:B------:R-:W-:Y:S05]  /*122a0*/  BSYNC B0 ;  /* 0x0000000000007941 */ /* 0x000fea0003800000 */
.L_x_4520:
[----:B------:R-:W-:-:S05]  /*122b0*/  IMAD R0, R0, c[0x0][0x32c], RZ ;  /* 0x0000cb0000007a24 */ /* 0x000fca00078e02ff */
[----:B------:R-:W-:-:S04]  /*122c0*/  IMNMX R2, R2, R0, !PT ;  /* 0x0000000002027217 */ /* 0x000fc80007800200 */
.L_x_4519:
[----:B------:R-:W-:-:S05]  /*122d0*/  IADD3 R2, R2, 0x2f, RZ ;  /* 0x0000002f02027810 */ /* 0x000fca0007ffe0ff */
[----:B------:R-:W-:-:S05]  /*122e0*/  IMAD.HI R2, R2, 0x2aaaaaab, RZ ;  /* 0x2aaaaaab02027827 */ /* 0x000fca00078e02ff */
[----:B------:R-:W-:-:S04]  /*122f0*/  SHF.R.U32.HI R193, RZ, 0x1f, R2 ;  /* 0x0000001fffc17819 */ /* 0x000fc80000011602 */
[----:B------:R-:W-:-:S04]  /*12300*/  LEA.HI.SX32 R193, R2, R193, 0x1d ;  /* 0x000000c102c17211 */ /* 0x000fc800078feaff */
[----:B------:R-:W-:-:S04]  /*12310*/  IMNMX R193, R237, R193, !PT ;  /* 0x000000c1edc17217 */ /* 0x000fc80007800200 */
[----:B------:R-:W-:-:S13]  /*12320*/  ISETP.GE.AND P0, PT, R222, R193, PT ;  /* 0x000000c1de00720c */ /* 0x000fda0003f06270 */
[----:B------:R-:W-:Y:S05]  /*12330*/  @!P0 BRA `(.L_x_4523) ;  /* 0x00002ba000008947 */ /* 0x000fea0003800000 */
.L_x_4528:
        /* <DEDUP_REMOVED lines=20> */
[----:B------:R-:W5:Y:S04]  /*12480*/  S2R R14, SR_TID.X ;  /* 0x00000000000e7919 */ /* 0x000f680000002100 */
[----:B------:R-:W-:Y:S02]  /*12490*/  IMAD R4, R2, c[0x0][0x208], RZ ;  /* 0x0000820002047a24 */ /* 0x000fe400078e02ff */
[C---:B------:R-:W-:Y:S04]  /*124a0*/  IMAD.WIDE.U32 R2, R222.reuse, c[0x0][0x208], RZ ;  /* 0x00008200de027a25 */ /* 0x040fe800078e00ff */
[----:B------:R-:W-:Y:S04]  /*124b0*/  IMAD R4, R222, c[0x0][0x20c], R4 ;  /* 0x00008300de047a24 */ /* 0x000fe800078e0204 */
[----:B------:R-:W-:Y:S02]  /*124c0*/  IMAD.IADD R4, R3, 0x1, R4 ;  /* 0x0000000103047824 */ /* 0x000fe400078e0204 */
[----:B------:R-:W-:Y:S04]  /*124d0*/  IMAD.WIDE.U32 R2, R2, 0x30, RZ ;  /* 0x0000003002027825 */ /* 0x000fe800078e00ff */
[----:B------:R-:W-:Y:S01]  /*124e0*/  IMAD R12, R4, 0x30, RZ ;  /* 0x00000030040c7824 */ /* 0x000fe200078e02ff */
[-C--:B------:R-:W-:Y:S02]  /*124f0*/  IADD3 R4, P0, R226, R2.reuse, RZ ;  /* 0x00000002e2047210 */ /* 0x080fe40007f1e0ff */
[----:B-----5:R-:W-:Y:S01]  /*12500*/  ISETP.GT.AND P2, PT, R14, 0x7f, PT ;  /* 0x0000007f0e00780c */ /* 0x020fe20003f44270 */
[----:B------:R-:W-:Y:S04]  /*12510*/  IMAD.IADD R3, R3, 0x1, R12 ;  /* 0x0000000103037824 */ /* 0x000fe800078e020c */
[C---:B------:R-:W-:Y:S01]  /*12520*/  IMAD.X R13, R3.reuse, 0x1, R229, P0 ;  /* 0x00000001030d7824 */ /* 0x040fe200000e06e5 */
[C---:B------:R-:W-:Y:S04]  /*12530*/  LEA R12, P0, R4.reuse, c[0x0][0x1f8], 0x1 ;  /* 0x00007e00040c7a11 */ /* 0x040fe800078008ff */
[----:B------:R-:W-:Y:S02]  /*12540*/  LEA.HI.X R13, R4, c[0x0][0x1fc], R13, 0x1, P0 ;  /* 0x00007f00040d7a11 */ /* 0x000fe400000f0c0d */
[--C-:B------:R-:W-:Y:S03]  /*12550*/  IADD3 R4, P1, P0, R2, 0x40, R226.reuse ;  /* 0x0000004002047810 */ /* 0x100fe6000783e0e2 */
[----:B------:R-:W-:Y:S01]  /*12560*/  @!PT LDS RZ, [RZ] ;  /* 0x00000000fffff984 */ /* 0x000fe20000000800 */
[----:B------:R-:W-:Y:S01]  /*12570*/  @!PT LDS RZ, [RZ] ;  /* 0x00000000fffff984 */ /* 0x000fe20000000800 */
[----:B------:R-:W-:Y:S01]  /*12580*/  @!PT LDS RZ, [RZ] ;  /* 0x00000000fffff984 */ /* 0x000fe20000000800 */
[----:B------:R5:W-:Y:S02]  /*12590*/  LDGSTS.E.BYPASS.LTC128B.128 [R215+0x4080], [R12.64], !P3 ;  /* 0x040800000cd77fae */ /* 0x000be4000d901d4c */
[C---:B-----5:R-:W-:Y:S02]  /*125a0*/  IADD3.X R13, R3.reuse, RZ, R229, P1, P0 ;  /* 0x000000ff030d7210 */ /* 0x060fe40000fe04e5 */
[C---:B------:R-:W-:Y:S04]  /*125b0*/  LEA R12, P0, R4.reuse, c[0x0][0x1f8], 0x1 ;  /* 0x00007e00040c7a11 */ /* 0x040fe800078008ff */
[----:B------:R-:W-:Y:S01]  /*125c0*/  LEA.HI.X R13, R4, c[0x0][0x1fc], R13, 0x1, P0 ;  /* 0x00007f00040d7a11 */ /* 0x000fe200000f0c0d */
[----:B------:R-:W-:Y:S04]  /*125d0*/  @!P2 IMAD.MOV.U32 R4, RZ, RZ, c[0x0][0x208] ;  /* 0x00008200ff04a624 */ /* 0x000fe800078e00ff */
[----:B------:R5:W-:Y:S02]  /*125e0*/  LDGSTS.E.BYPASS.LTC128B.128 [R215+0x5880], [R12.64], !P6 ;  /* 0x058800000cd77fae */ /* 0x000be4000f101d4c */
[C-C-:B-----5:R-:W-:Y:S01]  /*125f0*/  IADD3 R13, P1, P0, R2.reuse, 0x80, R226.reuse ;  /* 0x00000080020d7810 */ /* 0x160fe2000783e0e2 */
[----:B------:R-:W-:Y:S03]  /*12600*/  @!P2 IMAD.MOV.U32 R12, RZ, RZ, c[0x0][0x20c] ;  /* 0x00008300ff0ca624 */ /* 0x000fe600078e00ff */
[C-C-:B------:R-:W-:Y:S02]  /*12610*/  IADD3.X R15, R3.reuse, RZ, R229.reuse, P1, P0 ;  /* 0x000000ff030f7210 */ /* 0x140fe40000fe04e5 */
        /* <DEDUP_REMOVED lines=11> */
[C-C-:B------:R-:W-:Y:S01]  /*126d0*/  @!P2 IMAD.X R14, R3.reuse, 0x1, R229.reuse, P0 ;  /* 0x00000001030ea824 */ /* 0x140fe200000e06e5 */
[C---:B-----5:R-:W-:Y:S04]  /*126e0*/  @!P2 LEA R12, P0, R4.reuse, c[0x0][0x1f8], 0x1 ;  /* 0x00007e00040caa11 */ /* 0x060fe800078008ff */
[----:B------:R-:W-:Y:S02]  /*126f0*/  @!P2 LEA.HI.X R13, R4, c[0x0][0x1fc], R14, 0x1, P0 ;  /* 0x00007f00040daa11 */ /* 0x000fe400000f0c0e */
[----:B------:R-:W-:Y:S03]  /*12700*/  @!P2 IADD3 R4, P1, P0, R2, 0x40, R226 ;  /* 0x000000400204a810 */ /* 0x000fe6000783e0e2 */
[----:B------:R5:W-:Y:S01]  /*12710*/  @!P2 LDGSTS.E.BYPASS.LTC128B.128 [R223+0x5080], [R12.64], !P3 ;  /* 0x050800000cdfafae */ /* 0x000be2000d901d4c */
[C-C-:B------:R-:W-:Y:S02]  /*12720*/  @!P2 IADD3.X R14, R3.reuse, RZ, R229.reuse, P1, P0 ;  /* 0x000000ff030ea210 */ /* 0x140fe40000fe04e5 */
[C---:B-----5:R-:W-:Y:S04]  /*12730*/  @!P2 LEA R12, P0, R4.reuse, c[0x0][0x1f8], 0x1 ;  /* 0x00007e00040caa11 */ /* 0x060fe800078008ff */
[----:B------:R-:W-:Y:S02]  /*12740*/  @!P2 LEA.HI.X R13, R4, c[0x0][0x1fc], R14, 0x1, P0 ;  /* 0x00007f00040daa11 */ /* 0x000fe400000f0c0e */
[C-C-:B------:R-:W-:Y:S03]  /*12750*/  @!P2 IADD3 R4, P1, P0, R2.reuse, 0x80, R226.reuse ;  /* 0x000000800204a810 */ /* 0x140fe6000783e0e2 */
[----:B------:R5:W-:Y:S01]  /*12760*/  @!P2 LDGSTS.E.BYPASS.LTC128B.128 [R223+0x6880], [R12.64], !P6 ;  /* 0x068800000cdfafae */ /* 0x000be2000f101d4c */
[C-C-:B------:R-:W-:Y:S02]  /*12770*/  @!P2 IADD3.X R15, R3.reuse, RZ, R229.reuse, P1, P0 ;  /* 0x000000ff030fa210 */ /* 0x140fe40000fe04e5 */
        /* <DEDUP_REMOVED lines=8> */
.L_x_4525:
[----:B------:R-:W-:Y:S05]  /*12800*/  BSYNC B0 ;  /* 0x0000000000007941 */ /* 0x000fea0003800000 */
.L_x_4524:
        /* <DEDUP_REMOVED lines=161> */
[----:B------:R-:W-:Y:S02]  /*13220*/  SHF.R.S32.HI R4, RZ, 0x1f, R2 ;  /* 0x0000001fff047819 */ /* 0x000fe40000011402 */
[C---:B------:R-:W-:Y:S02]  /*13230*/  ISETP.GE.AND P1, PT, R174.reuse, 0x1, PT ;  /* 0x00000001ae00780c */ /* 0x040fe40003f26270 */
[----:B------:R-:W-:Y:S01]  /*13240*/  ISETP.GE.AND P0, PT, R174, 0x21, PT ;  /* 0x00000021ae00780c */ /* 0x000fe20003f06270 */
[----:B------:R-:W-:Y:S04]  /*13250*/  IMAD R4, R4, c[0x0][0x1e0], RZ ;  /* 0x0000780004047a24 */ /* 0x000fe800078e02ff */
[C---:B------:R-:W-:Y:S02]  /*13260*/  IMAD R4, R2.reuse, c[0x0][0x1e4], R4 ;  /* 0x0000790002047a24 */ /* 0x040fe400078e0204 */
[----:B------:R-:W-:Y:S04]  /*13270*/  IMAD.WIDE.U32 R2, R2, c[0x0][0x1e0], RZ ;  /* 0x0000780002027a25 */ /* 0x000fe800078e00ff */
        /* <DEDUP_REMOVED lines=52> */
.L_x_4527:
[----:B------:R-:W-:Y:S05]  /*135c0*/  BSYNC B0 ;  /* 0x0000000000007941 */ /* 0x000fea0003800000 */
.L_x_4526:
        /* <DEDUP_REMOVED lines=39> */
[C---:B------:R-:W-:Y:S05]  /*13840*/  FMUL.FTZ R20, R3.reuse, R160 ;  /* 0x000000a003147220 */ /* 0x040fea0000410000 */
[----:B------:R-:W1:Y:S01]  /*13850*/  MUFU.EX2 R16, R16 ;  /* 0x0000001000107308 */ /* 0x000e620000000800 */
[C---:B------:R-:W-:Y:S02]  /*13860*/  FMUL.FTZ R21, R3.reuse, R161 ;  /* 0x000000a103157220 */ /* 0x040fe40000410000 */
[C---:B------:R-:W-:Y:S02]  /*13870*/  FMUL.FTZ R24, R3.reuse, R156 ;  /* 0x0000009c03187220 */ /* 0x040fe40000410000 */
[C---:B--2---:R-:W-:Y:S02]  /*13880*/  FFMA.FTZ R0, R3.reuse, R230, R12 ;  /* 0x000000e603007223 */ /* 0x044fe4000001000c */
[C---:B------:R-:W-:Y:S02]  /*13890*/  FMUL.FTZ R25, R3.reuse, R157 ;  /* 0x0000009d03197220 */ /* 0x040fe40000410000 */
[C---:B------:R-:W-:Y:S01]  /*138a0*/  FMUL.FTZ R28, R3.reuse, R152 ;  /* 0x00000098031c7220 */ /* 0x040fe20000410000 */
[----:B------:R-:W2:Y:S01]  /*138b0*/  MUFU.EX2 R17, R17 ;  /* 0x0000001100117308 */ /* 0x000ea20000000800 */
[C---:B------:R-:W-:Y:S02]  /*138c0*/  FMUL.FTZ R29, R3.reuse, R153 ;  /* 0x00000099031d7220 */ /* 0x040fe40000410000 */
[----:B------:R-:W-:Y:S01]  /*138d0*/  FMUL.FTZ R36, R3, R36 ;  /* 0x0000002403247220 */ /* 0x000fe20000410000 */
[C---:B---3--:R-:W-:Y:S01]  /*138e0*/  F2FP.BF16.PACK_AB R172, R13.reuse, R12 ;  /* 0x0000000c0dac723e */ /* 0x048fe200000010ff */
[----:B------:R-:W-:Y:S02]  /*138f0*/  FADD.FTZ R0, R13, R0 ;  /* 0x000000000d007221 */ /* 0x000fe40000010000 */
[C---:B------:R-:W-:Y:S02]  /*13900*/  FMUL.FTZ R12, R3.reuse, R168 ;  /* 0x000000a8030c7220 */ /* 0x040fe40000410000 */
[C---:B------:R-:W-:Y:S01]  /*13910*/  FMUL.FTZ R13, R3.reuse, R169 ;  /* 0x000000a9030d7220 */ /* 0x040fe20000410000 */
[----:B------:R-:W-:Y:S01]  /*13920*/  MUFU.EX2 R157, R182 ;  /* 0x000000b6009d7308 */ /* 0x000fe20000000800 */
[C---:B------:R-:W-:Y:S02]  /*13930*/  FMUL.FTZ R37, R3.reuse, R37 ;  /* 0x0000002503257220 */ /* 0x040fe40000410000 */
[C---:B------:R-:W-:Y:S02]  /*13940*/  FMUL.FTZ R40, R3.reuse, R40 ;  /* 0x0000002803287220 */ /* 0x040fe40000410000 */
[----:B-1----:R-:W-:Y:S02]  /*13950*/  FADD.FTZ R0, R16, R0 ;  /* 0x0000000010007221 */ /* 0x002fe40000010000 */
[C---:B------:R-:W-:Y:S02]  /*13960*/  FMUL.FTZ R41, R3.reuse, R41 ;  /* 0x0000002903297220 */ /* 0x040fe40000410000 */
[C---:B------:R-:W-:Y:S01]  /*13970*/  FMUL.FTZ R44, R3.reuse, R44 ;  /* 0x0000002c032c7220 */ /* 0x040fe20000410000 */
[----:B------:R-:W-:Y:S01]  /*13980*/  MUFU.EX2 R156, R181 ;  /* 0x000000b5009c7308 */ /* 0x000fe20000000800 */
[C---:B------:R-:W-:Y:S02]  /*13990*/  FMUL.FTZ R45, R3.reuse, R45 ;  /* 0x0000002d032d7220 */ /* 0x040fe40000410000 */
[----:B------:R-:W-:Y:S01]  /*139a0*/  FMUL.FTZ R48, R3, R48 ;  /* 0x0000003003307220 */ /* 0x000fe20000410000 */
[C---:B--2---:R-:W-:Y:S01]  /*139b0*/  F2FP.BF16.PACK_AB R174, R17.reuse, R16 ;  /* 0x0000001011ae723e */ /* 0x044fe200000010ff */
        /* <DEDUP_REMOVED lines=63> */
[----:B------:R-:W-:Y:S01]  /*13db0*/  MUFU.EX2 R3, R183 ;  /* 0x000000b700037308 */ /* 0x000fe20000000800 */
        /* <DEDUP_REMOVED lines=23> */
[----:B------:R-:W4:Y:S01]  /*13f30*/  MUFU.EX2 R175, R175 ;  /* 0x000000af00af7308 */ /* 0x000f220000000800 */
[C---:B------:R-:W-:Y:S02]  /*13f40*/  FMUL.FTZ R18, R0.reuse, R166 ;  /* 0x000000a600127220 */ /* 0x040fe40000410000 */
[C---:B------:R-:W-:Y:S02]  /*13f50*/  FMUL.FTZ R19, R0.reuse, R167 ;  /* 0x000000a700137220 */ /* 0x040fe40000410000 */
[C---:B--2---:R-:W-:Y:S01]  /*13f60*/  FFMA.FTZ R7, R0.reuse, R231, R14 ;  /* 0x000000e700077223 */ /* 0x044fe2000001000e */
[----:B------:R-:W-:Y:S01]  /*13f70*/  LDSM.16.MT88.4 R164, [R146+0x1000] ;  /* 0x0010000092a4783b */ /* 0x000fe20000004200 */
[C---:B------:R-:W-:Y:S02]  /*13f80*/  FMUL.FTZ R23, R0.reuse, R163 ;  /* 0x000000a300177220 */ /* 0x040fe40000410000 */
[C---:B------:R-:W-:Y:S01]  /*13f90*/  FMUL.FTZ R26, R0.reuse, R158 ;  /* 0x0000009e001a7220 */ /* 0x040fe20000410000 */
[----:B------:R-:W2:Y:S01]  /*13fa0*/  MUFU.EX2 R162, R176 ;  /* 0x000000b000a27308 */ /* 0x000ea20000000800 */
[C---:B------:R-:W-:Y:S02]  /*13fb0*/  FMUL.FTZ R27, R0.reuse, R159 ;  /* 0x0000009f001b7220 */ /* 0x040fe40000410000 */
[C---:B------:R-:W-:Y:S01]  /*13fc0*/  FMUL.FTZ R30, R0.reuse, R154 ;  /* 0x0000009a001e7220 */ /* 0x040fe20000410000 */
[C---:B---3--:R-:W-:Y:S01]  /*13fd0*/  F2FP.BF16.PACK_AB R173, R15.reuse, R14 ;  /* 0x0000000e0fad723e */ /* 0x048fe200000010ff */
[----:B------:R-:W-:Y:S02]  /*13fe0*/  FADD.FTZ R7, R15, R7 ;  /* 0x000000070f077221 */ /* 0x000fe40000010000 */
[C---:B------:R-:W-:Y:S02]  /*13ff0*/  FMUL.FTZ R14, R0.reuse, R170 ;  /* 0x000000aa000e7220 */ /* 0x040fe40000410000 */
[C---:B------:R-:W-:Y:S01]  /*14000*/  FMUL.FTZ R15, R0.reuse, R171 ;  /* 0x000000ab000f7220 */ /* 0x040fe20000410000 */
[----:B------:R-:W-:Y:S01]  /*14010*/  MUFU.EX2 R161, R178 ;  /* 0x000000b200a17308 */ /* 0x000fe20000000800 */
[C---:B------:R-:W-:Y:S02]  /*14020*/  FMUL.FTZ R31, R0.reuse, R155 ;  /* 0x0000009b001f7220 */ /* 0x040fe40000410000 */
[C---:B------:R-:W-:Y:S01]  /*14030*/  FMUL.FTZ R38, R0.reuse, R38 ;  /* 0x0000002600267220 */ /* 0x040fe20000410000 */
[----:B------:R-:W-:Y:S01]  /*14040*/  LDSM.16.MT88.4 R152, [R146+0x800] ;  /* 0x000800009298783b */ /* 0x000fe20000004200 */
[----:B----4-:R-:W-:Y:S02]  /*14050*/  FADD.FTZ R160, R175, R7 ;  /* 0x00000007afa07221 */ /* 0x010fe40000010000 */
[C---:B------:R-:W-:Y:S02]  /*14060*/  FMUL.FTZ R39, R0.reuse, R39 ;  /* 0x0000002700277220 */ /* 0x040fe40000410000 */
[C---:B------:R-:W-:Y:S01]  /*14070*/  FMUL.FTZ R42, R0.reuse, R42 ;  /* 0x0000002a002a7220 */ /* 0x040fe20000410000 */
[----:B------:R-:W3:Y:S01]  /*14080*/  MUFU.EX2 R7, R184 ;  /* 0x000000b800077308 */ /* 0x000ee20000000800 */
        /* <DEDUP_REMOVED lines=40> */
[----:B------:R-:W1:Y:S03]  /*14310*/  LDSM.16.MT88.4 R148, [R197] ;  /* 0x00000000c594783b */ /* 0x000e660000004200 */
[C---:B------:R-:W-:Y:S01]  /*14320*/  FMUL.FTZ R99, R0.reuse, R99 ;  /* 0x0000006300637220 */ /* 0x040fe20000410000 */
[----:B------:R-:W1:Y:S01]  /*14330*/  MUFU.EX2 R4, R4 ;  /* 0x0000000400047308 */ /* 0x000e620000000800 */
        /* <DEDUP_REMOVED lines=21> */
[C---:B------:R-:W-:Y:S01]  /*14490*/  HMMA.16816.F32.BF16 R32, R172.reuse, R150, R32 ;  /* 0x00000096ac20723c */ /* 0x040fe20000041820 */
[----:B------:R-:W1:Y:S03]  /*144a0*/  LDSM.16.MT88.4 R148, [R196] ;  /* 0x00000000c494783b */ /* 0x000e660000004200 */
[----:B---3--:R-:W-:Y:S04]  /*144b0*/  FADD.FTZ R0, R7, R185 ;  /* 0x000000b907007221 */ /* 0x008fe80000010000 */
[----:B------:R-:W-:Y:S04]  /*144c0*/  FADD.FTZ R0, R3, R0 ;  /* 0x0000000003007221 */ /* 0x000fe80000010000 */
        /* <DEDUP_REMOVED lines=47> */
[----:B----4-:R-:W-:Y:S02]  /*147c0*/  F2FP.BF16.PACK_AB R151, R180, R179 ;  /* 0x000000b3b497723e */ /* 0x010fe400000010ff */
[----:B-----5:R-:W-:Y:S02]  /*147d0*/  F2FP.BF16.PACK_AB R173, R178, R177 ;  /* 0x000000b1b2ad723e */ /* 0x020fe400000010ff */
[----:B------:R-:W-:Y:S03]  /*147e0*/  F2FP.BF16.PACK_AB R175, R4, R176 ;  /* 0x000000b004af723e */ /* 0x000fe600000010ff */
[C---:B------:R-:W-:Y:S02]  /*147f0*/  HMMA.16816.F32.BF16 R12, R148.reuse, R152, R12 ;  /* 0x00000098940c723c */ /* 0x040fe4000004180c */
[----:B------:R-:W-:Y:S03]  /*14800*/  MUFU.EX2 R174, R189 ;  /* 0x000000bd00ae7308 */ /* 0x000fe60000000800 */
[----:B-1----:R-:W-:Y:S03]  /*14810*/  FADD.FTZ R0, R7, R0 ;  /* 0x0000000007007221 */ /* 0x002fe60000010000 */
[C---:B------:R-:W-:Y:S01]  /*14820*/  HMMA.16816.F32.BF16 R16, R148.reuse, R154, R16 ;  /* 0x0000009a9410723c */ /* 0x040fe20000041810 */
[----:B------:R-:W1:Y:S03]  /*14830*/  LDSM.16.MT88.4 R152, [R197+0x800] ;  /* 0x00080000c598783b */ /* 0x000e660000004200 */
[C---:B---3--:R-:W-:Y:S01]  /*14840*/  FADD.FTZ R0, R172.reuse, R0 ;  /* 0x00000000ac007221 */ /* 0x048fe20000010000 */
[----:B------:R-:W-:Y:S02]  /*14850*/  F2FP.BF16.PACK_AB R172, R172, R7 ;  /* 0x00000007acac723e */ /* 0x000fe400000010ff */
[----:B------:R-:W-:Y:S01]  /*14860*/  MOV R7, R2 ;  /* 0x0000000200077202 */ /* 0x000fe20000000f00 */
        /* <DEDUP_REMOVED lines=40> */
[----:B------:R-:W1:Y:S07]  /*14af0*/  MUFU.EX2 R152, R190 ;  /* 0x000000be00987308 */ /* 0x000e6e0000000800 */
[C---:B------:R-:W-:Y:S04]  /*14b00*/  HMMA.16816.F32.BF16 R128, R148.reuse, R154, R128 ;  /* 0x0000009a9480723c */ /* 0x040fe80000041880 */
[----:B-1----:R-:W-:Y:S04]  /*14b10*/  FADD.FTZ R0, R152, R0 ;  /* 0x0000000098007221 */ /* 0x002fe80000010000 */
[C---:B------:R-:W-:Y:S01]  /*14b20*/  FADD.FTZ R230, R174.reuse, R0 ;  /* 0x00000000aee67221 */ /* 0x040fe20000010000 */
[C---:B--2---:R-:W-:Y:S03]  /*14b30*/  HMMA.16816.F32.BF16 R132, R148.reuse, R156, R132 ;  /* 0x0000009c9484723c */ /* 0x044fe60000041884 */
[----:B------:R-:W-:Y:S01]  /*14b40*/  F2FP.BF16.PACK_AB R174, R174, R152 ;  /* 0x00000098aeae723e */ /* 0x000fe200000010ff */
[----:B------:R-:W-:Y:S04]  /*14b50*/  FADD.FTZ R0, R161, R3 ;  /* 0x00000003a1007221 */ /* 0x000fe80000010000 */
[----:B------:R-:W-:Y:S01]  /*14b60*/  HMMA.16816.F32.BF16 R136, R148, R158, R136 ;  /* 0x0000009e9488723c */ /* 0x000fe20000041888 */
[----:B------:R-:W1:Y:S03]  /*14b70*/  LDSM.16.MT88.4 R156, [R147+0x1000] ;  /* 0x00100000939c783b */ /* 0x000e660000004200 */
[----:B------:R-:W-:Y:S04]  /*14b80*/  FADD.FTZ R0, R181, R0 ;  /* 0x00000000b5007221 */ /* 0x000fe80000010000 */
[C---:B------:R-:W-:Y:S01]  /*14b90*/  HMMA.16816.F32.BF16 R168, R172.reuse, R164, R12 ;  /* 0x000000a4aca8723c */ /* 0x040fe2000004180c */
[----:B------:R-:W2:Y:S04]  /*14ba0*/  LDSM.16.MT88.4 R148, [R197+0x1000] ;  /* 0x00100000c594783b */ /* 0x000ea80000004200 */
[----:B------:R-:W-:Y:S03]  /*14bb0*/  FADD.FTZ R0, R179, R0 ;  /* 0x00000000b3007221 */ /* 0x000fe60000010000 */
[C---:B------:R-:W-:Y:S01]  /*14bc0*/  HMMA.16816.F32.BF16 R164, R172.reuse, R166, R16 ;  /* 0x000000a6aca4723c */ /* 0x040fe20000041810 */
[----:B------:R-:W3:Y:S03]  /*14bd0*/  LDSM.16.MT88.4 R12, [R196+0x1000] ;  /* 0x00100000c40c783b */ /* 0x000ee60000004200 */
[----:B------:R-:W-:Y:S04]  /*14be0*/  FADD.FTZ R0, R180, R0 ;  /* 0x00000000b4007221 */ /* 0x000fe80000010000 */
[----:B------:R-:W-:Y:S01]  /*14bf0*/  FADD.FTZ R0, R177, R0 ;  /* 0x00000000b1007221 */ /* 0x000fe20000010000 */
[----:B------:R-:W4:Y:S03]  /*14c00*/  LDSM.16.MT88.4 R16, [R146+0x2800] ;  /* 0x002800009210783b */ /* 0x000f260000004200 */
[----:B------:R-:W-:Y:S04]  /*14c10*/  FADD.FTZ R0, R178, R0 ;  /* 0x00000000b2007221 */ /* 0x000fe80000010000 */
[----:B------:R-:W-:Y:S04]  /*14c20*/  FADD.FTZ R0, R176, R0 ;  /* 0x00000000b0007221 */ /* 0x000fe80000010000 */
[----:B------:R-:W-:Y:S01]  /*14c30*/  FADD.FTZ R231, R4, R0 ;  /* 0x0000000004e77221 */ /* 0x000fe20000010000 */
[C---:B-1----:R-:W-:Y:S01]  /*14c40*/  HMMA.16816.F32.BF16 R160, R172.reuse, R156, R20 ;  /* 0x0000009caca0723c */ /* 0x042fe20000041814 */
[----:B------:R-:W1:Y:S07]  /*14c50*/  LDSM.16.MT88.4 R20, [R147+0x2800] ;  /* 0x002800009314783b */ /* 0x000e6e0000004200 */
        /* <DEDUP_REMOVED lines=40> */
.L_x_4523:
[----:B------:R-:W-:-:S13]  /*14ee0*/  ISETP.GE.AND P0, PT, R222, R237, PT ;  /* 0x000000edde00720c */ /* 0x000fda0003f06270 */
[----:B------:R-:W-:Y:S05]  /*14ef0*/  @!P0 BRA `(.L_x_4529) ;  /* 0x000036e000008947 */ /* 0x000fea0003800000 */
[----:B------:R-:W-:Y:S02]  /*14f00*/  MOV R4, R7 ;  /* 0x0000000700047202 */ /* 0x000fe40000000f00 */
[----:B------:R-:W-:Y:S02]  /*14f10*/  MOV R2, R8 ;  /* 0x0000000800027202 */ /* 0x000fe40000000f00 */
.L_x_4540:
        /* <DEDUP_REMOVED lines=10> */
[C---:B------:R-:W-:Y:S01]  /*14fc0*/  LOP3.LUT P5, RZ, R214.reuse, 0x200, RZ, 0xc0, !PT ;  /* 0x00000200d6ff7812 */ /* 0x040fe200078ac0ff */
[----:B------:R-:W-:Y:S01]  /*14fd0*/  IMAD.IADD R0, R13, 0x1, R0 ;  /* 0x000000010d007824 */ /* 0x000fe200078e0200 */
[----:B------:R-:W-:Y:S01]  /*14fe0*/  LOP3.LUT P4, RZ, R214, 0x100, RZ, 0xc0, !PT ;  /* 0x00000100d6ff7812 */ /* 0x000fe2000788c0ff */
[----:B------:R-:W-:Y:S04]  /*14ff0*/  IMAD.WIDE.U32 R12, R12, 0x30, RZ ;  /* 0x000000300c0c7825 */ /* 0x000fe800078e00ff */
[----:B------:R-:W-:Y:S01]  /*15000*/  IMAD R0, R0, 0x30, RZ ;  /* 0x0000003000007824 */ /* 0x000fe200078e02ff */
[----:B------:R-:W-:Y:S02]  /*15010*/  IADD3 R8, P1, P0, R12, 0x40, R226 ;  /* 0x000000400c087810 */ /* 0x000fe4000783e0e2 */
[----:B-1----:R-:W-:Y:S01]  /*15020*/  ISETP.GT.AND P2, PT, R3, 0x7f, PT ;  /* 0x0000007f0300780c */ /* 0x002fe20003f44270 */
[----:B------:R-:W-:Y:S05]  /*15030*/  IMAD.IADD R0, R13, 0x1, R0 ;  /* 0x000000010d007824 */ /* 0x000fea00078e0200 */
[--C-:B------:R-:W-:Y:S02]  /*15040*/  IADD3.X R16, R0, RZ, R229.reuse, P1, P0 ;  /* 0x000000ff00107210 */ /* 0x100fe40000fe04e5 */
[--C-:B------:R-:W-:Y:S01]  /*15050*/  IADD3 R13, P1, P0, R12, 0x80, R226.reuse ;  /* 0x000000800c0d7810 */ /* 0x100fe2000783e0e2 */
[----:B------:R-:W-:Y:S01]  /*15060*/  LDSM.16.M88.4 R32, [R198] ;  /* 0x00000000c620783b */ /* 0x000fe20000000200 */
[----:B------:R-:W-:Y:S02]  /*15070*/  BSSY B0, `(.L_x_4530) ;  /* 0x000010e000007945 */ /* 0x000fe40003800000 */
[--C-:B------:R-:W-:Y:S01]  /*15080*/  IADD3.X R17, R0, RZ, R229.reuse, P1, P0 ;  /* 0x000000ff00117210 */ /* 0x100fe20000fe04e5 */
[----:B------:R-:W-:Y:S01]  /*15090*/  @!P2 IMAD.MOV.U32 R3, RZ, RZ, c[0x0][0x208] ;  /* 0x00008200ff03a624 */ /* 0x000fe200078e00ff */
[--C-:B------:R-:W-:Y:S01]  /*150a0*/  IADD3 R14, P1, P0, R12, 0xc0, R226.reuse ;  /* 0x000000c00c0e7810 */ /* 0x100fe2000783e0e2 */
[----:B------:R-:W-:Y:S01]  /*150b0*/  @!P2 IMAD.MOV.U32 R15, RZ, RZ, c[0x0][0x20c] ;  /* 0x00008300ff0fa624 */ /* 0x000fe200078e00ff */
[----:B------:R-:W-:Y:S02]  /*150c0*/  LDSM.16.M88.4 R176, [R199] ;  /* 0x00000000c7b0783b */ /* 0x000fe40000000200 */
[----:B------:R-:W-:Y:S02]  /*150d0*/  IADD3.X R24, R0, RZ, R229, P1, P0 ;  /* 0x000000ff00187210 */ /* 0x000fe40000fe04e5 */
[C---:B------:R-:W-:Y:S01]  /*150e0*/  @!P2 LEA R7, P0, R3.reuse, R12, 0x5 ;  /* 0x0000000c0307a211 */ /* 0x040fe200078028ff */
[----:B------:R-:W-:Y:S03]  /*150f0*/  LDSM.16.M88.4 R180, [R202] ;  /* 0x00000000cab4783b */ /* 0x000fe60000000200 */
[----:B------:R-:W-:Y:S01]  /*15100*/  @!P2 LEA.HI.X R3, R3, R0, R15, 0x5, P0 ;  /* 0x000000000303a211 */ /* 0x000fe200000f2c0f */
[----:B------:R-:W-:Y:S01]  /*15110*/  LDSM.16.M88.4 R188, [R213] ;  /* 0x00000000d5bc783b */ /* 0x000fe20000000200 */
[--C-:B------:R-:W-:Y:S04]  /*15120*/  @!P2 IADD3 R15, P1, P0, R7, 0x40, R226.reuse ;  /* 0x00000040070fa810 */ /* 0x100fe8000783e0e2 */
[--C-:B------:R-:W-:Y:S02]  /*15130*/  @!P2 IADD3.X R172, R3, RZ, R229.reuse, P1, P0 ;  /* 0x000000ff03aca210 */ /* 0x100fe40000fe04e5 */
[--C-:B------:R-:W-:Y:S04]  /*15140*/  @!P2 IADD3 R20, P1, P0, R7, 0x80, R226.reuse ;  /* 0x000000800714a810 */ /* 0x100fe8000783e0e2 */
[--C-:B------:R-:W-:Y:S02]  /*15150*/  @!P2 IADD3.X R184, R3, RZ, R229.reuse, P1, P0 ;  /* 0x000000ff03b8a210 */ /* 0x100fe40000fe04e5 */
        /* <DEDUP_REMOVED lines=8> */
[C---:B------:R-:W-:Y:S04]  /*151e0*/  LEA R30, P0, R13.reuse, c[0x0][0x1f8], 0x1 ;  /* 0x00007e000d1e7a11 */ /* 0x040fe800078008ff */
[----:B------:R-:W-:Y:S02]  /*151f0*/  LEA.HI.X R31, R13, c[0x0][0x1fc], R17, 0x1, P0 ;  /* 0x00007f000d1f7a11 */ /* 0x000fe400000f0c11 */
[C---:B------:R-:W-:Y:S01]  /*15200*/  LEA R192, P0, R14.reuse, c[0x0][0x1f8], 0x1 ;  /* 0x00007e000ec07a11 */ /* 0x040fe200078008ff */
[----:B------:R-:W1:Y:S03]  /*15210*/  LDSM.16.M88.4 R16, [R145] ;  /* 0x000000009110783b */ /* 0x000e660000000200 */
        /* <DEDUP_REMOVED lines=12> */
[----:B------:R-:W-:Y:S02]  /*152e0*/  @!P2 LEA.HI.X R219, R21, c[0x0][0x1fc], R185, 0x1, P0 ;  /* 0x00007f0015dbaa11 */ /* 0x000fe400000f0cb9 */
[----:B------:R-:W4:Y:S01]  /*152f0*/  LDSM.16.M88.4 R184, [R212] ;  /* 0x00000000d4b8783b */ /* 0x000f220000000200 */
[----:B------:R-:W-:Y:S03]  /*15300*/  ISETP.GT.AND P0, PT, R222, R237, PT ;  /* 0x000000edde00720c */ /* 0x000fe60003f04270 */
[----:B------:R-:W-:Y:S01]  /*15310*/  @!PT LDS RZ, [RZ] ;  /* 0x00000000fffff984 */ /* 0x000fe20000000800 */
[----:B------:R-:W-:Y:S01]  /*15320*/  @!PT LDS RZ, [RZ] ;  /* 0x00000000fffff984 */ /* 0x000fe20000000800 */
[----:B------:R-:W-:Y:S01]  /*15330*/  @!PT LDS RZ, [RZ] ;  /* 0x00000000fffff984 */ /* 0x000fe20000000800 */
[----:B------:R3:W-:Y:S01]  /*15340*/  LDGSTS.E.BYPASS.LTC128B.128 [R223+0x4080], [R28.64], !P3 ;  /* 0x040800001cdf7fae */ /* 0x0007e2000d901d4c */
[C---:B-1----:R-:W-:Y:S03]  /*15350*/  HMMA.16816.F32.BF16 R12, R32.reuse, R16, RZ ;  /* 0x00000010200c723c */ /* 0x042fe600000418ff */
[----:B------:R2:W-:Y:S04]  /*15360*/  LDGSTS.E.BYPASS.LTC128B.128 [R223+0x5880], [R22.64], !P6 ;  /* 0x0588000016df7fae */ /* 0x0005e8000f101d4c */
[----:B------:R3:W-:Y:S01]  /*15370*/  LDGSTS.E.BYPASS.LTC128B.128 [R223+0x7080], [R30.64], !P5 ;  /* 0x070800001edf7fae */ /* 0x0007e2000e901d4c */
[C---:B------:R-:W-:Y:S03]  /*15380*/  HMMA.16816.F32.BF16 R16, R32.reuse, R18, RZ ;  /* 0x000000122010723c */ /* 0x040fe600000418ff */
[----:B------:R1:W-:Y:S04]  /*15390*/  LDGSTS.E.BYPASS.LTC128B.128 [R223+0x8880], [R192.64], !P4 ;  /* 0x08880000c0df7fae */ /* 0x0003e8000e101d4c */
[----:B------:R1:W-:Y:S04]  /*153a0*/  @!P2 LDGSTS.E.BYPASS.LTC128B.128 [R223+0x5080], [R194.64], !P3 ;  /* 0x05080000c2dfafae */ /* 0x0003e8000d901d4c */
[----:B------:R3:W-:Y:S04]  /*153b0*/  @!P2 LDGSTS.E.BYPASS.LTC128B.128 [R223+0x6880], [R216.64], !P6 ;  /* 0x06880000d8dfafae */ /* 0x0007e8000f101d4c */
[----:B------:R4:W-:Y:S04]  /*153c0*/  @!P2 LDGSTS.E.BYPASS.LTC128B.128 [R223+0x8080], [R220.64], !P5 ;  /* 0x08080000dcdfafae */ /* 0x0009e8000e901d4c */
[----:B------:R4:W-:Y:S01]  /*153d0*/  @!P2 LDGSTS.E.BYPASS.LTC128B.128 [R223+0x9880], [R218.64], !P4 ;  /* 0x09880000dadfafae */ /* 0x0009e2000e101d4c */
[C---:B--2---:R-:W-:Y:S03]  /*153e0*/  HMMA.16816.F32.BF16 R20, R32.reuse, R24, RZ ;  /* 0x000000182014723c */ /* 0x044fe600000418ff */
[----:B------:R-:W0:Y:S05]  /*153f0*/  LDGDEPBAR ;  /* 0x00000000000079af */ /* 0x000e2a0000000000 */
[C---:B------:R-:W-:Y:S01]  /*15400*/  HMMA.16816.F32.BF16 R24, R32.reuse, R26, RZ ;  /* 0x0000001a2018723c */ /* 0x040fe200000418ff */
[----:B-1----:R-:W-:Y:S07]  /*15410*/  LDSM.16.M88.4 R192, [R10] ;  /* 0x000000000ac0783b */ /* 0x002fee0000000200 */
[C---:B---3--:R-:W-:Y:S08]  /*15420*/  HMMA.16816.F32.BF16 R28, R32.reuse, R172, RZ ;  /* 0x000000ac201c723c */ /* 0x048ff000000418ff */
[----:B------:R-:W-:Y:S01]  /*15430*/  HMMA.16816.F32.BF16 R32, R32, R174, RZ ;  /* 0x000000ae2020723c */ /* 0x000fe200000418ff */
[----:B------:R-:W1:Y:S07]  /*15440*/  LDSM.16.M88.4 R172, [R201] ;  /* 0x00000000c9ac783b */ /* 0x000e6e0000000200 */
[C---:B------:R-:W-:Y:S08]  /*15450*/  HMMA.16816.F32.BF16 R12, R176.reuse, R180, R12 ;  /* 0x000000b4b00c723c */ /* 0x040ff0000004180c */
[C---:B------:R-:W-:Y:S01]  /*15460*/  HMMA.16816.F32.BF16 R16, R176.reuse, R182, R16 ;  /* 0x000000b6b010723c */ /* 0x040fe20000041810 */
[----:B------:R-:W2:Y:S07]  /*15470*/  LDSM.16.M88.4 R180, [R10+0x800] ;  /* 0x000800000ab4783b */ /* 0x000eae0000000200 */
[C---:B----4-:R-:W-:Y:S08]  /*15480*/  HMMA.16816.F32.BF16 R20, R176.reuse, R184, R20 ;  /* 0x000000b8b014723c */ /* 0x050ff00000041814 */
[C---:B------:R-:W-:Y:S01]  /*15490*/  HMMA.16816.F32.BF16 R24, R176.reuse, R186, R24 ;  /* 0x000000bab018723c */ /* 0x040fe20000041818 */
[----:B------:R-:W3:Y:S07]  /*154a0*/  LDSM.16.M88.4 R184, [R10+0x1000] ;  /* 0x001000000ab8783b */ /* 0x000eee0000000200 */
[C---:B------:R-:W-:Y:S08]  /*154b0*/  HMMA.16816.F32.BF16 R28, R176.reuse, R188, R28 ;  /* 0x000000bcb01c723c */ /* 0x040ff0000004181c */
[----:B------:R-:W-:Y:S01]  /*154c0*/  HMMA.16816.F32.BF16 R32, R176, R190, R32 ;  /* 0x000000beb020723c */ /* 0x000fe20000041820 */
[----:B------:R-:W-:Y:S04]  /*154d0*/  LDSM.16.M88.4 R176, [R200] ;  /* 0x00000000c8b0783b */ /* 0x000fe80000000200 */
[----:B------:R-:W4:Y:S03]  /*154e0*/  LDSM.16.M88.4 R188, [R9] ;  /* 0x0000000009bc783b */ /* 0x000f260000000200 */
[C---:B-1----:R-:W-:Y:S08]  /*154f0*/  HMMA.16816.F32.BF16 R12, R172.reuse, R192, R12 ;  /* 0x000000c0ac0c723c */ /* 0x042ff0000004180c */
[C---:B------:R-:W-:Y:S01]  /*15500*/  HMMA.16816.F32.BF16 R16, R172.reuse, R194, R16 ;  /* 0x000000c2ac10723c */ /* 0x040fe20000041810 */
[----:B------:R-:W1:Y:S07]  /*15510*/  LDSM.16.M88.4 R192, [R9+0x800] ;  /* 0x0008000009c0783b */ /* 0x000e6e0000000200 */
[C---:B--2---:R-:W-:Y:S08]  /*15520*/  HMMA.16816.F32.BF16 R20, R172.reuse, R180, R20 ;  /* 0x000000b4ac14723c */ /* 0x044ff00000041814 */
[C---:B------:R-:W-:Y:S01]  /*15530*/  HMMA.16816.F32.BF16 R24, R172.reuse, R182, R24 ;  /* 0x000000b6ac18723c */ /* 0x040fe20000041818 */
[----:B------:R-:W2:Y:S07]  /*15540*/  LDSM.16.M88.4 R180, [R9+0x1000] ;  /* 0x0010000009b4783b */ /* 0x000eae0000000200 */
[C---:B---3--:R-:W-:Y:S08]  /*15550*/  HMMA.16816.F32.BF16 R28, R172.reuse, R184, R28 ;  /* 0x000000b8ac1c723c */ /* 0x048ff0000004181c */
[----:B------:R-:W-:Y:S01]  /*15560*/  HMMA.16816.F32.BF16 R32, R172, R186, R32 ;  /* 0x000000baac20723c */ /* 0x000fe20000041820 */
[----:B------:R-:W-:Y:S04]  /*15570*/  LDSM.16.M88.4 R172, [R198+0x4000] ;  /* 0x00400000c6ac783b */ /* 0x000fe80000000200 */
[----:B------:R-:W3:Y:S03]  /*15580*/  LDSM.16.M88.4 R184, [R145+0x1800] ;  /* 0x0018000091b8783b */ /* 0x000ee60000000200 */
        /* <DEDUP_REMOVED lines=8> */
[----:B------:R-:W-:Y:S04]  /*15610*/  LDSM.16.M88.4 R176, [R199+0x4000] ;  /* 0x00400000c7b0783b */ /* 0x000fe80000000200 */
[----:B------:R-:W2:Y:S03]  /*15620*/  LDSM.16.M88.4 R180, [R205] ;  /* 0x00000000cdb4783b */ /* 0x000ea60000000200 */
        /* <DEDUP_REMOVED lines=8> */
[----:B------:R-:W-:Y:S04]  /*156b0*/  LDSM.16.M88.4 R172, [R201+0x4000] ;  /* 0x00400000c9ac783b */ /* 0x000fe80000000200 */
[----:B------:R-:W-:Y:S03]  /*156c0*/  LDSM.16.M88.4 R192, [R10+0x2000] ;  /* 0x002000000ac0783b */ /* 0x000fe60000000200 */
[C---:B--2---:R-:W-:Y:S08]  /*156d0*/  HMMA.16816.F32.BF16 R12, R176.reuse, R180, R12 ;  /* 0x000000b4b00c723c */ /* 0x044ff0000004180c */
[C---:B------:R-:W-:Y:S01]  /*156e0*/  HMMA.16816.F32.BF16 R16, R176.reuse, R182, R16 ;  /* 0x000000b6b010723c */ /* 0x040fe20000041810 */
[----:B------:R-:W1:Y:S07]  /*156f0*/  LDSM.16.M88.4 R180, [R10+0x1800] ;  /* 0x001800000ab4783b */ /* 0x000e6e0000000200 */
[C---:B---3--:R-:W-:Y:S08]  /*15700*/  HMMA.16816.F32.BF16 R20, R176.reuse, R184, R20 ;  /* 0x000000b8b014723c */ /* 0x048ff00000041814 */
        /* <DEDUP_REMOVED lines=14> */
[----:B------:R-:W-:Y:S04]  /*157f0*/  LDSM.16.M88.4 R172, [R198+0x8000] ;  /* 0x00800000c6ac783b */ /* 0x000fe80000000200 */
[----:B------:R-:W2:Y:S03]  /*15800*/  LDSM.16.M88.4 R184, [R145+0x3000] ;  /* 0x0030000091b8783b */ /* 0x000ea60000000200 */
[C---:B-1----:R-:W-:Y:S08]  /*15810*/  HMMA.16816.F32.BF16 R12, R176.reuse, R180, R12 ;  /* 0x000000b4b00c723c */ /* 0x042ff0000004180c */
[C---:B------:R-:W-:Y:S01]  /*15820*/  HMMA.16816.F32.BF16 R16, R176.reuse, R182, R16 ;  /* 0x000000b6b010723c */ /* 0x040fe20000041810 */
[----:B------:R-:W1:Y:S07]  /*15830*/  LDSM.16.M88.4 R180, [R145+0x3800] ;  /* 0x0038000091b4783b */ /* 0x000e6e0000000200 */
[C---:B------:R-:W-:Y:S08]  /*15840*/  HMMA.16816.F32.BF16 R20, R176.reuse, R188, R20 ;  /* 0x000000bcb014723c */ /* 0x040ff00000041814 */
[C---:B------:R-:W-:Y:S01]  /*15850*/  HMMA.16816.F32.BF16 R24, R176.reuse, R190, R24 ;  /* 0x000000beb018723c */ /* 0x040fe20000041818 */
[----:B------:R-:W4:Y:S07]  /*15860*/  LDSM.16.M88.4 R188, [R145+0x4000] ;  /* 0x0040000091bc783b */ /* 0x000f2e0000000200 */
[C---:B---3--:R-:W-:Y:S08]  /*15870*/  HMMA.16816.F32.BF16 R28, R176.reuse, R192, R28 ;  /* 0x000000c0b01c723c */ /* 0x048ff0000004181c */
[----:B------:R-:W-:Y:S01]  /*15880*/  HMMA.16816.F32.BF16 R32, R176, R194, R32 ;  /* 0x000000c2b020723c */ /* 0x000fe20000041820 */
[----:B------:R-:W-:Y:S04]  /*15890*/  LDSM.16.M88.4 R176, [R199+0x8000] ;  /* 0x00800000c7b0783b */ /* 0x000fe80000000200 */
[----:B------:R-:W3:Y:S03]  /*158a0*/  LDSM.16.M88.4 R192, [R208] ;  /* 0x00000000d0c0783b */ /* 0x000ee60000000200 */
        /* <DEDUP_REMOVED lines=23> */
[C---:B---3--:R-:W-:Y:S08]  /*15a20*/  HMMA.16816.F32.BF16 R20, R172.reuse, R192, R20 ;  /* 0x000000c0ac14723c */ /* 0x048ff00000041814 */
[C---:B------:R-:W-:Y:S01]  /*15a30*/  HMMA.16816.F32.BF16 R24, R172.reuse, R194, R24 ;  /* 0x000000c2ac18723c */ /* 0x040fe20000041818 */
[----:B------:R-:W3:Y:S07]  /*15a40*/  LDSM.16.M88.4 R192, [R9+0x4000] ;  /* 0x0040000009c0783b */ /* 0x000eee0000000200 */
[C---:B--2---:R-:W-:Y:S08]  /*15a50*/  HMMA.16816.F32.BF16 R28, R172.reuse, R184, R28 ;  /* 0x000000b8ac1c723c */ /* 0x044ff0000004181c */
[----:B------:R-:W-:Y:S01]  /*15a60*/  HMMA.16816.F32.BF16 R32, R172, R186, R32 ;  /* 0x000000baac20723c */ /* 0x000fe20000041820 */
[----:B------:R-:W-:Y:S04]  /*15a70*/  LDSM.16.M88.4 R172, [R198+0xc000] ;  /* 0x00c00000c6ac783b */ /* 0x000fe80000000200 */
[----:B------:R-:W-:Y:S03]  /*15a80*/  LDSM.16.M88.4 R184, [R145+0x5000] ;  /* 0x0050000091b8783b */ /* 0x000fe60000000200 */
[C---:B-1----:R-:W-:Y:S08]  /*15a90*/  HMMA.16816.F32.BF16 R12, R176.reuse, R180, R12 ;  /* 0x000000b4b00c723c */ /* 0x042ff0000004180c */
[C---:B------:R-:W-:Y:S01]  /*15aa0*/  HMMA.16816.F32.BF16 R16, R176.reuse, R182, R16 ;  /* 0x000000b6b010723c */ /* 0x040fe20000041810 */
[----:B------:R-:W1:Y:S07]  /*15ab0*/  LDSM.16.M88.4 R180, [R145+0x4800] ;  /* 0x0048000091b4783b */ /* 0x000e6e0000000200 */
[C---:B----4-:R-:W-:Y:S08]  /*15ac0*/  HMMA.16816.F32.BF16 R20, R176.reuse, R188, R20 ;  /* 0x000000bcb014723c */ /* 0x050ff00000041814 */
[C---:B------:R-:W-:Y:S01]  /*15ad0*/  HMMA.16816.F32.BF16 R24, R176.reuse, R190, R24 ;  /* 0x000000beb018723c */ /* 0x040fe20000041818 */
[----:B------:R-:W2:Y:S07]  /*15ae0*/  LDSM.16.M88.4 R188, [R145+0x5800] ;  /* 0x0058000091bc783b */ /* 0x000eae0000000200 */
[C---:B---3--:R-:W-:Y:S08]  /*15af0*/  HMMA.16816.F32.BF16 R28, R176.reuse, R192, R28 ;  /* 0x000000c0b01c723c */ /* 0x048ff0000004181c */
[----:B------:R-:W-:Y:S01]  /*15b00*/  HMMA.16816.F32.BF16 R32, R176, R194, R32 ;  /* 0x000000c2b020723c */ /* 0x000fe20000041820 */
[----:B------:R-:W-:Y:S04]  /*15b10*/  LDSM.16.M88.4 R176, [R199+0xc000] ;  /* 0x00c00000c7b0783b */ /* 0x000fe80000000200 */
[----:B------:R-:W-:Y:S03]  /*15b20*/  LDSM.16.M88.4 R192, [R209] ;  /* 0x00000000d1c0783b */ /* 0x000fe60000000200 */
        /* <DEDUP_REMOVED lines=25> */
[----:B------:R-:W3:Y:S01]  /*15cc0*/  LDSM.16.M88.4 R188, [R9+0x5800] ;  /* 0x0058000009bc783b */ /* 0x000ee20000000200 */
[----:B------:R-:W-:Y:S04]  /*15cd0*/  DEPBAR.LE SB0, 0x0 ;  /* 0x000080000000791a */ /* 0x000fe80000000000 */
[----:B------:R-:W-:Y:S02]  /*15ce0*/  BAR.SYNC.DEFER_BLOCKING 0x0 ;  /* 0x0000000000007b1d */ /* 0x000fe40000010000 */
[C---:B--2---:R-:W-:Y:S08]  /*15cf0*/  HMMA.16816.F32.BF16 R28, R172.reuse, R192, R28 ;  /* 0x000000c0ac1c723c */ /* 0x044ff0000004181c */
[----:B------:R-:W-:Y:S08]  /*15d00*/  HMMA.16816.F32.BF16 R32, R172, R194, R32 ;  /* 0x000000c2ac20723c */ /* 0x000ff00000041820 */
[C---:B-1----:R-:W-:Y:S08]  /*15d10*/  HMMA.16816.F32.BF16 R12, R176.reuse, R180, R12 ;  /* 0x000000b4b00c723c */ /* 0x042ff0000004180c */
[C---:B------:R-:W-:Y:S08]  /*15d20*/  HMMA.16816.F32.BF16 R16, R176.reuse, R182, R16 ;  /* 0x000000b6b010723c */ /* 0x040ff00000041810 */
[C---:B------:R-:W-:Y:S08]  /*15d30*/  HMMA.16816.F32.BF16 R20, R176.reuse, R184, R20 ;  /* 0x000000b8b014723c */ /* 0x040ff00000041814 */
        /* <DEDUP_REMOVED lines=65> */
.L_x_4531:
[----:B------:R-:W-:Y:S05]  /*16150*/  BSYNC B0 ;  /* 0x0000000000007941 */ /* 0x000fea0003800000 */
.L_x_4530:
[----:B------:R-:W-:Y:S01]  /*16160*/  ISETP.GE.AND P1, PT, R244, 0x1, PT ;  /* 0x00000001f400780c */ /* 0x000fe20003f26270 */
[----:B------:R-:W-:Y:S01]  /*16170*/  IMAD.MOV.U32 R0, RZ, RZ, c[0x0][0x2c4] ;  /* 0x0000b100ff007624 */ /* 0x000fe200078e00ff */
[----:B-1----:R-:W2:Y:S01]  /*16180*/  LDL R172, [R1+0x4] ;  /* 0x0000040001ac7983 */ /* 0x002ea20000100800 */
[----:B------:R-:W-:Y:S01]  /*16190*/  IMAD R3, R222, -0x30, RZ ;  /* 0xffffffd0de037824 */ /* 0x000fe200078e02ff */
[----:B------:R-:W-:Y:S02]  /*161a0*/  ULDC UR4, c[0x0][0x324] ;  /* 0x0000c90000047ab9 */ /* 0x000fe40000000800 */
[----:B------:R-:W-:Y:S01]  /*161b0*/  ISETP.NE.AND P0, PT, R0, 0x1, PT ;  /* 0x000000010000780c */ /* 0x000fe20003f05270 */
[----:B------:R-:W0:Y:S01]  /*161c0*/  LDGDEPBAR ;  /* 0x00000000000079af */ /* 0x000e220000000000 */
[----:B------:R-:W-:Y:S01]  /*161d0*/  ULOP3.LUT UR4, URZ, UR4, URZ, 0x33, !UPT ;  /* 0x000000043f047292 */ /* 0x000fe2000f8e333f */
[----:B------:R-:W-:Y:S02]  /*161e0*/  IMAD.IADD R175, R3, 0x1, -R234 ;  /* 0x0000000103af7824 */ /* 0x000fe400078e0aea */
[----:B--2---:R-:W-:Y:S05]  /*161f0*/  IMAD R172, R172, 0x80, R240 ;  /* 0x00000080acac7824 */ /* 0x004fea00078e02f0 */
[----:B------:R-:W-:Y:S05]  /*16200*/  IADD3 R172, R238, R172, R239 ;  /* 0x000000aceeac7210 */ /* 0x000fea0007ffe0ef */
[----:B------:R-:W-:Y:S05]  /*16210*/  @P0 IMAD.HI.U32 R0, R172, c[0x0][0x2c8], RZ ;  /* 0x0000b200ac000a27 */ /* 0x000fea00078e00ff */
[----:B------:R-:W-:Y:S02]  /*16220*/  @P0 SHF.R.U32.HI R172, RZ, c[0x0][0x2cc], R0 ;  /* 0x0000b300ffac0a19 */ /* 0x000fe40000011600 */
[----:B------:R-:W-:Y:S03]  /*16230*/  IADD3 R0, -R234, 0x1, R3 ;  /* 0x00000001ea007810 */ /* 0x000fe60007ffe103 */
[----:B------:R-:W1:Y:S01]  /*16240*/  SHFL.IDX PT, R8, R172, RZ, 0x1c1f ;  /* 0x001c1fffac087589 */ /* 0x000e6200000e0000 */
        /* <DEDUP_REMOVED lines=19> */
.L_x_4534:
[----:B------:R-:W-:Y:S04]  /*16380*/  MOV R176, c[0x0][0x32c] ;  /* 0x0000cb0000b07a02 */ /* 0x000fe80000000f00 */
[----:B------:R-:W-:Y:S11]  /*16390*/  ISETP.NE.AND P0, PT, R176, 0x1, PT ;  /* 0x00000001b000780c */ /* 0x000ff60003f05270 */
[----:B------:R-:W-:Y:S02]  /*163a0*/  @!UPT UIADD3 URZ, URZ, URZ, URZ ;  /* 0x0000003f3f3ff290 */ /* 0x000fe4000fffe03f */
[----:B------:R-:W-:Y:S05]  /*163b0*/  @P0 IMAD.HI.U32 R176, R8, c[0x0][0x330], RZ ;  /* 0x0000cc0008b00a27 */ /* 0x000fea00078e00ff */
[----:B------:R-:W-:Y:S02]  /*163c0*/  @P0 SHF.R.U32.HI R8, RZ, c[0x0][0x334], R176 ;  /* 0x0000cd00ff080a19 */ /* 0x000fe400000116b0 */
.L_x_4535:
[----:B------:R-:W-:Y:S05]  /*163d0*/  BSYNC B0 ;  /* 0x0000000000007941 */ /* 0x000fea0003800000 */
.L_x_4533:
[----:B------:R-:W-:Y:S05]  /*163e0*/  IMAD R8, R8, c[0x0][0x32c], R175 ;  /* 0x0000cb0008087a24 */ /* 0x000fea00078e02af */
[----:B------:R-:W-:Y:S02]  /*163f0*/  IMNMX R0, R0, R8, !PT ;  /* 0x0000000800007217 */ /* 0x000fe40007800200 */
[----:B------:R-:W-:Y:S04]  /*16400*/  IADD3 R8, R8, c[0x0][0x32c], RZ ;  /* 0x0000cb0008087a10 */ /* 0x000fe80007ffe0ff */
[----:B------:R-:W-:Y:S02]  /*16410*/  IMNMX R7, R7, R8, PT ;  /* 0x0000000807077217 */ /* 0x000fe40003800200 */
.L_x_4532:
        /* <DEDUP_REMOVED lines=79> */
.L_x_4538:
[----:B------:R-:W-:Y:S04]  /*16910*/  MOV R8, c[0x0][0x32c] ;  /* 0x0000cb0000087a02 */ /* 0x000fe80000000f00 */
[----:B------:R-:W-:Y:S11]  /*16920*/  ISETP.NE.AND P0, PT, R8, 0x1, PT ;  /* 0x000000010800780c */ /* 0x000ff60003f05270 */
[----:B------:R-:W-:Y:S02]  /*16930*/  @!UPT UIADD3 URZ, URZ, URZ, URZ ;  /* 0x0000003f3f3ff290 */ /* 0x000fe4000fffe03f */
[----:B------:R-:W-:Y:S05]  /*16940*/  @P0 IMAD.HI.U32 R8, R0, c[0x0][0x330], RZ ;  /* 0x0000cc0000080a27 */ /* 0x000fea00078e00ff */
[----:B------:R-:W-:Y:S02]  /*16950*/  @P0 SHF.R.U32.HI R0, RZ, c[0x0][0x334], R8 ;  /* 0x0000cd00ff000a19 */ /* 0x000fe40000011608 */
.L_x_4539:
[----:B------:R-:W-:Y:S05]  /*16960*/  BSYNC B0 ;  /* 0x0000000000007941 */ /* 0x000fea0003800000 */
.L_x_4537:
[----:B------:R-:W-:Y:S05]  /*16970*/  IMAD R0, R0, c[0x0][0x32c], R175 ;  /* 0x0000cb0000007a24 */ /* 0x000fea00078e02af */
[----:B------:R-:W-:Y:S02]  /*16980*/  IMNMX R3, R3, R0, !PT ;  /* 0x0000000003037217 */ /* 0x000fe40007800200 */
[----:B------:R-:W-:Y:S04]  /*16990*/  IADD3 R0, R0, c[0x0][0x32c], RZ ;  /* 0x0000cb0000007a10 */ /* 0x000fe80007ffe0ff */
[----:B------:R-:W-:Y:S02]  /*169a0*/  IMNMX R7, R7, R0, PT ;  /* 0x0000000007077217 */ /* 0x000fe40003800200 */
.L_x_4536:
        /* <DEDUP_REMOVED lines=48> */
[----:B------:R-:W-:Y:S01]  /*16cb0*/  MUFU.EX2 R17, R17 ;  /* 0x0000001100117308 */ /* 0x000fe20000000800 */
[----:B------:R-:W-:Y:S01]  /*16cc0*/  FSEL R18, R18, -INF , !P0 ;  /* 0xff80000012127808 */ /* 0x000fe20004000000 */
[----:B-1----:R-:W-:Y:S01]  /*16cd0*/  FMUL.FTZ R28, R0, R152 ;  /* 0x00000098001c7220 */ /* 0x002fe20000410000 */
[----:B------:R-:W-:Y:S01]  /*16ce0*/  LOP3.LUT P0, RZ, R214, 0x4, RZ, 0xc0, !PT ;  /* 0x00000004d6ff7812 */ /* 0x000fe2000780c0ff */
[C---:B--2---:R-:W-:Y:S02]  /*16cf0*/  FFMA.FTZ R2, R0.reuse, R230, R172 ;  /* 0x000000e600027223 */ /* 0x044fe400000100ac */
[C---:B------:R-:W-:Y:S01]  /*16d00*/  FMUL.FTZ R29, R0.reuse, R153 ;  /* 0x00000099001d7220 */ /* 0x040fe20000410000 */
[----:B------:R-:W-:Y:S01]  /*16d10*/  ISETP.GT.AND P0, PT, R3, 0x9, !P0 ;  /* 0x000000090300780c */ /* 0x000fe20004704270 */
[C---:B------:R-:W-:Y:S02]  /*16d20*/  FMUL.FTZ R32, R0.reuse, R148 ;  /* 0x0000009400207220 */ /* 0x040fe40000410000 */
[----:B------:R-:W1:Y:S01]  /*16d30*/  MUFU.EX2 R16, R16 ;  /* 0x0000001000107308 */ /* 0x000e620000000800 */
[----:B------:R-:W-:Y:S01]  /*16d40*/  ISETP.LT.OR P0, PT, R7, 0xa, P0 ;  /* 0x0000000a0700780c */ /* 0x000fe20000701670 */
[C---:B------:R-:W-:Y:S02]  /*16d50*/  FMUL.FTZ R33, R0.reuse, R149 ;  /* 0x0000009500217220 */ /* 0x040fe40000410000 */
[----:B---3--:R-:W-:Y:S01]  /*16d60*/  FADD.FTZ R12, R13, R2 ;  /* 0x000000020d0c7221 */ /* 0x008fe20000010000 */
[----:B------:R-:W-:Y:S01]  /*16d70*/  FSEL R175, R19, -INF , !P0 ;  /* 0xff80000013af7808 */ /* 0x000fe20004000000 */
[----:B------:R-:W-:Y:S01]  /*16d80*/  FMUL.FTZ R20, R0, R160 ;  /* 0x000000a000147220 */ /* 0x000fe20000410000 */
[----:B------:R-:W-:Y:S01]  /*16d90*/  LOP3.LUT P0, RZ, R214, 0x2, RZ, 0xc0, !PT ;  /* 0x00000002d6ff7812 */ /* 0x000fe2000780c0ff */
[----:B------:R-:W-:Y:S01]  /*16da0*/  FMUL.FTZ R21, R0, R161 ;  /* 0x000000a100157220 */ /* 0x000fe20000410000 */
[----:B------:R-:W-:Y:S01]  /*16db0*/  FMNMX.FTZ R2, R14, R4, !PT ;  /* 0x000000040e027209 */ /* 0x000fe20007810000 */
[C---:B------:R-:W-:Y:S01]  /*16dc0*/  FMUL.FTZ R24, R0.reuse, R156 ;  /* 0x0000009c00187220 */ /* 0x040fe20000410000 */
[----:B------:R-:W-:Y:S01]  /*16dd0*/  ISETP.GT.AND P0, PT, R3, 0x10, !P0 ;  /* 0x000000100300780c */ /* 0x000fe20004704270 */
[C---:B------:R-:W-:Y:S01]  /*16de0*/  FMUL.FTZ R25, R0.reuse, R157 ;  /* 0x0000009d00197220 */ /* 0x040fe20000410000 */
[----:B------:R-:W-:Y:S01]  /*16df0*/  FMNMX.FTZ R2, R15, R2, !PT ;  /* 0x000000020f027209 */ /* 0x000fe20007810000 */
[C---:B------:R-:W-:Y:S01]  /*16e00*/  FMUL.FTZ R36, R0.reuse, R36 ;  /* 0x0000002400247220 */ /* 0x040fe20000410000 */
[----:B------:R-:W-:Y:S01]  /*16e10*/  ISETP.LT.OR P0, PT, R7, 0x11, P0 ;  /* 0x000000110700780c */ /* 0x000fe20000701670 */
[----:B------:R-:W-:Y:S01]  /*16e20*/  FMUL.FTZ R37, R0, R37 ;  /* 0x0000002500257220 */ /* 0x000fe20000410000 */
[----:B------:R-:W-:Y:S01]  /*16e30*/  FMNMX.FTZ R2, R18, R2, !PT ;  /* 0x0000000212027209 */ /* 0x000fe20007810000 */
[----:B------:R-:W-:Y:S01]  /*16e40*/  FMUL.FTZ R40, R0, R40 ;  /* 0x0000002800287220 */ /* 0x000fe20000410000 */
[----:B------:R-:W-:Y:S01]  /*16e50*/  FSEL R177, R22, -INF , !P0 ;  /* 0xff80000016b17808 */ /* 0x000fe20004000000 */
[----:B------:R-:W-:Y:S01]  /*16e60*/  FMUL.FTZ R41, R0, R41 ;  /* 0x0000002900297220 */ /* 0x000fe20000410000 */
        /* <DEDUP_REMOVED lines=10> */
[----:B------:R-:W-:Y:S01]  /*16f10*/  F2FP.BF16.PACK_AB R172, R13, R172 ;  /* 0x000000ac0dac723e */ /* 0x000fe200000010ff */
        /* <DEDUP_REMOVED lines=84> */
[C---:B------:R-:W-:Y:S01]  /*17460*/  FMUL.FTZ R17, R0.reuse, R165 ;  /* 0x000000a500117220 */ /* 0x040fe20000410000 */
[C---:B------:R-:W-:Y:S01]  /*17470*/  FSEL R2, R3.reuse, RZ, P0 ;  /* 0x000000ff03027208 */ /* 0x040fe20000000000 */
[----:B------:R-:W-:Y:S04]  /*17480*/  FMUL.FTZ R16, R0, R164 ;  /* 0x000000a400107220 */ /* 0x000fe80000410000 */
        /* <DEDUP_REMOVED lines=8> */
[--C-:B------:R-:W-:Y:S04]  /*17510*/  FFMA.FTZ R15, R15, c[0x0][0x2d0], -R4.reuse ;  /* 0x0000b4000f0f7a23 */ /* 0x100fe80000010804 */
        /* <DEDUP_REMOVED lines=92> */
[----:B------:R2:W-:Y:S01]  /*17ae0*/  MUFU.EX2 R160, R0 ;  /* 0x0000000000a07308 */ /* 0x0005e20000000800 */
[C---:B-1----:R-:W-:Y:S08]  /*17af0*/  HMMA.16816.F32.BF16 R36, R172.reuse, R148, R36 ;  /* 0x00000094ac24723c */ /* 0x042ff00000041824 */
[C---:B------:R-:W-:Y:S01]  /*17b00*/  HMMA.16816.F32.BF16 R40, R172.reuse, R150, R40 ;  /* 0x00000096ac28723c */ /* 0x040fe20000041828 */
[----:B------:R-:W1:Y:S03]  /*17b10*/  LDSM.16.MT88.4 R148, [R146+0x1800] ;  /* 0x001800009294783b */ /* 0x000e660000004200 */
[----:B--2---:R-:W-:Y:S04]  /*17b20*/  FFMA.FTZ R0, R179, c[0x0][0x2d0], -R4 ;  /* 0x0000b400b3007a23 */ /* 0x004fe80000010804 */
[----:B------:R3:W2:Y:S04]  /*17b30*/  MUFU.EX2 R179, R0 ;  /* 0x0000000000b37308 */ /* 0x0006a80000000800 */
[----:B---3--:R-:W-:Y:S01]  /*17b40*/  FADD.FTZ R0, R2, R183 ;  /* 0x000000b702007221 */ /* 0x008fe20000010000 */
[C---:B-1----:R-:W-:Y:S05]  /*17b50*/  HMMA.16816.F32.BF16 R44, R172.reuse, R148, R44 ;  /* 0x00000094ac2c723c */ /* 0x042fea000004182c */
[----:B------:R-:W1:Y:S01]  /*17b60*/  MUFU.EX2 R183, R191 ;  /* 0x000000bf00b77308 */ /* 0x000e620000000800 */
[----:B------:R-:W-:Y:S02]  /*17b70*/  FADD.FTZ R162, R156, R0 ;  /* 0x000000009ca27221 */ /* 0x000fe40000010000 */
[----:B------:R-:W-:Y:S01]  /*17b80*/  FADD.FTZ R0, R158, R157 ;  /* 0x0000009d9e007221 */ /* 0x000fe20000010000 */
        /* <DEDUP_REMOVED lines=34> */
[----:B------:R-:W-:Y:S04]  /*17db0*/  HMMA.16816.F32.BF16 R136, R172, R150, R136 ;  /* 0x00000096ac88723c */ /* 0x000fe80000041888 */
[----:B----4-:R-:W-:Y:S01]  /*17dc0*/  F2FP.BF16.PACK_AB R149, R161, R163 ;  /* 0x000000a3a195723e */ /* 0x010fe200000010ff */
[----:B------:R-:W-:Y:S02]  /*17dd0*/  FADD.FTZ R2, R159, R0 ;  /* 0x000000009f027221 */ /* 0x000fe40000010000 */
[----:B------:R-:W-:Y:S01]  /*17de0*/  F2FP.BF16.PACK_AB R150, R184, R185 ;  /* 0x000000b9b896723e */ /* 0x000fe200000010ff */
[----:B------:R-:W-:Y:S01]  /*17df0*/  LDSM.16.MT88.4 R156, [R196+0x5000] ;  /* 0x00500000c49c783b */ /* 0x000fe20000004200 */
[----:B--2---:R-:W-:Y:S03]  /*17e00*/  F2FP.BF16.PACK_AB R151, R179, R160 ;  /* 0x000000a0b397723e */ /* 0x004fe600000010ff */
[----:B-1----:R-:W-:Y:S01]  /*17e10*/  F2FP.BF16.PACK_AB R172, R186, R183 ;  /* 0x000000b7baac723e */ /* 0x002fe200000010ff */
[----:B------:R-:W-:Y:S01]  /*17e20*/  FADD.FTZ R2, R163, R2 ;  /* 0x00000002a3027221 */ /* 0x000fe20000010000 */
[----:B------:R-:W-:Y:S01]  /*17e30*/  F2FP.BF16.PACK_AB R174, R188, R187 ;  /* 0x000000bbbcae723e */ /* 0x000fe200000010ff */
        /* <DEDUP_REMOVED lines=20> */
[----:B------:R-:W-:Y:S02]  /*17f80*/  FADD.FTZ R0, R160, R2 ;  /* 0x00000002a0007221 */ /* 0x000fe40000010000 */
        /* <DEDUP_REMOVED lines=11> */
[-C--:B------:R-:W-:Y:S01]  /*18040*/  MOV R7, R3.reuse ;  /* 0x0000000300077202 */ /* 0x080fe20000000f00 */
[----:B------:R-:W-:Y:S01]  /*18050*/  FADD.FTZ R231, R176, R2 ;  /* 0x00000002b0e77221 */ /* 0x000fe20000010000 */
[----:B------:R-:W-:Y:S02]  /*18060*/  MOV R222, R0 ;  /* 0x0000000000de7202 */ /* 0x000fe40000000f00 */
        /* <DEDUP_REMOVED lines=87> */
.L_x_4529:
[----:B------:R-:W-:Y:S07]  /*185e0*/  @!UPT UIADD3 URZ, URZ, URZ, URZ ;  /* 0x0000003f3f3ff290 */ /* 0x000fee000fffe03f */
[----:B------:R-:W-:Y:S02]  /*185f0*/  MOV R9, 0x1f ;  /* 0x0000001f00097802 */ /* 0x000fe40000000f00 */
[----:B------:R-:W-:Y:S01]  /*18600*/  MOV R5, 0xffffffff ;  /* 0xffffffff00057802 */ /* 0x000fe20000000f00 */
[----:B------:R-:W-:Y:S06]  /*18610*/  BRA.DIV ~URZ, `(.L_x_4541) ;  /* 0x000067227f007947 */ /* 0x000fec000b800000 */
[----:B------:R1:W2:Y:S02]  /*18620*/  SHFL.BFLY PT, R0, R230, 0x2, 0x1f ;  /* 0x0c401f00e6007f89 */ /* 0x0002a400000e0000 */
.L_x_4614:
[----:B--2---:R-:W-:Y:S01]  /*18630*/  FADD.FTZ R0, R0, R230 ;  /* 0x000000e600007221 */ /* 0x004fe20000010000 */
[----:B------:R-:W-:Y:S05]  /*18640*/  BRA.DIV ~URZ, `(.L_x_4542) ;  /* 0x000067527f007947 */ /* 0x000fea000b800000 */
[----:B------:R-:W2:Y:S02]  /*18650*/  SHFL.BFLY PT, R2, R231, 0x2, 0x1f ;  /* 0x0c401f00e7027f89 */ /* 0x000ea400000e0000 */
[----:B--2---:R-:W-:-:S02]  /*18660*/  FADD.FTZ R231, R2, R231 ;  /* 0x000000e702e77221 */ /* 0x004fc40000010000 */
[----:B------:R-:W2:Y:S04]  /*18670*/  SHFL.BFLY PT, R2, R0, 0x1, 0x1f ;  /* 0x0c201f0000027f89 */ /* 0x000ea800000e0000 */
[----:B------:R3:W4:Y:S01]  /*18680*/  SHFL.BFLY PT, R3, R231, 0x1, 0x1f ;  /* 0x0c201f00e7037f89 */ /* 0x00072200000e0000 */
[----:B--2---:R-:W-:-:S05]  /*18690*/  FADD.FTZ R0, R0, R2 ;  /* 0x0000000200007221 */ /* 0x004fca0000010000 */
.L_x_4615:
        /* <DEDUP_REMOVED lines=148> */
.L_x_4477:
        /* <DEDUP_REMOVED lines=19> */
.L_x_4544:
[----:B--2---:R-:W-:Y:S05]  /*19110*/  BSYNC B0 ;  /* 0x0000000000007941 */ /* 0x004fea0003800000 */
.L_x_4543:
        /* <DEDUP_REMOVED lines=14> */
[----:B------:R-:W-:Y:S01]  /*19200*/  F2FP.BF16.PACK_AB R2, R169, R168 ;  /* 0x000000a8a902723e */ /* 0x000fe200000010ff */
[----:B------:R-:W-:Y:S01]  /*19210*/  IMAD.MOV.U32 R18, RZ, RZ, c[0x0][0x388] ;  /* 0x0000e200ff127624 */ /* 0x000fe200078e00ff */
[----:B------:R-:W-:Y:S01]  /*19220*/  BAR.SYNC.DEFER_BLOCKING 0x1, 0x100 ;  /* 0x0044000000007b1d */ /* 0x000fe20000010000 */
[----:B------:R-:W-:-:S02]  /*19230*/  F2FP.BF16.PACK_AB R0, R171, R170 ;  /* 0x000000aaab00723e */ /* 0x000fc400000010ff */
[----:B------:R-:W-:Y:S02]  /*19240*/  ISETP.NE.U32.AND P0, PT, RZ, c[0x0][0x508], PT ;  /* 0x00014200ff007a0c */ /* 0x000fe40003f05070 */
[----:B------:R-:W-:Y:S02]  /*19250*/  ISETP.NE.U32.AND P2, PT, RZ, c[0x0][0x500], PT ;  /* 0x00014000ff007a0c */ /* 0x000fe40003f45070 */
[----:B------:R-:W-:Y:S02]  /*19260*/  ISETP.NE.AND.EX P1, PT, RZ, c[0x0][0x50c], PT, P0 ;  /* 0x00014300ff007a0c */ /* 0x000fe40003f25300 */
[----:B------:R-:W-:Y:S01]  /*19270*/  ISETP.NE.AND.EX P2, PT, RZ, c[0x0][0x504], PT, P2 ;  /* 0x00014100ff007a0c */ /* 0x000fe20003f45320 */
[----:B--2---:R2:W-:Y:S04]  /*19280*/  STS [R12+0x80], R2 ;  /* 0x000080020c007388 */ /* 0x0045e80000000800 */
[----:B------:R1:W-:Y:S01]  /*19290*/  STS [R12+0x480], R0 ;  /* 0x000480000c007388 */ /* 0x0003e20000000800 */
[----:B--2---:R-:W-:-:S02]  /*192a0*/  F2FP.BF16.PACK_AB R2, R165, R164 ;  /* 0x000000a4a502723e */ /* 0x004fc400000010ff */
        /* <DEDUP_REMOVED lines=137> */
.L_x_4547:
[----:B------:R-:W2:Y:S04]  /*19b40*/  LDL R21, [R1+0x1b4] ;  /* 0x0001b40001157983 */ /* 0x000ea80000100800 */
        /* <DEDUP_REMOVED lines=13> */
[----:B-1----:R-:W-:Y:S02]  /*19c20*/  SEL R4, R3, RZ, !P0 ;  /* 0x000000ff03047207 */ /* 0x002fe40004000000 */
[----:B-----5:R-:W-:Y:S01]  /*19c30*/  SHF.R.S32.HI R10, RZ, 0x1f, R2 ;  /* 0x0000001fff0a7819 */ /* 0x020fe20000011402 */
[----:B------:R-:W-:-:S04]  /*19c40*/  IMAD R3, R9, R0, RZ ;  /* 0x0000000009037224 */ /* 0x000fc800078e02ff */
        /* <DEDUP_REMOVED lines=108> */
.L_x_4616:
[----:B------:R-:W-:Y:S05]  /*1a310*/  BRA.DIV ~URZ, `(.L_x_4550) ;  /* 0x00004c027f007947 */ /* 0x000fea000b800000 */
[----:B------:R4:W2:Y:S02]  /*1a320*/  SHFL.IDX PT, R0, R17, RZ, 0x181f ;  /* 0x00181fff11007589 */ /* 0x0008a400000e0000 */
.L_x_4617:
[----:B------:R-:W-:Y:S01]  /*1a330*/  IMAD R16, R18, c[0x0][0x4e8], RZ ;  /* 0x00013a0012107a24 */ /* 0x000fe200078e02ff */
[----:B------:R-:W-:Y:S04]  /*1a340*/  BSSY B0, `(.L_x_4551) ;  /* 0x0000017000007945 */ /* 0x000fe80003800000 */
[----:B------:R-:W-:-:S13]  /*1a350*/  ISETP.GE.AND P0, PT, R14, R16, PT ;  /* 0x000000100e00720c */ /* 0x000fda0003f06270 */
[----:B------:R-:W-:Y:S05]  /*1a360*/  @P0 BRA `(.L_x_4552) ;  /* 0x0000014000000947 */ /* 0x000fea0003800000 */
[----:B------:R-:W5:Y:S04]  /*1a370*/  LDL R84, [R1+0x70] ;  /* 0x0000700001547983 */ /* 0x000f680000100800 */
[----:B----4-:R-:W4:Y:S04]  /*1a380*/  LDL R85, [R1+0x78] ;  /* 0x0000780001557983 */ /* 0x010f280000100800 */
[----:B---3--:R-:W3:Y:S04]  /*1a390*/  LDL R19, [R1+0x80] ;  /* 0x0000800001137983 */ /* 0x008ee80000100800 */
[----:B--2---:R-:W2:Y:S01]  /*1a3a0*/  LDL R10, [R1+0x7c] ;  /* 0x00007c00010a7983 */ /* 0x004ea20000100800 */
[----:B------:R-:W-:-:S02]  /*1a3b0*/  ISETP.GE.AND P3, PT, R140, c[0x0][0x3c8], PT ;  /* 0x0000f2008c007a0c */ /* 0x000fc40003f66270 */
[----:B------:R-:W-:Y:S02]  /*1a3c0*/  ISETP.GE.AND P2, PT, R144, c[0x0][0x3c8], PT ;  /* 0x0000f20090007a0c */ /* 0x000fe40003f46270 */
[----:B------:R-:W-:Y:S02]  /*1a3d0*/  ISETP.GE.AND P1, PT, R235, c[0x0][0x3c8], PT ;  /* 0x0000f200eb007a0c */ /* 0x000fe40003f26270 */
[----:B------:R-:W-:-:S07]  /*1a3e0*/  ISETP.GE.AND P0, PT, R236, c[0x0][0x3c8], PT ;  /* 0x0000f200ec007a0c */ /* 0x000fce0003f06270 */
[----:B------:R-:W-:-:S04]  /*1a3f0*/  @!P3 LEA R12, P4, R140, R0, 0x1 ;  /* 0x000000008c0cb211 */ /* 0x000fc800078808ff */
[-C--:B------:R-:W-:Y:S02]  /*1a400*/  @!P1 LEA R4, P5, R235, R0.reuse, 0x1 ;  /* 0x00000000eb049211 */ /* 0x080fe400078a08ff */
[----:B------:R-:W-:Y:S02]  /*1a410*/  @!P3 LEA.HI.X R13, R140, R7, R141, 0x1, P4 ;  /* 0x000000078c0db211 */ /* 0x000fe400020f0c8d */
[----:B------:R-:W-:-:S03]  /*1a420*/  @!P0 LEA R2, P4, R236, R0, 0x1 ;  /* 0x00000000ec028211 */ /* 0x000fc600078808ff */
[----:B------:R1:W-:Y:S01]  /*1a430*/  @!P3 ST.E.128 [R12.64], R32 ;  /* 0x000000200c00b985 */ /* 0x0003e2000c101d0c */
[----:B-----5:R-:W-:-:S04]  /*1a440*/  @!P2 LEA R8, P6, R84, R0, 0x1 ;  /* 0x000000005408a211 */ /* 0x020fc800078c08ff */
[-C--:B----4-:R-:W-:Y:S02]  /*1a450*/  @!P2 LEA.HI.X R9, R84, R7.reuse, R85, 0x1, P6 ;  /* 0x000000075409a211 */ /* 0x090fe400030f0c55 */
[----:B---3--:R-:W-:-:S03]  /*1a460*/  @!P1 LEA.HI.X R5, R235, R7, R19, 0x1, P5 ;  /* 0x00000007eb059211 */ /* 0x008fc600028f0c13 */
[----:B-1----:R1:W-:Y:S01]  /*1a470*/  @!P2 ST.E.128 [R8.64], R28 ;  /* 0x0000001c0800a985 */ /* 0x0023e2000c101d0c */
[----:B--2---:R-:W-:-:S03]  /*1a480*/  @!P0 LEA.HI.X R3, R236, R7, R10, 0x1, P4 ;  /* 0x00000007ec038211 */ /* 0x004fc600020f0c0a */
[----:B------:R1:W-:Y:S04]  /*1a490*/  @!P1 ST.E.128 [R4.64], R24 ;  /* 0x0000001804009985 */ /* 0x0003e8000c101d0c */
[----:B------:R1:W-:Y:S02]  /*1a4a0*/  @!P0 ST.E.128 [R2.64], R20 ;  /* 0x0000001402008985 */ /* 0x0003e4000c101d0c */
.L_x_4552:
[----:B------:R-:W-:Y:S05]  /*1a4b0*/  BSYNC B0 ;  /* 0x0000000000007941 */ /* 0x000fea0003800000 */
.L_x_4551:
[----:B------:R-:W-:Y:S05]  /*1a4c0*/  BRA.DIV ~URZ, `(.L_x_4553) ;  /* 0x00004ad27f007947 */ /* 0x000fea000b800000 */
[----:B---3--:R3:W4:Y:S04]  /*1a4d0*/  SHFL.IDX PT, R7, R15, 0x1, 0x181f ;  /* 0x00381f000f077f89 */ /* 0x00872800000e0000 */
[----:B--2---:R3:W2:Y:S02]  /*1a4e0*/  SHFL.IDX PT, R0, R17, 0x1, 0x181f ;  /* 0x00381f0011007f89 */ /* 0x0046a400000e0000 */
.L_x_4618:
        /* <DEDUP_REMOVED lines=18> */
[-C--:B---3--:R-:W-:Y:S02]  /*1a610*/  @!P2 LEA.HI.X R9, R19, R7.reuse, R20, 0x1, P6 ;  /* 0x000000071309a211 */ /* 0x088fe400030f0c14 */
[----:B----4-:R-:W-:-:S03]  /*1a620*/  @!P1 LEA.HI.X R5, R235, R7, R18, 0x1, P5 ;  /* 0x00000007eb059211 */ /* 0x010fc600028f0c12 */
[----:B------:R1:W-:Y:S01]  /*1a630*/  @!P2 ST.E.128 [R8.64], R44 ;  /* 0x0000002c0800a985 */ /* 0x0003e2000c101d0c */
[----:B--2---:R-:W-:-:S03]  /*1a640*/  @!P0 LEA.HI.X R3, R236, R7, R10, 0x1, P4 ;  /* 0x00000007ec038211 */ /* 0x004fc600020f0c0a */
[----:B------:R1:W-:Y:S04]  /*1a650*/  @!P1 ST.E.128 [R4.64], R40 ;  /* 0x0000002804009985 */ /* 0x0003e8000c101d0c */
[----:B------:R1:W-:Y:S02]  /*1a660*/  @!P0 ST.E.128 [R2.64], R36 ;  /* 0x0000002402008985 */ /* 0x0003e4000c101d0c */
.L_x_4555:
[----:B------:R-:W-:Y:S05]  /*1a670*/  BSYNC B0 ;  /* 0x0000000000007941 */ /* 0x000fea0003800000 */
.L_x_4554:
[----:B------:R-:W-:Y:S05]  /*1a680*/  BRA.DIV ~URZ, `(.L_x_4556) ;  /* 0x00004a027f007947 */ /* 0x000fea000b800000 */
[----:B----4-:R4:W1:Y:S02]  /*1a690*/  SHFL.IDX PT, R7, R15, 0x2, 0x181f ;  /* 0x00581f000f077f89 */ /* 0x01086400000e0000 */
.L_x_4619:
[----:B------:R-:W-:Y:S05]  /*1a6a0*/  BRA.DIV ~URZ, `(.L_x_4557) ;  /* 0x00004a627f007947 */ /* 0x000fea000b800000 */
[----:B--2---:R2:W3:Y:S02]  /*1a6b0*/  SHFL.IDX PT, R0, R17, 0x2, 0x181f ;  /* 0x00581f0011007f89 */ /* 0x0044e400000e0000 */
.L_x_4620:
[----:B-1----:R-:W-:Y:S01]  /*1a6c0*/  IADD3 R2, R14, 0x40, RZ ;  /* 0x000000400e027810 */ /* 0x002fe20007ffe0ff */
[----:B------:R-:W-:Y:S03]  /*1a6d0*/  BSSY B0, `(.L_x_4558) ;  /* 0x0000017000007945 */ /* 0x000fe60003800000 */
[----:B------:R-:W-:-:S13]  /*1a6e0*/  ISETP.GE.AND P0, PT, R2, R16, PT ;  /* 0x000000100200720c */ /* 0x000fda0003f06270 */
[----:B------:R-:W-:Y:S05]  /*1a6f0*/  @P0 BRA `(.L_x_4559) ;  /* 0x0000014000000947 */ /* 0x000fea0003800000 */
[----:B------:R-:W5:Y:S04]  /*1a700*/  LDL R19, [R1+0x70] ;  /* 0x0000700001137983 */ /* 0x000f680000100800 */
[----:B--2---:R-:W2:Y:S04]  /*1a710*/  LDL R20, [R1+0x78] ;  /* 0x0000780001147983 */ /* 0x004ea80000100800 */
[----:B----4-:R-:W4:Y:S04]  /*1a720*/  LDL R18, [R1+0x80] ;  /* 0x0000800001127983 */ /* 0x010f280000100800 */
[----:B---3--:R-:W3:Y:S01]  /*1a730*/  LDL R10, [R1+0x7c] ;  /* 0x00007c00010a7983 */ /* 0x008ee20000100800 */
        /* <DEDUP_REMOVED lines=10> */
[-C--:B--2---:R-:W-:Y:S02]  /*1a7e0*/  @!P2 LEA.HI.X R9, R19, R7.reuse, R20, 0x1, P6 ;  /* 0x000000071309a211 */ /* 0x084fe400030f0c14 */
[----:B----4-:R-:W-:-:S03]  /*1a7f0*/  @!P1 LEA.HI.X R5, R235, R7, R18, 0x1, P5 ;  /* 0x00000007eb059211 */ /* 0x010fc600028f0c12 */
[----:B------:R1:W-:Y:S01]  /*1a800*/  @!P2 ST.E.128 [R8.64], R60 ;  /* 0x0000003c0800a985 */ /* 0x0003e2000c101d0c */
[----:B---3--:R-:W-:-:S03]  /*1a810*/  @!P0 LEA.HI.X R3, R236, R7, R10, 0x1, P4 ;  /* 0x00000007ec038211 */ /* 0x008fc600020f0c0a */
[----:B------:R1:W-:Y:S04]  /*1a820*/  @!P1 ST.E.128 [R4.64], R56 ;  /* 0x0000003804009985 */ /* 0x0003e8000c101d0c */
[----:B------:R1:W-:Y:S02]  /*1a830*/  @!P0 ST.E.128 [R2.64], R52 ;  /* 0x0000003402008985 */ /* 0x0003e4000c101d0c */
.L_x_4559:
[----:B------:R-:W-:Y:S05]  /*1a840*/  BSYNC B0 ;  /* 0x0000000000007941 */ /* 0x000fea0003800000 */
.L_x_4558:
[----:B------:R-:W-:Y:S05]  /*1a850*/  BRA.DIV ~URZ, `(.L_x_4560) ;  /* 0x000049327f007947 */ /* 0x000fea000b800000 */
[----:B------:R1:W2:Y:S04]  /*1a860*/  SHFL.IDX PT, R7, R15, 0x3, 0x181f ;  /* 0x00781f000f077f89 */ /* 0x0002a800000e0000 */
[----:B---3--:R1:W3:Y:S02]  /*1a870*/  SHFL.IDX PT, R0, R17, 0x3, 0x181f ;  /* 0x00781f0011007f89 */ /* 0x0082e400000e0000 */
.L_x_4621:
[----:B-1----:R-:W-:-:S04]  /*1a880*/  IADD3 R2, R14, 0x60, RZ ;  /* 0x000000600e027810 */ /* 0x002fc80007ffe0ff */
[----:B------:R-:W-:-:S13]  /*1a890*/  ISETP.GE.AND P0, PT, R2, R16, PT ;  /* 0x000000100200720c */ /* 0x000fda0003f06270 */
[----:B------:R-:W-:Y:S05]  /*1a8a0*/  @P0 BRA `(.L_x_4561) ;  /* 0x00002c2000000947 */ /* 0x000fea0003800000 */
[----:B------:R-:W5:Y:S04]  /*1a8b0*/  LDL R12, [R1+0x70] ;  /* 0x00007000010c7983 */ /* 0x000f680000100800 */
[----:B----4-:R-:W4:Y:S04]  /*1a8c0*/  LDL R13, [R1+0x78] ;  /* 0x00007800010d7983 */ /* 0x010f280000100800 */
[----:B---3--:R-:W3:Y:S01]  /*1a8d0*/  LDL R10, [R1+0x80] ;  /* 0x00008000010a7983 */ /* 0x008ee20000100800 */
[----:B------:R-:W-:Y:S02]  /*1a8e0*/  ISETP.GE.AND P2, PT, R140, c[0x0][0x3c8], PT ;  /* 0x0000f2008c007a0c */ /* 0x000fe40003f46270 */
[----:B------:R-:W-:-:S02]  /*1a8f0*/  ISETP.GE.AND P1, PT, R144, c[0x0][0x3c8], PT ;  /* 0x0000f20090007a0c */ /* 0x000fc40003f26270 */
[----:B------:R-:W-:-:S09]  /*1a900*/  ISETP.GE.AND P0, PT, R235, c[0x0][0x3c8], PT ;  /* 0x0000f200eb007a0c */ /* 0x000fd20003f06270 */
[----:B------:R-:W-:-:S04]  /*1a910*/  @!P2 LEA R8, P5, R140, R0, 0x1 ;  /* 0x000000008c08a211 */ /* 0x000fc800078a08ff */
[----:B------:R-:W-:Y:S02]  /*1a920*/  @!P0 LEA R2, P3, R235, R0, 0x1 ;  /* 0x00000000eb028211 */ /* 0x000fe400078608ff */
[----:B--2---:R-:W-:-:S05]  /*1a930*/  @!P2 LEA.HI.X R9, R140, R7, R141, 0x1, P5 ;  /* 0x000000078c09a211 */ /* 0x004fca00028f0c8d */
[----:B------:R1:W-:Y:S01]  /*1a940*/  @!P2 ST.E.128 [R8.64], R80 ;  /* 0x000000500800a985 */ /* 0x0003e2000c101d0c */
[----:B-----5:R-:W-:-:S04]  /*1a950*/  @!P1 LEA R4, P4, R12, R0, 0x1 ;  /* 0x000000000c049211 */ /* 0x020fc800078808ff */
[-C--:B----4-:R-:W-:Y:S02]  /*1a960*/  @!P1 LEA.HI.X R5, R12, R7.reuse, R13, 0x1, P4 ;  /* 0x000000070c059211 */ /* 0x090fe400020f0c0d */
        /* <DEDUP_REMOVED lines=10> */
.L_x_4548:
        /* <DEDUP_REMOVED lines=33> */
.L_x_4622:
[----:B------:R-:W-:Y:S05]  /*1ac20*/  BRA.DIV ~URZ, `(.L_x_4563) ;  /* 0x000046d27f007947 */ /* 0x000fea000b800000 */
[----:B------:R3:W4:Y:S02]  /*1ac30*/  SHFL.IDX PT, R0, R5, RZ, 0x1c1f ;  /* 0x001c1fff05007589 */ /* 0x00072400000e0000 */
.L_x_4623:
        /* <DEDUP_REMOVED lines=204> */
.L_x_4565:
[----:B------:R-:W-:Y:S05]  /*1b900*/  BSYNC B0 ;  /* 0x0000000000007941 */ /* 0x000fea0003800000 */
.L_x_4564:
[----:B------:R-:W-:Y:S05]  /*1b910*/  BRA.DIV ~URZ, `(.L_x_4566) ;  /* 0x00003a627f007947 */ /* 0x000fea000b800000 */
[----:B--2---:R2:W1:Y:S04]  /*1b920*/  SHFL.IDX PT, R4, R7, 0x1, 0x1c1f ;  /* 0x003c1f0007047f89 */ /* 0x00446800000e0000 */
[----:B----4-:R2:W4:Y:S02]  /*1b930*/  SHFL.IDX PT, R0, R5, 0x1, 0x1c1f ;  /* 0x003c1f0005007f89 */ /* 0x01052400000e0000 */
.L_x_4624:
        /* <DEDUP_REMOVED lines=212> */
.L_x_4546:
        /* <DEDUP_REMOVED lines=15> */
[----:B--2---:R2:W4:Y:S04]  /*1c770*/  LDG.E R4, [R2.64] ;  /* 0x0000000c02047981 */ /* 0x004528000c1e1900 */
[----:B--2---:R-:W4:Y:S02]  /*1c780*/  LDG.E R2, [R2.64+0x4] ;  /* 0x0000040c02027981 */ /* 0x004f24000c1e1900 */
[----:B----45:R-:W-:Y:S02]  /*1c790*/  IADD3 R21, -R4, R2, RZ ;  /* 0x0000000204157210 */ /* 0x030fe40007ffe1ff */
.L_x_4567:
        /* <DEDUP_REMOVED lines=13> */
[----:B-1----:R-:W2:Y:S01]  /*1c870*/  LDL.LU R23, [R1+0xa8] ;  /* 0x0000a80001177983 */ /* 0x002ea20000300800 */
[----:B------:R-:W-:Y:S01]  /*1c880*/  IMAD.MOV.U32 R2, RZ, RZ, 0x368 ;  /* 0x00000368ff027424 */ /* 0x000fe200078e00ff */
[----:B------:R-:W-:-:S04]  /*1c890*/  ISETP.GT.AND P2, PT, R20, 0x1, PT ;  /* 0x000000011400780c */ /* 0x000fc80003f44270 */
[----:B------:R-:W-:-:S04]  /*1c8a0*/  SEL R2, R2, 0x328, P2 ;  /* 0x0000032802027807 */ /* 0x000fc80001000000 */
[----:B------:R1:W4:Y:S08]  /*1c8b0*/  LDC.64 R12, c[0x0][R2+0x170] ;  /* 0x00005c00020c7b82 */ /* 0x0003300000000a00 */
[----:B------:R1:W5:Y:S08]  /*1c8c0*/  LDC.64 R8, c[0x0][R2+0x168] ;  /* 0x00005a0002087b82 */ /* 0x0003700000000a00 */
[----:B------:R1:W3:Y:S08]  /*1c8d0*/  LDC.64 R16, c[0x0][R2+0x178] ;  /* 0x00005e0002107b82 */ /* 0x0002f00000000a00 */
[----:B------:R1:W2:Y:S02]  /*1c8e0*/  LDC.64 R14, c[0x0][R2+0x160] ;  /* 0x00005800020e7b82 */ /* 0x0002a40000000a00 */
[----:B-1----:R-:W-:-:S02]  /*1c8f0*/  IMAD.MOV.U32 R2, RZ, RZ, c[0x0][0x4e8] ;  /* 0x00013a00ff027624 */ /* 0x002fc400078e00ff */
[-C--:B----4-:R-:W-:Y:S02]  /*1c900*/  IMAD R3, R13, R7.reuse, RZ ;  /* 0x000000070d037224 */ /* 0x090fe400078e02ff */
[----:B------:R-:W-:Y:S01]  /*1c910*/  IMAD.WIDE.U32 R4, R12, R7, RZ ;  /* 0x000000070c047225 */ /* 0x000fe200078e00ff */
[----:B------:R-:W-:Y:S02]  /*1c920*/  ISETP.NE.AND P0, PT, R2, 0x1, PT ;  /* 0x000000010200780c */ /* 0x000fe40003f05270 */
[----:B------:R-:W-:Y:S01]  /*1c930*/  MOV R2, R10 ;  /* 0x0000000a00027202 */ /* 0x000fe20000000f00 */
[----:B------:R-:W-:Y:S02]  /*1c940*/  IMAD R12, R12, R22, R3 ;  /* 0x000000160c0c7224 */ /* 0x000fe400078e0203 */
[-C--:B-----5:R-:W-:Y:S02]  /*1c950*/  IMAD R13, R9, R241.reuse, RZ ;  /* 0x000000f1090d7224 */ /* 0x0a0fe400078e02ff */
        /* <DEDUP_REMOVED lines=29> */
.L_x_4569:
[----:B------:R-:W-:Y:S05]  /*1cb30*/  BSYNC B0 ;  /* 0x0000000000007941 */ /* 0x000fea0003800000 */
.L_x_4568:
        /* <DEDUP_REMOVED lines=43> */
.L_x_4625:
[----:B------:R-:W-:Y:S05]  /*1cdf0*/  BRA.DIV ~URZ, `(.L_x_4571) ;  /* 0x000026f27f007947 */ /* 0x000fea000b800000 */
[----:B------:R4:W1:Y:S02]  /*1ce00*/  SHFL.IDX PT, R0, R17, RZ, 0x181f ;  /* 0x00181fff11007589 */ /* 0x00086400000e0000 */
.L_x_4626:
        /* <DEDUP_REMOVED lines=12> */
[----:B-1----:R-:W-:-:S04]  /*1ced0*/  @!P3 LEA R12, P4, R140, R0, 0x1 ;  /* 0x000000008c0cb211 */ /* 0x002fc800078808ff */
[-C--:B------:R-:W-:Y:S02]  /*1cee0*/  @!P1 LEA R4, P5, R235, R0.reuse, 0x1 ;  /* 0x00000000eb049211 */ /* 0x080fe400078a08ff */
[----:B------:R-:W-:Y:S02]  /*1cef0*/  @!P3 LEA.HI.X R13, R140, R7, R141, 0x1, P4 ;  /* 0x000000078c0db211 */ /* 0x000fe400020f0c8d */
[----:B------:R-:W-:-:S03]  /*1cf00*/  @!P0 LEA R2, P4, R236, R0, 0x1 ;  /* 0x00000000ec028211 */ /* 0x000fc600078808ff */
[----:B------:R1:W-:Y:S01]  /*1cf10*/  @!P3 ST.E.128 [R12.64], RZ ;  /* 0x000000ff0c00b985 */ /* 0x0003e2000c101d0c */
[----:B-----5:R-:W-:-:S04]  /*1cf20*/  @!P2 LEA R8, P6, R19, R0, 0x1 ;  /* 0x000000001308a211 */ /* 0x020fc800078c08ff */
[-C--:B---3--:R-:W-:Y:S02]  /*1cf30*/  @!P2 LEA.HI.X R9, R19, R7.reuse, R20, 0x1, P6 ;  /* 0x000000071309a211 */ /* 0x088fe400030f0c14 */
[----:B----4-:R-:W-:-:S03]  /*1cf40*/  @!P1 LEA.HI.X R5, R235, R7, R18, 0x1, P5 ;  /* 0x00000007eb059211 */ /* 0x010fc600028f0c12 */
[----:B------:R1:W-:Y:S01]  /*1cf50*/  @!P2 ST.E.128 [R8.64], RZ ;  /* 0x000000ff0800a985 */ /* 0x0003e2000c101d0c */
[----:B--2---:R-:W-:-:S03]  /*1cf60*/  @!P0 LEA.HI.X R3, R236, R7, R10, 0x1, P4 ;  /* 0x00000007ec038211 */ /* 0x004fc600020f0c0a */
[----:B------:R1:W-:Y:S04]  /*1cf70*/  @!P1 ST.E.128 [R4.64], RZ ;  /* 0x000000ff04009985 */ /* 0x0003e8000c101d0c */
[----:B------:R1:W-:Y:S02]  /*1cf80*/  @!P0 ST.E.128 [R2.64], RZ ;  /* 0x000000ff02008985 */ /* 0x0003e4000c101d0c */
.L_x_4573:
[----:B------:R-:W-:Y:S05]  /*1cf90*/  BSYNC B0 ;  /* 0x0000000000007941 */ /* 0x000fea0003800000 */
.L_x_4572:
[----:B------:R-:W-:Y:S05]  /*1cfa0*/  BRA.DIV ~URZ, `(.L_x_4574) ;  /* 0x000025c27f007947 */ /* 0x000fea000b800000 */
[----:B--2---:R2:W3:Y:S04]  /*1cfb0*/  SHFL.IDX PT, R7, R14, 0x1, 0x181f ;  /* 0x00381f000e077f89 */ /* 0x0044e800000e0000 */
[----:B-1----:R2:W1:Y:S02]  /*1cfc0*/  SHFL.IDX PT, R0, R17, 0x1, 0x181f ;  /* 0x00381f0011007f89 */ /* 0x00246400000e0000 */
.L_x_4627:
[----:B------:R-:W-:Y:S01]  /*1cfd0*/  IADD3 R2, R16, 0x20, RZ ;  /* 0x0000002010027810 */ /* 0x000fe20007ffe0ff */
        /* <DEDUP_REMOVED lines=17> */
[-C--:B--2---:R-:W-:Y:S02]  /*1d0f0*/  @!P2 LEA.HI.X R9, R19, R7.reuse, R20, 0x1, P6 ;  /* 0x000000071309a211 */ /* 0x084fe400030f0c14 */
[----:B----4-:R-:W-:-:S03]  /*1d100*/  @!P1 LEA.HI.X R5, R235, R7, R18, 0x1, P5 ;  /* 0x00000007eb059211 */ /* 0x010fc600028f0c12 */
[----:B------:R1:W-:Y:S01]  /*1d110*/  @!P2 ST.E.128 [R8.64], RZ ;  /* 0x000000ff0800a985 */ /* 0x0003e2000c101d0c */
[----:B---3--:R-:W-:-:S03]  /*1d120*/  @!P0 LEA.HI.X R3, R236, R7, R10, 0x1, P4 ;  /* 0x00000007ec038211 */ /* 0x008fc600020f0c0a */
[----:B------:R1:W-:Y:S04]  /*1d130*/  @!P1 ST.E.128 [R4.64], RZ ;  /* 0x000000ff04009985 */ /* 0x0003e8000c101d0c */
[----:B------:R1:W-:Y:S02]  /*1d140*/  @!P0 ST.E.128 [R2.64], RZ ;  /* 0x000000ff02008985 */ /* 0x0003e4000c101d0c */
.L_x_4576:
[----:B------:R-:W-:Y:S05]  /*1d150*/  BSYNC B0 ;  /* 0x0000000000007941 */ /* 0x000fea0003800000 */
.L_x_4575:
[----:B------:R-:W-:Y:S05]  /*1d160*/  BRA.DIV ~URZ, `(.L_x_4577) ;  /* 0x000024f27f007947 */ /* 0x000fea000b800000 */
[----:B---3--:R3:W2:Y:S02]  /*1d170*/  SHFL.IDX PT, R7, R14, 0x2, 0x181f ;  /* 0x00581f000e077f89 */ /* 0x0086a400000e0000 */
.L_x_4628:
[----:B------:R-:W-:Y:S05]  /*1d180*/  BRA.DIV ~URZ, `(.L_x_4578) ;  /* 0x000025527f007947 */ /* 0x000fea000b800000 */
[----:B-1----:R1:W3:Y:S02]  /*1d190*/  SHFL.IDX PT, R0, R17, 0x2, 0x181f ;  /* 0x00581f0011007f89 */ /* 0x0022e400000e0000 */
.L_x_4629:
[----:B------:R-:W-:Y:S01]  /*1d1a0*/  IADD3 R2, R16, 0x40, RZ ;  /* 0x0000004010027810 */ /* 0x000fe20007ffe0ff */
[----:B------:R-:W-:Y:S03]  /*1d1b0*/  BSSY B0, `(.L_x_4579) ;  /* 0x0000017000007945 */ /* 0x000fe60003800000 */
        /* <DEDUP_REMOVED lines=14> */
[----:B------:R1:W-:Y:S01]  /*1d2a0*/  @!P3 ST.E.128 [R12.64], RZ ;  /* 0x000000ff0c00b985 */ /* 0x0003e2000c101d0c */
[----:B-----5:R-:W-:-:S04]  /*1d2b0*/  @!P2 LEA R8, P6, R19, R0, 0x1 ;  /* 0x000000001308a211 */ /* 0x020fc800078c08ff */
[-C--:B----4-:R-:W-:Y:S02]  /*1d2c0*/  @!P2 LEA.HI.X R9, R19, R7.reuse, R20, 0x1, P6 ;  /* 0x000000071309a211 */ /* 0x090fe400030f0c14 */
[----:B---3--:R-:W-:-:S03]  /*1d2d0*/  @!P1 LEA.HI.X R5, R235, R7, R18, 0x1, P5 ;  /* 0x00000007eb059211 */ /* 0x008fc600028f0c12 */
[----:B------:R1:W-:Y:S01]  /*1d2e0*/  @!P2 ST.E.128 [R8.64], RZ ;  /* 0x000000ff0800a985 */ /* 0x0003e2000c101d0c */
[----:B--2---:R-:W-:-:S03]  /*1d2f0*/  @!P0 LEA.HI.X R3, R236, R7, R10, 0x1, P4 ;  /* 0x00000007ec038211 */ /* 0x004fc600020f0c0a */
[----:B------:R1:W-:Y:S04]  /*1d300*/  @!P1 ST.E.128 [R4.64], RZ ;  /* 0x000000ff04009985 */ /* 0x0003e8000c101d0c */
[----:B------:R1:W-:Y:S02]  /*1d310*/  @!P0 ST.E.128 [R2.64], RZ ;  /* 0x000000ff02008985 */ /* 0x0003e4000c101d0c */
.L_x_4580:
[----:B------:R-:W-:Y:S05]  /*1d320*/  BSYNC B0 ;  /* 0x0000000000007941 */ /* 0x000fea0003800000 */
.L_x_4579:
[----:B------:R-:W-:Y:S05]  /*1d330*/  BRA.DIV ~URZ, `(.L_x_4581) ;  /* 0x000024227f007947 */ /* 0x000fea000b800000 */
[----:B--2---:R2:W1:Y:S04]  /*1d340*/  SHFL.IDX PT, R7, R14, 0x3, 0x181f ;  /* 0x00781f000e077f89 */ /* 0x00446800000e0000 */
[----:B---3--:R2:W3:Y:S02]  /*1d350*/  SHFL.IDX PT, R0, R17, 0x3, 0x181f ;  /* 0x00781f0011007f89 */ /* 0x0084e400000e0000 */
.L_x_4630:
[----:B-1----:R-:W-:-:S04]  /*1d360*/  IADD3 R2, R16, 0x60, RZ ;  /* 0x0000006010027810 */ /* 0x002fc80007ffe0ff */
[----:B------:R-:W-:-:S13]  /*1d370*/  ISETP.GE.AND P0, PT, R2, R15, PT ;  /* 0x0000000f0200720c */ /* 0x000fda0003f06270 */
[----:B------:R-:W-:Y:S05]  /*1d380*/  @P0 BRA `(.L_x_4561) ;  /* 0x0000014000000947 */ /* 0x000fea0003800000 */
[----:B--2-4-:R-:W2:Y:S04]  /*1d390*/  LDL R17, [R1+0x70] ;  /* 0x0000700001117983 */ /* 0x014ea80000100800 */
[----:B------:R-:W4:Y:S04]  /*1d3a0*/  LDL R18, [R1+0x78] ;  /* 0x0000780001127983 */ /* 0x000f280000100800 */
[----:B------:R-:W5:Y:S04]  /*1d3b0*/  LDL R14, [R1+0x80] ;  /* 0x00008000010e7983 */ /* 0x000f680000100800 */
        /* <DEDUP_REMOVED lines=10> */
[----:B--2---:R-:W-:-:S04]  /*1d460*/  @!P2 LEA R8, P6, R17, R0, 0x1 ;  /* 0x000000001108a211 */ /* 0x004fc800078c08ff */
[-C--:B----4-:R-:W-:Y:S02]  /*1d470*/  @!P2 LEA.HI.X R9, R17, R7.reuse, R18, 0x1, P6 ;  /* 0x000000071109a211 */ /* 0x090fe400030f0c12 */
[----:B-----5:R-:W-:-:S03]  /*1d480*/  @!P1 LEA.HI.X R5, R235, R7, R14, 0x1, P5 ;  /* 0x00000007eb059211 */ /* 0x020fc600028f0c0e */
[----:B------:R1:W-:Y:S01]  /*1d490*/  @!P2 ST.E.128 [R8.64], RZ ;  /* 0x000000ff0800a985 */ /* 0x0003e2000c101d0c */
[----:B---3--:R-:W-:-:S03]  /*1d4a0*/  @!P0 LEA.HI.X R3, R236, R7, R10, 0x1, P4 ;  /* 0x00000007ec038211 */ /* 0x008fc600020f0c0a */
[----:B------:R1:W-:Y:S04]  /*1d4b0*/  @!P1 ST.E.128 [R4.64], RZ ;  /* 0x000000ff04009985 */ /* 0x0003e8000c101d0c */
[----:B------:R1:W-:Y:S02]  /*1d4c0*/  @!P0 ST.E.128 [R2.64], RZ ;  /* 0x000000ff02008985 */ /* 0x0003e4000c101d0c */
.L_x_4561:
[----:B------:R-:W-:Y:S05]  /*1d4d0*/  BSYNC B1 ;  /* 0x0000000000017941 */ /* 0x000fea0003800000 */
.L_x_4545:
        /* <DEDUP_REMOVED lines=16> */
.L_x_4631:
[----:B------:R-:W-:Y:S05]  /*1d5e0*/  BRA.DIV ~URZ, `(.L_x_4584) ;  /* 0x000022e27f007947 */ /* 0x000fea000b800000 */
[----:B------:R3:W4:Y:S02]  /*1d5f0*/  SHFL.IDX PT, R9, R172, 0x1, 0x1f ;  /* 0x00201f00ac097f89 */ /* 0x00072400000e0000 */
.L_x_4632:
        /* <DEDUP_REMOVED lines=18> */
.L_x_4633:
        /* <DEDUP_REMOVED lines=16> */
.L_x_4634:
[----:B---3--:R-:W-:Y:S01]  /*1d820*/  IMAD R0, R0, c[0x0][0x538], RZ ;  /* 0x00014e0000007a24 */ /* 0x008fe200078e02ff */
[----:B------:R-:W-:Y:S04]  /*1d830*/  BSSY B1, `(.L_x_4587) ;  /* 0x00000c5000017945 */ /* 0x000fe80003800000 */
[----:B----4-:R-:W-:-:S04]  /*1d840*/  IADD3 R9, R0, R9, RZ ;  /* 0x0000000900097210 */ /* 0x010fc80007ffe0ff */
[----:B--2---:R-:W-:-:S13]  /*1d850*/  ISETP.GT.AND P0, PT, R9, R14, PT ;  /* 0x0000000e0900720c */ /* 0x004fda0003f04270 */
[----:B------:R-:W-:Y:S05]  /*1d860*/  @P0 BRA `(.L_x_4588) ;  /* 0x0000025000000947 */ /* 0x000fea0003800000 */
.L_x_4592:
        /* <DEDUP_REMOVED lines=17> */
.L_x_4635:
        /* <DEDUP_REMOVED lines=16> */
.L_x_4636:
[----:B--2---:R-:W-:-:S05]  /*1da80*/  IMAD R0, R0, c[0x0][0x538], RZ ;  /* 0x00014e0000007a24 */ /* 0x004fca00078e02ff */
[----:B------:R-:W-:-:S04]  /*1da90*/  IADD3 R9, R0, R9, RZ ;  /* 0x0000000900097210 */ /* 0x000fc80007ffe0ff */
[----:B------:R-:W-:-:S13]  /*1daa0*/  ISETP.GT.AND P0, PT, R9, R14, PT ;  /* 0x0000000e0900720c */ /* 0x000fda0003f04270 */
[----:B-1----:R-:W-:Y:S05]  /*1dab0*/  @!P0 BRA `(.L_x_4592) ;  /* 0xfffffdb000008947 */ /* 0x002fea000383ffff */
.L_x_4588:
[----:B------:R-:W-:-:S05]  /*1dac0*/  IADD3 R15, -R0, R9, RZ ;  /* 0x00000009000f7210 */ /* 0x000fca0007ffe1ff */
[----:B------:R-:W-:-:S05]  /*1dad0*/  IMAD R0, R4, c[0x0][0x538], R15 ;  /* 0x00014e0004007a24 */ /* 0x000fca00078e020f */
[----:B------:R-:W-:Y:S01]  /*1dae0*/  ISETP.GT.AND P0, PT, R0, R14, PT ;  /* 0x0000000e0000720c */ /* 0x000fe20003f04270 */
[----:B------:R-:W-:-:S12]  /*1daf0*/  BRA.DIV ~URZ, `(.L_x_4593) ;  /* 0x000022627f007947 */ /* 0x000fd8000b800000 */
[----:B------:R-:W-:-:S04]  /*1db00*/  VOTE.ANY R5, PT, !P0 ;  /* 0x0000000000057806 */ /* 0x000fc800040e0100 */
.L_x_4637:
[----:B------:R-:W2:Y:S02]  /*1db10*/  POPC R0, R5 ;  /* 0x0000000500007309 */ /* 0x000ea40000000000 */
[----:B--2---:R-:W-:Y:S01]  /*1db20*/  IADD3 R243, R0, R243, RZ ;  /* 0x000000f300f37210 */ /* 0x004fe20007ffe0ff */
[----:B------:R-:W-:Y:S05]  /*1db30*/  BRA.DIV ~URZ, `(.L_x_4594) ;  /* 0x000022727f007947 */ /* 0x000fea000b800000 */
[----:B------:R2:W3:Y:S04]  /*1db40*/  SHFL.IDX PT, R9, R7, R0, 0x1f ;  /* 0x00001f0007097589 */ /* 0x0004e800000e0000 */
[----:B------:R2:W4:Y:S02]  /*1db50*/  SHFL.IDX PT, R8, R8, R0, 0x1f ;  /* 0x00001f0008087589 */ /* 0x00052400000e0000 */
.L_x_4638:
[----:B------:R-:W-:Y:S01]  /*1db60*/  ISETP.NE.AND P0, PT, R5, RZ, PT ;  /* 0x000000ff0500720c */ /* 0x000fe20003f05270 */
[----:B------:R-:W-:-:S12]  /*1db70*/  BSSY B0, `(.L_x_4595) ;  /* 0x0000005000007945 */ /* 0x000fd80003800000 */
[----:B------:R-:W-:Y:S05]  /*1db80*/  @!P0 BRA `(.L_x_4596) ;  /* 0x0000003000008947 */ /* 0x000fea0003800000 */
[----:B--2---:R-:W-:Y:S01]  /*1db90*/  IADD3 R0, R0, -0x1, RZ ;  /* 0xffffffff00007810 */ /* 0x004fe20007ffe0ff */
[----:B------:R-:W-:Y:S05]  /*1dba0*/  BRA.DIV ~URZ, `(.L_x_4597) ;  /* 0x000022f27f007947 */ /* 0x000fea000b800000 */
[----:B------:R2:W1:Y:S02]  /*1dbb0*/  SHFL.IDX PT, R16, R4, R0, 0x1f ;  /* 0x00001f0004107589 */ /* 0x00046400000e0000 */
.L_x_4596:
[----:B------:R-:W-:Y:S05]  /*1dbc0*/  BSYNC B0 ;  /* 0x0000000000007941 */ /* 0x000fea0003800000 */
.L_x_4595:
        /* <DEDUP_REMOVED lines=67> */
.L_x_4599:
        /* <DEDUP_REMOVED lines=63> */
.L_x_4600:
[----:B------:R-:W-:Y:S05]  /*1e3f0*/  BSYNC B0 ;  /* 0x0000000000007941 */ /* 0x000fea0003800000 */
.L_x_4598:
[----:B------:R-:W-:-:S04]  /*1e400*/  LOP3.LUT R2, RZ, R2, RZ, 0x33, !PT ;  /* 0x00000002ff027212 */ /* 0x000fc800078e33ff */
[----:B------:R-:W-:-:S05]  /*1e410*/  IADD3 R0, R2, R9, RZ ;  /* 0x0000000902007210 */ /* 0x000fca0007ffe0ff */
[----:B------:R1:W-:Y:S01]  /*1e420*/  STL [R1+0xbc], R0 ;  /* 0x0000bc0001007387 */ /* 0x0003e20000100800 */
[----:B------:R-:W-:Y:S05]  /*1e430*/  BRA `(.L_x_4601) ;  /* 0x0000004000007947 */ /* 0x000fea0003800000 */
.L_x_4589:
[----:B------:R2:W-:Y:S01]  /*1e440*/  STL [R1+0xa4], R14 ;  /* 0x0000a40e01007387 */ /* 0x0005e20000100800 */
[----:B------:R-:W-:Y:S02]  /*1e450*/  MOV R242, RZ ;  /* 0x000000ff00f27202 */ /* 0x000fe40000000f00 */
[----:B------:R-:W-:Y:S01]  /*1e460*/  MOV R243, c[0x0][0x53c] ;  /* 0x00014f0000f37a02 */ /* 0x000fe20000000f00 */
[----:B------:R2:W-:Y:S04]  /*1e470*/  STL [R1+0xbc], RZ ;  /* 0x0000bcff01007387 */ /* 0x0005e80000100800 */
.L_x_4601:
[----:B------:R-:W-:Y:S05]  /*1e480*/  BSYNC B1 ;  /* 0x0000000000017941 */ /* 0x000fea0003800000 */
.L_x_4587:
        /* <DEDUP_REMOVED lines=12> */
.L_x_4582:
[----:B------:R-:W-:-:S13]  /*1e550*/  ISETP.GE.AND P0, PT, R243, c[0x0][0x53c], PT ;  /* 0x00014f00f3007a0c */ /* 0x000fda0003f06270 */
[----:B-12---:R-:W-:Y:S01]  /*1e560*/  @P0 CALL.REL.NOINC `(.L_x_4602) ;  /* 0x0000001000000944 */ /* 0x006fe20003c00000 */
[----:B------:R-:W-:Y:S05]  /*1e570*/  BRA `(.L_x_4603) ;  /* 0xfffe3c6000007947 */ /* 0x000fea000383ffff */
.L_x_4602:
[----:B------:R-:W-:Y:S05]  /*1e580*/  EXIT ;  /* 0x000000000000794d */ /* 0x000fea0003800000 */
.L_x_4400:
[----:B------:R-:W-:Y:S01]  /*1e590*/  IMAD.MOV.U32 R0, RZ, RZ, R5 ;  /* 0x000000ffff007224 */ /* 0x000fe200078e0005 */
[----:B------:R-:W-:Y:S02]  /*1e5a0*/  MOV R3, 0x1 ;  /* 0x0000000100037802 */ /* 0x000fe40000000f00 */
[----:B------:R-:W-:Y:S02]  /*1e5b0*/  MOV R2, 0x1e5d0 ;  /* 0x0001e5d000027802 */ /* 0x000fe40000000f00 */
[----:B------:R-:W-:Y:S05]  /*1e5c0*/  CALL.REL.NOINC `($__internal_92_$__cuda_sm70_shflsync_up_p) ;  /* 0x0000c8d000007944 */ /* 0x000fea0003c00000 */
[----:B------:R-:W-:Y:S01]  /*1e5d0*/  MOV R0, R4 ;  /* 0x0000000400007202 */ /* 0x000fe20000000f00 */
[----:B------:R-:W-:Y:S05]  /*1e5e0*/  BRA `(.L_x_4604) ;  /* 0xfffe1ee000007947 */ /* 0x000fea000383ffff */
.L_x_4401:
[----:B------:R-:W-:Y:S01]  /*1e5f0*/  IMAD.MOV.U32 R0, RZ, RZ, R5 ;  /* 0x000000ffff007224 */ /* 0x000fe200078e0005 */
[----:B------:R-:W-:Y:S02]  /*1e600*/  MOV R3, 0x2 ;  /* 0x0000000200037802 */ /* 0x000fe40000000f00 */
[----:B------:R-:W-:Y:S02]  /*1e610*/  MOV R2, 0x1e630 ;  /* 0x0001e63000027802 */ /* 0x000fe40000000f00 */
[----:B------:R-:W-:Y:S05]  /*1e620*/  CALL.REL.NOINC `($__internal_92_$__cuda_sm70_shflsync_up_p) ;  /* 0x0000c87000007944 */ /* 0x000fea0003c00000 */
[----:B------:R-:W-:Y:S01]  /*1e630*/  SEL R4, R4, RZ, P4 ;  /* 0x000000ff04047207 */ /* 0x000fe20002000000 */
[----:B------:R-:W-:Y:S01]  /*1e640*/  IMAD.MOV.U32 R3, RZ, RZ, 0x4 ;  /* 0x00000004ff037424 */ /* 0x000fe200078e00ff */
[----:B------:R-:W-:-:S03]  /*1e650*/  MOV R2, 0x1e680 ;  /* 0x0001e68000027802 */ /* 0x000fc60000000f00 */
[----:B------:R-:W-:Y:S02]  /*1e660*/  IMAD.IADD R0, R5, 0x1, R4 ;  /* 0x0000000105007824 */ /* 0x000fe400078e0204 */
        /* <DEDUP_REMOVED lines=13> */
[----:B------:R-:W-:Y:S02]  /*1e740*/  MOV R10, 0x1f ;  /* 0x0000001f000a7802 */ /* 0x000fe40000000f00 */
[----:B------:R-:W-:Y:S01]  /*1e750*/  MOV R173, 0xffffffff ;  /* 0xffffffff00ad7802 */ /* 0x000fe20000000f00 */
[----:B------:R-:W-:Y:S01]  /*1e760*/  IMAD.IADD R4, R0, 0x1, R4 ;  /* 0x0000000100047824 */ /* 0x000fe200078e0204 */
[----:B------:R-:W-:-:S03]  /*1e770*/  MOV R2, 0x1e7a0 ;  /* 0x0001e7a000027802 */ /* 0x000fc60000000f00 */
[----:B------:R-:W-:Y:S02]  /*1e780*/  IMAD.MOV.U32 R12, RZ, RZ, R4 ;  /* 0x000000ffff0c7224 */ /* 0x000fe400078e0004 */
[----:B------:R-:W-:Y:S05]  /*1e790*/  CALL.REL.NOINC `($__internal_91_$__cuda_sm70_shflsync_idx_p) ;  /* 0x0000c6c000007944 */ /* 0x000fea0003c00000 */
[----:B------:R-:W-:Y:S01]  /*1e7a0*/  MOV R0, R13 ;  /* 0x0000000d00007202 */ /* 0x000fe20000000f00 */
[----:B------:R-:W-:Y:S05]  /*1e7b0*/  BRA `(.L_x_4605) ;  /* 0xfffe1e1000007947 */ /* 0x000fea000383ffff */
.L_x_4403:
[----:B------:R-:W-:Y:S02]  /*1e7c0*/  SEL R0, RZ, 0x1, P0 ;  /* 0x00000001ff007807 */ /* 0x000fe40000000000 */
[----:B------:R-:W-:Y:S02]  /*1e7d0*/  MOV R2, 0x1e7f0 ;  /* 0x0001e7f000027802 */ /* 0x000fe40000000f00 */
[----:B------:R-:W-:Y:S05]  /*1e7e0*/  CALL.REL.NOINC `($__internal_93_$__cuda_sm70_votesync_ballot) ;  /* 0x0000c71000007944 */ /* 0x000fea0003c00000 */
[----:B------:R-:W-:Y:S01]  /*1e7f0*/  MOV R5, R0 ;  /* 0x0000000000057202 */ /* 0x000fe20000000f00 */
[----:B------:R-:W-:Y:S05]  /*1e800*/  BRA `(.L_x_4606) ;  /* 0xfffe1e5000007947 */ /* 0x000fea000383ffff */
.L_x_4404:
[----:B------:R-:W-:Y:S01]  /*1e810*/  IMAD.MOV.U32 R12, RZ, RZ, R9 ;  /* 0x000000ffff0c7224 */ /* 0x000fe200078e0009 */
[----:B------:R-:W-:Y:S01]  /*1e820*/  MOV R3, 0x1f ;  /* 0x0000001f00037802 */ /* 0x000fe20000000f00 */
[----:B------:R-:W-:Y:S01]  /*1e830*/  IMAD.MOV.U32 R173, RZ, RZ, -0x1 ;  /* 0xffffffffffad7424 */ /* 0x000fe200078e00ff */
[----:B------:R-:W-:Y:S02]  /*1e840*/  MOV R2, 0x1e860 ;  /* 0x0001e86000027802 */ /* 0x000fe40000000f00 */
[----:B------:R-:W-:Y:S05]  /*1e850*/  CALL.REL.NOINC `($__internal_91_$__cuda_sm70_shflsync_idx_p) ;  /* 0x0000c60000007944 */ /* 0x000fea0003c00000 */
[----:B------:R-:W-:Y:S01]  /*1e860*/  IMAD.MOV.U32 R14, RZ, RZ, R13 ;  /* 0x000000ffff0e7224 */ /* 0x000fe200078e000d */
[----:B------:R-:W-:Y:S01]  /*1e870*/  MOV R12, R8 ;  /* 0x00000008000c7202 */ /* 0x000fe20000000f00 */
[----:B------:R-:W-:Y:S01]  /*1e880*/  IMAD.MOV.U32 R0, RZ, RZ, RZ ;  /* 0x000000ffff007224 */ /* 0x000fe200078e00ff */
[----:B------:R-:W-:Y:S01]  /*1e890*/  MOV R3, 0x1f ;  /* 0x0000001f00037802 */ /* 0x000fe20000000f00 */
[----:B------:R-:W-:Y:S01]  /*1e8a0*/  IMAD.MOV.U32 R173, RZ, RZ, -0x1 ;  /* 0xffffffffffad7424 */ /* 0x000fe200078e00ff */
[----:B------:R-:W-:-:S02]  /*1e8b0*/  MOV R2, 0x1e8d0 ;  /* 0x0001e8d000027802 */ /* 0x000fc40000000f00 */
[----:B------:R-:W-:Y:S05]  /*1e8c0*/  CALL.REL.NOINC `($__internal_91_$__cuda_sm70_shflsync_idx_p) ;  /* 0x0000c59000007944 */ /* 0x000fea0003c00000 */
[----:B------:R-:W-:Y:S01]  /*1e8d0*/  MOV R9, R13 ;  /* 0x0000000d00097202 */ /* 0x000fe20000000f00 */
[----:B------:R-:W-:Y:S05]  /*1e8e0*/  BRA `(.L_x_4607) ;  /* 0xfffe1dd000007947 */ /* 0x000fea000383ffff */
.L_x_4407:
[----:B------:R-:W-:Y:S01]  /*1e8f0*/  IMAD.MOV.U32 R12, RZ, RZ, R4 ;  /* 0x000000ffff0c7224 */ /* 0x000fe200078e0004 */
[----:B------:R-:W-:Y:S01]  /*1e900*/  MOV R3, 0x1f ;  /* 0x0000001f00037802 */ /* 0x000fe20000000f00 */
[----:B------:R-:W-:Y:S01]  /*1e910*/  IMAD.MOV.U32 R173, RZ, RZ, -0x1 ;  /* 0xffffffffffad7424 */ /* 0x000fe200078e00ff */
[----:B------:R-:W-:-:S02]  /*1e920*/  MOV R2, 0x1e940 ;  /* 0x0001e94000027802 */ /* 0x000fc40000000f00 */
[----:B--23--:R-:W-:Y:S05]  /*1e930*/  CALL.REL.NOINC `($__internal_91_$__cuda_sm70_shflsync_idx_p) ;  /* 0x0000c52000007944 */ /* 0x00cfea0003c00000 */
[----:B------:R-:W-:Y:S01]  /*1e940*/  MOV R0, R13 ;  /* 0x0000000d00007202 */ /* 0x000fe20000000f00 */
[----:B------:R-:W-:Y:S05]  /*1e950*/  BRA `(.L_x_4406) ;  /* 0xfffe1dc000007947 */ /* 0x000fea000383ffff */
.L_x_4478:
[----:B------:R-:W-:Y:S01]  /*1e960*/  IMAD.MOV.U32 R12, RZ, RZ, R17 ;  /* 0x000000ffff0c7224 */ /* 0x000fe200078e0011 */
[----:B------:R-:W-:Y:S01]  /*1e970*/  MOV R3, 0x181f ;  /* 0x0000181f00037802 */ /* 0x000fe20000000f00 */
[----:B------:R-:W-:Y:S01]  /*1e980*/  IMAD.MOV.U32 R10, RZ, RZ, RZ ;  /* 0x000000ffff0a7224 */ /* 0x000fe200078e00ff */
[----:B------:R-:W-:-:S02]  /*1e990*/  MOV R173, 0xffffffff ;  /* 0xffffffff00ad7802 */ /* 0x000fc40000000f00 */
[----:B------:R-:W-:Y:S02]  /*1e9a0*/  MOV R2, 0x1e9c0 ;  /* 0x0001e9c000027802 */ /* 0x000fe40000000f00 */
[----:B------:R-:W-:Y:S05]  /*1e9b0*/  CALL.REL.NOINC `($__internal_91_$__cuda_sm70_shflsync_idx_p) ;  /* 0x0000c4a000007944 */ /* 0x000fea0003c00000 */
[----:B------:R-:W-:Y:S01]  /*1e9c0*/  MOV R4, R13 ;  /* 0x0000000d00047202 */ /* 0x000fe20000000f00 */
[----:B------:R-:W-:Y:S05]  /*1e9d0*/  BRA `(.L_x_4608) ;  /* 0xfffec13000007947 */ /* 0x000fea000383ffff */
.L_x_4479:
[----:B------:R-:W-:Y:S01]  /*1e9e0*/  IMAD.MOV.U32 R12, RZ, RZ, R20 ;  /* 0x000000ffff0c7224 */ /* 0x000fe200078e0014 */
[----:B------:R-:W-:Y:S01]  /*1e9f0*/  MOV R3, 0x181f ;  /* 0x0000181f00037802 */ /* 0x000fe20000000f00 */
[----:B------:R-:W-:Y:S01]  /*1ea00*/  IMAD.MOV.U32 R10, RZ, RZ, RZ ;  /* 0x000000ffff0a7224 */ /* 0x000fe200078e00ff */
[----:B------:R-:W-:Y:S02]  /*1ea10*/  MOV R173, 0xffffffff ;  /* 0xffffffff00ad7802 */ /* 0x000fe40000000f00 */
[----:B------:R-:W-:Y:S02]  /*1ea20*/  MOV R2, 0x1ea40 ;  /* 0x0001ea4000027802 */ /* 0x000fe40000000f00 */
[----:B-12---:R-:W-:Y:S05]  /*1ea30*/  CALL.REL.NOINC `($__internal_91_$__cuda_sm70_shflsync_idx_p) ;  /* 0x0000c42000007944 */ /* 0x006fea0003c00000 */
[----:B------:R-:W-:Y:S01]  /*1ea40*/  MOV R0, R13 ;  /* 0x0000000d00007202 */ /* 0x000fe20000000f00 */
[----:B------:R-:W-:Y:S05]  /*1ea50*/  BRA `(.L_x_4609) ;  /* 0xfffec0d000007947 */ /* 0x000fea000383ffff */
.L_x_4482:
[----:B-1----:R-:W-:Y:S01]  /*1ea60*/  IMAD.MOV.U32 R12, RZ, RZ, R17 ;  /* 0x000000ffff0c7224 */ /* 0x002fe200078e0011 */
[----:B------:R-:W-:Y:S01]  /*1ea70*/  MOV R3, 0x181f ;  /* 0x0000181f00037802 */ /* 0x000fe20000000f00 */
[----:B------:R-:W-:Y:S01]  /*1ea80*/  IMAD.MOV.U32 R10, RZ, RZ, 0x1 ;  /* 0x00000001ff0a7424 */ /* 0x000fe200078e00ff */
[----:B------:R-:W-:-:S02]  /*1ea90*/  MOV R173, 0xffffffff ;  /* 0xffffffff00ad7802 */ /* 0x000fc40000000f00 */
[----:B------:R-:W-:Y:S02]  /*1eaa0*/  MOV R2, 0x1eac0 ;  /* 0x0001eac000027802 */ /* 0x000fe40000000f00 */
[----:B--234-:R-:W-:Y:S05]  /*1eab0*/  CALL.REL.NOINC `($__internal_91_$__cuda_sm70_shflsync_idx_p) ;  /* 0x0000c3a000007944 */ /* 0x01cfea0003c00000 */
[----:B------:R-:W-:Y:S01]  /*1eac0*/  IMAD.MOV.U32 R4, RZ, RZ, R13 ;  /* 0x000000ffff047224 */ /* 0x000fe200078e000d */
[----:B------:R-:W-:Y:S01]  /*1ead0*/  MOV R12, R20 ;  /* 0x00000014000c7202 */ /* 0x000fe20000000f00 */
[----:B------:R-:W-:Y:S01]  /*1eae0*/  IMAD.MOV.U32 R10, RZ, RZ, 0x1 ;  /* 0x00000001ff0a7424 */ /* 0x000fe200078e00ff */
[----:B------:R-:W-:Y:S01]  /*1eaf0*/  MOV R3, 0x181f ;  /* 0x0000181f00037802 */ /* 0x000fe20000000f00 */
[----:B------:R-:W-:Y:S01]  /*1eb00*/  IMAD.MOV.U32 R173, RZ, RZ, -0x1 ;  /* 0xffffffffffad7424 */ /* 0x000fe200078e00ff */
[----:B------:R-:W-:Y:S02]  /*1eb10*/  MOV R2, 0x1eb30 ;  /* 0x0001eb3000027802 */ /* 0x000fe40000000f00 */
[----:B------:R-:W-:Y:S05]  /*1eb20*/  CALL.REL.NOINC `($__internal_91_$__cuda_sm70_shflsync_idx_p) ;  /* 0x0000c33000007944 */ /* 0x000fea0003c00000 */
[----:B------:R-:W-:Y:S01]  /*1eb30*/  MOV R0, R13 ;  /* 0x0000000d00007202 */ /* 0x000fe20000000f00 */
[----:B------:R-:W-:Y:S05]  /*1eb40*/  BRA `(.L_x_4610) ;  /* 0xfffec19000007947 */ /* 0x000fea000383ffff */
.L_x_4485:
[----:B-1----:R-:W-:Y:S01]  /*1eb50*/  IMAD.MOV.U32 R12, RZ, RZ, R17 ;  /* 0x000000ffff0c7224 */ /* 0x002fe200078e0011 */
[----:B------:R-:W-:Y:S01]  /*1eb60*/  MOV R3, 0x181f ;  /* 0x0000181f00037802 */ /* 0x000fe20000000f00 */
[----:B------:R-:W-:Y:S01]  /*1eb70*/  IMAD.MOV.U32 R10, RZ, RZ, 0x2 ;  /* 0x00000002ff0a7424 */ /* 0x000fe200078e00ff */
[----:B------:R-:W-:Y:S02]  /*1eb80*/  MOV R173, 0xffffffff ;  /* 0xffffffff00ad7802 */ /* 0x000fe40000000f00 */
[----:B------:R-:W-:-:S02]  /*1eb90*/  MOV R2, 0x1ebb0 ;  /* 0x0001ebb000027802 */ /* 0x000fc40000000f00 */
[----:B--234-:R-:W-:Y:S05]  /*1eba0*/  CALL.REL.NOINC `($__internal_91_$__cuda_sm70_shflsync_idx_p) ;  /* 0x0000c2b000007944 */ /* 0x01cfea0003c00000 */
[----:B------:R-:W-:Y:S01]  /*1ebb0*/  MOV R4, R13 ;  /* 0x0000000d00047202 */ /* 0x000fe20000000f00 */
[----:B------:R-:W-:Y:S05]  /*1ebc0*/  BRA `(.L_x_4611) ;  /* 0xfffec2b000007947 */ /* 0x000fea000383ffff */
.L_x_4486:
[----:B-1----:R-:W-:Y:S01]  /*1ebd0*/  IMAD.MOV.U32 R12, RZ, RZ, R20 ;  /* 0x000000ffff0c7224 */ /* 0x002fe200078e0014 */
[----:B------:R-:W-:Y:S01]  /*1ebe0*/  MOV R3, 0x181f ;  /* 0x0000181f00037802 */ /* 0x000fe20000000f00 */
[----:B------:R-:W-:Y:S01]  /*1ebf0*/  IMAD.MOV.U32 R10, RZ, RZ, 0x2 ;  /* 0x00000002ff0a7424 */ /* 0x000fe200078e00ff */
[----:B------:R-:W-:-:S02]  /*1ec00*/  MOV R173, 0xffffffff ;  /* 0xffffffff00ad7802 */ /* 0x000fc40000000f00 */
[----:B------:R-:W-:Y:S02]  /*1ec10*/  MOV R2, 0x1ec30 ;  /* 0x0001ec3000027802 */ /* 0x000fe40000000f00 */
[----:B--234-:R-:W-:Y:S05]  /*1ec20*/  CALL.REL.NOINC `($__internal_91_$__cuda_sm70_shflsync_idx_p) ;  /* 0x0000c23000007944 */ /* 0x01cfea0003c00000 */
[----:B------:R-:W-:Y:S01]  /*1ec30*/  MOV R0, R13 ;  /* 0x0000000d00007202 */ /* 0x000fe20000000f00 */
[----:B------:R-:W-:Y:S05]  /*1ec40*/  BRA `(.L_x_4612) ;  /* 0xfffec25000007947 */ /* 0x000fea000383ffff */
.L_x_4489:
[----:B-1----:R-:W-:Y:S01]  /*1ec50*/  IMAD.MOV.U32 R12, RZ, RZ, R17 ;  /* 0x000000ffff0c7224 */ /* 0x002fe200078e0011 */
[----:B------:R-:W-:Y:S01]  /*1ec60*/  MOV R3, 0x181f ;  /* 0x0000181f00037802 */ /* 0x000fe20000000f00 */
[----:B------:R-:W-:Y:S01]  /*1ec70*/  IMAD.MOV.U32 R10, RZ, RZ, 0x3 ;  /* 0x00000003ff0a7424 */ /* 0x000fe200078e00ff */
[----:B------:R-:W-:Y:S02]  /*1ec80*/  MOV R173, 0xffffffff ;  /* 0xffffffff00ad7802 */ /* 0x000fe40000000f00 */
[----:B------:R-:W-:Y:S02]  /*1ec90*/  MOV R2, 0x1ecb0 ;  /* 0x0001ecb000027802 */ /* 0x000fe40000000f00 */
[----:B--234-:R-:W-:Y:S05]  /*1eca0*/  CALL.REL.NOINC `($__internal_91_$__cuda_sm70_shflsync_idx_p) ;  /* 0x0000c1b000007944 */ /* 0x01cfea0003c00000 */
[----:B------:R-:W-:Y:S01]  /*1ecb0*/  IMAD.MOV.U32 R4, RZ, RZ, R13 ;  /* 0x000000ffff047224 */ /* 0x000fe200078e000d */
[----:B------:R-:W-:Y:S01]  /*1ecc0*/  MOV R12, R20 ;  /* 0x00000014000c7202 */ /* 0x000fe20000000f00 */
[----:B------:R-:W-:Y:S01]  /*1ecd0*/  IMAD.MOV.U32 R10, RZ, RZ, 0x3 ;  /* 0x00000003ff0a7424 */ /* 0x000fe200078e00ff */
[----:B------:R-:W-:Y:S01]  /*1ece0*/  MOV R3, 0x181f ;  /* 0x0000181f00037802 */ /* 0x000fe20000000f00 */
[----:B------:R-:W-:Y:S01]  /*1ecf0*/  IMAD.MOV.U32 R173, RZ, RZ, -0x1 ;  /* 0xffffffffffad7424 */ /* 0x000fe200078e00ff */
[----:B------:R-:W-:-:S02]  /*1ed00*/  MOV R2, 0x1ed20 ;  /* 0x0001ed2000027802 */ /* 0x000fc40000000f00 */
[----:B------:R-:W-:Y:S05]  /*1ed10*/  CALL.REL.NOINC `($__internal_91_$__cuda_sm70_shflsync_idx_p) ;  /* 0x0000c14000007944 */ /* 0x000fea0003c00000 */
[----:B------:R-:W-:Y:S01]  /*1ed20*/  MOV R0, R13 ;  /* 0x0000000d00007202 */ /* 0x000fe20000000f00 */
[----:B------:R-:W-:Y:S05]  /*1ed30*/  BRA `(.L_x_4613) ;  /* 0xfffec31000007947 */ /* 0x000fea000383ffff */
.L_x_4541:
[----:B------:R-:W-:Y:S01]  /*1ed40*/  IMAD.MOV.U32 R2, RZ, RZ, R230 ;  /* 0x000000ffff027224 */ /* 0x000fe200078e00e6 */
[----:B------:R-:W-:-:S02]  /*1ed50*/  MOV R4, 0x2 ;  /* 0x0000000200047802 */ /* 0x000fc40000000f00 */
[----:B------:R-:W-:Y:S02]  /*1ed60*/  MOV R3, 0x1ed80 ;  /* 0x0001ed8000037802 */ /* 0x000fe40000000f00 */
[----:B------:R-:W-:Y:S05]  /*1ed70*/  CALL.REL.NOINC `($__internal_90_$__cuda_sm70_shflsync_bfly_p) ;  /* 0x0000c09000007944 */ /* 0x000fea0003c00000 */
[----:B------:R-:W-:Y:S01]  /*1ed80*/  MOV R0, R4 ;  /* 0x0000000400007202 */ /* 0x000fe20000000f00 */
[----:B------:R-:W-:Y:S05]  /*1ed90*/  BRA `(.L_x_4614) ;  /* 0xffff989000007947 */ /* 0x000fea000383ffff */
.L_x_4542:
[----:B------:R-:W-:Y:S01]  /*1eda0*/  IMAD.MOV.U32 R2, RZ, RZ, R0 ;  /* 0x000000ffff027224 */ /* 0x000fe200078e0000 */
[----:B------:R-:W-:Y:S02]  /*1edb0*/  MOV R4, 0x1 ;  /* 0x0000000100047802 */ /* 0x000fe40000000f00 */
[----:B------:R-:W-:Y:S02]  /*1edc0*/  MOV R3, 0x1ede0 ;  /* 0x0001ede000037802 */ /* 0x000fe40000000f00 */
[----:B-1----:R-:W-:Y:S05]  /*1edd0*/  CALL.REL.NOINC `($__internal_90_$__cuda_sm70_shflsync_bfly_p) ;  /* 0x0000c03000007944 */ /* 0x002fea0003c00000 */
[----:B------:R-:W-:Y:S01]  /*1ede0*/  FADD.FTZ R0, R0, R4 ;  /* 0x0000000400007221 */ /* 0x000fe20000010000 */
[----:B------:R-:W-:Y:S02]  /*1edf0*/  MOV R2, R231 ;  /* 0x000000e700027202 */ /* 0x000fe40000000f00 */
[----:B------:R-:W-:Y:S02]  /*1ee00*/  MOV R4, 0x2 ;  /* 0x0000000200047802 */ /* 0x000fe40000000f00 */
[----:B------:R-:W-:Y:S02]  /*1ee10*/  MOV R3, 0x1ee30 ;  /* 0x0001ee3000037802 */ /* 0x000fe40000000f00 */
[----:B------:R-:W-:Y:S05]  /*1ee20*/  CALL.REL.NOINC `($__internal_90_$__cuda_sm70_shflsync_bfly_p) ;  /* 0x0000bfe000007944 */ /* 0x000fea0003c00000 */
[----:B------:R-:W-:Y:S01]  /*1ee30*/  FADD.FTZ R231, R231, R4 ;  /* 0x00000004e7e77221 */ /* 0x000fe20000010000 */
[----:B------:R-:W-:-:S02]  /*1ee40*/  MOV R4, 0x1 ;  /* 0x0000000100047802 */ /* 0x000fc40000000f00 */
[----:B------:R-:W-:Y:S02]  /*1ee50*/  MOV R3, 0x1ee80 ;  /* 0x0001ee8000037802 */ /* 0x000fe40000000f00 */
[----:B------:R-:W-:Y:S02]  /*1ee60*/  MOV R2, R231 ;  /* 0x000000e700027202 */ /* 0x000fe40000000f00 */
[----:B------:R-:W-:Y:S05]  /*1ee70*/  CALL.REL.NOINC `($__internal_90_$__cuda_sm70_shflsync_bfly_p) ;  /* 0x0000bf9000007944 */ /* 0x000fea0003c00000 */
[----:B------:R-:W-:Y:S01]  /*1ee80*/  MOV R3, R4 ;  /* 0x0000000400037202 */ /* 0x000fe20000000f00 */
[----:B------:R-:W-:Y:S05]  /*1ee90*/  BRA `(.L_x_4615) ;  /* 0xffff980000007947 */ /* 0x000fea000383ffff */
.L_x_4549:
[----:B--234-:R-:W-:Y:S01]  /*1eea0*/  IMAD.MOV.U32 R12, RZ, RZ, R15 ;  /* 0x000000ffff0c7224 */ /* 0x01cfe200078e000f */
[----:B------:R-:W-:Y:S01]  /*1eeb0*/  MOV R3, 0x181f ;  /* 0x0000181f00037802 */ /* 0x000fe20000000f00 */
[----:B------:R-:W-:Y:S01]  /*1eec0*/  IMAD.MOV.U32 R10, RZ, RZ, RZ ;  /* 0x000000ffff0a7224 */ /* 0x000fe200078e00ff */
[----:B------:R-:W-:Y:S02]  /*1eed0*/  MOV R173, 0xffffffff ;  /* 0xffffffff00ad7802 */ /* 0x000fe40000000f00 */
[----:B------:R-:W-:Y:S02]  /*1eee0*/  MOV R2, 0x1ef00 ;  /* 0x0001ef0000027802 */ /* 0x000fe40000000f00 */
[----:B-1----:R-:W-:Y:S05]  /*1eef0*/  CALL.REL.NOINC `($__internal_91_$__cuda_sm70_shflsync_idx_p) ;  /* 0x0000bf6000007944 */ /* 0x002fea0003c00000 */
[----:B------:R-:W-:Y:S01]  /*1ef00*/  MOV R7, R13 ;  /* 0x0000000d00077202 */ /* 0x000fe20000000f00 */
[----:B------:R-:W-:Y:S05]  /*1ef10*/  BRA `(.L_x_4616) ;  /* 0xffffb3f000007947 */ /* 0x000fea000383ffff */
.L_x_4550:
[----:B------:R-:W-:Y:S01]  /*1ef20*/  IMAD.MOV.U32 R12, RZ, RZ, R17 ;  /* 0x000000ffff0c7224 */ /* 0x000fe200078e0011 */
[----:B------:R-:W-:Y:S01]  /*1ef30*/  MOV R3, 0x181f ;  /* 0x0000181f00037802 */ /* 0x000fe20000000f00 */
[----:B------:R-:W-:Y:S01]  /*1ef40*/  IMAD.MOV.U32 R10, RZ, RZ, RZ ;  /* 0x000000ffff0a7224 */ /* 0x000fe200078e00ff */
[----:B------:R-:W-:-:S02]  /*1ef50*/  MOV R173, 0xffffffff ;  /* 0xffffffff00ad7802 */ /* 0x000fc40000000f00 */
[----:B------:R-:W-:Y:S02]  /*1ef60*/  MOV R2, 0x1ef80 ;  /* 0x0001ef8000027802 */ /* 0x000fe40000000f00 */
[----:B-123--:R-:W-:Y:S05]  /*1ef70*/  CALL.REL.NOINC `($__internal_91_$__cuda_sm70_shflsync_idx_p) ;  /* 0x0000bee000007944 */ /* 0x00efea0003c00000 */
[----:B------:R-:W-:Y:S01]  /*1ef80*/  MOV R0, R13 ;  /* 0x0000000d00007202 */ /* 0x000fe20000000f00 */
[----:B------:R-:W-:Y:S05]  /*1ef90*/  BRA `(.L_x_4617) ;  /* 0xffffb39000007947 */ /* 0x000fea000383ffff */
.L_x_4553:
[----:B------:R-:W-:Y:S01]  /*1efa0*/  IMAD.MOV.U32 R12, RZ, RZ, R15 ;  /* 0x000000ffff0c7224 */ /* 0x000fe200078e000f */
[----:B-1----:R-:W-:Y:S01]  /*1efb0*/  MOV R3, 0x181f ;  /* 0x0000181f00037802 */ /* 0x002fe20000000f00 */
        /* <DEDUP_REMOVED lines=13> */
.L_x_4556:
        /* <DEDUP_REMOVED lines=8> */
.L_x_4557:
[----:B-1----:R-:W-:Y:S01]  /*1f110*/  IMAD.MOV.U32 R12, RZ, RZ, R17 ;  /* 0x000000ffff0c7224 */ /* 0x002fe200078e0011 */
[----:B------:R-:W-:Y:S01]  /*1f120*/  MOV R3, 0x181f ;  /* 0x0000181f00037802 */ /* 0x000fe20000000f00 */
[----:B------:R-:W-:Y:S01]  /*1f130*/  IMAD.MOV.U32 R10, RZ, RZ, 0x2 ;  /* 0x00000002ff0a7424 */ /* 0x000fe200078e00ff */
[----:B------:R-:W-:Y:S02]  /*1f140*/  MOV R173, 0xffffffff ;  /* 0xffffffff00ad7802 */ /* 0x000fe40000000f00 */
[----:B------:R-:W-:Y:S02]  /*1f150*/  MOV R2, 0x1f170 ;  /* 0x0001f17000027802 */ /* 0x000fe40000000f00 */
[----:B--234-:R-:W-:Y:S05]  /*1f160*/  CALL.REL.NOINC `($__internal_91_$__cuda_sm70_shflsync_idx_p) ;  /* 0x0000bcf000007944 */ /* 0x01cfea0003c00000 */
[----:B------:R-:W-:Y:S01]  /*1f170*/  MOV R0, R13 ;  /* 0x0000000d00007202 */ /* 0x000fe20000000f00 */
[----:B------:R-:W-:Y:S05]  /*1f180*/  BRA `(.L_x_4620) ;  /* 0xffffb53000007947 */ /* 0x000fea000383ffff */
.L_x_4560:
        /* <DEDUP_REMOVED lines=15> */
.L_x_4562:
[----:B------:R-:W-:Y:S01]  /*1f280*/  IMAD.MOV.U32 R12, RZ, RZ, R7 ;  /* 0x000000ffff0c7224 */ /* 0x000fe200078e0007 */
[----:B------:R-:W-:Y:S01]  /*1f290*/  MOV R3, 0x1c1f ;  /* 0x00001c1f00037802 */ /* 0x000fe20000000f00 */
[----:B------:R-:W-:Y:S01]  /*1f2a0*/  IMAD.MOV.U32 R10, RZ, RZ, RZ ;  /* 0x000000ffff0a7224 */ /* 0x000fe200078e00ff */
[----:B------:R-:W-:Y:S02]  /*1f2b0*/  MOV R173, 0xffffffff ;  /* 0xffffffff00ad7802 */ /* 0x000fe40000000f00 */
[----:B------:R-:W-:-:S02]  /*1f2c0*/  MOV R2, 0x1f2e0 ;  /* 0x0001f2e000027802 */ /* 0x000fc40000000f00 */
[----:B------:R-:W-:Y:S05]  /*1f2d0*/  CALL.REL.NOINC `($__internal_91_$__cuda_sm70_shflsync_idx_p) ;  /* 0x0000bb8000007944 */ /* 0x000fea0003c00000 */
[----:B------:R-:W-:Y:S01]  /*1f2e0*/  MOV R4, R13 ;  /* 0x0000000d00047202 */ /* 0x000fe20000000f00 */
[----:B------:R-:W-:Y:S05]  /*1f2f0*/  BRA `(.L_x_4622) ;  /* 0xffffb92000007947 */ /* 0x000fea000383ffff */
.L_x_4563:
[----:B------:R-:W-:Y:S01]  /*1f300*/  IMAD.MOV.U32 R12, RZ, RZ, R5 ;  /* 0x000000ffff0c7224 */ /* 0x000fe200078e0005 */
[----:B------:R-:W-:Y:S01]  /*1f310*/  MOV R3, 0x1c1f ;  /* 0x00001c1f00037802 */ /* 0x000fe20000000f00 */
[----:B------:R-:W-:Y:S01]  /*1f320*/  IMAD.MOV.U32 R10, RZ, RZ, RZ ;  /* 0x000000ffff0a7224 */ /* 0x000fe200078e00ff */
[----:B------:R-:W-:-:S02]  /*1f330*/  MOV R173, 0xffffffff ;  /* 0xffffffff00ad7802 */ /* 0x000fc40000000f00 */
[----:B------:R-:W-:Y:S02]  /*1f340*/  MOV R2, 0x1f360 ;  /* 0x0001f36000027802 */ /* 0x000fe40000000f00 */
[----:B-12---:R-:W-:Y:S05]  /*1f350*/  CALL.REL.NOINC `($__internal_91_$__cuda_sm70_shflsync_idx_p) ;  /* 0x0000bb0000007944 */ /* 0x006fea0003c00000 */
[----:B------:R-:W-:Y:S01]  /*1f360*/  MOV R0, R13 ;  /* 0x0000000d00007202 */ /* 0x000fe20000000f00 */
[----:B------:R-:W-:Y:S05]  /*1f370*/  BRA `(.L_x_4623) ;  /* 0xffffb8c000007947 */ /* 0x000fea000383ffff */
.L_x_4566:
        /* <DEDUP_REMOVED lines=15> */
.L_x_4570:
[----:B------:R-:W-:Y:S01]  /*1f470*/  IMAD.MOV.U32 R12, RZ, RZ, R14 ;  /* 0x000000ffff0c7224 */ /* 0x000fe200078e000e */
[----:B------:R-:W-:Y:S01]  /*1f480*/  MOV R3, 0x181f ;  /* 0x0000181f00037802 */ /* 0x000fe20000000f00 */
[----:B------:R-:W-:Y:S01]  /*1f490*/  IMAD.MOV.U32 R10, RZ, RZ, RZ ;  /* 0x000000ffff0a7224 */ /* 0x000fe200078e00ff */
[----:B------:R-:W-:-:S02]  /*1f4a0*/  MOV R173, 0xffffffff ;  /* 0xffffffff00ad7802 */ /* 0x000fc40000000f00 */
[----:B------:R-:W-:Y:S02]  /*1f4b0*/  MOV R2, 0x1f4d0 ;  /* 0x0001f4d000027802 */ /* 0x000fe40000000f00 */
[----:B---3--:R-:W-:Y:S05]  /*1f4c0*/  CALL.REL.NOINC `($__internal_91_$__cuda_sm70_shflsync_idx_p) ;  /* 0x0000b99000007944 */ /* 0x008fea0003c00000 */
[----:B------:R-:W-:Y:S01]  /*1f4d0*/  MOV R7, R13 ;  /* 0x0000000d00077202 */ /* 0x000fe20000000f00 */
[----:B------:R-:W-:Y:S05]  /*1f4e0*/  BRA `(.L_x_4625) ;  /* 0xffffd90000007947 */ /* 0x000fea000383ffff */
.L_x_4571:
[----:B------:R-:W-:Y:S01]  /*1f4f0*/  IMAD.MOV.U32 R12, RZ, RZ, R17 ;  /* 0x000000ffff0c7224 */ /* 0x000fe200078e0011 */
[----:B------:R-:W-:Y:S01]  /*1f500*/  MOV R3, 0x181f ;  /* 0x0000181f00037802 */ /* 0x000fe20000000f00 */
[----:B------:R-:W-:Y:S01]  /*1f510*/  IMAD.MOV.U32 R10, RZ, RZ, RZ ;  /* 0x000000ffff0a7224 */ /* 0x000fe200078e00ff */
[----:B------:R-:W-:Y:S02]  /*1f520*/  MOV R173, 0xffffffff ;  /* 0xffffffff00ad7802 */ /* 0x000fe40000000f00 */
[----:B------:R-:W-:Y:S02]  /*1f530*/  MOV R2, 0x1f550 ;  /* 0x0001f55000027802 */ /* 0x000fe40000000f00 */
[----:B-123--:R-:W-:Y:S05]  /*1f540*/  CALL.REL.NOINC `($__internal_91_$__cuda_sm70_shflsync_idx_p) ;  /* 0x0000b91000007944 */ /* 0x00efea0003c00000 */
[----:B------:R-:W-:Y:S01]  /*1f550*/  MOV R0, R13 ;  /* 0x0000000d00007202 */ /* 0x000fe20000000f00 */
[----:B------:R-:W-:Y:S05]  /*1f560*/  BRA `(.L_x_4626) ;  /* 0xffffd8a000007947 */ /* 0x000fea000383ffff */
.L_x_4574:
        /* <DEDUP_REMOVED lines=15> */
.L_x_4577:
        /* <DEDUP_REMOVED lines=8> */
.L_x_4578:
        /* <DEDUP_REMOVED lines=8> */
.L_x_4581:
        /* <DEDUP_REMOVED lines=15> */
.L_x_4583:
        /* <DEDUP_REMOVED lines=8> */
.L_x_4584:
[----:B------:R-:W-:Y:S01]  /*1f8d0*/  IMAD.MOV.U32 R12, RZ, RZ, R172 ;  /* 0x000000ffff0c7224 */ /* 0x000fe200078e00ac */
[----:B------:R-:W-:Y:S01]  /*1f8e0*/  MOV R3, 0x1f ;  /* 0x0000001f00037802 */ /* 0x000fe20000000f00 */
[----:B------:R-:W-:Y:S01]  /*1f8f0*/  IMAD.MOV.U32 R10, RZ, RZ, 0x1 ;  /* 0x00000001ff0a7424 */ /* 0x000fe200078e00ff */
[----:B------:R-:W-:Y:S02]  /*1f900*/  MOV R173, 0xffffffff ;  /* 0xffffffff00ad7802 */ /* 0x000fe40000000f00 */
[----:B------:R-:W-:Y:S02]  /*1f910*/  MOV R2, 0x1f930 ;  /* 0x0001f93000027802 */ /* 0x000fe40000000f00 */
[----:B-12---:R-:W-:Y:S05]  /*1f920*/  CALL.REL.NOINC `($__internal_91_$__cuda_sm70_shflsync_idx_p) ;  /* 0x0000b53000007944 */ /* 0x006fea0003c00000 */
[----:B------:R-:W-:Y:S01]  /*1f930*/  MOV R9, R13 ;  /* 0x0000000d00097202 */ /* 0x000fe20000000f00 */
[----:B------:R-:W-:Y:S05]  /*1f940*/  BRA `(.L_x_4632) ;  /* 0xffffdcb000007947 */ /* 0x000fea000383ffff */
.L_x_4585:
[----:B------:R-:W-:Y:S02]  /*1f950*/  MOV R3, 0x1 ;  /* 0x0000000100037802 */ /* 0x000fe40000000f00 */
[----:B------:R-:W-:Y:S02]  /*1f960*/  MOV R2, 0x1f980 ;  /* 0x0001f98000027802 */ /* 0x000fe40000000f00 */
[----:B-1234-:R-:W-:Y:S05]  /*1f970*/  CALL.REL.NOINC `($__internal_92_$__cuda_sm70_shflsync_up_p) ;  /* 0x0000b52000007944 */ /* 0x01efea0003c00000 */
[----:B------:R-:W-:Y:S05]  /*1f980*/  BRA `(.L_x_4633) ;  /* 0xffffdd9000007947 */ /* 0x000fea000383ffff */
.L_x_4586:
[----:B------:R-:W-:Y:S02]  /*1f990*/  MOV R3, 0x2 ;  /* 0x0000000200037802 */ /* 0x000fe40000000f00 */
[----:B------:R-:W-:-:S02]  /*1f9a0*/  MOV R2, 0x1f9c0 ;  /* 0x0001f9c000027802 */ /* 0x000fc40000000f00 */
[----:B--2-4-:R-:W-:Y:S05]  /*1f9b0*/  CALL.REL.NOINC `($__internal_92_$__cuda_sm70_shflsync_up_p) ;  /* 0x0000b4e000007944 */ /* 0x014fea0003c00000 */
        /* <DEDUP_REMOVED lines=25> */
.L_x_4590:
[----:B------:R-:W-:Y:S02]  /*1fb50*/  MOV R3, 0x1 ;  /* 0x0000000100037802 */ /* 0x000fe40000000f00 */
[----:B------:R-:W-:Y:S02]  /*1fb60*/  MOV R2, 0x1fb80 ;  /* 0x0001fb8000027802 */ /* 0x000fe40000000f00 */
[----:B------:R-:W-:Y:S05]  /*1fb70*/  CALL.REL.NOINC `($__internal_92_$__cuda_sm70_shflsync_up_p) ;  /* 0x0000b32000007944 */ /* 0x000fea0003c00000 */
[----:B------:R-:W-:Y:S01]  /*1fb80*/  MOV R2, R4 ;  /* 0x0000000400027202 */ /* 0x000fe20000000f00 */
[----:B------:R-:W-:Y:S05]  /*1fb90*/  BRA `(.L_x_4635) ;  /* 0xffffdde000007947 */ /* 0x000fea000383ffff */
.L_x_4591:
        /* <DEDUP_REMOVED lines=28> */
.L_x_4593:
[----:B------:R-:W-:Y:S02]  /*1fd60*/  SEL R0, RZ, 0x1, P0 ;  /* 0x00000001ff007807 */ /* 0x000fe40000000000 */
[----:B------:R-:W-:Y:S02]  /*1fd70*/  MOV R2, 0x1fd90 ;  /* 0x0001fd9000027802 */ /* 0x000fe40000000f00 */
[----:B-1----:R-:W-:Y:S05]  /*1fd80*/  CALL.REL.NOINC `($__internal_93_$__cuda_sm70_votesync_ballot) ;  /* 0x0000b17000007944 */ /* 0x002fea0003c00000 */
[----:B------:R-:W-:Y:S01]  /*1fd90*/  MOV R5, R0 ;  /* 0x0000000000057202 */ /* 0x000fe20000000f00 */
[----:B------:R-:W-:Y:S05]  /*1fda0*/  BRA `(.L_x_4637) ;  /* 0xffffdd6000007947 */ /* 0x000fea000383ffff */
.L_x_4594:
[----:B------:R-:W-:Y:S01]  /*1fdb0*/  IMAD.MOV.U32 R12, RZ, RZ, R7 ;  /* 0x000000ffff0c7224 */ /* 0x000fe200078e0007 */
[----:B------:R-:W-:Y:S01]  /*1fdc0*/  MOV R3, 0x1f ;  /* 0x0000001f00037802 */ /* 0x000fe20000000f00 */
[----:B------:R-:W-:Y:S01]  /*1fdd0*/  IMAD.MOV.U32 R10, RZ, RZ, R0 ;  /* 0x000000ffff0a7224 */ /* 0x000fe200078e0000 */
[----:B------:R-:W-:Y:S02]  /*1fde0*/  MOV R173, 0xffffffff ;  /* 0xffffffff00ad7802 */ /* 0x000fe40000000f00 */
[----:B------:R-:W-:Y:S02]  /*1fdf0*/  MOV R2, 0x1fe10 ;  /* 0x0001fe1000027802 */ /* 0x000fe40000000f00 */
[----:B-1----:R-:W-:Y:S05]  /*1fe00*/  CALL.REL.NOINC `($__internal_91_$__cuda_sm70_shflsync_idx_p) ;  /* 0x0000b05000007944 */ /* 0x002fea0003c00000 */
[----:B------:R-:W-:Y:S01]  /*1fe10*/  IMAD.MOV.U32 R9, RZ, RZ, R13 ;  /* 0x000000ffff097224 */ /* 0x000fe200078e000d */
[----:B------:R-:W-:Y:S01]  /*1fe20*/  MOV R12, R8 ;  /* 0x00000008000c7202 */ /* 0x000fe20000000f00 */
[----:B------:R-:W-:Y:S01]  /*1fe30*/  IMAD.MOV.U32 R10, RZ, RZ, R0 ;  /* 0x000000ffff0a7224 */ /* 0x000fe200078e0000 */
[----:B------:R-:W-:Y:S01]  /*1fe40*/  MOV R3, 0x1f ;  /* 0x0000001f00037802 */ /* 0x000fe20000000f00 */
[----:B------:R-:W-:Y:S01]  /*1fe50*/  IMAD.MOV.U32 R173, RZ, RZ, -0x1 ;  /* 0xffffffffffad7424 */ /* 0x000fe200078e00ff */
[----:B------:R-:W-:-:S02]  /*1fe60*/  MOV R2, 0x1fe80 ;  /* 0x0001fe8000027802 */ /* 0x000fc40000000f00 */
[----:B------:R-:W-:Y:S05]  /*1fe70*/  CALL.REL.NOINC `($__internal_91_$__cuda_sm70_shflsync_idx_p) ;  /* 0x0000afe000007944 */ /* 0x000fea0003c00000 */
[----:B------:R-:W-:Y:S01]  /*1fe80*/  MOV R8, R13 ;  /* 0x0000000d00087202 */ /* 0x000fe20000000f00 */
[----:B------:R-:W-:Y:S05]  /*1fe90*/  BRA `(.L_x_4638) ;  /* 0xffffdcc000007947 */ /* 0x000fea000383ffff */
.L_x_4597:
[----:B------:R-:W-:Y:S01]  /*1fea0*/  IMAD.MOV.U32 R12, RZ, RZ, R4 ;  /* 0x000000ffff0c7224 */ /* 0x000fe200078e0004 */
[----:B------:R-:W-:Y:S01]  /*1feb0*/  MOV R3, 0x1f ;  /* 0x0000001f00037802 */ /* 0x000fe20000000f00 */
[----:B------:R-:W-:Y:S01]  /*1fec0*/  IMAD.MOV.U32 R10, RZ, RZ, R0 ;  /* 0x000000ffff0a7224 */ /* 0x000fe200078e0000 */
[----:B------:R-:W-:-:S02]  /*1fed0*/  MOV R173, 0xffffffff ;  /* 0xffffffff00ad7802 */ /* 0x000fc40000000f00 */
[----:B------:R-:W-:Y:S02]  /*1fee0*/  MOV R2, 0x1ff00 ;  /* 0x0001ff0000027802 */ /* 0x000fe40000000f00 */
[----:B-1-34-:R-:W-:Y:S05]  /*1fef0*/  CALL.REL.NOINC `($__internal_91_$__cuda_sm70_shflsync_idx_p) ;  /* 0x0000af6000007944 */ /* 0x01afea0003c00000 */
[----:B------:R-:W-:Y:S01]  /*1ff00*/  MOV R16, R13 ;  /* 0x0000000d00107202 */ /* 0x000fe20000000f00 */
[----:B------:R-:W-:Y:S05]  /*1ff10*/  BRA `(.L_x_4596) ;  /* 0xffffdca000007947 */ /* 0x000fea000383ffff */
        .type           $_ZN7cutlass13device_kernelIN5flash19enable_sm80_to_sm89INS1_16FlashAttnFwdSm80INS1_25CollectiveMainloopFwdSm80ILi8ELi1ELb0EN4cute5tupleIJNS5_1CILi128EEENS7_ILi48EEENS7_ILi256EEEEEELi256ENS_10bfloat16_tEfNS_4arch4Sm80ELb0ELb1ELb0ELb1ELb0ELb1ELb1ELb1EEENS1_21CollectiveEpilogueFwdINS6_IJS8_SA_S9_EEENS6_IJNS7_ILi1EEESI_SI_EEESC_SE_Li256ELb1ELb1ELb1ELb0EEENS1_36VarlenDynamicPersistentTileSchedulerILi128ELi48ELi256ELi256ELb1ELb1ELb0ELb1ELb0ELb1EEEEEEEEEvNT_6ParamsE$_ZZN5flash25CollectiveMainloopFwdSm80ILi8ELi1ELb0EN4cute5tupleIJNS1_1CILi128EEENS3_ILi48EEENS3_ILi256EEEEEELi256EN7cutlass10bfloat16_tEfNS8_4arch4Sm80ELb0ELb1ELb0ELb1ELb0ELb1ELb1ELb1EE3mmaINS_16FlashAttnFwdSm80ISC_NS_21CollectiveEpilogueFwdINS2_IJS4_S6_S5_EEENS2_IJNS3_ILi1EEESH_SH_EEES9_SB_Li256ELb1ELb1ELb1ELb0EEENS_36VarlenDynamicPersistentTileSchedulerILi128ELi48ELi256ELi256ELb1ELb1ELb0ELb1ELb0ELb1EEEE13SharedStorageENS1_6TensorINS1_11ArrayEngineIfLm128EEENS1_6LayoutINS2_IJNS2_IJNS3_ILi2EEESS_EEESH_NS3_ILi32EEEEEENS2_IJNS2_IJSH_SS_EEENS3_ILi0EEENS3_ILi4EEEEEEEEEENS_7SoftmaxILi2ELi0EEEEEbRKNSC_6ParamsERT0_RT1_iRKNS_16SeqlenInfoQKNewKILb1ELb1EEENS2_IJiiiiEEERT_ENKUlvE_clEv,@function
        .size           $_ZN7cutlass13device_kernelIN5flash19enable_sm80_to_sm89INS1_16FlashAttnFwdSm80INS1_25CollectiveMainloopFwdSm80ILi8ELi1ELb0EN4cute5tupleIJNS5_1CILi128EEENS7_ILi48EEENS7_ILi256EEEEEELi256ENS_10bfloat16_tEfNS_4arch4Sm80ELb0ELb1ELb0ELb1ELb0ELb1ELb1ELb1EEENS1_21CollectiveEpilogueFwdINS6_IJS8_SA_S9_EEENS6_IJNS7_ILi1EEESI_SI_EEESC_SE_Li256ELb1ELb1ELb1ELb0EEENS1_36VarlenDynamicPersistentTileSchedulerILi128ELi48ELi256ELi256ELb1ELb1ELb0ELb1ELb0ELb1EEEEEEEEEvNT_6ParamsE$_ZZN5flash25CollectiveMainloopFwdSm80ILi8ELi1ELb0EN4cute5tupleIJNS1_1CILi128EEENS3_ILi48EEENS3_ILi256EEEEEELi256EN7cutlass10bfloat16_tEfNS8_4arch4Sm80ELb0ELb1ELb0ELb1ELb0ELb1ELb1ELb1EE3mmaINS_16FlashAttnFwdSm80ISC_NS_21CollectiveEpilogueFwdINS2_IJS4_S6_S5_EEENS2_IJNS3_ILi1EEESH_SH_EEES9_SB_Li256ELb1ELb1ELb1ELb0EEENS_36VarlenDynamicPersistentTileSchedulerILi128ELi48ELi256ELi256ELb1ELb1ELb0ELb1ELb0ELb1EEEE13SharedStorageENS1_6TensorINS1_11ArrayEngineIfLm128EEENS1_6LayoutINS2_IJNS2_IJNS3_ILi2EEESS_EEESH_NS3_ILi32EEEEEENS2_IJNS2_IJSH_SS_EEENS3_ILi0EEENS3_ILi4EEEEEEEEEENS_7SoftmaxILi2ELi0EEEEEbRKNSC_6ParamsERT0_RT1_iRKNS_16SeqlenInfoQKNewKILb1ELb1EEENS2_IJiiiiEEERT_ENKUlvE_clEv,($__internal_90_$__cuda_sm70_shflsync_bfly_p - $_ZN7cutlass13device_kernelIN5flash19enable_sm80_to_sm89INS1_16FlashAttnFwdSm80INS1_25CollectiveMainloopFwdSm80ILi8ELi1ELb0EN4cute5tupleIJNS5_1CILi128EEENS7_ILi48EEENS7_ILi256EEEEEELi256ENS_10bfloat16_tEfNS_4arch4Sm80ELb0ELb1ELb0ELb1ELb0ELb1ELb1ELb1EEENS1_21CollectiveEpilogueFwdINS6_IJS8_SA_S9_EEENS6_IJNS7_ILi1EEESI_SI_EEESC_SE_Li256ELb1ELb1ELb1ELb0EEENS1_36VarlenDynamicPersistentTileSchedulerILi128ELi48ELi256ELi256ELb1ELb1ELb0ELb1ELb0ELb1EEEEEEEEEvNT_6ParamsE$_ZZN5flash25CollectiveMainloopFwdSm80ILi8ELi1ELb0EN4cute5tupleIJNS1_1CILi128EEENS3_ILi48EEENS3_ILi256EEEEEELi256EN7cutlass10bfloat16_tEfNS8_4arch4Sm80ELb0ELb1ELb0ELb1ELb0ELb1ELb1ELb1EE3mmaINS_16FlashAttnFwdSm80ISC_NS_21CollectiveEpilogueFwdINS2_IJS4_S6_S5_EEENS2_IJNS3_ILi1EEESH_SH_EEES9_SB_Li256ELb1ELb1ELb1ELb0EEENS_36VarlenDynamicPersistentTileSchedulerILi128ELi48ELi256ELi256ELb1ELb1ELb0ELb1ELb0ELb1EEEE13SharedStorageENS1_6TensorINS1_11ArrayEngineIfLm128EEENS1_6LayoutINS2_IJNS2_IJNS3_ILi2EEESS_EEESH_NS3_ILi32EEEEEENS2_IJNS2_IJSH_SS_EEENS3_ILi0EEENS3_ILi4EEEEEEEEEENS_7SoftmaxILi2ELi0EEEEEbRKNSC_6ParamsERT0_RT1_iRKNS_16SeqlenInfoQKNewKILb1ELb1EEENS2_IJiiiiEEERT_ENKUlvE_clEv)
$_ZN7cutlass13device_kernelIN5flash19enable_sm80_to_sm89INS1_16FlashAttnFwdSm80INS1_25CollectiveMainloopFwdSm80ILi8ELi1ELb0EN4cute5tupleIJNS5_1CILi128EEENS7_ILi48EEENS7_ILi256EEEEEELi256ENS_10bfloat16_tEfNS_4arch4Sm80ELb0ELb1ELb0ELb1ELb0ELb1ELb1ELb1EEENS1_21CollectiveEpilogueFwdINS6_IJS8_SA_S9_EEENS6_IJNS7_ILi1EEESI_SI_EEESC_SE_Li256ELb1ELb1ELb1ELb0EEENS1_36VarlenDynamicPersistentTileSchedulerILi128ELi48ELi256ELi256ELb1ELb1ELb0ELb1ELb0ELb1EEEEEEEEEvNT_6ParamsE$_ZZN5flash25CollectiveMainloopFwdSm80ILi8ELi1ELb0EN4cute5tupleIJNS1_1CILi128EEENS3_ILi48EEENS3_ILi256EEEEEELi256EN7cutlass10bfloat16_tEfNS8_4arch4Sm80ELb0ELb1ELb0ELb1ELb0ELb1ELb1ELb1EE3mmaINS_16FlashAttnFwdSm80ISC_NS_21CollectiveEpilogueFwdINS2_IJS4_S6_S5_EEENS2_IJNS3_ILi1EEESH_SH_EEES9_SB_Li256ELb1ELb1ELb1ELb0EEENS_36VarlenDynamicPersistentTileSchedulerILi128ELi48ELi256ELi256ELb1ELb1ELb0ELb1ELb0ELb1EEEE13SharedStorageENS1_6TensorINS1_11ArrayEngineIfLm128EEENS1_6LayoutINS2_IJNS2_IJNS3_ILi2EEESS_EEESH_NS3_ILi32EEEEEENS2_IJNS2_IJSH_SS_EEENS3_ILi0EEENS3_ILi4EEEEEEEEEENS_7SoftmaxILi2ELi0EEEEEbRKNSC_6ParamsERT0_RT1_iRKNS_16SeqlenInfoQKNewKILb1ELb1EEENS2_IJiiiiEEERT_ENKUlvE_clEv:
        /* <DEDUP_REMOVED lines=9> */
[----:B------:R-:W-:Y:S05]  /*1ffb0*/  RET.REL.NODEC R2 `(_ZN7cutlass13device_kernelIN5flash19enable_sm80_to_sm89INS1_16FlashAttnFwdSm80INS1_25CollectiveMainloopFwdSm80ILi8ELi1ELb0EN4cute5tupleIJNS5_1CILi128EEENS7_ILi48EEENS7_ILi256EEEEEELi256ENS_10bfloat16_tEfNS_4arch4Sm80ELb0ELb1ELb0ELb1ELb0ELb1ELb1ELb1EEENS1_21CollectiveEpilogueFwdINS6_IJS8_SA_S9_EEENS6_IJNS7_ILi1EEESI_SI_EEESC_SE_Li256ELb1ELb1ELb1ELb0EEENS1_36VarlenDynamicPersistentTileSchedulerILi128ELi48ELi256ELi256ELb1ELb1ELb0ELb1ELb0ELb1EEEEEEEEEvNT_6ParamsE) ;  /* 0xfffe004002007950 */ /* 0x000fea0003c3ffff */
.L_x_4639:
        /* <DEDUP_REMOVED lines=55> */
.L_x_4715:
[----:B------:R-:W-:Y:S05]  /*20330*/  BRA.DIV ~URZ, `(.L_x_4642) ;  /* 0x00009c127f007947 */ /* 0x000fea000b800000 */
[----:B------:R3:W4:Y:S01]  /*20340*/  SHFL.IDX PT, R8, R33, RZ, 0x181f ;  /* 0x00181fff21087589 */ /* 0x00072200000e0000 */
[----:B--2---:R-:W-:-:S03]  /*20350*/  MOV R9, R7 ;  /* 0x0000000700097202 */ /* 0x004fc60000000f00 */
[----:B------:R3:W2:Y:S04]  /*20360*/  SHFL.IDX PT, R14, R30, RZ, 0x181f ;  /* 0x00181fff1e0e7589 */ /* 0x0006a800000e0000 */
[----:B------:R3:W1:Y:S02]  /*20370*/  SHFL.IDX PT, R2, R34, RZ, 0x181f ;  /* 0x00181fff22027589 */ /* 0x00066400000e0000 */
.L_x_4716:
        /* <DEDUP_REMOVED lines=54> */
.L_x_4644:
[----:B------:R-:W-:Y:S05]  /*206e0*/  BSYNC B0 ;  /* 0x0000000000007941 */ /* 0x000fea0003800000 */
.L_x_4643:
        /* <DEDUP_REMOVED lines=33> */
.L_x_4717:
        /* <DEDUP_REMOVED lines=52> */
.L_x_4647:
[----:B------:R-:W-:Y:S05]  /*20c40*/  BSYNC B0 ;  /* 0x0000000000007941 */ /* 0x000fea0003800000 */
.L_x_4646:
        /* <DEDUP_REMOVED lines=26> */
.L_x_4718:
[----:B------:R-:W-:Y:S05]  /*20df0*/  BRA.DIV ~URZ, `(.L_x_4649) ;  /* 0x000095227f007947 */ /* 0x000fea000b800000 */
[----:B------:R4:W1:Y:S01]  /*20e00*/  SHFL.IDX PT, R8, R33, 0x2, 0x181f ;  /* 0x00581f0021087f89 */ /* 0x00086200000e0000 */
[----:B--23--:R-:W-:-:S03]  /*20e10*/  MOV R9, R7 ;  /* 0x0000000700097202 */ /* 0x00cfc60000000f00 */
[----:B------:R4:W2:Y:S04]  /*20e20*/  SHFL.IDX PT, R14, R30, 0x2, 0x181f ;  /* 0x00581f001e0e7f89 */ /* 0x0008a800000e0000 */
[----:B------:R4:W3:Y:S02]  /*20e30*/  SHFL.IDX PT, R2, R34, 0x2, 0x181f ;  /* 0x00581f0022027f89 */ /* 0x0008e400000e0000 */
.L_x_4719:
        /* <DEDUP_REMOVED lines=53> */
.L_x_4651:
[----:B------:R-:W-:Y:S05]  /*21190*/  BSYNC B0 ;  /* 0x0000000000007941 */ /* 0x000fea0003800000 */
.L_x_4650:
        /* <DEDUP_REMOVED lines=34> */
.L_x_4720:
[----:B------:R-:W-:Y:S05]  /*213c0*/  BRA.DIV ~URZ, `(.L_x_4653) ;  /* 0x000091427f007947 */ /* 0x000fea000b800000 */
[----:B------:R3:W1:Y:S04]  /*213d0*/  SHFL.IDX PT, R8, R33, 0x3, 0x181f ;  /* 0x00781f0021087f89 */ /* 0x00066800000e0000 */
[----:B------:R3:W4:Y:S04]  /*213e0*/  SHFL.IDX PT, R14, R30, 0x3, 0x181f ;  /* 0x00781f001e0e7f89 */ /* 0x00072800000e0000 */
[----:B------:R3:W2:Y:S02]  /*213f0*/  SHFL.IDX PT, R2, R34, 0x3, 0x181f ;  /* 0x00781f0022027f89 */ /* 0x0006a400000e0000 */
.L_x_4721:
        /* <DEDUP_REMOVED lines=52> */
.L_x_4655:
[----:B------:R-:W-:Y:S05]  /*21740*/  BSYNC B0 ;  /* 0x0000000000007941 */ /* 0x000fea0003800000 */
.L_x_4654:
        /* <DEDUP_REMOVED lines=101> */
.L_x_4659:
[----:B------:R-:W-:Y:S05]  /*21da0*/  BSYNC B0 ;  /* 0x0000000000007941 */ /* 0x000fea0003800000 */
.L_x_4658:
        /* <DEDUP_REMOVED lines=50> */
.L_x_4661:
[----:B------:R-:W-:Y:S05]  /*220d0*/  BSYNC B0 ;  /* 0x0000000000007941 */ /* 0x000fea0003800000 */
.L_x_4660:
        /* <DEDUP_REMOVED lines=50> */
.L_x_4663:
[----:B------:R-:W-:Y:S05]  /*22400*/  BSYNC B0 ;  /* 0x0000000000007941 */ /* 0x000fea0003800000 */
.L_x_4662:
        /* <DEDUP_REMOVED lines=49> */
.L_x_4657:
[----:B------:R-:W-:Y:S05]  /*22720*/  BSYNC B1 ;  /* 0x0000000000017941 */ /* 0x000fea0003800000 */
.L_x_4656:
        /* <DEDUP_REMOVED lines=53> */
.L_x_4667:
[----:B------:R-:W-:Y:S05]  /*22a80*/  BSYNC B0 ;  /* 0x0000000000007941 */ /* 0x000fea0003800000 */
.L_x_4666:
        /* <DEDUP_REMOVED lines=50> */
.L_x_4669:
[----:B------:R-:W-:Y:S05]  /*22db0*/  BSYNC B0 ;  /* 0x0000000000007941 */ /* 0x000fea0003800000 */
.L_x_4668:
        /* <DEDUP_REMOVED lines=50> */
.L_x_4671:
[----:B------:R-:W-:Y:S05]  /*230e0*/  BSYNC B0 ;  /* 0x0000000000007941 */ /* 0x000fea0003800000 */
.L_x_4670:
        /* <DEDUP_REMOVED lines=49> */
.L_x_4665:
[----:B------:R-:W-:Y:S05]  /*23400*/  BSYNC B1 ;  /* 0x0000000000017941 */ /* 0x000fea0003800000 */
.L_x_4664:
        /* <DEDUP_REMOVED lines=53> */
.L_x_4675:
[----:B------:R-:W-:Y:S05]  /*23760*/  BSYNC B0 ;  /* 0x0000000000007941 */ /* 0x000fea0003800000 */
.L_x_4674:
        /* <DEDUP_REMOVED lines=50> */
.L_x_4677:
[----:B------:R-:W-:Y:S05]  /*23a90*/  BSYNC B0 ;  /* 0x0000000000007941 */ /* 0x000fea0003800000 */
.L_x_4676:
        /* <DEDUP_REMOVED lines=50> */
.L_x_4679:
[----:B------:R-:W-:Y:S05]  /*23dc0*/  BSYNC B0 ;  /* 0x0000000000007941 */ /* 0x000fea0003800000 */
.L_x_4678:
        /* <DEDUP_REMOVED lines=49> */
.L_x_4673:
[----:B------:R-:W-:Y:S05]  /*240e0*/  BSYNC B1 ;  /* 0x0000000000017941 */ /* 0x000fea0003800000 */
.L_x_4672:
[----:B------:R-:W-:Y:S01]  /*240f0*/  IADD3 R2, R80, 0x60, RZ ;  /* 0x0000006050027810 */ /* 0x000fe20007ffe0ff */
[----:B------:R-:W-:-:S03]  /*24100*/  IMAD.MOV.U32 R3, RZ, RZ, 0x0 ;  /* 0x00000000ff037424 */ /* 0x000fc600078e00ff */
[----:B------:R-:W-:Y:S01]  /*24110*/  ISETP.GE.AND P0, PT, R2, R32, PT ;  /* 0x000000200200720c */ /* 0x000fe20003f06270 */
[----:B------:R-:W-:-:S12]  /*24120*/  IMAD.MOV.U32 R2, RZ, RZ, R131 ;  /* 0x000000ffff027224 */ /* 0x000fd800078e0083 */
[----:B------:R-:W-:Y:S05]  /*24130*/  @P0 RET.REL.NODEC R2 `(_ZN7cutlass13device_kernelIN5flash19enable_sm80_to_sm89INS1_16FlashAttnFwdSm80INS1_25CollectiveMainloopFwdSm80ILi8ELi1ELb0EN4cute5tupleIJNS5_1CILi128EEENS7_ILi48EEENS7_ILi256EEEEEELi256ENS_10bfloat16_tEfNS_4arch4Sm80ELb0ELb1ELb0ELb1ELb0ELb1ELb1ELb1EEENS1_21CollectiveEpilogueFwdINS6_IJS8_SA_S9_EEENS6_IJNS7_ILi1EEESI_SI_EEESC_SE_Li256ELb1ELb1ELb1ELb0EEENS1_36VarlenDynamicPersistentTileSchedulerILi128ELi48ELi256ELi256ELb1ELb1ELb0ELb1ELb0ELb1EEEEEEEEEvNT_6ParamsE) ;  /* 0xfffdbec002000950 */ /* 0x000fea0003c3ffff */
        /* <DEDUP_REMOVED lines=49> */
.L_x_4681:
[----:B------:R-:W-:Y:S05]  /*24450*/  BSYNC B0 ;  /* 0x0000000000007941 */ /* 0x000fea0003800000 */
.L_x_4680:
        /* <DEDUP_REMOVED lines=50> */
.L_x_4683:
[----:B------:R-:W-:Y:S05]  /*24780*/  BSYNC B0 ;  /* 0x0000000000007941 */ /* 0x000fea0003800000 */
.L_x_4682:
        /* <DEDUP_REMOVED lines=50> */
.L_x_4685:
[----:B------:R-:W-:Y:S05]  /*24ab0*/  BSYNC B0 ;  /* 0x0000000000007941 */ /* 0x000fea0003800000 */
.L_x_4684:
[----:B------:R-:W-:Y:S01]  /*24ac0*/  IADD3 R4, R4, 0x60, RZ ;  /* 0x0000006004047810 */ /* 0x000fe20007ffe0ff */
[----:B------:R-:W-:Y:S02]  /*24ad0*/  IMAD.MOV.U32 R2, RZ, RZ, R131 ;  /* 0x000000ffff027224 */ /* 0x000fe400078e0083 */
[----:B------:R-:W-:Y:S01]  /*24ae0*/  IMAD.MOV.U32 R3, RZ, RZ, 0x0 ;  /* 0x00000000ff037424 */ /* 0x000fe200078e00ff */
[----:B------:R-:W-:-:S13]  /*24af0*/  ISETP.GE.AND P0, PT, R4, R0, PT ;  /* 0x000000000400720c */ /* 0x000fda0003f06270 */
[----:B------:R-:W-:Y:S05]  /*24b00*/  @P0 RET.REL.NODEC R2 `(_ZN7cutlass13device_kernelIN5flash19enable_sm80_to_sm89INS1_16FlashAttnFwdSm80INS1_25CollectiveMainloopFwdSm80ILi8ELi1ELb0EN4cute5tupleIJNS5_1CILi128EEENS7_ILi48EEENS7_ILi256EEEEEELi256ENS_10bfloat16_tEfNS_4arch4Sm80ELb0ELb1ELb0ELb1ELb0ELb1ELb1ELb1EEENS1_21CollectiveEpilogueFwdINS6_IJS8_SA_S9_EEENS6_IJNS7_ILi1EEESI_SI_EEESC_SE_Li256ELb1ELb1ELb1ELb0EEENS1_36VarlenDynamicPersistentTileSchedulerILi128ELi48ELi256ELi256ELb1ELb1ELb0ELb1ELb0ELb1EEEEEEEEEvNT_6ParamsE) ;  /* 0xfffdb4f002000950 */ /* 0x000fea0003c3ffff */
        /* <DEDUP_REMOVED lines=48> */
[----:B------:R-:W-:Y:S05]  /*24e10*/  RET.REL.NODEC R2 `(_ZN7cutlass13device_kernelIN5flash19enable_sm80_to_sm89INS1_16FlashAttnFwdSm80INS1_25CollectiveMainloopFwdSm80ILi8ELi1ELb0EN4cute5tupleIJNS5_1CILi128EEENS7_ILi48EEENS7_ILi256EEEEEELi256ENS_10bfloat16_tEfNS_4arch4Sm80ELb0ELb1ELb0ELb1ELb0ELb1ELb1ELb1EEENS1_21CollectiveEpilogueFwdINS6_IJS8_SA_S9_EEENS6_IJNS7_ILi1EEESI_SI_EEESC_SE_Li256ELb1ELb1ELb1ELb0EEENS1_36VarlenDynamicPersistentTileSchedulerILi128ELi48ELi256ELi256ELb1ELb1ELb0ELb1ELb0ELb1EEEEEEEEEvNT_6ParamsE) ;  /* 0xfffdb1e002007950 */ /* 0x000fea0003c3ffff */
.L_x_4640:
        /* <DEDUP_REMOVED lines=28> */
.L_x_4722:
[----:B------:R-:W-:Y:S05]  /*24fe0*/  BRA.DIV ~URZ, `(.L_x_4687) ;  /* 0x000057027f007947 */ /* 0x000fea000b800000 */
[----:B------:R3:W4:Y:S01]  /*24ff0*/  SHFL.IDX PT, R8, R21, RZ, 0x181f ;  /* 0x00181fff15087589 */ /* 0x00072200000e0000 */
[----:B--2---:R-:W-:-:S03]  /*25000*/  MOV R9, R4 ;  /* 0x0000000400097202 */ /* 0x004fc60000000f00 */
[----:B------:R3:W2:Y:S04]  /*25010*/  SHFL.IDX PT, R7, R16, RZ, 0x181f ;  /* 0x00181fff10077589 */ /* 0x0006a800000e0000 */
[----:B------:R3:W1:Y:S02]  /*25020*/  SHFL.IDX PT, R2, R22, RZ, 0x181f ;  /* 0x00181fff16027589 */ /* 0x00066400000e0000 */
.L_x_4723:
        /* <DEDUP_REMOVED lines=36> */
.L_x_4689:
[----:B------:R-:W-:Y:S05]  /*25270*/  BSYNC B0 ;  /* 0x0000000000007941 */ /* 0x000fea0003800000 */
.L_x_4688:
        /* <DEDUP_REMOVED lines=35> */
.L_x_4724:
        /* <DEDUP_REMOVED lines=34> */
.L_x_4692:
[----:B------:R-:W-:Y:S05]  /*256d0*/  BSYNC B0 ;  /* 0x0000000000007941 */ /* 0x000fea0003800000 */
.L_x_4691:
        /* <DEDUP_REMOVED lines=26> */
.L_x_4725:
[----:B------:R-:W-:Y:S05]  /*25880*/  BRA.DIV ~URZ, `(.L_x_4694) ;  /* 0x000052227f007947 */ /* 0x000fea000b800000 */
[----:B----4-:R3:W4:Y:S01]  /*25890*/  SHFL.IDX PT, R8, R21, 0x2, 0x181f ;  /* 0x00581f0015087f89 */ /* 0x01072200000e0000 */
[----:B--2---:R-:W-:-:S03]  /*258a0*/  MOV R9, R4 ;  /* 0x0000000400097202 */ /* 0x004fc60000000f00 */
[----:B------:R3:W2:Y:S04]  /*258b0*/  SHFL.IDX PT, R7, R16, 0x2, 0x181f ;  /* 0x00581f0010077f89 */ /* 0x0006a800000e0000 */
[----:B------:R3:W1:Y:S02]  /*258c0*/  SHFL.IDX PT, R2, R22, 0x2, 0x181f ;  /* 0x00581f0016027f89 */ /* 0x00066400000e0000 */
.L_x_4726:
        /* <DEDUP_REMOVED lines=35> */
.L_x_4696:
[----:B------:R-:W-:Y:S05]  /*25b00*/  BSYNC B0 ;  /* 0x0000000000007941 */ /* 0x000fea0003800000 */
.L_x_4695:
        /* <DEDUP_REMOVED lines=34> */
.L_x_4727:
[----:B------:R-:W-:Y:S05]  /*25d30*/  BRA.DIV ~URZ, `(.L_x_4698) ;  /* 0x00004f627f007947 */ /* 0x000fea000b800000 */
[----:B------:R4:W1:Y:S01]  /*25d40*/  SHFL.IDX PT, R8, R21, 0x3, 0x181f ;  /* 0x00781f0015087f89 */ /* 0x00086200000e0000 */
[----:B--2---:R-:W-:-:S03]  /*25d50*/  MOV R9, R4 ;  /* 0x0000000400097202 */ /* 0x004fc60000000f00 */
[----:B------:R4:W2:Y:S04]  /*25d60*/  SHFL.IDX PT, R14, R16, 0x3, 0x181f ;  /* 0x00781f00100e7f89 */ /* 0x0008a800000e0000 */
[----:B------:R4:W3:Y:S02]  /*25d70*/  SHFL.IDX PT, R2, R22, 0x3, 0x181f ;  /* 0x00781f0016027f89 */ /* 0x0008e400000e0000 */
.L_x_4728:
        /* <DEDUP_REMOVED lines=34> */
.L_x_4700:
[----:B------:R-:W-:Y:S05]  /*25fa0*/  BSYNC B0 ;  /* 0x0000000000007941 */ /* 0x000fea0003800000 */
.L_x_4699:
        /* <DEDUP_REMOVED lines=152> */
.L_x_4704:
[----:B------:R-:W-:Y:S05]  /*26930*/  BSYNC B0 ;  /* 0x0000000000007941 */ /* 0x000fea0003800000 */
.L_x_4703:
        /* <DEDUP_REMOVED lines=122> */
.L_x_4702:
[----:B---3--:R-:W-:Y:S05]  /*270e0*/  BSYNC B1 ;  /* 0x0000000000017941 */ /* 0x008fea0003800000 */
.L_x_4701:
        /* <DEDUP_REMOVED lines=119> */
.L_x_4708:
[----:B------:R-:W-:Y:S05]  /*27860*/  BSYNC B0 ;  /* 0x0000000000007941 */ /* 0x000fea0003800000 */
.L_x_4707:
        /* <DEDUP_REMOVED lines=122> */
.L_x_4706:
[----:B------:R-:W-:Y:S05]  /*28010*/  BSYNC B1 ;  /* 0x0000000000017941 */ /* 0x000fea0003800000 */
.L_x_4705:
        /* <DEDUP_REMOVED lines=119> */
.L_x_4712:
[----:B------:R-:W-:Y:S05]  /*28790*/  BSYNC B0 ;  /* 0x0000000000007941 */ /* 0x000fea0003800000 */
.L_x_4711:
        /* <DEDUP_REMOVED lines=122> */
.L_x_4710:
[----:B------:R-:W-:Y:S05]  /*28f40*/  BSYNC B1 ;  /* 0x0000000000017941 */ /* 0x000fea0003800000 */
.L_x_4709:
[----:B------:R-:W-:Y:S01]  /*28f50*/  IADD3 R4, R80, 0x60, RZ ;  /* 0x0000006050047810 */ /* 0x000fe20007ffe0ff */
[----:B------:R-:W-:-:S02]  /*28f60*/  IMAD.MOV.U32 R2, RZ, RZ, R131 ;  /* 0x000000ffff027224 */ /* 0x000fc400078e0083 */
[----:B------:R-:W-:Y:S01]  /*28f70*/  IMAD.MOV.U32 R3, RZ, RZ, 0x0 ;  /* 0x00000000ff037424 */ /* 0x000fe200078e00ff */
[----:B------:R-:W-:-:S13]  /*28f80*/  ISETP.GE.AND P0, PT, R4, R58, PT ;  /* 0x0000003a0400720c */ /* 0x000fda0003f06270 */
[----:B------:R-:W-:Y:S05]  /*28f90*/  @P0 RET.REL.NODEC R2 `(_ZN7cutlass13device_kernelIN5flash19enable_sm80_to_sm89INS1_16FlashAttnFwdSm80INS1_25CollectiveMainloopFwdSm80ILi8ELi1ELb0EN4cute5tupleIJNS5_1CILi128EEENS7_ILi48EEENS7_ILi256EEEEEELi256ENS_10bfloat16_tEfNS_4arch4Sm80ELb0ELb1ELb0ELb1ELb0ELb1ELb1ELb1EEENS1_21CollectiveEpilogueFwdINS6_IJS8_SA_S9_EEENS6_IJNS7_ILi1EEESI_SI_EEESC_SE_Li256ELb1ELb1ELb1ELb0EEENS1_36VarlenDynamicPersistentTileSchedulerILi128ELi48ELi256ELi256ELb1ELb1ELb0ELb1ELb0ELb1EEEEEEEEEvNT_6ParamsE) ;  /* 0xfffd706002000950 */ /* 0x000fea0003c3ffff */
        /* <DEDUP_REMOVED lines=115> */
.L_x_4714:
[----:B------:R-:W-:Y:S05]  /*296d0*/  BSYNC B0 ;  /* 0x0000000000007941 */ /* 0x000fea0003800000 */
.L_x_4713:
[----:B------:R-:W-:Y:S01]  /*296e0*/  IADD3 R7, R57, 0x40, RZ ;  /* 0x0000004039077810 */ /* 0x000fe20007ffe0ff */
[----:B------:R-:W-:-:S02]  /*296f0*/  IMAD.MOV.U32 R2, RZ, RZ, R131 ;  /* 0x000000ffff027224 */ /* 0x000fc400078e0083 */
[----:B------:R-:W-:Y:S01]  /*29700*/  IMAD.MOV.U32 R3, RZ, RZ, 0x0 ;  /* 0x00000000ff037424 */ /* 0x000fe200078e00ff */
[----:B------:R-:W-:-:S13]  /*29710*/  ISETP.GE.AND P0, PT, R7, R0, PT ;  /* 0x000000000700720c */ /* 0x000fda0003f06270 */
[----:B------:R-:W-:Y:S05]  /*29720*/  @P0 RET.REL.NODEC R2 `(_ZN7cutlass13device_kernelIN5flash19enable_sm80_to_sm89INS1_16FlashAttnFwdSm80INS1_25CollectiveMainloopFwdSm80ILi8ELi1ELb0EN4cute5tupleIJNS5_1CILi128EEENS7_ILi48EEENS7_ILi256EEEEEELi256ENS_10bfloat16_tEfNS_4arch4Sm80ELb0ELb1ELb0ELb1ELb0ELb1ELb1ELb1EEENS1_21CollectiveEpilogueFwdINS6_IJS8_SA_S9_EEENS6_IJNS7_ILi1EEESI_SI_EEESC_SE_Li256ELb1ELb1ELb1ELb0EEENS1_36VarlenDynamicPersistentTileSchedulerILi128ELi48ELi256ELi256ELb1ELb1ELb0ELb1ELb0ELb1EEEEEEEEEvNT_6ParamsE) ;  /* 0xfffd68d002000950 */ /* 0x000fea0003c3ffff */
        /* <DEDUP_REMOVED lines=121> */
[----:B------:R-:W-:Y:S05]  /*29ec0*/  RET.REL.NODEC R2 `(_ZN7cutlass13device_kernelIN5flash19enable_sm80_to_sm89INS1_16FlashAttnFwdSm80INS1_25CollectiveMainloopFwdSm80ILi8ELi1ELb0EN4cute5tupleIJNS5_1CILi128EEENS7_ILi48EEENS7_ILi256EEEEEELi256ENS_10bfloat16_tEfNS_4arch4Sm80ELb0ELb1ELb0ELb1ELb0ELb1ELb1ELb1EEENS1_21CollectiveEpilogueFwdINS6_IJS8_SA_S9_EEENS6_IJNS7_ILi1EEESI_SI_EEESC_SE_Li256ELb1ELb1ELb1ELb0EEENS1_36VarlenDynamicPersistentTileSchedulerILi128ELi48ELi256ELi256ELb1ELb1ELb0ELb1ELb0ELb1EEEEEEEEEvNT_6ParamsE) ;  /* 0xfffd613002007950 */ /* 0x000fea0003c3ffff */
.L_x_4641:
[----:B------:R-:W-:Y:S01]  /*29ed0*/  IMAD.MOV.U32 R12, RZ, RZ, R31 ;  /* 0x000000ffff0c7224 */ /* 0x000fe200078e001f */
[----:B------:R-:W-:Y:S01]  /*29ee0*/  MOV R3, 0x181f ;  /* 0x0000181f00037802 */ /* 0x000fe20000000f00 */
[----:B------:R-:W-:Y:S01]  /*29ef0*/  IMAD.MOV.U32 R10, RZ, RZ, RZ ;  /* 0x000000ffff0a7224 */ /* 0x000fe200078e00ff */
[----:B------:R-:W-:Y:S02]  /*29f00*/  MOV R173, 0xffffffff ;  /* 0xffffffff00ad7802 */ /* 0x000fe40000000f00 */
[----:B------:R-:W-:Y:S02]  /*29f10*/  MOV R2, 0x29f30 ;  /* 0x00029f3000027802 */ /* 0x000fe40000000f00 */
[----:B------:R-:W-:Y:S05]  /*29f20*/  CALL.REL.NOINC `($__internal_91_$__cuda_sm70_shflsync_idx_p) ;  /* 0x00000f3000007944 */ /* 0x000fea0003c00000 */
[----:B------:R-:W-:Y:S01]  /*29f30*/  MOV R7, R13 ;  /* 0x0000000d00077202 */ /* 0x000fe20000000f00 */
[----:B------:R-:W-:Y:S05]  /*29f40*/  BRA `(.L_x_4715) ;  /* 0xffff63e000007947 */ /* 0x000fea000383ffff */
.L_x_4642:
[----:B------:R-:W-:Y:S01]  /*29f50*/  IMAD.MOV.U32 R12, RZ, RZ, R33 ;  /* 0x000000ffff0c7224 */ /* 0x000fe200078e0021 */
[----:B------:R-:W-:Y:S01]  /*29f60*/  MOV R3, 0x181f ;  /* 0x0000181f00037802 */ /* 0x000fe20000000f00 */
[----:B------:R-:W-:Y:S01]  /*29f70*/  IMAD.MOV.U32 R10, RZ, RZ, RZ ;  /* 0x000000ffff0a7224 */ /* 0x000fe200078e00ff */
[----:B------:R-:W-:-:S02]  /*29f80*/  MOV R173, 0xffffffff ;  /* 0xffffffff00ad7802 */ /* 0x000fc40000000f00 */
[----:B------:R-:W-:Y:S02]  /*29f90*/  MOV R2, 0x29fb0 ;  /* 0x00029fb000027802 */ /* 0x000fe40000000f00 */
[----:B-12---:R-:W-:Y:S05]  /*29fa0*/  CALL.REL.NOINC `($__internal_91_$__cuda_sm70_shflsync_idx_p) ;  /* 0x00000eb000007944 */ /* 0x006fea0003c00000 */
[----:B------:R-:W-:Y:S01]  /*29fb0*/  IMAD.MOV.U32 R12, RZ, RZ, R30 ;  /* 0x000000ffff0c7224 */ /* 0x000fe200078e001e */
[----:B------:R-:W-:Y:S01]  /*29fc0*/  MOV R3, 0x181f ;  /* 0x0000181f00037802 */ /* 0x000fe20000000f00 */
[----:B------:R-:W-:Y:S01]  /*29fd0*/  IMAD.MOV.U32 R10, RZ, RZ, RZ ;  /* 0x000000ffff0a7224 */ /* 0x000fe200078e00ff */
[----:B------:R-:W-:Y:S01]  /*29fe0*/  MOV R8, R13 ;  /* 0x0000000d00087202 */ /* 0x000fe20000000f00 */
[----:B------:R-:W-:Y:S01]  /*29ff0*/  IMAD.MOV.U32 R173, RZ, RZ, -0x1 ;  /* 0xffffffffffad7424 */ /* 0x000fe200078e00ff */
[----:B------:R-:W-:Y:S02]  /*2a000*/  MOV R9, R7 ;  /* 0x0000000700097202 */ /* 0x000fe40000000f00 */
        /* <DEDUP_REMOVED lines=11> */
.L_x_4645:
[----:B------:R-:W-:Y:S01]  /*2a0c0*/  IMAD.MOV.U32 R12, RZ, RZ, R31 ;  /* 0x000000ffff0c7224 */ /* 0x000fe200078e001f */
[----:B------:R-:W-:Y:S01]  /*2a0d0*/  MOV R3, 0x181f ;  /* 0x0000181f00037802 */ /* 0x000fe20000000f00 */
[----:B------:R-:W-:Y:S01]  /*2a0e0*/  IMAD.MOV.U32 R10, RZ, RZ, 0x1 ;  /* 0x00000001ff0a7424 */ /* 0x000fe200078e00ff */
[----:B------:R-:W-:-:S02]  /*2a0f0*/  MOV R173, 0xffffffff ;  /* 0xffffffff00ad7802 */ /* 0x000fc40000000f00 */
[----:B------:R-:W-:Y:S02]  /*2a100*/  MOV R2, 0x2a120 ;  /* 0x0002a12000027802 */ /* 0x000fe40000000f00 */
[----:B---3--:R-:W-:Y:S05]  /*2a110*/  CALL.REL.NOINC `($__internal_91_$__cuda_sm70_shflsync_idx_p) ;  /* 0x00000d4000007944 */ /* 0x008fea0003c00000 */
[----:B------:R-:W-:Y:S01]  /*2a120*/  IMAD.MOV.U32 R7, RZ, RZ, R13 ;  /* 0x000000ffff077224 */ /* 0x000fe200078e000d */
[----:B------:R-:W-:Y:S01]  /*2a130*/  MOV R12, R33 ;  /* 0x00000021000c7202 */ /* 0x000fe20000000f00 */
[----:B------:R-:W-:Y:S01]  /*2a140*/  IMAD.MOV.U32 R10, RZ, RZ, 0x1 ;  /* 0x00000001ff0a7424 */ /* 0x000fe200078e00ff */
[----:B------:R-:W-:Y:S01]  /*2a150*/  MOV R3, 0x181f ;  /* 0x0000181f00037802 */ /* 0x000fe20000000f00 */
[----:B------:R-:W-:Y:S01]  /*2a160*/  IMAD.MOV.U32 R173, RZ, RZ, -0x1 ;  /* 0xffffffffffad7424 */ /* 0x000fe200078e00ff */
[----:B------:R-:W-:Y:S02]  /*2a170*/  MOV R2, 0x2a190 ;  /* 0x0002a19000027802 */ /* 0x000fe40000000f00 */
[----:B------:R-:W-:Y:S05]  /*2a180*/  CALL.REL.NOINC `($__internal_91_$__cuda_sm70_shflsync_idx_p) ;  /* 0x00000cd000007944 */ /* 0x000fea0003c00000 */
[----:B------:R-:W-:Y:S01]  /*2a190*/  IMAD.MOV.U32 R12, RZ, RZ, R30 ;  /* 0x000000ffff0c7224 */ /* 0x000fe200078e001e */
[----:B------:R-:W-:Y:S01]  /*2a1a0*/  MOV R3, 0x181f ;  /* 0x0000181f00037802 */ /* 0x000fe20000000f00 */
[----:B------:R-:W-:Y:S01]  /*2a1b0*/  IMAD.MOV.U32 R10, RZ, RZ, 0x1 ;  /* 0x00000001ff0a7424 */ /* 0x000fe200078e00ff */
[----:B------:R-:W-:Y:S01]  /*2a1c0*/  MOV R8, R13 ;  /* 0x0000000d00087202 */ /* 0x000fe20000000f00 */
[----:B------:R-:W-:Y:S01]  /*2a1d0*/  IMAD.MOV.U32 R173, RZ, RZ, -0x1 ;  /* 0xffffffffffad7424 */ /* 0x000fe200078e00ff */
[----:B------:R-:W-:-:S02]  /*2a1e0*/  MOV R9, R7 ;  /* 0x0000000700097202 */ /* 0x000fc40000000f00 */
[----:B------:R-:W-:Y:S02]  /*2a1f0*/  MOV R2, 0x2a210 ;  /* 0x0002a21000027802 */ /* 0x000fe40000000f00 */
[----:B------:R-:W-:Y:S05]  /*2a200*/  CALL.REL.NOINC `($__internal_91_$__cuda_sm70_shflsync_idx_p) ;  /* 0x00000c5000007944 */ /* 0x000fea0003c00000 */
        /* <DEDUP_REMOVED lines=9> */
.L_x_4648:
[----:B------:R-:W-:Y:S01]  /*2a2a0*/  IMAD.MOV.U32 R12, RZ, RZ, R31 ;  /* 0x000000ffff0c7224 */ /* 0x000fe200078e001f */
[----:B------:R-:W-:Y:S01]  /*2a2b0*/  MOV R3, 0x181f ;  /* 0x0000181f00037802 */ /* 0x000fe20000000f00 */
[----:B------:R-:W-:Y:S01]  /*2a2c0*/  IMAD.MOV.U32 R10, RZ, RZ, 0x2 ;  /* 0x00000002ff0a7424 */ /* 0x000fe200078e00ff */
[----:B------:R-:W-:Y:S02]  /*2a2d0*/  MOV R173, 0xffffffff ;  /* 0xffffffff00ad7802 */ /* 0x000fe40000000f00 */
[----:B------:R-:W-:-:S02]  /*2a2e0*/  MOV R2, 0x2a300 ;  /* 0x0002a30000027802 */ /* 0x000fc40000000f00 */
[----:B--2---:R-:W-:Y:S05]  /*2a2f0*/  CALL.REL.NOINC `($__internal_91_$__cuda_sm70_shflsync_idx_p) ;  /* 0x00000b6000007944 */ /* 0x004fea0003c00000 */
[----:B------:R-:W-:Y:S01]  /*2a300*/  MOV R7, R13 ;  /* 0x0000000d00077202 */ /* 0x000fe20000000f00 */
[----:B------:R-:W-:Y:S05]  /*2a310*/  BRA `(.L_x_4718) ;  /* 0xffff6ad000007947 */ /* 0x000fea000383ffff */
.L_x_4649:
[----:B------:R-:W-:Y:S01]  /*2a320*/  IMAD.MOV.U32 R12, RZ, RZ, R33 ;  /* 0x000000ffff0c7224 */ /* 0x000fe200078e0021 */
[----:B------:R-:W-:Y:S01]  /*2a330*/  MOV R3, 0x181f ;  /* 0x0000181f00037802 */ /* 0x000fe20000000f00 */
[----:B------:R-:W-:Y:S01]  /*2a340*/  IMAD.MOV.U32 R10, RZ, RZ, 0x2 ;  /* 0x00000002ff0a7424 */ /* 0x000fe200078e00ff */
[----:B------:R-:W-:-:S02]  /*2a350*/  MOV R173, 0xffffffff ;  /* 0xffffffff00ad7802 */ /* 0x000fc40000000f00 */
[----:B------:R-:W-:Y:S02]  /*2a360*/  MOV R2, 0x2a380 ;  /* 0x0002a38000027802 */ /* 0x000fe40000000f00 */
[----:B-123--:R-:W-:Y:S05]  /*2a370*/  CALL.REL.NOINC `($__internal_91_$__cuda_sm70_shflsync_idx_p) ;  /* 0x00000ae000007944 */ /* 0x00efea0003c00000 */
[----:B------:R-:W-:Y:S01]  /*2a380*/  IMAD.MOV.U32 R12, RZ, RZ, R30 ;  /* 0x000000ffff0c7224 */ /* 0x000fe200078e001e */
[----:B------:R-:W-:Y:S01]  /*2a390*/  MOV R3, 0x181f ;  /* 0x0000181f00037802 */ /* 0x000fe20000000f00 */
[----:B------:R-:W-:Y:S01]  /*2a3a0*/  IMAD.MOV.U32 R10, RZ, RZ, 0x2 ;  /* 0x00000002ff0a7424 */ /* 0x000fe200078e00ff */
[----:B------:R-:W-:Y:S01]  /*2a3b0*/  MOV R8, R13 ;  /* 0x0000000d00087202 */ /* 0x000fe20000000f00 */
[----:B------:R-:W-:Y:S01]  /*2a3c0*/  IMAD.MOV.U32 R173, RZ, RZ, -0x1 ;  /* 0xffffffffffad7424 */ /* 0x000fe200078e00ff */
[----:B------:R-:W-:Y:S02]  /*2a3d0*/  MOV R9, R7 ;  /* 0x0000000700097202 */ /* 0x000fe40000000f00 */
[----:B------:R-:W-:Y:S02]  /*2a3e0*/  MOV R2, 0x2a400 ;  /* 0x0002a40000027802 */ /* 0x000fe40000000f00 */
[----:B------:R-:W-:Y:S05]  /*2a3f0*/  CALL.REL.NOINC `($__internal_91_$__cuda_sm70_shflsync_idx_p) ;  /* 0x00000a6000007944 */ /* 0x000fea0003c00000 */
        /* <DEDUP_REMOVED lines=9> */
.L_x_4652:
[----:B------:R-:W-:Y:S01]  /*2a490*/  IMAD.MOV.U32 R12, RZ, RZ, R31 ;  /* 0x000000ffff0c7224 */ /* 0x000fe200078e001f */
[----:B------:R-:W-:Y:S01]  /*2a4a0*/  MOV R3, 0x181f ;  /* 0x0000181f00037802 */ /* 0x000fe20000000f00 */
[----:B------:R-:W-:Y:S01]  /*2a4b0*/  IMAD.MOV.U32 R10, RZ, RZ, 0x3 ;  /* 0x00000003ff0a7424 */ /* 0x000fe200078e00ff */
[----:B------:R-:W-:-:S02]  /*2a4c0*/  MOV R173, 0xffffffff ;  /* 0xffffffff00ad7802 */ /* 0x000fc40000000f00 */
[----:B------:R-:W-:Y:S02]  /*2a4d0*/  MOV R2, 0x2a4f0 ;  /* 0x0002a4f000027802 */ /* 0x000fe40000000f00 */
[----:B----4-:R-:W-:Y:S05]  /*2a4e0*/  CALL.REL.NOINC `($__internal_91_$__cuda_sm70_shflsync_idx_p) ;  /* 0x0000097000007944 */ /* 0x010fea0003c00000 */
[----:B------:R-:W-:Y:S01]  /*2a4f0*/  MOV R9, R13 ;  /* 0x0000000d00097202 */ /* 0x000fe20000000f00 */
[----:B------:R-:W-:Y:S05]  /*2a500*/  BRA `(.L_x_4720) ;  /* 0xffff6eb000007947 */ /* 0x000fea000383ffff */
.L_x_4653:
[----:B------:R-:W-:Y:S01]  /*2a510*/  IMAD.MOV.U32 R12, RZ, RZ, R33 ;  /* 0x000000ffff0c7224 */ /* 0x000fe200078e0021 */
[----:B------:R-:W-:Y:S01]  /*2a520*/  MOV R3, 0x181f ;  /* 0x0000181f00037802 */ /* 0x000fe20000000f00 */
[----:B------:R-:W-:Y:S01]  /*2a530*/  IMAD.MOV.U32 R10, RZ, RZ, 0x3 ;  /* 0x00000003ff0a7424 */ /* 0x000fe200078e00ff */
[----:B------:R-:W-:Y:S02]  /*2a540*/  MOV R173, 0xffffffff ;  /* 0xffffffff00ad7802 */ /* 0x000fe40000000f00 */
[----:B------:R-:W-:Y:S02]  /*2a550*/  MOV R2, 0x2a570 ;  /* 0x0002a57000027802 */ /* 0x000fe40000000f00 */
[----:B-12-4-:R-:W-:Y:S05]  /*2a560*/  CALL.REL.NOINC `($__internal_91_$__cuda_sm70_shflsync_idx_p) ;  /* 0x000008f000007944 */ /* 0x016fea0003c00000 */
[----:B------:R-:W-:Y:S01]  /*2a570*/  IMAD.MOV.U32 R12, RZ, RZ, R30 ;  /* 0x000000ffff0c7224 */ /* 0x000fe200078e001e */
[----:B------:R-:W-:Y:S01]  /*2a580*/  MOV R10, 0x3 ;  /* 0x00000003000a7802 */ /* 0x000fe20000000f00 */
[----:B------:R-:W-:Y:S01]  /*2a590*/  IMAD.MOV.U32 R3, RZ, RZ, 0x181f ;  /* 0x0000181fff037424 */ /* 0x000fe200078e00ff */
[----:B------:R-:W-:Y:S01]  /*2a5a0*/  MOV R173, 0xffffffff ;  /* 0xffffffff00ad7802 */ /* 0x000fe20000000f00 */
[----:B------:R-:W-:Y:S01]  /*2a5b0*/  IMAD.MOV.U32 R8, RZ, RZ, R13 ;  /* 0x000000ffff087224 */ /* 0x000fe200078e000d */
[----:B------:R-:W-:-:S02]  /*2a5c0*/  MOV R2, 0x2a5e0 ;  /* 0x0002a5e000027802 */ /* 0x000fc40000000f00 */
        /* <DEDUP_REMOVED lines=10> */
.L_x_4686:
        /* <DEDUP_REMOVED lines=8> */
.L_x_4687:
[----:B------:R-:W-:Y:S01]  /*2a6f0*/  IMAD.MOV.U32 R12, RZ, RZ, R21 ;  /* 0x000000ffff0c7224 */ /* 0x000fe200078e0015 */
[----:B------:R-:W-:Y:S01]  /*2a700*/  MOV R3, 0x181f ;  /* 0x0000181f00037802 */ /* 0x000fe20000000f00 */
[----:B------:R-:W-:Y:S01]  /*2a710*/  IMAD.MOV.U32 R10, RZ, RZ, RZ ;  /* 0x000000ffff0a7224 */ /* 0x000fe200078e00ff */
[----:B------:R-:W-:Y:S02]  /*2a720*/  MOV R173, 0xffffffff ;  /* 0xffffffff00ad7802 */ /* 0x000fe40000000f00 */
[----:B------:R-:W-:Y:S02]  /*2a730*/  MOV R2, 0x2a750 ;  /* 0x0002a75000027802 */ /* 0x000fe40000000f00 */
[----:B-12---:R-:W-:Y:S05]  /*2a740*/  CALL.REL.NOINC `($__internal_91_$__cuda_sm70_shflsync_idx_p) ;  /* 0x0000071000007944 */ /* 0x006fea0003c00000 */
[----:B------:R-:W-:Y:S01]  /*2a750*/  IMAD.MOV.U32 R12, RZ, RZ, R16 ;  /* 0x000000ffff0c7224 */ /* 0x000fe200078e0010 */
[----:B------:R-:W-:Y:S01]  /*2a760*/  MOV R3, 0x181f ;  /* 0x0000181f00037802 */ /* 0x000fe20000000f00 */
[----:B------:R-:W-:Y:S01]  /*2a770*/  IMAD.MOV.U32 R10, RZ, RZ, RZ ;  /* 0x000000ffff0a7224 */ /* 0x000fe200078e00ff */
[----:B------:R-:W-:Y:S01]  /*2a780*/  MOV R8, R13 ;  /* 0x0000000d00087202 */ /* 0x000fe20000000f00 */
[----:B------:R-:W-:Y:S01]  /*2a790*/  IMAD.MOV.U32 R173, RZ, RZ, -0x1 ;  /* 0xffffffffffad7424 */ /* 0x000fe200078e00ff */
[----:B------:R-:W-:-:S02]  /*2a7a0*/  MOV R9, R4 ;  /* 0x0000000400097202 */ /* 0x000fc40000000f00 */
[----:B------:R-:W-:Y:S02]  /*2a7b0*/  MOV R2, 0x2a7d0 ;  /* 0x0002a7d000027802 */ /* 0x000fe40000000f00 */
[----:B------:R-:W-:Y:S05]  /*2a7c0*/  CALL.REL.NOINC `($__internal_91_$__cuda_sm70_shflsync_idx_p) ;  /* 0x0000069000007944 */ /* 0x000fea0003c00000 */
[----:B------:R-:W-:Y:S01]  /*2a7d0*/  IMAD.MOV.U32 R7, RZ, RZ, R13 ;  /* 0x000000ffff077224 */ /* 0x000fe200078e000d */
[----:B------:R-:W-:Y:S01]  /*2a7e0*/  MOV R12, R22 ;  /* 0x00000016000c7202 */ /* 0x000fe20000000f00 */
[----:B------:R-:W-:Y:S01]  /*2a7f0*/  IMAD.MOV.U32 R10, RZ, RZ, RZ ;  /* 0x000000ffff0a7224 */ /* 0x000fe200078e00ff */
[----:B------:R-:W-:Y:S01]  /*2a800*/  MOV R3, 0x181f ;  /* 0x0000181f00037802 */ /* 0x000fe20000000f00 */
[----:B------:R-:W-:Y:S01]  /*2a810*/  IMAD.MOV.U32 R173, RZ, RZ, -0x1 ;  /* 0xffffffffffad7424 */ /* 0x000fe200078e00ff */
[----:B------:R-:W-:Y:S02]  /*2a820*/  MOV R2, 0x2a840 ;  /* 0x0002a84000027802 */ /* 0x000fe40000000f00 */
[----:B------:R-:W-:Y:S05]  /*2a830*/  CALL.REL.NOINC `($__internal_91_$__cuda_sm70_shflsync_idx_p) ;  /* 0x0000062000007944 */ /* 0x000fea0003c00000 */
[----:B------:R-:W-:Y:S01]  /*2a840*/  MOV R2, R13 ;  /* 0x0000000d00027202 */ /* 0x000fe20000000f00 */
[----:B------:R-:W-:Y:S05]  /*2a850*/  BRA `(.L_x_4723) ;  /* 0xffffa7d000007947 */ /* 0x000fea000383ffff */
.L_x_4690:
[----:B------:R-:W-:Y:S01]  /*2a860*/  IMAD.MOV.U32 R12, RZ, RZ, R18 ;  /* 0x000000ffff0c7224 */ /* 0x000fe200078e0012 */
[----:B------:R-:W-:Y:S01]  /*2a870*/  MOV R3, 0x181f ;  /* 0x0000181f00037802 */ /* 0x000fe20000000f00 */
[----:B------:R-:W-:Y:S01]  /*2a880*/  IMAD.MOV.U32 R10, RZ, RZ, 0x1 ;  /* 0x00000001ff0a7424 */ /* 0x000fe200078e00ff */
[----:B------:R-:W-:Y:S02]  /*2a890*/  MOV R173, 0xffffffff ;  /* 0xffffffff00ad7802 */ /* 0x000fe40000000f00 */
[----:B------:R-:W-:-:S02]  /*2a8a0*/  MOV R2, 0x2a8c0 ;  /* 0x0002a8c000027802 */ /* 0x000fc40000000f00 */
[----:B---34-:R-:W-:Y:S05]  /*2a8b0*/  CALL.REL.NOINC `($__internal_91_$__cuda_sm70_shflsync_idx_p) ;  /* 0x000005a000007944 */ /* 0x018fea0003c00000 */
[----:B------:R-:W-:Y:S01]  /*2a8c0*/  IMAD.MOV.U32 R9, RZ, RZ, R13 ;  /* 0x000000ffff097224 */ /* 0x000fe200078e000d */
[----:B------:R-:W-:Y:S01]  /*2a8d0*/  MOV R12, R21 ;  /* 0x00000015000c7202 */ /* 0x000fe20000000f00 */
[----:B------:R-:W-:Y:S01]  /*2a8e0*/  IMAD.MOV.U32 R10, RZ, RZ, 0x1 ;  /* 0x00000001ff0a7424 */ /* 0x000fe200078e00ff */
[----:B------:R-:W-:Y:S01]  /*2a8f0*/  MOV R3, 0x181f ;  /* 0x0000181f00037802 */ /* 0x000fe20000000f00 */
[----:B------:R-:W-:Y:S01]  /*2a900*/  IMAD.MOV.U32 R173, RZ, RZ, -0x1 ;  /* 0xffffffffffad7424 */ /* 0x000fe200078e00ff */
[----:B------:R-:W-:-:S02]  /*2a910*/  MOV R2, 0x2a930 ;  /* 0x0002a93000027802 */ /* 0x000fc40000000f00 */
[----:B------:R-:W-:Y:S05]  /*2a920*/  CALL.REL.NOINC `($__internal_91_$__cuda_sm70_shflsync_idx_p) ;  /* 0x0000053000007944 */ /* 0x000fea0003c00000 */
        /* <DEDUP_REMOVED lines=16> */
.L_x_4693:
        /* <DEDUP_REMOVED lines=8> */
.L_x_4694:
        /* <DEDUP_REMOVED lines=23> */
.L_x_4697:
[----:B------:R-:W-:Y:S01]  /*2ac20*/  IMAD.MOV.U32 R12, RZ, RZ, R18 ;  /* 0x000000ffff0c7224 */ /* 0x000fe200078e0012 */
[----:B------:R-:W-:Y:S01]  /*2ac30*/  MOV R3, 0x181f ;  /* 0x0000181f00037802 */ /* 0x000fe20000000f00 */
[----:B------:R-:W-:Y:S01]  /*2ac40*/  IMAD.MOV.U32 R10, RZ, RZ, 0x3 ;  /* 0x00000003ff0a7424 */ /* 0x000fe200078e00ff */
[----:B------:R-:W-:Y:S02]  /*2ac50*/  MOV R173, 0xffffffff ;  /* 0xffffffff00ad7802 */ /* 0x000fe40000000f00 */
[----:B------:R-:W-:-:S02]  /*2ac60*/  MOV R2, 0x2ac80 ;  /* 0x0002ac8000027802 */ /* 0x000fc40000000f00 */
[----:B---3--:R-:W-:Y:S05]  /*2ac70*/  CALL.REL.NOINC `($__internal_91_$__cuda_sm70_shflsync_idx_p) ;  /* 0x000001e000007944 */ /* 0x008fea0003c00000 */
[----:B------:R-:W-:Y:S01]  /*2ac80*/  MOV R4, R13 ;  /* 0x0000000d00047202 */ /* 0x000fe20000000f00 */
[----:B------:R-:W-:Y:S05]  /*2ac90*/  BRA `(.L_x_4727) ;  /* 0xffffb09000007947 */ /* 0x000fea000383ffff */
.L_x_4698:
        /* <DEDUP_REMOVED lines=23> */
        .weak           $__internal_90_$__cuda_sm70_shflsync_bfly_p
        .type           $__internal_90_$__cuda_sm70_shflsync_bfly_p,@function
        .size           $__internal_90_$__cuda_sm70_shflsync_bfly_p,($__internal_91_$__cuda_sm70_shflsync_idx_p - $__internal_90_$__cuda_sm70_shflsync_bfly_p)
$__internal_90_$__cuda_sm70_shflsync_bfly_p:
[----:B------:R-:W-:Y:S04]  /*2ae10*/  WARPSYNC R5 ;  /* 0x0000000500007348 */ /* 0x000fe80003800000 */
[----:B------:R1:W2:Y:S02]  /*2ae20*/  SHFL.BFLY PT, R4, R2, R4, R9 ;  /* 0x0c00000402047389 */ /* 0x0002a400000e0009 */
[----:B-1----:R-:W-:-:S02]  /*2ae30*/  MOV R2, R3 ;  /* 0x0000000300027202 */ /* 0x002fc40000000f00 */
[----:B------:R-:W-:-:S04]  /*2ae40*/  MOV R3, 0x0 ;  /* 0x0000000000037802 */ /* 0x000fc80000000f00 */
[----:B--2---:R-:W-:Y:S05]  /*2ae50*/  RET.REL.NODEC R2 `(_ZN7cutlass13device_kernelIN5flash19enable_sm80_to_sm89INS1_16FlashAttnFwdSm80INS1_25CollectiveMainloopFwdSm80ILi8ELi1ELb0EN4cute5tupleIJNS5_1CILi128EEENS7_ILi48EEENS7_ILi256EEEEEELi256ENS_10bfloat16_tEfNS_4arch4Sm80ELb0ELb1ELb0ELb1ELb0ELb1ELb1ELb1EEENS1_21CollectiveEpilogueFwdINS6_IJS8_SA_S9_EEENS6_IJNS7_ILi1EEESI_SI_EEESC_SE_Li256ELb1ELb1ELb1ELb0EEENS1_36VarlenDynamicPersistentTileSchedulerILi128ELi48ELi256ELi256ELb1ELb1ELb0ELb1ELb0ELb1EEEEEEEEEvNT_6ParamsE) ;  /* 0xfffd51a002007950 */ /* 0x004fea0003c3ffff */
        .weak           $__internal_91_$__cuda_sm70_shflsync_idx_p
        .type           $__internal_91_$__cuda_sm70_shflsync_idx_p,@function
        .size           $__internal_91_$__cuda_sm70_shflsync_idx_p,($__internal_92_$__cuda_sm70_shflsync_up_p - $__internal_91_$__cuda_sm70_shflsync_idx_p)
$__internal_91_$__cuda_sm70_shflsync_idx_p:
[----:B------:R-:W-:Y:S04]  /*2ae60*/  WARPSYNC R173 ;  /* 0x000000ad00007348 */ /* 0x000fe80003800000 */
[----:B------:R1:W2:Y:S02]  /*2ae70*/  SHFL.IDX PT, R13, R12, R10, R3 ;  /* 0x0000000a0c0d7389 */ /* 0x0002a400000e0003 */
[----:B-1----:R-:W-:-:S04]  /*2ae80*/  MOV R3, 0x0 ;  /* 0x0000000000037802 */ /* 0x002fc80000000f00 */
[----:B--2---:R-:W-:Y:S05]  /*2ae90*/  RET.REL.NODEC R2 `(_ZN7cutlass13device_kernelIN5flash19enable_sm80_to_sm89INS1_16FlashAttnFwdSm80INS1_25CollectiveMainloopFwdSm80ILi8ELi1ELb0EN4cute5tupleIJNS5_1CILi128EEENS7_ILi48EEENS7_ILi256EEEEEELi256ENS_10bfloat16_tEfNS_4arch4Sm80ELb0ELb1ELb0ELb1ELb0ELb1ELb1ELb1EEENS1_21CollectiveEpilogueFwdINS6_IJS8_SA_S9_EEENS6_IJNS7_ILi1EEESI_SI_EEESC_SE_Li256ELb1ELb1ELb1ELb0EEENS1_36VarlenDynamicPersistentTileSchedulerILi128ELi48ELi256ELi256ELb1ELb1ELb0ELb1ELb0ELb1EEEEEEEEEvNT_6ParamsE) ;  /* 0xfffd516002007950 */ /* 0x004fea0003c3ffff */
        .weak           $__internal_92_$__cuda_sm70_shflsync_up_p
        .type           $__internal_92_$__cuda_sm70_shflsync_up_p,@function
        .size           $__internal_92_$__cuda_sm70_shflsync_up_p,($__internal_93_$__cuda_sm70_votesync_ballot - $__internal_92_$__cuda_sm70_shflsync_up_p)
$__internal_92_$__cuda_sm70_shflsync_up_p:
[----:B------:R-:W-:Y:S02]  /*2aea0*/  MOV R4, RZ ;  /* 0x000000ff00047202 */ /* 0x000fe40000000f00 */
[----:B------:R-:W-:-:S04]  /*2aeb0*/  MOV R10, 0xffffffff ;  /* 0xffffffff000a7802 */ /* 0x000fc80000000f00 */
[----:B------:R-:W-:Y:S04]  /*2aec0*/  WARPSYNC R10 ;  /* 0x0000000a00007348 */ /* 0x000fe80003800000 */
[----:B------:R1:W2:Y:S02]  /*2aed0*/  SHFL.UP PT, R4, R0, R3, R4 ;  /* 0x0400000300047389 */ /* 0x0002a400000e0004 */
[----:B-1----:R-:W-:-:S04]  /*2aee0*/  MOV R3, 0x0 ;  /* 0x0000000000037802 */ /* 0x002fc80000000f00 */
[----:B--2---:R-:W-:Y:S05]  /*2aef0*/  RET.REL.NODEC R2 `(_ZN7cutlass13device_kernelIN5flash19enable_sm80_to_sm89INS1_16FlashAttnFwdSm80INS1_25CollectiveMainloopFwdSm80ILi8ELi1ELb0EN4cute5tupleIJNS5_1CILi128EEENS7_ILi48EEENS7_ILi256EEEEEELi256ENS_10bfloat16_tEfNS_4arch4Sm80ELb0ELb1ELb0ELb1ELb0ELb1ELb1ELb1EEENS1_21CollectiveEpilogueFwdINS6_IJS8_SA_S9_EEENS6_IJNS7_ILi1EEESI_SI_EEESC_SE_Li256ELb1ELb1ELb1ELb0EEENS1_36VarlenDynamicPersistentTileSchedulerILi128ELi48ELi256ELi256ELb1ELb1ELb0ELb1ELb0ELb1EEEEEEEEEvNT_6ParamsE) ;  /* 0xfffd510002007950 */ /* 0x004fea0003c3ffff */
        .weak           $__internal_93_$__cuda_sm70_votesync_ballot
        .type           $__internal_93_$__cuda_sm70_votesync_ballot,@function
        .size           $__internal_93_$__cuda_sm70_votesync_ballot,(.L_x_5291 - $__internal_93_$__cuda_sm70_votesync_ballot)
$__internal_93_$__cuda_sm70_votesync_ballot:
[----:B------:R-:W-:Y:S01]  /*2af00*/  ISETP.NE.U32.AND P0, PT, R0, 0x1, PT ;  /* 0x000000010000780c */ /* 0x000fe20003f05070 */
[----:B------:R-:W-:-:S04]  /*2af10*/  IMAD.MOV.U32 R3, RZ, RZ, -0x1 ;  /* 0xffffffffff037424 */ /* 0x000fc800078e00ff */
[----:B------:R-:W-:Y:S08]  /*2af20*/  WARPSYNC R3 ;  /* 0x0000000300007348 */ /* 0x000ff00003800000 */
[----:B------:R-:W-:-:S04]  /*2af30*/  VOTE.ANY R0, PT, !P0 ;  /* 0x0000000000007806 */ /* 0x000fc800040e0100 */
[----:B------:R-:W-:Y:S01]  /*2af40*/  LOP3.LUT R0, R0, R3, RZ, 0xc0, !PT ;  /* 0x0000000300007212 */ /* 0x000fe200078ec0ff */
[----:B------:R-:W-:-:S04]  /*2af50*/  IMAD.MOV.U32 R3, RZ, RZ, 0x0 ;  /* 0x00000000ff037424 */ /* 0x000fc800078e00ff */
[----:B------:R-:W-:Y:S05]  /*2af60*/  RET.REL.NODEC R2 `(_ZN7cutlass13device_kernelIN5flash19enable_sm80_to_sm89INS1_16FlashAttnFwdSm80INS1_25CollectiveMainloopFwdSm80ILi8ELi1ELb0EN4cute5tupleIJNS5_1CILi128EEENS7_ILi48EEENS7_ILi256EEEEEELi256ENS_10bfloat16_tEfNS_4arch4Sm80ELb0ELb1ELb0ELb1ELb0ELb1ELb1ELb1EEENS1_21CollectiveEpilogueFwdINS6_IJS8_SA_S9_EEENS6_IJNS7_ILi1EEESI_SI_EEESC_SE_Li256ELb1ELb1ELb1ELb0EEENS1_36VarlenDynamicPersistentTileSchedulerILi128ELi48ELi256ELi256ELb1ELb1ELb0ELb1ELb0ELb1EEEEEEEEEvNT_6ParamsE) ;  /* 0xfffd509002007950 */ /* 0x000fea0003c3ffff */
.L_x_4729:
        /* <DEDUP_REMOVED lines=9> */
.L_x_5291:


//--------------------- .text._ZN7cutlass13device_kernelIN5flash19enable_sm80_to_sm89INS1_16FlashAttnFwdSm80INS1_25CollectiveMainloopFwdSm80ILi8ELi1ELb0EN4cute5tupleIJNS5_1CILi128EEENS7_ILi96EEENS7_ILi256EEEEEELi256ENS_10bfloat16_tEfNS_4arch4Sm80ELb1ELb0ELb0ELb0ELb0ELb0ELb1ELb1EEENS1_21CollectiveEpilogueFwdINS6_IJS8_SA_S9_EEENS6_IJNS7_ILi1EEESI_SI_EEESC_SE_Li256ELb0ELb1ELb1ELb0EEENS1_30DynamicPersistentTileSchedulerILi256ELi256ELb1ELb1ELb0EEEEEEEEEvNT_6ParamsE --------------------------
	.section	.text._ZN7cutlass13device_kernelIN5flash19enable_sm80_to_sm89INS1_16FlashAttnFwdSm80INS1_25CollectiveMainloopFwdSm80ILi8ELi1ELb0EN4cute5tupleIJNS5_1CILi128EEENS7_ILi96EEENS7_ILi256EEEEEELi256ENS_10bfloat16_tEfNS_4arch4Sm80ELb1ELb0ELb0ELb0ELb0ELb0ELb1ELb1EEENS1_21CollectiveEpilogueFwdINS6_IJS8_SA_S9_EEENS6_IJNS7_ILi1EEESI_SI_EEESC_SE_Li256ELb0ELb1ELb1ELb0EEENS1_30DynamicPersistentTileSchedulerILi256ELi256ELb1ELb1ELb0EEEEEEEEEvNT_6ParamsE,"ax",@progbits
	.sectioninfo	@"SHI_REGISTERS=255"
	.align	128
.text._ZN7cutlass13device_kernelIN5flash19enable_sm80_to_sm89INS1_16FlashAttnFwdSm80INS1_25CollectiveMainloopFwdSm80ILi8ELi1ELb0EN4cute5tupleIJNS5_1CILi128EEENS7_ILi96EEENS7_ILi256EEEEEELi256ENS_10bfloat16_tEfNS_4arch4Sm80ELb1ELb0ELb0ELb0ELb0ELb0ELb1ELb1EEENS1_21CollectiveEpilogueFwdINS6_IJS8_SA_S9_EEENS6_IJNS7_ILi1EEESI_SI_EEESC_SE_Li256ELb0ELb1ELb1ELb0EEENS1_30DynamicPersistentTileSchedulerILi256ELi256ELb1ELb1ELb0EEEEEEEEEvNT_6ParamsE:
        .type           _ZN7cutlass13device_kernelIN5flash19enable_sm80_to_sm89INS1_16FlashAttnFwdSm80INS1_25CollectiveMainloopFwdSm80ILi8ELi1ELb0EN4cute5tupleIJNS5_1CILi128EEENS7_ILi96EEENS7_ILi256EEEEEELi256ENS_10bfloat16_tEfNS_4arch4Sm80ELb1ELb0ELb0ELb0ELb0ELb0ELb1ELb1EEENS1_21CollectiveEpilogueFwdINS6_IJS8_SA_S9_EEENS6_IJNS7_ILi1EEESI_SI_EEESC_SE_Li256ELb0ELb1ELb1ELb0EEENS1_30DynamicPersistentTileSchedulerILi256ELi256ELb1ELb1ELb0EEEEEEEEEvNT_6ParamsE,@function
        .size           _ZN7cutlass13device_kernelIN5flash19enable_sm80_to_sm89INS1_16FlashAttnFwdSm80INS1_25CollectiveMainloopFwdSm80ILi8ELi1ELb0EN4cute5tupleIJNS5_1CILi128EEENS7_ILi96EEENS7_ILi256EEEEEELi256ENS_10bfloat16_tEfNS_4arch4Sm80ELb1ELb0ELb0ELb0ELb0ELb0ELb1ELb1EEENS1_21CollectiveEpilogueFwdINS6_IJS8_SA_S9_EEENS6_IJNS7_ILi1EEESI_SI_EEESC_SE_Li256ELb0ELb1ELb1ELb0EEENS1_30DynamicPersistentTileSchedulerILi256ELi256ELb1ELb1ELb0EEEEEEEEEvNT_6ParamsE,(.L_x_5297 - _ZN7cutlass13device_kernelIN5flash19enable_sm80_to_sm89INS1_16FlashAttnFwdSm80INS1_25CollectiveMainloopFwdSm80ILi8ELi1ELb0EN4cute5tupleIJNS5_1CILi128EEENS7_ILi96EEENS7_ILi256EEEEEELi256ENS_10bfloat16_tEfNS_4arch4Sm80ELb1ELb0ELb0ELb0ELb0ELb0ELb1ELb1EEENS1_21CollectiveEpilogueFwdINS6_IJS8_SA_S9_EEENS6_IJNS7_ILi1EEESI_SI_EEESC_SE_Li256ELb0ELb1ELb1ELb0EEENS1_30DynamicPersistentTileSchedulerILi256ELi256ELb1ELb1ELb0EEEEEEEEEvNT_6ParamsE)
        .other          _ZN7cutlass13device_kernelIN5flash19enable_sm80_to_sm89INS1_16FlashAttnFwdSm80INS1_25CollectiveMainloopFwdSm80ILi8ELi1ELb0EN4cute5tupleIJNS5_1CILi128EEENS7_ILi96EEENS7_ILi256EEEEEELi256ENS_10bfloat16_tEfNS_4arch4Sm80ELb1ELb0ELb0ELb0ELb0ELb0ELb1ELb1EEENS1_21CollectiveEpilogueFwdINS6_IJS8_SA_S9_EEENS6_IJNS7_ILi1EEESI_SI_EEESC_SE_Li256ELb0ELb1ELb1ELb0EEENS1_30DynamicPersistentTileSchedulerILi256ELi256ELb1ELb1ELb0EEEEEEEEEvNT_6ParamsE,@"STO_CUDA_ENTRY STV_DEFAULT"
_ZN7cutlass13device_kernelIN5flash19enable_sm80_to_sm89INS1_16FlashAttnFwdSm80INS1_25CollectiveMainloopFwdSm80ILi8ELi1ELb0EN4cute5tupleIJNS5_1CILi128EEENS7_ILi96EEENS7_ILi256EEEEEELi256ENS_10bfloat16_tEfNS_4arch4Sm80ELb1ELb0ELb0ELb0ELb0ELb0ELb1ELb1EEENS1_21CollectiveEpilogueFwdINS6_IJS8_SA_S9_EEENS6_IJNS7_ILi1EEESI_SI_EEESC_SE_Li256ELb0ELb1ELb1ELb0EEENS1_30DynamicPersistentTileSchedulerILi256ELi256ELb1ELb1ELb0EEEEEEEEEvNT_6ParamsE:
[----:B------:R-:W-:-:S03]  /*0000*/  MOV R1, c[0x0][0x28] ;  /* 0x00000a0000017a02 */ /* 0x000fc60000000f00 */
[----:B------:R-:W1:Y:S01]  /*0010*/  S2R R16, SR_TID.X ;  /* 0x0000000000107919 */ /* 0x000e620000002100 */
[----:B------:R-:W-:-:S03]  /*0020*/  IADD3 R1, R1, -0xb8, RZ ;  /* 0xffffff4801017810 */ /* 0x000fc60007ffe0ff */
[----:B------:R-:W2:Y:S01]  /*0030*/  S2R R15, SR_CTAID.X ;  /* 0x00000000000f7919 */ /* 0x000ea20000002500 */
[----:B-1----:R-:W-:-:S05]  /*0040*/  SHF.R.U32.HI R0, RZ, 0x5, R16 ;  /* 0x00000005ff007819 */ /* 0x002fca0000011610 */
[----:B------:R-:W1:Y:S04]  /*0050*/  SHFL.IDX PT, R2, R0, RZ, 0x1f ;  /* 0x00001fff00027589 */ /* 0x000e6800000e0000 */
[----:B------:R-:W3:Y:S01]  /*0060*/  SHFL.IDX PT, R0, R0, RZ, 0x1f ;  /* 0x00001fff00007589 */ /* 0x000ee200000e0000 */
[----:B-1----:R-:W-:Y:S01]  /*0070*/  ISETP.GE.AND P0, PT, R2, 0x1, PT ;  /* 0x000000010200780c */ /* 0x002fe20003f06270 */
[----:B---3--:R1:W3:-:S12]  /*0080*/  R2UR UR6, R0 ;  /* 0x00000000000673c2 */ /* 0x0082d800000e0000 */
[----:B------:R-:W-:Y:S06]  /*0090*/  @P0 BAR.ARV 0x4, 0x100 ;  /* 0x0104000000000b1d */ /* 0x000fec0000002000 */
[----:B--2---:R-:W-:-:S13]  /*00a0*/  ISETP.GE.AND P0, PT, R15, c[0x0][0x538], PT ;  /* 0x00014e000f007a0c */ /* 0x004fda0003f06270 */
[----:B------:R-:W-:Y:S05]  /*00b0*/  @P0 EXIT ;  /* 0x000000000000094d */ /* 0x000fea0003800000 */
[----:B-1-3--:R-:W-:Y:S01]  /*00c0*/  SHF.R.S32.HI R8, RZ, 0x1f, R16 ;  /* 0x0000001fff087819 */ /* 0x00afe20000011410 */
[----:B------:R-:W-:Y:S01]  /*00d0*/  IMAD.MOV.U32 R218, RZ, RZ, 0x20 ;  /* 0x00000020ffda7424 */ /* 0x000fe200078e00ff */
[----:B------:R-:W-:Y:S01]  /*00e0*/  ULDC.64 UR8, c[0x0][0x118] ;  /* 0x0000460000087ab9 */ /* 0x000fe20000000a00 */
[----:B------:R-:W-:Y:S01]  /*00f0*/  IMAD.MOV.U32 R220, RZ, RZ, 0x40 ;  /* 0x00000040ffdc7424 */ /* 0x000fe200078e00ff */
[CC--:B------:R-:W-:Y:S02]  /*0100*/  LEA.HI R0, R8.reuse, R16.reuse, RZ, 0x2 ;  /* 0x0000001008007211 */ /* 0x0c0fe400078f10ff */
[CC--:B------:R-:W-:Y:S02]  /*0110*/  LEA.HI R10, R8.reuse, R16.reuse, RZ, 0x3 ;  /* 0x00000010080a7211 */ /* 0x0c0fe400078f18ff */
[----:B------:R-:W-:Y:S02]  /*0120*/  LEA.HI R6, R8, R16, RZ, 0x4 ;  /* 0x0000001008067211 */ /* 0x000fe400078f20ff */
[----:B------:R-:W-:-:S02]  /*0130*/  LOP3.LUT R4, R0, 0xfffffffc, RZ, 0xc0, !PT ;  /* 0xfffffffc00047812 */ /* 0x000fc400078ec0ff */
[----:B------:R-:W-:Y:S02]  /*0140*/  SHF.R.S32.HI R20, RZ, 0x3, R10 ;  /* 0x00000003ff147819 */ /* 0x000fe4000001140a */
[----:B------:R-:W-:Y:S01]  /*0150*/  LOP3.LUT R2, R10, 0xfffffff8, RZ, 0xc0, !PT ;  /* 0xfffffff80a027812 */ /* 0x000fe200078ec0ff */
[----:B------:R-:W-:Y:S01]  /*0160*/  IMAD.IADD R4, R16, 0x1, -R4 ;  /* 0x0000000110047824 */ /* 0x000fe200078e0a04 */
[----:B------:R-:W-:Y:S01]  /*0170*/  LOP3.LUT R0, R6, 0xfffffff0, RZ, 0xc0, !PT ;  /* 0xfffffff006007812 */ /* 0x000fe200078ec0ff */
[----:B------:R-:W-:Y:S01]  /*0180*/  IMAD.SHL.U32 R7, R20, 0x40, RZ ;  /* 0x0000004014077824 */ /* 0x000fe200078e00ff */
[----:B------:R-:W-:Y:S01]  /*0190*/  SHF.R.S32.HI R5, RZ, 0x4, R6 ;  /* 0x00000004ff057819 */ /* 0x000fe20000011406 */
[C---:B------:R-:W-:Y:S02]  /*01a0*/  IMAD.IADD R9, R16.reuse, 0x1, -R2 ;  /* 0x0000000110097824 */ /* 0x040fe400078e0a02 */
[----:B------:R-:W-:Y:S01]  /*01b0*/  IMAD.IADD R3, R16, 0x1, -R0 ;  /* 0x0000000110037824 */ /* 0x000fe200078e0a00 */
[----:B------:R-:W-:Y:S01]  /*01c0*/  LEA.HI R2, R6, R5, RZ, 0x1 ;  /* 0x0000000506027211 */ /* 0x000fe200078f08ff */
[----:B------:R-:W-:Y:S01]  /*01d0*/  IMAD.SHL.U32 R18, R9, 0x8, RZ ;  /* 0x0000000809127824 */ /* 0x000fe200078e00ff */
[----:B------:R-:W-:-:S02]  /*01e0*/  LOP3.LUT R0, R7, 0x1c0, RZ, 0xc0, !PT ;  /* 0x000001c007007812 */ /* 0x000fc400078ec0ff */
[----:B------:R-:W-:Y:S02]  /*01f0*/  SHF.R.S32.HI R11, RZ, 0x1f, R3 ;  /* 0x0000001fff0b7819 */ /* 0x000fe40000011403 */
[----:B------:R-:W-:Y:S01]  /*0200*/  LOP3.LUT R6, R2, 0xfffffffe, RZ, 0xc0, !PT ;  /* 0xfffffffe02067812 */ /* 0x000fe200078ec0ff */
[----:B------:R-:W-:Y:S01]  /*0210*/  STL [R1+0x48], R18 ;  /* 0x0000481201007387 */ /* 0x000fe20000100800 */
[----:B------:R-:W-:Y:S02]  /*0220*/  LOP3.LUT R7, R0, 0x38, R18, 0xf8, !PT ;  /* 0x0000003800077812 */ /* 0x000fe400078ef812 */
[----:B------:R-:W-:Y:S01]  /*0230*/  SHF.R.U32.HI R2, RZ, 0x3, R0 ;  /* 0x00000003ff027819 */ /* 0x000fe20000011600 */
[----:B------:R-:W-:Y:S01]  /*0240*/  IMAD.IADD R12, R5, 0x1, -R6 ;  /* 0x00000001050c7824 */ /* 0x000fe200078e0a06 */
[----:B------:R-:W-:Y:S01]  /*0250*/  LEA.HI R11, R11, R3, RZ, 0x3 ;  /* 0x000000030b0b7211 */ /* 0x000fe200078f18ff */
[----:B------:R-:W-:Y:S01]  /*0260*/  IMAD.SHL.U32 R5, R9, 0x40, RZ ;  /* 0x0000004009057824 */ /* 0x000fe200078e00ff */
[----:B------:R-:W-:-:S02]  /*0270*/  LEA.HI R0, R4, R4, RZ, 0x1 ;  /* 0x0000000404007211 */ /* 0x000fc400078f08ff */
[----:B------:R-:W-:Y:S02]  /*0280*/  LOP3.LUT R13, R7, R2, RZ, 0x3c, !PT ;  /* 0x00000002070d7212 */ /* 0x000fe400078e3cff */
[----:B------:R-:W-:Y:S02]  /*0290*/  LOP3.LUT R2, R11, 0xfffffff8, RZ, 0xc0, !PT ;  /* 0xfffffff80b027812 */ /* 0x000fe400078ec0ff */
[----:B------:R-:W-:Y:S02]  /*02a0*/  LOP3.LUT R0, R0, 0x1ffffffe, RZ, 0xc0, !PT ;  /* 0x1ffffffe00007812 */ /* 0x000fe400078ec0ff */
[----:B------:R-:W-:Y:S01]  /*02b0*/  LEA.HI R6, R8, R16, RZ, 0x5 ;  /* 0x0000001008067211 */ /* 0x000fe200078f28ff */
[----:B------:R-:W-:Y:S02]  /*02c0*/  IMAD.IADD R7, R3, 0x1, -R2 ;  /* 0x0000000103077824 */ /* 0x000fe400078e0a02 */
[----:B------:R-:W-:Y:S01]  /*02d0*/  IMAD.IADD R14, R4, 0x1, -R0 ;  /* 0x00000001040e7824 */ /* 0x000fe200078e0a00 */
[----:B------:R-:W-:-:S02]  /*02e0*/  LOP3.LUT R3, R6, 0xffffffe0, RZ, 0xc0, !PT ;  /* 0xffffffe006037812 */ /* 0x000fc400078ec0ff */
[----:B------:R-:W-:Y:S02]  /*02f0*/  LOP3.LUT R0, R5, 0x1c0, RZ, 0xc0, !PT ;  /* 0x000001c005007812 */ /* 0x000fe400078ec0ff */
[----:B------:R-:W-:Y:S01]  /*0300*/  SHF.R.S32.HI R223, RZ, 0x5, R6 ;  /* 0x00000005ffdf7819 */ /* 0x000fe20000011406 */
[----:B------:R-:W-:Y:S01]  /*0310*/  IMAD.IADD R17, R16, 0x1, -R3 ;  /* 0x0000000110117824 */ /* 0x000fe200078e0a03 */
[----:B------:R-:W-:Y:S02]  /*0320*/  LOP3.LUT R4, R0, 0x8, R10, 0xf8, !PT ;  /* 0x0000000800047812 */ /* 0x000fe400078ef80a */
[----:B------:R-:W-:Y:S02]  /*0330*/  SHF.R.U32.HI R2, RZ, 0x3, R0 ;  /* 0x00000003ff027819 */ /* 0x000fe40000011600 */
[----:B------:R-:W-:Y:S02]  /*0340*/  SHF.R.S32.HI R0, RZ, 0x1f, R6 ;  /* 0x0000001fff007819 */ /* 0x000fe40000011406 */
[----:B------:R-:W-:-:S02]  /*0350*/  LEA.HI R3, R8, R16, RZ, 0x6 ;  /* 0x0000001008037211 */ /* 0x000fc400078f30ff */
[----:B------:R-:W-:Y:S02]  /*0360*/  LEA.HI R0, R0, R223, RZ, 0x3 ;  /* 0x000000df00007211 */ /* 0x000fe400078f18ff */
        /* <DEDUP_REMOVED lines=14> */
[----:B------:R-:W-:Y:S02]  /*0450*/  SHF.R.S32.HI R5, RZ, 0x2, R8 ;  /* 0x00000002ff057819 */ /* 0x000fe40000011408 */
[----:B------:R-:W-:Y:S02]  /*0460*/  LOP3.LUT R2, R2, 0xfffffe00, RZ, 0xc0, !PT ;  /* 0xfffffe0002027812 */ /* 0x000fe400078ec0ff */
[----:B------:R-:W-:Y:S01]  /*0470*/  LOP3.LUT R0, R3, R0, RZ, 0x3c, !PT ;  /* 0x0000000003007212 */ /* 0x000fe200078e3cff */
[----:B------:R-:W-:Y:S01]  /*0480*/  IMAD R16, R6, 0x10, R5 ;  /* 0x0000001006107824 */ /* 0x000fe200078e0205 */
[----:B------:R-:W-:Y:S01]  /*0490*/  IADD3 R4, R18, 0x80, RZ ;  /* 0x0000008012047810 */ /* 0x000fe20007ffe0ff */
[----:B------:R-:W-:Y:S01]  /*04a0*/  IMAD R223, R223, 0x400, R2 ;  /* 0x00000400dfdf7824 */ /* 0x000fe200078e0202 */
[----:B------:R-:W-:Y:S01]  /*04b0*/  LOP3.LUT R217, R0, R2, RZ, 0xfc, !PT ;  /* 0x0000000200d97212 */ /* 0x000fe200078efcff */
[----:B------:R-:W-:Y:S01]  /*04c0*/  IMAD R2, R9, 0x20, R20 ;  /* 0x0000002009027824 */ /* 0x000fe200078e0214 */
[----:B------:R-:W-:Y:S01]  /*04d0*/  STL [R1+0x90], R16 ;  /* 0x0000901001007387 */ /* 0x000fe20000100800 */
[----:B------:R-:W-:Y:S01]  /*04e0*/  IMAD.IADD R223, R223, 0x1, R0 ;  /* 0x00000001dfdf7824 */ /* 0x000fe200078e0200 */
[----:B------:R-:W-:-:S02]  /*04f0*/  IADD3 R0, R18, 0x40, RZ ;  /* 0x0000004012007810 */ /* 0x000fc40007ffe0ff */
[----:B------:R-:W-:Y:S01]  /*0500*/  STL [R1+0x5c], R15 ;  /* 0x00005c0f01007387 */ /* 0x000fe20000100800 */
[----:B------:R-:W-:Y:S02]  /*0510*/  IADD3 R3, R18, 0xc0, RZ ;  /* 0x000000c012037810 */ /* 0x000fe40007ffe0ff */
[----:B------:R-:W-:Y:S01]  /*0520*/  SHF.R.S32.HI R5, RZ, 0x1f, R0 ;  /* 0x0000001fff057819 */ /* 0x000fe20000011400 */
[----:B------:R1:W-:Y:S01]  /*0530*/  STL [R1+0x94], R2 ;  /* 0x0000940201007387 */ /* 0x0003e20000100800 */
[----:B------:R-:W-:Y:S02]  /*0540*/  SHF.R.S32.HI R4, RZ, 0x1f, R4 ;  /* 0x0000001fff047819 */ /* 0x000fe40000011404 */
[----:B------:R-:W-:Y:S01]  /*0550*/  LOP3.LUT P0, RZ, R7, 0x4, RZ, 0xc0, !PT ;  /* 0x0000000407ff7812 */ /* 0x000fe2000780c0ff */
[----:B------:R-:W-:Y:S01]  /*0560*/  STL [R1+0x78], R5 ;  /* 0x0000780501007387 */ /* 0x000fe20000100800 */
[----:B------:R-:W-:Y:S02]  /*0570*/  LEA R216, R216, 0xc100, 0x1 ;  /* 0x0000c100d8d87811 */ /* 0x000fe400078e08ff */
[----:B------:R-:W-:Y:S01]  /*0580*/  R2P PR, R9, 0x6 ;  /* 0x0000000609007804 */ /* 0x000fe20000000000 */
[----:B------:R2:W-:Y:S01]  /*0590*/  STL [R1+0x74], R4 ;  /* 0x0000740401007387 */ /* 0x0005e20000100800 */
[----:B------:R-:W-:-:S02]  /*05a0*/  SEL R218, R218, 0xffffffe0, !P3 ;  /* 0xffffffe0dada7807 */ /* 0x000fc40005800000 */
[----:B------:R-:W-:Y:S02]  /*05b0*/  LEA R223, R223, 0x18100, 0x1 ;  /* 0x00018100dfdf7811 */ /* 0x000fe400078e08ff */
        /* <DEDUP_REMOVED lines=8> */
[--C-:B------:R-:W-:Y:S01]  /*0640*/  IMAD.IADD R226, R223, 0x1, R220.reuse ;  /* 0x00000001dfe27824 */ /* 0x100fe200078e02dc */
[----:B------:R-:W-:Y:S01]  /*0650*/  @P1 IADD3 R227, R216, -0x20, RZ ;  /* 0xffffffe0d8e31810 */ /* 0x000fe20007ffe0ff */
[----:B------:R-:W-:Y:S01]  /*0660*/  IMAD.IADD R221, R220, 0x1, R217 ;  /* 0x00000001dcdd7824 */ /* 0x000fe200078e02d9 */
[----:B-1----:R-:W-:Y:S01]  /*0670*/  LOP3.LUT R2, R8, 0x7ffffffc, RZ, 0xc0, !PT ;  /* 0x7ffffffc08027812 */ /* 0x002fe200078ec0ff */
[----:B------:R-:W-:Y:S01]  /*0680*/  IMAD.IADD R225, R224, 0x1, R220 ;  /* 0x00000001e0e17824 */ /* 0x000fe200078e02dc */
[C---:B------:R-:W-:Y:S01]  /*0690*/  IADD3 R250, R227.reuse, 0x800, RZ ;  /* 0x00000800e3fa7810 */ /* 0x040fe20007ffe0ff */
[----:B------:R-:W-:Y:S01]  /*06a0*/  IMAD.SHL.U32 R251, R10, 0x2, RZ ;  /* 0x000000020afb7824 */ /* 0x000fe200078e00ff */
[----:B------:R-:W-:Y:S01]  /*06b0*/  IADD3 R249, R227, 0x1000, RZ ;  /* 0x00001000e3f97810 */ /* 0x000fe20007ffe0ff */
[----:B------:R-:W-:Y:S01]  /*06c0*/  IMAD.IADD R0, R17, 0x1, -R2 ;  /* 0x0000000111007824 */ /* 0x000fe200078e0a02 */
[----:B------:R-:W-:Y:S01]  /*06d0*/  SHF.R.S32.HI R2, RZ, 0x1f, R3 ;  /* 0x0000001fff027819 */ /* 0x000fe20000011403 */
[----:B------:R-:W-:Y:S01]  /*06e0*/  IMAD.IADD R219, R219, 0x1, R227 ;  /* 0x00000001dbdb7824 */ /* 0x000fe200078e02e3 */
[C---:B------:R-:W-:Y:S01]  /*06f0*/  IADD3 R248, R227.reuse, 0x1800, RZ ;  /* 0x00001800e3f87810 */ /* 0x040fe20007ffe0ff */
[----:B------:R-:W-:Y:S01]  /*0700*/  IMAD.SHL.U32 R0, R0, 0x2, RZ ;  /* 0x0000000200007824 */ /* 0x000fe200078e00ff */
[C---:B------:R-:W-:Y:S01]  /*0710*/  IADD3 R247, R227.reuse, 0x2000, RZ ;  /* 0x00002000e3f77810 */ /* 0x040fe20007ffe0ff */
[----:B------:R1:W-:Y:S01]  /*0720*/  STL [R1+0x70], R2 ;  /* 0x0000700201007387 */ /* 0x0003e20000100800 */
[----:B------:R-:W-:Y:S01]  /*0730*/  IADD3 R246, R227, 0x2800, RZ ;  /* 0x00002800e3f67810 */ /* 0x000fe20007ffe0ff */
[----:B------:R-:W-:Y:S01]  /*0740*/  IMAD.IADD R220, R220, 0x1, R218 ;  /* 0x00000001dcdc7824 */ /* 0x000fe200078e02da */
[----:B--2---:R-:W-:-:S02]  /*0750*/  IADD3 R4, R0, 0xe0, RZ ;  /* 0x000000e000047810 */ /* 0x004fc40007ffe0ff */
[----:B------:R-:W-:Y:S02]  /*0760*/  IADD3 R3, R0, 0xe8, RZ ;  /* 0x000000e800037810 */ /* 0x000fe40007ffe0ff */
        /* <DEDUP_REMOVED lines=8> */
[C---:B------:R-:W-:Y:S01]  /*07f0*/  IADD3 R237, R227.reuse, 0x7000, RZ ;  /* 0x00007000e3ed7810 */ /* 0x040fe20007ffe0ff */
[----:B-1----:R-:W-:Y:S01]  /*0800*/  IMAD R2, R14, 0x8, R16 ;  /* 0x000000080e027824 */ /* 0x002fe200078e0210 */
[C---:B------:R-:W-:Y:S02]  /*0810*/  IADD3 R236, R227.reuse, 0x7800, RZ ;  /* 0x00007800e3ec7810 */ /* 0x040fe40007ffe0ff */
[----:B------:R-:W-:-:S02]  /*0820*/  IADD3 R235, R227, 0x8000, RZ ;  /* 0x00008000e3eb7810 */ /* 0x000fc40007ffe0ff */
[----:B------:R1:W-:Y:S01]  /*0830*/  STL [R1+0x8c], R2 ;  /* 0x00008c0201007387 */ /* 0x0003e20000100800 */
[C---:B------:R-:W-:Y:S02]  /*0840*/  IADD3 R234, R227.reuse, 0x8800, RZ ;  /* 0x00008800e3ea7810 */ /* 0x040fe40007ffe0ff */
[C---:B------:R-:W-:Y:S01]  /*0850*/  IADD3 R233, R227.reuse, 0x9000, RZ ;  /* 0x00009000e3e97810 */ /* 0x040fe20007ffe0ff */
        /* <DEDUP_REMOVED lines=8> */
[C---:B-1----:R-:W-:Y:S02]  /*08e0*/  IADD3 R2, R0.reuse, 0xf0, RZ ;  /* 0x000000f000027810 */ /* 0x042fe40007ffe0ff */
[----:B--2---:R-:W-:-:S03]  /*08f0*/  IADD3 R0, R0, 0xf8, RZ ;  /* 0x000000f800007810 */ /* 0x004fc60007ffe0ff */
[----:B------:R1:W-:Y:S01]  /*0900*/  STL [R1+0x64], R2 ;  /* 0x0000640201007387 */ /* 0x0003e20000100800 */
[----:B---3--:R-:W-:-:S03]  /*0910*/  SHF.R.S32.HI R4, RZ, 0x1f, R4 ;  /* 0x0000001fff047819 */ /* 0x008fc60000011404 */
[----:B------:R2:W-:Y:S01]  /*0920*/  STL [R1+0x60], R0 ;  /* 0x0000600001007387 */ /* 0x0005e20000100800 */
[----:B----4-:R-:W-:-:S03]  /*0930*/  SHF.R.S32.HI R3, RZ, 0x1f, R3 ;  /* 0x0000001fff037819 */ /* 0x010fc60000011403 */
[----:B------:R3:W-:Y:S04]  /*0940*/  STL [R1+0x88], R4 ;  /* 0x0000880401007387 */ /* 0x0007e80000100800 */
[----:B------:R3:W-:Y:S01]  /*0950*/  STL [R1+0x84], R3 ;  /* 0x0000840301007387 */ /* 0x0007e20000100800 */
[----:B-1----:R-:W-:Y:S02]  /*0960*/  SHF.R.S32.HI R2, RZ, 0x1f, R2 ;  /* 0x0000001fff027819 */ /* 0x002fe40000011402 */
[----:B--2---:R-:W-:-:S03]  /*0970*/  SHF.R.S32.HI R0, RZ, 0x1f, R0 ;  /* 0x0000001fff007819 */ /* 0x004fc60000011400 */
[----:B------:R3:W-:Y:S04]  /*0980*/  STL [R1+0x80], R2 ;  /* 0x0000800201007387 */ /* 0x0007e80000100800 */
[----:B------:R3:W-:Y:S02]  /*0990*/  STL [R1+0x7c], R0 ;  /* 0x00007c0001007387 */ /* 0x0007e40000100800 */
.L_x_4767:
[----:B---3--:R-:W2:Y:S01]  /*09a0*/  LDL R4, [R1+0x5c] ;  /* 0x00005c0001047983 */ /* 0x008ea20000100800 */
        /* <DEDUP_REMOVED lines=18> */
.L_x_4731:
[----:B------:R-:W-:-:S04]  /*0ad0*/  MOV R0, c[0x0][0x554] ;  /* 0x0001550000007a02 */ /* 0x000fc80000000f00 */
[----:B------:R-:W-:Y:S02]  /*0ae0*/  ISETP.NE.AND P0, PT, R0, 0x1, PT ;  /* 0x000000010000780c */ /* 0x000fe40003f05270 */
[----:B------:R-:W-:-:S11]  /*0af0*/  MOV R0, R2 ;  /* 0x0000000200007202 */ /* 0x000fd60000000f00 */
[----:B------:R-:W-:-:S05]  /*0b00*/  @P0 IMAD.HI.U32 R4, R2, c[0x0][0x558], RZ ;  /* 0x0001560002040a27 */ /* 0x000fca00078e00ff */
[----:B------:R-:W-:-:S05]  /*0b10*/  @P0 SHF.R.U32.HI R0, RZ, c[0x0][0x55c], R4 ;  /* 0x00015700ff000a19 */ /* 0x000fca0000011604 */
[----:B------:R-:W-:Y:S02]  /*0b20*/  IMAD R4, R0, c[0x0][0x554], RZ ;  /* 0x0001550000047a24 */ /* 0x000fe400078e02ff */
.L_x_4732:
[----:B------:R-:W-:Y:S05]  /*0b30*/  BSYNC B0 ;  /* 0x0000000000007941 */ /* 0x000fea0003800000 */
.L_x_4730:
[----:B------:R-:W2:Y:S01]  /*0b40*/  LDL.LU R11, [R1] ;  /* 0x00000000010b7983 */ /* 0x000ea20000300800 */
        /* <DEDUP_REMOVED lines=42> */
[----:B------:R1:W-:Y:S04]  /*0df0*/  STL [R1], R11 ;  /* 0x0000000b01007387 */ /* 0x0003e80000100800 */
        /* <DEDUP_REMOVED lines=34> */
.L_x_4734:
[----:B------:R-:W-:Y:S05]  /*1020*/  BSYNC B0 ;  /* 0x0000000000007941 */ /* 0x000fea0003800000 */
.L_x_4733:
        /* <DEDUP_REMOVED lines=157> */
[----:B------:R1:W-:Y:S01]  /*1a00*/  STL [R1], R23 ;  /* 0x0000001701007387 */ /* 0x0003e20000100800 */
        /* <DEDUP_REMOVED lines=22> */
.L_x_4768:
[----:B------:R-:W-:Y:S05]  /*1b70*/  BRA.DIV ~URZ, `(.L_x_4737) ;  /* 0x00011fd27f007947 */ /* 0x000fea000b800000 */
[----:B-1----:R1:W4:Y:S02]  /*1b80*/  SHFL.IDX PT, R2, R11, RZ, 0x181f ;  /* 0x00181fff0b027589 */ /* 0x00232400000e0000 */
.L_x_4769:
        /* <DEDUP_REMOVED lines=25> */
.L_x_4739:
[----:B------:R-:W-:Y:S05]  /*1d20*/  BSYNC B0 ;  /* 0x0000000000007941 */ /* 0x000fea0003800000 */
.L_x_4738:
[----:B------:R-:W-:Y:S05]  /*1d30*/  BRA.DIV ~URZ, `(.L_x_4740) ;  /* 0x00011e827f007947 */ /* 0x000fea000b800000 */
[----:B---3--:R3:W1:Y:S04]  /*1d40*/  SHFL.IDX PT, R6, R10, 0x1, 0x181f ;  /* 0x00381f000a067f89 */ /* 0x00866800000e0000 */
[----:B--2-4-:R3:W2:Y:S02]  /*1d50*/  SHFL.IDX PT, R2, R11, 0x1, 0x181f ;  /* 0x00381f000b027f89 */ /* 0x0146a400000e0000 */
.L_x_4770:
        /* <DEDUP_REMOVED lines=24> */
.L_x_4742:
[----:B------:R-:W-:Y:S05]  /*1ee0*/  BSYNC B0 ;  /* 0x0000000000007941 */ /* 0x000fea0003800000 */
.L_x_4741:
[----:B------:R-:W-:Y:S05]  /*1ef0*/  BRA.DIV ~URZ, `(.L_x_4743) ;  /* 0x00011d927f007947 */ /* 0x000fea000b800000 */
[----:B-1----:R1:W4:Y:S02]  /*1f00*/  SHFL.IDX PT, R6, R10, 0x2, 0x181f ;  /* 0x00581f000a067f89 */ /* 0x00232400000e0000 */
.L_x_4771:
[----:B------:R-:W-:Y:S05]  /*1f10*/  BRA.DIV ~URZ, `(.L_x_4744) ;  /* 0x00011de27f007947 */ /* 0x000fea000b800000 */
[----:B--2---:R2:W1:Y:S02]  /*1f20*/  SHFL.IDX PT, R2, R11, 0x2, 0x181f ;  /* 0x00581f000b027f89 */ /* 0x00446400000e0000 */
.L_x_4772:
        /* <DEDUP_REMOVED lines=24> */
.L_x_4746:
[----:B------:R-:W-:Y:S05]  /*20b0*/  BSYNC B0 ;  /* 0x0000000000007941 */ /* 0x000fea0003800000 */
.L_x_4745:
[----:B------:R-:W-:Y:S05]  /*20c0*/  BRA.DIV ~URZ, `(.L_x_4747) ;  /* 0x00011ca27f007947 */ /* 0x000fea000b800000 */
[----:B----4-:R4:W2:Y:S04]  /*20d0*/  SHFL.IDX PT, R6, R10, 0x3, 0x181f ;  /* 0x00781f000a067f89 */ /* 0x0108a800000e0000 */
[----:B-1----:R4:W1:Y:S02]  /*20e0*/  SHFL.IDX PT, R2, R11, 0x3, 0x181f ;  /* 0x00781f000b027f89 */ /* 0x00286400000e0000 */
.L_x_4773:
        /* <DEDUP_REMOVED lines=25> */
[----:B------:R-:W3:Y:S04]  /*2280*/  LDL R9, [R1+0x20] ;  /* 0x0000200001097983 */ /* 0x000ee80000100800 */
[----:B------:R-:W4:Y:S04]  /*2290*/  LDL.64 R20, [R1+0x28] ;  /* 0x0000280001147983 */ /* 0x000f280000100a00 */
[----:B------:R-:W5:Y:S04]  /*22a0*/  LDL R130, [R1] ;  /* 0x0000000001827983 */ /* 0x000f680000100800 */
[----:B------:R-:W5:Y:S04]  /*22b0*/  LDL R16, [R1+0x38] ;  /* 0x0000380001107983 */ /* 0x000f680000100800 */
[----:B------:R-:W5:Y:S04]  /*22c0*/  LDL.64 R14, [R1+0x30] ;  /* 0x00003000010e7983 */ /* 0x000f680000100a00 */
[----:B------:R-:W1:Y:S01]  /*22d0*/  S2R R19, SR_TID.X ;  /* 0x0000000000137919 */ /* 0x000e620000002100 */
[----:B------:R-:W-:Y:S01]  /*22e0*/  IMAD.MOV.U32 R121, RZ, RZ, -0x60 ;  /* 0xffffffa0ff797424 */ /* 0x000fe200078e00ff */
[----:B------:R-:W-:Y:S01]  /*22f0*/  SHF.R.S32.HI R6, RZ, 0x1f, R120 ;  /* 0x0000001fff067819 */ /* 0x000fe20000011478 */
[----:B-1----:R-:W-:Y:S01]  /*2300*/  IMAD.WIDE.U32 R4, R120, c[0x0][0x1e0], RZ ;  /* 0x0000780078047a25 */ /* 0x002fe200078e00ff */
[----:B------:R-:W5:Y:S03]  /*2310*/  LDL R126, [R1+0xc] ;  /* 0x00000c00017e7983 */ /* 0x000f660000100800 */
[----:B------:R-:W-:Y:S01]  /*2320*/  IMAD R2, R6, c[0x0][0x1e0], RZ ;  /* 0x0000780006027a24 */ /* 0x000fe200078e02ff */
[----:B------:R-:W-:-:S04]  /*2330*/  SHF.R.S32.HI R17, RZ, 0x1f, R19 ;  /* 0x0000001fff117819 */ /* 0x000fc80000011413 */
[----:B------:R-:W-:-:S04]  /*2340*/  LEA.HI R17, R17, R19, RZ, 0x3 ;  /* 0x0000001311117211 */ /* 0x000fc800078f18ff */
[----:B------:R-:W-:Y:S01]  /*2350*/  SHF.R.S32.HI R17, RZ, 0x3, R17 ;  /* 0x00000003ff117819 */ /* 0x000fe20000011411 */
[----:B------:R-:W-:-:S04]  /*2360*/  IMAD R2, R120, c[0x0][0x1e4], R2 ;  /* 0x0000790078027a24 */ /* 0x000fc800078e0202 */
[----:B------:R-:W-:-:S04]  /*2370*/  IMAD.IADD R2, R5, 0x1, R2 ;  /* 0x0000000105027824 */ /* 0x000fc800078e0202 */
[----:B------:R-:W-:Y:S02]  /*2380*/  IMAD R3, R2, 0x60, RZ ;  /* 0x0000006002037824 */ /* 0x000fe400078e02ff */
[----:B------:R-:W-:Y:S02]  /*2390*/  IMAD.MOV.U32 R124, RZ, RZ, c[0x0][0x1e0] ;  /* 0x00007800ff7c7624 */ /* 0x000fe400078e00ff */
[----:B------:R-:W-:Y:S02]  /*23a0*/  IMAD.MOV.U32 R125, RZ, RZ, c[0x0][0x1e4] ;  /* 0x00007900ff7d7624 */ /* 0x000fe400078e00ff */
[----:B------:R-:W-:-:S04]  /*23b0*/  IMAD R6, R6, c[0x0][0x208], RZ ;  /* 0x0000820006067a24 */ /* 0x000fc800078e02ff */
[----:B------:R-:W-:Y:S02]  /*23c0*/  IMAD R10, R120, c[0x0][0x20c], R6 ;  /* 0x00008300780a7a24 */ /* 0x000fe400078e0206 */
[----:B------:R-:W-:Y:S02]  /*23d0*/  IMAD.MOV.U32 R34, RZ, RZ, c[0x0][0x208] ;  /* 0x00008200ff227624 */ /* 0x000fe400078e00ff */
[----:B------:R-:W-:-:S05]  /*23e0*/  IMAD.MOV.U32 R33, RZ, RZ, 0x6 ;  /* 0x00000006ff217424 */ /* 0x000fca00078e00ff */
[C---:B------:R-:W-:Y:S01]  /*23f0*/  SHF.L.U64.HI R33, R34.reuse, R33, c[0x0][0x20c] ;  /* 0x0000830022217619 */ /* 0x040fe20000010221 */
[----:B------:R-:W-:Y:S01]  /*2400*/  IMAD.SHL.U32 R34, R34, 0x40, RZ ;  /* 0x0000004022227824 */ /* 0x000fe200078e00ff */
[----:B------:R-:W-:Y:S01]  /*2410*/  LOP3.LUT P2, RZ, R32, 0x8, RZ, 0xc0, !PT ;  /* 0x0000000820ff7812 */ /* 0x000fe2000784c0ff */
[----:B------:R-:W-:Y:S01]  /*2420*/  BAR.SYNC.DEFER_BLOCKING 0x0 ;  /* 0x0000000000007b1d */ /* 0x000fe20000010000 */
[----:B--2---:R-:W-:-:S05]  /*2430*/  IMAD R121, R127, R121, 0x60 ;  /* 0x000000607f797424 */ /* 0x004fca00078e0279 */
[----:B------:R-:W-:-:S04]  /*2440*/  IADD3 R0, R121, c[0x0][0x1d0], -R17 ;  /* 0x0000740079007a10 */ /* 0x000fc80007ffe811 */
[----:B------:R-:W-:Y:S01]  /*2450*/  ISETP.GE.AND P0, PT, R0, 0x1, PT ;  /* 0x000000010000780c */ /* 0x000fe20003f06270 */
[----:B----4-:R-:W-:Y:S02]  /*2460*/  IMAD.MOV.U32 R122, RZ, RZ, R20 ;  /* 0x000000ffff7a7224 */ /* 0x010fe400078e0014 */
[----:B---3--:R-:W-:-:S04]  /*2470*/  IMAD.MOV.U32 R123, RZ, RZ, R9 ;  /* 0x000000ffff7b7224 */ /* 0x008fc800078e0009 */
[----:B------:R-:W-:Y:S01]  /*2480*/  IMAD.WIDE.U32 R4, R4, 0x60, R122 ;  /* 0x0000006004047825 */ /* 0x000fe200078e007a */
[----:B-----5:R-:W-:-:S03]  /*2490*/  LOP3.LUT P3, RZ, R130, 0x2, RZ, 0xc0, !PT ;  /* 0x0000000282ff7812 */ /* 0x020fc6000786c0ff */
[----:B------:R-:W-:Y:S02]  /*24a0*/  IMAD.IADD R5, R5, 0x1, R3 ;  /* 0x0000000105057824 */ /* 0x000fe400078e0203 */
        /* <DEDUP_REMOVED lines=13> */
[----:B------:R-:W-:-:S04]  /*2580*/  IMAD.WIDE.U32 R8, R120, c[0x0][0x208], RZ ;  /* 0x0000820078087a25 */ /* 0x000fc800078e00ff */
[----:B------:R-:W-:Y:S02]  /*2590*/  IMAD.IADD R9, R9, 0x1, R10 ;  /* 0x0000000109097824 */ /* 0x000fe400078e020a */
[----:B------:R-:W-:Y:S01]  /*25a0*/  IMAD.MOV.U32 R6, RZ, RZ, R14 ;  /* 0x000000ffff067224 */ /* 0x000fe200078e000e */
[----:B-1----:R-:W-:-:S04]  /*25b0*/  @P1 LEA R3, P0, R124, R4, 0x5 ;  /* 0x000000047c031211 */ /* 0x002fc800078028ff */
[----:B------:R-:W-:Y:S02]  /*25c0*/  @P1 LEA.HI.X R7, R124, R5, R125, 0x5, P0 ;  /* 0x000000057c071211 */ /* 0x000fe400000f2c7d */
[----:B------:R-:W-:-:S04]  /*25d0*/  @P1 LEA R2, P0, R3, c[0x0][0x1c8], 0x1 ;  /* 0x0000720003021a11 */ /* 0x000fc800078008ff */
[----:B------:R-:W-:Y:S02]  /*25e0*/  @P1 LEA.HI.X R3, R3, c[0x0][0x1cc], R7, 0x1, P0 ;  /* 0x0000730003031a11 */ /* 0x000fe400000f0c07 */
[----:B------:R-:W-:Y:S01]  /*25f0*/  ISETP.GE.AND P0, PT, R0, 0x41, PT ;  /* 0x000000410000780c */ /* 0x000fe20003f06270 */
[----:B------:R-:W-:Y:S02]  /*2600*/  IMAD.MOV.U32 R7, RZ, RZ, R16 ;  /* 0x000000ffff077224 */ /* 0x000fe400078e0010 */
[----:B------:R-:W-:Y:S01]  /*2610*/  IMAD.WIDE.U32 R10, R124, 0x40, RZ ;  /* 0x000000407c0a7825 */ /* 0x000fe200078e00ff */
[----:B------:R1:W-:Y:S04]  /*2620*/  @P1 LDGSTS.E.BYPASS.LTC128B.128 [R251+0xd100], [R2.64], !P5 ;  /* 0x0d10000002fb1fae */ /* 0x0003e8000e901d48 */
[----:B------:R1:W-:Y:S01]  /*2630*/  @P1 LDGSTS.E.BYPASS.LTC128B.128 [R251+0x10100], [R2.64+0x80], !P3 ;  /* 0x1010008002fb1fae */ /* 0x0003e2000d901d48 */
[----:B------:R-:W-:-:S03]  /*2640*/  IMAD.WIDE.U32 R6, R8, 0x60, R6 ;  /* 0x0000006008067825 */ /* 0x000fc600078e0006 */
[----:B------:R1:W-:Y:S04]  /*2650*/  @P1 LDGSTS.E.BYPASS.LTC128B.128 [R251+0x13100], [R2.64+0x100], !P4 ;  /* 0x1310010002fb1fae */ /* 0x0003e8000e101d48 */
[----:B------:R1:W-:Y:S01]  /*2660*/  @P1 LDGSTS.E.BYPASS.LTC128B.128 [R251+0x16100], [R2.64+0x180], !P6 ;  /* 0x1610018002fb1fae */ /* 0x0003e2000f101d48 */
[----:B------:R-:W-:Y:S02]  /*2670*/  @P0 IADD3 R8, P1, R4, R10, RZ ;  /* 0x0000000a04080210 */ /* 0x000fe40007f3e0ff */
[----:B------:R-:W-:Y:S01]  /*2680*/  @P0 ISETP.GE.AND P5, PT, R128, c[0x0][0x1d4], PT ;  /* 0x0000750080000a0c */ /* 0x000fe20003fa6270 */
[----:B-1----:R-:W-:Y:S02]  /*2690*/  IMAD.SHL.U32 R2, R125, 0x40, RZ ;  /* 0x000000407d027824 */ /* 0x002fe400078e00ff */
[----:B------:R-:W-:-:S03]  /*26a0*/  IMAD R3, R9, 0x60, RZ ;  /* 0x0000006009037824 */ /* 0x000fc600078e02ff */
[----:B------:R-:W-:Y:S01]  /*26b0*/  @P0 IADD3.X R5, R5, R11, R2, P1, !PT ;  /* 0x0000000b05050210 */ /* 0x000fe20000ffe402 */
[----:B------:R-:W-:Y:S01]  /*26c0*/  IMAD.IADD R3, R7, 0x1, R3 ;  /* 0x0000000107037824 */ /* 0x000fe200078e0203 */
[----:B------:R-:W-:-:S04]  /*26d0*/  LEA R2, P1, R6, c[0x0][0x1f8], 0x1 ;  /* 0x00007e0006027a11 */ /* 0x000fc800078208ff */
        /* <DEDUP_REMOVED lines=22> */
[----:B------:R-:W-:Y:S04]  /*2840*/  LDSM.16.M88.4 R28, [R216] ;  /* 0x00000000d81c783b */ /* 0x000fe80000000200 */
[----:B------:R-:W1:Y:S04]  /*2850*/  LDSM.16.M88.4 R24, [R216+0x800] ;  /* 0x00080000d818783b */ /* 0x000e680000000200 */
[----:B------:R-:W2:Y:S04]  /*2860*/  LDSM.16.M88.4 R20, [R216+0x1000] ;  /* 0x00100000d814783b */ /* 0x000ea80000000200 */
[----:B------:R-:W3:Y:S04]  /*2870*/  LDSM.16.M88.4 R48, [R216+0x1800] ;  /* 0x00180000d830783b */ /* 0x000ee80000000200 */
[----:B------:R-:W4:Y:S04]  /*2880*/  LDSM.16.M88.4 R56, [R216+0x2000] ;  /* 0x00200000d838783b */ /* 0x000f280000000200 */
[----:B------:R-:W5:Y:S04]  /*2890*/  LDSM.16.M88.4 R68, [R216+0x2800] ;  /* 0x00280000d844783b */ /* 0x000f680000000200 */
[----:B------:R-:W-:Y:S04]  /*28a0*/  LDSM.16.M88.4 R8, [R224] ;  /* 0x00000000e008783b */ /* 0x000fe80000000200 */
[----:B------:R-:W-:Y:S04]  /*28b0*/  LDSM.16.M88.4 R64, [R227] ;  /* 0x00000000e340783b */ /* 0x000fe80000000200 */
[----:B------:R-:W1:Y:S04]  /*28c0*/  LDSM.16.M88.4 R60, [R250] ;  /* 0x00000000fa3c783b */ /* 0x000e680000000200 */
[----:B------:R-:W1:Y:S04]  /*28d0*/  LDSM.16.M88.4 R80, [R249] ;  /* 0x00000000f950783b */ /* 0x000e680000000200 */
        /* <DEDUP_REMOVED lines=14> */
[----:B------:R-:W-:-:S05]  /*29c0*/  IADD3 R12, P0, R34, R2, RZ ;  /* 0x00000002220c7210 */ /* 0x000fca0007f1e0ff */
[----:B------:R-:W-:Y:S01]  /*29d0*/  IMAD.X R13, R33, 0x1, R3, P0 ;  /* 0x00000001210d7824 */ /* 0x000fe200000e0603 */
[----:B-1----:R-:W-:-:S05]  /*29e0*/  IADD3 R2, P0, R12, R34, RZ ;  /* 0x000000220c027210 */ /* 0x002fca0007f1e0ff */
[----:B------:R-:W-:Y:S01]  /*29f0*/  IMAD.X R3, R13, 0x1, R33, P0 ;  /* 0x000000010d037824 */ /* 0x000fe200000e0621 */
        /* <DEDUP_REMOVED lines=8> */
[----:B------:R-:W-:-:S13]  /*2a80*/  ISETP.LT.OR P0, PT, R0, 0x41, P1 ;  /* 0x000000410000780c */ /* 0x000fda0000f01670 */
[----:B------:R1:W-:Y:S01]  /*2a90*/  LDGSTS.E.BYPASS.LTC128B.128 [R251+0x2100], [R2.64], !P0 ;  /* 0x0210000002fb7fae */ /* 0x0003e2000c101d48 */
[C---:B------:R-:W-:Y:S02]  /*2aa0*/  ISETP.LT.OR P0, PT, R0.reuse, 0x41, !P4 ;  /* 0x000000410000780c */ /* 0x040fe40006701670 */
[C---:B------:R-:W-:Y:S01]  /*2ab0*/  ISETP.LT.OR P1, PT, R0.reuse, 0x41, !P3 ;  /* 0x000000410000780c */ /* 0x040fe20005f21670 */
[C---:B------:R-:W-:Y:S10]  /*2ac0*/  HMMA.16816.F32.BF16 R40, R4.reuse, R24, RZ ;  /* 0x000000180428723c */ /* 0x040ff400000418ff */
[----:B------:R1:W-:Y:S01]  /*2ad0*/  LDGSTS.E.BYPASS.LTC128B.128 [R251+0x5100], [R2.64+0x80], !P0 ;  /* 0x0510008002fb7fae */ /* 0x0003e2000c101d48 */
[----:B------:R-:W-:Y:S01]  /*2ae0*/  ISETP.LT.OR P0, PT, R0, 0x41, !P2 ;  /* 0x000000410000780c */ /* 0x000fe20005701670 */
[C---:B------:R-:W-:Y:S02]  /*2af0*/  HMMA.16816.F32.BF16 R32, R4.reuse, R26, RZ ;  /* 0x0000001a0420723c */ /* 0x040fe400000418ff */
[----:B------:R1:W-:Y:S06]  /*2b00*/  LDGSTS.E.BYPASS.LTC128B.128 [R251+0x8100], [R2.64+0x100], !P1 ;  /* 0x0810010002fb7fae */ /* 0x0003ec000c901d48 */
[C---:B--2---:R-:W-:Y:S04]  /*2b10*/  HMMA.16816.F32.BF16 R36, R4.reuse, R20, RZ ;  /* 0x000000140424723c */ /* 0x044fe800000418ff */
[----:B------:R2:W-:Y:S04]  /*2b20*/  LDGSTS.E.BYPASS.LTC128B.128 [R251+0xb100], [R2.64+0x180], !P0 ;  /* 0x0b10018002fb7fae */ /* 0x0005e8000c101d48 */
[C---:B------:R-:W-:Y:S01]  /*2b30*/  HMMA.16816.F32.BF16 R52, R4.reuse, R28, RZ ;  /* 0x0000001c0434723c */ /* 0x040fe200000418ff */
[----:B------:R-:W0:Y:S07]  /*2b40*/  LDGDEPBAR ;  /* 0x00000000000079af */ /* 0x000e2e0000000000 */
[C---:B------:R-:W-:Y:S08]  /*2b50*/  HMMA.16816.F32.BF16 R44, R4.reuse, R30, RZ ;  /* 0x0000001e042c723c */ /* 0x040ff000000418ff */
[C---:B------:R-:W-:Y:S08]  /*2b60*/  HMMA.16816.F32.BF16 R28, R4.reuse, R22, RZ ;  /* 0x00000016041c723c */ /* 0x040ff000000418ff */
[C---:B---3--:R-:W-:Y:S08]  /*2b70*/  HMMA.16816.F32.BF16 R24, R4.reuse, R48, RZ ;  /* 0x000000300418723c */ /* 0x048ff000000418ff */
[C---:B------:R-:W-:Y:S08]  /*2b80*/  HMMA.16816.F32.BF16 R20, R4.reuse, R50, RZ ;  /* 0x000000320414723c */ /* 0x040ff000000418ff */
[C---:B----4-:R-:W-:Y:S08]  /*2b90*/  HMMA.16816.F32.BF16 R16, R4.reuse, R56, RZ ;  /* 0x000000380410723c */ /* 0x050ff000000418ff */
[C---:B-1----:R-:W-:Y:S08]  /*2ba0*/  HMMA.16816.F32.BF16 R12, R4.reuse, R58, RZ ;  /* 0x0000003a040c723c */ /* 0x042ff000000418ff */
[C---:B-----5:R-:W-:Y:S08]  /*2bb0*/  HMMA.16816.F32.BF16 R96, R4.reuse, R68, RZ ;  /* 0x000000440460723c */ /* 0x060ff000000418ff */
[----:B------:R-:W-:Y:S01]  /*2bc0*/  HMMA.16816.F32.BF16 R92, R4, R70, RZ ;  /* 0x00000046045c723c */ /* 0x000fe200000418ff */
[----:B------:R-:W-:Y:S04]  /*2bd0*/  LDSM.16.M88.4 R4, [R226] ;  /* 0x00000000e204783b */ /* 0x000fe80000000200 */
[----:B------:R-:W1:Y:S03]  /*2be0*/  LDSM.16.M88.4 R68, [R222+0x800] ;  /* 0x00080000de44783b */ /* 0x000e660000000200 */
[C---:B------:R-:W-:Y:S01]  /*2bf0*/  HMMA.16816.F32.BF16 R48, R8.reuse, R60, R40 ;  /* 0x0000003c0830723c */ /* 0x040fe20000041828 */
[----:B------:R-:W3:Y:S07]  /*2c00*/  LDSM.16.M88.4 R40, [R222] ;  /* 0x00000000de28783b */ /* 0x000eee0000000200 */
[C---:B------:R-:W-:Y:S01]  /*2c10*/  HMMA.16816.F32.BF16 R76, R8.reuse, R62, R32 ;  /* 0x0000003e084c723c */ /* 0x040fe20000041820 */
[----:B------:R-:W4:Y:S04]  /*2c20*/  LDSM.16.M88.4 R60, [R222+0x1000] ;  /* 0x00100000de3c783b */ /* 0x000f280000000200 */
[----:B------:R-:W-:Y:S03]  /*2c30*/  LDSM.16.M88.4 R32, [R222+0x2000] ;  /* 0x00200000de20783b */ /* 0x000fe60000000200 */
[C---:B------:R-:W-:Y:S01]  /*2c40*/  HMMA.16816.F32.BF16 R72, R8.reuse, R80, R36 ;  /* 0x000000500848723c */ /* 0x040fe20000041824 */
[----:B------:R-:W5:Y:S07]  /*2c50*/  LDSM.16.M88.4 R36, [R222+0x1800] ;  /* 0x00180000de24783b */ /* 0x000f6e0000000200 */
[C---:B------:R-:W-:Y:S08]  /*2c60*/  HMMA.16816.F32.BF16 R88, R8.reuse, R64, R52 ;  /* 0x000000400858723c */ /* 0x040ff00000041834 */
[C---:B------:R-:W-:Y:S08]  /*2c70*/  HMMA.16816.F32.BF16 R84, R8.reuse, R66, R44 ;  /* 0x000000420854723c */ /* 0x040ff0000004182c */
[C---:B------:R-:W-:Y:S01]  /*2c80*/  HMMA.16816.F32.BF16 R64, R8.reuse, R82, R28 ;  /* 0x000000520840723c */ /* 0x040fe2000004181c */
[----:B------:R-:W1:Y:S04]  /*2c90*/  LDSM.16.M88.4 R28, [R222+0x2800] ;  /* 0x00280000de1c783b */ /* 0x000e680000000200 */
[----:B------:R-:W-:Y:S03]  /*2ca0*/  LDSM.16.M88.4 R80, [R219] ;  /* 0x00000000db50783b */ /* 0x000fe60000000200 */
[C---:B------:R-:W-:Y:S08]  /*2cb0*/  HMMA.16816.F32.BF16 R56, R8.reuse, R100, R24 ;  /* 0x000000640838723c */ /* 0x040ff00000041818 */
[C---:B------:R-:W-:Y:S01]  /*2cc0*/  HMMA.16816.F32.BF16 R52, R8.reuse, R102, R20 ;  /* 0x000000660834723c */ /* 0x040fe20000041814 */
[----:B------:R-:W-:Y:S07]  /*2cd0*/  LDSM.16.M88.4 R100, [R219+0x800] ;  /* 0x00080000db64783b */ /* 0x000fee0000000200 */
[C---:B------:R-:W-:Y:S01]  /*2ce0*/  HMMA.16816.F32.BF16 R20, R8.reuse, R108, R96 ;  /* 0x0000006c0814723c */ /* 0x040fe20000041860 */
[----:B------:R-:W-:Y:S07]  /*2cf0*/  LDSM.16.M88.4 R96, [R219+0x2000] ;  /* 0x00200000db60783b */ /* 0x000fee0000000200 */
[C---:B------:R-:W-:Y:S01]  /*2d00*/  HMMA.16816.F32.BF16 R44, R8.reuse, R104, R16 ;  /* 0x00000068082c723c */ /* 0x040fe20000041810 */
[----:B------:R-:W2:Y:S07]  /*2d10*/  LDSM.16.M88.4 R16, [R225] ;  /* 0x00000000e110783b */ /* 0x000eae0000000200 */
[C---:B------:R-:W-:Y:S01]  /*2d20*/  HMMA.16816.F32.BF16 R24, R8.reuse, R106, R12 ;  /* 0x0000006a0818723c */ /* 0x040fe2000004180c */
[----:B------:R-:W-:Y:S07]  /*2d30*/  LDSM.16.M88.4 R104, [R245] ;  /* 0x00000000f568783b */ /* 0x000fee0000000200 */
[----:B------:R-:W-:Y:S01]  /*2d40*/  HMMA.16816.F32.BF16 R12, R8, R110, R92 ;  /* 0x0000006e080c723c */ /* 0x000fe2000004185c */
[----:B------:R-:W2:Y:S04]  /*2d50*/  LDSM.16.M88.4 R92, [R219+0x1000] ;  /* 0x00100000db5c783b */ /* 0x000ea80000000200 */
[----:B------:R-:W-:Y:S03]  /*2d60*/  LDSM.16.M88.4 R108, [R242] ;  /* 0x00000000f26c783b */ /* 0x000fe60000000200 */
[C---:B-1----:R-:W-:Y:S08]  /*2d70*/  HMMA.16816.F32.BF16 R48, R4.reuse, R68, R48 ;  /* 0x000000440430723c */ /* 0x042ff00000041830 */
[C---:B------:R-:W-:Y:S01]  /*2d80*/  HMMA.16816.F32.BF16 R76, R4.reuse, R70, R76 ;  /* 0x00000046044c723c */ /* 0x040fe2000004184c */
[----:B------:R-:W1:Y:S07]  /*2d90*/  LDSM.16.M88.4 R68, [R219+0x1800] ;  /* 0x00180000db44783b */ /* 0x000e6e0000000200 */
[C---:B---3--:R-:W-:Y:S08]  /*2da0*/  HMMA.16816.F32.BF16 R8, R4.reuse, R40, R88 ;  /* 0x000000280408723c */ /* 0x048ff00000041858 */
[C---:B------:R-:W-:Y:S08]  /*2db0*/  HMMA.16816.F32.BF16 R40, R4.reuse, R42, R84 ;  /* 0x0000002a0428723c */ /* 0x040ff00000041854 */
[C---:B----4-:R-:W-:Y:S08]  /*2dc0*/  HMMA.16816.F32.BF16 R72, R4.reuse, R60, R72 ;  /* 0x0000003c0448723c */ /* 0x050ff00000041848 */
[C---:B------:R-:W-:Y:S08]  /*2dd0*/  HMMA.16816.F32.BF16 R64, R4.reuse, R62, R64 ;  /* 0x0000003e0440723c */ /* 0x040ff00000041840 */
[C---:B-----5:R-:W-:Y:S08]  /*2de0*/  HMMA.16816.F32.BF16 R60, R4.reuse, R36, R56 ;  /* 0x00000024043c723c */ /* 0x060ff00000041838 */
[C---:B------:R-:W-:Y:S08]  /*2df0*/  HMMA.16816.F32.BF16 R56, R4.reuse, R38, R52 ;  /* 0x000000260438723c */ /* 0x040ff00000041834 */
[C---:B------:R-:W-:Y:S01]  /*2e00*/  HMMA.16816.F32.BF16 R88, R4.reuse, R28, R20 ;  /* 0x0000001c0458723c */ /* 0x040fe20000041814 */
[----:B------:R-:W3:Y:S07]  /*2e10*/  LDSM.16.M88.4 R20, [R219+0x2800] ;  /* 0x00280000db14783b */ /* 0x000eee0000000200 */
[C---:B------:R-:W-:Y:S01]  /*2e20*/  HMMA.16816.F32.BF16 R52, R4.reuse, R32, R44 ;  /* 0x000000200434723c */ /* 0x040fe2000004182c */
[----:B------:R-:W-:Y:S07]  /*2e30*/  LDSM.16.M88.4 R44, [R216+0x3800] ;  /* 0x00380000d82c783b */ /* 0x000fee0000000200 */
[C---:B------:R-:W-:Y:S08]  /*2e40*/  HMMA.16816.F32.BF16 R32, R4.reuse, R34, R24 ;  /* 0x000000220420723c */ /* 0x040ff00000041818 */
[----:B------:R-:W-:Y:S01]  /*2e50*/  HMMA.16816.F32.BF16 R24, R4, R30, R12 ;  /* 0x0000001e0418723c */ /* 0x000fe2000004180c */
[----:B------:R-:W-:Y:S04]  /*2e60*/  LDSM.16.M88.4 R4, [R223+0x4000] ;  /* 0x00400000df04783b */ /* 0x000fe80000000200 */
[----:B------:R-:W4:Y:S03]  /*2e70*/  LDSM.16.M88.4 R28, [R216+0x3000] ;  /* 0x00300000d81c783b */ /* 0x000f260000000200 */
[C---:B--2---:R-:W-:Y:S01]  /*2e80*/  HMMA.16816.F32.BF16 R8, R16.reuse, R80, R8 ;  /* 0x000000501008723c */ /* 0x044fe20000041808 */
[----:B------:R-:W-:Y:S07]  /*2e90*/  LDSM.16.M88.4 R12, [R224+0x4000] ;  /* 0x00400000e00c783b */ /* 0x000fee0000000200 */
[C---:B------:R-:W-:Y:S08]  /*2ea0*/  HMMA.16816.F32.BF16 R36, R16.reuse, R82, R40 ;  /* 0x000000521024723c */ /* 0x040ff00000041828 */
[C---:B------:R-:W-:Y:S08]  /*2eb0*/  HMMA.16816.F32.BF16 R80, R16.reuse, R92, R72 ;  /* 0x0000005c1050723c */ /* 0x040ff00000041848 */
[C---:B-1----:R-:W-:Y:S01]  /*2ec0*/  HMMA.16816.F32.BF16 R72, R16.reuse, R68, R60 ;  /* 0x000000441048723c */ /* 0x042fe2000004183c */
[----:B------:R-:W1:Y:S07]  /*2ed0*/  LDSM.16.M88.4 R60, [R216+0x4800] ;  /* 0x00480000d83c783b */ /* 0x000e6e0000000200 */
[C---:B------:R-:W-:Y:S08]  /*2ee0*/  HMMA.16816.F32.BF16 R84, R16.reuse, R102, R76 ;  /* 0x000000661054723c */ /* 0x040ff0000004184c */
[C---:B------:R-:W-:Y:S01]  /*2ef0*/  HMMA.16816.F32.BF16 R68, R16.reuse, R70, R56 ;  /* 0x000000461044723c */ /* 0x040fe20000041838 */
[----:B------:R-:W2:Y:S07]  /*2f00*/  LDSM.16.M88.4 R56, [R216+0x5000] ;  /* 0x00500000d838783b */ /* 0x000eae0000000200 */
[C---:B------:R-:W-:Y:S01]  /*2f10*/  HMMA.16816.F32.BF16 R76, R16.reuse, R94, R64 ;  /* 0x0000005e104c723c */ /* 0x040fe20000041840 */
[----:B------:R-:W5:Y:S04]  /*2f20*/  LDSM.16.M88.4 R64, [R216+0x4000] ;  /* 0x00400000d840783b */ /* 0x000f680000000200 */
[----:B------:R-:W1:Y:S03]  /*2f30*/  LDSM.16.M88.4 R92, [R216+0x5800] ;  /* 0x00580000d85c783b */ /* 0x000e660000000200 */
[C---:B------:R-:W-:Y:S01]  /*2f40*/  HMMA.16816.F32.BF16 R40, R16.reuse, R100, R48 ;  /* 0x000000641028723c */ /* 0x040fe20000041830 */
[----:B------:R-:W-:Y:S07]  /*2f50*/  LDSM.16.M88.4 R100, [R243] ;  /* 0x00000000f364783b */ /* 0x000fee0000000200 */
[C---:B------:R-:W-:Y:S08]  /*2f60*/  HMMA.16816.F32.BF16 R52, R16.reuse, R96, R52 ;  /* 0x000000601034723c */ /* 0x040ff00000041834 */
[C---:B------:R-:W-:Y:S01]  /*2f70*/  HMMA.16816.F32.BF16 R48, R16.reuse, R98, R32 ;  /* 0x000000621030723c */ /* 0x040fe20000041820 */
[----:B------:R-:W1:Y:S07]  /*2f80*/  LDSM.16.M88.4 R96, [R244] ;  /* 0x00000000f460783b */ /* 0x000e6e0000000200 */
[C---:B---3--:R-:W-:Y:S08]  /*2f90*/  HMMA.16816.F32.BF16 R88, R16.reuse, R20, R88 ;  /* 0x000000141058723c */ /* 0x048ff00000041858 */
[----:B------:R-:W-:Y:S08]  /*2fa0*/  HMMA.16816.F32.BF16 R32, R16, R22, R24 ;  /* 0x000000161020723c */ /* 0x000ff00000041818 */
[C---:B----4-:R-:W-:Y:S08]  /*2fb0*/  HMMA.16816.F32.BF16 R24, R4.reuse, R28, R8 ;  /* 0x0000001c0418723c */ /* 0x050ff00000041808 */
[C---:B------:R-:W-:Y:S01]  /*2fc0*/  HMMA.16816.F32.BF16 R20, R4.reuse, R30, R36 ;  /* 0x0000001e0414723c */ /* 0x040fe20000041824 */
[----:B------:R-:W-:Y:S04]  /*2fd0*/  LDSM.16.M88.4 R36, [R240] ;  /* 0x00000000f024783b */ /* 0x000fe80000000200 */
[----:B------:R-:W-:Y:S03]  /*2fe0*/  LDSM.16.M88.4 R28, [R222+0x3000] ;  /* 0x00300000de1c783b */ /* 0x000fe60000000200 */
[C---:B------:R-:W-:Y:S08]  /*2ff0*/  HMMA.16816.F32.BF16 R8, R4.reuse, R46, R84 ;  /* 0x0000002e0408723c */ /* 0x040ff00000041854 */
[C---:B-1----:R-:W-:Y:S08]  /*3000*/  HMMA.16816.F32.BF16 R72, R4.reuse, R60, R72 ;  /* 0x0000003c0448723c */ /* 0x042ff00000041848 */
[C---:B------:R-:W-:Y:S08]  /*3010*/  HMMA.16816.F32.BF16 R84, R4.reuse, R62, R68 ;  /* 0x0000003e0454723c */ /* 0x040ff00000041844 */
[C---:B------:R-:W-:Y:S01]  /*3020*/  HMMA.16816.F32.BF16 R16, R4.reuse, R44, R40 ;  /* 0x0000002c0410723c */ /* 0x040fe20000041828 */
[----:B------:R-:W1:Y:S07]  /*3030*/  LDSM.16.M88.4 R44, [R241] ;  /* 0x00000000f12c783b */ /* 0x000e6e0000000200 */
[C---:B--2---:R-:W-:Y:S08]  /*3040*/  HMMA.16816.F32.BF16 R68, R4.reuse, R56, R52 ;  /* 0x000000380444723c */ /* 0x044ff00000041834 */
[C---:B------:R-:W-:Y:S08]  /*3050*/  HMMA.16816.F32.BF16 R60, R4.reuse, R58, R48 ;  /* 0x0000003a043c723c */ /* 0x040ff00000041830 */
[C---:B-----5:R-:W-:Y:S08]  /*3060*/  HMMA.16816.F32.BF16 R80, R4.reuse, R64, R80 ;  /* 0x000000400450723c */ /* 0x060ff00000041850 */
[C---:B------:R-:W-:Y:S01]  /*3070*/  HMMA.16816.F32.BF16 R76, R4.reuse, R66, R76 ;  /* 0x00000042044c723c */ /* 0x040fe2000004184c */
[----:B------:R-:W-:Y:S07]  /*3080*/  LDSM.16.M88.4 R64, [R222+0x4000] ;  /* 0x00400000de40783b */ /* 0x000fee0000000200 */
[C---:B------:R-:W-:Y:S01]  /*3090*/  HMMA.16816.F32.BF16 R56, R4.reuse, R92, R88 ;  /* 0x0000005c0438723c */ /* 0x040fe20000041858 */
[----:B------:R-:W-:Y:S07]  /*30a0*/  LDSM.16.M88.4 R88, [R222+0x5000] ;  /* 0x00500000de58783b */ /* 0x000fee0000000200 */
[----:B------:R-:W-:Y:S01]  /*30b0*/  HMMA.16816.F32.BF16 R52, R4, R94, R32 ;  /* 0x0000005e0434723c */ /* 0x000fe20000041820 */
[----:B------:R-:W2:Y:S07]  /*30c0*/  LDSM.16.M88.4 R4, [R226+0x4000] ;  /* 0x00400000e204783b */ /* 0x000eae0000000200 */
[C---:B------:R-:W-:Y:S01]  /*30d0*/  HMMA.16816.F32.BF16 R48, R12.reuse, R104, R24 ;  /* 0x000000680c30723c */ /* 0x040fe20000041818 */
[----:B------:R-:W3:Y:S07]  /*30e0*/  LDSM.16.M88.4 R24, [R222+0x3800] ;  /* 0x00380000de18783b */ /* 0x000eee0000000200 */
[C---:B------:R-:W-:Y:S01]  /*30f0*/  HMMA.16816.F32.BF16 R40, R12.reuse, R106, R20 ;  /* 0x0000006a0c28723c */ /* 0x040fe20000041814 */
[----:B------:R-:W-:Y:S07]  /*3100*/  LDSM.16.M88.4 R104, [R219+0x3800] ;  /* 0x00380000db68783b */ /* 0x000fee0000000200 */
[C---:B------:R-:W-:Y:S08]  /*3110*/  HMMA.16816.F32.BF16 R32, R12.reuse, R96, R16 ;  /* 0x000000600c20723c */ /* 0x040ff00000041810 */
[C---:B------:R-:W-:Y:S01]  /*3120*/  HMMA.16816.F32.BF16 R16, R12.reuse, R100, R80 ;  /* 0x000000640c10723c */ /* 0x040fe20000041850 */
[----:B------:R-:W4:Y:S07]  /*3130*/  LDSM.16.M88.4 R80, [R222+0x4800] ;  /* 0x00480000de50783b */ /* 0x000f2e0000000200 */
[C---:B------:R-:W-:Y:S08]  /*3140*/  HMMA.16816.F32.BF16 R76, R12.reuse, R102, R76 ;  /* 0x000000660c4c723c */ /* 0x040ff0000004184c */
[C---:B------:R-:W-:Y:S01]  /*3150*/  HMMA.16816.F32.BF16 R20, R12.reuse, R98, R8 ;  /* 0x000000620c14723c */ /* 0x040fe20000041808 */
[----:B------:R-:W5:Y:S04]  /*3160*/  LDSM.16.M88.4 R96, [R222+0x5800] ;  /* 0x00580000de60783b */ /* 0x000f680000000200 */
[----:B------:R-:W-:Y:S03]  /*3170*/  LDSM.16.M88.4 R8, [R225+0x4000] ;  /* 0x00400000e108783b */ /* 0x000fe60000000200 */
[C---:B------:R-:W-:Y:S08]  /*3180*/  HMMA.16816.F32.BF16 R72, R12.reuse, R108, R72 ;  /* 0x0000006c0c48723c */ /* 0x040ff00000041848 */
[C---:B------:R-:W-:Y:S01]  /*3190*/  HMMA.16816.F32.BF16 R84, R12.reuse, R110, R84 ;  /* 0x0000006e0c54723c */ /* 0x040fe20000041854 */
[----:B------:R-:W3:Y:S07]  /*31a0*/  LDSM.16.M88.4 R108, [R219+0x3000] ;  /* 0x00300000db6c783b */ /* 0x000eee0000000200 */
[C---:B-1----:R-:W-:Y:S08]  /*31b0*/  HMMA.16816.F32.BF16 R68, R12.reuse, R44, R68 ;  /* 0x0000002c0c44723c */ /* 0x042ff00000041844 */
[C---:B------:R-:W-:Y:S08]  /*31c0*/  HMMA.16816.F32.BF16 R60, R12.reuse, R46, R60 ;  /* 0x0000002e0c3c723c */ /* 0x040ff0000004183c */
[C---:B------:R-:W-:Y:S08]  /*31d0*/  HMMA.16816.F32.BF16 R56, R12.reuse, R36, R56 ;  /* 0x000000240c38723c */ /* 0x040ff00000041838 */
[----:B------:R-:W-:Y:S08]  /*31e0*/  HMMA.16816.F32.BF16 R52, R12, R38, R52 ;  /* 0x000000260c34723c */ /* 0x000ff00000041834 */
[C---:B--2---:R-:W-:Y:S01]  /*31f0*/  HMMA.16816.F32.BF16 R12, R4.reuse, R30, R40 ;  /* 0x0000001e040c723c */ /* 0x044fe20000041828 */
[----:B------:R-:W1:Y:S07]  /*3200*/  LDSM.16.M88.4 R40, [R219+0x4000] ;  /* 0x00400000db28783b */ /* 0x000e6e0000000200 */
[C---:B------:R-:W-:Y:S08]  /*3210*/  HMMA.16816.F32.BF16 R48, R4.reuse, R28, R48 ;  /* 0x0000001c0430723c */ /* 0x040ff00000041830 */
[C---:B---3--:R-:W-:Y:S08]  /*3220*/  HMMA.16816.F32.BF16 R44, R4.reuse, R24, R32 ;  /* 0x00000018042c723c */ /* 0x048ff00000041820 */
[C---:B------:R-:W-:Y:S01]  /*3230*/  HMMA.16816.F32.BF16 R32, R4.reuse, R64, R16 ;  /* 0x000000400420723c */ /* 0x040fe20000041810 */
[----:B------:R-:W2:Y:S07]  /*3240*/  LDSM.16.M88.4 R16, [R219+0x4800] ;  /* 0x00480000db10783b */ /* 0x000eae0000000200 */
[C---:B------:R-:W-:Y:S08]  /*3250*/  HMMA.16816.F32.BF16 R28, R4.reuse, R66, R76 ;  /* 0x00000042041c723c */ /* 0x040ff0000004184c */
[C---:B------:R-:W-:Y:S08]  /*3260*/  HMMA.16816.F32.BF16 R36, R4.reuse, R26, R20 ;  /* 0x0000001a0424723c */ /* 0x040ff00000041814 */
[C---:B----4-:R-:W-:Y:S01]  /*3270*/  HMMA.16816.F32.BF16 R24, R4.reuse, R80, R72 ;  /* 0x000000500418723c */ /* 0x050fe20000041848 */
[----:B------:R-:W-:Y:S07]  /*3280*/  LDSM.16.M88.4 R72, [R216+0x6000] ;  /* 0x00600000d848783b */ /* 0x000fee0000000200 */
[C---:B------:R-:W-:Y:S08]  /*3290*/  HMMA.16816.F32.BF16 R20, R4.reuse, R82, R84 ;  /* 0x000000520414723c */ /* 0x040ff00000041854 */
[C---:B------:R-:W-:Y:S08]  /*32a0*/  HMMA.16816.F32.BF16 R84, R4.reuse, R88, R68 ;  /* 0x000000580454723c */ /* 0x040ff00000041844 */
[C---:B-----5:R-:W-:Y:S01]  /*32b0*/  HMMA.16816.F32.BF16 R100, R4.reuse, R96, R56 ;  /* 0x000000600464723c */ /* 0x060fe20000041838 */
[----:B------:R-:W3:Y:S07]  /*32c0*/  LDSM.16.M88.4 R56, [R219+0x5800] ;  /* 0x00580000db38783b */ /* 0x000eee0000000200 */
[C---:B------:R-:W-:Y:S08]  /*32d0*/  HMMA.16816.F32.BF16 R80, R4.reuse, R90, R60 ;  /* 0x0000005a0450723c */ /* 0x040ff0000004183c */
[----:B------:R-:W-:Y:S01]  /*32e0*/  HMMA.16816.F32.BF16 R96, R4, R98, R52 ;  /* 0x000000620460723c */ /* 0x000fe20000041834 */
[----:B------:R-:W-:Y:S04]  /*32f0*/  LDSM.16.M88.4 R4, [R223+0x8000] ;  /* 0x00800000df04783b */ /* 0x000fe80000000200 */
[----:B------:R-:W-:Y:S03]  /*3300*/  LDSM.16.M88.4 R52, [R216+0x7000] ;  /* 0x00700000d834783b */ /* 0x000fe60000000200 */
[C---:B------:R-:W-:Y:S08]  /*3310*/  HMMA.16816.F32.BF16 R92, R8.reuse, R108, R48 ;  /* 0x0000006c085c723c */ /* 0x040ff00000041830 */
[C---:B-1----:R-:W-:Y:S01]  /*3320*/  HMMA.16816.F32.BF16 R68, R8.reuse, R42, R28 ;  /* 0x0000002a0844723c */ /* 0x042fe2000004181c */
[----:B------:R-:W1:Y:S07]  /*3330*/  LDSM.16.M88.4 R28, [R216+0x6800] ;  /* 0x00680000d81c783b */ /* 0x000e6e0000000200 */
[C---:B------:R-:W-:Y:S01]  /*3340*/  HMMA.16816.F32.BF16 R108, R8.reuse, R110, R12 ;  /* 0x0000006e086c723c */ /* 0x040fe2000004180c */
[----:B------:R-:W4:Y:S07]  /*3350*/  LDSM.16.M88.4 R12, [R219+0x5000] ;  /* 0x00500000db0c783b */ /* 0x000f2e0000000200 */
[C---:B------:R-:W-:Y:S01]  /*3360*/  HMMA.16816.F32.BF16 R88, R8.reuse, R104, R44 ;  /* 0x000000680858723c */ /* 0x040fe2000004182c */
[----:B------:R-:W-:Y:S07]  /*3370*/  LDSM.16.M88.4 R44, [R216+0x8000] ;  /* 0x00800000d82c783b */ /* 0x000fee0000000200 */
[C---:B--2---:R-:W-:Y:S01]  /*3380*/  HMMA.16816.F32.BF16 R60, R8.reuse, R16, R24 ;  /* 0x00000010083c723c */ /* 0x044fe20000041818 */
[----:B------:R-:W2:Y:S07]  /*3390*/  LDSM.16.M88.4 R24, [R216+0x7800] ;  /* 0x00780000d818783b */ /* 0x000eae0000000200 */
[C---:B------:R-:W-:Y:S08]  /*33a0*/  HMMA.16816.F32.BF16 R76, R8.reuse, R106, R36 ;  /* 0x0000006a084c723c */ /* 0x040ff00000041824 */
[C---:B------:R-:W-:Y:S08]  /*33b0*/  HMMA.16816.F32.BF16 R64, R8.reuse, R40, R32 ;  /* 0x000000280840723c */ /* 0x040ff00000041820 */
[C---:B------:R-:W-:Y:S01]  /*33c0*/  HMMA.16816.F32.BF16 R40, R8.reuse, R18, R20 ;  /* 0x000000120828723c */ /* 0x040fe20000041814 */
[----:B------:R-:W5:Y:S07]  /*33d0*/  LDSM.16.M88.4 R20, [R216+0x8800] ;  /* 0x00880000d814783b */ /* 0x000f6e0000000200 */
[----:B---3--:R-:W-:Y:S08]  /*33e0*/  HMMA.16816.F32.BF16 R16, R8, R58, R96 ;  /* 0x0000003a0810723c */ /* 0x008ff00000041860 */
[----:B-1----:R-:W-:Y:S08]  /*33f0*/  HMMA.16816.F32.BF16 R96, R4, R28, R88 ;  /* 0x0000001c0460723c */ /* 0x002ff00000041858 */
[C---:B----4-:R-:W-:Y:S08]  /*3400*/  HMMA.16816.F32.BF16 R48, R8.reuse, R12, R84 ;  /* 0x0000000c0830723c */ /* 0x050ff00000041854 */
[----:B------:R-:W-:Y:S01]  /*3410*/  HMMA.16816.F32.BF16 R36, R8, R14, R80 ;  /* 0x0000000e0824723c */ /* 0x000fe20000041850 */
[----:B------:R-:W-:Y:S07]  /*3420*/  LDSM.16.M88.4 R12, [R224+0x8000] ;  /* 0x00800000e00c783b */ /* 0x000fee0000000200 */
[----:B------:R-:W-:Y:S01]  /*3430*/  HMMA.16816.F32.BF16 R88, R4, R30, R76 ;  /* 0x0000001e0458723c */ /* 0x000fe2000004184c */
[----:B------:R-:W1:Y:S04]  /*3440*/  LDSM.16.M88.4 R28, [R239] ;  /* 0x00000000ef1c783b */ /* 0x000e680000000200 */
[----:B------:R-:W-:Y:S03]  /*3450*/  LDSM.16.M88.4 R76, [R235] ;  /* 0x00000000eb4c783b */ /* 0x000fe60000000200 */
[----:B------:R-:W-:Y:S01]  /*3460*/  HMMA.16816.F32.BF16 R32, R8, R56, R100 ;  /* 0x000000380820723c */ /* 0x000fe20000041864 */
[----:B------:R-:W-:Y:S07]  /*3470*/  LDSM.16.M88.4 R56, [R222+0x6000] ;  /* 0x00600000de38783b */ /* 0x000fee0000000200 */
[C---:B------:R-:W-:Y:S08]  /*3480*/  HMMA.16816.F32.BF16 R104, R4.reuse, R74, R108 ;  /* 0x0000004a0468723c */ /* 0x040ff0000004186c */
[C---:B--2---:R-:W-:Y:S08]  /*3490*/  HMMA.16816.F32.BF16 R108, R4.reuse, R24, R60 ;  /* 0x00000018046c723c */ /* 0x044ff0000004183c */
[C---:B------:R-:W-:Y:S01]  /*34a0*/  HMMA.16816.F32.BF16 R100, R4.reuse, R26, R40 ;  /* 0x0000001a0464723c */ /* 0x040fe20000041828 */
[----:B------:R-:W2:Y:S04]  /*34b0*/  LDSM.16.M88.4 R24, [R238] ;  /* 0x00000000ee18783b */ /* 0x000ea80000000200 */
[----:B------:R-:W-:Y:S03]  /*34c0*/  LDSM.16.M88.4 R40, [R222+0x7000] ;  /* 0x00700000de28783b */ /* 0x000fe60000000200 */
[C---:B------:R-:W-:Y:S01]  /*34d0*/  HMMA.16816.F32.BF16 R8, R4.reuse, R72, R92 ;  /* 0x000000480408723c */ /* 0x040fe2000004185c */
[----:B------:R-:W3:Y:S07]  /*34e0*/  LDSM.16.M88.4 R72, [R237] ;  /* 0x00000000ed48783b */ /* 0x000eee0000000200 */
[C---:B------:R-:W-:Y:S01]  /*34f0*/  HMMA.16816.F32.BF16 R112, R4.reuse, R54, R68 ;  /* 0x000000360470723c */ /* 0x040fe20000041844 */
[----:B------:R-:W4:Y:S07]  /*3500*/  LDSM.16.M88.4 R68, [R236] ;  /* 0x00000000ec44783b */ /* 0x000f2e0000000200 */
[C---:B------:R-:W-:Y:S01]  /*3510*/  HMMA.16816.F32.BF16 R116, R4.reuse, R52, R64 ;  /* 0x000000340474723c */ /* 0x040fe20000041840 */
[----:B------:R-:W2:Y:S07]  /*3520*/  LDSM.16.M88.4 R64, [R234] ;  /* 0x00000000ea40783b */ /* 0x000eae0000000200 */
[C---:B------:R-:W-:Y:S08]  /*3530*/  HMMA.16816.F32.BF16 R92, R4.reuse, R44, R48 ;  /* 0x0000002c045c723c */ /* 0x040ff00000041830 */
[C---:B------:R-:W-:Y:S01]  /*3540*/  HMMA.16816.F32.BF16 R84, R4.reuse, R46, R36 ;  /* 0x0000002e0454723c */ /* 0x040fe20000041824 */
[----:B------:R-:W-:Y:S04]  /*3550*/  LDSM.16.M88.4 R44, [R222+0x6800] ;  /* 0x00680000de2c783b */ /* 0x000fe80000000200 */
[----:B------:R-:W-:Y:S03]  /*3560*/  LDSM.16.M88.4 R36, [R222+0x7800] ;  /* 0x00780000de24783b */ /* 0x000fe60000000200 */
[C---:B-----5:R-:W-:Y:S08]  /*3570*/  HMMA.16816.F32.BF16 R80, R4.reuse, R20, R32 ;  /* 0x000000140450723c */ /* 0x060ff00000041820 */
[----:B------:R-:W-:Y:S08]  /*3580*/  HMMA.16816.F32.BF16 R60, R4, R22, R16 ;  /* 0x00000016043c723c */ /* 0x000ff00000041810 */
[C---:B-1----:R-:W-:Y:S01]  /*3590*/  HMMA.16816.F32.BF16 R4, R12.reuse, R28, R8 ;  /* 0x0000001c0c04723c */ /* 0x042fe20000041808 */
[----:B------:R-:W1:Y:S07]  /*35a0*/  LDSM.16.M88.4 R8, [R226+0x8000] ;  /* 0x00800000e208783b */ /* 0x000e6e0000000200 */
[C---:B------:R-:W-:Y:S01]  /*35b0*/  HMMA.16816.F32.BF16 R52, R12.reuse, R30, R104 ;  /* 0x0000001e0c34723c */ /* 0x040fe20000041868 */
[----:B------:R-:W-:Y:S07]  /*35c0*/  LDSM.16.M88.4 R104, [R222+0x8800] ;  /* 0x00880000de68783b */ /* 0x000fee0000000200 */
[C---:B--2---:R-:W-:Y:S08]  /*35d0*/  HMMA.16816.F32.BF16 R48, R12.reuse, R24, R96 ;  /* 0x000000180c30723c */ /* 0x044ff00000041860 */
[C---:B------:R-:W-:Y:S08]  /*35e0*/  HMMA.16816.F32.BF16 R32, R12.reuse, R26, R88 ;  /* 0x0000001a0c20723c */ /* 0x040ff00000041858 */
[C---:B---3--:R-:W-:Y:S01]  /*35f0*/  HMMA.16816.F32.BF16 R28, R12.reuse, R72, R116 ;  /* 0x000000480c1c723c */ /* 0x048fe20000041874 */
[----:B------:R-:W2:Y:S07]  /*3600*/  LDSM.16.M88.4 R116, [R222+0x8000] ;  /* 0x00800000de74783b */ /* 0x000eae0000000200 */
[C---:B------:R-:W-:Y:S01]  /*3610*/  HMMA.16816.F32.BF16 R24, R12.reuse, R74, R112 ;  /* 0x0000004a0c18723c */ /* 0x040fe20000041870 */
[----:B------:R-:W-:Y:S07]  /*3620*/  LDSM.16.M88.4 R112, [R222+0x9000] ;  /* 0x00900000de70783b */ /* 0x000fee0000000200 */
[C---:B----4-:R-:W-:Y:S01]  /*3630*/  HMMA.16816.F32.BF16 R20, R12.reuse, R68, R108 ;  /* 0x000000440c14723c */ /* 0x050fe2000004186c */
[----:B------:R-:W-:Y:S07]  /*3640*/  LDSM.16.M88.4 R108, [R228] ;  /* 0x00000000e46c783b */ /* 0x000fee0000000200 */
[C---:B------:R-:W-:Y:S08]  /*3650*/  HMMA.16816.F32.BF16 R16, R12.reuse, R70, R100 ;  /* 0x000000460c10723c */ /* 0x040ff00000041864 */
[C---:B------:R-:W-:Y:S01]  /*3660*/  HMMA.16816.F32.BF16 R68, R12.reuse, R76, R92 ;  /* 0x0000004c0c44723c */ /* 0x040fe2000004185c */
[----:B------:R-:W-:Y:S07]  /*3670*/  LDSM.16.M88.4 R92, [R219+0x6000] ;  /* 0x00600000db5c783b */ /* 0x000fee0000000200 */
[C---:B------:R-:W-:Y:S08]  /*3680*/  HMMA.16816.F32.BF16 R84, R12.reuse, R78, R84 ;  /* 0x0000004e0c54723c */ /* 0x040ff00000041854 */
[C---:B------:R-:W-:Y:S08]  /*3690*/  HMMA.16816.F32.BF16 R100, R12.reuse, R64, R80 ;  /* 0x000000400c64723c */ /* 0x040ff00000041850 */
[----:B------:R-:W-:Y:S01]  /*36a0*/  HMMA.16816.F32.BF16 R96, R12, R66, R60 ;  /* 0x000000420c60723c */ /* 0x000fe2000004183c */
[----:B------:R-:W-:Y:S07]  /*36b0*/  LDSM.16.M88.4 R12, [R223+0xc000] ;  /* 0x00c00000df0c783b */ /* 0x000fee0000000200 */
[C---:B-1----:R-:W-:Y:S01]  /*36c0*/  HMMA.16816.F32.BF16 R88, R8.reuse, R56, R4 ;  /* 0x000000380858723c */ /* 0x042fe20000041804 */
[----:B------:R-:W-:Y:S07]  /*36d0*/  LDSM.16.M88.4 R4, [R225+0x8000] ;  /* 0x00800000e104783b */ /* 0x000fee0000000200 */
[C---:B------:R-:W-:Y:S08]  /*36e0*/  HMMA.16816.F32.BF16 R72, R8.reuse, R40, R28 ;  /* 0x000000280848723c */ /* 0x040ff0000004181c */
[C---:B------:R-:W-:Y:S01]  /*36f0*/  HMMA.16816.F32.BF16 R60, R8.reuse, R42, R24 ;  /* 0x0000002a083c723c */ /* 0x040fe20000041818 */
[----:B------:R-:W1:Y:S07]  /*3700*/  LDSM.16.M88.4 R40, [R219+0x7800] ;  /* 0x00780000db28783b */ /* 0x000e6e0000000200 */
[C---:B------:R-:W-:Y:S01]  /*3710*/  HMMA.16816.F32.BF16 R76, R8.reuse, R46, R32 ;  /* 0x0000002e084c723c */ /* 0x040fe20000041820 */
[----:B------:R-:W3:Y:S07]  /*3720*/  LDSM.16.M88.4 R32, [R219+0x8800] ;  /* 0x00880000db20783b */ /* 0x000eee0000000200 */
[C---:B------:R-:W-:Y:S01]  /*3730*/  HMMA.16816.F32.BF16 R80, R8.reuse, R44, R48 ;  /* 0x0000002c0850723c */ /* 0x040fe20000041830 */
[----:B------:R-:W4:Y:S04]  /*3740*/  LDSM.16.M88.4 R48, [R219+0x6800] ;  /* 0x00680000db30783b */ /* 0x000f280000000200 */
[----:B------:R-:W5:Y:S03]  /*3750*/  LDSM.16.M88.4 R44, [R219+0x7000] ;  /* 0x00700000db2c783b */ /* 0x000f660000000200 */
[C---:B------:R-:W-:Y:S08]  /*3760*/  HMMA.16816.F32.BF16 R64, R8.reuse, R58, R52 ;  /* 0x0000003a0840723c */ /* 0x040ff00000041834 */
[C---:B------:R-:W-:Y:S08]  /*3770*/  HMMA.16816.F32.BF16 R56, R8.reuse, R36, R20 ;  /* 0x000000240838723c */ /* 0x040ff00000041814 */
[C---:B------:R-:W-:Y:S01]  /*3780*/  HMMA.16816.F32.BF16 R28, R8.reuse, R38, R16 ;  /* 0x00000026081c723c */ /* 0x040fe20000041810 */
[----:B------:R-:W3:Y:S07]  /*3790*/  LDSM.16.M88.4 R36, [R219+0x8000] ;  /* 0x00800000db24783b */ /* 0x000eee0000000200 */
[C---:B--2---:R-:W-:Y:S08]  /*37a0*/  HMMA.16816.F32.BF16 R24, R8.reuse, R116, R68 ;  /* 0x000000740818723c */ /* 0x044ff00000041844 */
[C---:B------:R-:W-:Y:S08]  /*37b0*/  HMMA.16816.F32.BF16 R20, R8.reuse, R118, R84 ;  /* 0x000000760814723c */ /* 0x040ff00000041854 */
[C---:B------:R-:W-:Y:S01]  /*37c0*/  HMMA.16816.F32.BF16 R16, R8.reuse, R104, R100 ;  /* 0x000000680810723c */ /* 0x040fe20000041864 */
[----:B------:R-:W2:Y:S07]  /*37d0*/  LDSM.16.M88.4 R100, [R216+0x9000] ;  /* 0x00900000d864783b */ /* 0x000eae0000000200 */
[----:B------:R-:W-:Y:S01]  /*37e0*/  HMMA.16816.F32.BF16 R8, R8, R106, R96 ;  /* 0x0000006a0808723c */ /* 0x000fe20000041860 */
[----:B------:R-:W2:Y:S04]  /*37f0*/  LDSM.16.M88.4 R96, [R216+0x9800] ;  /* 0x00980000d860783b */ /* 0x000ea80000000200 */
[----:B------:R-:W2:Y:S03]  /*3800*/  LDSM.16.M88.4 R104, [R216+0xa000] ;  /* 0x00a00000d868783b */ /* 0x000ea60000000200 */
[C---:B-1----:R-:W-:Y:S08]  /*3810*/  HMMA.16816.F32.BF16 R84, R4.reuse, R40, R56 ;  /* 0x000000280454723c */ /* 0x042ff00000041838 */
[C---:B---3--:R-:W-:Y:S01]  /*3820*/  HMMA.16816.F32.BF16 R56, R4.reuse, R32, R16 ;  /* 0x000000200438723c */ /* 0x048fe20000041810 */
[----:B------:R-:W-:Y:S07]  /*3830*/  LDSM.16.M88.4 R16, [R216+0xb000] ;  /* 0x00b00000d810783b */ /* 0x000fee0000000200 */
[C---:B------:R-:W-:Y:S01]  /*3840*/  HMMA.16816.F32.BF16 R32, R4.reuse, R34, R8 ;  /* 0x000000220420723c */ /* 0x040fe20000041808 */
[----:B------:R-:W1:Y:S07]  /*3850*/  LDSM.16.M88.4 R8, [R216+0xa800] ;  /* 0x00a80000d808783b */ /* 0x000e6e0000000200 */
[C---:B------:R-:W-:Y:S08]  /*3860*/  HMMA.16816.F32.BF16 R52, R4.reuse, R92, R88 ;  /* 0x0000005c0434723c */ /* 0x040ff00000041858 */
[C---:B------:R-:W-:Y:S08]  /*3870*/  HMMA.16816.F32.BF16 R64, R4.reuse, R94, R64 ;  /* 0x0000005e0440723c */ /* 0x040ff00000041840 */
[C---:B----4-:R-:W-:Y:S08]  /*3880*/  HMMA.16816.F32.BF16 R68, R4.reuse, R48, R80 ;  /* 0x000000300444723c */ /* 0x050ff00000041850 */
[C---:B------:R-:W-:Y:S08]  /*3890*/  HMMA.16816.F32.BF16 R48, R4.reuse, R50, R76 ;  /* 0x000000320430723c */ /* 0x040ff0000004184c */
[C---:B-----5:R-:W-:Y:S08]  /*38a0*/  HMMA.16816.F32.BF16 R88, R4.reuse, R44, R72 ;  /* 0x0000002c0458723c */ /* 0x060ff00000041848 */
[C---:B------:R-:W-:Y:S01]  /*38b0*/  HMMA.16816.F32.BF16 R92, R4.reuse, R46, R60 ;  /* 0x0000002e045c723c */ /* 0x040fe2000004183c */
[----:B------:R-:W-:Y:S04]  /*38c0*/  LDSM.16.M88.4 R44, [R232] ;  /* 0x00000000e82c783b */ /* 0x000fe80000000200 */
[----:B------:R-:W-:Y:S03]  /*38d0*/  LDSM.16.M88.4 R60, [R231] ;  /* 0x00000000e73c783b */ /* 0x000fe60000000200 */
[C---:B------:R-:W-:Y:S08]  /*38e0*/  HMMA.16816.F32.BF16 R76, R4.reuse, R36, R24 ;  /* 0x00000024044c723c */ /* 0x040ff00000041818 */
[C---:B------:R-:W-:Y:S01]  /*38f0*/  HMMA.16816.F32.BF16 R72, R4.reuse, R38, R20 ;  /* 0x000000260448723c */ /* 0x040fe20000041814 */
[----:B------:R-:W3:Y:S07]  /*3900*/  LDSM.16.M88.4 R36, [R216+0xb800] ;  /* 0x00b80000d824783b */ /* 0x000eee0000000200 */
[----:B------:R-:W-:Y:S01]  /*3910*/  HMMA.16816.F32.BF16 R80, R4, R42, R28 ;  /* 0x0000002a0450723c */ /* 0x000fe2000004181c */
[----:B------:R-:W-:Y:S04]  /*3920*/  LDSM.16.M88.4 R4, [R224+0xc000] ;  /* 0x00c00000e004783b */ /* 0x000fe80000000200 */
[----:B------:R-:W4:Y:S03]  /*3930*/  LDSM.16.M88.4 R28, [R233] ;  /* 0x00000000e91c783b */ /* 0x000f260000000200 */
[C---:B--2---:R-:W-:Y:S08]  /*3940*/  HMMA.16816.F32.BF16 R24, R12.reuse, R100, R52 ;  /* 0x000000640c18723c */ /* 0x044ff00000041834 */
[C---:B------:R-:W-:Y:S01]  /*3950*/  HMMA.16816.F32.BF16 R20, R12.reuse, R102, R64 ;  /* 0x000000660c14723c */ /* 0x040fe20000041840 */
[----:B------:R-:W2:Y:S07]  /*3960*/  LDSM.16.M88.4 R100, [R230] ;  /* 0x00000000e664783b */ /* 0x000eae0000000200 */
[C---:B------:R-:W-:Y:S08]  /*3970*/  HMMA.16816.F32.BF16 R40, R12.reuse, R96, R68 ;  /* 0x000000600c28723c */ /* 0x040ff00000041844 */
[C---:B------:R-:W-:Y:S01]  /*3980*/  HMMA.16816.F32.BF16 R48, R12.reuse, R98, R48 ;  /* 0x000000620c30723c */ /* 0x040fe20000041830 */
[----:B------:R-:W-:Y:S07]  /*3990*/  LDSM.16.M88.4 R96, [R222+0xb000] ;  /* 0x00b00000de60783b */ /* 0x000fee0000000200 */
[C---:B------:R-:W-:Y:S01]  /*39a0*/  HMMA.16816.F32.BF16 R68, R12.reuse, R106, R92 ;  /* 0x0000006a0c44723c */ /* 0x040fe2000004185c */
[----:B------:R-:W5:Y:S07]  /*39b0*/  LDSM.16.M88.4 R92, [R229] ;  /* 0x00000000e55c783b */ /* 0x000f6e0000000200 */
[C---:B-1----:R-:W-:Y:S08]  /*39c0*/  HMMA.16816.F32.BF16 R84, R12.reuse, R8, R84 ;  /* 0x000000080c54723c */ /* 0x042ff00000041854 */
[C---:B------:R-:W-:Y:S01]  /*39d0*/  HMMA.16816.F32.BF16 R80, R12.reuse, R10, R80 ;  /* 0x0000000a0c50723c */ /* 0x040fe20000041850 */
[----:B------:R-:W1:Y:S07]  /*39e0*/  LDSM.16.M88.4 R8, [R226+0xc000] ;  /* 0x00c00000e208783b */ /* 0x000e6e0000000200 */
[C---:B------:R-:W-:Y:S01]  /*39f0*/  HMMA.16816.F32.BF16 R52, R12.reuse, R104, R88 ;  /* 0x000000680c34723c */ /* 0x040fe20000041858 */
[----:B------:R-:W-:Y:S07]  /*3a00*/  LDSM.16.M88.4 R104, [R222+0xb800] ;  /* 0x00b80000de68783b */ /* 0x000fee0000000200 */
[C---:B------:R-:W-:Y:S08]  /*3a10*/  HMMA.16816.F32.BF16 R88, R12.reuse, R16, R76 ;  /* 0x000000100c58723c */ /* 0x040ff0000004184c */
[C---:B------:R-:W-:Y:S08]  /*3a20*/  HMMA.16816.F32.BF16 R76, R12.reuse, R18, R72 ;  /* 0x000000120c4c723c */ /* 0x040ff00000041848 */
[C---:B---3--:R-:W-:Y:S08]  /*3a30*/  HMMA.16816.F32.BF16 R72, R12.reuse, R36, R56 ;  /* 0x000000240c48723c */ /* 0x048ff00000041838 */
[----:B------:R-:W-:Y:S01]  /*3a40*/  HMMA.16816.F32.BF16 R64, R12, R38, R32 ;  /* 0x000000260c40723c */ /* 0x000fe20000041820 */
[----:B------:R-:W3:Y:S04]  /*3a50*/  LDSM.16.M88.4 R36, [R222+0x9800] ;  /* 0x00980000de24783b */ /* 0x000ee80000000200 */
[----:B------:R-:W1:Y:S03]  /*3a60*/  LDSM.16.M88.4 R32, [R222+0xa000] ;  /* 0x00a00000de20783b */ /* 0x000e660000000200 */
[C---:B----4-:R-:W-:Y:S08]  /*3a70*/  HMMA.16816.F32.BF16 R56, R4.reuse, R28, R24 ;  /* 0x0000001c0438723c */ /* 0x050ff00000041818 */
[C---:B------:R-:W-:Y:S08]  /*3a80*/  HMMA.16816.F32.BF16 R28, R4.reuse, R30, R20 ;  /* 0x0000001e041c723c */ /* 0x040ff00000041814 */
[C---:B------:R-:W-:Y:S08]  /*3a90*/  HMMA.16816.F32.BF16 R24, R4.reuse, R44, R40 ;  /* 0x0000002c0418723c */ /* 0x040ff00000041828 */
[C---:B------:R-:W-:Y:S01]  /*3aa0*/  HMMA.16816.F32.BF16 R20, R4.reuse, R46, R48 ;  /* 0x0000002e0414723c */ /* 0x040fe20000041830 */
[----:B------:R-:W4:Y:S07]  /*3ab0*/  LDSM.16.M88.4 R44, [R222+0xa800] ;  /* 0x00a80000de2c783b */ /* 0x000f2e0000000200 */
[C---:B------:R-:W-:Y:S08]  /*3ac0*/  HMMA.16816.F32.BF16 R16, R4.reuse, R60, R52 ;  /* 0x0000003c0410723c */ /* 0x040ff00000041834 */
[C---:B------:R-:W-:Y:S01]  /*3ad0*/  HMMA.16816.F32.BF16 R12, R4.reuse, R62, R68 ;  /* 0x0000003e040c723c */ /* 0x040fe20000041844 */
[----:B------:R-:W-:Y:S07]  /*3ae0*/  LDSM.16.M88.4 R68, [R219+0x9800] ;  /* 0x00980000db44783b */ /* 0x000fee0000000200 */
[C---:B--2---:R-:W-:Y:S08]  /*3af0*/  HMMA.16816.F32.BF16 R40, R4.reuse, R100, R84 ;  /* 0x000000640428723c */ /* 0x044ff00000041854 */
[C---:B------:R-:W-:Y:S01]  /*3b00*/  HMMA.16816.F32.BF16 R52, R4.reuse, R102, R80 ;  /* 0x000000660434723c */ /* 0x040fe20000041850 */
[----:B------:R-:W-:Y:S07]  /*3b10*/  LDSM.16.M88.4 R100, [R219+0xa800] ;  /* 0x00a80000db64783b */ /* 0x000fee0000000200 */
[C---:B-----5:R-:W-:Y:S08]  /*3b20*/  HMMA.16816.F32.BF16 R88, R4.reuse, R92, R88 ;  /* 0x0000005c0458723c */ /* 0x060ff00000041858 */
[C---:B------:R-:W-:Y:S01]  /*3b30*/  HMMA.16816.F32.BF16 R84, R4.reuse, R94, R76 ;  /* 0x0000005e0454723c */ /* 0x040fe2000004184c */
[----:B------:R-:W-:Y:S04]  /*3b40*/  LDSM.16.M88.4 R92, [R219+0xa000] ;  /* 0x00a00000db5c783b */ /* 0x000fe80000000200 */
[----:B------:R-:W-:Y:S03]  /*3b50*/  LDSM.16.M88.4 R76, [R219+0x9000] ;  /* 0x00900000db4c783b */ /* 0x000fe60000000200 */
[C---:B------:R-:W-:Y:S08]  /*3b60*/  HMMA.16816.F32.BF16 R80, R4.reuse, R108, R72 ;  /* 0x0000006c0450723c */ /* 0x040ff00000041848 */
[----:B------:R-:W-:Y:S01]  /*3b70*/  HMMA.16816.F32.BF16 R72, R4, R110, R64 ;  /* 0x0000006e0448723c */ /* 0x000fe20000041840 */
[----:B------:R-:W2:Y:S04]  /*3b80*/  LDSM.16.M88.4 R4, [R225+0xc000] ;  /* 0x00c00000e104783b */ /* 0x000ea80000000200 */
[----:B------:R-:W5:Y:S03]  /*3b90*/  LDSM.16.M88.4 R108, [R219+0xb000] ;  /* 0x00b00000db6c783b */ /* 0x000f660000000200 */
[C---:B-1----:R-:W-:Y:S08]  /*3ba0*/  HMMA.16816.F32.BF16 R64, R8.reuse, R112, R56 ;  /* 0x000000700840723c */ /* 0x042ff00000041838 */
[----:B------:R-:W-:Y:S01]  /*3bb0*/  HMMA.16816.F32.BF16 R60, R8, R114, R28 ;  /* 0x00000072083c723c */ /* 0x000fe2000004181c */
[----:B------:R-:W1:Y:S01]  /*3bc0*/  LDSM.16.M88.4 R112, [R219+0xb800] ;  /* 0x00b80000db70783b */ /* 0x000e620000000200 */
[----:B------:R-:W-:Y:S01]  /*3bd0*/  ISETP.GT.AND P0, PT, R120, R126, PT ;  /* 0x0000007e7800720c */ /* 0x000fe20003f04270 */
[----:B------:R-:W-:-:S05]  /*3be0*/  DEPBAR.LE SB0, 0x0 ;  /* 0x000080000000791a */ /* 0x000fca0000000000 */
[C---:B---3--:R-:W-:Y:S08]  /*3bf0*/  HMMA.16816.F32.BF16 R56, R8.reuse, R36, R24 ;  /* 0x000000240838723c */ /* 0x048ff00000041818 */
[C---:B------:R-:W-:Y:S08]  /*3c00*/  HMMA.16816.F32.BF16 R48, R8.reuse, R38, R20 ;  /* 0x000000260830723c */ /* 0x040ff00000041814 */
[C---:B------:R-:W-:Y:S08]  /*3c10*/  HMMA.16816.F32.BF16 R36, R8.reuse, R32, R16 ;  /* 0x000000200824723c */ /* 0x040ff00000041810 */
[C---:B------:R-:W-:Y:S08]  /*3c20*/  HMMA.16816.F32.BF16 R32, R8.reuse, R34, R12 ;  /* 0x000000220820723c */ /* 0x040ff0000004180c */
[C---:B----4-:R-:W-:Y:S08]  /*3c30*/  HMMA.16816.F32.BF16 R28, R8.reuse, R44, R40 ;  /* 0x0000002c081c723c */ /* 0x050ff00000041828 */
[C---:B------:R-:W-:Y:S08]  /*3c40*/  HMMA.16816.F32.BF16 R24, R8.reuse, R46, R52 ;  /* 0x0000002e0818723c */ /* 0x040ff00000041834 */
[C---:B------:R-:W-:Y:S08]  /*3c50*/  HMMA.16816.F32.BF16 R20, R8.reuse, R96, R88 ;  /* 0x000000600814723c */ /* 0x040ff00000041858 */
[C---:B------:R-:W-:Y:S08]  /*3c60*/  HMMA.16816.F32.BF16 R16, R8.reuse, R98, R84 ;  /* 0x000000620810723c */ /* 0x040ff00000041854 */
[C---:B------:R-:W-:Y:S08]  /*3c70*/  HMMA.16816.F32.BF16 R12, R8.reuse, R104, R80 ;  /* 0x00000068080c723c */ /* 0x040ff00000041850 */
[----:B------:R-:W-:Y:S01]  /*3c80*/  HMMA.16816.F32.BF16 R8, R8, R106, R72 ;  /* 0x0000006a0808723c */ /* 0x000fe20000041848 */
[----:B------:R-:W-:Y:S07]  /*3c90*/  BSSY B0, `(.L_x_4748) ;  /* 0x0000039000007945 */ /* 0x000fee0003800000 */
        /* <DEDUP_REMOVED lines=8> */
[C---:B-----5:R-:W-:Y:S08]  /*3d20*/  HMMA.16816.F32.BF16 R24, R4.reuse, R108, R20 ;  /* 0x0000006c0418723c */ /* 0x060ff00000041814 */
[C---:B------:R-:W-:Y:S08]  /*3d30*/  HMMA.16816.F32.BF16 R40, R4.reuse, R110, R16 ;  /* 0x0000006e0428723c */ /* 0x040ff00000041810 */
[C---:B-1----:R-:W-:Y:S08]  /*3d40*/  HMMA.16816.F32.BF16 R60, R4.reuse, R112, R12 ;  /* 0x00000070043c723c */ /* 0x042ff0000004180c */
[----:B------:R-:W-:Y:S01]  /*3d50*/  HMMA.16816.F32.BF16 R52, R4, R114, R8 ;  /* 0x000000720434723c */ /* 0x000fe20000041808 */
[----:B------:R-:W-:Y:S06]  /*3d60*/  BAR.SYNC.DEFER_BLOCKING 0x0 ;  /* 0x0000000000007b1d */ /* 0x000fec0000010000 */
[----:B------:R-:W-:Y:S01]  /*3d70*/  @!UPT UIADD3 URZ, URZ, URZ, URZ ;  /* 0x0000003f3f3ff290 */ /* 0x000fe2000fffe03f */
[----:B------:R-:W-:Y:S11]  /*3d80*/  @!P0 BRA `(.L_x_4749) ;  /* 0x0000029000008947 */ /* 0x000ff60003800000 */
[----:B------:R-:W-:Y:S01]  /*3d90*/  IADD3 R0, R127, -0x2, RZ ;  /* 0xfffffffe7f007810 */ /* 0x000fe20007ffe0ff */
[----:B------:R-:W-:Y:S01]  /*3da0*/  IMAD.SHL.U32 R7, R124, 0x40, RZ ;  /* 0x000000407c077824 */ /* 0x000fe200078e00ff */
[----:B------:R-:W-:-:S02]  /*3db0*/  ISETP.GE.AND P5, PT, R128, c[0x0][0x1d4], PT ;  /* 0x0000750080007a0c */ /* 0x000fc40003fa6270 */
[----:B------:R-:W-:Y:S02]  /*3dc0*/  SHF.R.S32.HI R2, RZ, 0x1f, R0 ;  /* 0x0000001fff027819 */ /* 0x000fe40000011400 */
[C---:B------:R-:W-:Y:S02]  /*3dd0*/  LOP3.LUT P3, RZ, R130.reuse, 0x2, RZ, 0xc0, !PT ;  /* 0x0000000282ff7812 */ /* 0x040fe4000786c0ff */
[----:B------:R-:W-:Y:S01]  /*3de0*/  LOP3.LUT P4, RZ, R130, 0x1, RZ, 0xc0, !PT ;  /* 0x0000000182ff7812 */ /* 0x000fe2000788c0ff */
[----:B------:R-:W-:Y:S02]  /*3df0*/  IMAD R4, R2, c[0x0][0x1e0], RZ ;  /* 0x0000780002047a24 */ /* 0x000fe400078e02ff */
[----:B------:R-:W-:-:S04]  /*3e00*/  IMAD.WIDE.U32 R2, R0, c[0x0][0x1e0], RZ ;  /* 0x0000780000027a25 */ /* 0x000fc800078e00ff */
[----:B------:R-:W-:Y:S02]  /*3e10*/  IMAD R0, R0, c[0x0][0x1e4], R4 ;  /* 0x0000790000007a24 */ /* 0x000fe400078e0204 */
[----:B------:R-:W-:-:S04]  /*3e20*/  IMAD.WIDE.U32 R4, R2, 0x60, R122 ;  /* 0x0000006002047825 */ /* 0x000fc800078e007a */
[----:B------:R-:W-:Y:S01]  /*3e30*/  IMAD.IADD R0, R3, 0x1, R0 ;  /* 0x0000000103007824 */ /* 0x000fe200078e0200 */
[----:B------:R-:W-:-:S03]  /*3e40*/  LEA R2, P2, R4, c[0x0][0x1c8], 0x1 ;  /* 0x0000720004027a11 */ /* 0x000fc600078408ff */
[----:B------:R-:W-:Y:S01]  /*3e50*/  IMAD R0, R0, 0x60, RZ ;  /* 0x0000006000007824 */ /* 0x000fe200078e02ff */
[----:B------:R-:W-:-:S03]  /*3e60*/  IADD3 R12, P1, P0, R7, 0x80, R2 ;  /* 0x00000080070c7810 */ /* 0x000fc6000783e002 */
[----:B------:R-:W-:Y:S01]  /*3e70*/  IMAD.IADD R0, R5, 0x1, R0 ;  /* 0x0000000105007824 */ /* 0x000fe200078e0200 */
[----:B------:R-:W-:-:S04]  /*3e80*/  SHF.L.U64.HI R5, R124, 0x6, R125 ;  /* 0x000000067c057819 */ /* 0x000fc8000001027d */
        /* <DEDUP_REMOVED lines=25> */
.L_x_4749:
[----:B------:R-:W-:Y:S05]  /*4020*/  BSYNC B0 ;  /* 0x0000000000007941 */ /* 0x000fea0003800000 */
.L_x_4748:
[----:B------:R-:W2:Y:S04]  /*4030*/  LDL R0, [R1+0x8c] ;  /* 0x00008c0001007983 */ /* 0x000ea80000100800 */
[----:B-1----:R-:W3:Y:S04]  /*4040*/  LDL R6, [R1+0x18] ;  /* 0x0000180001067983 */ /* 0x002ee80000100800 */
[----:B------:R1:W-:Y:S01]  /*4050*/  STL [R1+0xb4], R227 ;  /* 0x0000b4e301007387 */ /* 0x0003e20000100800 */
[----:B------:R-:W-:-:S03]  /*4060*/  IMAD.MOV.U32 R2, RZ, RZ, c[0x0][0x2c4] ;  /* 0x0000b100ff027624 */ /* 0x000fc600078e00ff */
[----:B------:R-:W-:Y:S04]  /*4070*/  LDSM.16.MT88.4 R68, [R221+0x6000] ;  /* 0x00600000dd44783b */ /* 0x000fe80000004200 */
[----:B------:R-:W0:Y:S04]  /*4080*/  LDGDEPBAR ;  /* 0x00000000000079af */ /* 0x000e280000000000 */
[----:B-1----:R-:W2:Y:S01]  /*4090*/  LDL R227, [R1+0x58] ;  /* 0x0000580001e37983 */ /* 0x002ea20000100800 */
[----:B------:R-:W-:-:S03]  /*40a0*/  ISETP.NE.AND P2, PT, R2, 0x1, PT ;  /* 0x000000010200780c */ /* 0x000fc60003f45270 */
[----:B------:R-:W-:Y:S04]  /*40b0*/  STL [R1+0xb0], R226 ;  /* 0x0000b0e201007387 */ /* 0x000fe80000100800 */
[----:B------:R-:W-:Y:S04]  /*40c0*/  STL [R1+0xac], R225 ;  /* 0x0000ace101007387 */ /* 0x000fe80000100800 */
[----:B------:R-:W-:Y:S04]  /*40d0*/  STL [R1+0xa8], R224 ;  /* 0x0000a8e001007387 */ /* 0x000fe80000100800 */
[----:B------:R-:W-:Y:S04]  /*40e0*/  STL [R1+0xa4], R223 ;  /* 0x0000a4df01007387 */ /* 0x000fe80000100800 */
[----:B------:R-:W-:Y:S04]  /*40f0*/  STL [R1+0xa0], R222 ;  /* 0x0000a0de01007387 */ /* 0x000fe80000100800 */
[----:B------:R-:W-:Y:S04]  /*4100*/  STL [R1+0x9c], R219 ;  /* 0x00009cdb01007387 */ /* 0x000fe80000100800 */
[----:B------:R-:W-:Y:S01]  /*4110*/  STL [R1+0x98], R216 ;  /* 0x000098d801007387 */ /* 0x000fe20000100800 */
[----:B--2---:R-:W-:-:S04]  /*4120*/  IMAD.IADD R0, R0, 0x1, R227 ;  /* 0x0000000100007824 */ /* 0x004fc800078e02e3 */
[----:B------:R-:W-:Y:S01]  /*4130*/  @P2 IMAD.HI.U32 R2, R0, c[0x0][0x2c8], RZ ;  /* 0x0000b20000022a27 */ /* 0x000fe200078e00ff */
[----:B------:R1:W-:Y:S04]  /*4140*/  STL [R1+0x1c], R0 ;  /* 0x00001c0001007387 */ /* 0x0003e80000100800 */
[----:B-1----:R-:W-:Y:S02]  /*4150*/  @P2 SHF.R.U32.HI R0, RZ, c[0x0][0x2cc], R2 ;  /* 0x0000b300ff002a19 */ /* 0x002fe40000011602 */
[----:B------:R-:W-:-:S03]  /*4160*/  IADD3 R2, R121, c[0x0][0x1d0], RZ ;  /* 0x0000740079027a10 */ /* 0x000fc60007ffe0ff */
[----:B------:R-:W1:Y:S01]  /*4170*/  SHFL.IDX PT, R5, R0, RZ, 0x1c1f ;  /* 0x001c1fff00057589 */ /* 0x000e6200000e0000 */
[----:B---3--:R-:W-:-:S03]  /*4180*/  IADD3 R3, -R6, 0x1, R2 ;  /* 0x0000000106037810 */ /* 0x008fc60007ffe102 */
[----:B------:R-:W2:Y:S01]  /*4190*/  SHFL.IDX PT, R0, R0, 0x1, 0x1c1f ;  /* 0x003c1f0000007f89 */ /* 0x000ea200000e0000 */
[----:B------:R-:W-:Y:S02]  /*41a0*/  IADD3 R4, R3, -c[0x0][0x168], RZ ;  /* 0x80005a0003047a10 */ /* 0x000fe40007ffe0ff */
[----:B------:R-:W-:-:S03]  /*41b0*/  IADD3 R3, -R6, R2, RZ ;  /* 0x0000000206037210 */ /* 0x000fc60007ffe1ff */
[C---:B-1----:R-:W-:Y:S02]  /*41c0*/  IMAD.IADD R2, R4.reuse, 0x1, R5 ;  /* 0x0000000104027824 */ /* 0x042fe400078e0205 */
[----:B--2---:R-:W-:-:S03]  /*41d0*/  IMAD.IADD R0, R4, 0x1, R0 ;  /* 0x0000000104007824 */ /* 0x004fc600078e0200 */
        /* <DEDUP_REMOVED lines=25> */
[----:B------:R-:W-:Y:S02]  /*4370*/  IMNMX R0, R3, R0, PT ;  /* 0x0000000003007217 */ /* 0x000fe40003800200 */
        /* <DEDUP_REMOVED lines=9> */
[----:B------:R-:W-:Y:S02]  /*4410*/  ISETP.GT.AND P0, PT, R2, 0x40, PT ;  /* 0x000000400200780c */ /* 0x000fe40003f04270 */
[----:B------:R-:W-:-:S02]  /*4420*/  FMNMX.FTZ R3, R9, R3, !PT ;  /* 0x0000000309037209 */ /* 0x000fc40007810000 */
[----:B------:R-:W-:Y:S02]  /*4430*/  FSEL R97, R29, -INF , P1 ;  /* 0xff8000001d617808 */ /* 0x000fe40000800000 */
[----:B------:R-:W-:Y:S02]  /*4440*/  ISETP.GT.AND P1, PT, R2, 0x41, PT ;  /* 0x000000410200780c */ /* 0x000fe40003f24270 */
[----:B------:R-:W-:Y:S02]  /*4450*/  FSEL R116, R24, -INF , P0 ;  /* 0xff80000018747808 */ /* 0x000fe40000000000 */
[----:B------:R-:W-:Y:S02]  /*4460*/  ISETP.GT.AND P0, PT, R2, 0x48, PT ;  /* 0x000000480200780c */ /* 0x000fe40003f04270 */
[----:B------:R-:W-:Y:S02]  /*4470*/  FMNMX.FTZ R3, R10, R3, !PT ;  /* 0x000000030a037209 */ /* 0x000fe40007810000 */
[----:B------:R-:W-:-:S02]  /*4480*/  FSEL R103, R25, -INF , P1 ;  /* 0xff80000019677808 */ /* 0x000fc40000800000 */
[----:B------:R-:W-:Y:S02]  /*4490*/  ISETP.GT.AND P1, PT, R0, RZ, PT ;  /* 0x000000ff0000720c */ /* 0x000fe40003f24270 */
[----:B------:R-:W-:Y:S02]  /*44a0*/  FSEL R107, R40, -INF , P0 ;  /* 0xff800000286b7808 */ /* 0x000fe40000000000 */
[----:B------:R-:W-:Y:S02]  /*44b0*/  FMNMX.FTZ R3, R12, R3, !PT ;  /* 0x000000030c037209 */ /* 0x000fe40007810000 */
[----:B------:R-:W-:Y:S02]  /*44c0*/  ISETP.GT.AND P0, PT, R0, 0x1, PT ;  /* 0x000000010000780c */ /* 0x000fe40003f04270 */
[----:B------:R-:W-:Y:S02]  /*44d0*/  FSEL R8, R66, -INF , P1 ;  /* 0xff80000042087808 */ /* 0x000fe40000800000 */
[----:B------:R-:W-:-:S02]  /*44e0*/  FMNMX.FTZ R3, R18, R3, !PT ;  /* 0x0000000312037209 */ /* 0x000fc40007810000 */
[C---:B------:R-:W-:Y:S02]  /*44f0*/  ISETP.GT.AND P1, PT, R0.reuse, 0x8, PT ;  /* 0x000000080000780c */ /* 0x040fe40003f24270 */
[----:B------:R-:W-:Y:S02]  /*4500*/  FSEL R16, R67, -INF , P0 ;  /* 0xff80000043107808 */ /* 0x000fe40000000000 */
[----:B------:R-:W-:Y:S01]  /*4510*/  ISETP.GT.AND P0, PT, R0, 0x9, PT ;  /* 0x000000090000780c */ /* 0x000fe20003f04270 */
[----:B------:R-:W-:Y:S01]  /*4520*/  LDSM.16.MT88.4 R64, [R218+0x3000] ;  /* 0x00300000da40783b */ /* 0x000fe20000004200 */
[----:B------:R-:W-:Y:S02]  /*4530*/  FMNMX.FTZ R3, R23, R3, !PT ;  /* 0x0000000317037209 */ /* 0x000fe40007810000 */
[----:B------:R-:W-:Y:S02]  /*4540*/  FSEL R11, R78, -INF , P1 ;  /* 0xff8000004e0b7808 */ /* 0x000fe40000800000 */
[----:B------:R-:W-:-:S02]  /*4550*/  FMNMX.FTZ R4, R8, R16, !PT ;  /* 0x0000001008047209 */ /* 0x000fc40007810000 */
[----:B------:R-:W-:Y:S02]  /*4560*/  FSEL R17, R79, -INF , P0 ;  /* 0xff8000004f117808 */ /* 0x000fe40000000000 */
[----:B------:R-:W-:Y:S02]  /*4570*/  ISETP.GT.AND P0, PT, R0, 0x11, PT ;  /* 0x000000110000780c */ /* 0x000fe40003f04270 */
[----:B------:R-:W-:Y:S02]  /*4580*/  FMNMX.FTZ R3, R80, R3, !PT ;  /* 0x0000000350037209 */ /* 0x000fe40007810000 */
[----:B------:R-:W-:Y:S02]  /*4590*/  ISETP.GT.AND P1, PT, R0, 0x10, PT ;  /* 0x000000100000780c */ /* 0x000fe40003f24270 */
[----:B------:R-:W-:Y:S02]  /*45a0*/  FMNMX.FTZ R4, R11, R4, !PT ;  /* 0x000000040b047209 */ /* 0x000fe40007810000 */
[----:B------:R-:W-:-:S02]  /*45b0*/  FSEL R20, R59, -INF , P0 ;  /* 0xff8000003b147808 */ /* 0x000fc40000000000 */
[----:B------:R-:W-:Y:S02]  /*45c0*/  ISETP.GT.AND P0, PT, R0, 0x19, PT ;  /* 0x000000190000780c */ /* 0x000fe40003f04270 */
[----:B------:R-:W-:Y:S02]  /*45d0*/  FMNMX.FTZ R3, R83, R3, !PT ;  /* 0x0000000353037209 */ /* 0x000fe40007810000 */
[----:B------:R-:W-:Y:S02]  /*45e0*/  FSEL R21, R58, -INF , P1 ;  /* 0xff8000003a157808 */ /* 0x000fe40000800000 */
[----:B------:R-:W-:Y:S01]  /*45f0*/  FMNMX.FTZ R4, R17, R4, !PT ;  /* 0x0000000411047209 */ /* 0x000fe20007810000 */
[----:B------:R-:W-:Y:S01]  /*4600*/  LDSM.16.MT88.4 R56, [R220] ;  /* 0x00000000dc38783b */ /* 0x000fe20000004200 */
[----:B------:R-:W-:Y:S02]  /*4610*/  FSEL R24, R51, -INF , P0 ;  /* 0xff80000033187808 */ /* 0x000fe40000000000 */
[----:B------:R-:W-:-:S02]  /*4620*/  FMNMX.FTZ R3, R82, R3, !PT ;  /* 0x0000000352037209 */ /* 0x000fc40007810000 */
[C---:B------:R-:W-:Y:S02]  /*4630*/  ISETP.GT.AND P1, PT, R0.reuse, 0x18, PT ;  /* 0x000000180000780c */ /* 0x040fe40003f24270 */
[----:B------:R-:W-:Y:S02]  /*4640*/  ISETP.GT.AND P0, PT, R0, 0x20, PT ;  /* 0x000000200000780c */ /* 0x000fe40003f04270 */
[----:B------:R-:W-:Y:S02]  /*4650*/  FMNMX.FTZ R4, R21, R4, !PT ;  /* 0x0000000415047209 */ /* 0x000fe40007810000 */
[----:B------:R-:W-:Y:S02]  /*4660*/  FMNMX.FTZ R3, R81, R3, !PT ;  /* 0x0000000351037209 */ /* 0x000fe40007810000 */
[----:B------:R-:W-:Y:S02]  /*4670*/  FSEL R22, R50, -INF , P1 ;  /* 0xff80000032167808 */ /* 0x000fe40000800000 */
[----:B------:R-:W-:-:S02]  /*4680*/  FSEL R77, R46, -INF , P0 ;  /* 0xff8000002e4d7808 */ /* 0x000fc40000000000 */
[----:B------:R-:W-:Y:S02]  /*4690*/  FMNMX.FTZ R4, R20, R4, !PT ;  /* 0x0000000414047209 */ /* 0x000fe40007810000 */
[C---:B------:R-:W-:Y:S02]  /*46a0*/  ISETP.GT.AND P0, PT, R2.reuse, 0x50, PT ;  /* 0x000000500200780c */ /* 0x040fe40003f04270 */
[----:B------:R-:W-:Y:S02]  /*46b0*/  ISETP.GT.AND P1, PT, R2, 0x49, PT ;  /* 0x000000490200780c */ /* 0x000fe40003f24270 */
[----:B------:R-:W-:Y:S02]  /*46c0*/  FMNMX.FTZ R3, R117, R3, !PT ;  /* 0x0000000375037209 */ /* 0x000fe40007810000 */
[----:B------:R-:W-:Y:S02]  /*46d0*/  FMNMX.FTZ R4, R22, R4, !PT ;  /* 0x0000000416047209 */ /* 0x000fe40007810000 */
[----:B------:R-:W-:-:S02]  /*46e0*/  FSEL R114, R60, -INF , P0 ;  /* 0xff8000003c727808 */ /* 0x000fc40000000000 */
[----:B------:R-:W-:Y:S02]  /*46f0*/  ISETP.GT.AND P0, PT, R0, 0x28, PT ;  /* 0x000000280000780c */ /* 0x000fe40003f04270 */
[----:B------:R-:W-:Y:S02]  /*4700*/  FSEL R109, R41, -INF , P1 ;  /* 0xff800000296d7808 */ /* 0x000fe40000800000 */
        /* <DEDUP_REMOVED lines=8> */
[----:B------:R-:W-:Y:S01]  /*4790*/  LDSM.16.MT88.4 R44, [R220+0x800] ;  /* 0x00080000dc2c783b */ /* 0x000fe20000004200 */
        /* <DEDUP_REMOVED lines=20> */
[----:B------:R-:W-:-:S02]  /*48e0*/  ISETP.GT.AND P1, PT, R0, 0x39, PT ;  /* 0x000000390000780c */ /* 0x000fc40003f24270 */
[----:B------:R-:W-:Y:S02]  /*48f0*/  ISETP.GT.AND P0, PT, R2, 0x59, PT ;  /* 0x000000590200780c */ /* 0x000fe40003f04270 */
[----:B------:R-:W-:Y:S02]  /*4900*/  FMNMX.FTZ R173, R109, R173, !PT ;  /* 0x000000ad6dad7209 */ /* 0x000fe40007810000 */
[----:B------:R-:W-:Y:S02]  /*4910*/  FMNMX.FTZ R2, R98, R3, !PT ;  /* 0x0000000362027209 */ /* 0x000fe40007810000 */
[----:B------:R-:W-:Y:S02]  /*4920*/  FSEL R111, R31, -INF , P1 ;  /* 0xff8000001f6f7808 */ /* 0x000fe40000800000 */
[----:B------:R-:W-:Y:S01]  /*4930*/  FMNMX.FTZ R173, R114, R173, !PT ;  /* 0x000000ad72ad7209 */ /* 0x000fe20007810000 */
[----:B------:R-:W-:Y:S01]  /*4940*/  LDSM.16.MT88.4 R28, [R218+0x800] ;  /* 0x00080000da1c783b */ /* 0x000fe20000004200 */
[----:B------:R-:W-:-:S02]  /*4950*/  ISETP.GT.AND P1, PT, R0, 0x40, PT ;  /* 0x000000400000780c */ /* 0x000fc40003f24270 */
[----:B------:R-:W-:Y:S02]  /*4960*/  FMNMX.FTZ R2, R113, R2, !PT ;  /* 0x0000000271027209 */ /* 0x000fe40007810000 */
[----:B------:R-:W-:Y:S02]  /*4970*/  FSEL R78, R53, -INF , P0 ;  /* 0xff800000354e7808 */ /* 0x000fe40000000000 */
[----:B------:R-:W-:Y:S02]  /*4980*/  FMNMX.FTZ R173, R219, R173, !PT ;  /* 0x000000addbad7209 */ /* 0x000fe40007810000 */
[----:B------:R-:W-:Y:S02]  /*4990*/  ISETP.GT.AND P0, PT, R0, 0x41, PT ;  /* 0x000000410000780c */ /* 0x000fe40003f04270 */
[----:B------:R-:W-:Y:S02]  /*49a0*/  FSEL R110, R26, -INF , P1 ;  /* 0xff8000001a6e7808 */ /* 0x000fe40000800000 */
[----:B------:R-:W-:-:S02]  /*49b0*/  FMNMX.FTZ R2, R111, R2, !PT ;  /* 0x000000026f027209 */ /* 0x000fc40007810000 */
[----:B------:R-:W-:Y:S02]  /*49c0*/  FMNMX.FTZ R173, R216, R173, !PT ;  /* 0x000000add8ad7209 */ /* 0x000fe40007810000 */
[----:B------:R-:W-:Y:S02]  /*49d0*/  FSEL R106, R27, -INF , P0 ;  /* 0xff8000001b6a7808 */ /* 0x000fe40000000000 */
[----:B------:R-:W-:Y:S02]  /*49e0*/  ISETP.GT.AND P1, PT, R0, 0x48, PT ;  /* 0x000000480000780c */ /* 0x000fe40003f24270 */
[----:B------:R-:W-:Y:S02]  /*49f0*/  FMNMX.FTZ R2, R110, R2, !PT ;  /* 0x000000026e027209 */ /* 0x000fe40007810000 */
[----:B------:R-:W-:Y:S02]  /*4a00*/  FMNMX.FTZ R173, R78, R173, !PT ;  /* 0x000000ad4ead7209 */ /* 0x000fe40007810000 */
[----:B------:R-:W-:-:S02]  /*4a10*/  ISETP.GT.AND P0, PT, R0, 0x49, PT ;  /* 0x000000490000780c */ /* 0x000fc40003f04270 */
[----:B------:R-:W-:Y:S01]  /*4a20*/  FSEL R224, R42, -INF , P1 ;  /* 0xff8000002ae07808 */ /* 0x000fe20000800000 */
[----:B------:R-:W1:Y:S01]  /*4a30*/  SHFL.BFLY PT, R3, R173, 0x2, 0x1f ;  /* 0x0c401f00ad037f89 */ /* 0x000e6200000e0000 */
        /* <DEDUP_REMOVED lines=8> */
[----:B------:R-:W-:Y:S01]  /*4ac0*/  ISETP.GT.AND P1, PT, R0, 0x58, PT ;  /* 0x000000580000780c */ /* 0x000fe20003f24270 */
[----:B------:R-:W-:Y:S01]  /*4ad0*/  LDSM.16.MT88.4 R60, [R217+0x800] ;  /* 0x00080000d93c783b */ /* 0x000fe20000004200 */
[----:B------:R-:W-:Y:S02]  /*4ae0*/  FMNMX.FTZ R2, R102, R2, !PT ;  /* 0x0000000266027209 */ /* 0x000fe40007810000 */
[----:B------:R-:W-:-:S02]  /*4af0*/  ISETP.GT.AND P0, PT, R0, 0x59, PT ;  /* 0x000000590000780c */ /* 0x000fc40003f04270 */
[----:B------:R-:W-:Y:S02]  /*4b00*/  FSEL R118, R54, -INF , P1 ;  /* 0xff80000036767808 */ /* 0x000fe40000800000 */
[----:B------:R-:W-:Y:S02]  /*4b10*/  FMNMX.FTZ R0, R108, R2, !PT ;  /* 0x000000026c007209 */ /* 0x000fe40007810000 */
[----:B------:R-:W-:Y:S02]  /*4b20*/  FSEL R104, R55, -INF , P0 ;  /* 0xff80000037687808 */ /* 0x000fe40000000000 */
[----:B------:R-:W-:Y:S02]  /*4b30*/  FMNMX.FTZ R0, R118, R0, !PT ;  /* 0x0000000076007209 */ /* 0x000fe40007810000 */
[----:B-1----:R-:W-:Y:S02]  /*4b40*/  FMNMX.FTZ R173, R173, R3, !PT ;  /* 0x00000003adad7209 */ /* 0x002fe40007810000 */
[----:B------:R-:W-:-:S02]  /*4b50*/  FMNMX.FTZ R0, R104, R0, !PT ;  /* 0x0000000068007209 */ /* 0x000fc40007810000 */
[----:B------:R-:W-:Y:S01]  /*4b60*/  MOV R79, R126 ;  /* 0x0000007e004f7202 */ /* 0x000fe20000000f00 */
        /* <DEDUP_REMOVED lines=18> */
[----:B--2---:R-:W-:Y:S02]  /*4c90*/  FFMA.FTZ R3, R7, c[0x0][0x2d0], -R2 ;  /* 0x0000b40007037a23 */ /* 0x004fe40000010802 */
[----:B------:R-:W-:Y:S01]  /*4ca0*/  LDSM.16.MT88.4 R4, [R218] ;  /* 0x00000000da04783b */ /* 0x000fe20000004200 */
[----:B---3--:R-:W-:Y:S01]  /*4cb0*/  FADD.FTZ R125, R73, R72 ;  /* 0x00000048497d7221 */ /* 0x008fe20000010000 */
[----:B------:R1:W2:Y:S02]  /*4cc0*/  MUFU.EX2 R214, R3 ;  /* 0x0000000300d67308 */ /* 0x0002a40000000800 */
[----:B-1----:R-:W-:Y:S01]  /*4cd0*/  FFMA.FTZ R3, R10, c[0x0][0x2d0], -R2 ;  /* 0x0000b4000a037a23 */ /* 0x002fe20000010802 */
[----:B--2---:R-:W-:-:S05]  /*4ce0*/  F2FP.BF16.PACK_AB R10, R213, R214 ;  /* 0x000000d6d50a723e */ /* 0x004fca00000010ff */
[----:B------:R1:W-:Y:S02]  /*4cf0*/  MUFU.EX2 R252, R3 ;  /* 0x0000000300fc7308 */ /* 0x0003e40000000800 */
[----:B-1----:R-:W-:Y:S02]  /*4d00*/  FFMA.FTZ R3, R12, c[0x0][0x2d0], -R2 ;  /* 0x0000b4000c037a23 */ /* 0x002fe40000010802 */
[----:B------:R-:W1:Y:S04]  /*4d10*/  LDSM.16.MT88.4 R12, [R217] ;  /* 0x00000000d90c783b */ /* 0x000e680000004200 */
[----:B------:R2:W-:Y:S02]  /*4d20*/  MUFU.EX2 R215, R3 ;  /* 0x0000000300d77308 */ /* 0x0005e40000000800 */
[----:B--2---:R-:W-:Y:S01]  /*4d30*/  FFMA.FTZ R3, R8, c[0x0][0x2d0], -R0 ;  /* 0x0000b40008037a23 */ /* 0x004fe20000010800 */
[----:B------:R-:W-:-:S05]  /*4d40*/  F2FP.BF16.PACK_AB R8, R72, R73 ;  /* 0x000000494808723e */ /* 0x000fca00000010ff */
        /* <DEDUP_REMOVED lines=8> */
[--C-:B--2---:R-:W-:Y:S01]  /*4dd0*/  FFMA.FTZ R3, R18, c[0x0][0x2d0], -R2.reuse ;  /* 0x0000b40012037a23 */ /* 0x104fe20000010802 */
[----:B---3--:R-:W-:Y:S01]  /*4de0*/  F2FP.BF16.PACK_AB R11, R212, R127 ;  /* 0x0000007fd40b723e */ /* 0x008fe200000010ff */
[----:B------:R-:W2:Y:S04]  /*4df0*/  LDSM.16.MT88.4 R16, [R221] ;  /* 0x00000000dd10783b */ /* 0x000ea80000004200 */
[----:B------:R3:W-:Y:S02]  /*4e00*/  MUFU.EX2 R222, R3 ;  /* 0x0000000300de7308 */ /* 0x0007e40000000800 */
[C---:B-1----:R-:W-:Y:S08]  /*4e10*/  HMMA.16816.F32.BF16 R48, R8.reuse, R12, RZ ;  /* 0x0000000c0830723c */ /* 0x042ff000000418ff */
[----:B------:R-:W-:Y:S01]  /*4e20*/  HMMA.16816.F32.BF16 R40, R8, R4, RZ ;  /* 0x000000040828723c */ /* 0x000fe200000418ff */
[----:B---3--:R-:W-:-:S06]  /*4e30*/  FFMA.FTZ R3, R23, c[0x0][0x2d0], -R2 ;  /* 0x0000b40017037a23 */ /* 0x008fcc0000010802 */
[----:B------:R-:W-:Y:S01]  /*4e40*/  F2FP.BF16.PACK_AB R4, R215, R252 ;  /* 0x000000fcd704723e */ /* 0x000fe200000010ff */
[----:B------:R1:W3:Y:S01]  /*4e50*/  MUFU.EX2 R101, R3 ;  /* 0x0000000300657308 */ /* 0x0002e20000000800 */
[C---:B------:R-:W-:Y:S08]  /*4e60*/  HMMA.16816.F32.BF16 R36, R8.reuse, R6, RZ ;  /* 0x000000060824723c */ /* 0x040ff000000418ff */
[----:B------:R-:W-:Y:S01]  /*4e70*/  HMMA.16816.F32.BF16 R52, R8, R14, RZ ;  /* 0x0000000e0834723c */ /* 0x000fe200000418ff */
[----:B-1----:R-:W-:Y:S01]  /*4e80*/  FFMA.FTZ R3, R21, c[0x0][0x2d0], -R0 ;  /* 0x0000b40015037a23 */ /* 0x002fe20000010800 */
[----:B---3--:R-:W-:-:S06]  /*4e90*/  F2FP.BF16.PACK_AB R6, R101, R222 ;  /* 0x000000de6506723e */ /* 0x008fcc00000010ff */
[----:B------:R-:W-:Y:S01]  /*4ea0*/  HMMA.16816.F32.BF16 R12, R8, R56, RZ ;  /* 0x00000038080c723c */ /* 0x000fe200000418ff */
[----:B------:R1:W-:Y:S02]  /*4eb0*/  MUFU.EX2 R174, R3 ;  /* 0x0000000300ae7308 */ /* 0x0003e40000000800 */
[----:B-1----:R-:W-:-:S06]  /*4ec0*/  FFMA.FTZ R3, R20, c[0x0][0x2d0], -R0 ;  /* 0x0000b40014037a23 */ /* 0x002fcc0000010800 */
[----:B------:R1:W3:Y:S02]  /*4ed0*/  MUFU.EX2 R112, R3 ;  /* 0x0000000300707308 */ /* 0x0002e40000000800 */
[--C-:B-1----:R-:W-:Y:S01]  /*4ee0*/  FFMA.FTZ R3, R22, c[0x0][0x2d0], -R0.reuse ;  /* 0x0000b40016037a23 */ /* 0x102fe20000010800 */
[----:B---3--:R-:W-:Y:S01]  /*4ef0*/  F2FP.BF16.PACK_AB R5, R112, R174 ;  /* 0x000000ae7005723e */ /* 0x008fe200000010ff */
[C---:B--2---:R-:W-:Y:S04]  /*4f00*/  HMMA.16816.F32.BF16 R20, R8.reuse, R16, RZ ;  /* 0x000000100814723c */ /* 0x044fe800000418ff */
[----:B------:R1:W-:Y:S04]  /*4f10*/  MUFU.EX2 R100, R3 ;  /* 0x0000000300647308 */ /* 0x0003e80000000800 */
[----:B------:R-:W-:Y:S01]  /*4f20*/  HMMA.16816.F32.BF16 R16, R8, R18, RZ ;  /* 0x000000120810723c */ /* 0x000fe200000418ff */
[----:B-1----:R-:W-:-:S02]  /*4f30*/  FFMA.FTZ R3, R24, c[0x0][0x2d0], -R0 ;  /* 0x0000b40018037a23 */ /* 0x002fc40000010800 */
[----:B------:R-:W1:Y:S02]  /*4f40*/  LDSM.16.MT88.4 R24, [R221+0x800] ;  /* 0x00080000dd18783b */ /* 0x000e640000004200 */
[----:B------:R-:W2:Y:S02]  /*4f50*/  MUFU.EX2 R105, R3 ;  /* 0x0000000300697308 */ /* 0x000ea40000000800 */
[----:B--2---:R-:W-:Y:S01]  /*4f60*/  F2FP.BF16.PACK_AB R7, R105, R100 ;  /* 0x000000646907723e */ /* 0x004fe200000010ff */
[----:B------:R-:W-:-:S05]  /*4f70*/  FFMA.FTZ R3, R80, c[0x0][0x2d0], -R2 ;  /* 0x0000b40050037a23 */ /* 0x000fca0000010802 */
[----:B------:R2:W-:Y:S01]  /*4f80*/  MUFU.EX2 R124, R3 ;  /* 0x00000003007c7308 */ /* 0x0005e20000000800 */
[----:B------:R-:W-:Y:S08]  /*4f90*/  HMMA.16816.F32.BF16 R88, R4, R60, R48 ;  /* 0x0000003c0458723c */ /* 0x000ff00000041830 */
[----:B------:R-:W-:Y:S01]  /*4fa0*/  HMMA.16816.F32.BF16 R48, R8, R58, RZ ;  /* 0x0000003a0830723c */ /* 0x000fe200000418ff */
[----:B------:R-:W3:Y:S01]  /*4fb0*/  LDSM.16.MT88.4 R56, [R217+0x3800] ;  /* 0x00380000d938783b */ /* 0x000ee20000004200 */
[----:B--2---:R-:W-:-:S06]  /*4fc0*/  FFMA.FTZ R3, R83, c[0x0][0x2d0], -R2 ;  /* 0x0000b40053037a23 */ /* 0x004fcc0000010802 */
[C---:B-1----:R-:W-:Y:S08]  /*4fd0*/  HMMA.16816.F32.BF16 R204, R4.reuse, R24, R20 ;  /* 0x0000001804cc723c */ /* 0x042ff00000041814 */
[----:B------:R-:W-:Y:S01]  /*4fe0*/  HMMA.16816.F32.BF16 R192, R4, R26, R16 ;  /* 0x0000001a04c0723c */ /* 0x000fe20000041810 */
[----:B------:R-:W-:Y:S07]  /*4ff0*/  LDSM.16.MT88.4 R24, [R221+0x3000] ;  /* 0x00300000dd18783b */ /* 0x000fee0000004200 */
[C---:B------:R-:W-:Y:S08]  /*5000*/  HMMA.16816.F32.BF16 R20, R8.reuse, R32, RZ ;  /* 0x000000200814723c */ /* 0x040ff000000418ff */
[----:B------:R-:W-:Y:S01]  /*5010*/  HMMA.16816.F32.BF16 R16, R8, R34, RZ ;  /* 0x000000220810723c */ /* 0x000fe200000418ff */
[----:B------:R-:W1:Y:S07]  /*5020*/  LDSM.16.MT88.4 R32, [R218+0x3800] ;  /* 0x00380000da20783b */ /* 0x000e6e0000004200 */
[C---:B------:R-:W-:Y:S01]  /*5030*/  HMMA.16816.F32.BF16 R208, R4.reuse, R28, R40 ;  /* 0x0000001c04d0723c */ /* 0x040fe20000041828 */
[----:B------:R-:W2:Y:S07]  /*5040*/  LDSM.16.MT88.4 R40, [R220+0x3000] ;  /* 0x00300000dc28783b */ /* 0x000eae0000004200 */
[C---:B------:R-:W-:Y:S01]  /*5050*/  HMMA.16816.F32.BF16 R196, R4.reuse, R30, R36 ;  /* 0x0000001e04c4723c */ /* 0x040fe20000041824 */
[----:B------:R-:W4:Y:S07]  /*5060*/  LDSM.16.MT88.4 R36, [R217+0x6000] ;  /* 0x00600000d924783b */ /* 0x000f2e0000004200 */
[----:B------:R-:W-:Y:S08]  /*5070*/  HMMA.16816.F32.BF16 R200, R4, R44, R12 ;  /* 0x0000002c04c8723c */ /* 0x000ff0000004180c */
[----:B------:R-:W-:Y:S08]  /*5080*/  HMMA.16816.F32.BF16 R12, R8, R64, RZ ;  /* 0x00000040080c723c */ /* 0x000ff000000418ff */
[C---:B------:R-:W-:Y:S01]  /*5090*/  HMMA.16816.F32.BF16 R84, R4.reuse, R62, R52 ;  /* 0x0000003e0454723c */ /* 0x040fe20000041834 */
[----:B------:R-:W-:Y:S04]  /*50a0*/  LDSM.16.MT88.4 R60, [R220+0x3800] ;  /* 0x00380000dc3c783b */ /* 0x000fe80000004200 */
[----:B------:R-:W-:Y:S03]  /*50b0*/  LDSM.16.MT88.4 R52, [R218+0x6000] ;  /* 0x00600000da34783b */ /* 0x000fe60000004200 */
[----:B------:R-:W-:Y:S01]  /*50c0*/  HMMA.16816.F32.BF16 R188, R4, R46, R48 ;  /* 0x0000002e04bc723c */ /* 0x000fe20000041830 */
[----:B------:R-:W2:Y:S04]  /*50d0*/  LDSM.16.MT88.4 R44, [R221+0x3800] ;  /* 0x00380000dd2c783b */ /* 0x000ea80000004200 */
[----:B------:R-:W-:Y:S03]  /*50e0*/  LDSM.16.MT88.4 R48, [R220+0x6000] ;  /* 0x00600000dc30783b */ /* 0x000fe60000004200 */
[----:B------:R-:W-:Y:S01]  /*50f0*/  HMMA.16816.F32.BF16 R28, R8, R66, RZ ;  /* 0x00000042081c723c */ /* 0x000fe200000418ff */
[----:B------:R-:W-:Y:S07]  /*5100*/  LDSM.16.MT88.4 R64, [R221+0x6800] ;  /* 0x00680000dd40783b */ /* 0x000fee0000004200 */
[C---:B---3--:R-:W-:Y:S08]  /*5110*/  HMMA.16816.F32.BF16 R184, R4.reuse, R56, R20 ;  /* 0x0000003804b8723c */ /* 0x048ff00000041814 */
[C---:B------:R-:W-:Y:S01]  /*5120*/  HMMA.16816.F32.BF16 R180, R4.reuse, R58, R16 ;  /* 0x0000003a04b4723c */ /* 0x040fe20000041810 */
[----:B------:R-:W3:Y:S07]  /*5130*/  LDSM.16.MT88.4 R56, [R217+0x6800] ;  /* 0x00680000d938783b */ /* 0x000eee0000004200 */
[----:B-1----:R-:W-:Y:S08]  /*5140*/  HMMA.16816.F32.BF16 R176, R4, R32, R12 ;  /* 0x0000002004b0723c */ /* 0x002ff0000004180c */
[C---:B------:R-:W-:Y:S08]  /*5150*/  HMMA.16816.F32.BF16 R16, R8.reuse, R26, RZ ;  /* 0x0000001a0810723c */ /* 0x040ff000000418ff */
[C---:B--2---:R-:W-:Y:S08]  /*5160*/  HMMA.16816.F32.BF16 R12, R8.reuse, R40, RZ ;  /* 0x00000028080c723c */ /* 0x044ff000000418ff */
[----:B------:R-:W-:Y:S08]  /*5170*/  HMMA.16816.F32.BF16 R20, R8, R24, RZ ;  /* 0x000000180814723c */ /* 0x000ff000000418ff */
[----:B------:R-:W-:Y:S08]  /*5180*/  HMMA.16816.F32.BF16 R164, R4, R34, R28 ;  /* 0x0000002204a4723c */ /* 0x000ff0000004181c */
[C---:B------:R-:W-:Y:S01]  /*5190*/  HMMA.16816.F32.BF16 R32, R8.reuse, R42, RZ ;  /* 0x0000002a0820723c */ /* 0x040fe200000418ff */
[----:B------:R-:W1:Y:S07]  /*51a0*/  LDSM.16.MT88.4 R40, [R218+0x6800] ;  /* 0x00680000da28783b */ /* 0x000e6e0000004200 */
[----:B----4-:R-:W-:Y:S08]  /*51b0*/  HMMA.16816.F32.BF16 R28, R8, R36, RZ ;  /* 0x00000024081c723c */ /* 0x010ff000000418ff */
[C---:B------:R-:W-:Y:S08]  /*51c0*/  HMMA.16816.F32.BF16 R152, R4.reuse, R46, R16 ;  /* 0x0000002e0498723c */ /* 0x040ff00000041810 */
[C---:B------:R-:W-:Y:S07]  /*51d0*/  HMMA.16816.F32.BF16 R156, R4.reuse, R60, R12 ;  /* 0x0000003c049c723c */ /* 0x040fee000004180c */
[----:B------:R-:W-:Y:S01]  /*51e0*/  MOV R60, R99 ;  /* 0x00000063003c7202 */ /* 0x000fe20000000f00 */
[----:B------:R-:W-:Y:S01]  /*51f0*/  HMMA.16816.F32.BF16 R160, R4, R44, R20 ;  /* 0x0000002c04a0723c */ /* 0x000fe20000041814 */
[----:B------:R-:W-:-:S07]  /*5200*/  IMAD.MOV.U32 R61, RZ, RZ, R117 ;  /* 0x000000ffff3d7224 */ /* 0x000fce00078e0075 */
[C---:B------:R-:W-:Y:S08]  /*5210*/  HMMA.16816.F32.BF16 R16, R8.reuse, R54, RZ ;  /* 0x000000360810723c */ /* 0x040ff000000418ff */
[C---:B------:R-:W-:Y:S07]  /*5220*/  HMMA.16816.F32.BF16 R12, R8.reuse, R68, RZ ;  /* 0x00000044080c723c */ /* 0x040fee00000418ff */
[----:B------:R-:W-:Y:S01]  /*5230*/  IMAD.MOV.U32 R69, RZ, RZ, R98 ;  /* 0x000000ffff457224 */ /* 0x000fe200078e0062 */
[----:B------:R-:W-:Y:S01]  /*5240*/  HMMA.16816.F32.BF16 R20, R8, R52, RZ ;  /* 0x000000340814723c */ /* 0x000fe200000418ff */
[----:B------:R-:W-:-:S07]  /*5250*/  IMAD.MOV.U32 R68, RZ, RZ, R97 ;  /* 0x000000ffff447224 */ /* 0x000fce00078e0061 */
[----:B------:R-:W-:Y:S01]  /*5260*/  HMMA.16816.F32.BF16 R140, R4, R62, R32 ;  /* 0x0000003e048c723c */ /* 0x000fe20000041820 */
[----:B------:R-:W2:Y:S06]  /*5270*/  LDSM.16.MT88.4 R32, [R220+0x6800] ;  /* 0x00680000dc20783b */ /* 0x000eac0000004200 */
[----:B------:R-:W-:Y:S01]  /*5280*/  MOV R63, R96 ;  /* 0x00000060003f7202 */ /* 0x000fe20000000f00 */
[----:B------:R-:W-:Y:S01]  /*5290*/  HMMA.16816.F32.BF16 R24, R8, R38, RZ ;  /* 0x000000260818723c */ /* 0x000fe200000418ff */
[----:B------:R-:W-:Y:S01]  /*52a0*/  LDSM.16.MT88.4 R36, [R218+0x9000] ;  /* 0x00900000da24783b */ /* 0x000fe20000004200 */
[----:B------:R-:W-:-:S06]  /*52b0*/  MOV R62, R114 ;  /* 0x00000072003e7202 */ /* 0x000fcc0000000f00 */
[C---:B---3--:R-:W-:Y:S01]  /*52c0*/  HMMA.16816.F32.BF16 R148, R4.reuse, R56, R28 ;  /* 0x000000380494723c */ /* 0x048fe2000004181c */
[----:B------:R-:W3:Y:S06]  /*52d0*/  LDSM.16.MT88.4 R28, [R217+0x9000] ;  /* 0x00900000d91c783b */ /* 0x000eec0000004200 */
[----:B------:R-:W-:Y:S01]  /*52e0*/  IMAD.MOV.U32 R57, RZ, RZ, R115 ;  /* 0x000000ffff397224 */ /* 0x000fe200078e0073 */
[----:B-1----:R-:W-:Y:S01]  /*52f0*/  HMMA.16816.F32.BF16 R96, R4, R42, R16 ;  /* 0x0000002a0460723c */ /* 0x002fe20000041810 */
[----:B------:R-:W-:-:S06]  /*5300*/  IMAD.MOV.U32 R56, RZ, RZ, R113 ;  /* 0x000000ffff387224 */ /* 0x000fcc00078e0071 */
[----:B------:R-:W-:Y:S01]  /*5310*/  IMAD.MOV.U32 R43, RZ, RZ, R116 ;  /* 0x000000ffff2b7224 */ /* 0x000fe200078e0074 */
[----:B------:R-:W-:Y:S01]  /*5320*/  HMMA.16816.F32.BF16 R168, R4, R64, R12 ;  /* 0x0000004004a8723c */ /* 0x000fe2000004180c */
[----:B------:R-:W-:-:S06]  /*5330*/  IMAD.MOV.U32 R42, RZ, RZ, R110 ;  /* 0x000000ffff2a7224 */ /* 0x000fcc00078e006e */
[----:B------:R-:W-:Y:S01]  /*5340*/  IMAD.MOV.U32 R65, RZ, RZ, R109 ;  /* 0x000000ffff417224 */ /* 0x000fe200078e006d */
[----:B------:R-:W-:Y:S01]  /*5350*/  HMMA.16816.F32.BF16 R144, R4, R40, R20 ;  /* 0x000000280490723c */ /* 0x000fe20000041814 */
[----:B------:R-:W-:-:S06]  /*5360*/  MOV R64, R108 ;  /* 0x0000006c00407202 */ /* 0x000fcc0000000f00 */
[----:B------:R-:W-:Y:S01]  /*5370*/  IMAD.MOV.U32 R40, RZ, RZ, R118 ;  /* 0x000000ffff287224 */ /* 0x000fe200078e0076 */
[C---:B------:R-:W-:Y:S08]  /*5380*/  HMMA.16816.F32.BF16 R16, R8.reuse, R48, RZ ;  /* 0x000000300810723c */ /* 0x040ff000000418ff */
[C---:B------:R-:W-:Y:S08]  /*5390*/  HMMA.16816.F32.BF16 R12, R8.reuse, R50, RZ ;  /* 0x00000032080c723c */ /* 0x040ff000000418ff */
[----:B------:R-:W-:Y:S07]  /*53a0*/  HMMA.16816.F32.BF16 R20, R8, R70, RZ ;  /* 0x000000460814723c */ /* 0x000fee00000418ff */
[----:B------:R-:W-:Y:S01]  /*53b0*/  IMAD.MOV.U32 R71, RZ, RZ, R107 ;  /* 0x000000ffff477224 */ /* 0x000fe200078e006b */
[----:B------:R-:W-:Y:S01]  /*53c0*/  HMMA.16816.F32.BF16 R92, R4, R58, R24 ;  /* 0x0000003a045c723c */ /* 0x000fe20000041818 */
[----:B------:R-:W1:Y:S01]  /*53d0*/  LDSM.16.MT88.4 R24, [R217+0x9800] ;  /* 0x00980000d918783b */ /* 0x000e620000004200 */
[----:B------:R-:W-:-:S05]  /*53e0*/  IMAD.MOV.U32 R70, RZ, RZ, R106 ;  /* 0x000000ffff467224 */ /* 0x000fca00078e006a */
[----:B------:R-:W-:Y:S01]  /*53f0*/  IMAD.MOV.U32 R59, RZ, RZ, R112 ;  /* 0x000000ffff3b7224 */ /* 0x000fe200078e0070 */
[----:B--2---:R-:W-:Y:S01]  /*5400*/  HMMA.16816.F32.BF16 R136, R4, R32, R16 ;  /* 0x000000200488723c */ /* 0x004fe20000041810 */
[----:B------:R-:W-:-:S07]  /*5410*/  MOV R58, R111 ;  /* 0x0000006f003a7202 */ /* 0x000fce0000000f00 */
[C---:B------:R-:W-:Y:S01]  /*5420*/  HMMA.16816.F32.BF16 R132, R4.reuse, R34, R12 ;  /* 0x000000220484723c */ /* 0x040fe2000004180c */
[----:B------:R-:W2:Y:S07]  /*5430*/  LDSM.16.MT88.4 R32, [R218+0x9800] ;  /* 0x00980000da20783b */ /* 0x000eae0000004200 */
[----:B------:R-:W-:Y:S07]  /*5440*/  HMMA.16816.F32.BF16 R120, R4, R66, R20 ;  /* 0x000000420478723c */ /* 0x000fee0000041814 */
[----:B------:R-:W-:Y:S01]  /*5450*/  MOV R67, R105 ;  /* 0x0000006900437202 */ /* 0x000fe20000000f00 */
[----:B---3--:R-:W-:Y:S01]  /*5460*/  HMMA.16816.F32.BF16 R20, R8, R28, RZ ;  /* 0x0000001c0814723c */ /* 0x008fe200000418ff */
[----:B------:R-:W-:-:S06]  /*5470*/  IMAD.MOV.U32 R66, RZ, RZ, R104 ;  /* 0x000000ffff427224 */ /* 0x000fcc00078e0068 */
[----:B------:R-:W-:Y:S01]  /*5480*/  IMAD.MOV.U32 R29, RZ, RZ, R103 ;  /* 0x000000ffff1d7224 */ /* 0x000fe200078e0067 */
[C---:B------:R-:W-:Y:S07]  /*5490*/  HMMA.16816.F32.BF16 R12, R8.reuse, R36, RZ ;  /* 0x00000024080c723c */ /* 0x040fee00000418ff */
[----:B------:R-:W-:Y:S01]  /*54a0*/  MOV R37, R102 ;  /* 0x0000006600257202 */ /* 0x000fe20000000f00 */
[----:B------:R-:W-:Y:S01]  /*54b0*/  HMMA.16816.F32.BF16 R16, R8, R30, RZ ;  /* 0x0000001e0810723c */ /* 0x000fe200000418ff */
[----:B------:R-:W-:Y:S01]  /*54c0*/  IMAD.MOV.U32 R36, RZ, RZ, R101 ;  /* 0x000000ffff247224 */ /* 0x000fe200078e0065 */
[----:B------:R3:W4:Y:S06]  /*54d0*/  MUFU.EX2 R31, R3 ;  /* 0x00000003001f7308 */ /* 0x00072c0000000800 */
[C---:B-1----:R-:W-:Y:S01]  /*54e0*/  HMMA.16816.F32.BF16 R128, R4.reuse, R24, R20 ;  /* 0x000000180480723c */ /* 0x042fe20000041814 */
[----:B------:R-:W1:Y:S06]  /*54f0*/  LDSM.16.MT88.4 R20, [R221+0x9000] ;  /* 0x00900000dd14783b */ /* 0x000e6c0000004200 */
[----:B------:R-:W-:Y:S01]  /*5500*/  IMAD.MOV.U32 R25, RZ, RZ, R100 ;  /* 0x000000ffff197224 */ /* 0x000fe200078e0064 */
[----:B--2---:R-:W-:Y:S01]  /*5510*/  HMMA.16816.F32.BF16 R112, R4, R32, R12 ;  /* 0x000000200470723c */ /* 0x004fe2000004180c */
[----:B------:R-:W-:Y:S01]  /*5520*/  MOV R24, R78 ;  /* 0x0000004e00187202 */ /* 0x000fe20000000f00 */
[----:B---3--:R-:W-:-:S04]  /*5530*/  FFMA.FTZ R3, R82, c[0x0][0x2d0], -R2 ;  /* 0x0000b40052037a23 */ /* 0x008fc80000010802 */
[----:B------:R2:W-:Y:S02]  /*5540*/  MUFU.EX2 R225, R3 ;  /* 0x0000000300e17308 */ /* 0x0005e40000000800 */
[----:B------:R-:W-:Y:S08]  /*5550*/  HMMA.16816.F32.BF16 R12, R8, R38, RZ ;  /* 0x00000026080c723c */ /* 0x000ff000000418ff */
[----:B------:R-:W-:Y:S01]  /*5560*/  HMMA.16816.F32.BF16 R116, R4, R26, R16 ;  /* 0x0000001a0474723c */ /* 0x000fe20000041810 */
[----:B------:R-:W3:Y:S01]  /*5570*/  LDSM.16.MT88.4 R16, [R221+0x9800] ;  /* 0x00980000dd10783b */ /* 0x000ee20000004200 */
[----:B--2---:R-:W-:-:S04]  /*5580*/  FFMA.FTZ R3, R81, c[0x0][0x2d0], -R2 ;  /* 0x0000b40051037a23 */ /* 0x004fc80000010802 */
[----:B------:R2:W-:Y:S10]  /*5590*/  MUFU.EX2 R226, R3 ;  /* 0x0000000300e27308 */ /* 0x0005f40000000800 */
[----:B------:R-:W-:Y:S08]  /*55a0*/  HMMA.16816.F32.BF16 R108, R4, R34, R12 ;  /* 0x00000022046c723c */ /* 0x000ff0000004180c */
[----:B-1----:R-:W-:Y:S01]  /*55b0*/  HMMA.16816.F32.BF16 R12, R8, R20, RZ ;  /* 0x00000014080c723c */ /* 0x002fe200000418ff */
[----:B--2---:R-:W-:-:S04]  /*55c0*/  FFMA.FTZ R3, R77, c[0x0][0x2d0], -R0 ;  /* 0x0000b4004d037a23 */ /* 0x004fc80000010800 */
[----:B------:R1:W-:Y:S02]  /*55d0*/  MUFU.EX2 R28, R3 ;  /* 0x00000003001c7308 */ /* 0x0003e40000000800 */
[--C-:B-1----:R-:W-:Y:S11]  /*55e0*/  FFMA.FTZ R3, R76, c[0x0][0x2d0], -R0.reuse ;  /* 0x0000b4004c037a23 */ /* 0x102ff60000010800 */
[----:B------:R-:W-:Y:S06]  /*55f0*/  @!UPT UIADD3 URZ, URZ, URZ, URZ ;  /* 0x0000003f3f3ff290 */ /* 0x000fec000fffe03f */
[----:B---3--:R-:W-:Y:S01]  /*5600*/  HMMA.16816.F32.BF16 R104, R4, R16, R12 ;  /* 0x000000100468723c */ /* 0x008fe2000004180c */
[----:B------:R1:W2:Y:S07]  /*5610*/  MUFU.EX2 R78, R3 ;  /* 0x00000003004e7308 */ /* 0x0002ae0000000800 */
[----:B------:R-:W-:Y:S01]  /*5620*/  HMMA.16816.F32.BF16 R12, R8, R22, RZ ;  /* 0x00000016080c723c */ /* 0x000fe200000418ff */
[----:B-1----:R-:W-:-:S04]  /*5630*/  FFMA.FTZ R3, R75, c[0x0][0x2d0], -R0 ;  /* 0x0000b4004b037a23 */ /* 0x002fc80000010800 */
[----:B------:R1:W-:Y:S11]  /*5640*/  MUFU.EX2 R30, R3 ;  /* 0x00000003001e7308 */ /* 0x0003f60000000800 */
[----:B------:R-:W-:Y:S08]  /*5650*/  @!UPT UIADD3 URZ, URZ, URZ, URZ ;  /* 0x0000003f3f3ff290 */ /* 0x000ff0000fffe03f */
[----:B------:R-:W-:Y:S01]  /*5660*/  HMMA.16816.F32.BF16 R100, R4, R18, R12 ;  /* 0x000000120464723c */ /* 0x000fe2000004180c */
[----:B------:R-:W3:Y:S01]  /*5670*/  LDSM.16.MT88.4 R12, [R220+0x9000] ;  /* 0x00900000dc0c783b */ /* 0x000ee20000004200 */
[----:B-1----:R-:W-:-:S04]  /*5680*/  FFMA.FTZ R3, R74, c[0x0][0x2d0], -R0 ;  /* 0x0000b4004a037a23 */ /* 0x002fc80000010800 */
[----:B------:R1:W1:Y:S02]  /*5690*/  MUFU.EX2 R41, R3 ;  /* 0x0000000300297308 */ /* 0x0002640000000800 */
[----:B-1----:R-:W-:-:S04]  /*56a0*/  IMAD.MOV.U32 R3, RZ, RZ, R61 ;  /* 0x000000ffff037224 */ /* 0x002fc800078e003d */
[----:B------:R-:W-:Y:S01]  /*56b0*/  FFMA.FTZ R3, R3, c[0x0][0x2d0], -R2 ;  /* 0x0000b40003037a23 */ /* 0x000fe20000010802 */
[C---:B---3--:R-:W-:Y:S08]  /*56c0*/  HMMA.16816.F32.BF16 R16, R8.reuse, R12, RZ ;  /* 0x0000000c0810723c */ /* 0x048ff000000418ff */
[----:B------:R-:W-:Y:S01]  /*56d0*/  HMMA.16816.F32.BF16 R8, R8, R14, RZ ;  /* 0x0000000e0808723c */ /* 0x000fe200000418ff */
[----:B------:R-:W1:Y:S11]  /*56e0*/  LDSM.16.MT88.4 R12, [R220+0x9800] ;  /* 0x00980000dc0c783b */ /* 0x000e760000004200 */
[----:B------:R-:W-:Y:S04]  /*56f0*/  @!UPT UIADD3 URZ, URZ, URZ, URZ ;  /* 0x0000003f3f3ff290 */ /* 0x000fe8000fffe03f */
[C---:B-1----:R-:W-:Y:S08]  /*5700*/  HMMA.16816.F32.BF16 R52, R4.reuse, R12, R16 ;  /* 0x0000000c0434723c */ /* 0x042ff00000041810 */
[----:B------:R-:W-:Y:S01]  /*5710*/  HMMA.16816.F32.BF16 R12, R4, R14, R8 ;  /* 0x0000000e040c723c */ /* 0x000fe20000041808 */
[----:B------:R-:W1:Y:S06]  /*5720*/  LDSM.16.MT88.4 R8, [R217+0x1000] ;  /* 0x00100000d908783b */ /* 0x000e6c0000004200 */
[----:B----4-:R-:W-:-:S02]  /*5730*/  F2FP.BF16.PACK_AB R4, R31, R124 ;  /* 0x0000007c1f04723e */ /* 0x010fc400000010ff */
[----:B--2---:R-:W-:Y:S02]  /*5740*/  F2FP.BF16.PACK_AB R5, R78, R28 ;  /* 0x0000001c4e05723e */ /* 0x004fe400000010ff */
[----:B------:R-:W-:Y:S02]  /*5750*/  F2FP.BF16.PACK_AB R6, R226, R225 ;  /* 0x000000e1e206723e */ /* 0x000fe400000010ff */
[----:B------:R-:W-:-:S07]  /*5760*/  F2FP.BF16.PACK_AB R7, R41, R30 ;  /* 0x0000001e2907723e */ /* 0x000fce00000010ff */
[C---:B-1----:R-:W-:Y:S08]  /*5770*/  HMMA.16816.F32.BF16 R88, R4.reuse, R8, R88 ;  /* 0x000000080458723c */ /* 0x042ff00000041858 */
[C---:B------:R-:W-:Y:S01]  /*5780*/  HMMA.16816.F32.BF16 R48, R4.reuse, R10, R84 ;  /* 0x0000000a0430723c */ /* 0x040fe20000041854 */
[----:B------:R-:W1:Y:S07]  /*5790*/  LDSM.16.MT88.4 R8, [R218+0x1000] ;  /* 0x00100000da08783b */ /* 0x000e6e0000004200 */
        /* <DEDUP_REMOVED lines=8> */
[----:B------:R-:W-:Y:S01]  /*5820*/  MOV R197, R40 ;  /* 0x0000002800c57202 */ /* 0x000fe20000000f00 */
[----:B------:R-:W-:Y:S01]  /*5830*/  IMAD.MOV.U32 R196, RZ, RZ, R24 ;  /* 0x000000ffffc47224 */ /* 0x000fe200078e0018 */
[----:B------:R-:W-:Y:S01]  /*5840*/  MOV R198, R67 ;  /* 0x0000004300c67202 */ /* 0x000fe20000000f00 */
[----:B------:R-:W-:Y:S02]  /*5850*/  IMAD.MOV.U32 R208, RZ, RZ, R25 ;  /* 0x000000ffffd07224 */ /* 0x000fe400078e0019 */
[----:B------:R-:W-:Y:S01]  /*5860*/  IMAD.MOV.U32 R199, RZ, RZ, R66 ;  /* 0x000000ffffc77224 */ /* 0x000fe200078e0042 */
[C---:B-1----:R-:W-:Y:S07]  /*5870*/  HMMA.16816.F32.BF16 R80, R4.reuse, R8, R204 ;  /* 0x000000080450723c */ /* 0x042fee00000418cc */
[----:B------:R-:W-:Y:S01]  /*5880*/  IMAD.MOV.U32 R205, RZ, RZ, R43 ;  /* 0x000000ffffcd7224 */ /* 0x000fe200078e002b */
[----:B------:R-:W-:Y:S01]  /*5890*/  MOV R207, R62 ;  /* 0x0000003e00cf7202 */ /* 0x000fe20000000f00 */
[----:B------:R-:W-:Y:S01]  /*58a0*/  IMAD.MOV.U32 R204, RZ, RZ, R41 ;  /* 0x000000ffffcc7224 */ /* 0x000fe200078e0029 */
[----:B------:R-:W-:Y:S01]  /*58b0*/  MOV R206, R59 ;  /* 0x0000003b00ce7202 */ /* 0x000fe20000000f00 */
[----:B------:R-:W-:Y:S01]  /*58c0*/  HMMA.16816.F32.BF16 R40, R4, R10, R192 ;  /* 0x0000000a0428723c */ /* 0x000fe200000418c0 */
[----:B------:R-:W1:Y:S06]  /*58d0*/  LDSM.16.MT88.4 R8, [R220+0x1000] ;  /* 0x00100000dc08783b */ /* 0x000e6c0000004200 */
[----:B------:R-:W-:Y:S01]  /*58e0*/  IMAD.MOV.U32 R193, RZ, RZ, R79 ;  /* 0x000000ffffc17224 */ /* 0x000fe200078e004f */
[----:B------:R-:W-:Y:S01]  /*58f0*/  MOV R194, R31 ;  /* 0x0000001f00c27202 */ /* 0x000fe20000000f00 */
[----:B------:R-:W-:-:S02]  /*5900*/  IMAD.MOV.U32 R192, RZ, RZ, R78 ;  /* 0x000000ffffc07224 */ /* 0x000fc400078e004e */
[----:B------:R-:W-:Y:S01]  /*5910*/  IMAD.MOV.U32 R195, RZ, RZ, R30 ;  /* 0x000000ffffc37224 */ /* 0x000fe200078e001e */
[C---:B-1----:R-:W-:Y:S07]  /*5920*/  HMMA.16816.F32.BF16 R76, R4.reuse, R8, R200 ;  /* 0x00000008044c723c */ /* 0x042fee00000418c8 */
[----:B------:R-:W-:Y:S01]  /*5930*/  MOV R203, R28 ;  /* 0x0000001c00cb7202 */ /* 0x000fe20000000f00 */
[----:B------:R-:W-:Y:S01]  /*5940*/  HMMA.16816.F32.BF16 R36, R4, R10, R188 ;  /* 0x0000000a0424723c */ /* 0x000fe200000418bc */
[----:B------:R-:W1:Y:S01]  /*5950*/  LDSM.16.MT88.4 R8, [R217+0x4000] ;  /* 0x00400000d908783b */ /* 0x000e620000004200 */
[----:B------:R-:W-:-:S02]  /*5960*/  IMAD.MOV.U32 R202, RZ, RZ, R29 ;  /* 0x000000ffffca7224 */ /* 0x000fc400078e001d */
[----:B------:R-:W-:Y:S02]  /*5970*/  IMAD.MOV.U32 R201, RZ, RZ, R70 ;  /* 0x000000ffffc97224 */ /* 0x000fe400078e0046 */
[----:B------:R-:W-:Y:S01]  /*5980*/  IMAD.MOV.U32 R200, RZ, RZ, R71 ;  /* 0x000000ffffc87224 */ /* 0x000fe200078e0047 */
[----:B------:R-:W-:Y:S01]  /*5990*/  MOV R191, R64 ;  /* 0x0000004000bf7202 */ /* 0x000fe20000000f00 */
[----:B------:R-:W-:Y:S02]  /*59a0*/  IMAD.MOV.U32 R190, RZ, RZ, R65 ;  /* 0x000000ffffbe7224 */ /* 0x000fe400078e0041 */
[----:B------:R-:W-:Y:S02]  /*59b0*/  IMAD.MOV.U32 R189, RZ, RZ, R58 ;  /* 0x000000ffffbd7224 */ /* 0x000fe400078e003a */
[----:B------:R-:W-:Y:S01]  /*59c0*/  IMAD.MOV.U32 R188, RZ, RZ, R56 ;  /* 0x000000ffffbc7224 */ /* 0x000fe200078e0038 */
[C---:B-1----:R-:W-:Y:S07]  /*59d0*/  HMMA.16816.F32.BF16 R72, R4.reuse, R8, R184 ;  /* 0x000000080448723c */ /* 0x042fee00000418b8 */
[----:B------:R-:W-:Y:S01]  /*59e0*/  IMAD.MOV.U32 R185, RZ, RZ, R68 ;  /* 0x000000ffffb97224 */ /* 0x000fe200078e0044 */
[----:B------:R-:W-:Y:S01]  /*59f0*/  HMMA.16816.F32.BF16 R32, R4, R10, R180 ;  /* 0x0000000a0420723c */ /* 0x000fe200000418b4 */
[----:B------:R-:W1:Y:S01]  /*5a00*/  LDSM.16.MT88.4 R8, [R218+0x4000] ;  /* 0x00400000da08783b */ /* 0x000e620000004200 */
[----:B------:R-:W-:Y:S01]  /*5a10*/  MOV R187, R69 ;  /* 0x0000004500bb7202 */ /* 0x000fe20000000f00 */
[----:B------:R-:W-:-:S02]  /*5a20*/  IMAD.MOV.U32 R184, RZ, RZ, R60 ;  /* 0x000000ffffb87224 */ /* 0x000fc400078e003c */
[----:B------:R-:W-:Y:S02]  /*5a30*/  IMAD.MOV.U32 R186, RZ, RZ, R57 ;  /* 0x000000ffffba7224 */ /* 0x000fe400078e0039 */
[----:B------:R-:W-:Y:S01]  /*5a40*/  IMAD.MOV.U32 R183, RZ, RZ, R63 ;  /* 0x000000ffffb77224 */ /* 0x000fe200078e003f */
[C---:B-1----:R-:W-:Y:S01]  /*5a50*/  HMMA.16816.F32.BF16 R68, R4.reuse, R8, R176 ;  /* 0x000000080444723c */ /* 0x042fe200000418b0 */
[----:B------:R1:W-:Y:S06]  /*5a60*/  MUFU.EX2 R179, R3 ;  /* 0x0000000300b37308 */ /* 0x0003ec0000000800 */
[----:B------:R-:W-:Y:S01]  /*5a70*/  IMAD.MOV.U32 R178, RZ, RZ, R193 ;  /* 0x000000ffffb27224 */ /* 0x000fe200078e00c1 */
[----:B------:R-:W-:Y:S01]  /*5a80*/  HMMA.16816.F32.BF16 R28, R4, R10, R164 ;  /* 0x0000000a041c723c */ /* 0x000fe200000418a4 */
[----:B------:R-:W2:Y:S01]  /*5a90*/  LDSM.16.MT88.4 R8, [R221+0x4000] ;  /* 0x00400000dd08783b */ /* 0x000ea20000004200 */
[----:B-1----:R-:W-:-:S04]  /*5aa0*/  FFMA.FTZ R3, R183, c[0x0][0x2d0], -R2 ;  /* 0x0000b400b7037a23 */ /* 0x002fc80000010802 */
[----:B------:R1:W-:Y:S02]  /*5ab0*/  MUFU.EX2 R177, R3 ;  /* 0x0000000300b17308 */ /* 0x0003e40000000800 */
[----:B-1----:R-:W-:-:S06]  /*5ac0*/  FFMA.FTZ R3, R184, c[0x0][0x2d0], -R2 ;  /* 0x0000b400b8037a23 */ /* 0x002fcc0000010802 */
[----:B------:R1:W-:Y:S01]  /*5ad0*/  MUFU.EX2 R176, R3 ;  /* 0x0000000300b07308 */ /* 0x0003e20000000800 */
[C---:B--2---:R-:W-:Y:S08]  /*5ae0*/  HMMA.16816.F32.BF16 R64, R4.reuse, R8, R160 ;  /* 0x000000080440723c */ /* 0x044ff000000418a0 */
[----:B------:R-:W-:Y:S01]  /*5af0*/  HMMA.16816.F32.BF16 R24, R4, R10, R152 ;  /* 0x0000000a0418723c */ /* 0x000fe20000041898 */
[----:B------:R-:W2:Y:S01]  /*5b00*/  LDSM.16.MT88.4 R8, [R220+0x4000] ;  /* 0x00400000dc08783b */ /* 0x000ea20000004200 */
[----:B-1----:R-:W-:-:S06]  /*5b10*/  FFMA.FTZ R3, R185, c[0x0][0x2d0], -R2 ;  /* 0x0000b400b9037a23 */ /* 0x002fcc0000010802 */
        /* <DEDUP_REMOVED lines=24> */
[----:B------:R2:W3:Y:S02]  /*5ca0*/  MUFU.EX2 R100, R3 ;  /* 0x0000000300647308 */ /* 0x0004e40000000800 */
[----:B--2---:R-:W-:-:S02]  /*5cb0*/  FADD.FTZ R3, R175, R126 ;  /* 0x0000007eaf037221 */ /* 0x004fc40000010000 */
[----:B------:R-:W-:Y:S02]  /*5cc0*/  IMAD.MOV.U32 R175, RZ, RZ, R194 ;  /* 0x000000ffffaf7224 */ /* 0x000fe400078e00c2 */
[C---:B-1----:R-:W-:Y:S07]  /*5cd0*/  HMMA.16816.F32.BF16 R148, R4.reuse, R8, R52 ;  /* 0x000000080494723c */ /* 0x042fee0000041834 */
[----:B------:R-:W-:Y:S01]  /*5ce0*/  MOV R54, R201 ;  /* 0x000000c900367202 */ /* 0x000fe20000000f00 */
[----:B------:R-:W-:Y:S01]  /*5cf0*/  HMMA.16816.F32.BF16 R12, R4, R10, R12 ;  /* 0x0000000a040c723c */ /* 0x000fe2000004180c */
[----:B------:R-:W1:Y:S01]  /*5d00*/  LDSM.16.MT88.4 R8, [R217+0x1800] ;  /* 0x00180000d908783b */ /* 0x000e620000004200 */
[----:B------:R-:W-:Y:S01]  /*5d10*/  IMAD.MOV.U32 R55, RZ, RZ, R202 ;  /* 0x000000ffff377224 */ /* 0x000fe200078e00ca */
[----:B------:R-:W-:Y:S01]  /*5d20*/  MOV R53, R190 ;  /* 0x000000be00357202 */ /* 0x000fe20000000f00 */
[----:B------:R-:W-:-:S03]  /*5d30*/  IMAD.MOV.U32 R52, RZ, RZ, R191 ;  /* 0x000000ffff347224 */ /* 0x000fc600078e00bf */
[--C-:B------:R-:W-:Y:S01]  /*5d40*/  FFMA.FTZ R4, R186, c[0x0][0x2d0], -R0.reuse ;  /* 0x0000b400ba047a23 */ /* 0x100fe20000010800 */
[----:B---3--:R-:W-:Y:S01]  /*5d50*/  F2FP.BF16.PACK_AB R6, R100, R176 ;  /* 0x000000b06406723e */ /* 0x008fe200000010ff */
[----:B------:R-:W-:Y:S02]  /*5d60*/  FADD.FTZ R5, R214, R125 ;  /* 0x0000007dd6057221 */ /* 0x000fe40000010000 */
[----:B------:R2:W-:Y:S02]  /*5d70*/  MUFU.EX2 R106, R4 ;  /* 0x00000004006a7308 */ /* 0x0005e40000000800 */
[----:B------:R-:W-:Y:S02]  /*5d80*/  FADD.FTZ R5, R213, R5 ;  /* 0x00000005d5057221 */ /* 0x000fe40000010000 */
[----:B--2---:R-:W-:Y:S02]  /*5d90*/  FADD.FTZ R4, R127, R3 ;  /* 0x000000037f047221 */ /* 0x004fe40000010000 */
[----:B------:R-:W-:-:S02]  /*5da0*/  FFMA.FTZ R3, R187, c[0x0][0x2d0], -R0 ;  /* 0x0000b400bb037a23 */ /* 0x000fc40000010800 */
[----:B------:R-:W-:Y:S02]  /*5db0*/  FADD.FTZ R4, R212, R4 ;  /* 0x00000004d4047221 */ /* 0x000fe40000010000 */
[----:B------:R2:W3:Y:S02]  /*5dc0*/  MUFU.EX2 R101, R3 ;  /* 0x0000000300657308 */ /* 0x0004e40000000800 */
[----:B------:R-:W-:Y:S01]  /*5dd0*/  FADD.FTZ R126, R174, R4 ;  /* 0x00000004ae7e7221 */ /* 0x000fe20000010000 */
[----:B------:R-:W-:Y:S02]  /*5de0*/  F2FP.BF16.PACK_AB R4, R177, R179 ;  /* 0x000000b3b104723e */ /* 0x000fe400000010ff */
[----:B------:R-:W-:Y:S01]  /*5df0*/  MOV R174, R195 ;  /* 0x000000c300ae7202 */ /* 0x000fe20000000f00 */
[----:B--2---:R-:W-:-:S04]  /*5e00*/  FFMA.FTZ R3, R188, c[0x0][0x2d0], -R0 ;  /* 0x0000b400bc037a23 */ /* 0x004fc80000010800 */
[----:B------:R2:W-:Y:S02]  /*5e10*/  MUFU.EX2 R125, R3 ;  /* 0x00000003007d7308 */ /* 0x0005e40000000800 */
[----:B--2---:R-:W-:-:S06]  /*5e20*/  FFMA.FTZ R3, R189, c[0x0][0x2d0], -R0 ;  /* 0x0000b400bd037a23 */ /* 0x004fcc0000010800 */
[----:B------:R2:W4:Y:S02]  /*5e30*/  MUFU.EX2 R102, R3 ;  /* 0x0000000300667308 */ /* 0x0005240000000800 */
[----:B--2---:R-:W-:Y:S01]  /*5e40*/  FADD.FTZ R3, R252, R5 ;  /* 0x00000005fc037221 */ /* 0x004fe20000010000 */
[----:B---3--:R-:W-:Y:S01]  /*5e50*/  F2FP.BF16.PACK_AB R5, R101, R106 ;  /* 0x0000006a6505723e */ /* 0x008fe200000010ff */
[----:B------:R-:W-:Y:S01]  /*5e60*/  IMAD.MOV.U32 R252, RZ, RZ, R204 ;  /* 0x000000fffffc7224 */ /* 0x000fe200078e00cc */
[----:B----4-:R-:W-:Y:S01]  /*5e70*/  F2FP.BF16.PACK_AB R7, R102, R125 ;  /* 0x0000007d6607723e */ /* 0x010fe200000010ff */
[----:B------:R-:W-:Y:S01]  /*5e80*/  FADD.FTZ R127, R215, R3 ;  /* 0x00000003d77f7221 */ /* 0x000fe20000010000 */
[----:B------:R-:W-:-:S05]  /*5e90*/  MOV R3, R205 ;  /* 0x000000cd00037202 */ /* 0x000fca0000000f00 */
[----:B-1----:R-:W-:Y:S01]  /*5ea0*/  HMMA.16816.F32.BF16 R180, R4, R8, R88 ;  /* 0x0000000804b4723c */ /* 0x002fe20000041858 */
[----:B------:R-:W-:-:S07]  /*5eb0*/  FFMA.FTZ R3, R3, c[0x0][0x2d0], -R2 ;  /* 0x0000b40003037a23 */ /* 0x000fce0000010802 */
[C---:B------:R-:W-:Y:S01]  /*5ec0*/  HMMA.16816.F32.BF16 R88, R4.reuse, R10, R48 ;  /* 0x0000000a0458723c */ /* 0x040fe20000041830 */
[----:B------:R-:W1:Y:S06]  /*5ed0*/  LDSM.16.MT88.4 R8, [R218+0x1800] ;  /* 0x00180000da08783b */ /* 0x000e6c0000004200 */
[----:B------:R-:W-:Y:S01]  /*5ee0*/  IMAD.MOV.U32 R48, RZ, RZ, R101 ;  /* 0x000000ffff307224 */ /* 0x000fe200078e0065 */
[----:B------:R-:W-:Y:S01]  /*5ef0*/  MOV R49, R192 ;  /* 0x000000c000317202 */ /* 0x000fe20000000f00 */
[----:B------:R-:W-:Y:S02]  /*5f00*/  IMAD.MOV.U32 R51, RZ, RZ, R200 ;  /* 0x000000ffff337224 */ /* 0x000fe400078e00c8 */
[----:B------:R-:W-:Y:S01]  /*5f10*/  IMAD.MOV.U32 R50, RZ, RZ, R203 ;  /* 0x000000ffff327224 */ /* 0x000fe200078e00cb */
[C---:B-1----:R-:W-:Y:S08]  /*5f20*/  HMMA.16816.F32.BF16 R84, R4.reuse, R8, R84 ;  /* 0x000000080454723c */ /* 0x042ff00000041854 */
[----:B------:R-:W-:Y:S01]  /*5f30*/  HMMA.16816.F32.BF16 R212, R4, R10, R44 ;  /* 0x0000000a04d4723c */ /* 0x000fe2000004182c */
[----:B------:R-:W1:Y:S06]  /*5f40*/  LDSM.16.MT88.4 R8, [R221+0x1800] ;  /* 0x00180000dd08783b */ /* 0x000e6c0000004200 */
[----:B------:R-:W-:Y:S01]  /*5f50*/  MOV R47, R208 ;  /* 0x000000d0002f7202 */ /* 0x000fe20000000f00 */
[----:B------:R-:W-:Y:S01]  /*5f60*/  IMAD.MOV.U32 R46, RZ, RZ, R209 ;  /* 0x000000ffff2e7224 */ /* 0x000fe200078e00d1 */
[----:B------:R-:W-:Y:S01]  /*5f70*/  MOV R44, R211 ;  /* 0x000000d3002c7202 */ /* 0x000fe20000000f00 */
[----:B------:R-:W-:-:S06]  /*5f80*/  IMAD.MOV.U32 R45, RZ, RZ, R210 ;  /* 0x000000ffff2d7224 */ /* 0x000fcc00078e00d2 */
[----:B------:R-:W-:Y:S01]  /*5f90*/  IMAD.MOV.U32 R104, RZ, RZ, R87 ;  /* 0x000000ffff687224 */ /* 0x000fe200078e0057 */
[----:B------:R-:W-:Y:S01]  /*5fa0*/  MOV R103, R84 ;  /* 0x0000005400677202 */ /* 0x000fe20000000f00 */
[----:B------:R-:W-:Y:S02]  /*5fb0*/  IMAD.MOV.U32 R101, RZ, RZ, R85 ;  /* 0x000000ffff657224 */ /* 0x000fe400078e0055 */
[----:B------:R-:W-:Y:S02]  /*5fc0*/  IMAD.MOV.U32 R87, RZ, RZ, R206 ;  /* 0x000000ffff577224 */ /* 0x000fe400078e00ce */
[----:B------:R-:W-:Y:S02]  /*5fd0*/  IMAD.MOV.U32 R85, RZ, RZ, R207 ;  /* 0x000000ffff557224 */ /* 0x000fe400078e00cf */
[----:B------:R-:W-:Y:S02]  /*5fe0*/  IMAD.MOV.U32 R84, RZ, RZ, R196 ;  /* 0x000000ffff547224 */ /* 0x000fe400078e00c4 */
[----:B------:R-:W-:Y:S01]  /*5ff0*/  IMAD.MOV.U32 R105, RZ, RZ, R86 ;  /* 0x000000ffff697224 */ /* 0x000fe200078e0056 */
[----:B------:R-:W-:Y:S01]  /*6000*/  MOV R86, R106 ;  /* 0x0000006a00567202 */ /* 0x000fe20000000f00 */
[C---:B-1----:R-:W-:Y:S07]  /*6010*/  HMMA.16816.F32.BF16 R208, R4.reuse, R8, R80 ;  /* 0x0000000804d0723c */ /* 0x042fee0000041850 */
[----:B------:R-:W-:Y:S01]  /*6020*/  IMAD.MOV.U32 R83, RZ, RZ, R197 ;  /* 0x000000ffff537224 */ /* 0x000fe200078e00c5 */
[----:B------:R-:W-:Y:S01]  /*6030*/  HMMA.16816.F32.BF16 R204, R4, R10, R40 ;  /* 0x0000000a04cc723c */ /* 0x000fe20000041828 */
[----:B------:R-:W1:Y:S01]  /*6040*/  LDSM.16.MT88.4 R8, [R220+0x1800] ;  /* 0x00180000dc08783b */ /* 0x000e620000004200 */
[----:B------:R-:W-:Y:S01]  /*6050*/  IMAD.MOV.U32 R80, RZ, RZ, R105 ;  /* 0x000000ffff507224 */ /* 0x000fe200078e0069 */
[----:B------:R-:W-:Y:S01]  /*6060*/  MOV R82, R103 ;  /* 0x0000006700527202 */ /* 0x000fe20000000f00 */
[----:B------:R-:W-:-:S03]  /*6070*/  IMAD.MOV.U32 R81, RZ, RZ, R104 ;  /* 0x000000ffff517224 */ /* 0x000fc600078e0068 */
[----:B------:R-:W-:Y:S01]  /*6080*/  MOV R41, R198 ;  /* 0x000000c600297202 */ /* 0x000fe20000000f00 */
[----:B------:R-:W-:Y:S02]  /*6090*/  IMAD.MOV.U32 R42, RZ, RZ, R199 ;  /* 0x000000ffff2a7224 */ /* 0x000fe400078e00c7 */
[----:B------:R-:W-:Y:S02]  /*60a0*/  IMAD.MOV.U32 R40, RZ, RZ, R102 ;  /* 0x000000ffff287224 */ /* 0x000fe400078e0066 */
[----:B------:R-:W-:Y:S01]  /*60b0*/  IMAD.MOV.U32 R43, RZ, RZ, R101 ;  /* 0x000000ffff2b7224 */ /* 0x000fe200078e0065 */
[C---:B-1----:R-:W-:Y:S07]  /*60c0*/  HMMA.16816.F32.BF16 R200, R4.reuse, R8, R76 ;  /* 0x0000000804c8723c */ /* 0x042fee000004184c */
[----:B------:R-:W-:Y:S01]  /*60d0*/  MOV R79, R100 ;  /* 0x00000064004f7202 */ /* 0x000fe20000000f00 */
[----:B------:R-:W-:Y:S01]  /*60e0*/  HMMA.16816.F32.BF16 R192, R4, R10, R36 ;  /* 0x0000000a04c0723c */ /* 0x000fe20000041824 */
[----:B------:R-:W1:Y:S01]  /*60f0*/  LDSM.16.MT88.4 R8, [R217+0x4800] ;  /* 0x00480000d908783b */ /* 0x000e620000004200 */
        /* <DEDUP_REMOVED lines=19> */
[----:B------:R-:W-:-:S02]  /*6230*/  IMAD.MOV.U32 R27, RZ, RZ, R78 ;  /* 0x000000ffff1b7224 */ /* 0x000fc400078e004e */
[----:B------:R-:W-:Y:S02]  /*6240*/  IMAD.MOV.U32 R24, RZ, RZ, R86 ;  /* 0x000000ffff187224 */ /* 0x000fe400078e0056 */
[----:B------:R-:W-:Y:S02]  /*6250*/  IMAD.MOV.U32 R26, RZ, RZ, R45 ;  /* 0x000000ffff1a7224 */ /* 0x000fe400078e002d */
[----:B------:R-:W-:Y:S01]  /*6260*/  IMAD.MOV.U32 R25, RZ, RZ, R46 ;  /* 0x000000ffff197224 */ /* 0x000fe200078e002e */
[C---:B-1----:R-:W-:Y:S08]  /*6270*/  HMMA.16816.F32.BF16 R112, R4.reuse, R8, R60 ;  /* 0x000000080470723c */ /* 0x042ff0000004183c */
[C---:B------:R-:W-:Y:S01]  /*6280*/  HMMA.16816.F32.BF16 R104, R4.reuse, R10, R20 ;  /* 0x0000000a0468723c */ /* 0x040fe20000041814 */
[----:B------:R-:W1:Y:S06]  /*6290*/  LDSM.16.MT88.4 R8, [R217+0x7800] ;  /* 0x00780000d908783b */ /* 0x000e6c0000004200 */
[----:B------:R-:W-:Y:S01]  /*62a0*/  MOV R22, R81 ;  /* 0x0000005100167202 */ /* 0x000fe20000000f00 */
[C---:B-1----:R-:W-:Y:S08]  /*62b0*/  HMMA.16816.F32.BF16 R100, R4.reuse, R8, R56 ;  /* 0x000000080464723c */ /* 0x042ff00000041838 */
[----:B------:R-:W-:Y:S01]  /*62c0*/  HMMA.16816.F32.BF16 R60, R4, R10, R16 ;  /* 0x0000000a043c723c */ /* 0x000fe20000041810 */
[----:B------:R-:W1:Y:S06]  /*62d0*/  LDSM.16.MT88.4 R8, [R218+0x7800] ;  /* 0x00780000da08783b */ /* 0x000e6c0000004200 */
[----:B------:R-:W-:Y:S01]  /*62e0*/  IMAD.MOV.U32 R16, RZ, RZ, R40 ;  /* 0x000000ffff107224 */ /* 0x000fe200078e0028 */
[----:B------:R-:W-:Y:S01]  /*62f0*/  MOV R40, R80 ;  /* 0x0000005000287202 */ /* 0x000fe20000000f00 */
[----:B------:R-:W-:-:S02]  /*6300*/  IMAD.MOV.U32 R17, RZ, RZ, R79 ;  /* 0x000000ffff117224 */ /* 0x000fc400078e004f */
[----:B------:R-:W-:Y:S01]  /*6310*/  IMAD.MOV.U32 R79, RZ, RZ, R43 ;  /* 0x000000ffff4f7224 */ /* 0x000fe200078e002b */
[----:B------:R-:W-:Y:S01]  /*6320*/  MOV R43, R83 ;  /* 0x00000053002b7202 */ /* 0x000fe20000000f00 */
        /* <DEDUP_REMOVED lines=11> */
[C---:B-1----:R-:W-:Y:S07]  /*63e0*/  HMMA.16816.F32.BF16 R48, R4.reuse, R8, R92 ;  /* 0x000000080430723c */ /* 0x042fee000004185c */
[----:B------:R-:W-:Y:S01]  /*63f0*/  MOV R93, R79 ;  /* 0x0000004f005d7202 */ /* 0x000fe20000000f00 */
[----:B------:R-:W-:Y:S01]  /*6400*/  HMMA.16816.F32.BF16 R36, R4, R10, R96 ;  /* 0x0000000a0424723c */ /* 0x000fe20000041860 */
[----:B------:R-:W1:Y:S01]  /*6410*/  LDSM.16.MT88.4 R8, [R221+0x7800] ;  /* 0x00780000dd08783b */ /* 0x000e620000004200 */
[----:B------:R-:W-:Y:S01]  /*6420*/  IMAD.MOV.U32 R94, RZ, RZ, R40 ;  /* 0x000000ffff5e7224 */ /* 0x000fe200078e0028 */
[----:B------:R-:W-:Y:S01]  /*6430*/  MOV R92, R42 ;  /* 0x0000002a005c7202 */ /* 0x000fe20000000f00 */
[----:B------:R-:W-:-:S03]  /*6440*/  IMAD.MOV.U32 R95, RZ, RZ, R41 ;  /* 0x000000ffff5f7224 */ /* 0x000fc600078e0029 */
[----:B------:R-:W-:Y:S01]  /*6450*/  IMAD.MOV.U32 R99, RZ, RZ, R77 ;  /* 0x000000ffff637224 */ /* 0x000fe200078e004d */
[----:B------:R-:W-:Y:S01]  /*6460*/  MOV R96, R84 ;  /* 0x0000005400607202 */ /* 0x000fe20000000f00 */
[----:B------:R-:W-:Y:S02]  /*6470*/  IMAD.MOV.U32 R98, RZ, RZ, R82 ;  /* 0x000000ffff627224 */ /* 0x000fe400078e0052 */
[----:B------:R-:W-:Y:S01]  /*6480*/  IMAD.MOV.U32 R97, RZ, RZ, R83 ;  /* 0x000000ffff617224 */ /* 0x000fe200078e0053 */
[C---:B-1----:R-:W-:Y:S07]  /*6490*/  HMMA.16816.F32.BF16 R84, R4.reuse, R8, R168 ;  /* 0x000000080454723c */ /* 0x042fee00000418a8 */
[----:B------:R-:W-:Y:S01]  /*64a0*/  IMAD.MOV.U32 R168, RZ, RZ, R47 ;  /* 0x000000ffffa87224 */ /* 0x000fe200078e002f */
[----:B------:R-:W-:Y:S01]  /*64b0*/  HMMA.16816.F32.BF16 R76, R4, R10, R120 ;  /* 0x0000000a044c723c */ /* 0x000fe20000041878 */
[----:B------:R-:W1:Y:S01]  /*64c0*/  LDSM.16.MT88.4 R8, [R220+0x7800] ;  /* 0x00780000dc08783b */ /* 0x000e620000004200 */
[----:B------:R-:W-:Y:S01]  /*64d0*/  IMAD.MOV.U32 R169, RZ, RZ, R52 ;  /* 0x000000ffffa97224 */ /* 0x000fe200078e0034 */
[----:B------:R-:W-:Y:S01]  /*64e0*/  MOV R170, R53 ;  /* 0x0000003500aa7202 */ /* 0x000fe20000000f00 */
[----:B------:R-:W-:-:S03]  /*64f0*/  IMAD.MOV.U32 R171, RZ, RZ, R54 ;  /* 0x000000ffffab7224 */ /* 0x000fc600078e0036 */
[----:B------:R-:W-:-:S05]  /*6500*/  IMAD.MOV.U32 R123, RZ, RZ, R55 ;  /* 0x000000ffff7b7224 */ /* 0x000fca00078e0037 */
        /* <DEDUP_REMOVED lines=8> */
[----:B------:R-:W-:Y:S02]  /*6590*/  IMAD.MOV.U32 R97, RZ, RZ, R98 ;  /* 0x000000ffff617224 */ /* 0x000fe400078e0062 */
[----:B------:R-:W-:Y:S01]  /*65a0*/  IMAD.MOV.U32 R98, RZ, RZ, R99 ;  /* 0x000000ffff627224 */ /* 0x000fe200078e0063 */
[----:B------:R-:W-:Y:S01]  /*65b0*/  MOV R99, R16 ;  /* 0x0000001000637202 */ /* 0x000fe20000000f00 */
[----:B------:R-:W-:-:S02]  /*65c0*/  IMAD.MOV.U32 R16, RZ, RZ, R17 ;  /* 0x000000ffff107224 */ /* 0x000fc400078e0011 */
[----:B------:R-:W-:Y:S02]  /*65d0*/  IMAD.MOV.U32 R17, RZ, RZ, R125 ;  /* 0x000000ffff117224 */ /* 0x000fe400078e007d */
[----:B------:R2:W-:Y:S01]  /*65e0*/  MUFU.EX2 R125, R3 ;  /* 0x00000003007d7308 */ /* 0x0005e20000000800 */
[----:B------:R-:W-:Y:S02]  /*65f0*/  IMAD.MOV.U32 R123, RZ, RZ, R169 ;  /* 0x000000ffff7b7224 */ /* 0x000fe400078e00a9 */
[----:B------:R-:W-:Y:S01]  /*6600*/  IMAD.MOV.U32 R169, RZ, RZ, R171 ;  /* 0x000000ffffa97224 */ /* 0x000fe200078e00ab */
[----:B------:R-:W-:Y:S01]  /*6610*/  MOV R171, R97 ;  /* 0x0000006100ab7202 */ /* 0x000fe20000000f00 */
[----:B------:R-:W-:Y:S02]  /*6620*/  IMAD.MOV.U32 R97, RZ, RZ, R99 ;  /* 0x000000ffff617224 */ /* 0x000fe400078e0063 */
[----:B------:R-:W-:Y:S01]  /*6630*/  IMAD.MOV.U32 R99, RZ, RZ, R17 ;  /* 0x000000ffff637224 */ /* 0x000fe200078e0011 */
[----:B------:R-:W-:-:S02]  /*6640*/  MOV R17, R227 ;  /* 0x000000e300117202 */ /* 0x000fc40000000f00 */
[----:B------:R3:W5:Y:S01]  /*6650*/  LDL.LU R227, [R1+0xb4] ;  /* 0x0000b40001e37983 */ /* 0x0007620000300800 */
[----:B-1----:R-:W-:Y:S01]  /*6660*/  HMMA.16816.F32.BF16 R68, R4, R8, R164 ;  /* 0x000000080444723c */ /* 0x002fe200000418a4 */
[----:B--2---:R-:W-:Y:S02]  /*6670*/  FFMA.FTZ R3, R122, c[0x0][0x2d0], -R2 ;  /* 0x0000b4007a037a23 */ /* 0x004fe40000010802 */
[----:B------:R-:W-:Y:S01]  /*6680*/  IMAD.MOV.U32 R122, RZ, RZ, R168 ;  /* 0x000000ffff7a7224 */ /* 0x000fe200078e00a8 */
[----:B------:R-:W-:-:S04]  /*6690*/  MOV R168, R170 ;  /* 0x000000aa00a87202 */ /* 0x000fc80000000f00 */
[C---:B------:R-:W-:Y:S01]  /*66a0*/  HMMA.16816.F32.BF16 R56, R4.reuse, R10, R144 ;  /* 0x0000000a0438723c */ /* 0x040fe20000041890 */
[----:B------:R-:W1:Y:S01]  /*66b0*/  LDSM.16.MT88.4 R8, [R217+0xa800] ;  /* 0x00a80000d908783b */ /* 0x000e620000004200 */
[----:B------:R-:W-:Y:S02]  /*66c0*/  IMAD.MOV.U32 R170, RZ, RZ, R96 ;  /* 0x000000ffffaa7224 */ /* 0x000fe400078e0060 */
[----:B------:R-:W-:Y:S01]  /*66d0*/  IMAD.MOV.U32 R96, RZ, RZ, R98 ;  /* 0x000000ffff607224 */ /* 0x000fe200078e0062 */
[----:B------:R-:W-:Y:S01]  /*66e0*/  MOV R98, R16 ;  /* 0x0000001000627202 */ /* 0x000fe20000000f00 */
[----:B------:R-:W-:Y:S02]  /*66f0*/  IMAD.MOV.U32 R16, RZ, RZ, R176 ;  /* 0x000000ffff107224 */ /* 0x000fe400078e00b0 */
[C---:B-1----:R-:W-:Y:S08]  /*6700*/  HMMA.16816.F32.BF16 R44, R4.reuse, R8, R160 ;  /* 0x00000008042c723c */ /* 0x042ff000000418a0 */
[C---:B------:R-:W-:Y:S01]  /*6710*/  HMMA.16816.F32.BF16 R32, R4.reuse, R10, R140 ;  /* 0x0000000a0420723c */ /* 0x040fe2000004188c */
[----:B------:R-:W1:Y:S07]  /*6720*/  LDSM.16.MT88.4 R8, [R218+0xa800] ;  /* 0x00a80000da08783b */ /* 0x000e6e0000004200 */
[C---:B-1----:R-:W-:Y:S08]  /*6730*/  HMMA.16816.F32.BF16 R80, R4.reuse, R8, R156 ;  /* 0x000000080450723c */ /* 0x042ff0000004189c */
[----:B------:R-:W-:Y:S01]  /*6740*/  HMMA.16816.F32.BF16 R72, R4, R10, R136 ;  /* 0x0000000a0448723c */ /* 0x000fe20000041888 */
[----:B------:R-:W1:Y:S01]  /*6750*/  LDSM.16.MT88.4 R8, [R221+0xa800] ;  /* 0x00a80000dd08783b */ /* 0x000e620000004200 */
[----:B------:R2:W4:Y:S02]  /*6760*/  MUFU.EX2 R176, R3 ;  /* 0x0000000300b07308 */ /* 0x0005240000000800 */
[----:B--2---:R-:W-:-:S02]  /*6770*/  FFMA.FTZ R3, R121, c[0x0][0x2d0], -R2 ;  /* 0x0000b40079037a23 */ /* 0x004fc40000010802 */
[----:B------:R-:W-:Y:S02]  /*6780*/  IMAD.MOV.U32 R121, RZ, RZ, R122 ;  /* 0x000000ffff797224 */ /* 0x000fe400078e007a */
[----:B------:R-:W-:Y:S01]  /*6790*/  IMAD.MOV.U32 R122, RZ, RZ, R123 ;  /* 0x000000ffff7a7224 */ /* 0x000fe200078e007b */
[----:B------:R-:W-:Y:S01]  /*67a0*/  MOV R123, R168 ;  /* 0x000000a8007b7202 */ /* 0x000fe20000000f00 */
[----:B------:R-:W-:Y:S01]  /*67b0*/  IMAD.MOV.U32 R168, RZ, RZ, R169 ;  /* 0x000000ffffa87224 */ /* 0x000fe200078e00a9 */
[C---:B-1----:R-:W-:Y:S08]  /*67c0*/  HMMA.16816.F32.BF16 R64, R4.reuse, R8, R152 ;  /* 0x000000080440723c */ /* 0x042ff00000041898 */
[----:B------:R-:W-:Y:S01]  /*67d0*/  HMMA.16816.F32.BF16 R52, R4, R10, R132 ;  /* 0x0000000a0434723c */ /* 0x000fe20000041884 */
[----:B------:R-:W1:Y:S01]  /*67e0*/  LDSM.16.MT88.4 R8, [R220+0xa800] ;  /* 0x00a80000dc08783b */ /* 0x000e620000004200 */
        /* <DEDUP_REMOVED lines=10> */
[----:B------:R2:W-:Y:S01]  /*6890*/  MUFU.EX2 R177, R3 ;  /* 0x0000000300b17308 */ /* 0x0005e20000000800 */
[----:B------:R-:W-:Y:S01]  /*68a0*/  MOV R120, R122 ;  /* 0x0000007a00787202 */ /* 0x000fe20000000f00 */
[----:B------:R-:W-:-:S02]  /*68b0*/  IMAD.MOV.U32 R122, RZ, RZ, R168 ;  /* 0x000000ffff7a7224 */ /* 0x000fc400078e00a8 */
[----:B------:R-:W-:Y:S01]  /*68c0*/  IMAD.MOV.U32 R168, RZ, RZ, R170 ;  /* 0x000000ffffa87224 */ /* 0x000fe200078e00aa */
[----:B------:R-:W-:Y:S01]  /*68d0*/  MOV R170, R96 ;  /* 0x0000006000aa7202 */ /* 0x000fe20000000f00 */
[----:B------:R-:W-:Y:S02]  /*68e0*/  IMAD.MOV.U32 R96, RZ, RZ, R98 ;  /* 0x000000ffff607224 */ /* 0x000fe400078e0062 */
[----:B--2---:R-:W-:Y:S02]  /*68f0*/  FFMA.FTZ R3, R121, c[0x0][0x2d0], -R2 ;  /* 0x0000b40079037a23 */ /* 0x004fe40000010802 */
        /* <DEDUP_REMOVED lines=8> */
[----:B-1----:R-:W-:Y:S01]  /*6980*/  HMMA.16816.F32.BF16 R40, R4, R8, R148 ;  /* 0x000000080428723c */ /* 0x002fe20000041894 */
[----:B------:R1:W2:Y:S01]  /*6990*/  MUFU.EX2 R252, R3 ;  /* 0x0000000300fc7308 */ /* 0x0002a20000000800 */
[----:B------:R-:W-:Y:S01]  /*69a0*/  IMAD.MOV.U32 R98, RZ, RZ, R16 ;  /* 0x000000ffff627224 */ /* 0x000fe200078e0010 */
[----:B------:R-:W-:Y:S01]  /*69b0*/  MOV R16, R18 ;  /* 0x0000001200107202 */ /* 0x000fe20000000f00 */
[----:B------:R-:W-:-:S02]  /*69c0*/  IMAD.MOV.U32 R121, RZ, RZ, R123 ;  /* 0x000000ffff797224 */ /* 0x000fc400078e007b */
[----:B------:R-:W-:Y:S02]  /*69d0*/  IMAD.MOV.U32 R123, RZ, RZ, R169 ;  /* 0x000000ffff7b7224 */ /* 0x000fe400078e00a9 */
[----:B------:R-:W-:Y:S01]  /*69e0*/  HMMA.16816.F32.BF16 R28, R4, R10, R12 ;  /* 0x0000000a041c723c */ /* 0x000fe2000004180c */
[----:B------:R-:W-:Y:S01]  /*69f0*/  IMAD.MOV.U32 R18, RZ, RZ, R226 ;  /* 0x000000ffff127224 */ /* 0x000fe200078e00e2 */
[----:B------:R-:W-:Y:S01]  /*6a00*/  MOV R169, R171 ;  /* 0x000000ab00a97202 */ /* 0x000fe20000000f00 */
[----:B-1----:R-:W-:Y:S01]  /*6a10*/  FFMA.FTZ R3, R120, c[0x0][0x2d0], -R0 ;  /* 0x0000b40078037a23 */ /* 0x002fe20000010800 */
        /* <DEDUP_REMOVED lines=8> */
[----:B------:R-:W1:Y:S01]  /*6aa0*/  LDSM.16.MT88.4 R12, [R221+0x2000] ;  /* 0x00200000dd0c783b */ /* 0x000e620000004200 */
[----:B------:R-:W-:-:S02]  /*6ab0*/  IMAD.MOV.U32 R167, RZ, RZ, R121 ;  /* 0x000000ffffa77224 */ /* 0x000fc400078e0079 */
[----:B------:R-:W-:Y:S02]  /*6ac0*/  IMAD.MOV.U32 R98, RZ, RZ, R16 ;  /* 0x000000ffff627224 */ /* 0x000fe400078e0010 */
[----:B------:R-:W-:Y:S02]  /*6ad0*/  IMAD.MOV.U32 R121, RZ, RZ, R123 ;  /* 0x000000ffff797224 */ /* 0x000fe400078e007b */
[----:B------:R-:W-:Y:S02]  /*6ae0*/  IMAD.MOV.U32 R171, RZ, RZ, R97 ;  /* 0x000000ffffab7224 */ /* 0x000fe400078e0061 */
        /* <DEDUP_REMOVED lines=26> */
[----:B------:R-:W-:Y:S01]  /*6c90*/  IMAD.MOV.U32 R170, RZ, RZ, R96 ;  /* 0x000000ffffaa7224 */ /* 0x000fe200078e0060 */
[----:B------:R2:W-:Y:S01]  /*6ca0*/  MUFU.EX2 R175, R4 ;  /* 0x0000000400af7308 */ /* 0x0005e20000000800 */
[----:B------:R-:W-:Y:S01]  /*6cb0*/  MOV R96, R98 ;  /* 0x0000006200607202 */ /* 0x000fe20000000f00 */
[----:B------:R-:W-:Y:S02]  /*6cc0*/  IMAD.MOV.U32 R98, RZ, RZ, R16 ;  /* 0x000000ffff627224 */ /* 0x000fe400078e0010 */
[----:B------:R-:W-:Y:S02]  /*6cd0*/  FADD.FTZ R5, R222, R127 ;  /* 0x0000007fde057221 */ /* 0x000fe40000010000 */
[----:B------:R-:W-:-:S02]  /*6ce0*/  IMAD.MOV.U32 R16, RZ, RZ, R18 ;  /* 0x000000ffff107224 */ /* 0x000fc400078e0012 */
[--C-:B-1----:R-:W-:Y:S02]  /*6cf0*/  FFMA.FTZ R3, R224, c[0x0][0x2d0], -R0.reuse ;  /* 0x0000b400e0037a23 */ /* 0x102fe40000010800 */
[----:B------:R3:W5:Y:S01]  /*6d00*/  LDL.LU R224, [R1+0xa8] ;  /* 0x0000a80001e07983 */ /* 0x0007620000300800 */
[----:B------:R-:W-:Y:S01]  /*6d10*/  MOV R18, R24 ;  /* 0x0000001800127202 */ /* 0x000fe20000000f00 */
[----:B--2---:R-:W-:Y:S02]  /*6d20*/  FFMA.FTZ R4, R223, c[0x0][0x2d0], -R0 ;  /* 0x0000b400df047a23 */ /* 0x004fe40000010800 */
[----:B------:R3:W5:Y:S04]  /*6d30*/  LDL.LU R223, [R1+0xa4] ;  /* 0x0000a40001df7983 */ /* 0x0007680000300800 */
[----:B------:R3:W5:Y:S04]  /*6d40*/  LDL.LU R222, [R1+0xa0] ;  /* 0x0000a00001de7983 */ /* 0x0007680000300800 */
[----:B------:R-:W2:Y:S01]  /*6d50*/  LDL.LU R24, [R1+0x3c] ;  /* 0x00003c0001187983 */ /* 0x000ea20000300800 */
[----:B------:R1:W-:Y:S01]  /*6d60*/  MUFU.EX2 R179, R3 ;  /* 0x0000000300b37308 */ /* 0x0003e20000000800 */
[----:B------:R-:W-:-:S04]  /*6d70*/  IMAD.MOV.U32 R164, RZ, RZ, R165 ;  /* 0x000000ffffa47224 */ /* 0x000fc800078e00a5 */
[----:B------:R-:W-:Y:S02]  /*6d80*/  IMAD.MOV.U32 R147, RZ, RZ, R164 ;  /* 0x000000ffff937224 */ /* 0x000fe400078e00a4 */
[----:B-1----:R-:W-:Y:S02]  /*6d90*/  FADD.FTZ R3, R166, R126 ;  /* 0x0000007ea6037221 */ /* 0x002fe40000010000 */
[----:B------:R-:W-:Y:S02]  /*6da0*/  IMAD.MOV.U32 R166, RZ, RZ, R120 ;  /* 0x000000ffffa67224 */ /* 0x000fe400078e0078 */
        /* <DEDUP_REMOVED lines=15> */
[----:B------:R4:W1:Y:S01]  /*6ea0*/  MUFU.EX2 R178, R4 ;  /* 0x0000000400b27308 */ /* 0x0008620000000800 */
        /* <DEDUP_REMOVED lines=19> */
[--C-:B------:R-:W-:Y:S02]  /*6fe0*/  FFMA.FTZ R26, R26, c[0x0][0x2d0], -R2.reuse ;  /* 0x0000b4001a1a7a23 */ /* 0x100fe40000010802 */
[----:B------:R-:W-:Y:S01]  /*6ff0*/  FFMA.FTZ R23, R23, c[0x0][0x2d0], -R2 ;  /* 0x0000b40017177a23 */ /* 0x000fe20000010802 */
[----:B----4-:R-:W-:Y:S02]  /*7000*/  F2FP.BF16.PACK_AB R4, R176, R125 ;  /* 0x0000007db004723e */ /* 0x010fe400000010ff */
[----:B------:R-:W-:-:S02]  /*7010*/  F2FP.BF16.PACK_AB R6, R252, R177 ;  /* 0x000000b1fc06723e */ /* 0x000fc400000010ff */
[----:B-1----:R-:W-:Y:S01]  /*7020*/  F2FP.BF16.PACK_AB R7, R178, R179 ;  /* 0x000000b3b207723e */ /* 0x002fe200000010ff */
[----:B------:R-:W-:Y:S01]  /*7030*/  FADD.FTZ R3, R147, R3 ;  /* 0x0000000393037221 */ /* 0x000fe20000010000 */
[----:B------:R-:W-:Y:S01]  /*7040*/  MOV R144, R170 ;  /* 0x000000aa00907202 */ /* 0x000fe20000000f00 */
[--C-:B------:R-:W-:Y:S02]  /*7050*/  FFMA.FTZ R22, R22, c[0x0][0x2d0], -R0.reuse ;  /* 0x0000b40016167a23 */ /* 0x100fe40000010800 */
[--C-:B------:R-:W-:Y:S02]  /*7060*/  FFMA.FTZ R21, R21, c[0x0][0x2d0], -R0.reuse ;  /* 0x0000b40015157a23 */ /* 0x100fe40000010800 */
[--C-:B------:R-:W-:Y:S02]  /*7070*/  FFMA.FTZ R20, R20, c[0x0][0x2d0], -R0.reuse ;  /* 0x0000b40014147a23 */ /* 0x100fe40000010800 */
[----:B------:R-:W-:Y:S02]  /*7080*/  FFMA.FTZ R27, R27, c[0x0][0x2d0], -R0 ;  /* 0x0000b4001b1b7a23 */ /* 0x000fe40000010800 */
[----:B------:R-:W-:Y:S01]  /*7090*/  FADD.FTZ R0, R165, R3 ;  /* 0x00000003a5007221 */ /* 0x000fe20000010000 */
        /* <DEDUP_REMOVED lines=11> */
[----:B--2---:R-:W-:Y:S01]  /*7150*/  IMAD.MOV.U32 R19, RZ, RZ, R24 ;  /* 0x000000ffff137224 */ /* 0x004fe200078e0018 */
[----:B------:R-:W-:Y:S01]  /*7160*/  MOV R24, R25 ;  /* 0x0000001900187202 */ /* 0x000fe20000000f00 */
[----:B------:R-:W-:-:S02]  /*7170*/  FFMA.FTZ R25, R219, c[0x0][0x2d0], -R2 ;  /* 0x0000b400db197a23 */ /* 0x000fc40000010802 */
[----:B------:R-:W-:Y:S01]  /*7180*/  IMAD.MOV.U32 R18, RZ, RZ, R19 ;  /* 0x000000ffff127224 */ /* 0x000fe200078e0013 */
[----:B------:R-:W-:Y:S01]  /*7190*/  MOV R19, R24 ;  /* 0x0000001800137202 */ /* 0x000fe20000000f00 */
[----:B------:R-:W-:Y:S01]  /*71a0*/  FFMA.FTZ R24, R216, c[0x0][0x2d0], -R2 ;  /* 0x0000b400d8187a23 */ /* 0x000fe20000010802 */
[----:B------:R3:W5:Y:S01]  /*71b0*/  LDL.LU R219, [R1+0x9c] ;  /* 0x00009c0001db7983 */ /* 0x0007620000300800 */
[----:B------:R-:W-:Y:S01]  /*71c0*/  FADD.FTZ R2, R164, R5 ;  /* 0x00000005a4027221 */ /* 0x000fe20000010000 */
[----:B------:R-:W-:Y:S01]  /*71d0*/  F2FP.BF16.PACK_AB R5, R175, R174 ;  /* 0x000000aeaf05723e */ /* 0x000fe200000010ff */
[----:B------:R-:W-:Y:S01]  /*71e0*/  IMAD.MOV.U32 R169, RZ, RZ, R19 ;  /* 0x000000ffffa97224 */ /* 0x000fe200078e0013 */
[----:B------:R-:W-:Y:S01]  /*71f0*/  MOV R170, R18 ;  /* 0x0000001200aa7202 */ /* 0x000fe20000000f00 */
[----:B------:R3:W5:Y:S04]  /*7200*/  LDL.LU R216, [R1+0x98] ;  /* 0x0000980001d87983 */ /* 0x0007680000300800 */
[C---:B------:R-:W-:Y:S01]  /*7210*/  HMMA.16816.F32.BF16 R180, R4.reuse, R8, R180 ;  /* 0x0000000804b4723c */ /* 0x040fe200000418b4 */
[----:B------:R-:W1:Y:S07]  /*7220*/  LDSM.16.MT88.4 R16, [R218+0x2000] ;  /* 0x00200000da10783b */ /* 0x000e6e0000004200 */
[----:B------:R-:W-:Y:S01]  /*7230*/  HMMA.16816.F32.BF16 R88, R4, R10, R88 ;  /* 0x0000000a0458723c */ /* 0x000fe20000041858 */
[----:B------:R-:W2:Y:S01]  /*7240*/  LDSM.16.MT88.4 R8, [R220+0x2000] ;  /* 0x00200000dc08783b */ /* 0x000ea20000004200 */
[----:B------:R-:W-:-:S06]  /*7250*/  IMAD.MOV.U32 R164, RZ, RZ, R99 ;  /* 0x000000ffffa47224 */ /* 0x000fcc00078e0063 */
[C---:B------:R-:W-:Y:S08]  /*7260*/  HMMA.16816.F32.BF16 R140, R4.reuse, R12, R208 ;  /* 0x0000000c048c723c */ /* 0x040ff000000418d0 */
[C---:B------:R-:W-:Y:S01]  /*7270*/  HMMA.16816.F32.BF16 R96, R4.reuse, R14, R204 ;  /* 0x0000000e0460723c */ /* 0x040fe200000418cc */
[----:B------:R-:W4:Y:S07]  /*7280*/  LDSM.16.MT88.4 R12, [R218+0x5000] ;  /* 0x00500000da0c783b */ /* 0x000f2e0000004200 */
[C---:B-1----:R-:W-:Y:S08]  /*7290*/  HMMA.16816.F32.BF16 R132, R4.reuse, R16, R92 ;  /* 0x000000100484723c */ /* 0x042ff0000004185c */
[C---:B--2---:R-:W-:Y:S08]  /*72a0*/  HMMA.16816.F32.BF16 R136, R4.reuse, R10, R192 ;  /* 0x0000000a0488723c */ /* 0x044ff000000418c0 */
[----:B------:R-:W-:Y:S01]  /*72b0*/  HMMA.16816.F32.BF16 R92, R4, R18, R212 ;  /* 0x00000012045c723c */ /* 0x000fe200000418d4 */
[----:B------:R-:W1:Y:S01]  /*72c0*/  LDSM.16.MT88.4 R16, [R217+0x5000] ;  /* 0x00500000d910783b */ /* 0x000e620000004200 */
[----:B------:R-:W-:-:S06]  /*72d0*/  FADD.FTZ R2, R124, R2 ;  /* 0x000000027c027221 */ /* 0x000fcc0000010000 */
[C---:B------:R-:W-:Y:S01]  /*72e0*/  HMMA.16816.F32.BF16 R148, R4.reuse, R8, R200 ;  /* 0x000000080494723c */ /* 0x040fe200000418c8 */
[----:B------:R-:W2:Y:S07]  /*72f0*/  LDSM.16.MT88.4 R8, [R221+0x5000] ;  /* 0x00500000dd08783b */ /* 0x000eae0000004200 */
        /* <DEDUP_REMOVED lines=12> */
[C---:B----4-:R-:W-:Y:S08]  /*73c0*/  HMMA.16816.F32.BF16 R120, R4.reuse, R14, R128 ;  /* 0x0000000e0478723c */ /* 0x050ff00000041880 */
[C---:B------:R-:W-:Y:S01]  /*73d0*/  HMMA.16816.F32.BF16 R164, R4.reuse, R12, R184 ;  /* 0x0000000c04a4723c */ /* 0x040fe200000418b8 */
[----:B------:R-:W4:Y:S07]  /*73e0*/  LDSM.16.MT88.4 R12, [R217+0x8000] ;  /* 0x00800000d90c783b */ /* 0x000f2e0000004200 */
[C---:B-1----:R-:W-:Y:S08]  /*73f0*/  HMMA.16816.F32.BF16 R156, R4.reuse, R16, R196 ;  /* 0x00000010049c723c */ /* 0x042ff000000418c4 */
[C---:B------:R-:W-:Y:S01]  /*7400*/  HMMA.16816.F32.BF16 R208, R4.reuse, R18, R188 ;  /* 0x0000001204d0723c */ /* 0x040fe200000418bc */
[----:B------:R-:W1:Y:S07]  /*7410*/  LDSM.16.MT88.4 R16, [R220+0x5000] ;  /* 0x00500000dc10783b */ /* 0x000e6e0000004200 */
[C---:B--2---:R-:W-:Y:S08]  /*7420*/  HMMA.16816.F32.BF16 R116, R4.reuse, R8, R116 ;  /* 0x000000080474723c */ /* 0x044ff00000041874 */
[----:B------:R-:W-:Y:S01]  /*7430*/  HMMA.16816.F32.BF16 R108, R4, R10, R108 ;  /* 0x0000000a046c723c */ /* 0x000fe2000004186c */
[----:B------:R-:W2:Y:S01]  /*7440*/  LDSM.16.MT88.4 R8, [R218+0x8000] ;  /* 0x00800000da08783b */ /* 0x000ea20000004200 */
[----:B------:R-:W-:Y:S01]  /*7450*/  IMAD.MOV.U32 R3, RZ, RZ, R137 ;  /* 0x000000ffff037224 */ /* 0x000fe200078e0089 */
[----:B------:R-:W-:-:S02]  /*7460*/  MOV R153, R136 ;  /* 0x0000008800997202 */ /* 0x000fc40000000f00 */
[----:B------:R-:W-:Y:S03]  /*7470*/  LDSM.16.MT88.4 R184, [R217+0x2800] ;  /* 0x00280000d9b8783b */ /* 0x000fe60000004200 */
[C---:B----4-:R-:W-:Y:S08]  /*7480*/  HMMA.16816.F32.BF16 R100, R4.reuse, R12, R100 ;  /* 0x0000000c0464723c */ /* 0x050ff00000041864 */
[C---:B------:R-:W-:Y:S08]  /*7490*/  HMMA.16816.F32.BF16 R12, R4.reuse, R14, R60 ;  /* 0x0000000e040c723c */ /* 0x040ff0000004183c */
[C---:B-1----:R-:W-:Y:S08]  /*74a0*/  HMMA.16816.F32.BF16 R112, R4.reuse, R16, R112 ;  /* 0x000000100470723c */ /* 0x042ff00000041870 */
[----:B------:R-:W-:Y:S01]  /*74b0*/  HMMA.16816.F32.BF16 R104, R4, R18, R104 ;  /* 0x000000120468723c */ /* 0x000fe20000041868 */
[----:B------:R-:W1:Y:S07]  /*74c0*/  LDSM.16.MT88.4 R16, [R221+0x8000] ;  /* 0x00800000dd10783b */ /* 0x000e6e0000004200 */
[----:B------:R-:W-:Y:S01]  /*74d0*/  MOV R63, R12 ;  /* 0x0000000c003f7202 */ /* 0x000fe20000000f00 */
[----:B------:R-:W-:Y:S01]  /*74e0*/  IMAD.MOV.U32 R62, RZ, RZ, R13 ;  /* 0x000000ffff3e7224 */ /* 0x000fe200078e000d */
[----:B------:R-:W-:Y:S01]  /*74f0*/  MOV R61, R14 ;  /* 0x0000000e003d7202 */ /* 0x000fe20000000f00 */
[----:B------:R-:W-:-:S02]  /*7500*/  IMAD.MOV.U32 R60, RZ, RZ, R15 ;  /* 0x000000ffff3c7224 */ /* 0x000fc400078e000f */
[----:B------:R-:W4:Y:S01]  /*7510*/  LDSM.16.MT88.4 R12, [R220+0x8000] ;  /* 0x00800000dc0c783b */ /* 0x000f220000004200 */
[C---:B--2---:R-:W-:Y:S08]  /*7520*/  HMMA.16816.F32.BF16 R212, R4.reuse, R8, R48 ;  /* 0x0000000804d4723c */ /* 0x044ff00000041830 */
[----:B------:R-:W-:Y:S01]  /*7530*/  HMMA.16816.F32.BF16 R204, R4, R10, R36 ;  /* 0x0000000a04cc723c */ /* 0x000fe20000041824 */
[----:B------:R-:W2:Y:S01]  /*7540*/  LDSM.16.MT88.4 R8, [R217+0xb000] ;  /* 0x00b00000d908783b */ /* 0x000ea20000004200 */
[----:B------:R-:W-:Y:S01]  /*7550*/  MOV R131, R100 ;  /* 0x0000006400837202 */ /* 0x000fe20000000f00 */
[----:B------:R-:W-:Y:S01]  /*7560*/  IMAD.MOV.U32 R130, RZ, RZ, R101 ;  /* 0x000000ffff827224 */ /* 0x000fe200078e0065 */
[----:B------:R-:W-:Y:S01]  /*7570*/  MOV R129, R102 ;  /* 0x0000006600817202 */ /* 0x000fe20000000f00 */
[----:B------:R-:W-:-:S03]  /*7580*/  IMAD.MOV.U32 R128, RZ, RZ, R103 ;  /* 0x000000ffff807224 */ /* 0x000fc600078e0067 */
[C---:B-1----:R-:W-:Y:S08]  /*7590*/  HMMA.16816.F32.BF16 R84, R4.reuse, R16, R84 ;  /* 0x000000100454723c */ /* 0x042ff00000041854 */
[C---:B------:R-:W-:Y:S01]  /*75a0*/  HMMA.16816.F32.BF16 R100, R4.reuse, R18, R76 ;  /* 0x000000120464723c */ /* 0x040fe2000004184c */
[----:B------:R-:W1:Y:S07]  /*75b0*/  LDSM.16.MT88.4 R16, [R218+0xb000] ;  /* 0x00b00000da10783b */ /* 0x000e6e0000004200 */
[C---:B----4-:R-:W-:Y:S08]  /*75c0*/  HMMA.16816.F32.BF16 R48, R4.reuse, R12, R68 ;  /* 0x0000000c0430723c */ /* 0x050ff00000041844 */
[----:B------:R-:W-:Y:S01]  /*75d0*/  HMMA.16816.F32.BF16 R36, R4, R14, R56 ;  /* 0x0000000e0424723c */ /* 0x000fe20000041838 */
[----:B------:R-:W4:Y:S01]  /*75e0*/  LDSM.16.MT88.4 R12, [R221+0xb000] ;  /* 0x00b00000dd0c783b */ /* 0x000f220000004200 */
[----:B------:R-:W-:-:S06]  /*75f0*/  MOV R70, R146 ;  /* 0x0000009200467202 */ /* 0x000fcc0000000f00 */
[C---:B--2---:R-:W-:Y:S08]  /*7600*/  HMMA.16816.F32.BF16 R44, R4.reuse, R8, R44 ;  /* 0x00000008042c723c */ /* 0x044ff0000004182c */
[----:B------:R-:W-:Y:S01]  /*7610*/  HMMA.16816.F32.BF16 R192, R4, R10, R32 ;  /* 0x0000000a04c0723c */ /* 0x000fe20000041820 */
[----:B------:R-:W2:Y:S01]  /*7620*/  LDSM.16.MT88.4 R8, [R220+0xb000] ;  /* 0x00b00000dc08783b */ /* 0x000ea20000004200 */
[----:B------:R-:W-:Y:S01]  /*7630*/  MOV R76, R138 ;  /* 0x0000008a004c7202 */ /* 0x000fe20000000f00 */
[----:B------:R-:W-:-:S02]  /*7640*/  IMAD.MOV.U32 R71, RZ, RZ, R147 ;  /* 0x000000ffff477224 */ /* 0x000fc400078e0093 */
[----:B------:R-:W-:Y:S02]  /*7650*/  FADD.FTZ R0, R70, R0 ;  /* 0x0000000046007221 */ /* 0x000fe40000010000 */
[----:B------:R-:W-:Y:S01]  /*7660*/  FADD.FTZ R3, R3, R2 ;  /* 0x0000000203037221 */ /* 0x000fe20000010000 */
[----:B------:R-:W-:Y:S01]  /*7670*/  MOV R78, R144 ;  /* 0x00000090004e7202 */ /* 0x000fe20000000f00 */
[----:B------:R-:W-:Y:S02]  /*7680*/  IMAD.MOV.U32 R77, RZ, RZ, R139 ;  /* 0x000000ffff4d7224 */ /* 0x000fe400078e008b */
[----:B------:R-:W-:Y:S01]  /*7690*/  IMAD.MOV.U32 R79, RZ, RZ, R145 ;  /* 0x000000ffff4f7224 */ /* 0x000fe200078e0091 */
[----:B-1----:R-:W-:Y:S01]  /*76a0*/  HMMA.16816.F32.BF16 R188, R4, R18, R72 ;  /* 0x0000001204bc723c */ /* 0x002fe20000041848 */
[----:B------:R-:W-:Y:S01]  /*76b0*/  FADD.FTZ R0, R71, R0 ;  /* 0x0000000047007221 */ /* 0x000fe20000010000 */
[----:B------:R-:W-:Y:S01]  /*76c0*/  LDSM.16.MT88.4 R144, [R221+0x2800] ;  /* 0x00280000dd90783b */ /* 0x000fe20000004200 */
[----:B------:R-:W-:-:S02]  /*76d0*/  FADD.FTZ R3, R76, R3 ;  /* 0x000000034c037221 */ /* 0x000fc40000010000 */
[----:B------:R-:W-:-:S03]  /*76e0*/  FADD.FTZ R2, R77, R0 ;  /* 0x000000004d027221 */ /* 0x000fc60000010000 */
[C---:B------:R-:W-:Y:S01]  /*76f0*/  HMMA.16816.F32.BF16 R200, R4.reuse, R16, R80 ;  /* 0x0000001004c8723c */ /* 0x040fe20000041850 */
[----:B------:R-:W-:Y:S01]  /*7700*/  FADD.FTZ R0, R78, R3 ;  /* 0x000000034e007221 */ /* 0x000fe20000010000 */
[----:B------:R-:W-:Y:S01]  /*7710*/  MOV R74, R126 ;  /* 0x0000007e004a7202 */ /* 0x000fe20000000f00 */
[----:B------:R-:W-:Y:S01]  /*7720*/  IMAD.MOV.U32 R73, RZ, RZ, R127 ;  /* 0x000000ffff497224 */ /* 0x000fe200078e007f */
        /* <DEDUP_REMOVED lines=8> */
[----:B------:R-:W1:Y:S01]  /*77b0*/  LDSM.16.MT88.4 R152, [R220+0x2800] ;  /* 0x00280000dc98783b */ /* 0x000e620000004200 */
[----:B------:R-:W-:Y:S01]  /*77c0*/  IMAD.MOV.U32 R79, RZ, RZ, R60 ;  /* 0x000000ffff4f7224 */ /* 0x000fe200078e003c */
[C---:B----4-:R-:W-:Y:S01]  /*77d0*/  HMMA.16816.F32.BF16 R32, R4.reuse, R12, R64 ;  /* 0x0000000c0420723c */ /* 0x050fe20000041840 */
[----:B------:R-:W-:Y:S01]  /*77e0*/  MOV R60, R168 ;  /* 0x000000a8003c7202 */ /* 0x000fe20000000f00 */
[----:B------:R-:W-:Y:S01]  /*77f0*/  IMAD.MOV.U32 R61, RZ, RZ, R169 ;  /* 0x000000ffff3d7224 */ /* 0x000fe200078e00a9 */
[----:B------:R-:W-:Y:S01]  /*7800*/  MOV R62, R170 ;  /* 0x000000aa003e7202 */ /* 0x000fe20000000f00 */
[----:B------:R-:W-:Y:S01]  /*7810*/  IMAD.MOV.U32 R63, RZ, RZ, R171 ;  /* 0x000000ffff3f7224 */ /* 0x000fe200078e00ab */
[----:B------:R-:W-:Y:S04]  /*7820*/  LDSM.16.MT88.4 R64, [R220+0x5800] ;  /* 0x00580000dc40783b */ /* 0x000fe80000004200 */
[----:B------:R-:W4:Y:S01]  /*7830*/  LDSM.16.MT88.4 R168, [R218+0x5800] ;  /* 0x00580000daa8783b */ /* 0x000f220000004200 */
[----:B------:R3:W-:Y:S01]  /*7840*/  MUFU.EX2 R12, R24 ;  /* 0x00000018000c7308 */ /* 0x0007e20000000800 */
[----:B------:R-:W-:Y:S01]  /*7850*/  IMAD.MOV.U32 R83, RZ, RZ, R163 ;  /* 0x000000ffff537224 */ /* 0x000fe200078e00a3 */
[C---:B------:R-:W-:Y:S01]  /*7860*/  HMMA.16816.F32.BF16 R196, R4.reuse, R14, R52 ;  /* 0x0000000e04c4723c */ /* 0x040fe20000041834 */
[----:B------:R-:W-:Y:S01]  /*7870*/  IMAD.MOV.U32 R81, RZ, RZ, R161 ;  /* 0x000000ffff517224 */ /* 0x000fe200078e00a1 */
[----:B------:R-:W-:Y:S01]  /*7880*/  MOV R82, R162 ;  /* 0x000000a200527202 */ /* 0x000fe20000000f00 */
[----:B------:R-:W-:Y:S01]  /*7890*/  IMAD.MOV.U32 R75, RZ, RZ, R124 ;  /* 0x000000ffff4b7224 */ /* 0x000fe200078e007c */
[----:B------:R-:W-:Y:S01]  /*78a0*/  MOV R68, R131 ;  /* 0x0000008300447202 */ /* 0x000fe20000000f00 */
[----:B------:R-:W-:Y:S01]  /*78b0*/  IMAD.MOV.U32 R69, RZ, RZ, R130 ;  /* 0x000000ffff457224 */ /* 0x000fe200078e0082 */
[----:B------:R-:W1:Y:S01]  /*78c0*/  MUFU.EX2 R13, R23 ;  /* 0x00000017000d7308 */ /* 0x000e620000000800 */
[----:B------:R-:W-:Y:S01]  /*78d0*/  LDSM.16.MT88.4 R56, [R221+0x5800] ;  /* 0x00580000dd38783b */ /* 0x000fe20000004200 */
[C---:B--2---:R-:W-:Y:S08]  /*78e0*/  HMMA.16816.F32.BF16 R40, R4.reuse, R8, R40 ;  /* 0x000000080428723c */ /* 0x044ff00000041828 */
[----:B------:R-:W-:Y:S01]  /*78f0*/  HMMA.16816.F32.BF16 R28, R4, R10, R28 ;  /* 0x0000000a041c723c */ /* 0x000fe2000004181c */
[----:B---3--:R-:W-:Y:S01]  /*7900*/  MOV R24, R61 ;  /* 0x0000003d00187202 */ /* 0x008fe20000000f00 */
[----:B------:R2:W-:Y:S01]  /*7910*/  MUFU.EX2 R10, R26 ;  /* 0x0000001a000a7308 */ /* 0x0005e20000000800 */
[----:B------:R-:W-:Y:S01]  /*7920*/  MOV R124, R160 ;  /* 0x000000a0007c7202 */ /* 0x000fe20000000f00 */
[----:B------:R-:W-:Y:S01]  /*7930*/  IMAD.MOV.U32 R71, RZ, RZ, R128 ;  /* 0x000000ffff477224 */ /* 0x000fe200078e0080 */
[----:B------:R-:W-:Y:S01]  /*7940*/  MOV R70, R129 ;  /* 0x0000008100467202 */ /* 0x000fe20000000f00 */
[----:B------:R-:W-:Y:S01]  /*7950*/  FADD.FTZ R0, R24, R2 ;  /* 0x0000000218007221 */ /* 0x000fe20000010000 */
[----:B------:R-:W-:Y:S01]  /*7960*/  MOV R5, R83 ;  /* 0x0000005300057202 */ /* 0x000fe20000000f00 */
[----:B------:R-:W-:Y:S01]  /*7970*/  IMAD.MOV.U32 R14, RZ, RZ, R62 ;  /* 0x000000ffff0e7224 */ /* 0x000fe200078e003e */
[----:B------:R-:W3:Y:S01]  /*7980*/  LDSM.16.MT88.4 R136, [R218+0x2800] ;  /* 0x00280000da88783b */ /* 0x000ee20000004200 */
[----:B------:R4:W3:Y:S01]  /*7990*/  MUFU.EX2 R11, R25 ;  /* 0x00000019000b7308 */ /* 0x0008e20000000800 */
[----:B------:R-:W-:Y:S01]  /*79a0*/  MOV R4, R81 ;  /* 0x0000005100047202 */ /* 0x000fe20000000f00 */
[----:B------:R-:W-:Y:S01]  /*79b0*/  FADD.FTZ R5, R5, R0 ;  /* 0x0000000005057221 */ /* 0x000fe20000010000 */
[----:B-1----:R-:W-:Y:S01]  /*79c0*/  F2FP.BF16.PACK_AB R130, R13, R12 ;  /* 0x0000000c0d82723e */ /* 0x002fe200000010ff */
[----:B------:R-:W-:Y:S04]  /*79d0*/  LDSM.16.MT88.4 R160, [R217+0x5800] ;  /* 0x00580000d9a0783b */ /* 0x000fe80000004200 */
[----:B------:R-:W-:Y:S01]  /*79e0*/  MUFU.EX2 R6, R22 ;  /* 0x0000001600067308 */ /* 0x000fe20000000800 */
[----:B--2---:R-:W-:Y:S01]  /*79f0*/  IMAD.MOV.U32 R26, RZ, RZ, R82 ;  /* 0x000000ffff1a7224 */ /* 0x004fe200078e0052 */
[----:B------:R-:W-:Y:S01]  /*7a00*/  MOV R15, R63 ;  /* 0x0000003f000f7202 */ /* 0x000fe20000000f00 */
[----:B------:R-:W-:Y:S04]  /*7a10*/  LDSM.16.MT88.4 R80, [R218+0x8800] ;  /* 0x00880000da50783b */ /* 0x000fe80000004200 */
[----:B------:R-:W-:Y:S01]  /*7a20*/  LDSM.16.MT88.4 R16, [R220+0xb800] ;  /* 0x00b80000dc10783b */ /* 0x000fe20000004200 */
[----:B------:R-:W1:Y:S01]  /*7a30*/  MUFU.EX2 R8, R21 ;  /* 0x0000001500087308 */ /* 0x000e620000000800 */
[----:B----4-:R-:W-:-:S07]  /*7a40*/  IMAD.MOV.U32 R25, RZ, RZ, R60 ;  /* 0x000000ffff197224 */ /* 0x010fce00078e003c */
[----:B------:R-:W-:Y:S01]  /*7a50*/  MUFU.EX2 R9, R20 ;  /* 0x0000001400097308 */ /* 0x000fe20000000800 */
[----:B------:R-:W-:-:S07]  /*7a60*/  FADD.FTZ R3, R25, R3 ;  /* 0x0000000319037221 */ /* 0x000fce0000010000 */
[----:B------:R-:W2:Y:S01]  /*7a70*/  MUFU.EX2 R7, R27 ;  /* 0x0000001b00077308 */ /* 0x000ea20000000800 */
[----:B------:R-:W-:-:S04]  /*7a80*/  @P2 IMAD.HI.U32 R2, R26, c[0x0][0x2c8], RZ ;  /* 0x0000b2001a022a27 */ /* 0x000fc800078e00ff */
[----:B------:R-:W-:Y:S02]  /*7a90*/  FADD.FTZ R4, R4, R3 ;  /* 0x0000000304047221 */ /* 0x000fe40000010000 */
[----:B------:R-:W-:Y:S02]  /*7aa0*/  FADD.FTZ R3, R124, R5 ;  /* 0x000000057c037221 */ /* 0x000fe40000010000 */
[----:B------:R-:W-:Y:S01]  /*7ab0*/  IMAD.MOV.U32 R0, RZ, RZ, R26 ;  /* 0x000000ffff007224 */ /* 0x000fe200078e001a */
[----:B------:R-:W-:Y:S01]  /*7ac0*/  @P2 SHF.R.U32.HI R0, RZ, c[0x0][0x2cc], R2 ;  /* 0x0000b300ff002a19 */ /* 0x000fe20000011602 */
[----:B------:R-:W-:Y:S01]  /*7ad0*/  FADD.FTZ R3, R126, R3 ;  /* 0x000000037e037221 */ /* 0x000fe20000010000 */
[----:B---3--:R-:W-:Y:S01]  /*7ae0*/  F2FP.BF16.PACK_AB R128, R11, R10 ;  /* 0x0000000a0b80723e */ /* 0x008fe200000010ff */
[----:B------:R-:W-:Y:S01]  /*7af0*/  FADD.FTZ R2, R127, R4 ;  /* 0x000000047f027221 */ /* 0x000fe20000010000 */
[----:B-1----:R-:W-:Y:S02]  /*7b00*/  F2FP.BF16.PACK_AB R129, R8, R6 ;  /* 0x000000060881723e */ /* 0x002fe400000010ff */
[----:B--2---:R-:W-:-:S02]  /*7b10*/  F2FP.BF16.PACK_AB R131, R7, R9 ;  /* 0x000000090783723e */ /* 0x004fc400000010ff */
[----:B------:R-:W-:Y:S01]  /*7b20*/  MOV R4, c[0x0][0x168] ;  /* 0x00005a0000047a02 */ /* 0x000fe20000000f00 */
[----:B------:R-:W-:Y:S02]  /*7b30*/  FADD.FTZ R3, R174, R3 ;  /* 0x00000003ae037221 */ /* 0x000fe40000010000 */
[----:B------:R-:W-:Y:S01]  /*7b40*/  FADD.FTZ R2, R125, R2 ;  /* 0x000000027d027221 */ /* 0x000fe20000010000 */
[----:B------:R-:W-:Y:S01]  /*7b50*/  IADD3 R0, R0, c[0x0][0x1d0], -R4 ;  /* 0x0000740000007a10 */ /* 0x000fe20007ffe804 */
[----:B------:R-:W-:Y:S01]  /*7b60*/  FADD.FTZ R3, R175, R3 ;  /* 0x00000003af037221 */ /* 0x000fe20000010000 */
[----:B------:R-:W-:Y:S01]  /*7b70*/  HMMA.16816.F32.BF16 R180, R128, R184, R180 ;  /* 0x000000b880b4723c */ /* 0x000fe200000418b4 */
[----:B------:R-:W-:Y:S02]  /*7b80*/  FADD.FTZ R2, R176, R2 ;  /* 0x00000002b0027221 */ /* 0x000fe40000010000 */
[----:B------:R-:W-:-:S05]  /*7b90*/  IMAD.HI R4, R0, 0x2aaaaaab, RZ ;  /* 0x2aaaaaab00047827 */ /* 0x000fca00078e02ff */
[----:B------:R-:W-:Y:S01]  /*7ba0*/  HMMA.16816.F32.BF16 R148, R128, R152, R148 ;  /* 0x000000988094723c */ /* 0x000fe20000041894 */
[----:B------:R-:W-:Y:S02]  /*7bb0*/  FADD.FTZ R0, R179, R3 ;  /* 0x00000003b3007221 */ /* 0x000fe40000010000 */
[----:B------:R-:W-:-:S05]  /*7bc0*/  FADD.FTZ R2, R177, R2 ;  /* 0x00000002b1027221 */ /* 0x000fca0000010000 */
[----:B------:R-:W-:Y:S01]  /*7bd0*/  HMMA.16816.F32.BF16 R184, R128, R186, R88 ;  /* 0x000000ba80b8723c */ /* 0x000fe20000041858 */
[----:B------:R-:W-:Y:S01]  /*7be0*/  LDSM.16.MT88.4 R88, [R221+0x8800] ;  /* 0x00880000dd58783b */ /* 0x000fe20000004200 */
[----:B------:R-:W-:-:S06]  /*7bf0*/  FADD.FTZ R0, R178, R0 ;  /* 0x00000000b2007221 */ /* 0x000fcc0000010000 */
[----:B------:R-:W-:Y:S01]  /*7c00*/  HMMA.16816.F32.BF16 R152, R128, R154, R72 ;  /* 0x0000009a8098723c */ /* 0x000fe20000041848 */
[----:B------:R-:W1:Y:S01]  /*7c10*/  LDSM.16.MT88.4 R72, [R217+0x8800] ;  /* 0x00880000d948783b */ /* 0x000e620000004200 */
[----:B------:R-:W-:-:S06]  /*7c20*/  FADD.FTZ R2, R252, R2 ;  /* 0x00000002fc027221 */ /* 0x000fcc0000010000 */
[C---:B------:R-:W-:Y:S08]  /*7c30*/  HMMA.16816.F32.BF16 R140, R128.reuse, R144, R140 ;  /* 0x00000090808c723c */ /* 0x040ff0000004188c */
[C---:B------:R-:W-:Y:S08]  /*7c40*/  HMMA.16816.F32.BF16 R164, R128.reuse, R168, R164 ;  /* 0x000000a880a4723c */ /* 0x040ff000000418a4 */
[C---:B------:R-:W-:Y:S01]  /*7c50*/  HMMA.16816.F32.BF16 R60, R128.reuse, R64, R112 ;  /* 0x00000040803c723c */ /* 0x040fe20000041870 */
[----:B------:R-:W-:Y:S07]  /*7c60*/  LDSM.16.MT88.4 R112, [R218+0xb800] ;  /* 0x00b80000da70783b */ /* 0x000fee0000004200 */
[C---:B------:R-:W-:Y:S01]  /*7c70*/  HMMA.16816.F32.BF16 R144, R128.reuse, R146, R96 ;  /* 0x000000928090723c */ /* 0x040fe20000041860 */
[----:B------:R-:W2:Y:S07]  /*7c80*/  LDSM.16.MT88.4 R96, [R220+0x8800] ;  /* 0x00880000dc60783b */ /* 0x000eae0000004200 */
[C---:B------:R-:W-:Y:S01]  /*7c90*/  HMMA.16816.F32.BF16 R168, R128.reuse, R170, R120 ;  /* 0x000000aa80a8723c */ /* 0x040fe20000041878 */
[----:B------:R-:W-:Y:S07]  /*7ca0*/  LDSM.16.MT88.4 R120, [R221+0xb800] ;  /* 0x00b80000dd78783b */ /* 0x000fee0000004200 */
[----:B------:R-:W-:Y:S01]  /*7cb0*/  HMMA.16816.F32.BF16 R64, R128, R66, R104 ;  /* 0x000000428040723c */ /* 0x000fe20000041868 */
[----:B------:R-:W3:Y:S01]  /*7cc0*/  LDSM.16.MT88.4 R104, [R217+0xb800] ;  /* 0x00b80000d968783b */ /* 0x000ee20000004200 */
        /* <DEDUP_REMOVED lines=11> */
[----:B------:R4:W-:Y:S01]  /*7d80*/  STL [R1+0x10], R3 ;  /* 0x0000100301007387 */ /* 0x0009e20000100800 */
[----:B------:R-:W-:-:S03]  /*7d90*/  IADD3 R252, R14, -0x2, RZ ;  /* 0xfffffffe0efc7810 */ /* 0x000fc60007ffe0ff */
[----:B------:R4:W-:Y:S04]  /*7da0*/  STL [R1+0x8], R0 ;  /* 0x0000080001007387 */ /* 0x0009e80000100800 */
[----:B------:R4:W-:Y:S01]  /*7db0*/  STL [R1+0x4], R2 ;  /* 0x0000040201007387 */ /* 0x0009e20000100800 */
[----:B------:R-:W-:Y:S01]  /*7dc0*/  ISETP.GE.AND P0, PT, R252, R3, PT ;  /* 0x00000003fc00720c */ /* 0x000fe20003f06270 */
[C---:B------:R-:W-:Y:S08]  /*7dd0*/  HMMA.16816.F32.BF16 R132, R128.reuse, R136, R132 ;  /* 0x000000888084723c */ /* 0x040ff00000041884 */
[C---:B------:R-:W-:Y:S08]  /*7de0*/  HMMA.16816.F32.BF16 R52, R128.reuse, R56, R116 ;  /* 0x000000388034723c */ /* 0x040ff00000041874 */
        /* <DEDUP_REMOVED lines=8> */
[C---:B--2---:R-:W-:Y:S08]  /*7e70*/  HMMA.16816.F32.BF16 R92, R128.reuse, R96, R48 ;  /* 0x00000060805c723c */ /* 0x044ff00000041830 */
        /* <DEDUP_REMOVED lines=14> */
[----:B------:R-:W-:Y:S02]  /*7f60*/  MOV R175, R173 ;  /* 0x000000ad00af7202 */ /* 0x000fe40000000f00 */
[----:B------:R-:W-:Y:S01]  /*7f70*/  MOV R201, R252 ;  /* 0x000000fc00c97202 */ /* 0x000fe20000000f00 */
[----:B--2---:R-:W-:-:S05]  /*7f80*/  @P2 IMAD.HI.U32 R0, R15, c[0x0][0x2c8], RZ ;  /* 0x0000b2000f002a27 */ /* 0x004fca00078e00ff */
[----:B------:R-:W-:-:S05]  /*7f90*/  @P2 SHF.R.U32.HI R0, RZ, c[0x0][0x2cc], R0 ;  /* 0x0000b300ff002a19 */ /* 0x000fca0000011600 */
[----:B------:R1:W-:Y:S02]  /*7fa0*/  @P2 STL [R1+0x14], R0 ;  /* 0x0000140001002387 */ /* 0x0003e40000100800 */
.L_x_4751:
[----:B------:R-:W-:Y:S04]  /*7fb0*/  DEPBAR.LE SB0, 0x0 ;  /* 0x000080000000791a */ /* 0x000fe80000000000 */
[----:B------:R-:W-:Y:S01]  /*7fc0*/  WARPSYNC 0xffffffff ;  /* 0xffffffff00007948 */ /* 0x000fe20003800000 */
[----:B------:R-:W-:Y:S01]  /*7fd0*/  BAR.SYNC.DEFER_BLOCKING 0x0 ;  /* 0x0000000000007b1d */ /* 0x000fe20000010000 */
[----:B------:R-:W-:Y:S05]  /*7fe0*/  MOV R196, c[0x0][0x2c4] ;  /* 0x0000b10000c47a02 */ /* 0x000fea0000000f00 */
[----:B-----5:R-:W-:Y:S06]  /*7ff0*/  LDSM.16.M88.4 R48, [R223] ;  /* 0x00000000df30783b */ /* 0x020fec0000000200 */
[----:B------:R-:W2:Y:S06]  /*8000*/  LDSM.16.M88.4 R8, [R216] ;  /* 0x00000000d808783b */ /* 0x000eac0000000200 */
[----:B------:R-:W3:Y:S06]  /*8010*/  LDSM.16.M88.4 R16, [R216+0x800] ;  /* 0x00080000d810783b */ /* 0x000eec0000000200 */
[----:B------:R-:W4:Y:S06]  /*8020*/  LDL R252, [R1+0xc] ;  /* 0x00000c0001fc7983 */ /* 0x000f2c0000100800 */
[----:B------:R-:W1:Y:S06]  /*8030*/  LDSM.16.M88.4 R24, [R216+0x1000] ;  /* 0x00100000d818783b */ /* 0x000e6c0000000200 */
[----:B------:R-:W4:Y:S06]  /*8040*/  LDL R174, [R1+0x38] ;  /* 0x0000380001ae7983 */ /* 0x000f2c0000100800 */
[----:B------:R-:W4:Y:S06]  /*8050*/  LDL.64 R172, [R1+0x30] ;  /* 0x0000300001ac7983 */ /* 0x000f2c0000100a00 */
[----:B------:R-:W1:Y:S01]  /*8060*/  LDSM.16.M88.4 R32, [R216+0x1800] ;  /* 0x00180000d820783b */ /* 0x000e620000000200 */
[C---:B--2---:R-:W-:Y:S05]  /*8070*/  HMMA.16816.F32.BF16 R4, R48.reuse, R8, RZ ;  /* 0x000000083004723c */ /* 0x044fea00000418ff */
[----:B------:R2:W-:Y:S03]  /*8080*/  STL [R1+0x98], R220 ;  /* 0x000098dc01007387 */ /* 0x0005e60000100800 */
[C---:B------:R-:W-:Y:S03]  /*8090*/  HMMA.16816.F32.BF16 R8, R48.reuse, R10, RZ ;  /* 0x0000000a3008723c */ /* 0x040fe600000418ff */
[----:B------:R-:W1:Y:S06]  /*80a0*/  LDSM.16.M88.4 R40, [R216+0x2000] ;  /* 0x00200000d828783b */ /* 0x000e6c0000000200 */
[----:B------:R-:W1:Y:S01]  /*80b0*/  LDSM.16.M88.4 R188, [R216+0x2800] ;  /* 0x00280000d8bc783b */ /* 0x000e620000000200 */
[C---:B---3--:R-:W-:Y:S05]  /*80c0*/  HMMA.16816.F32.BF16 R12, R48.reuse, R16, RZ ;  /* 0x00000010300c723c */ /* 0x048fea00000418ff */
[----:B------:R-:W-:Y:S03]  /*80d0*/  LDSM.16.M88.4 R192, [R227] ;  /* 0x00000000e3c0783b */ /* 0x000fe60000000200 */
[C---:B------:R-:W-:Y:S03]  /*80e0*/  HMMA.16816.F32.BF16 R16, R48.reuse, R18, RZ ;  /* 0x000000123010723c */ /* 0x040fe600000418ff */
[----:B--2---:R-:W2:Y:S05]  /*80f0*/  LDL R220, [R1] ;  /* 0x0000000001dc7983 */ /* 0x004eaa0000100800 */
[C---:B-1----:R-:W-:Y:S01]  /*8100*/  HMMA.16816.F32.BF16 R20, R48.reuse, R24, RZ ;  /* 0x000000183014723c */ /* 0x042fe200000418ff */
[----:B------:R-:W3:Y:S07]  /*8110*/  LDL R177, [R1+0x14] ;  /* 0x0000140001b17983 */ /* 0x000eee0000100800 */
        /* <DEDUP_REMOVED lines=16> */
[----:B------:R-:W1:Y:S02]  /*8220*/  LDSM.16.M88.4 R192, [R248] ;  /* 0x00000000f8c0783b */ /* 0x000e640000000200 */
[----:B----4-:R-:W-:Y:S05]  /*8230*/  ISETP.GT.AND P0, PT, R252, R201, PT ;  /* 0x000000c9fc00720c */ /* 0x010fea0003f04270 */
[C---:B-1----:R-:W-:Y:S08]  /*8240*/  HMMA.16816.F32.BF16 R28, R188.reuse, R192, R28 ;  /* 0x000000c0bc1c723c */ /* 0x042ff0000004181c */
[C---:B------:R-:W-:Y:S01]  /*8250*/  HMMA.16816.F32.BF16 R32, R188.reuse, R194, R32 ;  /* 0x000000c2bc20723c */ /* 0x040fe20000041820 */
[----:B------:R-:W1:Y:S03]  /*8260*/  LDSM.16.M88.4 R192, [R247] ;  /* 0x00000000f7c0783b */ /* 0x000e660000000200 */
[----:B------:R-:W-:Y:S01]  /*8270*/  @!P0 SHF.R.S32.HI R0, RZ, 0x1f, R201 ;  /* 0x0000001fff008819 */ /* 0x000fe200000114c9 */
[C---:B------:R-:W-:Y:S01]  /*8280*/  @!P0 IMAD.WIDE.U32 R2, R201.reuse, c[0x0][0x208], RZ ;  /* 0x00008200c9028a25 */ /* 0x040fe200078e00ff */
[----:B------:R-:W-:Y:S02]  /*8290*/  @!P0 MOV R179, R174 ;  /* 0x000000ae00b38202 */ /* 0x000fe40000000f00 */
[----:B------:R-:W4:Y:S01]  /*82a0*/  LDL R174, [R1+0x18] ;  /* 0x0000180001ae7983 */ /* 0x000f220000100800 */
[----:B------:R-:W-:Y:S03]  /*82b0*/  @!P0 IMAD R0, R0, c[0x0][0x208], RZ ;  /* 0x0000820000008a24 */ /* 0x000fe600078e02ff */
[----:B------:R-:W-:Y:S02]  /*82c0*/  @!P0 IMAD.MOV.U32 R178, RZ, RZ, R172 ;  /* 0x000000ffffb28224 */ /* 0x000fe400078e00ac */
[----:B------:R-:W-:Y:S02]  /*82d0*/  @!P0 IMAD R0, R201, c[0x0][0x20c], R0 ;  /* 0x00008300c9008a24 */ /* 0x000fe400078e0200 */
[----:B------:R-:W-:Y:S03]  /*82e0*/  @!P0 IMAD.WIDE.U32 R178, R2, 0x60, R178 ;  /* 0x0000006002b28825 */ /* 0x000fe600078e00b2 */
[----:B------:R-:W-:Y:S01]  /*82f0*/  @!P0 IADD3 R0, R3, R0, RZ ;  /* 0x0000000003008210 */ /* 0x000fe20007ffe0ff */
[----:B------:R-:W-:Y:S04]  /*8300*/  @!P0 IMAD.SHL.U32 R172, R178, 0x2, RZ ;  /* 0x00000002b2ac8824 */ /* 0x000fe800078e00ff */
[----:B------:R-:W-:Y:S01]  /*8310*/  @!P0 IMAD R0, R0, 0x60, RZ ;  /* 0x0000006000008824 */ /* 0x000fe200078e02ff */
[----:B------:R-:W-:Y:S04]  /*8320*/  @!P0 IADD3 R2, P1, R172, c[0x0][0x1f8], RZ ;  /* 0x00007e00ac028a10 */ /* 0x000fe80007f3e0ff */
[----:B------:R-:W-:Y:S04]  /*8330*/  @!P0 IADD3 R0, R179, R0, RZ ;  /* 0x00000000b3008210 */ /* 0x000fe80007ffe0ff */
[----:B------:R-:W-:Y:S02]  /*8340*/  @!P0 SHF.L.U64.HI R0, R178, 0x1, R0 ;  /* 0x00000001b2008819 */ /* 0x000fe40000010200 */
[----:B------:R-:W-:Y:S02]  /*8350*/  @!P0 IADD3 R178, P2, R172, 0x80, RZ ;  /* 0x00000080acb28810 */ /* 0x000fe40007f5e0ff */
[----:B------:R-:W-:Y:S02]  /*8360*/  @!P0 IADD3.X R3, R0, c[0x0][0x1fc], RZ, P1, !PT ;  /* 0x00007f0000038a10 */ /* 0x000fe40000ffe4ff */
[----:B------:R-:W-:Y:S01]  /*8370*/  @!P0 IADD3 R178, P1, R178, c[0x0][0x1f8], RZ ;  /* 0x00007e00b2b28a10 */ /* 0x000fe20007f3e0ff */
[C---:B-1----:R-:W-:Y:S03]  /*8380*/  HMMA.16816.F32.BF16 R36, R188.reuse, R192, R36 ;  /* 0x000000c0bc24723c */ /* 0x042fe60000041824 */
[C---:B--2---:R-:W-:Y:S02]  /*8390*/  LOP3.LUT P4, RZ, R220.reuse, 0x2, RZ, 0xc0, !PT ;  /* 0x00000002dcff7812 */ /* 0x044fe4000788c0ff */
[--C-:B------:R-:W-:Y:S02]  /*83a0*/  @!P0 IADD3.X R179, RZ, c[0x0][0x1fc], R0.reuse, P1, P2 ;  /* 0x00007f00ffb38a10 */ /* 0x100fe40000fe4400 */
[----:B------:R-:W-:Y:S01]  /*83b0*/  LOP3.LUT P3, RZ, R220, 0x1, RZ, 0xc0, !PT ;  /* 0x00000001dcff7812 */ /* 0x000fe2000786c0ff */
[C---:B------:R-:W-:Y:S01]  /*83c0*/  HMMA.16816.F32.BF16 R40, R188.reuse, R194, R40 ;  /* 0x000000c2bc28723c */ /* 0x040fe20000041828 */
[----:B------:R-:W1:Y:S06]  /*83d0*/  LDSM.16.M88.4 R192, [R246] ;  /* 0x00000000f6c0783b */ /* 0x000e6c0000000200 */
[----:B------:R-:W-:Y:S01]  /*83e0*/  @!PT LDS RZ, [RZ] ;  /* 0x00000000fffff984 */ /* 0x000fe20000000800 */
[----:B------:R-:W-:Y:S01]  /*83f0*/  @!PT LDS RZ, [RZ] ;  /* 0x00000000fffff984 */ /* 0x000fe20000000800 */
[----:B------:R-:W-:Y:S01]  /*8400*/  @!PT LDS RZ, [RZ] ;  /* 0x00000000fffff984 */ /* 0x000fe20000000800 */
[----:B------:R2:W-:Y:S06]  /*8410*/  @!P0 LDGSTS.E.BYPASS.LTC128B.128 [R251+0x100], [R2.64], !P5 ;  /* 0x0010000002fb8fae */ /* 0x0005ec000e901d48 */
[----:B------:R2:W-:Y:S02]  /*8420*/  @!P0 LDGSTS.E.BYPASS.LTC128B.128 [R251+0x3100], [R178.64], !P4 ;  /* 0x03100000b2fb8fae */ /* 0x0005e4000e101d48 */
[----:B--2---:R-:W-:Y:S01]  /*8430*/  @!P0 IADD3 R178, P2, R172, 0x100, RZ ;  /* 0x00000100acb28810 */ /* 0x004fe20007f5e0ff */
[C---:B-1----:R-:W-:Y:S03]  /*8440*/  HMMA.16816.F32.BF16 R44, R188.reuse, R192, R44 ;  /* 0x000000c0bc2c723c */ /* 0x042fe6000004182c */
[----:B------:R-:W-:Y:S04]  /*8450*/  @!P0 IADD3 R178, P1, R178, c[0x0][0x1f8], RZ ;  /* 0x00007e00b2b28a10 */ /* 0x000fe80007f3e0ff */
[--C-:B------:R-:W-:Y:S01]  /*8460*/  @!P0 IADD3.X R179, RZ, c[0x0][0x1fc], R0.reuse, P1, P2 ;  /* 0x00007f00ffb38a10 */ /* 0x100fe20000fe4400 */
[----:B------:R-:W-:Y:S04]  /*8470*/  HMMA.16816.F32.BF16 R48, R188, R194, R48 ;  /* 0x000000c2bc30723c */ /* 0x000fe80000041830 */
[----:B------:R-:W-:Y:S01]  /*8480*/  @!P0 IADD3 R172, P2, R172, 0x180, RZ ;  /* 0x00000180acac8810 */ /* 0x000fe20007f5e0ff */
[----:B------:R1:W-:Y:S03]  /*8490*/  @!P0 LDGSTS.E.BYPASS.LTC128B.128 [R251+0x6100], [R178.64], !P3 ;  /* 0x06100000b2fb8fae */ /* 0x0003e6000d901d48 */
[----:B------:R-:W-:Y:S04]  /*84a0*/  @!P0 IADD3 R172, P1, R172, c[0x0][0x1f8], RZ ;  /* 0x00007e00acac8a10 */ /* 0x000fe80007f3e0ff */
[----:B------:R-:W-:Y:S01]  /*84b0*/  @!P0 IADD3.X R173, RZ, c[0x0][0x1fc], R0, P1, P2 ;  /* 0x00007f00ffad8a10 */ /* 0x000fe20000fe4400 */
[----:B------:R-:W-:Y:S04]  /*84c0*/  @!P0 IMAD.MOV.U32 R0, RZ, RZ, c[0x0][0x208] ;  /* 0x00008200ff008624 */ /* 0x000fe800078e00ff */
[----:B------:R2:W-:Y:S02]  /*84d0*/  @!P0 LDGSTS.E.BYPASS.LTC128B.128 [R251+0x9100], [R172.64], !P6 ;  /* 0x09100000acfb8fae */ /* 0x0005e4000f101d48 */
[C---:B--2---:R-:W-:Y:S01]  /*84e0*/  @!P0 IMAD.SHL.U32 R172, R0.reuse, 0x40, RZ ;  /* 0x0000004000ac8824 */ /* 0x044fe200078e00ff */
[----:B------:R-:W-:Y:S04]  /*84f0*/  @!P0 MOV R173, 0x6 ;  /* 0x0000000600ad8802 */ /* 0x000fe80000000f00 */
[----:B------:R-:W-:Y:S02]  /*8500*/  @!P0 SHF.L.U64.HI R0, R0, R173, c[0x0][0x20c] ;  /* 0x0000830000008619 */ /* 0x000fe400000102ad */
[----:B------:R-:W-:Y:S04]  /*8510*/  @!P0 IADD3 R2, P1, R2, R172, RZ ;  /* 0x000000ac02028210 */ /* 0x000fe80007f3e0ff */
[----:B------:R-:W-:Y:S02]  /*8520*/  @!P0 IADD3.X R3, R3, R0, RZ, P1, !PT ;  /* 0x0000000003038210 */ /* 0x000fe40000ffe4ff */
[----:B------:R-:W-:Y:S03]  /*8530*/  @!P0 IADD3 R172, P1, R172, R2, RZ ;  /* 0x00000002acac8210 */ /* 0x000fe60007f3e0ff */
[----:B------:R2:W-:Y:S02]  /*8540*/  @!P0 LDGSTS.E.BYPASS.LTC128B.128 [R251+0x1100], [R2.64], !P5 ;  /* 0x0110000002fb8fae */ /* 0x0005e4000e901d48 */
[----:B------:R-:W-:Y:S01]  /*8550*/  @!P0 IMAD.X R173, R0, 0x1, R3, P1 ;  /* 0x0000000100ad8824 */ /* 0x000fe200008e0603 */
[----:B------:R-:W-:Y:S03]  /*8560*/  ISETP.NE.AND P1, PT, R196, 0x1, PT ;  /* 0x00000001c400780c */ /* 0x000fe60003f25270 */
[----:B------:R2:W-:Y:S06]  /*8570*/  @!P0 LDGSTS.E.BYPASS.LTC128B.128 [R251+0x4100], [R2.64+0x80], !P4 ;  /* 0x0410008002fb8fae */ /* 0x0005ec000e101d48 */
[----:B------:R2:W-:Y:S06]  /*8580*/  @!P0 LDGSTS.E.BYPASS.LTC128B.128 [R251+0x7100], [R2.64+0x100], !P3 ;  /* 0x0710010002fb8fae */ /* 0x0005ec000d901d48 */
[----:B------:R2:W-:Y:S06]  /*8590*/  @!P0 LDGSTS.E.BYPASS.LTC128B.128 [R251+0xa100], [R2.64+0x180], !P6 ;  /* 0x0a10018002fb8fae */ /* 0x0005ec000f101d48 */
[----:B------:R1:W-:Y:S06]  /*85a0*/  @!P0 LDGSTS.E.BYPASS.LTC128B.128 [R251+0x2100], [R172.64], !P5 ;  /* 0x02100000acfb8fae */ /* 0x0003ec000e901d48 */
[----:B------:R1:W-:Y:S06]  /*85b0*/  @!P0 LDGSTS.E.BYPASS.LTC128B.128 [R251+0x5100], [R172.64+0x80], !P4 ;  /* 0x05100080acfb8fae */ /* 0x0003ec000e101d48 */
[----:B------:R1:W-:Y:S06]  /*85c0*/  @!P0 LDGSTS.E.BYPASS.LTC128B.128 [R251+0x8100], [R172.64+0x100], !P3 ;  /* 0x08100100acfb8fae */ /* 0x0003ec000d901d48 */
[----:B------:R1:W-:Y:S06]  /*85d0*/  @!P0 LDGSTS.E.BYPASS.LTC128B.128 [R251+0xb100], [R172.64+0x180], !P6 ;  /* 0x0b100180acfb8fae */ /* 0x0003ec000f101d48 */
[----:B------:R-:W-:Y:S06]  /*85e0*/  LDSM.16.M88.4 R188, [R226] ;  /* 0x00000000e2bc783b */ /* 0x000fec0000000200 */
[----:B------:R-:W1:Y:S06]  /*85f0*/  LDSM.16.M88.4 R192, [R222] ;  /* 0x00000000dec0783b */ /* 0x000e6c0000000200 */
[----:B------:R-:W0:Y:S06]  /*8600*/  LDGDEPBAR ;  /* 0x00000000000079af */ /* 0x000e2c0000000000 */
[----:B------:R1:W3:Y:S02]  /*8610*/  LDL R0, [R1+0x1c] ;  /* 0x00001c0001007983 */ /* 0x0002e40000100800 */
        /* <DEDUP_REMOVED lines=18> */
[----:B------:R-:W1:Y:S01]  /*8740*/  LDSM.16.M88.4 R192, [R219] ;  /* 0x00000000dbc0783b */ /* 0x000e620000000200 */
[----:B---3--:R-:W-:Y:S05]  /*8750*/  @P1 IMAD.MOV.U32 R0, RZ, RZ, R177 ;  /* 0x000000ffff001224 */ /* 0x008fea00078e00b1 */
[----:B--2---:R-:W2:Y:S06]  /*8760*/  SHFL.IDX PT, R2, R0, RZ, 0x1c1f ;  /* 0x001c1fff00027589 */ /* 0x004eac00000e0000 */
[----:B------:R3:W2:Y:S01]  /*8770*/  SHFL.IDX PT, R3, R0, 0x1, 0x1c1f ;  /* 0x003c1f0000037f89 */ /* 0x0006a200000e0000 */
[C---:B-1----:R-:W-:Y:S03]  /*8780*/  HMMA.16816.F32.BF16 R4, R188.reuse, R192, R4 ;  /* 0x000000c0bc04723c */ /* 0x042fe60000041804 */
[----:B---3--:R-:W-:Y:S05]  /*8790*/  IMAD R0, R201, -0x60, RZ ;  /* 0xffffffa0c9007824 */ /* 0x008fea00078e02ff */
[C---:B------:R-:W-:Y:S01]  /*87a0*/  HMMA.16816.F32.BF16 R8, R188.reuse, R194, R8 ;  /* 0x000000c2bc08723c */ /* 0x040fe20000041808 */
[----:B------:R-:W1:Y:S03]  /*87b0*/  LDSM.16.M88.4 R192, [R219+0x800] ;  /* 0x00080000dbc0783b */ /* 0x000e660000000200 */
[----:B----4-:R-:W-:Y:S04]  /*87c0*/  IADD3 R0, -R174, 0x1, R0 ;  /* 0x00000001ae007810 */ /* 0x010fe80007ffe100 */
[----:B------:R-:W-:Y:S04]  /*87d0*/  IADD3 R0, R0, c[0x0][0x1d0], RZ ;  /* 0x0000740000007a10 */ /* 0x000fe80007ffe0ff */
[----:B------:R-:W-:Y:S04]  /*87e0*/  IADD3 R0, R0, -c[0x0][0x168], RZ ;  /* 0x80005a0000007a10 */ /* 0x000fe80007ffe0ff */
[C---:B--2---:R-:W-:Y:S01]  /*87f0*/  IADD3 R2, R0.reuse, R2, RZ ;  /* 0x0000000200027210 */ /* 0x044fe20007ffe0ff */
[----:B------:R-:W-:Y:S03]  /*8800*/  IMAD.IADD R0, R0, 0x1, R3 ;  /* 0x0000000100007824 */ /* 0x000fe600078e0203 */
[----:B------:R-:W-:Y:S02]  /*8810*/  ISETP.GT.AND P0, PT, R2, RZ, PT ;  /* 0x000000ff0200720c */ /* 0x000fe40003f04270 */
[----:B------:R-:W-:Y:S02]  /*8820*/  ISETP.GT.AND P1, PT, R0, RZ, PT ;  /* 0x000000ff0000720c */ /* 0x000fe40003f24270 */
[----:B------:R-:W-:Y:S01]  /*8830*/  ISETP.GT.AND P2, PT, R2, 0x1, PT ;  /* 0x000000010200780c */ /* 0x000fe20003f44270 */
        /* <DEDUP_REMOVED lines=229> */
[----:B------:R-:W-:Y:S02]  /*9690*/  FSEL R177, R6, -INF , P1 ;  /* 0xff80000006b17808 */ /* 0x000fe40000800000 */
[----:B------:R-:W-:Y:S02]  /*96a0*/  ISETP.GT.AND P1, PT, R2, 0x8, PT ;  /* 0x000000080200780c */ /* 0x000fe40003f24270 */
[----:B------:R-:W-:Y:S02]  /*96b0*/  FSEL R179, R5, -INF , P2 ;  /* 0xff80000005b37808 */ /* 0x000fe40001000000 */
[----:B------:R-:W-:Y:S02]  /*96c0*/  FSEL R178, R4, -INF , P0 ;  /* 0xff80000004b27808 */ /* 0x000fe40000000000 */
[----:B------:R-:W-:Y:S02]  /*96d0*/  ISETP.GT.AND P0, PT, R0, 0x1, PT ;  /* 0x000000010000780c */ /* 0x000fe40003f04270 */
[----:B------:R-:W-:Y:S02]  /*96e0*/  FMNMX.FTZ R3, R177, R176, !PT ;  /* 0x000000b0b1037209 */ /* 0x000fe40007810000 */
[----:B------:R-:W-:Y:S02]  /*96f0*/  FMNMX.FTZ R173, R178, R175, !PT ;  /* 0x000000afb2ad7209 */ /* 0x000fe40007810000 */
[C---:B------:R-:W-:Y:S02]  /*9700*/  ISETP.GT.AND P2, PT, R2.reuse, 0x39, PT ;  /* 0x000000390200780c */ /* 0x040fe40003f44270 */
[----:B------:R-:W-:Y:S01]  /*9710*/  FMNMX.FTZ R173, R179, R173, !PT ;  /* 0x000000adb3ad7209 */ /* 0x000fe20007810000 */
        /* <DEDUP_REMOVED lines=8> */
[----:B------:R-:W1:Y:S11]  /*97a0*/  LDSM.16.M88.4 R192, [R219+0xb000] ;  /* 0x00b00000dbc0783b */ /* 0x000e760000000200 */
[----:B------:R-:W-:Y:S11]  /*97b0*/  @!UPT UIADD3 URZ, URZ, URZ, URZ ;  /* 0x0000003f3f3ff290 */ /* 0x000ff6000fffe03f */
[----:B------:R-:W-:Y:S01]  /*97c0*/  @!UPT UIADD3 URZ, URZ, URZ, URZ ;  /* 0x0000003f3f3ff290 */ /* 0x000fe2000fffe03f */
[----:B------:R-:W-:Y:S02]  /*97d0*/  FSEL R213, R33, -INF , P2 ;  /* 0xff80000021d57808 */ /* 0x000fe40001000000 */
[C---:B------:R-:W-:Y:S01]  /*97e0*/  ISETP.GT.AND P2, PT, R2.reuse, 0x41, PT ;  /* 0x000000410200780c */ /* 0x040fe20003f44270 */
[C---:B-1----:R-:W-:Y:S08]  /*97f0*/  HMMA.16816.F32.BF16 R36, R188.reuse, R192, R36 ;  /* 0x000000c0bc24723c */ /* 0x042ff00000041824 */
[C---:B------:R-:W-:Y:S01]  /*9800*/  HMMA.16816.F32.BF16 R40, R188.reuse, R194, R40 ;  /* 0x000000c2bc28723c */ /* 0x040fe20000041828 */
[----:B------:R-:W1:Y:S01]  /*9810*/  LDSM.16.M88.4 R192, [R219+0xb800] ;  /* 0x00b80000dbc0783b */ /* 0x000e620000000200 */
[----:B------:R-:W-:Y:S05]  /*9820*/  DEPBAR.LE SB0, 0x0 ;  /* 0x000080000000791a */ /* 0x000fea0000000000 */
[----:B------:R-:W-:Y:S09]  /*9830*/  BAR.SYNC.DEFER_BLOCKING 0x0 ;  /* 0x0000000000007b1d */ /* 0x000ff20000010000 */
[----:B------:R-:W-:Y:S02]  /*9840*/  FSEL R37, R37, -INF , P2 ;  /* 0xff80000025257808 */ /* 0x000fe40001000000 */
[----:B------:R-:W-:Y:S06]  /*9850*/  ISETP.GT.AND P2, PT, R2, 0x49, PT ;  /* 0x000000490200780c */ /* 0x000fec0003f44270 */
[----:B------:R-:W-:Y:S02]  /*9860*/  FSEL R41, R41, -INF , P2 ;  /* 0xff80000029297808 */ /* 0x000fe40001000000 */
[C---:B------:R-:W-:Y:S02]  /*9870*/  ISETP.GT.AND P2, PT, R201.reuse, R252, PT ;  /* 0x000000fcc900720c */ /* 0x040fe40003f44270 */
[----:B------:R-:W-:Y:S11]  /*9880*/  IADD3 R252, R201, -0x1, RZ ;  /* 0xffffffffc9fc7810 */ /* 0x000ff60007ffe0ff */
[----:B------:R-:W-:Y:S01]  /*9890*/  @P2 SHF.R.S32.HI R6, RZ, 0x1f, R252 ;  /* 0x0000001fff062819 */ /* 0x000fe200000114fc */
[C---:B-1----:R-:W-:Y:S05]  /*98a0*/  HMMA.16816.F32.BF16 R44, R188.reuse, R192, R44 ;  /* 0x000000c0bc2c723c */ /* 0x042fea000004182c */
[----:B------:R-:W-:Y:S03]  /*98b0*/  @P2 IMAD R6, R6, c[0x0][0x1e0], RZ ;  /* 0x0000780006062a24 */ /* 0x000fe600078e02ff */
[----:B------:R-:W-:Y:S01]  /*98c0*/  HMMA.16816.F32.BF16 R48, R188, R194, R48 ;  /* 0x000000c2bc30723c */ /* 0x000fe20000041830 */
[----:B------:R-:W2:Y:S06]  /*98d0*/  LDL R191, [R1+0x20] ;  /* 0x0000200001bf7983 */ /* 0x000eac0000100800 */
[----:B------:R-:W-:Y:S02]  /*98e0*/  FSEL R188, R7, -INF , P0 ;  /* 0xff80000007bc7808 */ /* 0x000fe40000000000 */
[----:B------:R-:W-:Y:S03]  /*98f0*/  ISETP.GT.AND P0, PT, R2, 0x9, PT ;  /* 0x000000090200780c */ /* 0x000fe60003f04270 */
[----:B------:R-:W-:Y:S02]  /*9900*/  FSEL R189, R8, -INF , P1 ;  /* 0xff80000008bd7808 */ /* 0x000fe40000800000 */
[----:B------:R-:W-:Y:S02]  /*9910*/  FSEL R190, R9, -INF , P0 ;  /* 0xff80000009be7808 */ /* 0x000fe40000000000 */
[----:B------:R-:W3:Y:S01]  /*9920*/  LDL.64 R8, [R1+0x28] ;  /* 0x0000280001087983 */ /* 0x000ee20000100a00 */
[C---:B------:R-:W-:Y:S02]  /*9930*/  ISETP.GT.AND P0, PT, R0.reuse, 0x9, PT ;  /* 0x000000090000780c */ /* 0x040fe40003f04270 */
[----:B------:R-:W-:Y:S02]  /*9940*/  ISETP.GT.AND P1, PT, R0, 0x8, PT ;  /* 0x000000080000780c */ /* 0x000fe40003f24270 */
[----:B------:R-:W-:Y:S02]  /*9950*/  FSEL R192, R11, -INF , P0 ;  /* 0xff8000000bc07808 */ /* 0x000fe40000000000 */
[----:B------:R-:W-:Y:S01]  /*9960*/  FSEL R10, R10, -INF , P1 ;  /* 0xff8000000a0a7808 */ /* 0x000fe20000800000 */
[----:B------:R-:W4:Y:S01]  /*9970*/  LDL.LU R11, [R1+0x4] ;  /* 0x00000400010b7983 */ /* 0x000f220000300800 */
[C---:B------:R-:W-:Y:S02]  /*9980*/  ISETP.GT.AND P1, PT, R2.reuse, 0x10, PT ;  /* 0x000000100200780c */ /* 0x040fe40003f24270 */
[----:B------:R-:W-:Y:S02]  /*9990*/  ISETP.GT.AND P0, PT, R2, 0x11, PT ;  /* 0x000000110200780c */ /* 0x000fe40003f04270 */
[----:B------:R-:W-:Y:S02]  /*99a0*/  FMNMX.FTZ R3, R188, R3, !PT ;  /* 0x00000003bc037209 */ /* 0x000fe40007810000 */
[----:B------:R-:W-:Y:S02]  /*99b0*/  FSEL R193, R12, -INF , P1 ;  /* 0xff8000000cc17808 */ /* 0x000fe40000800000 */
[----:B------:R-:W-:Y:S02]  /*99c0*/  FSEL R194, R13, -INF , P0 ;  /* 0xff8000000dc27808 */ /* 0x000fe40000000000 */
[----:B------:R-:W-:Y:S02]  /*99d0*/  ISETP.GT.AND P0, PT, R0, 0x11, PT ;  /* 0x000000110000780c */ /* 0x000fe40003f04270 */
[----:B------:R-:W-:Y:S02]  /*99e0*/  FMNMX.FTZ R3, R10, R3, !PT ;  /* 0x000000030a037209 */ /* 0x000fe40007810000 */
        /* <DEDUP_REMOVED lines=10> */
[C---:B------:R-:W-:Y:S02]  /*9a90*/  ISETP.GT.AND P1, PT, R0.reuse, 0x18, PT ;  /* 0x000000180000780c */ /* 0x040fe40003f24270 */
[----:B------:R-:W-:Y:S02]  /*9aa0*/  ISETP.GT.AND P0, PT, R0, 0x19, PT ;  /* 0x000000190000780c */ /* 0x000fe40003f04270 */
[----:B------:R-:W-:Y:S02]  /*9ab0*/  FMNMX.FTZ R3, R195, R3, !PT ;  /* 0x00000003c3037209 */ /* 0x000fe40007810000 */
[----:B------:R-:W-:Y:S02]  /*9ac0*/  FMNMX.FTZ R173, R193, R173, !PT ;  /* 0x000000adc1ad7209 */ /* 0x000fe40007810000 */
[----:B------:R-:W-:Y:S02]  /*9ad0*/  FSEL R199, R18, -INF , P1 ;  /* 0xff80000012c77808 */ /* 0x000fe40000800000 */
[----:B------:R-:W-:Y:S02]  /*9ae0*/  FSEL R200, R19, -INF , P0 ;  /* 0xff80000013c87808 */ /* 0x000fe40000000000 */
[----:B------:R-:W-:Y:S02]  /*9af0*/  FMNMX.FTZ R3, R196, R3, !PT ;  /* 0x00000003c4037209 */ /* 0x000fe40007810000 */
[C---:B------:R-:W-:Y:S02]  /*9b00*/  ISETP.GT.AND P1, PT, R2.reuse, 0x20, PT ;  /* 0x000000200200780c */ /* 0x040fe40003f24270 */
[----:B------:R-:W-:Y:S02]  /*9b10*/  ISETP.GT.AND P0, PT, R2, 0x21, PT ;  /* 0x000000210200780c */ /* 0x000fe40003f04270 */
[----:B------:R-:W-:Y:S02]  /*9b20*/  FMNMX.FTZ R173, R194, R173, !PT ;  /* 0x000000adc2ad7209 */ /* 0x000fe40007810000 */
[----:B------:R-:W-:Y:S02]  /*9b30*/  FSEL R202, R20, -INF , P1 ;  /* 0xff80000014ca7808 */ /* 0x000fe40000800000 */
[C---:B------:R-:W-:Y:S02]  /*9b40*/  ISETP.GT.AND P1, PT, R0.reuse, 0x20, PT ;  /* 0x000000200000780c */ /* 0x040fe40003f24270 */
[----:B------:R-:W-:Y:S02]  /*9b50*/  FSEL R203, R21, -INF , P0 ;  /* 0xff80000015cb7808 */ /* 0x000fe40000000000 */
[----:B------:R-:W-:Y:S02]  /*9b60*/  ISETP.GT.AND P0, PT, R0, 0x21, PT ;  /* 0x000000210000780c */ /* 0x000fe40003f04270 */
[----:B------:R-:W-:Y:S02]  /*9b70*/  FMNMX.FTZ R3, R199, R3, !PT ;  /* 0x00000003c7037209 */ /* 0x000fe40007810000 */
        /* <DEDUP_REMOVED lines=8> */
[----:B------:R-:W-:Y:S02]  /*9c00*/  ISETP.GT.AND P1, PT, R0, 0x28, PT ;  /* 0x000000280000780c */ /* 0x000fe40003f24270 */
[----:B------:R-:W-:Y:S02]  /*9c10*/  FSEL R207, R25, -INF , P0 ;  /* 0xff80000019cf7808 */ /* 0x000fe40000000000 */
[----:B------:R-:W-:Y:S02]  /*9c20*/  FMNMX.FTZ R3, R204, R3, !PT ;  /* 0x00000003cc037209 */ /* 0x000fe40007810000 */
[----:B------:R-:W-:Y:S02]  /*9c30*/  ISETP.GT.AND P0, PT, R0, 0x29, PT ;  /* 0x000000290000780c */ /* 0x000fe40003f04270 */
[----:B------:R-:W-:Y:S02]  /*9c40*/  FMNMX.FTZ R173, R202, R173, !PT ;  /* 0x000000adcaad7209 */ /* 0x000fe40007810000 */
[----:B------:R-:W-:Y:S02]  /*9c50*/  FSEL R208, R26, -INF , P1 ;  /* 0xff8000001ad07808 */ /* 0x000fe40000800000 */
[----:B------:R-:W-:Y:S02]  /*9c60*/  FMNMX.FTZ R3, R205, R3, !PT ;  /* 0x00000003cd037209 */ /* 0x000fe40007810000 */
[----:B------:R-:W-:Y:S02]  /*9c70*/  FSEL R209, R27, -INF , P0 ;  /* 0xff8000001bd17808 */ /* 0x000fe40000000000 */
[C---:B------:R-:W-:Y:S02]  /*9c80*/  ISETP.GT.AND P1, PT, R2.reuse, 0x30, PT ;  /* 0x000000300200780c */ /* 0x040fe40003f24270 */
[----:B------:R-:W-:Y:S02]  /*9c90*/  ISETP.GT.AND P0, PT, R2, 0x31, PT ;  /* 0x000000310200780c */ /* 0x000fe40003f04270 */
[----:B------:R-:W-:Y:S02]  /*9ca0*/  FMNMX.FTZ R173, R203, R173, !PT ;  /* 0x000000adcbad7209 */ /* 0x000fe40007810000 */
[----:B------:R-:W-:Y:S02]  /*9cb0*/  FMNMX.FTZ R3, R208, R3, !PT ;  /* 0x00000003d0037209 */ /* 0x000fe40007810000 */
[----:B------:R-:W-:Y:S02]  /*9cc0*/  FSEL R211, R28, -INF , P1 ;  /* 0xff8000001cd37808 */ /* 0x000fe40000800000 */
[----:B------:R-:W-:Y:S02]  /*9cd0*/  FSEL R29, R29, -INF , P0 ;  /* 0xff8000001d1d7808 */ /* 0x000fe40000000000 */
[C---:B------:R-:W-:Y:S02]  /*9ce0*/  ISETP.GT.AND P1, PT, R0.reuse, 0x30, PT ;  /* 0x000000300000780c */ /* 0x040fe40003f24270 */
[----:B------:R-:W-:Y:S02]  /*9cf0*/  ISETP.GT.AND P0, PT, R0, 0x31, PT ;  /* 0x000000310000780c */ /* 0x000fe40003f04270 */
[----:B------:R-:W-:Y:S02]  /*9d00*/  FMNMX.FTZ R173, R206, R173, !PT ;  /* 0x000000adcead7209 */ /* 0x000fe40007810000 */
[----:B------:R-:W-:Y:S02]  /*9d10*/  FSEL R30, R30, -INF , P1 ;  /* 0xff8000001e1e7808 */ /* 0x000fe40000800000 */
[----:B------:R-:W-:Y:S02]  /*9d20*/  FSEL R31, R31, -INF , P0 ;  /* 0xff8000001f1f7808 */ /* 0x000fe40000000000 */
[----:B------:R-:W-:Y:S02]  /*9d30*/  ISETP.GT.AND P0, PT, R2, 0x38, PT ;  /* 0x000000380200780c */ /* 0x000fe40003f04270 */
[----:B------:R-:W-:Y:S02]  /*9d40*/  FMNMX.FTZ R3, R209, R3, !PT ;  /* 0x00000003d1037209 */ /* 0x000fe40007810000 */
[----:B------:R-:W-:Y:S02]  /*9d50*/  FMNMX.FTZ R173, R207, R173, !PT ;  /* 0x000000adcfad7209 */ /* 0x000fe40007810000 */
[----:B------:R-:W-:Y:S02]  /*9d60*/  FSEL R214, R32, -INF , P0 ;  /* 0xff80000020d67808 */ /* 0x000fe40000000000 */
[----:B------:R-:W-:Y:S02]  /*9d70*/  FMNMX.FTZ R3, R30, R3, !PT ;  /* 0x000000031e037209 */ /* 0x000fe40007810000 */
        /* <DEDUP_REMOVED lines=16> */
[----:B------:R-:W-:Y:S02]  /*9e80*/  ISETP.GT.AND P0, PT, R2, 0x48, PT ;  /* 0x000000480200780c */ /* 0x000fe40003f04270 */
[----:B------:R-:W-:Y:S02]  /*9e90*/  FMNMX.FTZ R173, R213, R173, !PT ;  /* 0x000000add5ad7209 */ /* 0x000fe40007810000 */
[----:B------:R-:W-:Y:S02]  /*9ea0*/  FSEL R40, R40, -INF , P0 ;  /* 0xff80000028287808 */ /* 0x000fe40000000000 */
[----:B------:R-:W-:Y:S02]  /*9eb0*/  ISETP.GT.AND P0, PT, R0, 0x49, PT ;  /* 0x000000490000780c */ /* 0x000fe40003f04270 */
[----:B------:R-:W-:Y:S02]  /*9ec0*/  FMNMX.FTZ R3, R38, R3, !PT ;  /* 0x0000000326037209 */ /* 0x000fe40007810000 */
[----:B------:R-:W-:Y:S02]  /*9ed0*/  ISETP.GT.AND P1, PT, R0, 0x48, PT ;  /* 0x000000480000780c */ /* 0x000fe40003f24270 */
        /* <DEDUP_REMOVED lines=14> */
[----:B------:R-:W-:Y:S02]  /*9fc0*/  FSEL R212, R48, -INF , P1 ;  /* 0xff80000030d47808 */ /* 0x000fe40000800000 */
[----:B------:R-:W-:Y:S02]  /*9fd0*/  ISETP.GT.AND P0, PT, R0, 0x51, PT ;  /* 0x000000510000780c */ /* 0x000fe40003f04270 */
        /* <DEDUP_REMOVED lines=8> */
[----:B------:R-:W-:Y:S02]  /*a060*/  ISETP.GT.AND P0, PT, R0, 0x59, PT ;  /* 0x000000590000780c */ /* 0x000fe40003f04270 */
[----:B------:R-:W-:Y:S02]  /*a070*/  FSEL R50, R50, -INF , P1 ;  /* 0xff80000032327808 */ /* 0x000fe40000800000 */
[----:B------:R-:W-:Y:S02]  /*a080*/  FMNMX.FTZ R0, R47, R2, !PT ;  /* 0x000000022f007209 */ /* 0x000fe40007810000 */
[----:B------:R-:W-:Y:S02]  /*a090*/  FMNMX.FTZ R173, R45, R173, !PT ;  /* 0x000000ad2dad7209 */ /* 0x000fe40007810000 */
[----:B------:R-:W-:Y:S02]  /*a0a0*/  FSEL R174, R51, -INF , P0 ;  /* 0xff80000033ae7808 */ /* 0x000fe40000000000 */
[----:B------:R-:W-:Y:S02]  /*a0b0*/  FMNMX.FTZ R0, R50, R0, !PT ;  /* 0x0000000032007209 */ /* 0x000fe40007810000 */
[----:B------:R-:W-:Y:S02]  /*a0c0*/  FMNMX.FTZ R173, R212, R173, !PT ;  /* 0x000000add4ad7209 */ /* 0x000fe40007810000 */
[----:B------:R-:W-:Y:S02]  /*a0d0*/  FMNMX.FTZ R0, R174, R0, !PT ;  /* 0x00000000ae007209 */ /* 0x000fe40007810000 */
[----:B------:R-:W-:Y:S03]  /*a0e0*/  FMNMX.FTZ R173, R210, R173, !PT ;  /* 0x000000add2ad7209 */ /* 0x000fe60007810000 */
[----:B------:R-:W1:Y:S06]  /*a0f0*/  SHFL.BFLY PT, R2, R0, 0x2, 0x1f ;  /* 0x0c401f0000027f89 */ /* 0x000e6c00000e0000 */
[----:B------:R-:W1:Y:S02]  /*a100*/  SHFL.BFLY PT, R3, R173, 0x2, 0x1f ;  /* 0x0c401f00ad037f89 */ /* 0x000e6400000e0000 */
[----:B-1----:R-:W-:Y:S02]  /*a110*/  FMNMX.FTZ R0, R0, R2, !PT ;  /* 0x0000000200007209 */ /* 0x002fe40007810000 */
[----:B------:R-:W-:Y:S03]  /*a120*/  FMNMX.FTZ R173, R173, R3, !PT ;  /* 0x00000003adad7209 */ /* 0x000fe60007810000 */
[----:B------:R-:W1:Y:S01]  /*a130*/  SHFL.BFLY PT, R3, R0, 0x1, 0x1f ;  /* 0x0c201f0000037f89 */ /* 0x000e6200000e0000 */
[----:B--2---:R-:W-:Y:S05]  /*a140*/  @P2 MOV R7, R191 ;  /* 0x000000bf00072202 */ /* 0x004fea0000000f00 */
[----:B------:R-:W2:Y:S01]  /*a150*/  SHFL.BFLY PT, R4, R173, 0x1, 0x1f ;  /* 0x0c201f00ad047f89 */ /* 0x000ea200000e0000 */
[----:B-1----:R-:W-:Y:S04]  /*a160*/  FMNMX.FTZ R172, R0, R3, !PT ;  /* 0x0000000300ac7209 */ /* 0x002fe80007810000 */
[----:B------:R-:W-:Y:S02]  /*a170*/  FSETP.NEU.FTZ.AND P0, PT, R172, -INF , PT ;  /* 0xff800000ac00780b */ /* 0x000fe40003f1d000 */
[----:B--2---:R-:W-:Y:S01]  /*a180*/  FMNMX.FTZ R173, R173, R4, !PT ;  /* 0x00000004adad7209 */ /* 0x004fe20007810000 */
[----:B------:R-:W-:Y:S01]  /*a190*/  @P2 IMAD.WIDE.U32 R4, R252, c[0x0][0x1e0], RZ ;  /* 0x00007800fc042a25 */ /* 0x000fe200078e00ff */
[----:B------:R-:W-:Y:S02]  /*a1a0*/  FSEL R0, R172, RZ, P0 ;  /* 0x000000ffac007208 */ /* 0x000fe40000000000 */
[C---:B------:R-:W-:Y:S03]  /*a1b0*/  FSETP.NEU.FTZ.AND P1, PT, R173.reuse, -INF , PT ;  /* 0xff800000ad00780b */ /* 0x040fe60003f3d000 */
[----:B------:R-:W-:Y:S01]  /*a1c0*/  FADD.FTZ R3, -R0, R176 ;  /* 0x000000b000037221 */ /* 0x000fe20000010100 */
[----:B------:R-:W-:Y:S01]  /*a1d0*/  FSEL R2, R173, RZ, P1 ;  /* 0x000000ffad027208 */ /* 0x000fe20000800000 */
[----:B------:R-:W-:Y:S02]  /*a1e0*/  @P2 IMAD R0, R252, c[0x0][0x1e4], R6 ;  /* 0x00007900fc002a24 */ /* 0x000fe400078e0206 */
[----:B---3--:R-:W-:Y:S02]  /*a1f0*/  @P2 IMAD.MOV.U32 R6, RZ, RZ, R8 ;  /* 0x000000ffff062224 */ /* 0x008fe400078e0008 */
[----:B------:R-:W-:Y:S01]  /*a200*/  FADD.FTZ R2, -R2, R175 ;  /* 0x000000af02027221 */ /* 0x000fe20000010100 */
[----:B------:R-:W-:Y:S01]  /*a210*/  @P2 IADD3 R0, R5, R0, RZ ;  /* 0x0000000005002210 */ /* 0x000fe20007ffe0ff */
[----:B------:R-:W-:Y:S04]  /*a220*/  @P2 IMAD.WIDE.U32 R6, R4, 0x60, R6 ;  /* 0x0000006004062825 */ /* 0x000fe800078e0006 */
[----:B------:R-:W-:Y:S02]  /*a230*/  @P2 IMAD R0, R0, 0x60, RZ ;  /* 0x0000006000002824 */ /* 0x000fe400078e02ff */
[----:B------:R-:W-:Y:S02]  /*a240*/  FMUL.FTZ R175, R173, c[0x0][0x2d0] ;  /* 0x0000b400adaf7a20 */ /* 0x000fe40000410000 */
[----:B------:R-:W-:Y:S01]  /*a250*/  FMUL.FTZ R176, R172, c[0x0][0x2d0] ;  /* 0x0000b400acb07a20 */ /* 0x000fe20000410000 */
[----:B------:R-:W-:Y:S02]  /*a260*/  @P2 IADD3 R0, R7, R0, RZ ;  /* 0x0000000007002210 */ /* 0x000fe40007ffe0ff */
[----:B------:R-:W-:Y:S02]  /*a270*/  FSEL R175, R175, RZ, P1 ;  /* 0x000000ffafaf7208 */ /* 0x000fe40000800000 */
[C---:B------:R-:W-:Y:S01]  /*a280*/  @P2 SHF.L.U64.HI R0, R6.reuse, 0x1, R0 ;  /* 0x0000000106002819 */ /* 0x040fe20000010200 */
[----:B------:R-:W-:Y:S01]  /*a290*/  @P2 IMAD.SHL.U32 R6, R6, 0x2, RZ ;  /* 0x0000000206062824 */ /* 0x000fe200078e00ff */
[----:B------:R-:W-:Y:S01]  /*a2a0*/  FSEL R176, R176, RZ, P0 ;  /* 0x000000ffb0b07208 */ /* 0x000fe20000000000 */
[--C-:B------:R-:W-:Y:S03]  /*a2b0*/  FFMA.FTZ R190, R190, c[0x0][0x2d0], -R175.reuse ;  /* 0x0000b400bebe7a23 */ /* 0x100fe600000108af */
[C---:B------:R-:W-:Y:S02]  /*a2c0*/  @P2 IADD3 R4, P3, R6.reuse, c[0x0][0x1c8], RZ ;  /* 0x0000720006042a10 */ /* 0x040fe40007f7e0ff */
[----:B------:R-:W-:Y:S01]  /*a2d0*/  @P2 IADD3 R8, P4, R6, 0x80, RZ ;  /* 0x0000008006082810 */ /* 0x000fe20007f9e0ff */
[----:B------:R-:W-:Y:S01]  /*a2e0*/  MUFU.EX2 R190, R190 ;  /* 0x000000be00be7308 */ /* 0x000fe20000000800 */
        /* <DEDUP_REMOVED lines=18> */
[----:B------:R3:W-:Y:S01]  /*a410*/  @P2 LDGSTS.E.BYPASS.LTC128B.128 [R251+0x15100], [R6.64], !P6 ;  /* 0x1510000006fb2fae */ /* 0x0007e2000f101d48 */
[----:B------:R1:W-:Y:S02]  /*a420*/  MUFU.EX2 R178, R0 ;  /* 0x0000000000b27308 */ /* 0x0003e40000000800 */
[--C-:B-1----:R-:W-:Y:S01]  /*a430*/  FFMA.FTZ R0, R177, c[0x0][0x2d0], -R176.reuse ;  /* 0x0000b400b1007a23 */ /* 0x102fe200000108b0 */
[----:B---3--:R-:W-:Y:S02]  /*a440*/  @P2 MOV R6, c[0x0][0x1e0] ;  /* 0x0000780000062a02 */ /* 0x008fe40000000f00 */
[----:B------:R-:W-:Y:S05]  /*a450*/  @P2 MOV R7, 0x6 ;  /* 0x0000000600072802 */ /* 0x000fea0000000f00 */
[----:B------:R1:W-:Y:S01]  /*a460*/  MUFU.EX2 R191, R0 ;  /* 0x0000000000bf7308 */ /* 0x0003e20000000800 */
[C---:B------:R-:W-:Y:S01]  /*a470*/  @P2 SHF.L.U64.HI R7, R6.reuse, R7, c[0x0][0x1e4] ;  /* 0x0000790006072619 */ /* 0x040fe20000010207 */
[----:B------:R-:W-:Y:S05]  /*a480*/  @P2 IMAD.SHL.U32 R6, R6, 0x40, RZ ;  /* 0x0000004006062824 */ /* 0x000fea00078e00ff */
[----:B------:R-:W-:Y:S04]  /*a490*/  @P2 IADD3 R4, P3, R4, R6, RZ ;  /* 0x0000000604042210 */ /* 0x000fe80007f7e0ff */
[C---:B------:R-:W-:Y:S02]  /*a4a0*/  @P2 IADD3.X R5, R7.reuse, R5, RZ, P3, !PT ;  /* 0x0000000507052210 */ /* 0x040fe40001ffe4ff */
[----:B------:R-:W-:Y:S02]  /*a4b0*/  LOP3.LUT P3, RZ, R220, 0x2, RZ, 0xc0, !PT ;  /* 0x00000002dcff7812 */ /* 0x000fe4000786c0ff */
[----:B------:R-:W3:Y:S01]  /*a4c0*/  LDL.LU R220, [R1+0x98] ;  /* 0x0000980001dc7983 */ /* 0x000ee20000300800 */
[----:B------:R-:W-:Y:S04]  /*a4d0*/  @P2 IADD3 R6, P0, R6, R4, RZ ;  /* 0x0000000406062210 */ /* 0x000fe80007f1e0ff */
[----:B------:R-:W-:Y:S01]  /*a4e0*/  @P2 IADD3.X R7, R7, R5, RZ, P0, !PT ;  /* 0x0000000507072210 */ /* 0x000fe200007fe4ff */
[----:B------:R2:W-:Y:S01]  /*a4f0*/  @P2 LDGSTS.E.BYPASS.LTC128B.128 [R251+0xd100], [R4.64], !P5 ;  /* 0x0d10000004fb2fae */ /* 0x0005e2000e901d48 */
[--C-:B-1----:R-:W-:Y:S04]  /*a500*/  FFMA.FTZ R0, R179, c[0x0][0x2d0], -R175.reuse ;  /* 0x0000b400b3007a23 */ /* 0x102fe800000108af */
[----:B------:R1:W-:Y:S01]  /*a510*/  MUFU.EX2 R177, R0 ;  /* 0x0000000000b17308 */ /* 0x0003e20000000800 */
[----:B------:R2:W-:Y:S06]  /*a520*/  @P2 LDGSTS.E.BYPASS.LTC128B.128 [R251+0x10100], [R4.64+0x80], !P3 ;  /* 0x1010008004fb2fae */ /* 0x0005ec000d901d48 */
[----:B------:R2:W-:Y:S06]  /*a530*/  @P2 LDGSTS.E.BYPASS.LTC128B.128 [R251+0x13100], [R4.64+0x100], !P4 ;  /* 0x1310010004fb2fae */ /* 0x0005ec000e101d48 */
[----:B------:R2:W-:Y:S06]  /*a540*/  @P2 LDGSTS.E.BYPASS.LTC128B.128 [R251+0x16100], [R4.64+0x180], !P6 ;  /* 0x1610018004fb2fae */ /* 0x0005ec000f101d48 */
[----:B------:R2:W-:Y:S01]  /*a550*/  @P2 LDGSTS.E.BYPASS.LTC128B.128 [R251+0xe100], [R6.64], !P5 ;  /* 0x0e10000006fb2fae */ /* 0x0005e2000e901d48 */
[----:B-1----:R-:W-:Y:S05]  /*a560*/  FMUL.FTZ R0, R2, c[0x0][0x2d0] ;  /* 0x0000b40002007a20 */ /* 0x002fea0000410000 */
[----:B------:R1:W-:Y:S01]  /*a570*/  @P2 LDGSTS.E.BYPASS.LTC128B.128 [R251+0x11100], [R6.64+0x80], !P3 ;  /* 0x1110008006fb2fae */ /* 0x0003e2000d901d48 */
[----:B------:R-:W-:Y:S04]  /*a580*/  FFMA.FTZ R2, R188, c[0x0][0x2d0], -R176 ;  /* 0x0000b400bc027a23 */ /* 0x000fe800000108b0 */
[----:B------:R1:W-:Y:S01]  /*a590*/  MUFU.EX2 R188, R2 ;  /* 0x0000000200bc7308 */ /* 0x0003e20000000800 */
[----:B------:R2:W-:Y:S06]  /*a5a0*/  @P2 LDGSTS.E.BYPASS.LTC128B.128 [R251+0x14100], [R6.64+0x100], !P4 ;  /* 0x1410010006fb2fae */ /* 0x0005ec000e101d48 */
[----:B------:R2:W-:Y:S03]  /*a5b0*/  @P2 LDGSTS.E.BYPASS.LTC128B.128 [R251+0x17100], [R6.64+0x180], !P6 ;  /* 0x1710018006fb2fae */ /* 0x0005e6000f101d48 */
[----:B------:R-:W2:Y:S03]  /*a5c0*/  MUFU.EX2 R0, R0 ;  /* 0x0000000000007308 */ /* 0x000ea60000000800 */
[----:B------:R-:W0:Y:S01]  /*a5d0*/  LDGDEPBAR ;  /* 0x00000000000079af */ /* 0x000e220000000000 */
[----:B-1----:R-:W-:Y:S01]  /*a5e0*/  FFMA.FTZ R2, R189, c[0x0][0x2d0], -R175 ;  /* 0x0000b400bd027a23 */ /* 0x002fe200000108af */
[----:B------:R-:W-:Y:S05]  /*a5f0*/  MOV R189, R38 ;  /* 0x0000002600bd7202 */ /* 0x000fea0000000f00 */
[----:B------:R1:W-:Y:S01]  /*a600*/  MUFU.EX2 R179, R2 ;  /* 0x0000000200b37308 */ /* 0x0003e20000000800 */
[C---:B--2---:R-:W-:Y:S01]  /*a610*/  FMUL.FTZ R20, R0.reuse, R140 ;  /* 0x0000008c00147220 */ /* 0x044fe20000410000 */
[----:B------:R-:W-:Y:S01]  /*a620*/  MOV R140, R40 ;  /* 0x00000028008c7202 */ /* 0x000fe20000000f00 */
[C---:B------:R-:W-:Y:S02]  /*a630*/  FMUL.FTZ R4, R0.reuse, R180 ;  /* 0x000000b400047220 */ /* 0x040fe40000410000 */
[C---:B------:R-:W-:Y:S01]  /*a640*/  FMUL.FTZ R5, R0.reuse, R181 ;  /* 0x000000b500057220 */ /* 0x040fe20000410000 */
[----:B------:R-:W-:Y:S01]  /*a650*/  MOV R181, R47 ;  /* 0x0000002f00b57202 */ /* 0x000fe20000000f00 */
[C---:B------:R-:W-:Y:S01]  /*a660*/  FMUL.FTZ R8, R0.reuse, R184 ;  /* 0x000000b800087220 */ /* 0x040fe20000410000 */
[----:B------:R-:W-:Y:S01]  /*a670*/  MOV R184, R46 ;  /* 0x0000002e00b87202 */ /* 0x000fe20000000f00 */
[C---:B------:R-:W-:Y:S02]  /*a680*/  FMUL.FTZ R9, R0.reuse, R185 ;  /* 0x000000b900097220 */ /* 0x040fe40000410000 */
[C---:B------:R-:W-:Y:S02]  /*a690*/  FMUL.FTZ R12, R0.reuse, R132 ;  /* 0x00000084000c7220 */ /* 0x040fe40000410000 */
[----:B------:R-:W-:Y:S02]  /*a6a0*/  IMAD.MOV.U32 R132, RZ, RZ, R29 ;  /* 0x000000ffff847224 */ /* 0x000fe400078e001d */
[C---:B------:R-:W-:Y:S01]  /*a6b0*/  FMUL.FTZ R13, R0.reuse, R133 ;  /* 0x00000085000d7220 */ /* 0x040fe20000410000 */
[----:B------:R-:W-:Y:S01]  /*a6c0*/  MOV R133, R30 ;  /* 0x0000001e00857202 */ /* 0x000fe20000000f00 */
[C---:B------:R-:W-:Y:S02]  /*a6d0*/  FMUL.FTZ R16, R0.reuse, R136 ;  /* 0x0000008800107220 */ /* 0x040fe40000410000 */
[----:B-1----:R-:W-:Y:S02]  /*a6e0*/  FMUL.FTZ R2, R3, c[0x0][0x2d0] ;  /* 0x0000b40003027a20 */ /* 0x002fe40000410000 */
[----:B------:R-:W-:Y:S02]  /*a6f0*/  IMAD.MOV.U32 R136, RZ, RZ, R36 ;  /* 0x000000ffff887224 */ /* 0x000fe400078e0024 */
[C---:B------:R-:W-:Y:S02]  /*a700*/  FMUL.FTZ R36, R0.reuse, R156 ;  /* 0x0000009c00247220 */ /* 0x040fe40000410000 */
[----:B------:R-:W1:Y:S01]  /*a710*/  MUFU.EX2 R2, R2 ;  /* 0x0000000200027308 */ /* 0x000e620000000800 */
[C---:B------:R-:W-:Y:S01]  /*a720*/  FMUL.FTZ R17, R0.reuse, R137 ;  /* 0x0000008900117220 */ /* 0x040fe20000410000 */
[----:B------:R-:W-:Y:S01]  /*a730*/  MOV R137, R37 ;  /* 0x0000002500897202 */ /* 0x000fe20000000f00 */
[C---:B------:R-:W-:Y:S01]  /*a740*/  FMUL.FTZ R21, R0.reuse, R141 ;  /* 0x0000008d00157220 */ /* 0x040fe20000410000 */
[----:B------:R-:W2:Y:S01]  /*a750*/  LDL.LU R156, [R1+0x8] ;  /* 0x00000800019c7983 */ /* 0x000ea20000300800 */
[----:B------:R-:W-:Y:S02]  /*a760*/  IMAD.MOV.U32 R141, RZ, RZ, R41 ;  /* 0x000000ffff8d7224 */ /* 0x000fe400078e0029 */
        /* <DEDUP_REMOVED lines=63> */
[----:B------:R-:W-:Y:S02]  /*ab60*/  FFMA.FTZ R0, R10, c[0x0][0x2d0], -R176 ;  /* 0x0000b4000a007a23 */ /* 0x000fe400000108b0 */
[C---:B-1----:R-:W-:Y:S02]  /*ab70*/  FMUL.FTZ R6, R2.reuse, R182 ;  /* 0x000000b602067220 */ /* 0x042fe40000410000 */
[----:B------:R-:W-:Y:S02]  /*ab80*/  IMAD.MOV.U32 R182, RZ, RZ, R140 ;  /* 0x000000ffffb67224 */ /* 0x000fe400078e008c */
[----:B------:R1:W-:Y:S01]  /*ab90*/  MUFU.EX2 R140, R0 ;  /* 0x00000000008c7308 */ /* 0x0003e20000000800 */
[C---:B------:R-:W-:Y:S02]  /*aba0*/  FMUL.FTZ R18, R2.reuse, R138 ;  /* 0x0000008a02127220 */ /* 0x040fe40000410000 */
[C---:B------:R-:W-:Y:S02]  /*abb0*/  FMUL.FTZ R19, R2.reuse, R139 ;  /* 0x0000008b02137220 */ /* 0x040fe40000410000 */
[C---:B------:R-:W-:Y:S01]  /*abc0*/  FMUL.FTZ R7, R2.reuse, R183 ;  /* 0x000000b702077220 */ /* 0x040fe20000410000 */
[----:B------:R-:W-:Y:S01]  /*abd0*/  MOV R183, R137 ;  /* 0x0000008900b77202 */ /* 0x000fe20000000f00 */
[C---:B------:R-:W-:Y:S01]  /*abe0*/  FMUL.FTZ R10, R2.reuse, R186 ;  /* 0x000000ba020a7220 */ /* 0x040fe20000410000 */
[----:B------:R-:W-:Y:S01]  /*abf0*/  MOV R186, R136 ;  /* 0x0000008800ba7202 */ /* 0x000fe20000000f00 */
[C---:B------:R-:W-:Y:S01]  /*ac00*/  FMUL.FTZ R27, R2.reuse, R147 ;  /* 0x00000093021b7220 */ /* 0x040fe20000410000 */
[----:B------:R-:W4:Y:S01]  /*ac10*/  LDSM.16.MT88.4 R136, [R217] ;  /* 0x00000000d988783b */ /* 0x000f220000004200 */
[----:B------:R-:W-:Y:S02]  /*ac20*/  IMAD.MOV.U32 R180, RZ, RZ, R50 ;  /* 0x000000ffffb47224 */ /* 0x000fe400078e0032 */
[C---:B------:R-:W-:Y:S02]  /*ac30*/  FMUL.FTZ R11, R2.reuse, R187 ;  /* 0x000000bb020b7220 */ /* 0x040fe40000410000 */
[----:B------:R-:W-:Y:S01]  /*ac40*/  FMUL.FTZ R14, R2, R134 ;  /* 0x00000086020e7220 */ /* 0x000fe20000410000 */
[----:B------:R-:W-:Y:S01]  /*ac50*/  F2FP.BF16.PACK_AB R134, R190, R179 ;  /* 0x000000b3be86723e */ /* 0x000fe200000010ff */
[C---:B------:R-:W-:Y:S02]  /*ac60*/  FMUL.FTZ R15, R2.reuse, R135 ;  /* 0x00000087020f7220 */ /* 0x040fe40000410000 */
[C---:B------:R-:W-:Y:S01]  /*ac70*/  FMUL.FTZ R50, R2.reuse, R170 ;  /* 0x000000aa02327220 */ /* 0x040fe20000410000 */
[----:B------:R-:W-:Y:S01]  /*ac80*/  MOV R170, R132 ;  /* 0x0000008400aa7202 */ /* 0x000fe20000000f00 */
[----:B------:R-:W-:Y:S01]  /*ac90*/  IMAD.MOV.U32 R187, RZ, RZ, R133 ;  /* 0x000000ffffbb7224 */ /* 0x000fe200078e0085 */
[----:B------:R-:W-:Y:S01]  /*aca0*/  F2FP.BF16.PACK_AB R132, R177, R178 ;  /* 0x000000b2b184723e */ /* 0x000fe200000010ff */
[----:B------:R-:W-:Y:S01]  /*acb0*/  FMUL.FTZ R22, R2, R142 ;  /* 0x0000008e02167220 */ /* 0x000fe20000410000 */
[----:B------:R-:W-:Y:S01]  /*acc0*/  F2FP.BF16.PACK_AB R133, R188, R191 ;  /* 0x000000bfbc85723e */ /* 0x000fe200000010ff */
[--C-:B-1----:R-:W-:Y:S02]  /*acd0*/  FFMA.FTZ R0, R192, c[0x0][0x2d0], -R176.reuse ;  /* 0x0000b400c0007a23 */ /* 0x102fe400000108b0 */
[C---:B------:R-:W-:Y:S02]  /*ace0*/  FMUL.FTZ R23, R2.reuse, R143 ;  /* 0x0000008f02177220 */ /* 0x040fe40000410000 */
[----:B------:R-:W1:Y:S01]  /*acf0*/  MUFU.EX2 R147, R0 ;  /* 0x0000000000937308 */ /* 0x000e620000000800 */
[C---:B------:R-:W-:Y:S02]  /*ad00*/  FMUL.FTZ R26, R2.reuse, R146 ;  /* 0x00000092021a7220 */ /* 0x040fe40000410000 */
[C---:B------:R-:W-:Y:S02]  /*ad10*/  FMUL.FTZ R30, R2.reuse, R150 ;  /* 0x00000096021e7220 */ /* 0x040fe40000410000 */
[----:B------:R-:W-:Y:S02]  /*ad20*/  IMAD.MOV.U32 R152, RZ, RZ, R31 ;  /* 0x000000ffff987224 */ /* 0x000fe400078e001f */
[C---:B------:R-:W-:Y:S02]  /*ad30*/  FMUL.FTZ R31, R2.reuse, R151 ;  /* 0x00000097021f7220 */ /* 0x040fe40000410000 */
[C---:B------:R-:W-:Y:S02]  /*ad40*/  FMUL.FTZ R34, R2.reuse, R154 ;  /* 0x0000009a02227220 */ /* 0x040fe40000410000 */
[C---:B------:R-:W-:Y:S02]  /*ad50*/  FMUL.FTZ R35, R2.reuse, R155 ;  /* 0x0000009b02237220 */ /* 0x040fe40000410000 */
[C---:B------:R-:W-:Y:S02]  /*ad60*/  FMUL.FTZ R38, R2.reuse, R158 ;  /* 0x0000009e02267220 */ /* 0x040fe40000410000 */
[C---:B------:R-:W-:Y:S02]  /*ad70*/  FMUL.FTZ R39, R2.reuse, R159 ;  /* 0x0000009f02277220 */ /* 0x040fe40000410000 */
[----:B------:R-:W-:Y:S02]  /*ad80*/  IMAD.MOV.U32 R185, RZ, RZ, R43 ;  /* 0x000000ffffb97224 */ /* 0x000fe400078e002b */
[C---:B------:R-:W-:Y:S02]  /*ad90*/  FMUL.FTZ R42, R2.reuse, R162 ;  /* 0x000000a2022a7220 */ /* 0x040fe40000410000 */
[C---:B------:R-:W-:Y:S02]  /*ada0*/  FMUL.FTZ R43, R2.reuse, R163 ;  /* 0x000000a3022b7220 */ /* 0x040fe40000410000 */
[C---:B------:R-:W-:Y:S01]  /*adb0*/  FMUL.FTZ R46, R2.reuse, R166 ;  /* 0x000000a6022e7220 */ /* 0x040fe20000410000 */
[----:B-1----:R-:W-:Y:S01]  /*adc0*/  F2FP.BF16.PACK_AB R135, R147, R140 ;  /* 0x0000008c9387723e */ /* 0x002fe200000010ff */
[C---:B------:R-:W-:Y:S01]  /*add0*/  FMUL.FTZ R51, R2.reuse, R171 ;  /* 0x000000ab02337220 */ /* 0x040fe20000410000 */
[----:B------:R-:W-:Y:S01]  /*ade0*/  MOV R166, R153 ;  /* 0x0000009900a67202 */ /* 0x000fe20000000f00 */
[--C-:B------:R-:W-:Y:S02]  /*adf0*/  FFMA.FTZ R149, R149, c[0x0][0x2d0], -R175.reuse ;  /* 0x0000b40095957a23 */ /* 0x100fe400000108af */
[C---:B------:R-:W-:Y:S02]  /*ae00*/  FMUL.FTZ R47, R2.reuse, R167 ;  /* 0x000000a7022f7220 */ /* 0x040fe40000410000 */
        /* <DEDUP_REMOVED lines=30> */
[----:B------:R-:W-:Y:S02]  /*aff0*/  FFMA.FTZ R0, R193, c[0x0][0x2d0], -R175 ;  /* 0x0000b400c1007a23 */ /* 0x000fe400000108af */
[C---:B------:R-:W-:Y:S02]  /*b000*/  FMUL.FTZ R102, R2.reuse, R102 ;  /* 0x0000006602667220 */ /* 0x040fe40000410000 */
[----:B------:R4:W-:Y:S02]  /*b010*/  MUFU.EX2 R146, R0 ;  /* 0x0000000000927308 */ /* 0x0009e40000000800 */
[C---:B------:R-:W-:Y:S02]  /*b020*/  FMUL.FTZ R103, R2.reuse, R103 ;  /* 0x0000006702677220 */ /* 0x040fe40000410000 */
        /* <DEDUP_REMOVED lines=8> */
[C---:B------:R-:W-:Y:S02]  /*b0b0*/  FMUL.FTZ R119, R2.reuse, R119 ;  /* 0x0000007702777220 */ /* 0x040fe40000410000 */
[----:B------:R-:W-:Y:S02]  /*b0c0*/  FMUL.FTZ R122, R2, R122 ;  /* 0x0000007a027a7220 */ /* 0x000fe40000410000 */
[----:B----4-:R-:W-:Y:S02]  /*b0d0*/  FFMA.FTZ R0, R194, c[0x0][0x2d0], -R175 ;  /* 0x0000b400c2007a23 */ /* 0x010fe400000108af */
[C---:B------:R-:W-:Y:S02]  /*b0e0*/  FMUL.FTZ R123, R2.reuse, R123 ;  /* 0x0000007b027b7220 */ /* 0x040fe40000410000 */
[----:B------:R4:W-:Y:S01]  /*b0f0*/  MUFU.EX2 R145, R0 ;  /* 0x0000000000917308 */ /* 0x0009e20000000800 */
[C---:B------:R-:W-:Y:S01]  /*b100*/  FMUL.FTZ R126, R2.reuse, R126 ;  /* 0x0000007e027e7220 */ /* 0x040fe20000410000 */
[C---:B-1----:R-:W-:Y:S03]  /*b110*/  HMMA.16816.F32.BF16 R20, R132.reuse, R136, R20 ;  /* 0x000000888414723c */ /* 0x042fe60000041814 */
[C---:B------:R-:W-:Y:S02]  /*b120*/  FMUL.FTZ R127, R2.reuse, R127 ;  /* 0x0000007f027f7220 */ /* 0x040fe40000410000 */
[C---:B------:R-:W-:Y:S02]  /*b130*/  FMUL.FTZ R130, R2.reuse, R130 ;  /* 0x0000008202827220 */ /* 0x040fe40000410000 */
[C---:B------:R-:W-:Y:S01]  /*b140*/  FMUL.FTZ R131, R2.reuse, R131 ;  /* 0x0000008302837220 */ /* 0x040fe20000410000 */
[C---:B------:R-:W-:Y:S01]  /*b150*/  HMMA.16816.F32.BF16 R24, R132.reuse, R138, R24 ;  /* 0x0000008a8418723c */ /* 0x040fe20000041818 */
[----:B---3--:R-:W1:Y:S03]  /*b160*/  LDSM.16.MT88.4 R136, [R220] ;  /* 0x00000000dc88783b */ /* 0x008e660000004200 */
[----:B------:R-:W-:Y:S02]  /*b170*/  FADD.FTZ R177, R177, R3 ;  /* 0x00000003b1b17221 */ /* 0x000fe40000010000 */
[----:B------:R-:W-:Y:S02]  /*b180*/  FFMA.FTZ R3, R199, c[0x0][0x2d0], -R176 ;  /* 0x0000b400c7037a23 */ /* 0x000fe400000108b0 */
[----:B------:R-:W-:Y:S02]  /*b190*/  IMAD.MOV.U32 R167, RZ, RZ, R152 ;  /* 0x000000ffffa77224 */ /* 0x000fe400078e0098 */
[----:B------:R3:W-:Y:S02]  /*b1a0*/  MUFU.EX2 R152, R3 ;  /* 0x0000000300987308 */ /* 0x0007e40000000800 */
[----:B----4-:R-:W-:Y:S02]  /*b1b0*/  FFMA.FTZ R0, R195, c[0x0][0x2d0], -R176 ;  /* 0x0000b400c3007a23 */ /* 0x010fe400000108b0 */
[----:B--2---:R-:W-:Y:S06]  /*b1c0*/  FFMA.FTZ R2, R2, R156, R191 ;  /* 0x0000009c02027223 */ /* 0x004fec00000100bf */
[----:B------:R2:W4:Y:S01]  /*b1d0*/  MUFU.EX2 R144, R0 ;  /* 0x0000000000907308 */ /* 0x0005220000000800 */
[----:B------:R-:W-:Y:S04]  /*b1e0*/  FADD.FTZ R2, R188, R2 ;  /* 0x00000002bc027221 */ /* 0x000fe80000010000 */
[----:B------:R-:W-:Y:S02]  /*b1f0*/  FADD.FTZ R2, R140, R2 ;  /* 0x000000028c027221 */ /* 0x000fe40000010000 */
[----:B------:R-:W-:Y:S02]  /*b200*/  LDSM.16.MT88.4 R140, [R218+0x1000] ;  /* 0x00100000da8c783b */ /* 0x000fe40000004200 */
[----:B------:R-:W-:Y:S02]  /*b210*/  FADD.FTZ R2, R147, R2 ;  /* 0x0000000293027221 */ /* 0x000fe40000010000 */
[--C-:B---3--:R-:W-:Y:S02]  /*b220*/  FFMA.FTZ R3, R208, c[0x0][0x2d0], -R176.reuse ;  /* 0x0000b400d0037a23 */ /* 0x108fe400000108b0 */
[----:B------:R-:W3:Y:S02]  /*b230*/  LDL R208, [R1+0x10] ;  /* 0x0000100001d07983 */ /* 0x000ee40000100800 */
[----:B------:R4:W-:Y:S01]  /*b240*/  MUFU.EX2 R159, R3 ;  /* 0x00000003009f7308 */ /* 0x0009e20000000800 */
[C---:B-1----:R-:W-:Y:S03]  /*b250*/  HMMA.16816.F32.BF16 R28, R132.reuse, R136, R28 ;  /* 0x00000088841c723c */ /* 0x042fe6000004181c */
[----:B--2---:R-:W-:Y:S06]  /*b260*/  FFMA.FTZ R0, R196, c[0x0][0x2d0], -R176 ;  /* 0x0000b400c4007a23 */ /* 0x004fec00000108b0 */
[----:B------:R-:W-:Y:S01]  /*b270*/  MUFU.EX2 R196, R149 ;  /* 0x0000009500c47308 */ /* 0x000fe20000000800 */
[C---:B------:R-:W-:Y:S01]  /*b280*/  HMMA.16816.F32.BF16 R32, R132.reuse, R138, R32 ;  /* 0x0000008a8420723c */ /* 0x040fe20000041820 */
[----:B------:R-:W1:Y:S08]  /*b290*/  LDSM.16.MT88.4 R136, [R217+0x3000] ;  /* 0x00300000d988783b */ /* 0x000e700000004200 */
[----:B------:R2:W-:Y:S03]  /*b2a0*/  MUFU.EX2 R148, R0 ;  /* 0x0000000000947308 */ /* 0x0005e60000000800 */
[----:B----4-:R-:W-:Y:S02]  /*b2b0*/  FADD.FTZ R3, R144, R2 ;  /* 0x0000000290037221 */ /* 0x010fe40000010000 */
[--C-:B------:R-:W-:Y:S02]  /*b2c0*/  FFMA.FTZ R2, R170, c[0x0][0x2d0], -R175.reuse ;  /* 0x0000b400aa027a23 */ /* 0x100fe400000108af */
[--C-:B--2---:R-:W-:Y:S04]  /*b2d0*/  FFMA.FTZ R0, R197, c[0x0][0x2d0], -R175.reuse ;  /* 0x0000b400c5007a23 */ /* 0x104fe800000108af */
[----:B------:R2:W4:Y:S01]  /*b2e0*/  MUFU.EX2 R151, R0 ;  /* 0x0000000000977308 */ /* 0x0005220000000800 */
[C---:B-1----:R-:W-:Y:S08]  /*b2f0*/  HMMA.16816.F32.BF16 R36, R132.reuse, R136, R36 ;  /* 0x000000888424723c */ /* 0x042ff00000041824 */
[C---:B------:R-:W-:Y:S01]  /*b300*/  HMMA.16816.F32.BF16 R40, R132.reuse, R138, R40 ;  /* 0x0000008a8428723c */ /* 0x040fe20000041828 */
[----:B------:R-:W1:Y:S03]  /*b310*/  LDSM.16.MT88.4 R136, [R218+0x3000] ;  /* 0x00300000da88783b */ /* 0x000e660000004200 */
[----:B--2---:R-:W-:Y:S04]  /*b320*/  FFMA.FTZ R0, R198, c[0x0][0x2d0], -R175 ;  /* 0x0000b400c6007a23 */ /* 0x004fe800000108af */
[----:B------:R2:W1:Y:S04]  /*b330*/  MUFU.EX2 R156, R0 ;  /* 0x00000000009c7308 */ /* 0x0004680000000800 */
[----:B--2---:R-:W-:Y:S01]  /*b340*/  FFMA.FTZ R0, R200, c[0x0][0x2d0], -R176 ;  /* 0x0000b400c8007a23 */ /* 0x004fe200000108b0 */
[C---:B-1----:R-:W-:Y:S05]  /*b350*/  HMMA.16816.F32.BF16 R44, R132.reuse, R136, R44 ;  /* 0x00000088842c723c */ /* 0x042fea000004182c */
[----:B------:R1:W-:Y:S03]  /*b360*/  MUFU.EX2 R155, R0 ;  /* 0x00000000009b7308 */ /* 0x0003e60000000800 */
[C---:B------:R-:W-:Y:S01]  /*b370*/  HMMA.16816.F32.BF16 R48, R132.reuse, R138, R48 ;  /* 0x0000008a8430723c */ /* 0x040fe20000041830 */
[----:B------:R-:W2:Y:S03]  /*b380*/  LDSM.16.MT88.4 R136, [R221+0x3000] ;  /* 0x00300000dd88783b */ /* 0x000ea60000004200 */
[----:B-1----:R-:W-:Y:S04]  /*b390*/  FADD.FTZ R0, R179, R177 ;  /* 0x000000b1b3007221 */ /* 0x002fe80000010000 */
[----:B------:R-:W-:Y:S04]  /*b3a0*/  FADD.FTZ R190, R190, R0 ;  /* 0x00000000bebe7221 */ /* 0x000fe80000010000 */
[--C-:B------:R-:W-:Y:S04]  /*b3b0*/  FFMA.FTZ R0, R202, c[0x0][0x2d0], -R175.reuse ;  /* 0x0000b400ca007a23 */ /* 0x100fe800000108af */
[----:B------:R1:W1:Y:S01]  /*b3c0*/  MUFU.EX2 R154, R0 ;  /* 0x00000000009a7308 */ /* 0x0002620000000800 */
[C---:B--2---:R-:W-:Y:S08]  /*b3d0*/  HMMA.16816.F32.BF16 R52, R132.reuse, R136, R52 ;  /* 0x000000888434723c */ /* 0x044ff00000041834 */
[C---:B------:R-:W-:Y:S01]  /*b3e0*/  HMMA.16816.F32.BF16 R56, R132.reuse, R138, R56 ;  /* 0x0000008a8438723c */ /* 0x040fe20000041838 */
[----:B------:R-:W2:Y:S03]  /*b3f0*/  LDSM.16.MT88.4 R136, [R220+0x3000] ;  /* 0x00300000dc88783b */ /* 0x000ea60000004200 */
[--C-:B-1----:R-:W-:Y:S04]  /*b400*/  FFMA.FTZ R0, R203, c[0x0][0x2d0], -R175.reuse ;  /* 0x0000b400cb007a23 */ /* 0x102fe800000108af */
[----:B------:R1:W1:Y:S04]  /*b410*/  MUFU.EX2 R163, R0 ;  /* 0x0000000000a37308 */ /* 0x0002680000000800 */
[--C-:B-1----:R-:W-:Y:S06]  /*b420*/  FFMA.FTZ R0, R204, c[0x0][0x2d0], -R176.reuse ;  /* 0x0000b400cc007a23 */ /* 0x102fec00000108b0 */
[----:B------:R1:W-:Y:S01]  /*b430*/  MUFU.EX2 R153, R0 ;  /* 0x0000000000997308 */ /* 0x0003e20000000800 */
[C---:B--2---:R-:W-:Y:S08]  /*b440*/  HMMA.16816.F32.BF16 R60, R132.reuse, R136, R60 ;  /* 0x00000088843c723c */ /* 0x044ff0000004183c */
[C---:B------:R-:W-:Y:S01]  /*b450*/  HMMA.16816.F32.BF16 R64, R132.reuse, R138, R64 ;  /* 0x0000008a8440723c */ /* 0x040fe20000041840 */
[----:B------:R-:W2:Y:S03]  /*b460*/  LDSM.16.MT88.4 R136, [R217+0x6000] ;  /* 0x00600000d988783b */ /* 0x000ea60000004200 */
[----:B-1----:R-:W-:Y:S04]  /*b470*/  FFMA.FTZ R0, R205, c[0x0][0x2d0], -R176 ;  /* 0x0000b400cd007a23 */ /* 0x002fe800000108b0 */
[----:B------:R1:W-:Y:S04]  /*b480*/  MUFU.EX2 R161, R0 ;  /* 0x0000000000a17308 */ /* 0x0003e80000000800 */
[--C-:B-1----:R-:W-:Y:S01]  /*b490*/  FFMA.FTZ R0, R206, c[0x0][0x2d0], -R175.reuse ;  /* 0x0000b400ce007a23 */ /* 0x102fe200000108af */
[C---:B--2---:R-:W-:Y:S05]  /*b4a0*/  HMMA.16816.F32.BF16 R68, R132.reuse, R136, R68 ;  /* 0x000000888444723c */ /* 0x044fea0000041844 */
[----:B------:R-:W-:Y:S03]  /*b4b0*/  MUFU.EX2 R206, R2 ;  /* 0x0000000200ce7308 */ /* 0x000fe60000000800 */
[C---:B------:R-:W-:Y:S01]  /*b4c0*/  HMMA.16816.F32.BF16 R72, R132.reuse, R138, R72 ;  /* 0x0000008a8448723c */ /* 0x040fe20000041848 */
[----:B------:R-:W1:Y:S06]  /*b4d0*/  LDSM.16.MT88.4 R136, [R218+0x6000] ;  /* 0x00600000da88783b */ /* 0x000e6c0000004200 */
[----:B------:R2:W1:Y:S02]  /*b4e0*/  MUFU.EX2 R162, R0 ;  /* 0x0000000000a27308 */ /* 0x0004640000000800 */
[--C-:B--2---:R-:W-:Y:S08]  /*b4f0*/  FFMA.FTZ R0, R207, c[0x0][0x2d0], -R175.reuse ;  /* 0x0000b400cf007a23 */ /* 0x104ff000000108af */
[----:B------:R2:W2:Y:S01]  /*b500*/  MUFU.EX2 R164, R0 ;  /* 0x0000000000a47308 */ /* 0x0004a20000000800 */
[C---:B-1----:R-:W-:Y:S03]  /*b510*/  HMMA.16816.F32.BF16 R76, R132.reuse, R136, R76 ;  /* 0x00000088844c723c */ /* 0x042fe6000004184c */
[----:B---3--:R-:W-:Y:S01]  /*b520*/  ISETP.GT.AND P0, PT, R201, R208, PT ;  /* 0x000000d0c900720c */ /* 0x008fe20003f04270 */
[----:B------:R-:W-:Y:S04]  /*b530*/  IMAD.MOV.U32 R201, RZ, RZ, R252 ;  /* 0x000000ffffc97224 */ /* 0x000fe800078e00fc */
[C---:B------:R-:W-:Y:S01]  /*b540*/  HMMA.16816.F32.BF16 R80, R132.reuse, R138, R80 ;  /* 0x0000008a8450723c */ /* 0x040fe20000041850 */
[----:B------:R-:W1:Y:S03]  /*b550*/  LDSM.16.MT88.4 R136, [R221+0x6000] ;  /* 0x00600000dd88783b */ /* 0x000e660000004200 */
[----:B--2---:R-:W-:Y:S04]  /*b560*/  FFMA.FTZ R0, R209, c[0x0][0x2d0], -R176 ;  /* 0x0000b400d1007a23 */ /* 0x004fe800000108b0 */
[----:B------:R2:W-:Y:S04]  /*b570*/  MUFU.EX2 R160, R0 ;  /* 0x0000000000a07308 */ /* 0x0005e80000000800 */
[----:B--2---:R-:W-:Y:S02]  /*b580*/  FADD.FTZ R0, R146, R190 ;  /* 0x000000be92007221 */ /* 0x004fe40000010000 */
[----:B------:R-:W-:Y:S02]  /*b590*/  FFMA.FTZ R190, R181, c[0x0][0x2d0], -R176 ;  /* 0x0000b400b5be7a23 */ /* 0x000fe400000108b0 */
[----:B------:R-:W-:Y:S02]  /*b5a0*/  FADD.FTZ R150, R145, R0 ;  /* 0x0000000091967221 */ /* 0x000fe40000010000 */
[----:B------:R-:W-:Y:S01]  /*b5b0*/  FFMA.FTZ R0, R211, c[0x0][0x2d0], -R175 ;  /* 0x0000b400d3007a23 */ /* 0x000fe200000108af */
[C---:B-1----:R-:W-:Y:S01]  /*b5c0*/  HMMA.16816.F32.BF16 R84, R132.reuse, R136, R84 ;  /* 0x000000888454723c */ /* 0x042fe20000041854 */
[----:B------:R-:W-:Y:S02]  /*b5d0*/  MUFU.EX2 R190, R190 ;  /* 0x000000be00be7308 */ /* 0x000fe40000000800 */
[----:B----4-:R-:W-:Y:S05]  /*b5e0*/  FADD.FTZ R150, R151, R150 ;  /* 0x0000009697967221 */ /* 0x010fea0000010000 */
[C---:B------:R-:W-:Y:S01]  /*b5f0*/  HMMA.16816.F32.BF16 R88, R132.reuse, R138, R88 ;  /* 0x0000008a8458723c */ /* 0x040fe20000041858 */
[----:B------:R-:W1:Y:S02]  /*b600*/  LDSM.16.MT88.4 R136, [R220+0x6000] ;  /* 0x00600000dc88783b */ /* 0x000e640000004200 */
[----:B------:R2:W3:Y:S02]  /*b610*/  MUFU.EX2 R158, R0 ;  /* 0x00000000009e7308 */ /* 0x0004e40000000800 */
[----:B--2---:R-:W-:Y:S01]  /*b620*/  FFMA.FTZ R0, R187, c[0x0][0x2d0], -R176 ;  /* 0x0000b400bb007a23 */ /* 0x004fe200000108b0 */
[----:B------:R-:W-:Y:S01]  /*b630*/  MOV R187, R186 ;  /* 0x000000ba00bb7202 */ /* 0x000fe20000000f00 */
[----:B------:R-:W-:Y:S01]  /*b640*/  IMAD.MOV.U32 R186, RZ, RZ, R183 ;  /* 0x000000ffffba7224 */ /* 0x000fe200078e00b7 */
[----:B------:R-:W-:Y:S04]  /*b650*/  MOV R183, R182 ;  /* 0x000000b600b77202 */ /* 0x000fe80000000f00 */
[----:B------:R-:W-:Y:S01]  /*b660*/  MOV R182, R169 ;  /* 0x000000a900b67202 */ /* 0x000fe20000000f00 */
[--C-:B------:R-:W-:Y:S02]  /*b670*/  FFMA.FTZ R2, R187, c[0x0][0x2d0], -R175.reuse ;  /* 0x0000b400bb027a23 */ /* 0x100fe400000108af */
[----:B------:R-:W-:Y:S01]  /*b680*/  IMAD.MOV.U32 R169, RZ, RZ, R168 ;  /* 0x000000ffffa97224 */ /* 0x000fe200078e00a8 */
[----:B------:R-:W-:Y:S01]  /*b690*/  MOV R168, R157 ;  /* 0x0000009d00a87202 */ /* 0x000fe20000000f00 */
[----:B------:R2:W-:Y:S01]  /*b6a0*/  MUFU.EX2 R200, R2 ;  /* 0x0000000200c87308 */ /* 0x0005e20000000800 */
[--C-:B------:R-:W-:Y:S02]  /*b6b0*/  FFMA.FTZ R191, R182, c[0x0][0x2d0], -R175.reuse ;  /* 0x0000b400b6bf7a23 */ /* 0x100fe400000108af */
[--C-:B------:R-:W-:Y:S01]  /*b6c0*/  FFMA.FTZ R192, R169, c[0x0][0x2d0], -R175.reuse ;  /* 0x0000b400a9c07a23 */ /* 0x100fe200000108af */
[C---:B-1----:R-:W-:Y:S03]  /*b6d0*/  HMMA.16816.F32.BF16 R92, R132.reuse, R136, R92 ;  /* 0x00000088845c723c */ /* 0x042fe6000004185c */
[----:B------:R-:W-:Y:S01]  /*b6e0*/  MOV R169, R189 ;  /* 0x000000bd00a97202 */ /* 0x000fe20000000f00 */
[--C-:B------:R-:W-:Y:S02]  /*b6f0*/  FFMA.FTZ R189, R212, c[0x0][0x2d0], -R175.reuse ;  /* 0x0000b400d4bd7a23 */ /* 0x100fe400000108af */
[----:B------:R1:W-:Y:S02]  /*b700*/  MUFU.EX2 R157, R0 ;  /* 0x00000000009d7308 */ /* 0x0003e40000000800 */
[C---:B------:R-:W-:Y:S01]  /*b710*/  HMMA.16816.F32.BF16 R96, R132.reuse, R138, R96 ;  /* 0x0000008a8460723c */ /* 0x040fe20000041860 */
[----:B------:R-:W4:Y:S07]  /*b720*/  LDSM.16.MT88.4 R136, [R217+0x9000] ;  /* 0x00900000d988783b */ /* 0x000f2e0000004200 */
[----:B------:R-:W-:Y:S01]  /*b730*/  MUFU.EX2 R191, R191 ;  /* 0x000000bf00bf7308 */ /* 0x000fe20000000800 */
[----:B--2---:R-:W-:Y:S04]  /*b740*/  FADD.FTZ R2, R156, R150 ;  /* 0x000000969c027221 */ /* 0x004fe80000010000 */
[----:B------:R-:W-:Y:S05]  /*b750*/  FADD.FTZ R2, R154, R2 ;  /* 0x000000029a027221 */ /* 0x000fea0000010000 */
[----:B------:R-:W-:Y:S01]  /*b760*/  MUFU.EX2 R192, R192 ;  /* 0x000000c000c07308 */ /* 0x000fe20000000800 */
[----:B------:R-:W-:Y:S02]  /*b770*/  FADD.FTZ R2, R163, R2 ;  /* 0x00000002a3027221 */ /* 0x000fe40000010000 */
[----:B-1----:R-:W-:Y:S02]  /*b780*/  FFMA.FTZ R0, R167, c[0x0][0x2d0], -R176 ;  /* 0x0000b400a7007a23 */ /* 0x002fe400000108b0 */
[----:B------:R-:W-:Y:S05]  /*b790*/  FADD.FTZ R2, R162, R2 ;  /* 0x00000002a2027221 */ /* 0x000fea0000010000 */
[----:B------:R1:W-:Y:S01]  /*b7a0*/  MUFU.EX2 R204, R0 ;  /* 0x0000000000cc7308 */ /* 0x0003e20000000800 */
[----:B------:R-:W-:Y:S04]  /*b7b0*/  FADD.FTZ R2, R164, R2 ;  /* 0x00000002a4027221 */ /* 0x000fe80000010000 */
[----:B---3--:R-:W-:Y:S04]  /*b7c0*/  FADD.FTZ R2, R158, R2 ;  /* 0x000000029e027221 */ /* 0x008fe80000010000 */
[----:B------:R-:W-:Y:S01]  /*b7d0*/  FADD.FTZ R2, R206, R2 ;  /* 0x00000002ce027221 */ /* 0x000fe20000010000 */
[----:B------:R-:W-:Y:S01]  /*b7e0*/  MUFU.EX2 R189, R189 ;  /* 0x000000bd00bd7308 */ /* 0x000fe20000000800 */
[C---:B----4-:R-:W-:Y:S08]  /*b7f0*/  HMMA.16816.F32.BF16 R100, R132.reuse, R136, R100 ;  /* 0x000000888464723c */ /* 0x050ff00000041864 */
[C---:B------:R-:W-:Y:S01]  /*b800*/  HMMA.16816.F32.BF16 R104, R132.reuse, R138, R104 ;  /* 0x0000008a8468723c */ /* 0x040fe20000041868 */
[----:B------:R-:W2:Y:S03]  /*b810*/  LDSM.16.MT88.4 R136, [R218+0x9000] ;  /* 0x00900000da88783b */ /* 0x000ea60000004200 */
[--C-:B-1----:R-:W-:Y:S04]  /*b820*/  FFMA.FTZ R0, R214, c[0x0][0x2d0], -R175.reuse ;  /* 0x0000b400d6007a23 */ /* 0x102fe800000108af */
[----:B------:R1:W3:Y:S04]  /*b830*/  MUFU.EX2 R205, R0 ;  /* 0x0000000000cd7308 */ /* 0x0002e80000000800 */
[----:B-1----:R-:W-:Y:S02]  /*b840*/  FFMA.FTZ R0, R213, c[0x0][0x2d0], -R175 ;  /* 0x0000b400d5007a23 */ /* 0x002fe400000108af */
[----:B---3--:R-:W-:Y:S04]  /*b850*/  FADD.FTZ R2, R205, R2 ;  /* 0x00000002cd027221 */ /* 0x008fe80000010000 */
[----:B------:R1:W3:Y:S01]  /*b860*/  MUFU.EX2 R207, R0 ;  /* 0x0000000000cf7308 */ /* 0x0002e20000000800 */
[C---:B--2---:R-:W-:Y:S08]  /*b870*/  HMMA.16816.F32.BF16 R108, R132.reuse, R136, R108 ;  /* 0x00000088846c723c */ /* 0x044ff0000004186c */
[C---:B------:R-:W-:Y:S01]  /*b880*/  HMMA.16816.F32.BF16 R112, R132.reuse, R138, R112 ;  /* 0x0000008a8470723c */ /* 0x040fe20000041870 */
[----:B------:R-:W2:Y:S03]  /*b890*/  LDSM.16.MT88.4 R136, [R221+0x9000] ;  /* 0x00900000dd88783b */ /* 0x000ea60000004200 */
[----:B-1----:R-:W-:Y:S02]  /*b8a0*/  FFMA.FTZ R0, R215, c[0x0][0x2d0], -R176 ;  /* 0x0000b400d7007a23 */ /* 0x002fe400000108b0 */
[----:B---3--:R-:W-:Y:S02]  /*b8b0*/  FADD.FTZ R2, R207, R2 ;  /* 0x00000002cf027221 */ /* 0x008fe40000010000 */
[----:B------:R1:W-:Y:S04]  /*b8c0*/  MUFU.EX2 R203, R0 ;  /* 0x0000000000cb7308 */ /* 0x0003e80000000800 */
[----:B------:R-:W-:Y:S02]  /*b8d0*/  FADD.FTZ R2, R200, R2 ;  /* 0x00000002c8027221 */ /* 0x000fe40000010000 */
[--C-:B-1----:R-:W-:Y:S01]  /*b8e0*/  FFMA.FTZ R0, R166, c[0x0][0x2d0], -R176.reuse ;  /* 0x0000b400a6007a23 */ /* 0x102fe200000108b0 */
[C---:B--2---:R-:W-:Y:S03]  /*b8f0*/  HMMA.16816.F32.BF16 R116, R132.reuse, R136, R116 ;  /* 0x000000888474723c */ /* 0x044fe60000041874 */
[----:B------:R1:W-:Y:S05]  /*b900*/  MUFU.EX2 R202, R0 ;  /* 0x0000000000ca7308 */ /* 0x0003ea0000000800 */
[C---:B------:R-:W-:Y:S01]  /*b910*/  HMMA.16816.F32.BF16 R120, R132.reuse, R138, R120 ;  /* 0x0000008a8478723c */ /* 0x040fe20000041878 */
[----:B------:R-:W2:Y:S03]  /*b920*/  LDSM.16.MT88.4 R136, [R220+0x9000] ;  /* 0x00900000dc88783b */ /* 0x000ea60000004200 */
[----:B-1----:R-:W-:Y:S02]  /*b930*/  FADD.FTZ R0, R148, R3 ;  /* 0x0000000394007221 */ /* 0x002fe40000010000 */
[--C-:B------:R-:W-:Y:S04]  /*b940*/  FFMA.FTZ R3, R186, c[0x0][0x2d0], -R175.reuse ;  /* 0x0000b400ba037a23 */ /* 0x100fe800000108af */
[----:B------:R1:W3:Y:S01]  /*b950*/  MUFU.EX2 R199, R3 ;  /* 0x0000000300c77308 */ /* 0x0002e20000000800 */
[C---:B--2---:R-:W-:Y:S08]  /*b960*/  HMMA.16816.F32.BF16 R124, R132.reuse, R136, R124 ;  /* 0x00000088847c723c */ /* 0x044ff0000004187c */
[----:B------:R-:W-:Y:S01]  /*b970*/  HMMA.16816.F32.BF16 R128, R132, R138, R128 ;  /* 0x0000008a8480723c */ /* 0x000fe20000041880 */
[----:B------:R-:W2:Y:S03]  /*b980*/  LDSM.16.MT88.4 R136, [R217+0x800] ;  /* 0x00080000d988783b */ /* 0x000ea60000004200 */
[----:B-1----:R-:W-:Y:S02]  /*b990*/  FFMA.FTZ R3, R184, c[0x0][0x2d0], -R176 ;  /* 0x0000b400b8037a23 */ /* 0x002fe400000108b0 */
[----:B---3--:R-:W-:Y:S01]  /*b9a0*/  FADD.FTZ R2, R199, R2 ;  /* 0x00000002c7027221 */ /* 0x008fe20000010000 */
[----:B------:R-:W-:Y:S02]  /*b9b0*/  F2FP.BF16.PACK_AB R132, R145, R146 ;  /* 0x000000929184723e */ /* 0x000fe400000010ff */
[----:B------:R-:W-:Y:S01]  /*b9c0*/  F2FP.BF16.PACK_AB R133, R148, R144 ;  /* 0x000000909485723e */ /* 0x000fe200000010ff */
[----:B------:R-:W1:Y:S01]  /*b9d0*/  MUFU.EX2 R3, R3 ;  /* 0x0000000300037308 */ /* 0x000e620000000800 */
[----:B------:R-:W-:Y:S01]  /*b9e0*/  LDSM.16.MT88.4 R144, [R221+0x1800] ;  /* 0x00180000dd90783b */ /* 0x000fe20000004200 */
[----:B------:R-:W-:Y:S01]  /*b9f0*/  F2FP.BF16.PACK_AB R134, R156, R151 ;  /* 0x000000979c86723e */ /* 0x000fe200000010ff */
[--C-:B------:R-:W-:Y:S01]  /*ba00*/  FFMA.FTZ R148, R183, c[0x0][0x2d0], -R175.reuse ;  /* 0x0000b400b7947a23 */ /* 0x100fe200000108af */
[----:B------:R-:W-:Y:S01]  /*ba10*/  F2FP.BF16.PACK_AB R135, R155, R152 ;  /* 0x000000989b87723e */ /* 0x000fe200000010ff */
[----:B------:R-:W-:Y:S02]  /*ba20*/  FADD.FTZ R152, R152, R0 ;  /* 0x0000000098987221 */ /* 0x000fe40000010000 */
[--C-:B------:R-:W-:Y:S02]  /*ba30*/  FFMA.FTZ R0, R169, c[0x0][0x2d0], -R176.reuse ;  /* 0x0000b400a9007a23 */ /* 0x100fe400000108b0 */
[----:B------:R-:W-:Y:S01]  /*ba40*/  FFMA.FTZ R156, R180, c[0x0][0x2d0], -R176 ;  /* 0x0000b400b49c7a23 */ /* 0x000fe200000108b0 */
[----:B------:R3:W4:Y:S01]  /*ba50*/  MUFU.EX2 R198, R148 ;  /* 0x0000009400c67308 */ /* 0x0007220000000800 */
[----:B------:R-:W-:Y:S09]  /*ba60*/  FFMA.FTZ R175, R210, c[0x0][0x2d0], -R175 ;  /* 0x0000b400d2af7a23 */ /* 0x000ff200000108af */
[----:B------:R4:W-:Y:S01]  /*ba70*/  MUFU.EX2 R195, R0 ;  /* 0x0000000000c37308 */ /* 0x0009e20000000800 */
[----:B-1----:R-:W-:Y:S09]  /*ba80*/  F2FP.BF16.PACK_AB R177, R190, R3 ;  /* 0x00000003beb1723e */ /* 0x002ff200000010ff */
[----:B------:R-:W1:Y:S01]  /*ba90*/  MUFU.EX2 R188, R175 ;  /* 0x000000af00bc7308 */ /* 0x000e620000000800 */
[C---:B--2---:R-:W-:Y:S01]  /*baa0*/  HMMA.16816.F32.BF16 R4, R132.reuse, R136, R4 ;  /* 0x000000888404723c */ /* 0x044fe20000041804 */
[----:B---3--:R-:W-:Y:S02]  /*bab0*/  LDSM.16.MT88.4 R148, [R221+0x2000] ;  /* 0x00200000dd94783b */ /* 0x008fe40000004200 */
[----:B----4-:R-:W-:Y:S05]  /*bac0*/  FADD.FTZ R2, R198, R2 ;  /* 0x00000002c6027221 */ /* 0x010fea0000010000 */
[C---:B------:R-:W-:Y:S01]  /*bad0*/  HMMA.16816.F32.BF16 R8, R132.reuse, R138, R8 ;  /* 0x0000008a8408723c */ /* 0x040fe20000041808 */
[----:B------:R-:W2:Y:S01]  /*bae0*/  LDSM.16.MT88.4 R136, [R218+0x800] ;  /* 0x00080000da88783b */ /* 0x000ea20000004200 */
[----:B------:R-:W-:Y:S02]  /*baf0*/  MUFU.EX2 R175, R156 ;  /* 0x0000009c00af7308 */ /* 0x000fe40000000800 */
[----:B------:R-:W-:Y:S02]  /*bb00*/  FADD.FTZ R2, R196, R2 ;  /* 0x00000002c4027221 */ /* 0x000fe40000010000 */
[----:B------:R-:W-:Y:S02]  /*bb10*/  FFMA.FTZ R0, R168, c[0x0][0x2d0], -R176 ;  /* 0x0000b400a8007a23 */ /* 0x000fe400000108b0 */
[----:B------:R-:W-:Y:S01]  /*bb20*/  LDSM.16.MT88.4 R168, [R218+0x5800] ;  /* 0x00580000daa8783b */ /* 0x000fe20000004200 */
[----:B------:R-:W-:Y:S03]  /*bb30*/  FADD.FTZ R2, R191, R2 ;  /* 0x00000002bf027221 */ /* 0x000fe60000010000 */
[----:B------:R3:W-:Y:S01]  /*bb40*/  MUFU.EX2 R197, R0 ;  /* 0x0000000000c57308 */ /* 0x0007e20000000800 */
[----:B-1----:R-:W-:Y:S01]  /*bb50*/  F2FP.BF16.PACK_AB R178, R188, R189 ;  /* 0x000000bdbcb2723e */ /* 0x002fe200000010ff */
[--C-:B---3--:R-:W-:Y:S08]  /*bb60*/  FFMA.FTZ R0, R165, c[0x0][0x2d0], -R176.reuse ;  /* 0x0000b400a5007a23 */ /* 0x108ff000000108b0 */
[----:B------:R1:W-:Y:S01]  /*bb70*/  MUFU.EX2 R194, R0 ;  /* 0x0000000000c27308 */ /* 0x0003e20000000800 */
[C---:B--2---:R-:W-:Y:S08]  /*bb80*/  HMMA.16816.F32.BF16 R12, R132.reuse, R136, R12 ;  /* 0x00000088840c723c */ /* 0x044ff0000004180c */
[C---:B------:R-:W-:Y:S01]  /*bb90*/  HMMA.16816.F32.BF16 R16, R132.reuse, R138, R16 ;  /* 0x0000008a8410723c */ /* 0x040fe20000041810 */
[----:B------:R-:W2:Y:S03]  /*bba0*/  LDSM.16.MT88.4 R136, [R221+0x800] ;  /* 0x00080000dd88783b */ /* 0x000ea60000004200 */
[--C-:B-1----:R-:W-:Y:S03]  /*bbb0*/  FFMA.FTZ R0, R185, c[0x0][0x2d0], -R176.reuse ;  /* 0x0000b400b9007a23 */ /* 0x102fe600000108b0 */
[----:B------:R-:W-:Y:S01]  /*bbc0*/  LDSM.16.MT88.4 R184, [R217+0x2800] ;  /* 0x00280000d9b8783b */ /* 0x000fe20000004200 */
[----:B------:R-:W-:Y:S01]  /*bbd0*/  FFMA.FTZ R176, R174, c[0x0][0x2d0], -R176 ;  /* 0x0000b400aeb07a23 */ /* 0x000fe200000108b0 */
[----:B------:R1:W-:Y:S10]  /*bbe0*/  MUFU.EX2 R193, R0 ;  /* 0x0000000000c17308 */ /* 0x0003f40000000800 */
[----:B------:R3:W4:Y:S01]  /*bbf0*/  MUFU.EX2 R174, R176 ;  /* 0x000000b000ae7308 */ /* 0x0007220000000800 */
[C---:B--2---:R-:W-:Y:S03]  /*bc00*/  HMMA.16816.F32.BF16 R20, R132.reuse, R136, R20 ;  /* 0x000000888414723c */ /* 0x044fe60000041814 */
[----:B-1----:R-:W-:Y:S04]  /*bc10*/  FADD.FTZ R0, R155, R152 ;  /* 0x000000989b007221 */ /* 0x002fe80000010000 */
[----:B------:R-:W-:Y:S01]  /*bc20*/  FADD.FTZ R0, R153, R0 ;  /* 0x0000000099007221 */ /* 0x000fe20000010000 */
[C---:B------:R-:W-:Y:S01]  /*bc30*/  HMMA.16816.F32.BF16 R24, R132.reuse, R138, R24 ;  /* 0x0000008a8418723c */ /* 0x040fe20000041818 */
[----:B------:R-:W1:Y:S03]  /*bc40*/  LDSM.16.MT88.4 R136, [R220+0x800] ;  /* 0x00080000dc88783b */ /* 0x000e660000004200 */
[----:B------:R-:W-:Y:S01]  /*bc50*/  FADD.FTZ R0, R161, R0 ;  /* 0x00000000a1007221 */ /* 0x000fe20000010000 */
[----:B---3--:R-:W-:Y:S02]  /*bc60*/  F2FP.BF16.PACK_AB R176, R192, R191 ;  /* 0x000000bfc0b0723e */ /* 0x008fe400000010ff */
[----:B----4-:R-:W-:Y:S01]  /*bc70*/  F2FP.BF16.PACK_AB R179, R174, R175 ;  /* 0x000000afaeb3723e */ /* 0x010fe200000010ff */
        /* <DEDUP_REMOVED lines=16> */
[----:B------:R-:W-:Y:S04]  /*bd80*/  FADD.FTZ R2, R189, R0 ;  /* 0x00000000bd027221 */ /* 0x000fe80000010000 */
[----:B------:R-:W-:Y:S02]  /*bd90*/  FADD.FTZ R2, R188, R2 ;  /* 0x00000002bc027221 */ /* 0x000fe40000010000 */
[----:B------:R-:W-:Y:S01]  /*bda0*/  FADD.FTZ R0, R175, R3 ;  /* 0x00000003af007221 */ /* 0x000fe20000010000 */
[----:B------:R-:W-:Y:S02]  /*bdb0*/  MOV R175, R173 ;  /* 0x000000ad00af7202 */ /* 0x000fe40000000f00 */
[----:B------:R-:W-:Y:S01]  /*bdc0*/  STL [R1+0x4], R2 ;  /* 0x0000040201007387 */ /* 0x000fe20000100800 */
[----:B------:R-:W-:Y:S05]  /*bdd0*/  FADD.FTZ R0, R174, R0 ;  /* 0x00000000ae007221 */ /* 0x000fea0000010000 */
        /* <DEDUP_REMOVED lines=41> */
[----:B------:R-:W-:Y:S03]  /*c070*/  F2FP.BF16.PACK_AB R135, R160, R159 ;  /* 0x0000009fa087723e */ /* 0x000fe600000010ff */
[----:B------:R-:W-:Y:S04]  /*c080*/  LDSM.16.MT88.4 R160, [R217+0x5800] ;  /* 0x00580000d9a0783b */ /* 0x000fe80000004200 */
        /* <DEDUP_REMOVED lines=139> */
[----:B------:R-:W-:Y:S07]  /*c940*/  LDSM.16.MT88.4 R144, [R221+0x2800] ;  /* 0x00280000dd90783b */ /* 0x000fee0000004200 */
[C---:B-1----:R-:W-:Y:S08]  /*c950*/  HMMA.16816.F32.BF16 R100, R132.reuse, R136, R100 ;  /* 0x000000888464723c */ /* 0x042ff00000041864 */
[C---:B------:R-:W-:Y:S01]  /*c960*/  HMMA.16816.F32.BF16 R104, R132.reuse, R138, R104 ;  /* 0x0000008a8468723c */ /* 0x040fe20000041868 */
[----:B------:R-:W1:Y:S07]  /*c970*/  LDSM.16.MT88.4 R136, [R218+0x2800] ;  /* 0x00280000da88783b */ /* 0x000e6e0000004200 */
[C---:B------:R-:W-:Y:S08]  /*c980*/  HMMA.16816.F32.BF16 R108, R132.reuse, R148, R108 ;  /* 0x00000094846c723c */ /* 0x040ff0000004186c */
[C---:B------:R-:W-:Y:S08]  /*c990*/  HMMA.16816.F32.BF16 R112, R132.reuse, R150, R112 ;  /* 0x000000968470723c */ /* 0x040ff00000041870 */
[C---:B--2---:R-:W-:Y:S08]  /*c9a0*/  HMMA.16816.F32.BF16 R116, R132.reuse, R140, R116 ;  /* 0x0000008c8474723c */ /* 0x044ff00000041874 */
[C---:B------:R-:W-:Y:S08]  /*c9b0*/  HMMA.16816.F32.BF16 R120, R132.reuse, R142, R120 ;  /* 0x0000008e8478723c */ /* 0x040ff00000041878 */
[C---:B----4-:R-:W-:Y:S08]  /*c9c0*/  HMMA.16816.F32.BF16 R124, R132.reuse, R152, R124 ;  /* 0x00000098847c723c */ /* 0x050ff0000004187c */
[----:B------:R-:W-:Y:S01]  /*c9d0*/  HMMA.16816.F32.BF16 R128, R132, R154, R128 ;  /* 0x0000009a8480723c */ /* 0x000fe20000041880 */
[----:B------:R-:W2:Y:S07]  /*c9e0*/  LDSM.16.MT88.4 R152, [R220+0x2800] ;  /* 0x00280000dc98783b */ /* 0x000eae0000004200 */
[C---:B------:R-:W-:Y:S01]  /*c9f0*/  HMMA.16816.F32.BF16 R180, R176.reuse, R184, R4 ;  /* 0x000000b8b0b4723c */ /* 0x040fe20000041804 */
[----:B------:R-:W3:Y:S07]  /*ca00*/  LDSM.16.MT88.4 R4, [R221+0x5800] ;  /* 0x00580000dd04783b */ /* 0x000eee0000004200 */
[C---:B------:R-:W-:Y:S01]  /*ca10*/  HMMA.16816.F32.BF16 R184, R176.reuse, R186, R8 ;  /* 0x000000bab0b8723c */ /* 0x040fe20000041808 */
[----:B------:R-:W4:Y:S07]  /*ca20*/  LDSM.16.MT88.4 R8, [R220+0x5800] ;  /* 0x00580000dc08783b */ /* 0x000f2e0000004200 */
[C---:B-1----:R-:W-:Y:S01]  /*ca30*/  HMMA.16816.F32.BF16 R132, R176.reuse, R136, R12 ;  /* 0x00000088b084723c */ /* 0x042fe2000004180c */
[----:B------:R-:W1:Y:S07]  /*ca40*/  LDSM.16.MT88.4 R12, [R217+0x8800] ;  /* 0x00880000d90c783b */ /* 0x000e6e0000004200 */
[C---:B------:R-:W-:Y:S01]  /*ca50*/  HMMA.16816.F32.BF16 R136, R176.reuse, R138, R16 ;  /* 0x0000008ab088723c */ /* 0x040fe20000041810 */
[----:B------:R-:W1:Y:S07]  /*ca60*/  LDSM.16.MT88.4 R16, [R218+0x8800] ;  /* 0x00880000da10783b */ /* 0x000e6e0000004200 */
[C---:B------:R-:W-:Y:S01]  /*ca70*/  HMMA.16816.F32.BF16 R140, R176.reuse, R144, R20 ;  /* 0x00000090b08c723c */ /* 0x040fe20000041814 */
[----:B------:R-:W-:Y:S07]  /*ca80*/  LDSM.16.MT88.4 R20, [R220+0x8800] ;  /* 0x00880000dc14783b */ /* 0x000fee0000004200 */
[C---:B------:R-:W-:Y:S01]  /*ca90*/  HMMA.16816.F32.BF16 R144, R176.reuse, R146, R24 ;  /* 0x00000092b090723c */ /* 0x040fe20000041818 */
[----:B------:R-:W-:Y:S07]  /*caa0*/  LDSM.16.MT88.4 R24, [R217+0xb800] ;  /* 0x00b80000d918783b */ /* 0x000fee0000004200 */
[C---:B--2---:R-:W-:Y:S01]  /*cab0*/  HMMA.16816.F32.BF16 R148, R176.reuse, R152, R28 ;  /* 0x00000098b094723c */ /* 0x044fe2000004181c */
[----:B------:R-:W-:Y:S07]  /*cac0*/  LDSM.16.MT88.4 R28, [R221+0xb800] ;  /* 0x00b80000dd1c783b */ /* 0x000fee0000004200 */
[C---:B------:R-:W-:Y:S08]  /*cad0*/  HMMA.16816.F32.BF16 R152, R176.reuse, R154, R32 ;  /* 0x0000009ab098723c */ /* 0x040ff00000041820 */
[C---:B------:R-:W-:Y:S08]  /*cae0*/  HMMA.16816.F32.BF16 R156, R176.reuse, R160, R36 ;  /* 0x000000a0b09c723c */ /* 0x040ff00000041824 */
[C---:B------:R-:W-:Y:S08]  /*caf0*/  HMMA.16816.F32.BF16 R160, R176.reuse, R162, R40 ;  /* 0x000000a2b0a0723c */ /* 0x040ff00000041828 */
[C---:B------:R-:W-:Y:S08]  /*cb00*/  HMMA.16816.F32.BF16 R164, R176.reuse, R168, R44 ;  /* 0x000000a8b0a4723c */ /* 0x040ff0000004182c */
        /* <DEDUP_REMOVED lines=26> */
.L_x_4750:
[----:B----4-:R-:W2:Y:S02]  /*ccb0*/  LDL R0, [R1+0xc] ;  /* 0x00000c0001007983 */ /* 0x010ea40000100800 */
[----:B--2---:R-:W-:-:S13]  /*ccc0*/  ISETP.GE.AND P0, PT, R252, R0, PT ;  /* 0x00000000fc00720c */ /* 0x004fda0003f06270 */
[----:B------:R-:W-:Y:S05]  /*ccd0*/  @!P0 BRA `(.L_x_4752) ;  /* 0x0000430000008947 */ /* 0x000fea0003800000 */
[----:B------:R-:W-:Y:S02]  /*cce0*/  MOV R175, R172 ;  /* 0x000000ac00af7202 */ /* 0x000fe40000000f00 */
[----:B------:R-:W-:Y:S02]  /*ccf0*/  MOV R174, R173 ;  /* 0x000000ad00ae7202 */ /* 0x000fe40000000f00 */
.L_x_4753:
[----:B------:R-:W2:Y:S01]  /*cd00*/  LDL R0, [R1] ;  /* 0x0000000001007983 */ /* 0x000ea20000100800 */
[----:B------:R-:W-:Y:S04]  /*cd10*/  DEPBAR.LE SB0, 0x0 ;  /* 0x000080000000791a */ /* 0x000fe80000000000 */
[----:B------:R-:W-:Y:S01]  /*cd20*/  WARPSYNC 0xffffffff ;  /* 0xffffffff00007948 */ /* 0x000fe20003800000 */
[----:B------:R-:W3:Y:S01]  /*cd30*/  LDL R14, [R1+0x38] ;  /* 0x00003800010e7983 */ /* 0x000ee20000100800 */
[----:B------:R-:W-:Y:S05]  /*cd40*/  IMAD.WIDE.U32 R12, R252, c[0x0][0x208], RZ ;  /* 0x00008200fc0c7a25 */ /* 0x000fea00078e00ff */
[----:B------:R-:W3:Y:S06]  /*cd50*/  LDL.64 R2, [R1+0x30] ;  /* 0x0000300001027983 */ /* 0x000eec0000100a00 */
[----:B------:R-:W-:Y:S06]  /*cd60*/  BAR.SYNC.DEFER_BLOCKING 0x0 ;  /* 0x0000000000007b1d */ /* 0x000fec0000010000 */
[----:B-----5:R-:W-:Y:S06]  /*cd70*/  LDSM.16.M88.4 R48, [R223] ;  /* 0x00000000df30783b */ /* 0x020fec0000000200 */
[----:B------:R-:W1:Y:S06]  /*cd80*/  LDSM.16.M88.4 R8, [R216] ;  /* 0x00000000d808783b */ /* 0x000e6c0000000200 */
[----:B------:R-:W4:Y:S06]  /*cd90*/  LDSM.16.M88.4 R16, [R216+0x800] ;  /* 0x00080000d810783b */ /* 0x000f2c0000000200 */
[----:B------:R-:W2:Y:S06]  /*cda0*/  LDSM.16.M88.4 R24, [R216+0x1000] ;  /* 0x00100000d818783b */ /* 0x000eac0000000200 */
[----:B------:R-:W2:Y:S06]  /*cdb0*/  LDSM.16.M88.4 R32, [R216+0x1800] ;  /* 0x00180000d820783b */ /* 0x000eac0000000200 */
[----:B------:R-:W2:Y:S06]  /*cdc0*/  LDSM.16.M88.4 R40, [R216+0x2000] ;  /* 0x00200000d828783b */ /* 0x000eac0000000200 */
[----:B------:R-:W2:Y:S06]  /*cdd0*/  LDSM.16.M88.4 R176, [R216+0x2800] ;  /* 0x00280000d8b0783b */ /* 0x000eac0000000200 */
[----:B------:R-:W-:Y:S01]  /*cde0*/  LDSM.16.M88.4 R188, [R224] ;  /* 0x00000000e0bc783b */ /* 0x000fe20000000200 */
[C---:B-1----:R-:W-:Y:S05]  /*cdf0*/  HMMA.16816.F32.BF16 R4, R48.reuse, R8, RZ ;  /* 0x000000083004723c */ /* 0x042fea00000418ff */
[----:B------:R-:W1:Y:S03]  /*ce00*/  LDSM.16.M88.4 R192, [R227] ;  /* 0x00000000e3c0783b */ /* 0x000e660000000200 */
[C---:B------:R-:W-:Y:S03]  /*ce10*/  HMMA.16816.F32.BF16 R8, R48.reuse, R10, RZ ;  /* 0x0000000a3008723c */ /* 0x040fe600000418ff */
[----:B------:R-:W1:Y:S06]  /*ce20*/  LDSM.16.M88.4 R196, [R250] ;  /* 0x00000000fac4783b */ /* 0x000e6c0000000200 */
[----:B------:R-:W1:Y:S06]  /*ce30*/  LDSM.16.M88.4 R200, [R249] ;  /* 0x00000000f9c8783b */ /* 0x000e6c0000000200 */
[----:B------:R-:W1:Y:S06]  /*ce40*/  LDSM.16.M88.4 R204, [R248] ;  /* 0x00000000f8cc783b */ /* 0x000e6c0000000200 */
[----:B------:R-:W1:Y:S06]  /*ce50*/  LDSM.16.M88.4 R208, [R247] ;  /* 0x00000000f7d0783b */ /* 0x000e6c0000000200 */
        /* <DEDUP_REMOVED lines=29> */
[----:B------:R-:W-:Y:S02]  /*d030*/  IADD3 R0, P1, R0, 0x180, RZ ;  /* 0x0000018000007810 */ /* 0x000fe40007f3e0ff */
[--C-:B------:R-:W-:Y:S02]  /*d040*/  IADD3.X R39, RZ, c[0x0][0x1fc], R2.reuse, P0, P2 ;  /* 0x00007f00ff277a10 */ /* 0x100fe400007e4402 */
[----:B------:R-:W-:Y:S02]  /*d050*/  IADD3 R36, P0, R0, c[0x0][0x1f8], RZ ;  /* 0x00007e0000247a10 */ /* 0x000fe40007f1e0ff */
[----:B------:R-:W-:Y:S01]  /*d060*/  MOV R0, c[0x0][0x208] ;  /* 0x0000820000007a02 */ /* 0x000fe20000000f00 */
[----:B------:R4:W-:Y:S01]  /*d070*/  LDGSTS.E.BYPASS.LTC128B.128 [R251+0x6100], [R38.64], !P3 ;  /* 0x0610000026fb7fae */ /* 0x0009e2000d901d48 */
        /* <DEDUP_REMOVED lines=9> */
[C---:B------:R-:W-:Y:S07]  /*d110*/  HMMA.16816.F32.BF16 R44, R48.reuse, R176, RZ ;  /* 0x000000b0302c723c */ /* 0x040fee00000418ff */
[----:B------:R-:W-:Y:S01]  /*d120*/  MOV R177, 0x6 ;  /* 0x0000000600b17802 */ /* 0x000fe20000000f00 */
[----:B------:R-:W-:Y:S04]  /*d130*/  HMMA.16816.F32.BF16 R48, R48, R178, RZ ;  /* 0x000000b23030723c */ /* 0x000fe800000418ff */
[----:B------:R-:W-:Y:S04]  /*d140*/  SHF.L.U64.HI R0, R0, R177, c[0x0][0x20c] ;  /* 0x0000830000007619 */ /* 0x000fe800000102b1 */
[C---:B-1----:R-:W-:Y:S05]  /*d150*/  HMMA.16816.F32.BF16 R4, R188.reuse, R192, R4 ;  /* 0x000000c0bc04723c */ /* 0x042fea0000041804 */
[----:B------:R-:W-:Y:S03]  /*d160*/  IADD3.X R3, R173, R0, RZ, P1, !PT ;  /* 0x00000000ad037210 */ /* 0x000fe60000ffe4ff */
[C---:B------:R-:W-:Y:S02]  /*d170*/  HMMA.16816.F32.BF16 R8, R188.reuse, R194, R8 ;  /* 0x000000c2bc08723c */ /* 0x040fe40000041808 */
[----:B------:R1:W-:Y:S02]  /*d180*/  LDGSTS.E.BYPASS.LTC128B.128 [R251+0x1100], [R2.64], !P5 ;  /* 0x0110000002fb7fae */ /* 0x0003e4000e901d48 */
[----:B------:R-:W-:Y:S04]  /*d190*/  IADD3.X R173, R0, R3, RZ, P0, !PT ;  /* 0x0000000300ad7210 */ /* 0x000fe800007fe4ff */
[C---:B------:R-:W-:Y:S01]  /*d1a0*/  HMMA.16816.F32.BF16 R12, R188.reuse, R196, R12 ;  /* 0x000000c4bc0c723c */ /* 0x040fe2000004180c */
[----:B------:R1:W-:Y:S06]  /*d1b0*/  LDGSTS.E.BYPASS.LTC128B.128 [R251+0x4100], [R2.64+0x80], !P4 ;  /* 0x0410008002fb7fae */ /* 0x0003ec000e101d48 */
[----:B------:R1:W-:Y:S01]  /*d1c0*/  LDGSTS.E.BYPASS.LTC128B.128 [R251+0x7100], [R2.64+0x100], !P3 ;  /* 0x0710010002fb7fae */ /* 0x0003e2000d901d48 */
[C---:B------:R-:W-:Y:S05]  /*d1d0*/  HMMA.16816.F32.BF16 R16, R188.reuse, R198, R16 ;  /* 0x000000c6bc10723c */ /* 0x040fea0000041810 */
[----:B------:R1:W-:Y:S03]  /*d1e0*/  LDGSTS.E.BYPASS.LTC128B.128 [R251+0xa100], [R2.64+0x180], !P6 ;  /* 0x0a10018002fb7fae */ /* 0x0003e6000f101d48 */
[C---:B------:R-:W-:Y:S03]  /*d1f0*/  HMMA.16816.F32.BF16 R20, R188.reuse, R200, R20 ;  /* 0x000000c8bc14723c */ /* 0x040fe60000041814 */
[----:B------:R2:W-:Y:S05]  /*d200*/  LDGSTS.E.BYPASS.LTC128B.128 [R251+0x2100], [R172.64], !P5 ;  /* 0x02100000acfb7fae */ /* 0x0005ea000e901d48 */
[C---:B------:R-:W-:Y:S01]  /*d210*/  HMMA.16816.F32.BF16 R24, R188.reuse, R202, R24 ;  /* 0x000000cabc18723c */ /* 0x040fe20000041818 */
[----:B------:R2:W-:Y:S06]  /*d220*/  LDGSTS.E.BYPASS.LTC128B.128 [R251+0x5100], [R172.64+0x80], !P4 ;  /* 0x05100080acfb7fae */ /* 0x0005ec000e101d48 */
[----:B------:R2:W-:Y:S01]  /*d230*/  LDGSTS.E.BYPASS.LTC128B.128 [R251+0x8100], [R172.64+0x100], !P3 ;  /* 0x08100100acfb7fae */ /* 0x0005e2000d901d48 */
[C---:B------:R-:W-:Y:S05]  /*d240*/  HMMA.16816.F32.BF16 R28, R188.reuse, R204, R28 ;  /* 0x000000ccbc1c723c */ /* 0x040fea000004181c */
[----:B------:R2:W-:Y:S03]  /*d250*/  LDGSTS.E.BYPASS.LTC128B.128 [R251+0xb100], [R172.64+0x180], !P6 ;  /* 0x0b100180acfb7fae */ /* 0x0005e6000f101d48 */
[C---:B------:R-:W-:Y:S03]  /*d260*/  HMMA.16816.F32.BF16 R32, R188.reuse, R206, R32 ;  /* 0x000000cebc20723c */ /* 0x040fe60000041820 */
[----:B------:R-:W-:Y:S05]  /*d270*/  LDSM.16.M88.4 R176, [R226] ;  /* 0x00000000e2b0783b */ /* 0x000fea0000000200 */
[C---:B------:R-:W-:Y:S01]  /*d280*/  HMMA.16816.F32.BF16 R36, R188.reuse, R208, R36 ;  /* 0x000000d0bc24723c */ /* 0x040fe20000041824 */
[----:B------:R-:W3:Y:S06]  /*d290*/  LDSM.16.M88.4 R192, [R222] ;  /* 0x00000000dec0783b */ /* 0x000eec0000000200 */
[----:B------:R-:W0:Y:S01]  /*d2a0*/  LDGDEPBAR ;  /* 0x00000000000079af */ /* 0x000e220000000000 */
[C---:B------:R-:W-:Y:S05]  /*d2b0*/  HMMA.16816.F32.BF16 R40, R188.reuse, R210, R40 ;  /* 0x000000d2bc28723c */ /* 0x040fea0000041828 */
[----:B------:R-:W4:Y:S03]  /*d2c0*/  LDSM.16.M88.4 R196, [R222+0x800] ;  /* 0x00080000dec4783b */ /* 0x000f260000000200 */
[C---:B------:R-:W-:Y:S03]  /*d2d0*/  HMMA.16816.F32.BF16 R44, R188.reuse, R212, R44 ;  /* 0x000000d4bc2c723c */ /* 0x040fe6000004182c */
[----:B------:R-:W1:Y:S05]  /*d2e0*/  LDSM.16.M88.4 R200, [R222+0x1000] ;  /* 0x00100000dec8783b */ /* 0x000e6a0000000200 */
[----:B------:R-:W-:Y:S01]  /*d2f0*/  HMMA.16816.F32.BF16 R48, R188, R214, R48 ;  /* 0x000000d6bc30723c */ /* 0x000fe20000041830 */
[----:B------:R-:W2:Y:S06]  /*d300*/  LDL R214, [R1+0xc] ;  /* 0x00000c0001d67983 */ /* 0x000eac0000100800 */
[----:B------:R-:W1:Y:S06]  /*d310*/  LDSM.16.M88.4 R204, [R222+0x1800] ;  /* 0x00180000decc783b */ /* 0x000e6c0000000200 */
[----:B------:R-:W2:Y:S01]  /*d320*/  LDL R215, [R1+0x20] ;  /* 0x0000200001d77983 */ /* 0x000ea20000100800 */
[C---:B---3--:R-:W-:Y:S05]  /*d330*/  HMMA.16816.F32.BF16 R4, R176.reuse, R192, R4 ;  /* 0x000000c0b004723c */ /* 0x048fea0000041804 */
[----:B------:R-:W3:Y:S03]  /*d340*/  LDSM.16.M88.4 R188, [R222+0x2000] ;  /* 0x00200000debc783b */ /* 0x000ee60000000200 */
[C---:B------:R-:W-:Y:S03]  /*d350*/  HMMA.16816.F32.BF16 R8, R176.reuse, R194, R8 ;  /* 0x000000c2b008723c */ /* 0x040fe60000041808 */
[----:B------:R-:W3:Y:S06]  /*d360*/  LDSM.16.M88.4 R208, [R222+0x2800] ;  /* 0x00280000ded0783b */ /* 0x000eec0000000200 */
[----:B------:R-:W-:Y:S01]  /*d370*/  LDSM.16.M88.4 R192, [R219] ;  /* 0x00000000dbc0783b */ /* 0x000fe20000000200 */
[C---:B----4-:R-:W-:Y:S05]  /*d380*/  HMMA.16816.F32.BF16 R12, R176.reuse, R196, R12 ;  /* 0x000000c4b00c723c */ /* 0x050fea000004180c */
[----:B------:R-:W4:Y:S03]  /*d390*/  LDL.64 R212, [R1+0x28] ;  /* 0x0000280001d47983 */ /* 0x000f260000100a00 */
[C---:B------:R-:W-:Y:S03]  /*d3a0*/  HMMA.16816.F32.BF16 R16, R176.reuse, R198, R16 ;  /* 0x000000c6b010723c */ /* 0x040fe60000041810 */
[----:B------:R-:W-:Y:S05]  /*d3b0*/  LDSM.16.M88.4 R196, [R219+0x800] ;  /* 0x00080000dbc4783b */ /* 0x000fea0000000200 */
        /* <DEDUP_REMOVED lines=9> */
[C---:B------:R-:W-:Y:S08]  /*d450*/  HMMA.16816.F32.BF16 R44, R176.reuse, R208, R44 ;  /* 0x000000d0b02c723c */ /* 0x040ff0000004182c */
[----:B------:R-:W-:Y:S01]  /*d460*/  HMMA.16816.F32.BF16 R48, R176, R210, R48 ;  /* 0x000000d2b030723c */ /* 0x000fe20000041830 */
[----:B------:R-:W3:Y:S06]  /*d470*/  LDSM.16.M88.4 R176, [R219+0x2000] ;  /* 0x00200000dbb0783b */ /* 0x000eec0000000200 */
        /* <DEDUP_REMOVED lines=16> */
[C---:B------:R-:W-:Y:S08]  /*d580*/  HMMA.16816.F32.BF16 R44, R188.reuse, R208, R44 ;  /* 0x000000d0bc2c723c */ /* 0x040ff0000004182c */
[----:B------:R-:W-:Y:S01]  /*d590*/  HMMA.16816.F32.BF16 R48, R188, R210, R48 ;  /* 0x000000d2bc30723c */ /* 0x000fe20000041830 */
[----:B------:R-:W3:Y:S06]  /*d5a0*/  LDSM.16.M88.4 R188, [R216+0x5000] ;  /* 0x00500000d8bc783b */ /* 0x000eec0000000200 */
[----:B------:R-:W2:Y:S01]  /*d5b0*/  LDSM.16.M88.4 R208, [R216+0x5800] ;  /* 0x00580000d8d0783b */ /* 0x000ea20000000200 */
        /* <DEDUP_REMOVED lines=11> */
[----:B------:R-:W-:Y:S02]  /*d670*/  LDSM.16.M88.4 R204, [R242] ;  /* 0x00000000f2cc783b */ /* 0x000fe40000000200 */
[C---:B--2---:R-:W-:Y:S02]  /*d680*/  ISETP.GT.AND P0, PT, R252.reuse, R214, PT ;  /* 0x000000d6fc00720c */ /* 0x044fe40003f04270 */
[----:B------:R-:W-:Y:S03]  /*d690*/  IADD3 R252, R252, -0x1, RZ ;  /* 0xfffffffffcfc7810 */ /* 0x000fe60007ffe0ff */
[C---:B---3--:R-:W-:Y:S08]  /*d6a0*/  HMMA.16816.F32.BF16 R36, R176.reuse, R188, R36 ;  /* 0x000000bcb024723c */ /* 0x048ff00000041824 */
[C---:B------:R-:W-:Y:S01]  /*d6b0*/  HMMA.16816.F32.BF16 R40, R176.reuse, R190, R40 ;  /* 0x000000beb028723c */ /* 0x040fe20000041828 */
[----:B------:R-:W1:Y:S07]  /*d6c0*/  LDSM.16.M88.4 R188, [R224+0x4000] ;  /* 0x00400000e0bc783b */ /* 0x000e6e0000000200 */
[C---:B------:R-:W-:Y:S08]  /*d6d0*/  HMMA.16816.F32.BF16 R44, R176.reuse, R208, R44 ;  /* 0x000000d0b02c723c */ /* 0x040ff0000004182c */
[----:B------:R-:W-:Y:S01]  /*d6e0*/  HMMA.16816.F32.BF16 R48, R176, R210, R48 ;  /* 0x000000d2b030723c */ /* 0x000fe20000041830 */
[----:B------:R-:W2:Y:S06]  /*d6f0*/  LDSM.16.M88.4 R176, [R241] ;  /* 0x00000000f1b0783b */ /* 0x000eac0000000200 */
[----:B------:R-:W3:Y:S01]  /*d700*/  LDSM.16.M88.4 R208, [R240] ;  /* 0x00000000f0d0783b */ /* 0x000ee20000000200 */
[----:B----4-:R-:W-:Y:S01]  /*d710*/  MOV R213, 0x6 ;  /* 0x0000000600d57802 */ /* 0x010fe20000000f00 */
        /* <DEDUP_REMOVED lines=22> */
[C---:B----4-:R-:W-:Y:S08]  /*d880*/  HMMA.16816.F32.BF16 R12, R192.reuse, R200, R12 ;  /* 0x000000c8c00c723c */ /* 0x050ff0000004180c */
        /* <DEDUP_REMOVED lines=14> */
[----:B------:R-:W-:Y:S01]  /*d970*/  LDSM.16.M88.4 R208, [R216+0x6800] ;  /* 0x00680000d8d0783b */ /* 0x000fe20000000200 */
[C---:B-1----:R-:W-:Y:S08]  /*d980*/  HMMA.16816.F32.BF16 R4, R196.reuse, R200, R4 ;  /* 0x000000c8c404723c */ /* 0x042ff00000041804 */
[C---:B------:R-:W-:Y:S01]  /*d990*/  HMMA.16816.F32.BF16 R8, R196.reuse, R202, R8 ;  /* 0x000000cac408723c */ /* 0x040fe20000041808 */
[----:B------:R-:W1:Y:S07]  /*d9a0*/  LDSM.16.M88.4 R200, [R219+0x5800] ;  /* 0x00580000dbc8783b */ /* 0x000e6e0000000200 */
[C---:B----4-:R-:W-:Y:S08]  /*d9b0*/  HMMA.16816.F32.BF16 R12, R196.reuse, R204, R12 ;  /* 0x000000ccc40c723c */ /* 0x050ff0000004180c */
        /* <DEDUP_REMOVED lines=14> */
[----:B------:R-:W1:Y:S01]  /*daa0*/  LDSM.16.M88.4 R200, [R216+0x8800] ;  /* 0x00880000d8c8783b */ /* 0x000e620000000200 */
[C---:B--2---:R-:W-:Y:S08]  /*dab0*/  HMMA.16816.F32.BF16 R4, R176.reuse, R204, R4 ;  /* 0x000000ccb004723c */ /* 0x044ff00000041804 */
[C---:B------:R-:W-:Y:S01]  /*dac0*/  HMMA.16816.F32.BF16 R8, R176.reuse, R206, R8 ;  /* 0x000000ceb008723c */ /* 0x040fe20000041808 */
[----:B------:R-:W-:Y:S07]  /*dad0*/  LDSM.16.M88.4 R204, [R239] ;  /* 0x00000000efcc783b */ /* 0x000fee0000000200 */
[C---:B------:R-:W-:Y:S08]  /*dae0*/  HMMA.16816.F32.BF16 R12, R176.reuse, R208, R12 ;  /* 0x000000d0b00c723c */ /* 0x040ff0000004180c */
[C---:B------:R-:W-:Y:S01]  /*daf0*/  HMMA.16816.F32.BF16 R16, R176.reuse, R210, R16 ;  /* 0x000000d2b010723c */ /* 0x040fe20000041810 */
[----:B------:R-:W-:Y:S07]  /*db00*/  LDSM.16.M88.4 R208, [R238] ;  /* 0x00000000eed0783b */ /* 0x000fee0000000200 */
[C---:B---3--:R-:W-:Y:S08]  /*db10*/  HMMA.16816.F32.BF16 R20, R176.reuse, R188, R20 ;  /* 0x000000bcb014723c */ /* 0x048ff00000041814 */
[C---:B------:R-:W-:Y:S01]  /*db20*/  HMMA.16816.F32.BF16 R24, R176.reuse, R190, R24 ;  /* 0x000000beb018723c */ /* 0x040fe20000041818 */
[----:B------:R-:W2:Y:S07]  /*db30*/  LDSM.16.M88.4 R188, [R224+0x8000] ;  /* 0x00800000e0bc783b */ /* 0x000eae0000000200 */
[C---:B----4-:R-:W-:Y:S08]  /*db40*/  HMMA.16816.F32.BF16 R28, R176.reuse, R192, R28 ;  /* 0x000000c0b01c723c */ /* 0x050ff0000004181c */
[C---:B------:R-:W-:Y:S01]  /*db50*/  HMMA.16816.F32.BF16 R32, R176.reuse, R194, R32 ;  /* 0x000000c2b020723c */ /* 0x040fe20000041820 */
[----:B------:R-:W3:Y:S07]  /*db60*/  LDSM.16.M88.4 R192, [R237] ;  /* 0x00000000edc0783b */ /* 0x000eee0000000200 */
[C---:B-1----:R-:W-:Y:S08]  /*db70*/  HMMA.16816.F32.BF16 R36, R176.reuse, R196, R36 ;  /* 0x000000c4b024723c */ /* 0x042ff00000041824 */
[C---:B------:R-:W-:Y:S01]  /*db80*/  HMMA.16816.F32.BF16 R40, R176.reuse, R198, R40 ;  /* 0x000000c6b028723c */ /* 0x040fe20000041828 */
[----:B------:R-:W1:Y:S07]  /*db90*/  LDSM.16.M88.4 R196, [R236] ;  /* 0x00000000ecc4783b */ /* 0x000e6e0000000200 */
[C---:B------:R-:W-:Y:S08]  /*dba0*/  HMMA.16816.F32.BF16 R44, R176.reuse, R200, R44 ;  /* 0x000000c8b02c723c */ /* 0x040ff0000004182c */
[----:B------:R-:W-:Y:S01]  /*dbb0*/  HMMA.16816.F32.BF16 R48, R176, R202, R48 ;  /* 0x000000cab030723c */ /* 0x000fe20000041830 */
[----:B------:R-:W4:Y:S06]  /*dbc0*/  LDSM.16.M88.4 R176, [R235] ;  /* 0x00000000ebb0783b */ /* 0x000f2c0000000200 */
[----:B------:R-:W1:Y:S01]  /*dbd0*/  LDSM.16.M88.4 R200, [R234] ;  /* 0x00000000eac8783b */ /* 0x000e620000000200 */
[C---:B--2---:R-:W-:Y:S08]  /*dbe0*/  HMMA.16816.F32.BF16 R4, R188.reuse, R204, R4 ;  /* 0x000000ccbc04723c */ /* 0x044ff00000041804 */
[C---:B------:R-:W-:Y:S01]  /*dbf0*/  HMMA.16816.F32.BF16 R8, R188.reuse, R206, R8 ;  /* 0x000000cebc08723c */ /* 0x040fe20000041808 */
[----:B------:R-:W-:Y:S07]  /*dc00*/  LDSM.16.M88.4 R204, [R226+0x8000] ;  /* 0x00800000e2cc783b */ /* 0x000fee0000000200 */
[C---:B------:R-:W-:Y:S08]  /*dc10*/  HMMA.16816.F32.BF16 R12, R188.reuse, R208, R12 ;  /* 0x000000d0bc0c723c */ /* 0x040ff0000004180c */
        /* <DEDUP_REMOVED lines=13> */
[----:B------:R-:W4:Y:S06]  /*dcf0*/  LDSM.16.M88.4 R188, [R222+0x8000] ;  /* 0x00800000debc783b */ /* 0x000f2c0000000200 */
[----:B------:R-:W-:Y:S01]  /*dd00*/  LDSM.16.M88.4 R200, [R225+0x8000] ;  /* 0x00800000e1c8783b */ /* 0x000fe20000000200 */
[C---:B--2---:R-:W-:Y:S08]  /*dd10*/  HMMA.16816.F32.BF16 R4, R204.reuse, R208, R4 ;  /* 0x000000d0cc04723c */ /* 0x044ff00000041804 */
[C---:B------:R-:W-:Y:S01]  /*dd20*/  HMMA.16816.F32.BF16 R8, R204.reuse, R210, R8 ;  /* 0x000000d2cc08723c */ /* 0x040fe20000041808 */
[----:B------:R-:W-:Y:S07]  /*dd30*/  LDSM.16.M88.4 R208, [R219+0x6000] ;  /* 0x00600000dbd0783b */ /* 0x000fee0000000200 */
[C---:B---3--:R-:W-:Y:S08]  /*dd40*/  HMMA.16816.F32.BF16 R12, R204.reuse, R192, R12 ;  /* 0x000000c0cc0c723c */ /* 0x048ff0000004180c */
[C---:B------:R-:W-:Y:S01]  /*dd50*/  HMMA.16816.F32.BF16 R16, R204.reuse, R194, R16 ;  /* 0x000000c2cc10723c */ /* 0x040fe20000041810 */
[----:B------:R-:W2:Y:S07]  /*dd60*/  LDSM.16.M88.4 R192, [R222+0x8800] ;  /* 0x00880000dec0783b */ /* 0x000eae0000000200 */
[C---:B-1----:R-:W-:Y:S08]  /*dd70*/  HMMA.16816.F32.BF16 R20, R204.reuse, R196, R20 ;  /* 0x000000c4cc14723c */ /* 0x042ff00000041814 */
[C---:B------:R-:W-:Y:S01]  /*dd80*/  HMMA.16816.F32.BF16 R24, R204.reuse, R198, R24 ;  /* 0x000000c6cc18723c */ /* 0x040fe20000041818 */
[----:B------:R-:W1:Y:S07]  /*dd90*/  LDSM.16.M88.4 R196, [R219+0x6800] ;  /* 0x00680000dbc4783b */ /* 0x000e6e0000000200 */
        /* <DEDUP_REMOVED lines=8> */
[----:B------:R-:W2:Y:S06]  /*de20*/  LDSM.16.M88.4 R192, [R219+0x8000] ;  /* 0x00800000dbc0783b */ /* 0x000eac0000000200 */
[----:B------:R-:W-:Y:S01]  /*de30*/  LDSM.16.M88.4 R204, [R223+0xc000] ;  /* 0x00c00000dfcc783b */ /* 0x000fe20000000200 */
[C---:B------:R-:W-:Y:S08]  /*de40*/  HMMA.16816.F32.BF16 R4, R200.reuse, R208, R4 ;  /* 0x000000d0c804723c */ /* 0x040ff00000041804 */
[C---:B------:R-:W-:Y:S01]  /*de50*/  HMMA.16816.F32.BF16 R8, R200.reuse, R210, R8 ;  /* 0x000000d2c808723c */ /* 0x040fe20000041808 */
[----:B------:R-:W-:Y:S07]  /*de60*/  LDSM.16.M88.4 R208, [R216+0x9000] ;  /* 0x00900000d8d0783b */ /* 0x000fee0000000200 */
        /* <DEDUP_REMOVED lines=10> */
[C---:B------:R-:W-:Y:S01]  /*df10*/  HMMA.16816.F32.BF16 R40, R200.reuse, R194, R40 ;  /* 0x000000c2c828723c */ /* 0x040fe20000041828 */
[----:B------:R-:W2:Y:S07]  /*df20*/  LDSM.16.M88.4 R192, [R216+0xa800] ;  /* 0x00a80000d8c0783b */ /* 0x000eae0000000200 */
[C---:B-1----:R-:W-:Y:S08]  /*df30*/  HMMA.16816.F32.BF16 R44, R200.reuse, R196, R44 ;  /* 0x000000c4c82c723c */ /* 0x042ff0000004182c */
[----:B------:R-:W-:Y:S01]  /*df40*/  HMMA.16816.F32.BF16 R48, R200, R198, R48 ;  /* 0x000000c6c830723c */ /* 0x000fe20000041830 */
[----:B------:R-:W1:Y:S06]  /*df50*/  LDSM.16.M88.4 R196, [R216+0xb000] ;  /* 0x00b00000d8c4783b */ /* 0x000e6c0000000200 */
        /* <DEDUP_REMOVED lines=10> */
[C---:B--2---:R-:W-:Y:S08]  /*e000*/  HMMA.16816.F32.BF16 R28, R204.reuse, R192, R28 ;  /* 0x000000c0cc1c723c */ /* 0x044ff0000004181c */
[C---:B------:R-:W-:Y:S01]  /*e010*/  HMMA.16816.F32.BF16 R32, R204.reuse, R194, R32 ;  /* 0x000000c2cc20723c */ /* 0x040fe20000041820 */
[----:B------:R-:W2:Y:S07]  /*e020*/  LDSM.16.M88.4 R192, [R231] ;  /* 0x00000000e7c0783b */ /* 0x000eae0000000200 */
[C---:B-1----:R-:W-:Y:S08]  /*e030*/  HMMA.16816.F32.BF16 R36, R204.reuse, R196, R36 ;  /* 0x000000c4cc24723c */ /* 0x042ff00000041824 */
[C---:B------:R-:W-:Y:S01]  /*e040*/  HMMA.16816.F32.BF16 R40, R204.reuse, R198, R40 ;  /* 0x000000c6cc28723c */ /* 0x040fe20000041828 */
[----:B------:R-:W-:Y:S07]  /*e050*/  LDSM.16.M88.4 R196, [R229] ;  /* 0x00000000e5c4783b */ /* 0x000fee0000000200 */
[C---:B---3--:R-:W-:Y:S08]  /*e060*/  HMMA.16816.F32.BF16 R44, R204.reuse, R176, R44 ;  /* 0x000000b0cc2c723c */ /* 0x048ff0000004182c */
[----:B------:R-:W-:Y:S01]  /*e070*/  HMMA.16816.F32.BF16 R48, R204, R178, R48 ;  /* 0x000000b2cc30723c */ /* 0x000fe20000041830 */
[----:B------:R-:W1:Y:S06]  /*e080*/  LDSM.16.M88.4 R176, [R230] ;  /* 0x00000000e6b0783b */ /* 0x000e6c0000000200 */
[----:B------:R-:W-:Y:S01]  /*e090*/  LDSM.16.M88.4 R204, [R226+0xc000] ;  /* 0x00c00000e2cc783b */ /* 0x000fe20000000200 */
[C---:B------:R-:W-:Y:S08]  /*e0a0*/  HMMA.16816.F32.BF16 R4, R200.reuse, R208, R4 ;  /* 0x000000d0c804723c */ /* 0x040ff00000041804 */
[C---:B------:R-:W-:Y:S01]  /*e0b0*/  HMMA.16816.F32.BF16 R8, R200.reuse, R210, R8 ;  /* 0x000000d2c808723c */ /* 0x040fe20000041808 */
[----:B------:R-:W-:Y:S07]  /*e0c0*/  LDSM.16.M88.4 R208, [R222+0x9000] ;  /* 0x00900000ded0783b */ /* 0x000fee0000000200 */
[C---:B----4-:R-:W-:Y:S08]  /*e0d0*/  HMMA.16816.F32.BF16 R12, R200.reuse, R188, R12 ;  /* 0x000000bcc80c723c */ /* 0x050ff0000004180c */
[C---:B------:R-:W-:Y:S01]  /*e0e0*/  HMMA.16816.F32.BF16 R16, R200.reuse, R190, R16 ;  /* 0x000000bec810723c */ /* 0x040fe20000041810 */
[----:B------:R-:W3:Y:S07]  /*e0f0*/  LDSM.16.M88.4 R188, [R228] ;  /* 0x00000000e4bc783b */ /* 0x000eee0000000200 */
[C---:B--2---:R-:W-:Y:S08]  /*e100*/  HMMA.16816.F32.BF16 R20, R200.reuse, R192, R20 ;  /* 0x000000c0c814723c */ /* 0x044ff00000041814 */
[C---:B------:R-:W-:Y:S01]  /*e110*/  HMMA.16816.F32.BF16 R24, R200.reuse, R194, R24 ;  /* 0x000000c2c818723c */ /* 0x040fe20000041818 */
[----:B------:R-:W2:Y:S07]  /*e120*/  LDSM.16.M88.4 R192, [R222+0x9800] ;  /* 0x00980000dec0783b */ /* 0x000eae0000000200 */
[C---:B-1----:R-:W-:Y:S08]  /*e130*/  HMMA.16816.F32.BF16 R28, R200.reuse, R176, R28 ;  /* 0x000000b0c81c723c */ /* 0x042ff0000004181c */
[C---:B------:R-:W-:Y:S01]  /*e140*/  HMMA.16816.F32.BF16 R32, R200.reuse, R178, R32 ;  /* 0x000000b2c820723c */ /* 0x040fe20000041820 */
[----:B------:R-:W1:Y:S07]  /*e150*/  LDSM.16.M88.4 R176, [R222+0xa000] ;  /* 0x00a00000deb0783b */ /* 0x000e6e0000000200 */
        /* <DEDUP_REMOVED lines=19> */
[C---:B------:R-:W-:Y:S08]  /*e290*/  HMMA.16816.F32.BF16 R36, R204.reuse, R196, R36 ;  /* 0x000000c4cc24723c */ /* 0x040ff00000041824 */
[C---:B------:R-:W-:Y:S08]  /*e2a0*/  HMMA.16816.F32.BF16 R40, R204.reuse, R198, R40 ;  /* 0x000000c6cc28723c */ /* 0x040ff00000041828 */
[C---:B--2---:R-:W-:Y:S08]  /*e2b0*/  HMMA.16816.F32.BF16 R44, R204.reuse, R192, R44 ;  /* 0x000000c0cc2c723c */ /* 0x044ff0000004182c */
[----:B------:R-:W-:Y:S01]  /*e2c0*/  HMMA.16816.F32.BF16 R48, R204, R194, R48 ;  /* 0x000000c2cc30723c */ /* 0x000fe20000041830 */
[----:B------:R-:W2:Y:S07]  /*e2d0*/  LDSM.16.M88.4 R192, [R219+0xa800] ;  /* 0x00a80000dbc0783b */ /* 0x000eae0000000200 */
[C---:B------:R-:W-:Y:S08]  /*e2e0*/  HMMA.16816.F32.BF16 R4, R200.reuse, R208, R4 ;  /* 0x000000d0c804723c */ /* 0x040ff00000041804 */
[C---:B------:R-:W-:Y:S08]  /*e2f0*/  HMMA.16816.F32.BF16 R8, R200.reuse, R210, R8 ;  /* 0x000000d2c808723c */ /* 0x040ff00000041808 */
[C---:B-1----:R-:W-:Y:S08]  /*e300*/  HMMA.16816.F32.BF16 R12, R200.reuse, R176, R12 ;  /* 0x000000b0c80c723c */ /* 0x042ff0000004180c */
[C---:B------:R-:W-:Y:S01]  /*e310*/  HMMA.16816.F32.BF16 R16, R200.reuse, R178, R16 ;  /* 0x000000b2c810723c */ /* 0x040fe20000041810 */
[----:B------:R-:W1:Y:S03]  /*e320*/  LDSM.16.M88.4 R176, [R219+0xb000] ;  /* 0x00b00000dbb0783b */ /* 0x000e660000000200 */
        /* <DEDUP_REMOVED lines=10> */
[C---:B--2---:R-:W-:Y:S05]  /*e3d0*/  HMMA.16816.F32.BF16 R28, R200.reuse, R192, R28 ;  /* 0x000000c0c81c723c */ /* 0x044fea000004181c */
[----:B------:R-:W-:Y:S02]  /*e3e0*/  FMNMX.FTZ R0, R9, R0, !PT ;  /* 0x0000000009007209 */ /* 0x000fe40007810000 */
[----:B------:R-:W-:Y:S01]  /*e3f0*/  FMNMX.FTZ R2, R10, R2, !PT ;  /* 0x000000020a027209 */ /* 0x000fe20007810000 */
[C---:B------:R-:W-:Y:S04]  /*e400*/  HMMA.16816.F32.BF16 R32, R200.reuse, R194, R32 ;  /* 0x000000c2c820723c */ /* 0x040fe80000041820 */
[----:B------:R-:W-:Y:S02]  /*e410*/  FMNMX.FTZ R0, R12, R0, !PT ;  /* 0x000000000c007209 */ /* 0x000fe40007810000 */
[----:B------:R-:W-:Y:S02]  /*e420*/  FMNMX.FTZ R2, R11, R2, !PT ;  /* 0x000000020b027209 */ /* 0x000fe40007810000 */
[----:B------:R-:W-:Y:S01]  /*e430*/  FMNMX.FTZ R0, R13, R0, !PT ;  /* 0x000000000d007209 */ /* 0x000fe20007810000 */
[C---:B-1----:R-:W-:Y:S03]  /*e440*/  HMMA.16816.F32.BF16 R36, R200.reuse, R176, R36 ;  /* 0x000000b0c824723c */ /* 0x042fe60000041824 */
[----:B------:R-:W-:Y:S02]  /*e450*/  FMNMX.FTZ R0, R16, R0, !PT ;  /* 0x0000000010007209 */ /* 0x000fe40007810000 */
[----:B------:R-:W-:Y:S02]  /*e460*/  FMNMX.FTZ R2, R14, R2, !PT ;  /* 0x000000020e027209 */ /* 0x000fe40007810000 */
[----:B------:R-:W-:Y:S01]  /*e470*/  FMNMX.FTZ R0, R17, R0, !PT ;  /* 0x0000000011007209 */ /* 0x000fe20007810000 */
[C---:B------:R-:W-:Y:S04]  /*e480*/  HMMA.16816.F32.BF16 R40, R200.reuse, R178, R40 ;  /* 0x000000b2c828723c */ /* 0x040fe80000041828 */
[----:B------:R-:W-:Y:S02]  /*e490*/  FMNMX.FTZ R2, R15, R2, !PT ;  /* 0x000000020f027209 */ /* 0x000fe40007810000 */
[----:B------:R-:W-:Y:S01]  /*e4a0*/  FMNMX.FTZ R0, R20, R0, !PT ;  /* 0x0000000014007209 */ /* 0x000fe20007810000 */
[----:B------:R-:W-:Y:S01]  /*e4b0*/  @P0 IMAD.WIDE.U32 R178, R252, c[0x0][0x1e0], RZ ;  /* 0x00007800fcb20a25 */ /* 0x000fe200078e00ff */
        /* <DEDUP_REMOVED lines=35> */
[----:B------:R-:W-:Y:S02]  /*e6f0*/  FMNMX.FTZ R0, R50, R0, !PT ;  /* 0x0000000032007209 */ /* 0x000fe40007810000 */
[----:B------:R-:W-:Y:S02]  /*e700*/  @P0 MOV R176, R212 ;  /* 0x000000d400b00202 */ /* 0x000fe40000000f00 */
[----:B------:R-:W-:Y:S03]  /*e710*/  FMNMX.FTZ R0, R51, R0, !PT ;  /* 0x0000000033007209 */ /* 0x000fe60007810000 */
[----:B------:R-:W-:Y:S02]  /*e720*/  @P0 IMAD.WIDE.U32 R176, R178, 0x60, R176 ;  /* 0x00000060b2b00825 */ /* 0x000fe400078e00b0 */
[----:B------:R-:W2:Y:S01]  /*e730*/  SHFL.BFLY PT, R2, R0, 0x2, 0x1f ;  /* 0x0c401f0000027f89 */ /* 0x000ea200000e0000 */
[----:B-1----:R-:W-:Y:S05]  /*e740*/  FMNMX.FTZ R173, R173, R3, !PT ;  /* 0x00000003adad7209 */ /* 0x002fea0007810000 */
[----:B------:R-:W1:Y:S01]  /*e750*/  SHFL.BFLY PT, R172, R173, 0x1, 0x1f ;  /* 0x0c201f00adac7f89 */ /* 0x000e6200000e0000 */
[----:B--2---:R-:W-:Y:S05]  /*e760*/  FMNMX.FTZ R0, R0, R2, !PT ;  /* 0x0000000200007209 */ /* 0x004fea0007810000 */
[----:B------:R-:W2:Y:S01]  /*e770*/  SHFL.BFLY PT, R3, R0, 0x1, 0x1f ;  /* 0x0c201f0000037f89 */ /* 0x000ea200000e0000 */
[----:B-1----:R-:W-:Y:S02]  /*e780*/  FMNMX.FTZ R173, R173, R172, !PT ;  /* 0x000000acadad7209 */ /* 0x002fe40007810000 */
[----:B------:R-:W-:Y:S03]  /*e790*/  @P0 SHF.R.S32.HI R172, RZ, 0x1f, R252 ;  /* 0x0000001fffac0819 */ /* 0x000fe600000114fc */
[C---:B------:R-:W-:Y:S02]  /*e7a0*/  FADD.FTZ R2, -R173.reuse, R174 ;  /* 0x000000aead027221 */ /* 0x040fe40000010100 */
[----:B------:R-:W-:Y:S02]  /*e7b0*/  @P0 IMAD R174, R172, c[0x0][0x1e0], RZ ;  /* 0x00007800acae0a24 */ /* 0x000fe400078e02ff */
[----:B------:R-:W-:Y:S01]  /*e7c0*/  FMUL.FTZ R196, R173, c[0x0][0x2d0] ;  /* 0x0000b400adc47a20 */ /* 0x000fe20000410000 */
[----:B--2---:R-:W-:Y:S01]  /*e7d0*/  FMNMX.FTZ R172, R0, R3, !PT ;  /* 0x0000000300ac7209 */ /* 0x004fe20007810000 */
[----:B------:R-:W-:Y:S02]  /*e7e0*/  FMUL.FTZ R0, R2, c[0x0][0x2d0] ;  /* 0x0000b40002007a20 */ /* 0x000fe40000410000 */
[--C-:B------:R-:W-:Y:S02]  /*e7f0*/  FFMA.FTZ R4, R4, c[0x0][0x2d0], -R196.reuse ;  /* 0x0000b40004047a23 */ /* 0x100fe400000108c4 */
[----:B------:R1:W2:Y:S01]  /*e800*/  MUFU.EX2 R2, R0 ;  /* 0x0000000000027308 */ /* 0x0002a20000000800 */
[----:B------:R-:W-:Y:S02]  /*e810*/  FFMA.FTZ R5, R5, c[0x0][0x2d0], -R196 ;  /* 0x0000b40005057a23 */ /* 0x000fe400000108c4 */
[----:B------:R-:W-:Y:S01]  /*e820*/  @P0 IMAD R3, R252, c[0x0][0x1e4], R174 ;  /* 0x00007900fc030a24 */ /* 0x000fe200078e02ae */
[----:B------:R-:W-:Y:S01]  /*e830*/  @P0 SHF.L.U32 R174, R176, 0x1, RZ ;  /* 0x00000001b0ae0819 */ /* 0x000fe200000006ff */
[--C-:B------:R-:W-:Y:S02]  /*e840*/  FFMA.FTZ R12, R12, c[0x0][0x2d0], -R196.reuse ;  /* 0x0000b4000c0c7a23 */ /* 0x100fe400000108c4 */
[--C-:B------:R-:W-:Y:S01]  /*e850*/  FFMA.FTZ R13, R13, c[0x0][0x2d0], -R196.reuse ;  /* 0x0000b4000d0d7a23 */ /* 0x100fe200000108c4 */
[----:B------:R-:W-:Y:S01]  /*e860*/  @P0 IADD3 R3, R179, R3, RZ ;  /* 0x00000003b3030210 */ /* 0x000fe20007ffe0ff */
[--C-:B------:R-:W-:Y:S01]  /*e870*/  FFMA.FTZ R16, R16, c[0x0][0x2d0], -R196.reuse ;  /* 0x0000b40010107a23 */ /* 0x100fe200000108c4 */
[----:B------:R3:W-:Y:S01]  /*e880*/  MUFU.EX2 R215, R4 ;  /* 0x0000000400d77308 */ /* 0x0007e20000000800 */
[----:B------:R-:W-:Y:S01]  /*e890*/  @P0 IADD3 R178, P2, R174, 0x80, RZ ;  /* 0x00000080aeb20810 */ /* 0x000fe20007f5e0ff */
[--C-:B------:R-:W-:Y:S02]  /*e8a0*/  FFMA.FTZ R17, R17, c[0x0][0x2d0], -R196.reuse ;  /* 0x0000b40011117a23 */ /* 0x100fe400000108c4 */
[----:B------:R-:W-:Y:S01]  /*e8b0*/  @P0 IMAD R3, R3, 0x60, RZ ;  /* 0x0000006003030824 */ /* 0x000fe200078e02ff */
[----:B------:R-:W-:Y:S01]  /*e8c0*/  @P0 IADD3 R178, P1, R178, c[0x0][0x1c8], RZ ;  /* 0x00007200b2b20a10 */ /* 0x000fe20007f3e0ff */
[--C-:B------:R-:W-:Y:S02]  /*e8d0*/  FFMA.FTZ R20, R20, c[0x0][0x2d0], -R196.reuse ;  /* 0x0000b40014147a23 */ /* 0x100fe400000108c4 */
[--C-:B------:R-:W-:Y:S01]  /*e8e0*/  FFMA.FTZ R21, R21, c[0x0][0x2d0], -R196.reuse ;  /* 0x0000b40015157a23 */ /* 0x100fe200000108c4 */
[----:B------:R-:W-:Y:S01]  /*e8f0*/  @P0 IADD3 R3, R177, R3, RZ ;  /* 0x00000003b1030210 */ /* 0x000fe20007ffe0ff */
[----:B------:R4:W-:Y:S01]  /*e900*/  MUFU.EX2 R205, R5 ;  /* 0x0000000500cd7308 */ /* 0x0009e20000000800 */
[--C-:B------:R-:W-:Y:S02]  /*e910*/  FFMA.FTZ R24, R24, c[0x0][0x2d0], -R196.reuse ;  /* 0x0000b40018187a23 */ /* 0x100fe400000108c4 */
[----:B------:R-:W-:Y:S01]  /*e920*/  @P0 SHF.L.U64.HI R3, R176, 0x1, R3 ;  /* 0x00000001b0030819 */ /* 0x000fe20000010203 */
[----:B-1----:R-:W-:Y:S02]  /*e930*/  FADD.FTZ R0, -R172, R175 ;  /* 0x000000afac007221 */ /* 0x002fe40000010100 */
[--C-:B------:R-:W-:Y:S01]  /*e940*/  FFMA.FTZ R175, R8, c[0x0][0x2d0], -R196.reuse ;  /* 0x0000b40008af7a23 */ /* 0x100fe200000108c4 */
[--C-:B------:R-:W-:Y:S01]  /*e950*/  @P0 IADD3.X R179, RZ, c[0x0][0x1cc], R3.reuse, P1, P2 ;  /* 0x00007300ffb30a10 */ /* 0x100fe20000fe4403 */
[----:B------:R-:W-:Y:S01]  /*e960*/  FMUL.FTZ R0, R0, c[0x0][0x2d0] ;  /* 0x0000b40000007a20 */ /* 0x000fe20000410000 */
[----:B------:R-:W-:Y:S01]  /*e970*/  @P0 IADD3 R176, P2, R174, 0x100, RZ ;  /* 0x00000100aeb00810 */ /* 0x000fe20007f5e0ff */
[----:B------:R1:W-:Y:S01]  /*e980*/  MUFU.EX2 R204, R175 ;  /* 0x000000af00cc7308 */ /* 0x0003e20000000800 */
[----:B------:R-:W-:Y:S01]  /*e990*/  @P0 MOV R8, c[0x0][0x1e0] ;  /* 0x0000780000080a02 */ /* 0x000fe20000000f00 */
[----:B--2---:R-:W-:Y:S01]  /*e9a0*/  FMUL.FTZ R132, R2, R132 ;  /* 0x0000008402847220 */ /* 0x004fe20000410000 */
[----:B---3--:R-:W-:Y:S01]  /*e9b0*/  @P0 IADD3 R4, P1, R174, c[0x0][0x1c8], RZ ;  /* 0x00007200ae040a10 */ /* 0x008fe20007f3e0ff */
[----:B------:R-:W-:Y:S01]  /*e9c0*/  FMUL.FTZ R133, R2, R133 ;  /* 0x0000008502857220 */ /* 0x000fe20000410000 */
[----:B------:R-:W-:Y:S01]  /*e9d0*/  @P0 SHF.L.U64.HI R188, R8, R213, c[0x0][0x1e4] ;  /* 0x0000790008bc0619 */ /* 0x000fe200000102d5 */
[C---:B------:R-:W-:Y:S02]  /*e9e0*/  FMUL.FTZ R136, R2.reuse, R136 ;  /* 0x0000008802887220 */ /* 0x040fe40000410000 */
[C---:B------:R-:W-:Y:S02]  /*e9f0*/  FMUL.FTZ R137, R2.reuse, R137 ;  /* 0x0000008902897220 */ /* 0x040fe40000410000 */
[----:B------:R-:W2:Y:S01]  /*ea00*/  MUFU.EX2 R0, R0 ;  /* 0x0000000000007308 */ /* 0x000ea20000000800 */
[C---:B------:R-:W-:Y:S02]  /*ea10*/  FMUL.FTZ R140, R2.reuse, R140 ;  /* 0x0000008c028c7220 */ /* 0x040fe40000410000 */
[C---:B------:R-:W-:Y:S01]  /*ea20*/  FMUL.FTZ R141, R2.reuse, R141 ;  /* 0x0000008d028d7220 */ /* 0x040fe20000410000 */
[----:B----4-:R-:W-:Y:S01]  /*ea30*/  @P0 IADD3.X R5, R3, c[0x0][0x1cc], RZ, P1, !PT ;  /* 0x0000730003050a10 */ /* 0x010fe20000ffe4ff */
[----:B------:R-:W-:Y:S01]  /*ea40*/  FMUL.FTZ R144, R2, R144 ;  /* 0x0000009002907220 */ /* 0x000fe20000410000 */
[----:B------:R-:W-:Y:S01]  /*ea50*/  @P0 IADD3 R176, P1, R176, c[0x0][0x1c8], RZ ;  /* 0x00007200b0b00a10 */ /* 0x000fe20007f3e0ff */
[C---:B------:R-:W-:Y:S02]  /*ea60*/  FMUL.FTZ R145, R2.reuse, R145 ;  /* 0x0000009102917220 */ /* 0x040fe40000410000 */
[----:B------:R3:W-:Y:S01]  /*ea70*/  @P0 LDGSTS.E.BYPASS.LTC128B.128 [R251+0xc100], [R4.64], !P5 ;  /* 0x0c10000004fb0fae */ /* 0x0007e2000e901d48 */
[--C-:B------:R-:W-:Y:S01]  /*ea80*/  @P0 IADD3.X R177, RZ, c[0x0][0x1cc], R3.reuse, P1, P2 ;  /* 0x00007300ffb10a10 */ /* 0x100fe20000fe4403 */
[C---:B------:R-:W-:Y:S01]  /*ea90*/  FMUL.FTZ R148, R2.reuse, R148 ;  /* 0x0000009402947220 */ /* 0x040fe20000410000 */
[----:B------:R-:W-:Y:S01]  /*eaa0*/  MUFU.EX2 R214, R12 ;  /* 0x0000000c00d67308 */ /* 0x000fe20000000800 */
[----:B------:R-:W-:Y:S02]  /*eab0*/  FMUL.FTZ R149, R2, R149 ;  /* 0x0000009502957220 */ /* 0x000fe40000410000 */
[--C-:B-1----:R-:W-:Y:S01]  /*eac0*/  FFMA.FTZ R175, R9, c[0x0][0x2d0], -R196.reuse ;  /* 0x0000b40009af7a23 */ /* 0x102fe200000108c4 */
[----:B------:R-:W-:Y:S01]  /*ead0*/  @P0 IADD3 R9, P2, R174, 0x180, RZ ;  /* 0x00000180ae090810 */ /* 0x000fe20007f5e0ff */
[----:B------:R1:W-:Y:S01]  /*eae0*/  @P0 LDGSTS.E.BYPASS.LTC128B.128 [R251+0xf100], [R178.64], !P4 ;  /* 0x0f100000b2fb0fae */ /* 0x0003e2000e101d48 */
[----:B------:R-:W-:Y:S02]  /*eaf0*/  FMUL.FTZ R174, R172, c[0x0][0x2d0] ;  /* 0x0000b400acae7a20 */ /* 0x000fe40000410000 */
[----:B------:R-:W-:Y:S02]  /*eb00*/  FFMA.FTZ R25, R25, c[0x0][0x2d0], -R196 ;  /* 0x0000b40019197a23 */ /* 0x000fe400000108c4 */
[----:B------:R4:W1:Y:S01]  /*eb10*/  MUFU.EX2 R203, R175 ;  /* 0x000000af00cb7308 */ /* 0x0008620000000800 */
[--C-:B------:R-:W-:Y:S01]  /*eb20*/  FFMA.FTZ R6, R6, c[0x0][0x2d0], -R174.reuse ;  /* 0x0000b40006067a23 */ /* 0x100fe200000108ae */
[----:B------:R3:W-:Y:S01]  /*eb30*/  @P0 LDGSTS.E.BYPASS.LTC128B.128 [R251+0x12100], [R176.64], !P3 ;  /* 0x12100000b0fb0fae */ /* 0x0007e2000d901d48 */
[--C-:B------:R-:W-:Y:S02]  /*eb40*/  FFMA.FTZ R10, R10, c[0x0][0x2d0], -R174.reuse ;  /* 0x0000b4000a0a7a23 */ /* 0x100fe400000108ae */
[--C-:B------:R-:W-:Y:S02]  /*eb50*/  FFMA.FTZ R11, R11, c[0x0][0x2d0], -R174.reuse ;  /* 0x0000b4000b0b7a23 */ /* 0x100fe400000108ae */
[C---:B--2---:R-:W-:Y:S02]  /*eb60*/  FMUL.FTZ R134, R0.reuse, R134 ;  /* 0x0000008600867220 */ /* 0x044fe40000410000 */
        /* <DEDUP_REMOVED lines=9> */
[----:B------:R-:W-:Y:S01]  /*ec00*/  FMUL.FTZ R150, R0, R150 ;  /* 0x0000009600967220 */ /* 0x000fe20000410000 */
[----:B----4-:R-:W-:Y:S01]  /*ec10*/  @P0 SHF.L.U32 R175, R8, 0x6, RZ ;  /* 0x0000000608af0819 */ /* 0x010fe200000006ff */
[----:B------:R-:W-:Y:S01]  /*ec20*/  FMUL.FTZ R151, R0, R151 ;  /* 0x0000009700977220 */ /* 0x000fe20000410000 */
[----:B------:R-:W-:Y:S01]  /*ec30*/  @P0 IADD3 R8, P1, R9, c[0x0][0x1c8], RZ ;  /* 0x0000720009080a10 */ /* 0x000fe20007f3e0ff */
[--C-:B------:R-:W-:Y:S01]  /*ec40*/  FFMA.FTZ R14, R14, c[0x0][0x2d0], -R174.reuse ;  /* 0x0000b4000e0e7a23 */ /* 0x100fe200000108ae */
[----:B-1----:R-:W-:Y:S01]  /*ec50*/  F2FP.BF16.PACK_AB R178, R203, R204 ;  /* 0x000000cccbb2723e */ /* 0x002fe200000010ff */
[--C-:B------:R-:W-:Y:S01]  /*ec60*/  FFMA.FTZ R15, R15, c[0x0][0x2d0], -R174.reuse ;  /* 0x0000b4000f0f7a23 */ /* 0x100fe200000108ae */
[----:B------:R-:W-:Y:S01]  /*ec70*/  @P0 IADD3.X R9, RZ, c[0x0][0x1cc], R3, P1, P2 ;  /* 0x00007300ff090a10 */ /* 0x000fe20000fe4403 */
[--C-:B------:R-:W-:Y:S01]  /*ec80*/  FFMA.FTZ R3, R7, c[0x0][0x2d0], -R174.reuse ;  /* 0x0000b40007037a23 */ /* 0x100fe200000108ae */
[----:B---3--:R-:W-:Y:S01]  /*ec90*/  @P0 IADD3 R4, P2, R4, R175, RZ ;  /* 0x000000af04040210 */ /* 0x008fe20007f5e0ff */
[----:B------:R-:W1:Y:S01]  /*eca0*/  MUFU.EX2 R200, R11 ;  /* 0x0000000b00c87308 */ /* 0x000e620000000800 */
[----:B------:R-:W-:Y:S01]  /*ecb0*/  F2FP.BF16.PACK_AB R176, R205, R215 ;  /* 0x000000d7cdb0723e */ /* 0x000fe200000010ff */
[----:B------:R3:W-:Y:S01]  /*ecc0*/  @P0 LDGSTS.E.BYPASS.LTC128B.128 [R251+0x15100], [R8.64], !P6 ;  /* 0x1510000008fb0fae */ /* 0x0007e2000f101d48 */
[----:B------:R-:W-:Y:S01]  /*ecd0*/  @P0 IADD3.X R5, R5, R188, RZ, P2, !PT ;  /* 0x000000bc05050210 */ /* 0x000fe200017fe4ff */
[--C-:B------:R-:W-:Y:S01]  /*ece0*/  FFMA.FTZ R18, R18, c[0x0][0x2d0], -R174.reuse ;  /* 0x0000b40012127a23 */ /* 0x100fe200000108ae */
[----:B--2---:R-:W-:Y:S01]  /*ecf0*/  @P0 IADD3 R6, P1, R175, R4, RZ ;  /* 0x00000004af060210 */ /* 0x004fe20007f3e0ff */
[--C-:B------:R-:W-:Y:S02]  /*ed00*/  FFMA.FTZ R19, R19, c[0x0][0x2d0], -R174.reuse ;  /* 0x0000b40013137a23 */ /* 0x100fe400000108ae */
[----:B------:R2:W-:Y:S01]  /*ed10*/  @P0 LDGSTS.E.BYPASS.LTC128B.128 [R251+0xd100], [R4.64], !P5 ;  /* 0x0d10000004fb0fae */ /* 0x0005e2000e901d48 */
[----:B------:R-:W-:Y:S01]  /*ed20*/  @P0 IADD3.X R7, R188, R5, RZ, P1, !PT ;  /* 0x00000005bc070210 */ /* 0x000fe20000ffe4ff */
[----:B------:R-:W4:Y:S01]  /*ed30*/  MUFU.EX2 R202, R3 ;  /* 0x0000000300ca7308 */ /* 0x000f220000000800 */
[----:B------:R-:W-:Y:S02]  /*ed40*/  FMUL.FTZ R10, R0, R186 ;  /* 0x000000ba000a7220 */ /* 0x000fe40000410000 */
[--C-:B------:R-:W-:Y:S01]  /*ed50*/  FFMA.FTZ R22, R22, c[0x0][0x2d0], -R174.reuse ;  /* 0x0000b40016167a23 */ /* 0x100fe200000108ae */
[----:B------:R2:W-:Y:S01]  /*ed60*/  @P0 LDGSTS.E.BYPASS.LTC128B.128 [R251+0x10100], [R4.64+0x80], !P4 ;  /* 0x1010008004fb0fae */ /* 0x0005e2000e101d48 */
[--C-:B------:R-:W-:Y:S02]  /*ed70*/  FFMA.FTZ R23, R23, c[0x0][0x2d0], -R174.reuse ;  /* 0x0000b40017177a23 */ /* 0x100fe400000108ae */
[--C-:B------:R-:W-:Y:S02]  /*ed80*/  FFMA.FTZ R26, R26, c[0x0][0x2d0], -R174.reuse ;  /* 0x0000b4001a1a7a23 */ /* 0x100fe400000108ae */
[----:B------:R-:W-:Y:S01]  /*ed90*/  FFMA.FTZ R27, R27, c[0x0][0x2d0], -R174 ;  /* 0x0000b4001b1b7a23 */ /* 0x000fe200000108ae */
[----:B------:R2:W-:Y:S01]  /*eda0*/  @P0 LDGSTS.E.BYPASS.LTC128B.128 [R251+0x13100], [R4.64+0x100], !P3 ;  /* 0x1310010004fb0fae */ /* 0x0005e2000d901d48 */
[----:B------:R-:W2:Y:S01]  /*edb0*/  MUFU.EX2 R213, R13 ;  /* 0x0000000d00d57308 */ /* 0x000ea20000000800 */
[--C-:B------:R-:W-:Y:S01]  /*edc0*/  FFMA.FTZ R28, R28, c[0x0][0x2d0], -R196.reuse ;  /* 0x0000b4001c1c7a23 */ /* 0x100fe200000108c4 */
[----:B-1----:R-:W-:Y:S01]  /*edd0*/  F2FP.BF16.PACK_AB R179, R200, R201 ;  /* 0x000000c9c8b3723e */ /* 0x002fe200000010ff */
[----:B------:R-:W-:Y:S02]  /*ede0*/  FMUL.FTZ R11, R0, R187 ;  /* 0x000000bb000b7220 */ /* 0x000fe40000410000 */
[----:B------:R2:W-:Y:S01]  /*edf0*/  @P0 LDGSTS.E.BYPASS.LTC128B.128 [R251+0x16100], [R4.64+0x180], !P6 ;  /* 0x1610018004fb0fae */ /* 0x0005e2000f101d48 */
[----:B------:R-:W-:Y:S02]  /*ee00*/  FFMA.FTZ R29, R29, c[0x0][0x2d0], -R196 ;  /* 0x0000b4001d1d7a23 */ /* 0x000fe400000108c4 */
[C---:B---3--:R-:W-:Y:S02]  /*ee10*/  FMUL.FTZ R8, R2.reuse, R184 ;  /* 0x000000b802087220 */ /* 0x048fe40000410000 */
[----:B------:R-:W-:Y:S01]  /*ee20*/  FMUL.FTZ R9, R2, R185 ;  /* 0x000000b902097220 */ /* 0x000fe20000410000 */
[----:B------:R1:W-:Y:S01]  /*ee30*/  @P0 LDGSTS.E.BYPASS.LTC128B.128 [R251+0xe100], [R6.64], !P5 ;  /* 0x0e10000006fb0fae */ /* 0x0003e2000e901d48 */
[----:B------:R-:W-:Y:S01]  /*ee40*/  MUFU.EX2 R198, R14 ;  /* 0x0000000e00c67308 */ /* 0x000fe20000000800 */
[----:B----4-:R-:W-:Y:S01]  /*ee50*/  F2FP.BF16.PACK_AB R177, R202, R199 ;  /* 0x000000c7cab1723e */ /* 0x010fe200000010ff */
[--C-:B------:R-:W-:Y:S02]  /*ee60*/  FFMA.FTZ R30, R30, c[0x0][0x2d0], -R174.reuse ;  /* 0x0000b4001e1e7a23 */ /* 0x100fe400000108ae */
[--C-:B------:R-:W-:Y:S01]  /*ee70*/  FFMA.FTZ R31, R31, c[0x0][0x2d0], -R174.reuse ;  /* 0x0000b4001f1f7a23 */ /* 0x100fe200000108ae */
[----:B------:R1:W-:Y:S01]  /*ee80*/  @P0 LDGSTS.E.BYPASS.LTC128B.128 [R251+0x11100], [R6.64+0x80], !P4 ;  /* 0x1110008006fb0fae */ /* 0x0003e2000e101d48 */
[----:B------:R-:W-:Y:S02]  /*ee90*/  FFMA.FTZ R3, R35, c[0x0][0x2d0], -R174 ;  /* 0x0000b40023037a23 */ /* 0x000fe400000108ae */
[--C-:B------:R-:W-:Y:S02]  /*eea0*/  FFMA.FTZ R32, R32, c[0x0][0x2d0], -R196.reuse ;  /* 0x0000b40020207a23 */ /* 0x100fe400000108c4 */
[----:B------:R3:W4:Y:S01]  /*eeb0*/  MUFU.EX2 R197, R15 ;  /* 0x0000000f00c57308 */ /* 0x0007220000000800 */
[----:B------:R1:W-:Y:S01]  /*eec0*/  @P0 LDGSTS.E.BYPASS.LTC128B.128 [R251+0x14100], [R6.64+0x100], !P3 ;  /* 0x1410010006fb0fae */ /* 0x0003e2000d901d48 */
[----:B------:R-:W-:Y:S02]  /*eed0*/  FFMA.FTZ R33, R33, c[0x0][0x2d0], -R196 ;  /* 0x0000b40021217a23 */ /* 0x000fe400000108c4 */
[----:B------:R-:W-:Y:S02]  /*eee0*/  FFMA.FTZ R34, R34, c[0x0][0x2d0], -R174 ;  /* 0x0000b40022227a23 */ /* 0x000fe400000108ae */
[C---:B------:R-:W-:Y:S01]  /*eef0*/  FMUL.FTZ R152, R2.reuse, R152 ;  /* 0x0000009802987220 */ /* 0x040fe20000410000 */
[----:B------:R1:W-:Y:S01]  /*ef00*/  @P0 LDGSTS.E.BYPASS.LTC128B.128 [R251+0x17100], [R6.64+0x180], !P6 ;  /* 0x1710018006fb0fae */ /* 0x0003e2000f101d48 */
[C---:B------:R-:W-:Y:S02]  /*ef10*/  FMUL.FTZ R153, R2.reuse, R153 ;  /* 0x0000009902997220 */ /* 0x040fe40000410000 */
[C---:B--2---:R-:W-:Y:S01]  /*ef20*/  FMUL.FTZ R4, R2.reuse, R180 ;  /* 0x000000b402047220 */ /* 0x044fe20000410000 */
[----:B------:R-:W-:Y:S01]  /*ef30*/  MUFU.EX2 R212, R16 ;  /* 0x0000001000d47308 */ /* 0x000fe20000000800 */
[----:B------:R-:W-:Y:S01]  /*ef40*/  FMUL.FTZ R5, R2, R181 ;  /* 0x000000b502057220 */ /* 0x000fe20000410000 */
[----:B------:R-:W2:Y:S01]  /*ef50*/  LDSM.16.MT88.4 R188, [R217] ;  /* 0x00000000d9bc783b */ /* 0x000ea20000004200 */
[C---:B------:R-:W-:Y:S02]  /*ef60*/  FMUL.FTZ R154, R0.reuse, R154 ;  /* 0x0000009a009a7220 */ /* 0x040fe40000410000 */
[----:B------:R-:W-:Y:S02]  /*ef70*/  FMUL.FTZ R155, R0, R155 ;  /* 0x0000009b009b7220 */ /* 0x000fe40000410000 */
[C---:B------:R-:W-:Y:S01]  /*ef80*/  FMUL.FTZ R156, R2.reuse, R156 ;  /* 0x0000009c029c7220 */ /* 0x040fe20000410000 */
[----:B------:R-:W4:Y:S01]  /*ef90*/  LDSM.16.MT88.4 R192, [R218] ;  /* 0x00000000dac0783b */ /* 0x000f220000004200 */
[----:B------:R-:W-:Y:S01]  /*efa0*/  FMUL.FTZ R157, R2, R157 ;  /* 0x0000009d029d7220 */ /* 0x000fe20000410000 */
[----:B------:R-:W2:Y:S01]  /*efb0*/  MUFU.EX2 R211, R17 ;  /* 0x0000001100d37308 */ /* 0x000ea20000000800 */
[C---:B------:R-:W-:Y:S02]  /*efc0*/  FMUL.FTZ R158, R0.reuse, R158 ;  /* 0x0000009e009e7220 */ /* 0x040fe40000410000 */
[----:B------:R-:W-:Y:S01]  /*efd0*/  FMUL.FTZ R159, R0, R159 ;  /* 0x0000009f009f7220 */ /* 0x000fe20000410000 */
[----:B------:R-:W-:Y:S01]  /*efe0*/  LDSM.16.MT88.4 R184, [R220] ;  /* 0x00000000dcb8783b */ /* 0x000fe20000004200 */
[C---:B------:R-:W-:Y:S02]  /*eff0*/  FMUL.FTZ R160, R2.reuse, R160 ;  /* 0x000000a002a07220 */ /* 0x040fe40000410000 */
[----:B------:R-:W-:Y:S02]  /*f000*/  FMUL.FTZ R161, R2, R161 ;  /* 0x000000a102a17220 */ /* 0x000fe40000410000 */
[C---:B------:R-:W-:Y:S01]  /*f010*/  FMUL.FTZ R162, R0.reuse, R162 ;  /* 0x000000a200a27220 */ /* 0x040fe20000410000 */
[----:B---3--:R-:W-:Y:S01]  /*f020*/  LDSM.16.MT88.4 R12, [R220+0x9000] ;  /* 0x00900000dc0c783b */ /* 0x008fe20000004200 */
[----:B------:R-:W-:Y:S01]  /*f030*/  MUFU.EX2 R210, R20 ;  /* 0x0000001400d27308 */ /* 0x000fe20000000800 */
[C---:B------:R-:W-:Y:S02]  /*f040*/  FMUL.FTZ R163, R0.reuse, R163 ;  /* 0x000000a300a37220 */ /* 0x040fe40000410000 */
[C---:B-1----:R-:W-:Y:S02]  /*f050*/  FMUL.FTZ R6, R0.reuse, R182 ;  /* 0x000000b600067220 */ /* 0x042fe40000410000 */
[----:B------:R-:W-:Y:S01]  /*f060*/  FMUL.FTZ R7, R0, R183 ;  /* 0x000000b700077220 */ /* 0x000fe20000410000 */
[----:B------:R-:W0:Y:S01]  /*f070*/  LDGDEPBAR ;  /* 0x00000000000079af */ /* 0x000e220000000000 */
[C---:B------:R-:W-:Y:S02]  /*f080*/  FMUL.FTZ R164, R2.reuse, R164 ;  /* 0x000000a402a47220 */ /* 0x040fe40000410000 */
[----:B------:R-:W-:Y:S01]  /*f090*/  FMUL.FTZ R165, R2, R165 ;  /* 0x000000a502a57220 */ /* 0x000fe20000410000 */
[----:B------:R-:W-:Y:S01]  /*f0a0*/  MUFU.EX2 R209, R21 ;  /* 0x0000001500d17308 */ /* 0x000fe20000000800 */
[C---:B------:R-:W-:Y:S01]  /*f0b0*/  FMUL.FTZ R166, R0.reuse, R166 ;  /* 0x000000a600a67220 */ /* 0x040fe20000410000 */
[----:B------:R-:W1:Y:S01]  /*f0c0*/  LDSM.16.MT88.4 R180, [R221] ;  /* 0x00000000ddb4783b */ /* 0x000e620000004200 */
[----:B------:R-:W-:Y:S02]  /*f0d0*/  FMUL.FTZ R167, R0, R167 ;  /* 0x000000a700a77220 */ /* 0x000fe40000410000 */
[C---:B------:R-:W-:Y:S02]  /*f0e0*/  FMUL.FTZ R168, R2.reuse, R168 ;  /* 0x000000a802a87220 */ /* 0x040fe40000410000 */
[----:B------:R-:W-:Y:S02]  /*f0f0*/  FMUL.FTZ R169, R2, R169 ;  /* 0x000000a902a97220 */ /* 0x000fe40000410000 */
[C---:B------:R-:W-:Y:S01]  /*f100*/  FMUL.FTZ R170, R0.reuse, R170 ;  /* 0x000000aa00aa7220 */ /* 0x040fe20000410000 */
[----:B------:R-:W-:Y:S01]  /*f110*/  MUFU.EX2 R208, R24 ;  /* 0x0000001800d07308 */ /* 0x000fe20000000800 */
[C---:B--2---:R-:W-:Y:S05]  /*f120*/  HMMA.16816.F32.BF16 R4, R176.reuse, R188, R4 ;  /* 0x000000bcb004723c */ /* 0x044fea0000041804 */
[----:B------:R-:W-:Y:S02]  /*f130*/  FMUL.FTZ R171, R0, R171 ;  /* 0x000000ab00ab7220 */ /* 0x000fe40000410000 */
[C---:B------:R-:W-:Y:S01]  /*f140*/  FMUL.FTZ R52, R2.reuse, R52 ;  /* 0x0000003402347220 */ /* 0x040fe20000410000 */
[C---:B------:R-:W-:Y:S01]  /*f150*/  HMMA.16816.F32.BF16 R8, R176.reuse, R190, R8 ;  /* 0x000000beb008723c */ /* 0x040fe20000041808 */
[----:B------:R-:W2:Y:S01]  /*f160*/  LDSM.16.MT88.4 R188, [R217+0x3000] ;  /* 0x00300000d9bc783b */ /* 0x000ea20000004200 */
[----:B------:R-:W-:Y:S02]  /*f170*/  MUFU.EX2 R207, R25 ;  /* 0x0000001900cf7308 */ /* 0x000fe40000000800 */
[----:B------:R-:W-:Y:S02]  /*f180*/  FMUL.FTZ R53, R2, R53 ;  /* 0x0000003502357220 */ /* 0x000fe40000410000 */
[C---:B------:R-:W-:Y:S02]  /*f190*/  FMUL.FTZ R54, R0.reuse, R54 ;  /* 0x0000003600367220 */ /* 0x040fe40000410000 */
[C---:B----4-:R-:W-:Y:S04]  /*f1a0*/  HMMA.16816.F32.BF16 R132, R176.reuse, R192, R132 ;  /* 0x000000c0b084723c */ /* 0x050fe80000041884 */
[----:B------:R-:W-:Y:S01]  /*f1b0*/  MUFU.EX2 R193, R22 ;  /* 0x0000001600c17308 */ /* 0x000fe20000000800 */
[----:B------:R-:W-:Y:S02]  /*f1c0*/  FMUL.FTZ R55, R0, R55 ;  /* 0x0000003700377220 */ /* 0x000fe40000410000 */
[C---:B------:R-:W-:Y:S01]  /*f1d0*/  FMUL.FTZ R56, R2.reuse, R56 ;  /* 0x0000003802387220 */ /* 0x040fe20000410000 */
[C---:B------:R-:W-:Y:S04]  /*f1e0*/  HMMA.16816.F32.BF16 R136, R176.reuse, R194, R136 ;  /* 0x000000c2b088723c */ /* 0x040fe80000041888 */
[----:B------:R-:W-:Y:S02]  /*f1f0*/  FMUL.FTZ R57, R2, R57 ;  /* 0x0000003902397220 */ /* 0x000fe40000410000 */
[----:B------:R-:W-:Y:S01]  /*f200*/  MUFU.EX2 R195, R18 ;  /* 0x0000001200c37308 */ /* 0x000fe20000000800 */
[C---:B------:R-:W-:Y:S01]  /*f210*/  FMUL.FTZ R58, R0.reuse, R58 ;  /* 0x0000003a003a7220 */ /* 0x040fe20000410000 */
[C---:B-1----:R-:W-:Y:S04]  /*f220*/  HMMA.16816.F32.BF16 R140, R176.reuse, R180, R140 ;  /* 0x000000b4b08c723c */ /* 0x042fe8000004188c */
[----:B------:R-:W-:Y:S02]  /*f230*/  FMUL.FTZ R59, R0, R59 ;  /* 0x0000003b003b7220 */ /* 0x000fe40000410000 */
[C---:B------:R-:W-:Y:S02]  /*f240*/  FMUL.FTZ R60, R2.reuse, R60 ;  /* 0x0000003c023c7220 */ /* 0x040fe40000410000 */
[C---:B------:R-:W-:Y:S01]  /*f250*/  HMMA.16816.F32.BF16 R144, R176.reuse, R182, R144 ;  /* 0x000000b6b090723c */ /* 0x040fe20000041890 */
[----:B------:R-:W1:Y:S01]  /*f260*/  LDSM.16.MT88.4 R180, [R218+0x3000] ;  /* 0x00300000dab4783b */ /* 0x000e620000004200 */
[----:B------:R3:W4:Y:S02]  /*f270*/  MUFU.EX2 R194, R19 ;  /* 0x0000001300c27308 */ /* 0x0007240000000800 */
[----:B------:R-:W-:Y:S02]  /*f280*/  FMUL.FTZ R61, R2, R61 ;  /* 0x0000003d023d7220 */ /* 0x000fe40000410000 */
[C---:B------:R-:W-:Y:S02]  /*f290*/  FMUL.FTZ R62, R0.reuse, R62 ;  /* 0x0000003e003e7220 */ /* 0x040fe40000410000 */
[C---:B------:R-:W-:Y:S04]  /*f2a0*/  HMMA.16816.F32.BF16 R148, R176.reuse, R184, R148 ;  /* 0x000000b8b094723c */ /* 0x040fe80000041894 */
[----:B------:R4:W1:Y:S01]  /*f2b0*/  MUFU.EX2 R192, R23 ;  /* 0x0000001700c07308 */ /* 0x0008620000000800 */
[----:B------:R-:W-:Y:S02]  /*f2c0*/  FMUL.FTZ R63, R0, R63 ;  /* 0x0000003f003f7220 */ /* 0x000fe40000410000 */
[C---:B------:R-:W-:Y:S01]  /*f2d0*/  FMUL.FTZ R64, R2.reuse, R64 ;  /* 0x0000004002407220 */ /* 0x040fe20000410000 */
[C---:B------:R-:W-:Y:S01]  /*f2e0*/  HMMA.16816.F32.BF16 R152, R176.reuse, R186, R152 ;  /* 0x000000bab098723c */ /* 0x040fe20000041898 */
[----:B------:R-:W1:Y:S03]  /*f2f0*/  LDSM.16.MT88.4 R184, [R221+0x3000] ;  /* 0x00300000ddb8783b */ /* 0x000e660000004200 */
[----:B------:R-:W-:Y:S02]  /*f300*/  FMUL.FTZ R65, R2, R65 ;  /* 0x0000004102417220 */ /* 0x000fe40000410000 */
[----:B------:R-:W-:Y:S01]  /*f310*/  MUFU.EX2 R206, R28 ;  /* 0x0000001c00ce7308 */ /* 0x000fe20000000800 */
[C---:B------:R-:W-:Y:S01]  /*f320*/  FMUL.FTZ R66, R0.reuse, R66 ;  /* 0x0000004200427220 */ /* 0x040fe20000410000 */
[C---:B--2---:R-:W-:Y:S01]  /*f330*/  HMMA.16816.F32.BF16 R156, R176.reuse, R188, R156 ;  /* 0x000000bcb09c723c */ /* 0x044fe2000004189c */
[----:B---3--:R-:W-:Y:S03]  /*f340*/  LDSM.16.MT88.4 R16, [R218+0x800] ;  /* 0x00080000da10783b */ /* 0x008fe60000004200 */
[----:B------:R-:W-:Y:S02]  /*f350*/  FMUL.FTZ R67, R0, R67 ;  /* 0x0000004300437220 */ /* 0x000fe40000410000 */
[C---:B------:R-:W-:Y:S02]  /*f360*/  FMUL.FTZ R68, R2.reuse, R68 ;  /* 0x0000004402447220 */ /* 0x040fe40000410000 */
[C---:B------:R-:W-:Y:S01]  /*f370*/  HMMA.16816.F32.BF16 R160, R176.reuse, R190, R160 ;  /* 0x000000beb0a0723c */ /* 0x040fe200000418a0 */
[----:B------:R-:W2:Y:S01]  /*f380*/  LDSM.16.MT88.4 R188, [R220+0x3000] ;  /* 0x00300000dcbc783b */ /* 0x000ea20000004200 */
[----:B------:R-:W-:Y:S02]  /*f390*/  MUFU.EX2 R175, R34 ;  /* 0x0000002200af7308 */ /* 0x000fe40000000800 */
[----:B------:R-:W-:Y:S02]  /*f3a0*/  FMUL.FTZ R69, R2, R69 ;  /* 0x0000004502457220 */ /* 0x000fe40000410000 */
[C---:B------:R-:W-:Y:S01]  /*f3b0*/  FMUL.FTZ R70, R0.reuse, R70 ;  /* 0x0000004600467220 */ /* 0x040fe20000410000 */
[----:B----4-:R-:W-:Y:S01]  /*f3c0*/  LDSM.16.MT88.4 R20, [R217+0x1000] ;  /* 0x00100000d914783b */ /* 0x010fe20000004200 */
[----:B------:R-:W-:Y:S01]  /*f3d0*/  FMUL.FTZ R71, R0, R71 ;  /* 0x0000004700477220 */ /* 0x000fe20000410000 */
[C---:B-1----:R-:W-:Y:S03]  /*f3e0*/  HMMA.16816.F32.BF16 R164, R176.reuse, R180, R164 ;  /* 0x000000b4b0a4723c */ /* 0x042fe600000418a4 */
[C---:B------:R-:W-:Y:S01]  /*f3f0*/  FMUL.FTZ R72, R2.reuse, R72 ;  /* 0x0000004802487220 */ /* 0x040fe20000410000 */
[----:B------:R-:W-:Y:S01]  /*f400*/  MUFU.EX2 R3, R3 ;  /* 0x0000000300037308 */ /* 0x000fe20000000800 */
        /* <DEDUP_REMOVED lines=70> */
[----:B------:R-:W-:Y:S02]  /*f870*/  LDSM.16.MT88.4 R188, [R217+0x3800] ;  /* 0x00380000d9bc783b */ /* 0x000fe40000004200 */
        /* <DEDUP_REMOVED lines=15> */
[C---:B------:R-:W-:Y:S03]  /*f970*/  HMMA.16816.F32.BF16 R124, R176.reuse, R12, R124 ;  /* 0x0000000cb07c723c */ /* 0x040fe6000004187c */
[C---:B------:R-:W-:Y:S02]  /*f980*/  FMUL.FTZ R130, R0.reuse, R130 ;  /* 0x0000008200827220 */ /* 0x040fe40000410000 */
[----:B------:R-:W-:Y:S02]  /*f990*/  FMUL.FTZ R131, R0, R131 ;  /* 0x0000008300837220 */ /* 0x000fe40000410000 */
[----:B------:R-:W-:Y:S01]  /*f9a0*/  F2FP.BF16.PACK_AB R12, R213, R214 ;  /* 0x000000d6d50c723e */ /* 0x000fe200000010ff */
[--C-:B------:R-:W-:Y:S01]  /*f9b0*/  FFMA.FTZ R49, R49, c[0x0][0x2d0], -R196.reuse ;  /* 0x0000b40031317a23 */ /* 0x100fe200000108c4 */
[----:B------:R-:W-:Y:S03]  /*f9c0*/  F2FP.BF16.PACK_AB R13, R197, R198 ;  /* 0x000000c6c50d723e */ /* 0x000fe600000010ff */
[----:B------:R-:W-:Y:S01]  /*f9d0*/  HMMA.16816.F32.BF16 R128, R176, R14, R128 ;  /* 0x0000000eb080723c */ /* 0x000fe20000041880 */
[----:B------:R-:W1:Y:S01]  /*f9e0*/  LDSM.16.MT88.4 R176, [R221+0x800] ;  /* 0x00080000ddb0783b */ /* 0x000e620000004200 */
[----:B------:R-:W-:Y:S01]  /*f9f0*/  MUFU.EX2 R49, R49 ;  /* 0x0000003100317308 */ /* 0x000fe20000000800 */
[--C-:B------:R-:W-:Y:S02]  /*fa00*/  FFMA.FTZ R36, R36, c[0x0][0x2d0], -R196.reuse ;  /* 0x0000b40024247a23 */ /* 0x100fe400000108c4 */
[----:B------:R-:W-:Y:S02]  /*fa10*/  FFMA.FTZ R37, R37, c[0x0][0x2d0], -R196 ;  /* 0x0000b40025257a23 */ /* 0x000fe400000108c4 */
[----:B------:R-:W-:Y:S01]  /*fa20*/  F2FP.BF16.PACK_AB R14, R211, R212 ;  /* 0x000000d4d30e723e */ /* 0x000fe200000010ff */
[--C-:B------:R-:W-:Y:S01]  /*fa30*/  FFMA.FTZ R38, R38, c[0x0][0x2d0], -R174.reuse ;  /* 0x0000b40026267a23 */ /* 0x100fe200000108ae */
[----:B------:R-:W-:Y:S03]  /*fa40*/  F2FP.BF16.PACK_AB R15, R194, R195 ;  /* 0x000000c3c20f723e */ /* 0x000fe600000010ff */
[----:B------:R-:W-:Y:S01]  /*fa50*/  MUFU.EX2 R36, R36 ;  /* 0x0000002400247308 */ /* 0x000fe20000000800 */
[----:B------:R-:W-:Y:S02]  /*fa60*/  FFMA.FTZ R39, R39, c[0x0][0x2d0], -R174 ;  /* 0x0000b40027277a23 */ /* 0x000fe400000108ae */
[--C-:B------:R-:W-:Y:S01]  /*fa70*/  FFMA.FTZ R40, R40, c[0x0][0x2d0], -R196.reuse ;  /* 0x0000b40028287a23 */ /* 0x100fe200000108c4 */
[C---:B---3--:R-:W-:Y:S05]  /*fa80*/  HMMA.16816.F32.BF16 R4, R12.reuse, R184, R4 ;  /* 0x000000b80c04723c */ /* 0x048fea0000041804 */
[----:B------:R-:W-:Y:S01]  /*fa90*/  FFMA.FTZ R41, R41, c[0x0][0x2d0], -R196 ;  /* 0x0000b40029297a23 */ /* 0x000fe200000108c4 */
[----:B------:R-:W-:Y:S01]  /*faa0*/  MUFU.EX2 R37, R37 ;  /* 0x0000002500257308 */ /* 0x000fe20000000800 */
[--C-:B------:R-:W-:Y:S01]  /*fab0*/  FFMA.FTZ R42, R42, c[0x0][0x2d0], -R174.reuse ;  /* 0x0000b4002a2a7a23 */ /* 0x100fe200000108ae */
[C---:B------:R-:W-:Y:S01]  /*fac0*/  HMMA.16816.F32.BF16 R8, R12.reuse, R186, R8 ;  /* 0x000000ba0c08723c */ /* 0x040fe20000041808 */
[----:B------:R-:W2:Y:S03]  /*fad0*/  LDSM.16.MT88.4 R184, [R218+0x3800] ;  /* 0x00380000dab8783b */ /* 0x000ea60000004200 */
[----:B------:R-:W-:Y:S02]  /*fae0*/  FFMA.FTZ R43, R43, c[0x0][0x2d0], -R174 ;  /* 0x0000b4002b2b7a23 */ /* 0x000fe400000108ae */
[--C-:B------:R-:W-:Y:S02]  /*faf0*/  FFMA.FTZ R44, R44, c[0x0][0x2d0], -R196.reuse ;  /* 0x0000b4002c2c7a23 */ /* 0x100fe400000108c4 */
[C---:B------:R-:W-:Y:S01]  /*fb00*/  HMMA.16816.F32.BF16 R132, R12.reuse, R16, R132 ;  /* 0x000000100c84723c */ /* 0x040fe20000041884 */
[----:B------:R-:W-:Y:S03]  /*fb10*/  MUFU.EX2 R38, R38 ;  /* 0x0000002600267308 */ /* 0x000fe60000000800 */
[----:B------:R-:W-:Y:S02]  /*fb20*/  FFMA.FTZ R45, R45, c[0x0][0x2d0], -R196 ;  /* 0x0000b4002d2d7a23 */ /* 0x000fe400000108c4 */
[--C-:B------:R-:W-:Y:S02]  /*fb30*/  FFMA.FTZ R46, R46, c[0x0][0x2d0], -R174.reuse ;  /* 0x0000b4002e2e7a23 */ /* 0x100fe400000108ae */
[C---:B------:R-:W-:Y:S01]  /*fb40*/  HMMA.16816.F32.BF16 R136, R12.reuse, R18, R136 ;  /* 0x000000120c88723c */ /* 0x040fe20000041888 */
[----:B------:R-:W3:Y:S02]  /*fb50*/  LDSM.16.MT88.4 R16, [R221+0x3800] ;  /* 0x00380000dd10783b */ /* 0x000ee40000004200 */
[----:B------:R-:W-:Y:S01]  /*fb60*/  MUFU.EX2 R39, R39 ;  /* 0x0000002700277308 */ /* 0x000fe20000000800 */
[----:B------:R-:W-:Y:S02]  /*fb70*/  FFMA.FTZ R47, R47, c[0x0][0x2d0], -R174 ;  /* 0x0000b4002f2f7a23 */ /* 0x000fe400000108ae */
[----:B------:R-:W-:Y:S02]  /*fb80*/  FFMA.FTZ R48, R48, c[0x0][0x2d0], -R196 ;  /* 0x0000b40030307a23 */ /* 0x000fe400000108c4 */
[C---:B-1----:R-:W-:Y:S04]  /*fb90*/  HMMA.16816.F32.BF16 R140, R12.reuse, R176, R140 ;  /* 0x000000b00c8c723c */ /* 0x042fe8000004188c */
[--C-:B------:R-:W-:Y:S01]  /*fba0*/  FFMA.FTZ R50, R50, c[0x0][0x2d0], -R174.reuse ;  /* 0x0000b40032327a23 */ /* 0x100fe200000108ae */
[----:B------:R-:W-:Y:S01]  /*fbb0*/  MUFU.EX2 R40, R40 ;  /* 0x0000002800287308 */ /* 0x000fe20000000800 */
[----:B------:R-:W-:Y:S02]  /*fbc0*/  FFMA.FTZ R174, R51, c[0x0][0x2d0], -R174 ;  /* 0x0000b40033ae7a23 */ /* 0x000fe400000108ae */
[C---:B------:R-:W-:Y:S01]  /*fbd0*/  HMMA.16816.F32.BF16 R144, R12.reuse, R178, R144 ;  /* 0x000000b20c90723c */ /* 0x040fe20000041890 */
[----:B------:R-:W1:Y:S06]  /*fbe0*/  LDSM.16.MT88.4 R176, [R220+0x3800] ;  /* 0x00380000dcb0783b */ /* 0x000e6c0000004200 */
[----:B------:R-:W-:Y:S01]  /*fbf0*/  MUFU.EX2 R174, R174 ;  /* 0x000000ae00ae7308 */ /* 0x000fe20000000800 */
[C---:B------:R-:W-:Y:S08]  /*fc00*/  HMMA.16816.F32.BF16 R148, R12.reuse, R180, R148 ;  /* 0x000000b40c94723c */ /* 0x040ff00000041894 */
[C---:B------:R-:W-:Y:S01]  /*fc10*/  HMMA.16816.F32.BF16 R152, R12.reuse, R182, R152 ;  /* 0x000000b60c98723c */ /* 0x040fe20000041898 */
[----:B------:R-:W4:Y:S01]  /*fc20*/  LDSM.16.MT88.4 R180, [R217+0x6800] ;  /* 0x00680000d9b4783b */ /* 0x000f220000004200 */
[----:B------:R-:W-:Y:S06]  /*fc30*/  MUFU.EX2 R41, R41 ;  /* 0x0000002900297308 */ /* 0x000fec0000000800 */
[C---:B------:R-:W-:Y:S04]  /*fc40*/  HMMA.16816.F32.BF16 R156, R12.reuse, R188, R156 ;  /* 0x000000bc0c9c723c */ /* 0x040fe8000004189c */
[----:B------:R-:W-:Y:S04]  /*fc50*/  MUFU.EX2 R42, R42 ;  /* 0x0000002a002a7308 */ /* 0x000fe80000000800 */
[C---:B------:R-:W-:Y:S01]  /*fc60*/  HMMA.16816.F32.BF16 R160, R12.reuse, R190, R160 ;  /* 0x000000be0ca0723c */ /* 0x040fe200000418a0 */
[----:B------:R-:W4:Y:S05]  /*fc70*/  LDSM.16.MT88.4 R188, [R218+0x6800] ;  /* 0x00680000dabc783b */ /* 0x000f2a0000004200 */
[----:B------:R-:W-:Y:S02]  /*fc80*/  MUFU.EX2 R43, R43 ;  /* 0x0000002b002b7308 */ /* 0x000fe40000000800 */
[C---:B--2---:R-:W-:Y:S08]  /*fc90*/  HMMA.16816.F32.BF16 R164, R12.reuse, R184, R164 ;  /* 0x000000b80ca4723c */ /* 0x044ff000000418a4 */
[C---:B------:R-:W-:Y:S01]  /*fca0*/  HMMA.16816.F32.BF16 R168, R12.reuse, R186, R168 ;  /* 0x000000ba0ca8723c */ /* 0x040fe200000418a8 */
[----:B------:R-:W2:Y:S01]  /*fcb0*/  LDSM.16.MT88.4 R184, [R221+0x6800] ;  /* 0x00680000ddb8783b */ /* 0x000ea20000004200 */
[----:B------:R-:W-:Y:S06]  /*fcc0*/  MUFU.EX2 R44, R44 ;  /* 0x0000002c002c7308 */ /* 0x000fec0000000800 */
[C---:B---3--:R-:W-:Y:S04]  /*fcd0*/  HMMA.16816.F32.BF16 R52, R12.reuse, R16, R52 ;  /* 0x000000100c34723c */ /* 0x048fe80000041834 */
[----:B------:R-:W-:Y:S04]  /*fce0*/  MUFU.EX2 R45, R45 ;  /* 0x0000002d002d7308 */ /* 0x000fe80000000800 */
[C---:B------:R-:W-:Y:S01]  /*fcf0*/  HMMA.16816.F32.BF16 R56, R12.reuse, R18, R56 ;  /* 0x000000120c38723c */ /* 0x040fe20000041838 */
[----:B------:R-:W3:Y:S05]  /*fd00*/  LDSM.16.MT88.4 R16, [R220+0x6800] ;  /* 0x00680000dc10783b */ /* 0x000eea0000004200 */
[----:B------:R-:W-:Y:S02]  /*fd10*/  MUFU.EX2 R46, R46 ;  /* 0x0000002e002e7308 */ /* 0x000fe40000000800 */
[C---:B-1----:R-:W-:Y:S08]  /*fd20*/  HMMA.16816.F32.BF16 R60, R12.reuse, R176, R60 ;  /* 0x000000b00c3c723c */ /* 0x042ff0000004183c */
[C---:B------:R-:W-:Y:S01]  /*fd30*/  HMMA.16816.F32.BF16 R64, R12.reuse, R178, R64 ;  /* 0x000000b20c40723c */ /* 0x040fe20000041840 */
[----:B------:R-:W1:Y:S01]  /*fd40*/  LDSM.16.MT88.4 R176, [R217+0x9800] ;  /* 0x00980000d9b0783b */ /* 0x000e620000004200 */
[----:B------:R-:W-:Y:S06]  /*fd50*/  MUFU.EX2 R47, R47 ;  /* 0x0000002f002f7308 */ /* 0x000fec0000000800 */
[C---:B----4-:R-:W-:Y:S04]  /*fd60*/  HMMA.16816.F32.BF16 R68, R12.reuse, R180, R68 ;  /* 0x000000b40c44723c */ /* 0x050fe80000041844 */
[----:B------:R-:W-:Y:S04]  /*fd70*/  MUFU.EX2 R48, R48 ;  /* 0x0000003000307308 */ /* 0x000fe80000000800 */
[C---:B------:R-:W-:Y:S01]  /*fd80*/  HMMA.16816.F32.BF16 R72, R12.reuse, R182, R72 ;  /* 0x000000b60c48723c */ /* 0x040fe20000041848 */
[----:B------:R-:W4:Y:S05]  /*fd90*/  LDSM.16.MT88.4 R180, [R218+0x9800] ;  /* 0x00980000dab4783b */ /* 0x000f2a0000004200 */
[----:B------:R-:W-:Y:S02]  /*fda0*/  MUFU.EX2 R50, R50 ;  /* 0x0000003200327308 */ /* 0x000fe40000000800 */
[C---:B------:R-:W-:Y:S08]  /*fdb0*/  HMMA.16816.F32.BF16 R76, R12.reuse, R188, R76 ;  /* 0x000000bc0c4c723c */ /* 0x040ff0000004184c */
[C---:B------:R-:W-:Y:S01]  /*fdc0*/  HMMA.16816.F32.BF16 R80, R12.reuse, R190, R80 ;  /* 0x000000be0c50723c */ /* 0x040fe20000041850 */
[----:B------:R-:W-:Y:S07]  /*fdd0*/  MUFU.EX2 R191, R26 ;  /* 0x0000001a00bf7308 */ /* 0x000fee0000000800 */
[C---:B--2---:R-:W-:Y:S03]  /*fde0*/  HMMA.16816.F32.BF16 R84, R12.reuse, R184, R84 ;  /* 0x000000b80c54723c */ /* 0x044fe60000041854 */
[----:B------:R2:W1:Y:S05]  /*fdf0*/  MUFU.EX2 R190, R27 ;  /* 0x0000001b00be7308 */ /* 0x00046a0000000800 */
[C---:B------:R-:W-:Y:S01]  /*fe00*/  HMMA.16816.F32.BF16 R88, R12.reuse, R186, R88 ;  /* 0x000000ba0c58723c */ /* 0x040fe20000041858 */
[----:B------:R-:W4:Y:S04]  /*fe10*/  LDSM.16.MT88.4 R184, [R221+0x9800] ;  /* 0x00980000ddb8783b */ /* 0x000f280000004200 */
[----:B------:R-:W-:Y:S03]  /*fe20*/  MUFU.EX2 R189, R30 ;  /* 0x0000001e00bd7308 */ /* 0x000fe60000000800 */
[C---:B---3--:R-:W-:Y:S07]  /*fe30*/  HMMA.16816.F32.BF16 R92, R12.reuse, R16, R92 ;  /* 0x000000100c5c723c */ /* 0x048fee000004185c */
[----:B------:R-:W-:Y:S01]  /*fe40*/  MUFU.EX2 R188, R31 ;  /* 0x0000001f00bc7308 */ /* 0x000fe20000000800 */
[C---:B------:R-:W-:Y:S01]  /*fe50*/  HMMA.16816.F32.BF16 R96, R12.reuse, R18, R96 ;  /* 0x000000120c60723c */ /* 0x040fe20000041860 */
[----:B------:R-:W3:Y:S06]  /*fe60*/  LDSM.16.MT88.4 R16, [R220+0x9800] ;  /* 0x00980000dc10783b */ /* 0x000eec0000004200 */
[----:B--2---:R-:W2:Y:S01]  /*fe70*/  LDSM.16.MT88.4 R24, [R218+0x1000] ;  /* 0x00100000da18783b */ /* 0x004ea20000004200 */
[C---:B-1----:R-:W-:Y:S08]  /*fe80*/  HMMA.16816.F32.BF16 R100, R12.reuse, R176, R100 ;  /* 0x000000b00c64723c */ /* 0x042ff00000041864 */
[C---:B------:R-:W-:Y:S01]  /*fe90*/  HMMA.16816.F32.BF16 R104, R12.reuse, R178, R104 ;  /* 0x000000b20c68723c */ /* 0x040fe20000041868 */
[----:B------:R-:W-:Y:S07]  /*fea0*/  LDSM.16.MT88.4 R176, [R220+0x1000] ;  /* 0x00100000dcb0783b */ /* 0x000fee0000004200 */
[C---:B----4-:R-:W-:Y:S08]  /*feb0*/  HMMA.16816.F32.BF16 R108, R12.reuse, R180, R108 ;  /* 0x000000b40c6c723c */ /* 0x050ff0000004186c */
[C---:B------:R-:W-:Y:S01]  /*fec0*/  HMMA.16816.F32.BF16 R112, R12.reuse, R182, R112 ;  /* 0x000000b60c70723c */ /* 0x040fe20000041870 */
[----:B------:R-:W-:Y:S07]  /*fed0*/  LDSM.16.MT88.4 R180, [R217+0x4000] ;  /* 0x00400000d9b4783b */ /* 0x000fee0000004200 */
[C---:B------:R-:W-:Y:S08]  /*fee0*/  HMMA.16816.F32.BF16 R116, R12.reuse, R184, R116 ;  /* 0x000000b80c74723c */ /* 0x040ff00000041874 */
[C---:B------:R-:W-:Y:S01]  /*fef0*/  HMMA.16816.F32.BF16 R120, R12.reuse, R186, R120 ;  /* 0x000000ba0c78723c */ /* 0x040fe20000041878 */
[----:B------:R-:W-:Y:S07]  /*ff00*/  LDSM.16.MT88.4 R184, [R217+0x2800] ;  /* 0x00280000d9b8783b */ /* 0x000fee0000004200 */
[C---:B---3--:R-:W-:Y:S08]  /*ff10*/  HMMA.16816.F32.BF16 R124, R12.reuse, R16, R124 ;  /* 0x000000100c7c723c */ /* 0x048ff0000004187c */
[----:B------:R-:W-:Y:S01]  /*ff20*/  HMMA.16816.F32.BF16 R128, R12, R18, R128 ;  /* 0x000000120c80723c */ /* 0x000fe20000041880 */
[----:B------:R-:W1:Y:S06]  /*ff30*/  LDSM.16.MT88.4 R16, [R221+0x1000] ;  /* 0x00100000dd10783b */ /* 0x000e6c0000004200 */
[----:B------:R-:W-:Y:S02]  /*ff40*/  F2FP.BF16.PACK_AB R12, R209, R210 ;  /* 0x000000d2d10c723e */ /* 0x000fe400000010ff */
[----:B------:R-:W-:Y:S03]  /*ff50*/  F2FP.BF16.PACK_AB R13, R192, R193 ;  /* 0x000000c1c00d723e */ /* 0x000fe600000010ff */
[----:B------:R-:W-:Y:S02]  /*ff60*/  F2FP.BF16.PACK_AB R14, R207, R208 ;  /* 0x000000d0cf0e723e */ /* 0x000fe400000010ff */
[----:B------:R-:W-:Y:S07]  /*ff70*/  F2FP.BF16.PACK_AB R15, R190, R191 ;  /* 0x000000bfbe0f723e */ /* 0x000fee00000010ff */
        /* <DEDUP_REMOVED lines=26> */
[----:B------:R-:W2:Y:S07]  /*10120*/  LDSM.16.MT88.4 R176, [R218+0xa000] ;  /* 0x00a00000dab0783b */ /* 0x000eae0000004200 */
[C---:B------:R-:W-:Y:S07]  /*10130*/  HMMA.16816.F32.BF16 R76, R12.reuse, R180, R76 ;  /* 0x000000b40c4c723c */ /* 0x040fee000004184c */
[----:B------:R-:W-:Y:S01]  /*10140*/  MOV R181, R205 ;  /* 0x000000cd00b57202 */ /* 0x000fe20000000f00 */
[C---:B------:R-:W-:Y:S01]  /*10150*/  HMMA.16816.F32.BF16 R80, R12.reuse, R182, R80 ;  /* 0x000000b60c50723c */ /* 0x040fe20000041850 */
[----:B------:R-:W4:Y:S01]  /*10160*/  LDL.LU R182, [R1+0x8] ;  /* 0x0000080001b67983 */ /* 0x000f220000300800 */
[----:B------:R1:W1:Y:S02]  /*10170*/  MUFU.EX2 R205, R29 ;  /* 0x0000001d00cd7308 */ /* 0x0002640000000800 */
[----:B------:R-:W-:Y:S03]  /*10180*/  MOV R180, R204 ;  /* 0x000000cc00b47202 */ /* 0x000fe60000000f00 */
[----:B------:R-:W-:Y:S01]  /*10190*/  MOV R183, R203 ;  /* 0x000000cb00b77202 */ /* 0x000fe20000000f00 */
[C---:B---3--:R-:W-:Y:S04]  /*101a0*/  HMMA.16816.F32.BF16 R84, R12.reuse, R20, R84 ;  /* 0x000000140c54723c */ /* 0x048fe80000041854 */
[----:B------:R-:W-:Y:S04]  /*101b0*/  MUFU.EX2 R204, R32 ;  /* 0x0000002000cc7308 */ /* 0x000fe80000000800 */
[C---:B------:R-:W-:Y:S01]  /*101c0*/  HMMA.16816.F32.BF16 R88, R12.reuse, R22, R88 ;  /* 0x000000160c58723c */ /* 0x040fe20000041858 */
[----:B------:R-:W3:Y:S05]  /*101d0*/  LDSM.16.MT88.4 R20, [R221+0xa000] ;  /* 0x00a00000dd14783b */ /* 0x000eea0000004200 */
[----:B------:R3:W3:Y:S02]  /*101e0*/  MUFU.EX2 R203, R33 ;  /* 0x0000002100cb7308 */ /* 0x0006e40000000800 */
[C---:B--2---:R-:W-:Y:S01]  /*101f0*/  HMMA.16816.F32.BF16 R92, R12.reuse, R24, R92 ;  /* 0x000000180c5c723c */ /* 0x044fe2000004185c */
[----:B-1----:R-:W-:Y:S07]  /*10200*/  LDSM.16.MT88.4 R28, [R218+0x1800] ;  /* 0x00180000da1c783b */ /* 0x002fee0000004200 */
[C---:B------:R-:W-:Y:S01]  /*10210*/  HMMA.16816.F32.BF16 R96, R12.reuse, R26, R96 ;  /* 0x0000001a0c60723c */ /* 0x040fe20000041860 */
[----:B------:R-:W1:Y:S07]  /*10220*/  LDSM.16.MT88.4 R24, [R220+0xa000] ;  /* 0x00a00000dc18783b */ /* 0x000e6e0000004200 */
[C---:B------:R-:W-:Y:S01]  /*10230*/  HMMA.16816.F32.BF16 R100, R12.reuse, R16, R100 ;  /* 0x000000100c64723c */ /* 0x040fe20000041864 */
[----:B---3--:R-:W-:Y:S07]  /*10240*/  LDSM.16.MT88.4 R32, [R221+0x1800] ;  /* 0x00180000dd20783b */ /* 0x008fee0000004200 */
[C---:B------:R-:W-:Y:S01]  /*10250*/  HMMA.16816.F32.BF16 R104, R12.reuse, R18, R104 ;  /* 0x000000120c68723c */ /* 0x040fe20000041868 */
[----:B------:R-:W2:Y:S07]  /*10260*/  LDSM.16.MT88.4 R16, [R217+0x1800] ;  /* 0x00180000d910783b */ /* 0x000eae0000004200 */
[C---:B------:R-:W-:Y:S01]  /*10270*/  HMMA.16816.F32.BF16 R108, R12.reuse, R176, R108 ;  /* 0x000000b00c6c723c */ /* 0x040fe2000004186c */
[----:B------:R-:W3:Y:S06]  /*10280*/  LDL.LU R177, [R1+0x4] ;  /* 0x0000040001b17983 */ /* 0x000eec0000300800 */
[----:B------:R-:W-:Y:S01]  /*10290*/  MOV R176, R180 ;  /* 0x000000b400b07202 */ /* 0x000fe20000000f00 */
[C---:B------:R-:W-:Y:S07]  /*102a0*/  HMMA.16816.F32.BF16 R112, R12.reuse, R178, R112 ;  /* 0x000000b20c70723c */ /* 0x040fee0000041870 */
[----:B------:R-:W-:Y:S01]  /*102b0*/  MOV R179, R181 ;  /* 0x000000b500b37202 */ /* 0x000fe20000000f00 */
[C---:B------:R-:W-:Y:S08]  /*102c0*/  HMMA.16816.F32.BF16 R116, R12.reuse, R20, R116 ;  /* 0x000000140c74723c */ /* 0x040ff00000041874 */
[C---:B------:R-:W-:Y:S01]  /*102d0*/  HMMA.16816.F32.BF16 R120, R12.reuse, R22, R120 ;  /* 0x000000160c78723c */ /* 0x040fe20000041878 */
[----:B------:R-:W2:Y:S07]  /*102e0*/  LDSM.16.MT88.4 R20, [R220+0x1800] ;  /* 0x00180000dc14783b */ /* 0x000eae0000004200 */
        /* <DEDUP_REMOVED lines=30> */
[----:B------:R-:W-:Y:S07]  /*104d0*/  LDSM.16.MT88.4 R32, [R217+0x5000] ;  /* 0x00500000d920783b */ /* 0x000fee0000004200 */
        /* <DEDUP_REMOVED lines=11> */
[----:B------:R-:W2:Y:S03]  /*10590*/  LDSM.16.MT88.4 R28, [R220+0xa800] ;  /* 0x00a80000dc1c783b */ /* 0x000ea60000004200 */
[----:B----4-:R-:W-:Y:S04]  /*105a0*/  FFMA.FTZ R0, R0, R182, R199 ;  /* 0x000000b600007223 */ /* 0x010fe800000100c7 */
[C---:B------:R-:W-:Y:S04]  /*105b0*/  HMMA.16816.F32.BF16 R100, R12.reuse, R20, R100 ;  /* 0x000000140c64723c */ /* 0x040fe80000041864 */
[----:B------:R-:W-:Y:S04]  /*105c0*/  FADD.FTZ R0, R202, R0 ;  /* 0x00000000ca007221 */ /* 0x000fe80000010000 */
[C---:B------:R-:W-:Y:S01]  /*105d0*/  HMMA.16816.F32.BF16 R104, R12.reuse, R22, R104 ;  /* 0x000000160c68723c */ /* 0x040fe20000041868 */
[----:B------:R-:W4:Y:S03]  /*105e0*/  LDSM.16.MT88.4 R20, [R217+0x2000] ;  /* 0x00200000d914783b */ /* 0x000f260000004200 */
[----:B------:R-:W-:Y:S04]  /*105f0*/  FADD.FTZ R0, R201, R0 ;  /* 0x00000000c9007221 */ /* 0x000fe80000010000 */
[C---:B-1----:R-:W-:Y:S04]  /*10600*/  HMMA.16816.F32.BF16 R108, R12.reuse, R24, R108 ;  /* 0x000000180c6c723c */ /* 0x042fe8000004186c */
[----:B------:R-:W-:Y:S04]  /*10610*/  FADD.FTZ R0, R200, R0 ;  /* 0x00000000c8007221 */ /* 0x000fe80000010000 */
[C---:B------:R-:W-:Y:S01]  /*10620*/  HMMA.16816.F32.BF16 R112, R12.reuse, R26, R112 ;  /* 0x0000001a0c70723c */ /* 0x040fe20000041870 */
[----:B------:R-:W1:Y:S03]  /*10630*/  LDSM.16.MT88.4 R24, [R218+0x2000] ;  /* 0x00200000da18783b */ /* 0x000e660000004200 */
[----:B------:R-:W-:Y:S04]  /*10640*/  FADD.FTZ R0, R198, R0 ;  /* 0x00000000c6007221 */ /* 0x000fe80000010000 */
[C---:B--2---:R-:W-:Y:S04]  /*10650*/  HMMA.16816.F32.BF16 R116, R12.reuse, R16, R116 ;  /* 0x000000100c74723c */ /* 0x044fe80000041874 */
[----:B------:R-:W-:Y:S04]  /*10660*/  FADD.FTZ R0, R197, R0 ;  /* 0x00000000c5007221 */ /* 0x000fe80000010000 */
[C---:B------:R-:W-:Y:S01]  /*10670*/  HMMA.16816.F32.BF16 R120, R12.reuse, R18, R120 ;  /* 0x000000120c78723c */ /* 0x040fe20000041878 */
[----:B------:R-:W2:Y:S03]  /*10680*/  LDSM.16.MT88.4 R16, [R221+0x2000] ;  /* 0x00200000dd10783b */ /* 0x000ea60000004200 */
[----:B------:R-:W-:Y:S04]  /*10690*/  FADD.FTZ R0, R195, R0 ;  /* 0x00000000c3007221 */ /* 0x000fe80000010000 */
[C---:B------:R-:W-:Y:S04]  /*106a0*/  HMMA.16816.F32.BF16 R124, R12.reuse, R28, R124 ;  /* 0x0000001c0c7c723c */ /* 0x040fe8000004187c */
[----:B---3--:R-:W-:Y:S01]  /*106b0*/  FFMA.FTZ R2, R2, R177, R215 ;  /* 0x000000b102027223 */ /* 0x008fe200000100d7 */
[----:B------:R-:W-:Y:S01]  /*106c0*/  MOV R177, R183 ;  /* 0x000000b700b17202 */ /* 0x000fe20000000f00 */
        /* <DEDUP_REMOVED lines=14> */
[C---:B----4-:R-:W-:Y:S03]  /*107b0*/  HMMA.16816.F32.BF16 R4, R12.reuse, R20, R4 ;  /* 0x000000140c04723c */ /* 0x050fe60000041804 */
[----:B------:R-:W-:Y:S02]  /*107c0*/  FADD.FTZ R0, R189, R0 ;  /* 0x00000000bd007221 */ /* 0x000fe40000010000 */
[----:B------:R-:W-:Y:S02]  /*107d0*/  FADD.FTZ R2, R214, R2 ;  /* 0x00000002d6027221 */ /* 0x000fe40000010000 */
[----:B------:R-:W-:Y:S01]  /*107e0*/  FADD.FTZ R0, R188, R0 ;  /* 0x00000000bc007221 */ /* 0x000fe20000010000 */
[C---:B------:R-:W-:Y:S01]  /*107f0*/  HMMA.16816.F32.BF16 R8, R12.reuse, R22, R8 ;  /* 0x000000160c08723c */ /* 0x040fe20000041808 */
[----:B------:R-:W4:Y:S03]  /*10800*/  LDSM.16.MT88.4 R20, [R218+0x5000] ;  /* 0x00500000da14783b */ /* 0x000f260000004200 */
[----:B------:R-:W-:Y:S01]  /*10810*/  FADD.FTZ R0, R175, R0 ;  /* 0x00000000af007221 */ /* 0x000fe20000010000 */
[----:B------:R-:W-:Y:S01]  /*10820*/  MOV R175, R172 ;  /* 0x000000ac00af7202 */ /* 0x000fe20000000f00 */
        /* <DEDUP_REMOVED lines=26> */
[----:B------:R-:W3:Y:S03]  /*109d0*/  LDSM.16.MT88.4 R32, [R218+0x8000] ;  /* 0x00800000da20783b */ /* 0x000ee60000004200 */
[----:B------:R-:W-:Y:S04]  /*109e0*/  FADD.FTZ R2, R205, R2 ;  /* 0x00000002cd027221 */ /* 0x000fe80000010000 */
[C---:B----4-:R-:W-:Y:S04]  /*109f0*/  HMMA.16816.F32.BF16 R164, R12.reuse, R20, R164 ;  /* 0x000000140ca4723c */ /* 0x050fe800000418a4 */
        /* <DEDUP_REMOVED lines=14> */
[C---:B---3--:R-:W-:Y:S04]  /*10ae0*/  HMMA.16816.F32.BF16 R68, R12.reuse, R28, R68 ;  /* 0x0000001c0c44723c */ /* 0x048fe80000041844 */
[----:B------:R-:W-:Y:S04]  /*10af0*/  FADD.FTZ R0, R44, R2 ;  /* 0x000000022c007221 */ /* 0x000fe80000010000 */
[C---:B------:R-:W-:Y:S01]  /*10b00*/  HMMA.16816.F32.BF16 R72, R12.reuse, R30, R72 ;  /* 0x0000001e0c48723c */ /* 0x040fe20000041848 */
[----:B------:R-:W3:Y:S03]  /*10b10*/  LDSM.16.MT88.4 R28, [R218+0xb000] ;  /* 0x00b00000da1c783b */ /* 0x000ee60000004200 */
[----:B------:R-:W-:Y:S04]  /*10b20*/  FADD.FTZ R0, R45, R0 ;  /* 0x000000002d007221 */ /* 0x000fe80000010000 */
[C---:B------:R-:W-:Y:S04]  /*10b30*/  HMMA.16816.F32.BF16 R76, R12.reuse, R32, R76 ;  /* 0x000000200c4c723c */ /* 0x040fe8000004184c */
[----:B------:R-:W-:Y:S02]  /*10b40*/  FADD.FTZ R2, R48, R0 ;  /* 0x0000000030027221 */ /* 0x000fe40000010000 */
[----:B------:R-:W-:Y:S02]  /*10b50*/  FADD.FTZ R0, R50, R3 ;  /* 0x0000000332007221 */ /* 0x000fe40000010000 */
[C---:B------:R-:W-:Y:S01]  /*10b60*/  HMMA.16816.F32.BF16 R80, R12.reuse, R34, R80 ;  /* 0x000000220c50723c */ /* 0x040fe20000041850 */
[----:B------:R-:W-:Y:S03]  /*10b70*/  LDSM.16.MT88.4 R32, [R217+0x5800] ;  /* 0x00580000d920783b */ /* 0x000fe60000004200 */
[----:B------:R-:W-:Y:S02]  /*10b80*/  FADD.FTZ R2, R49, R2 ;  /* 0x0000000231027221 */ /* 0x000fe40000010000 */
[C---:B------:R-:W-:Y:S02]  /*10b90*/  FADD.FTZ R0, R174.reuse, R0 ;  /* 0x00000000ae007221 */ /* 0x040fe40000010000 */
[C---:B----4-:R-:W-:Y:S01]  /*10ba0*/  HMMA.16816.F32.BF16 R84, R12.reuse, R20, R84 ;  /* 0x000000140c54723c */ /* 0x050fe20000041854 */
[----:B------:R-:W-:Y:S06]  /*10bb0*/  STL [R1+0x4], R2 ;  /* 0x0000040201007387 */ /* 0x000fec0000100800 */
[----:B------:R-:W-:Y:S01]  /*10bc0*/  STL [R1+0x8], R0 ;  /* 0x0000080001007387 */ /* 0x000fe20000100800 */
[C---:B------:R-:W-:Y:S05]  /*10bd0*/  HMMA.16816.F32.BF16 R88, R12.reuse, R22, R88 ;  /* 0x000000160c58723c */ /* 0x040fea0000041858 */
[----:B------:R-:W4:Y:S03]  /*10be0*/  LDSM.16.MT88.4 R20, [R221+0xb000] ;  /* 0x00b00000dd14783b */ /* 0x000f260000004200 */
        /* <DEDUP_REMOVED lines=13> */
[----:B------:R-:W-:Y:S01]  /*10cc0*/  HMMA.16816.F32.BF16 R128, R12, R26, R128 ;  /* 0x0000001a0c80723c */ /* 0x000fe20000041880 */
[----:B------:R-:W1:Y:S06]  /*10cd0*/  LDSM.16.MT88.4 R24, [R218+0x5800] ;  /* 0x00580000da18783b */ /* 0x000e6c0000004200 */
[----:B------:R-:W-:Y:S02]  /*10ce0*/  F2FP.BF16.PACK_AB R12, R45, R44 ;  /* 0x0000002c2d0c723e */ /* 0x000fe400000010ff */
[----:B------:R-:W-:Y:S03]  /*10cf0*/  F2FP.BF16.PACK_AB R13, R47, R46 ;  /* 0x0000002e2f0d723e */ /* 0x000fe600000010ff */
[----:B------:R-:W-:Y:S02]  /*10d00*/  F2FP.BF16.PACK_AB R14, R49, R48 ;  /* 0x00000030310e723e */ /* 0x000fe400000010ff */
[----:B------:R-:W-:Y:S02]  /*10d10*/  F2FP.BF16.PACK_AB R15, R174, R50 ;  /* 0x00000032ae0f723e */ /* 0x000fe400000010ff */
[----:B------:R-:W-:Y:S05]  /*10d20*/  MOV R174, R173 ;  /* 0x000000ad00ae7202 */ /* 0x000fea0000000f00 */
[C---:B------:R-:W-:Y:S01]  /*10d30*/  HMMA.16816.F32.BF16 R180, R12.reuse, R184, R4 ;  /* 0x000000b80cb4723c */ /* 0x040fe20000041804 */
[----:B------:R-:W1:Y:S07]  /*10d40*/  LDSM.16.MT88.4 R4, [R221+0x5800] ;  /* 0x00580000dd04783b */ /* 0x000e6e0000004200 */
        /* <DEDUP_REMOVED lines=11> */
[C---:B------:R-:W-:Y:S08]  /*10e00*/  HMMA.16816.F32.BF16 R156, R12.reuse, R32, R156 ;  /* 0x000000200c9c723c */ /* 0x040ff0000004189c */
[C---:B------:R-:W-:Y:S01]  /*10e10*/  HMMA.16816.F32.BF16 R160, R12.reuse, R34, R160 ;  /* 0x000000220ca0723c */ /* 0x040fe200000418a0 */
[----:B------:R-:W4:Y:S07]  /*10e20*/  LDSM.16.MT88.4 R32, [R220+0x8800] ;  /* 0x00880000dc20783b */ /* 0x000f2e0000004200 */
[C---:B-1----:R-:W-:Y:S08]  /*10e30*/  HMMA.16816.F32.BF16 R164, R12.reuse, R24, R164 ;  /* 0x000000180ca4723c */ /* 0x042ff000000418a4 */
[C---:B------:R-:W-:Y:S08]  /*10e40*/  HMMA.16816.F32.BF16 R168, R12.reuse, R26, R168 ;  /* 0x0000001a0ca8723c */ /* 0x040ff000000418a8 */
[C---:B------:R-:W-:Y:S08]  /*10e50*/  HMMA.16816.F32.BF16 R52, R12.reuse, R4, R52 ;  /* 0x000000040c34723c */ /* 0x040ff00000041834 */
[C---:B------:R-:W-:Y:S01]  /*10e60*/  HMMA.16816.F32.BF16 R56, R12.reuse, R6, R56 ;  /* 0x000000060c38723c */ /* 0x040fe20000041838 */
[----:B------:R-:W1:Y:S07]  /*10e70*/  LDSM.16.MT88.4 R4, [R217+0xb800] ;  /* 0x00b80000d904783b */ /* 0x000e6e0000004200 */
[C---:B------:R-:W-:Y:S08]  /*10e80*/  HMMA.16816.F32.BF16 R60, R12.reuse, R8, R60 ;  /* 0x000000080c3c723c */ /* 0x040ff0000004183c */
[C---:B------:R-:W-:Y:S01]  /*10e90*/  HMMA.16816.F32.BF16 R64, R12.reuse, R10, R64 ;  /* 0x0000000a0c40723c */ /* 0x040fe20000041840 */
[----:B------:R-:W1:Y:S07]  /*10ea0*/  LDSM.16.MT88.4 R8, [R218+0xb800] ;  /* 0x00b80000da08783b */ /* 0x000e6e0000004200 */
[C---:B--2---:R-:W-:Y:S08]  /*10eb0*/  HMMA.16816.F32.BF16 R68, R12.reuse, R16, R68 ;  /* 0x000000100c44723c */ /* 0x044ff00000041844 */
[C---:B------:R-:W-:Y:S01]  /*10ec0*/  HMMA.16816.F32.BF16 R72, R12.reuse, R18, R72 ;  /* 0x000000120c48723c */ /* 0x040fe20000041848 */
[----:B------:R-:W2:Y:S07]  /*10ed0*/  LDSM.16.MT88.4 R16, [R221+0xb800] ;  /* 0x00b80000dd10783b */ /* 0x000eae0000004200 */
[C---:B---3--:R-:W-:Y:S08]  /*10ee0*/  HMMA.16816.F32.BF16 R76, R12.reuse, R20, R76 ;  /* 0x000000140c4c723c */ /* 0x048ff0000004184c */
[C---:B------:R-:W-:Y:S08]  /*10ef0*/  HMMA.16816.F32.BF16 R80, R12.reuse, R22, R80 ;  /* 0x000000160c50723c */ /* 0x040ff00000041850 */
[C---:B------:R-:W-:Y:S08]  /*10f00*/  HMMA.16816.F32.BF16 R84, R12.reuse, R28, R84 ;  /* 0x0000001c0c54723c */ /* 0x040ff00000041854 */
[C---:B------:R-:W-:Y:S08]  /*10f10*/  HMMA.16816.F32.BF16 R88, R12.reuse, R30, R88 ;  /* 0x0000001e0c58723c */ /* 0x040ff00000041858 */
[C---:B----4-:R-:W-:Y:S08]  /*10f20*/  HMMA.16816.F32.BF16 R92, R12.reuse, R32, R92 ;  /* 0x000000200c5c723c */ /* 0x050ff0000004185c */
[C---:B------:R-:W-:Y:S08]  /*10f30*/  HMMA.16816.F32.BF16 R96, R12.reuse, R34, R96 ;  /* 0x000000220c60723c */ /* 0x040ff00000041860 */
[C---:B-1----:R-:W-:Y:S08]  /*10f40*/  HMMA.16816.F32.BF16 R100, R12.reuse, R4, R100 ;  /* 0x000000040c64723c */ /* 0x042ff00000041864 */
[C---:B------:R-:W-:Y:S01]  /*10f50*/  HMMA.16816.F32.BF16 R104, R12.reuse, R6, R104 ;  /* 0x000000060c68723c */ /* 0x040fe20000041868 */
[----:B------:R-:W1:Y:S07]  /*10f60*/  LDSM.16.MT88.4 R4, [R220+0xb800] ;  /* 0x00b80000dc04783b */ /* 0x000e6e0000004200 */
[C---:B------:R-:W-:Y:S08]  /*10f70*/  HMMA.16816.F32.BF16 R108, R12.reuse, R8, R108 ;  /* 0x000000080c6c723c */ /* 0x040ff0000004186c */
[C---:B------:R-:W-:Y:S08]  /*10f80*/  HMMA.16816.F32.BF16 R112, R12.reuse, R10, R112 ;  /* 0x0000000a0c70723c */ /* 0x040ff00000041870 */
[C---:B--2---:R-:W-:Y:S08]  /*10f90*/  HMMA.16816.F32.BF16 R116, R12.reuse, R16, R116 ;  /* 0x000000100c74723c */ /* 0x044ff00000041874 */
[C---:B------:R-:W-:Y:S08]  /*10fa0*/  HMMA.16816.F32.BF16 R120, R12.reuse, R18, R120 ;  /* 0x000000120c78723c */ /* 0x040ff00000041878 */
[C---:B-1----:R-:W-:Y:S08]  /*10fb0*/  HMMA.16816.F32.BF16 R124, R12.reuse, R4, R124 ;  /* 0x000000040c7c723c */ /* 0x042ff0000004187c */
[----:B------:R-:W-:Y:S01]  /*10fc0*/  HMMA.16816.F32.BF16 R128, R12, R6, R128 ;  /* 0x000000060c80723c */ /* 0x000fe20000041880 */
[----:B------:R-:W-:-:S07]  /*10fd0*/  @P0 BRA `(.L_x_4753) ;  /* 0xffffbd2000000947 */ /* 0x000fce000383ffff */
.L_x_4752:
[----:B------:R-:W-:Y:S07]  /*10fe0*/  @!UPT UIADD3 URZ, URZ, URZ, URZ ;  /* 0x0000003f3f3ff290 */ /* 0x000fee000fffe03f */
[----:B------:R-:W-:Y:S02]  /*10ff0*/  MOV R7, 0x1f ;  /* 0x0000001f00077802 */ /* 0x000fe40000000f00 */
[----:B------:R-:W-:Y:S01]  /*11000*/  MOV R6, 0xffffffff ;  /* 0xffffffff00067802 */ /* 0x000fe20000000f00 */
[----:B------:R-:W-:Y:S06]  /*11010*/  BRA.DIV ~URZ, `(.L_x_4754) ;  /* 0x00002e227f007947 */ /* 0x000fec000b800000 */
[----:B------:R-:W2:Y:S04]  /*11020*/  LDL R2, [R1+0x4] ;  /* 0x0000040001027983 */ /* 0x000ea80000100800 */
[----:B--2---:R1:W2:Y:S02]  /*11030*/  SHFL.BFLY PT, R0, R2, 0x2, 0x1f ;  /* 0x0c401f0002007f89 */ /* 0x0042a400000e0000 */
.L_x_4774:
        /* <DEDUP_REMOVED lines=9> */
.L_x_4775:
        /* <DEDUP_REMOVED lines=149> */
.L_x_4735:
[----:B--2---:R-:W2:Y:S04]  /*11a20*/  LDL.LU R2, [R1] ;  /* 0x0000000001027983 */ /* 0x004ea80000300800 */
[----:B------:R-:W3:Y:S04]  /*11a30*/  S2R R6, SR_TID.X ;  /* 0x0000000000067919 */ /* 0x000ee80000002100 */
[----:B------:R4:W5:Y:S01]  /*11a40*/  LDL R7, [R1+0x5c] ;  /* 0x00005c0001077983 */ /* 0x0009620000100800 */
[----:B------:R-:W-:Y:S01]  /*11a50*/  BSSY B0, `(.L_x_4756) ;  /* 0x0000014000007945 */ /* 0x000fe20003800000 */
[----:B---3--:R-:W-:-:S02]  /*11a60*/  LOP3.LUT P0, RZ, R6, 0xff, RZ, 0xc0, !PT ;  /* 0x000000ff06ff7812 */ /* 0x008fc4000780c0ff */
[----:B--2---:R-:W-:-:S11]  /*11a70*/  LOP3.LUT R2, R2, 0xfffffffd, RZ, 0xc0, !PT ;  /* 0xfffffffd02027812 */ /* 0x004fd600078ec0ff */
[----:B------:R-:W-:-:S05]  /*11a80*/  @P0 LOP3.LUT R2, R2, 0x2, RZ, 0xfc, !PT ;  /* 0x0000000202020812 */ /* 0x000fca00078efcff */
[----:B------:R4:W-:Y:S01]  /*11a90*/  STL [R1], R2 ;  /* 0x0000000201007387 */ /* 0x0009e20000100800 */
        /* <DEDUP_REMOVED lines=15> */
.L_x_4757:
[----:B------:R-:W-:Y:S05]  /*11b90*/  BSYNC B0 ;  /* 0x0000000000007941 */ /* 0x000fea0003800000 */
.L_x_4756:
        /* <DEDUP_REMOVED lines=14> */
[----:B--2---:R-:W-:Y:S05]  /*11c80*/  CALL.REL.NOINC `($__internal_95_$__cuda_sm70_shflsync_idx_p) ;  /* 0x000023e000007944 */ /* 0x004fea0003c00000 */
.L_x_4760:
        /* <DEDUP_REMOVED lines=111> */
[----:B-1----:R-:W-:-:S02]  /*12380*/  IADD3 R16, R201, 0x30, RZ ;  /* 0x00000030c9107810 */ /* 0x002fc40007ffe0ff */
[C---:B------:R-:W-:Y:S02]  /*12390*/  IADD3 R9, R201.reuse, 0x70, RZ ;  /* 0x00000070c9097810 */ /* 0x040fe40007ffe0ff */
        /* <DEDUP_REMOVED lines=13> */
[----:B------:R-:W-:Y:S02]  /*12470*/  IADD3 R36, R201, 0xd8, RZ ;  /* 0x000000d8c9247810 */ /* 0x000fe40007ffe0ff */
[----:B------:R-:W-:Y:S02]  /*12480*/  P2R R65, PR, RZ, 0x10 ;  /* 0x00000010ff417803 */ /* 0x000fe40000000000 */
        /* <DEDUP_REMOVED lines=26> */
[----:B------:R-:W-:Y:S01]  /*12630*/  SHF.R.S32.HI R64, RZ, 0x1f, R36 ;  /* 0x0000001fff407819 */ /* 0x000fe20000011424 */
[----:B------:R-:W-:Y:S05]  /*12640*/  @P0 BRA `(.L_x_4762) ;  /* 0x000007f000000947 */ /* 0x000fea0003800000 */
[----:B--2-4-:R-:W-:Y:S02]  /*12650*/  ISETP.GE.AND P0, PT, R201, c[0x0][0x3c8], PT ;  /* 0x0000f200c9007a0c */ /* 0x014fe40003f06270 */
[----:B------:R-:W-:Y:S02]  /*12660*/  ISETP.GE.AND P1, PT, R20, c[0x0][0x3c8], PT ;  /* 0x0000f20014007a0c */ /* 0x000fe40003f26270 */
[----:B------:R-:W-:Y:S02]  /*12670*/  ISETP.GE.AND P2, PT, R19, c[0x0][0x3c8], PT ;  /* 0x0000f20013007a0c */ /* 0x000fe40003f46270 */
[----:B------:R-:W-:Y:S02]  /*12680*/  ISETP.GE.AND P5, PT, R15, c[0x0][0x3c8], PT ;  /* 0x0000f2000f007a0c */ /* 0x000fe40003fa6270 */
[----:B------:R-:W-:Y:S02]  /*12690*/  ISETP.GE.AND P3, PT, R14, c[0x0][0x3c8], PT ;  /* 0x0000f2000e007a0c */ /* 0x000fe40003f66270 */
[----:B------:R-:W-:-:S02]  /*126a0*/  ISETP.GE.AND P4, PT, R13, c[0x0][0x3c8], PT ;  /* 0x0000f2000d007a0c */ /* 0x000fc40003f86270 */
[----:B-----5:R-:W-:Y:S01]  /*126b0*/  ISETP.GE.AND P6, PT, R199, c[0x0][0x3c8], PT ;  /* 0x0000f200c7007a0c */ /* 0x020fe20003fc6270 */
        /* <DEDUP_REMOVED lines=90> */
[----:B------:R-:W-:-:S05]  /*12c60*/  @!P5 LEA.HI.X R25, R32, R3, R60, 0x2, P0 ;  /* 0x000000032019d211 */ /* 0x000fca00000f143c */
[----:B------:R2:W-:Y:S01]  /*12c70*/  @!P5 ST.E.64 [R24.64], R96 ;  /* 0x000000601800d985 */ /* 0x0005e2000c101b08 */
[----:B------:R-:W-:Y:S02]  /*12c80*/  ISETP.GE.AND P5, PT, R36, c[0x0][0x3c8], PT ;  /* 0x0000f20024007a0c */ /* 0x000fe40003fa6270 */
[----:B-1----:R-:W-:-:S04]  /*12c90*/  @!P3 LEA R22, P0, R33, R2, 0x2 ;  /* 0x000000022116b211 */ /* 0x002fc800078010ff */
[-C--:B------:R-:W-:Y:S02]  /*12ca0*/  @!P3 LEA.HI.X R23, R33, R3.reuse, R61, 0x2, P0 ;  /* 0x000000032117b211 */ /* 0x080fe400000f143d */
[CC--:B------:R-:W-:Y:S02]  /*12cb0*/  @!P4 LEA R26, P0, R34.reuse, R2.reuse, 0x2 ;  /* 0x00000002221ac211 */ /* 0x0c0fe400078010ff */
[C---:B--2---:R-:W-:Y:S01]  /*12cc0*/  @!P2 LEA R24, P1, R35.reuse, R2, 0x2 ;  /* 0x000000022318a211 */ /* 0x044fe200078210ff */
[----:B------:R1:W-:Y:S01]  /*12cd0*/  @!P3 ST.E.64 [R22.64], R100 ;  /* 0x000000641600b985 */ /* 0x0003e2000c101b08 */
[-C--:B------:R-:W-:Y:S02]  /*12ce0*/  @!P4 LEA.HI.X R27, R34, R3.reuse, R62, 0x2, P0 ;  /* 0x00000003221bc211 */ /* 0x080fe400000f143e */
[----:B------:R-:W-:Y:S02]  /*12cf0*/  @!P2 LEA.HI.X R25, R35, R3, R63, 0x2, P1 ;  /* 0x000000032319a211 */ /* 0x000fe400008f143f */
[----:B------:R-:W-:Y:S01]  /*12d00*/  ISETP.GE.AND P3, PT, R197, c[0x0][0x3c8], PT ;  /* 0x0000f200c5007a0c */ /* 0x000fe20003f66270 */
        /* <DEDUP_REMOVED lines=19> */
.L_x_4762:
[----:B--2-4-:R-:W-:Y:S05]  /*12e40*/  BSYNC B0 ;  /* 0x0000000000007941 */ /* 0x014fea0003800000 */
.L_x_4761:
[----:B------:R-:W-:Y:S01]  /*12e50*/  ISETP.NE.AND P0, PT, R65, RZ, PT ;  /* 0x000000ff4100720c */ /* 0x000fe20003f05270 */
[----:B------:R1:W2:Y:S04]  /*12e60*/  SHFL.IDX PT, R3, R21, 0x1, 0x1c1f ;  /* 0x003c1f0015037f89 */ /* 0x0002a800000e0000 */
[----:B------:R1:W3:Y:S08]  /*12e70*/  SHFL.IDX PT, R2, R40, 0x1, 0x1c1f ;  /* 0x003c1f0028027f89 */ /* 0x0002f000000e0000 */
[----:B------:R-:W-:Y:S05]  /*12e80*/  @P0 BRA `(.L_x_4763) ;  /* 0x00000af000000947 */ /* 0x000fea0003800000 */
[----:B------:R-:W-:Y:S02]  /*12e90*/  ISETP.GE.AND P2, PT, R201, c[0x0][0x3c8], PT ;  /* 0x0000f200c9007a0c */ /* 0x000fe40003f46270 */
[----:B------:R-:W-:-:S02]  /*12ea0*/  ISETP.GE.AND P1, PT, R20, c[0x0][0x3c8], PT ;  /* 0x0000f20014007a0c */ /* 0x000fc40003f26270 */
[----:B------:R-:W-:Y:S02]  /*12eb0*/  ISETP.GE.AND P0, PT, R19, c[0x0][0x3c8], PT ;  /* 0x0000f20013007a0c */ /* 0x000fe40003f06270 */
[----:B------:R-:W-:Y:S02]  /*12ec0*/  ISETP.GE.AND P5, PT, R18, c[0x0][0x3c8], PT ;  /* 0x0000f20012007a0c */ /* 0x000fe40003fa6270 */
[----:B------:R-:W-:Y:S02]  /*12ed0*/  ISETP.GE.AND P6, PT, R16, c[0x0][0x3c8], PT ;  /* 0x0000f20010007a0c */ /* 0x000fe40003fc6270 */
[----:B------:R-:W-:-:S03]  /*12ee0*/  ISETP.GE.AND P4, PT, R17, c[0x0][0x3c8], PT ;  /* 0x0000f20011007a0c */ /* 0x000fc60003f86270 */
[----:B--23--:R-:W-:Y:S02]  /*12ef0*/  @!P2 IMAD.WIDE R22, R201, 0x4, R2 ;  /* 0x00000004c916a825 */ /* 0x00cfe400078e0202 */
[----:B------:R-:W-:-:S03]  /*12f00*/  @!P1 LEA R24, P3, R20, R2, 0x2 ;  /* 0x0000000214189211 */ /* 0x000fc600078610ff */
[----:B------:R2:W-:Y:S01]  /*12f10*/  @!P2 ST.E.64 [R22.64], R182 ;  /* 0x000000b61600a985 */ /* 0x0005e2000c101b08 */
[----:B------:R-:W-:Y:S02]  /*12f20*/  @!P1 LEA.HI.X R25, R20, R3, R37, 0x2, P3 ;  /* 0x0000000314199211 */ /* 0x000fe400018f1425 */
[----:B------:R-:W-:-:S03]  /*12f30*/  ISETP.GE.AND P3, PT, R15, c[0x0][0x3c8], PT ;  /* 0x0000f2000f007a0c */ /* 0x000fc60003f66270 */
[----:B------:R3:W-:Y:S01]  /*12f40*/  @!P1 ST.E.64 [R24.64], R186 ;  /* 0x000000ba18009985 */ /* 0x0007e2000c101b08 */
[----:B--2---:R-:W-:-:S04]  /*12f50*/  @!P0 LEA R22, P2, R19, R2, 0x2 ;  /* 0x0000000213168211 */ /* 0x004fc800078410ff */
[-C--:B------:R-:W-:Y:S02]  /*12f60*/  @!P0 LEA.HI.X R23, R19, R3.reuse, R38, 0x2, P2 ;  /* 0x0000000313178211 */ /* 0x080fe400010f1426 */
[CC--:B------:R-:W-:Y:S02]  /*12f70*/  @!P5 LEA R20, P2, R18.reuse, R2.reuse, 0x2 ;  /* 0x000000021214d211 */ /* 0x0c0fe400078410ff */
[C---:B---3--:R-:W-:Y:S01]  /*12f80*/  @!P4 LEA R24, P1, R17.reuse, R2, 0x2 ;  /* 0x000000021118c211 */ /* 0x048fe200078210ff */
[----:B------:R2:W-:Y:S01]  /*12f90*/  @!P0 ST.E.64 [R22.64], R134 ;  /* 0x0000008616008985 */ /* 0x0005e2000c101b08 */
[-C--:B-1----:R-:W-:Y:S02]  /*12fa0*/  @!P5 LEA.HI.X R21, R18, R3.reuse, R39, 0x2, P2 ;  /* 0x000000031215d211 */ /* 0x082fe400010f1427 */
[C---:B------:R-:W-:Y:S02]  /*12fb0*/  ISETP.GE.AND P2, PT, R4.reuse, c[0x0][0x3c8], PT ;  /* 0x0000f20004007a0c */ /* 0x040fe40003f46270 */
[----:B------:R-:W-:Y:S01]  /*12fc0*/  @!P4 LEA.HI.X R25, R17, R3, R42, 0x2, P1 ;  /* 0x000000031119c211 */ /* 0x000fe200008f142a */
[----:B------:R1:W-:Y:S01]  /*12fd0*/  @!P5 ST.E.64 [R20.64], R138 ;  /* 0x0000008a1400d985 */ /* 0x0003e2000c101b08 */
[----:B------:R-:W-:-:S02]  /*12fe0*/  ISETP.GE.AND P5, PT, R4, c[0x0][0x3c8], PT ;  /* 0x0000f20004007a0c */ /* 0x000fc40003fa6270 */
[----:B------:R-:W-:Y:S01]  /*12ff0*/  ISETP.GE.AND P1, PT, R13, c[0x0][0x3c8], PT ;  /* 0x0000f2000d007a0c */ /* 0x000fe20003f26270 */
[----:B------:R-:W-:Y:S06]  /*13000*/  @!P4 ST.E.64 [R24.64], R142 ;  /* 0x0000008e1800c985 */ /* 0x000fec000c101b08 */
[----:B------:R-:W-:-:S04]  /*13010*/  @!P2 LEA R26, P0, R4, R2, 0x2 ;  /* 0x00000002041aa211 */ /* 0x000fc800078010ff */
[----:B------:R-:W-:Y:S02]  /*13020*/  @!P2 LEA.HI.X R27, R4, R3, R41, 0x2, P0 ;  /* 0x00000003041ba211 */ /* 0x000fe400000f1429 */
[----:B------:R-:W-:-:S03]  /*13030*/  ISETP.GE.AND P2, PT, R14, c[0x0][0x3c8], PT ;  /* 0x0000f2000e007a0c */ /* 0x000fc60003f46270 */
[----:B------:R-:W-:Y:S01]  /*13040*/  @!P5 ST.E.64 [R26.64], R146 ;  /* 0x000000921a00d985 */ /* 0x000fe2000c101b08 */
[----:B------:R-:W-:Y:S02]  /*13050*/  ISETP.GE.AND P5, PT, R10, c[0x0][0x3c8], PT ;  /* 0x0000f2000a007a0c */ /* 0x000fe40003fa6270 */
[----:B--2---:R-:W-:-:S04]  /*13060*/  @!P6 LEA R22, P0, R16, R2, 0x2 ;  /* 0x000000021016e211 */ /* 0x004fc800078010ff */
[-C--:B------:R-:W-:Y:S02]  /*13070*/  @!P6 LEA.HI.X R23, R16, R3.reuse, R43, 0x2, P0 ;  /* 0x000000031017e211 */ /* 0x080fe400000f142b */
[-C--:B-1----:R-:W-:Y:S02]  /*13080*/  @!P3 LEA R20, P0, R15, R2.reuse, 0x2 ;  /* 0x000000020f14b211 */ /* 0x082fe400078010ff */
[-C--:B------:R-:W-:Y:S01]  /*13090*/  @!P1 LEA R16, P4, R13, R2.reuse, 0x2 ;  /* 0x000000020d109211 */ /* 0x080fe200078810ff */
[----:B------:R-:W-:Y:S01]  /*130a0*/  @!P6 ST.E.64 [R22.64], R150 ;  /* 0x000000961600e985 */ /* 0x000fe2000c101b08 */
[-C--:B------:R-:W-:Y:S02]  /*130b0*/  @!P3 LEA.HI.X R21, R15, R3.reuse, R44, 0x2, P0 ;  /* 0x000000030f15b211 */ /* 0x080fe400000f142c */
[C---:B------:R-:W-:Y:S02]  /*130c0*/  @!P2 LEA R18, P0, R14.reuse, R2, 0x2 ;  /* 0x000000020e12a211 */ /* 0x040fe400078010ff */
[-C--:B------:R-:W-:Y:S01]  /*130d0*/  @!P1 LEA.HI.X R17, R13, R3.reuse, R46, 0x2, P4 ;  /* 0x000000030d119211 */ /* 0x080fe200020f142e */
[----:B------:R-:W-:Y:S01]  /*130e0*/  @!P3 ST.E.64 [R20.64], R154 ;  /* 0x0000009a1400b985 */ /* 0x000fe2000c101b08 */
[----:B------:R-:W-:-:S02]  /*130f0*/  @!P2 LEA.HI.X R19, R14, R3, R45, 0x2, P0 ;  /* 0x000000030e13a211 */ /* 0x000fc400000f142d */
[----:B------:R-:W-:Y:S02]  /*13100*/  ISETP.GE.AND P0, PT, R12, c[0x0][0x3c8], PT ;  /* 0x0000f2000c007a0c */ /* 0x000fe40003f06270 */
[----:B------:R-:W-:Y:S01]  /*13110*/  ISETP.GE.AND P4, PT, R0, c[0x0][0x3c8], PT ;  /* 0x0000f20000007a0c */ /* 0x000fe20003f86270 */
[----:B------:R1:W-:Y:S01]  /*13120*/  @!P2 ST.E.64 [R18.64], R158 ;  /* 0x0000009e1200a985 */ /* 0x0003e2000c101b08 */
[----:B------:R-:W-:Y:S02]  /*13130*/  ISETP.GE.AND P3, PT, R11, c[0x0][0x3c8], PT ;  /* 0x0000f2000b007a0c */ /* 0x000fe40003f66270 */
[----:B------:R-:W-:Y:S01]  /*13140*/  ISETP.GE.AND P6, PT, R9, c[0x0][0x3c8], PT ;  /* 0x0000f20009007a0c */ /* 0x000fe20003fc6270 */
[----:B------:R2:W-:Y:S06]  /*13150*/  @!P1 ST.E.64 [R16.64], R162 ;  /* 0x000000a210009985 */ /* 0x0005ec000c101b08 */
[----:B------:R-:W-:-:S04]  /*13160*/  @!P0 LEA R14, P2, R12, R2, 0x2 ;  /* 0x000000020c0e8211 */ /* 0x000fc800078410ff */
[----:B------:R-:W-:Y:S02]  /*13170*/  @!P0 LEA.HI.X R15, R12, R3, R47, 0x2, P2 ;  /* 0x000000030c0f8211 */ /* 0x000fe400010f142f */
[----:B------:R-:W-:-:S03]  /*13180*/  @!P3 LEA R12, P2, R11, R2, 0x2 ;  /* 0x000000020b0cb211 */ /* 0x000fc600078410ff */
[----:B------:R3:W-:Y:S01]  /*13190*/  @!P0 ST.E.64 [R14.64], R166 ;  /* 0x000000a60e008985 */ /* 0x0007e2000c101b08 */
[----:B------:R-:W-:Y:S02]  /*131a0*/  @!P3 LEA.HI.X R13, R11, R3, R48, 0x2, P2 ;  /* 0x000000030b0db211 */ /* 0x000fe400010f1430 */
[----:B------:R-:W-:-:S03]  /*131b0*/  ISETP.GE.AND P2, PT, R6, c[0x0][0x3c8], PT ;  /* 0x0000f20006007a0c */ /* 0x000fc60003f46270 */
[----:B------:R4:W-:Y:S01]  /*131c0*/  @!P3 ST.E.64 [R12.64], R170 ;  /* 0x000000aa0c00b985 */ /* 0x0009e2000c101b08 */
[----:B------:R-:W-:Y:S02]  /*131d0*/  ISETP.GE.AND P3, PT, R7, c[0x0][0x3c8], PT ;  /* 0x0000f20007007a0c */ /* 0x000fe40003f66270 */
[-C--:B-1----:R-:W-:Y:S02]  /*131e0*/  @!P4 LEA R18, P0, R0, R2.reuse, 0x2 ;  /* 0x000000020012c211 */ /* 0x082fe400078010ff */
[----:B------:R-:W-:Y:S02]  /*131f0*/  ISETP.GE.AND P4, PT, R8, c[0x0][0x3c8], PT ;  /* 0x0000f20008007a0c */ /* 0x000fe40003f86270 */
[----:B--2---:R-:W-:-:S04]  /*13200*/  @!P5 LEA R16, P1, R10, R2, 0x2 ;  /* 0x000000020a10d211 */ /* 0x004fc800078210ff */
[----:B------:R-:W-:Y:S02]  /*13210*/  @!P5 LEA.HI.X R17, R10, R3, R50, 0x2, P1 ;  /* 0x000000030a11d211 */ /* 0x000fe400008f1432 */
[----:B------:R-:W-:-:S03]  /*13220*/  ISETP.GE.AND P1, PT, R0, c[0x0][0x3c8], PT ;  /* 0x0000f20000007a0c */ /* 0x000fc60003f26270 */
[----:B------:R-:W-:Y:S01]  /*13230*/  @!P5 ST.E.64 [R16.64], R116 ;  /* 0x000000741000d985 */ /* 0x000fe2000c101b08 */
[----:B------:R-:W-:-:S09]  /*13240*/  ISETP.GE.AND P5, PT, R34, c[0x0][0x3c8], PT ;  /* 0x0000f20022007a0c */ /* 0x000fd20003fa6270 */
[----:B------:R-:W-:Y:S02]  /*13250*/  @!P1 LEA.HI.X R19, R0, R3, R49, 0x2, P0 ;  /* 0x0000000300139211 */ /* 0x000fe400000f1431 */
[----:B---3--:R-:W-:-:S03]  /*13260*/  @!P6 LEA R14, P0, R9, R2, 0x2 ;  /* 0x00000002090ee211 */ /* 0x008fc600078010ff */
[----:B------:R-:W-:Y:S01]  /*13270*/  @!P1 ST.E.64 [R18.64], R190 ;  /* 0x000000be12009985 */ /* 0x000fe2000c101b08 */
[-C--:B------:R-:W-:Y:S02]  /*13280*/  @!P6 LEA.HI.X R15, R9, R3.reuse, R51, 0x2, P0 ;  /* 0x00000003090fe211 */ /* 0x080fe400000f1433 */
[CC--:B----4-:R-:W-:Y:S02]  /*13290*/  @!P4 LEA R12, P0, R8.reuse, R2.reuse, 0x2 ;  /* 0x00000002080cc211 */ /* 0x0d0fe400078010ff */
[----:B------:R-:W-:Y:S01]  /*132a0*/  ISETP.GE.AND P1, PT, R5, c[0x0][0x3c8], PT ;  /* 0x0000f20005007a0c */ /* 0x000fe20003f26270 */
[----:B------:R-:W-:Y:S01]  /*132b0*/  @!P6 ST.E.64 [R14.64], R192 ;  /* 0x000000c00e00e985 */ /* 0x000fe2000c101b08 */
[-C--:B------:R-:W-:Y:S02]  /*132c0*/  @!P4 LEA.HI.X R13, R8, R3.reuse, R52, 0x2, P0 ;  /* 0x00000003080dc211 */ /* 0x080fe400000f1434 */
[----:B------:R-:W-:Y:S02]  /*132d0*/  @!P3 LEA R10, P0, R7, R2, 0x2 ;  /* 0x00000002070ab211 */ /* 0x000fe400078010ff */
[----:B------:R-:W-:Y:S01]  /*132e0*/  ISETP.GE.AND P6, PT, R31, c[0x0][0x3c8], PT ;  /* 0x0000f2001f007a0c */ /* 0x000fe20003fc6270 */
[----:B------:R-:W-:Y:S01]  /*132f0*/  @!P4 ST.E.64 [R12.64], R66 ;  /* 0x000000420c00c985 */ /* 0x000fe2000c101b08 */
[----:B------:R-:W-:-:S02]  /*13300*/  @!P3 LEA.HI.X R11, R7, R3, R53, 0x2, P0 ;  /* 0x00000003070bb211 */ /* 0x000fc400000f1435 */
[-C--:B------:R-:W-:Y:S02]  /*13310*/  @!P2 LEA R8, P0, R6, R2.reuse, 0x2 ;  /* 0x000000020608a211 */ /* 0x080fe400078010ff */
[----:B------:R-:W-:Y:S01]  /*13320*/  ISETP.GE.AND P4, PT, R30, c[0x0][0x3c8], PT ;  /* 0x0000f2001e007a0c */ /* 0x000fe20003f86270 */
[----:B------:R1:W-:Y:S01]  /*13330*/  @!P3 ST.E.64 [R10.64], R70 ;  /* 0x000000460a00b985 */ /* 0x0003e2000c101b08 */
[-C--:B------:R-:W-:Y:S02]  /*13340*/  @!P2 LEA.HI.X R9, R6, R3.reuse, R54, 0x2, P0 ;  /* 0x000000030609a211 */ /* 0x080fe400000f1436 */
[----:B------:R-:W-:Y:S02]  /*13350*/  ISETP.GE.AND P0, PT, R28, c[0x0][0x3c8], PT ;  /* 0x0000f2001c007a0c */ /* 0x000fe40003f06270 */
[C---:B------:R-:W-:Y:S01]  /*13360*/  @!P1 LEA R4, P3, R5.reuse, R2, 0x2 ;  /* 0x0000000205049211 */ /* 0x040fe200078610ff */
[----:B------:R2:W-:Y:S03]  /*13370*/  @!P2 ST.E.64 [R8.64], R74 ;  /* 0x0000004a0800a985 */ /* 0x0005e6000c101b08 */
[----:B------:R-:W-:-:S05]  /*13380*/  @!P1 LEA.HI.X R5, R5, R3, R55, 0x2, P3 ;  /* 0x0000000305059211 */ /* 0x000fca00018f1437 */
[----:B------:R3:W-:Y:S02]  /*13390*/  @!P1 ST.E.64 [R4.64], R78 ;  /* 0x0000004e04009985 */ /* 0x0007e4000c101b08 */
[----:B------:R-:W-:-:S04]  /*133a0*/  @!P0 LEA R6, P3, R28, R2, 0x2 ;  /* 0x000000021c068211 */ /* 0x000fc800078610ff */
[----:B------:R-:W-:Y:S02]  /*133b0*/  @!P0 LEA.HI.X R7, R28, R3, R56, 0x2, P3 ;  /* 0x000000031c078211 */ /* 0x000fe400018f1438 */
[----:B------:R-:W-:-:S03]  /*133c0*/  ISETP.GE.AND P3, PT, R29, c[0x0][0x3c8], PT ;  /* 0x0000f2001d007a0c */ /* 0x000fc60003f66270 */
[----:B------:R4:W-:Y:S01]  /*133d0*/  @!P0 ST.E.64 [R6.64], R82 ;  /* 0x0000005206008985 */ /* 0x0009e2000c101b08 */
[----:B-1----:R-:W-:-:S04]  /*133e0*/  @!P6 LEA R10, P0, R31, R2, 0x2 ;  /* 0x000000021f0ae211 */ /* 0x002fc800078010ff */
[----:B------:R-:W-:-:S05]  /*133f0*/  @!P6 LEA.HI.X R11, R31, R3, R59, 0x2, P0 ;  /* 0x000000031f0be211 */ /* 0x000fca00000f143b */
[----:B--2---:R-:W-:-:S04]  /*13400*/  @!P3 LEA R8, P1, R29, R2, 0x2 ;  /* 0x000000021d08b211 */ /* 0x004fc800078210ff */
[----:B------:R-:W-:Y:S02]  /*13410*/  @!P3 LEA.HI.X R9, R29, R3, R57, 0x2, P1 ;  /* 0x000000031d09b211 */ /* 0x000fe400008f1439 */
[----:B------:R-:W-:Y:S02]  /*13420*/  ISETP.GE.AND P1, PT, R33, c[0x0][0x3c8], PT ;  /* 0x0000f20021007a0c */ /* 0x000fe40003f26270 */
[----:B---3--:R-:W-:-:S04]  /*13430*/  @!P4 LEA R4, P2, R30, R2, 0x2 ;  /* 0x000000021e04c211 */ /* 0x008fc800078410ff */
[----:B------:R-:W-:Y:S02]  /*13440*/  @!P4 LEA.HI.X R5, R30, R3, R58, 0x2, P2 ;  /* 0x000000031e05c211 */ /* 0x000fe400010f143a */
[----:B------:R-:W-:-:S03]  /*13450*/  ISETP.GE.AND P2, PT, R32, c[0x0][0x3c8], PT ;  /* 0x0000f20020007a0c */ /* 0x000fc60003f46270 */
[----:B------:R1:W-:Y:S01]  /*13460*/  @!P4 ST.E.64 [R4.64], R86 ;  /* 0x000000560400c985 */ /* 0x0003e2000c101b08 */
[----:B------:R-:W-:-:S03]  /*13470*/  ISETP.GE.AND P4, PT, R35, c[0x0][0x3c8], PT ;  /* 0x0000f20023007a0c */ /* 0x000fc60003f86270 */
[----:B------:R2:W-:Y:S01]  /*13480*/  @!P3 ST.E.64 [R8.64], R90 ;  /* 0x0000005a0800b985 */ /* 0x0005e2000c101b08 */
[----:B------:R-:W-:-:S03]  /*13490*/  ISETP.GE.AND P3, PT, R36, c[0x0][0x3c8], PT ;  /* 0x0000f20024007a0c */ /* 0x000fc60003f66270 */
[----:B------:R3:W-:Y:S02]  /*134a0*/  @!P6 ST.E.64 [R10.64], R94 ;  /* 0x0000005e0a00e985 */ /* 0x0007e4000c101b08 */
[----:B----4-:R-:W-:-:S04]  /*134b0*/  @!P2 LEA R6, P0, R32, R2, 0x2 ;  /* 0x000000022006a211 */ /* 0x010fc800078010ff */
[----:B------:R-:W-:-:S05]  /*134c0*/  @!P2 LEA.HI.X R7, R32, R3, R60, 0x2, P0 ;  /* 0x000000032007a211 */ /* 0x000fca00000f143c */
[----:B------:R4:W-:Y:S01]  /*134d0*/  @!P2 ST.E.64 [R6.64], R98 ;  /* 0x000000620600a985 */ /* 0x0009e2000c101b08 */
[----:B-----5:R-:W-:Y:S02]  /*134e0*/  ISETP.GE.AND P2, PT, R199, c[0x0][0x3c8], PT ;  /* 0x0000f200c7007a0c */ /* 0x020fe40003f46270 */
[----:B-1----:R-:W-:-:S04]  /*134f0*/  @!P1 LEA R4, P0, R33, R2, 0x2 ;  /* 0x0000000221049211 */ /* 0x002fc800078010ff */
[----:B------:R-:W-:Y:S02]  /*13500*/  @!P1 LEA.HI.X R5, R33, R3, R61, 0x2, P0 ;  /* 0x0000000321059211 */ /* 0x000fe400000f143d */
[----:B--2---:R-:W-:-:S03]  /*13510*/  @!P5 LEA R8, P0, R34, R2, 0x2 ;  /* 0x000000022208d211 */ /* 0x004fc600078010ff */
[----:B------:R1:W-:Y:S01]  /*13520*/  @!P1 ST.E.64 [R4.64], R102 ;  /* 0x0000006604009985 */ /* 0x0003e2000c101b08 */
[----:B------:R-:W-:Y:S02]  /*13530*/  @!P5 LEA.HI.X R9, R34, R3, R62, 0x2, P0 ;  /* 0x000000032209d211 */ /* 0x000fe400000f143e */
[----:B------:R-:W-:Y:S02]  /*13540*/  ISETP.GE.AND P1, PT, R197, c[0x0][0x3c8], PT ;  /* 0x0000f200c5007a0c */ /* 0x000fe40003f26270 */
[----:B------:R-:W-:Y:S01]  /*13550*/  ISETP.GE.AND P0, PT, R195, c[0x0][0x3c8], PT ;  /* 0x0000f200c3007a0c */ /* 0x000fe20003f06270 */
[----:B------:R2:W-:Y:S01]  /*13560*/  @!P5 ST.E.64 [R8.64], R106 ;  /* 0x0000006a0800d985 */ /* 0x0005e2000c101b08 */
[----:B---3--:R-:W-:-:S04]  /*13570*/  @!P3 LEA R10, P5, R36, R2, 0x2 ;  /* 0x00000002240ab211 */ /* 0x008fc800078a10ff */
[----:B------:R-:W-:-:S05]  /*13580*/  @!P3 LEA.HI.X R11, R36, R3, R64, 0x2, P5 ;  /* 0x00000003240bb211 */ /* 0x000fca00028f1440 */
[----:B----4-:R-:W-:-:S04]  /*13590*/  @!P1 LEA R6, P5, R197, R2, 0x2 ;  /* 0x00000002c5069211 */ /* 0x010fc800078a10ff */
[----:B------:R-:W-:Y:S02]  /*135a0*/  @!P1 LEA.HI.X R7, R197, R3, R198, 0x2, P5 ;  /* 0x00000003c5079211 */ /* 0x000fe400028f14c6 */
[----:B-1----:R-:W-:-:S04]  /*135b0*/  @!P4 LEA R4, P6, R35, R2, 0x2 ;  /* 0x000000022304c211 */ /* 0x002fc800078c10ff */
[----:B------:R-:W-:-:S05]  /*135c0*/  @!P4 LEA.HI.X R5, R35, R3, R63, 0x2, P6 ;  /* 0x000000032305c211 */ /* 0x000fca00030f143f */
[----:B------:R1:W-:Y:S01]  /*135d0*/  @!P4 ST.E.64 [R4.64], R110 ;  /* 0x0000006e0400c985 */ /* 0x0003e2000c101b08 */
[----:B--2---:R-:W-:-:S03]  /*135e0*/  @!P2 LEA R8, P4, R199, R2, 0x2 ;  /* 0x00000002c708a211 */ /* 0x004fc600078810ff */
[----:B------:R2:W-:Y:S01]  /*135f0*/  @!P3 ST.E.64 [R10.64], R114 ;  /* 0x000000720a00b985 */ /* 0x0005e2000c101b08 */
[----:B------:R-:W-:-:S05]  /*13600*/  @!P2 LEA.HI.X R9, R199, R3, R200, 0x2, P4 ;  /* 0x00000003c709a211 */ /* 0x000fca00020f14c8 */
        /* <DEDUP_REMOVED lines=11> */
.L_x_4759:
        /* <DEDUP_REMOVED lines=44> */
.L_x_4763:
[----:B------:R-:W-:Y:S05]  /*13980*/  BSYNC B1 ;  /* 0x0000000000017941 */ /* 0x000fea0003800000 */
.L_x_4758:
[----:B------:R-:W-:-:S13]  /*13990*/  ISETP.NE.AND P0, PT, RZ, UR6, PT ;  /* 0x00000006ff007c0c */ /* 0x000fda000bf05270 */
[----:B------:R-:W-:Y:S01]  /*139a0*/  @P0 WARPSYNC 0xffffffff ;  /* 0xffffffff00000948 */ /* 0x000fe20003800000 */
[----:B------:R-:W-:Y:S06]  /*139b0*/  @P0 BAR.SYNC.DEFER_BLOCKING 0x5, 0x100 ;  /* 0x0144000000000b1d */ /* 0x000fec0000010000 */
[----:B--2---:R-:W2:Y:S04]  /*139c0*/  @P0 LDS R0, [0x28100] ;  /* 0x02810000ff000984 */ /* 0x004ea80000000800 */
[----:B--2---:R2:W-:Y:S04]  /*139d0*/  @P0 STL [R1+0x5c], R0 ;  /* 0x00005c0001000387 */ /* 0x0045e80000100800 */
[----:B------:R-:W-:Y:S06]  /*139e0*/  @P0 BAR.ARV 0x4, 0x100 ;  /* 0x0104000000000b1d */ /* 0x000fec0000002000 */
[----:B------:R-:W-:Y:S05]  /*139f0*/  @P0 BRA `(.L_x_4764) ;  /* 0x0000009000000947 */ /* 0x000fea0003800000 */
[----:B------:R-:W-:Y:S05]  /*13a00*/  BRA.DIV ~URZ, `(.L_x_4765) ;  /* 0x000005a27f007947 */ /* 0x000fea000b800000 */
[----:B--2---:R2:W1:Y:S02]  /*13a10*/  SHFL.IDX PT, R0, R172, RZ, 0x1f ;  /* 0x00001fffac007589 */ /* 0x00446400000e0000 */
.L_x_4776:
[----:B-1-34-:R-:W1:Y:S01]  /*13a20*/  S2R R2, SR_TID.X ;  /* 0x0000000000027919 */ /* 0x01ae620000002100 */
[----:B------:R-:W-:Y:S03]  /*13a30*/  WARPSYNC 0xffffffff ;  /* 0xffffffff00007948 */ /* 0x000fe60003800000 */
[----:B------:R-:W-:Y:S06]  /*13a40*/  BAR.SYNC.DEFER_BLOCKING 0x4, 0x100 ;  /* 0x0104000000007b1d */ /* 0x000fec0000010000 */
[----:B------:R3:W-:Y:S01]  /*13a50*/  STL [R1+0x5c], R0 ;  /* 0x00005c0001007387 */ /* 0x0007e20000100800 */
[----:B-1----:R-:W-:-:S13]  /*13a60*/  LOP3.LUT P0, RZ, R2, 0xff, RZ, 0xc0, !PT ;  /* 0x000000ff02ff7812 */ /* 0x002fda000780c0ff */
[----:B------:R3:W-:Y:S04]  /*13a70*/  @!P0 STS [0x28100], R172 ;  /* 0x028100acff008388 */ /* 0x0007e80000000800 */
[----:B------:R-:W-:Y:S06]  /*13a80*/  BAR.ARV 0x5, 0x100 ;  /* 0x0144000000007b1d */ /* 0x000fec0000002000 */
.L_x_4764:
[----:B--23--:R-:W2:Y:S02]  /*13a90*/  LDL R0, [R1+0x5c] ;  /* 0x00005c0001007983 */ /* 0x00cea40000100800 */
[----:B--2---:R-:W-:-:S13]  /*13aa0*/  ISETP.GE.AND P0, PT, R0, c[0x0][0x538], PT ;  /* 0x00014e0000007a0c */ /* 0x004fda0003f06270 */
[----:B-1--45:R-:W-:Y:S01]  /*13ab0*/  @P0 CALL.REL.NOINC `(.L_x_4766) ;  /* 0x0000001000000944 */ /* 0x032fe20003c00000 */
[----:B------:R-:W-:Y:S05]  /*13ac0*/  BRA `(.L_x_4767) ;  /* 0xfffeced000007947 */ /* 0x000fea000383ffff */
.L_x_4766:
[----:B------:R-:W-:Y:S05]  /*13ad0*/  EXIT ;  /* 0x000000000000794d */ /* 0x000fea0003800000 */
.L_x_4736:
[----:B------:R-:W-:Y:S01]  /*13ae0*/  IMAD.MOV.U32 R12, RZ, RZ, R10 ;  /* 0x000000ffff0c7224 */ /* 0x000fe200078e000a */
[----:B------:R-:W-:Y:S01]  /*13af0*/  MOV R9, RZ ;  /* 0x000000ff00097202 */ /* 0x000fe20000000f00 */
[----:B-1----:R-:W-:Y:S01]  /*13b00*/  IMAD.MOV.U32 R3, RZ, RZ, 0x181f ;  /* 0x0000181fff037424 */ /* 0x002fe200078e00ff */
[----:B------:R-:W-:Y:S02]  /*13b10*/  MOV R2, 0x13b30 ;  /* 0x00013b3000027802 */ /* 0x000fe40000000f00 */
[----:B------:R-:W-:Y:S05]  /*13b20*/  CALL.REL.NOINC `($__internal_95_$__cuda_sm70_shflsync_idx_p) ;  /* 0x0000054000007944 */ /* 0x000fea0003c00000 */
[----:B------:R-:W-:Y:S01]  /*13b30*/  MOV R6, R9 ;  /* 0x0000000900067202 */ /* 0x000fe20000000f00 */
[----:B------:R-:W-:Y:S05]  /*13b40*/  BRA `(.L_x_4768) ;  /* 0xfffee02000007947 */ /* 0x000fea000383ffff */
.L_x_4737:
[----:B------:R-:W-:Y:S01]  /*13b50*/  IMAD.MOV.U32 R12, RZ, RZ, R11 ;  /* 0x000000ffff0c7224 */ /* 0x000fe200078e000b */
[----:B------:R-:W-:Y:S01]  /*13b60*/  MOV R9, RZ ;  /* 0x000000ff00097202 */ /* 0x000fe20000000f00 */
[----:B-1----:R-:W-:Y:S01]  /*13b70*/  IMAD.MOV.U32 R3, RZ, RZ, 0x181f ;  /* 0x0000181fff037424 */ /* 0x002fe200078e00ff */
[----:B------:R-:W-:Y:S02]  /*13b80*/  MOV R2, 0x13ba0 ;  /* 0x00013ba000027802 */ /* 0x000fe40000000f00 */
[----:B--23--:R-:W-:Y:S05]  /*13b90*/  CALL.REL.NOINC `($__internal_95_$__cuda_sm70_shflsync_idx_p) ;  /* 0x000004d000007944 */ /* 0x00cfea0003c00000 */
[----:B------:R-:W-:Y:S01]  /*13ba0*/  MOV R2, R9 ;  /* 0x0000000900027202 */ /* 0x000fe20000000f00 */
[----:B------:R-:W-:Y:S05]  /*13bb0*/  BRA `(.L_x_4769) ;  /* 0xfffedfd000007947 */ /* 0x000fea000383ffff */
.L_x_4740:
[----:B--2---:R-:W-:Y:S01]  /*13bc0*/  IMAD.MOV.U32 R12, RZ, RZ, R10 ;  /* 0x000000ffff0c7224 */ /* 0x004fe200078e000a */
[----:B------:R-:W-:Y:S01]  /*13bd0*/  MOV R9, 0x1 ;  /* 0x0000000100097802 */ /* 0x000fe20000000f00 */
[----:B------:R-:W-:Y:S01]  /*13be0*/  IMAD.MOV.U32 R3, RZ, RZ, 0x181f ;  /* 0x0000181fff037424 */ /* 0x000fe200078e00ff */
[----:B----4-:R-:W-:-:S02]  /*13bf0*/  MOV R2, 0x13c10 ;  /* 0x00013c1000027802 */ /* 0x010fc40000000f00 */
[----:B-1-3--:R-:W-:Y:S05]  /*13c00*/  CALL.REL.NOINC `($__internal_95_$__cuda_sm70_shflsync_idx_p) ;  /* 0x0000046000007944 */ /* 0x00afea0003c00000 */
[----:B------:R-:W-:Y:S01]  /*13c10*/  IMAD.MOV.U32 R6, RZ, RZ, R9 ;  /* 0x000000ffff067224 */ /* 0x000fe200078e0009 */
[----:B------:R-:W-:Y:S01]  /*13c20*/  MOV R9, 0x1 ;  /* 0x0000000100097802 */ /* 0x000fe20000000f00 */
[----:B------:R-:W-:Y:S01]  /*13c30*/  IMAD.MOV.U32 R12, RZ, RZ, R11 ;  /* 0x000000ffff0c7224 */ /* 0x000fe200078e000b */
[----:B------:R-:W-:-:S02]  /*13c40*/  MOV R3, 0x181f ;  /* 0x0000181f00037802 */ /* 0x000fc40000000f00 */
[----:B------:R-:W-:Y:S02]  /*13c50*/  MOV R2, 0x13c70 ;  /* 0x00013c7000027802 */ /* 0x000fe40000000f00 */
[----:B------:R-:W-:Y:S05]  /*13c60*/  CALL.REL.NOINC `($__internal_95_$__cuda_sm70_shflsync_idx_p) ;  /* 0x0000040000007944 */ /* 0x000fea0003c00000 */
[----:B------:R-:W-:Y:S01]  /*13c70*/  MOV R2, R9 ;  /* 0x0000000900027202 */ /* 0x000fe20000000f00 */
[----:B------:R-:W-:Y:S05]  /*13c80*/  BRA `(.L_x_4770) ;  /* 0xfffee0d000007947 */ /* 0x000fea000383ffff */
.L_x_4743:
[----:B-1----:R-:W-:Y:S01]  /*13c90*/  IMAD.MOV.U32 R12, RZ, RZ, R10 ;  /* 0x000000ffff0c7224 */ /* 0x002fe200078e000a */
[----:B------:R-:W-:Y:S01]  /*13ca0*/  MOV R9, 0x2 ;  /* 0x0000000200097802 */ /* 0x000fe20000000f00 */
[----:B------:R-:W-:Y:S01]  /*13cb0*/  IMAD.MOV.U32 R3, RZ, RZ, 0x181f ;  /* 0x0000181fff037424 */ /* 0x000fe200078e00ff */
[----:B--2---:R-:W-:Y:S02]  /*13cc0*/  MOV R2, 0x13ce0 ;  /* 0x00013ce000027802 */ /* 0x004fe40000000f00 */
[----:B---3--:R-:W-:Y:S05]  /*13cd0*/  CALL.REL.NOINC `($__internal_95_$__cuda_sm70_shflsync_idx_p) ;  /* 0x0000039000007944 */ /* 0x008fea0003c00000 */
[----:B------:R-:W-:Y:S01]  /*13ce0*/  MOV R6, R9 ;  /* 0x0000000900067202 */ /* 0x000fe20000000f00 */
[----:B------:R-:W-:Y:S05]  /*13cf0*/  BRA `(.L_x_4771) ;  /* 0xfffee21000007947 */ /* 0x000fea000383ffff */
.L_x_4744:
[----:B------:R-:W-:Y:S01]  /*13d00*/  IMAD.MOV.U32 R12, RZ, RZ, R11 ;  /* 0x000000ffff0c7224 */ /* 0x000fe200078e000b */
[----:B------:R-:W-:Y:S01]  /*13d10*/  MOV R9, 0x2 ;  /* 0x0000000200097802 */ /* 0x000fe20000000f00 */
[----:B------:R-:W-:Y:S01]  /*13d20*/  IMAD.MOV.U32 R3, RZ, RZ, 0x181f ;  /* 0x0000181fff037424 */ /* 0x000fe200078e00ff */
[----:B--2---:R-:W-:Y:S02]  /*13d30*/  MOV R2, 0x13d50 ;  /* 0x00013d5000027802 */ /* 0x004fe40000000f00 */
[----:B-1-34-:R-:W-:Y:S05]  /*13d40*/  CALL.REL.NOINC `($__internal_95_$__cuda_sm70_shflsync_idx_p) ;  /* 0x0000032000007944 */ /* 0x01afea0003c00000 */
[----:B------:R-:W-:Y:S01]  /*13d50*/  MOV R2, R9 ;  /* 0x0000000900027202 */ /* 0x000fe20000000f00 */
[----:B------:R-:W-:Y:S05]  /*13d60*/  BRA `(.L_x_4772) ;  /* 0xfffee1c000007947 */ /* 0x000fea000383ffff */
.L_x_4747:
[----:B-1----:R-:W-:Y:S01]  /*13d70*/  IMAD.MOV.U32 R12, RZ, RZ, R10 ;  /* 0x000000ffff0c7224 */ /* 0x002fe200078e000a */
[----:B------:R-:W-:Y:S01]  /*13d80*/  MOV R9, 0x3 ;  /* 0x0000000300097802 */ /* 0x000fe20000000f00 */
[----:B------:R-:W-:Y:S01]  /*13d90*/  IMAD.MOV.U32 R3, RZ, RZ, 0x181f ;  /* 0x0000181fff037424 */ /* 0x000fe200078e00ff */
[----:B------:R-:W-:-:S02]  /*13da0*/  MOV R2, 0x13dc0 ;  /* 0x00013dc000027802 */ /* 0x000fc40000000f00 */
[----:B--234-:R-:W-:Y:S05]  /*13db0*/  CALL.REL.NOINC `($__internal_95_$__cuda_sm70_shflsync_idx_p) ;  /* 0x000002b000007944 */ /* 0x01cfea0003c00000 */
        /* <DEDUP_REMOVED lines=8> */
.L_x_4754:
[----:B------:R1:W5:Y:S01]  /*13e40*/  LDL R2, [R1+0x4] ;  /* 0x0000040001027983 */ /* 0x0003620000100800 */
[----:B------:R-:W-:Y:S02]  /*13e50*/  MOV R5, 0x2 ;  /* 0x0000000200057802 */ /* 0x000fe40000000f00 */
[----:B------:R-:W-:Y:S02]  /*13e60*/  MOV R3, 0x13e80 ;  /* 0x00013e8000037802 */ /* 0x000fe40000000f00 */
[----:B-1---5:R-:W-:Y:S05]  /*13e70*/  CALL.REL.NOINC `($__internal_94_$__cuda_sm70_shflsync_bfly_p) ;  /* 0x000001a000007944 */ /* 0x022fea0003c00000 */
[----:B------:R-:W-:Y:S01]  /*13e80*/  MOV R0, R5 ;  /* 0x0000000500007202 */ /* 0x000fe20000000f00 */
[----:B------:R-:W-:Y:S05]  /*13e90*/  BRA `(.L_x_4774) ;  /* 0xffffd1a000007947 */ /* 0x000fea000383ffff */
.L_x_4755:
[----:B------:R-:W-:Y:S01]  /*13ea0*/  IMAD.MOV.U32 R2, RZ, RZ, R0 ;  /* 0x000000ffff027224 */ /* 0x000fe200078e0000 */
[----:B------:R-:W-:Y:S02]  /*13eb0*/  MOV R5, 0x1 ;  /* 0x0000000100057802 */ /* 0x000fe40000000f00 */
[----:B------:R-:W-:Y:S02]  /*13ec0*/  MOV R3, 0x13ee0 ;  /* 0x00013ee000037802 */ /* 0x000fe40000000f00 */
[----:B-----5:R-:W-:Y:S05]  /*13ed0*/  CALL.REL.NOINC `($__internal_94_$__cuda_sm70_shflsync_bfly_p) ;  /* 0x0000014000007944 */ /* 0x020fea0003c00000 */
[----:B------:R1:W5:Y:S01]  /*13ee0*/  LDL R2, [R1+0x8] ;  /* 0x0000080001027983 */ /* 0x0003620000100800 */
[----:B------:R-:W-:Y:S01]  /*13ef0*/  FADD.FTZ R0, R0, R5 ;  /* 0x0000000500007221 */ /* 0x000fe20000010000 */
[----:B------:R-:W-:-:S02]  /*13f00*/  MOV R5, 0x2 ;  /* 0x0000000200057802 */ /* 0x000fc40000000f00 */
[----:B------:R-:W-:Y:S02]  /*13f10*/  MOV R3, 0x13f30 ;  /* 0x00013f3000037802 */ /* 0x000fe40000000f00 */
[----:B-1---5:R-:W-:Y:S05]  /*13f20*/  CALL.REL.NOINC `($__internal_94_$__cuda_sm70_shflsync_bfly_p) ;  /* 0x000000f000007944 */ /* 0x022fea0003c00000 */
[----:B------:R-:W2:Y:S01]  /*13f30*/  LDL.LU R2, [R1+0x8] ;  /* 0x0000080001027983 */ /* 0x000ea20000300800 */
[----:B------:R-:W-:Y:S01]  /*13f40*/  MOV R3, 0x13f90 ;  /* 0x00013f9000037802 */ /* 0x000fe20000000f00 */
[----:B--2---:R-:W-:Y:S01]  /*13f50*/  FADD.FTZ R4, R2, R5 ;  /* 0x0000000502047221 */ /* 0x004fe20000010000 */
[----:B------:R-:W-:-:S04]  /*13f60*/  MOV R5, 0x1 ;  /* 0x0000000100057802 */ /* 0x000fc80000000f00 */
[----:B------:R-:W-:Y:S02]  /*13f70*/  MOV R2, R4 ;  /* 0x0000000400027202 */ /* 0x000fe40000000f00 */
[----:B------:R-:W-:Y:S05]  /*13f80*/  CALL.REL.NOINC `($__internal_94_$__cuda_sm70_shflsync_bfly_p) ;  /* 0x0000009000007944 */ /* 0x000fea0003c00000 */
[----:B------:R-:W-:Y:S01]  /*13f90*/  MOV R3, R5 ;  /* 0x0000000500037202 */ /* 0x000fe20000000f00 */
[----:B------:R-:W-:Y:S05]  /*13fa0*/  BRA `(.L_x_4775) ;  /* 0xffffd12000007947 */ /* 0x000fea000383ffff */
.L_x_4765:
[----:B-1----:R-:W-:Y:S01]  /*13fb0*/  IMAD.MOV.U32 R12, RZ, RZ, R172 ;  /* 0x000000ffff0c7224 */ /* 0x002fe200078e00ac */
[----:B------:R-:W-:Y:S01]  /*13fc0*/  MOV R9, RZ ;  /* 0x000000ff00097202 */ /* 0x000fe20000000f00 */
[----:B------:R-:W-:Y:S01]  /*13fd0*/  IMAD.MOV.U32 R3, RZ, RZ, 0x1f ;  /* 0x0000001fff037424 */ /* 0x000fe200078e00ff */
[----:B---34-:R-:W-:Y:S02]  /*13fe0*/  MOV R2, 0x14000 ;  /* 0x0001400000027802 */ /* 0x018fe40000000f00 */
[----:B--2--5:R-:W-:Y:S05]  /*13ff0*/  CALL.REL.NOINC `($__internal_95_$__cuda_sm70_shflsync_idx_p) ;  /* 0x0000007000007944 */ /* 0x024fea0003c00000 */
[----:B------:R-:W-:Y:S01]  /*14000*/  MOV R0, R9 ;  /* 0x0000000900007202 */ /* 0x000fe20000000f00 */
[----:B------:R-:W-:Y:S05]  /*14010*/  BRA `(.L_x_4776) ;  /* 0xfffffa0000007947 */ /* 0x000fea000383ffff */
        .weak           $__internal_94_$__cuda_sm70_shflsync_bfly_p
        .type           $__internal_94_$__cuda_sm70_shflsync_bfly_p,@function
        .size           $__internal_94_$__cuda_sm70_shflsync_bfly_p,($__internal_95_$__cuda_sm70_shflsync_idx_p - $__internal_94_$__cuda_sm70_shflsync_bfly_p)
$__internal_94_$__cuda_sm70_shflsync_bfly_p:
[----:B------:R-:W-:Y:S04]  /*14020*/  WARPSYNC R6 ;  /* 0x0000000600007348 */ /* 0x000fe80003800000 */
[----:B------:R1:W2:Y:S02]  /*14030*/  SHFL.BFLY PT, R5, R2, R5, R7 ;  /* 0x0c00000502057389 */ /* 0x0002a400000e0007 */
[----:B-1----:R-:W-:-:S02]  /*14040*/  MOV R2, R3 ;  /* 0x0000000300027202 */ /* 0x002fc40000000f00 */
[----:B------:R-:W-:-:S04]  /*14050*/  MOV R3, 0x0 ;  /* 0x0000000000037802 */ /* 0x000fc80000000f00 */
[----:B--2---:R-:W-:Y:S05]  /*14060*/  RET.REL.NODEC R2 `(_ZN7cutlass13device_kernelIN5flash19enable_sm80_to_sm89INS1_16FlashAttnFwdSm80INS1_25CollectiveMainloopFwdSm80ILi8ELi1ELb0EN4cute5tupleIJNS5_1CILi128EEENS7_ILi96EEENS7_ILi256EEEEEELi256ENS_10bfloat16_tEfNS_4arch4Sm80ELb1ELb0ELb0ELb0ELb0ELb0ELb1ELb1EEENS1_21CollectiveEpilogueFwdINS6_IJS8_SA_S9_EEENS6_IJNS7_ILi1EEESI_SI_EEESC_SE_Li256ELb0ELb1ELb1ELb0EEENS1_30DynamicPersistentTileSchedulerILi256ELi256ELb1ELb1ELb0EEEEEEEEEvNT_6ParamsE) ;  /* 0xfffebf9002007950 */ /* 0x004fea0003c3ffff */
        .weak           $__internal_95_$__cuda_sm70_shflsync_idx_p
        .type           $__internal_95_$__cuda_sm70_shflsync_idx_p,@function
        .size           $__internal_95_$__cuda_sm70_shflsync_idx_p,(.L_x_5297 - $__internal_95_$__cuda_sm70_shflsync_idx_p)
$__internal_95_$__cuda_sm70_shflsync_idx_p:
[----:B------:R-:W-:-:S04]  /*14070*/  MOV R13, 0xffffffff ;  /* 0xffffffff000d7802 */ /* 0x000fc80000000f00 */
[----:B------:R-:W-:Y:S04]  /*14080*/  WARPSYNC R13 ;  /* 0x0000000d00007348 */ /* 0x000fe80003800000 */
[----:B------:R1:W2:Y:S02]  /*14090*/  SHFL.IDX PT, R9, R12, R9, R3 ;  /* 0x000000090c097389 */ /* 0x0002a400000e0003 */
[----:B-1----:R-:W-:-:S04]  /*140a0*/  MOV R3, 0x0 ;  /* 0x0000000000037802 */ /* 0x002fc80000000f00 */
[----:B--2---:R-:W-:Y:S05]  /*140b0*/  RET.REL.NODEC R2 `(_ZN7cutlass13device_kernelIN5flash19enable_sm80_to_sm89INS1_16FlashAttnFwdSm80INS1_25CollectiveMainloopFwdSm80ILi8ELi1ELb0EN4cute5tupleIJNS5_1CILi128EEENS7_ILi96EEENS7_ILi256EEEEEELi256ENS_10bfloat16_tEfNS_4arch4Sm80ELb1ELb0ELb0ELb0ELb0ELb0ELb1ELb1EEENS1_21CollectiveEpilogueFwdINS6_IJS8_SA_S9_EEENS6_IJNS7_ILi1EEESI_SI_EEESC_SE_Li256ELb0ELb1ELb1ELb0EEENS1_30DynamicPersistentTileSchedulerILi256ELi256ELb1ELb1ELb0EEEEEEEEEvNT_6ParamsE) ;  /* 0xfffebf4002007950 */ /* 0x004fea0003c3ffff */
.L_x_4777:
        /* <DEDUP_REMOVED lines=12> */
.L_x_5297:


//--------------------- .text._ZN7cutlass13device_kernelIN5flash19enable_sm80_to_sm89INS1_16FlashAttnFwdSm80INS1_25CollectiveMainloopFwdSm80ILi8ELi1ELb0EN4cute5tupleIJNS5_1CILi128EEENS7_ILi64EEENS7_ILi256EEEEEELi256ENS_10bfloat16_tEfNS_4arch4Sm80ELb1ELb0ELb0ELb1ELb0ELb0ELb1ELb1EEENS1_21CollectiveEpilogueFwdINS6_IJS8_SA_S9_EEENS6_IJNS7_ILi1EEESI_SI_EEESC_SE_Li256ELb1ELb1ELb1ELb0EEENS1_36VarlenDynamicPersistentTileSchedulerILi128ELi64ELi256ELi256ELb1ELb1ELb0ELb1ELb1ELb1EEEEEEEEEvNT_6ParamsE --------------------------
	.section	.text._ZN7cutlass13device_kernelIN5flash19enable_sm80_to_sm89INS1_16FlashAttnFwdSm80INS1_25CollectiveMainloopFwdSm80ILi8ELi1ELb0EN4cute5tupleIJNS5_1CILi128EEENS7_ILi64EEENS7_ILi256EEEEEELi256ENS_10bfloat16_tEfNS_4arch4Sm80ELb1ELb0ELb0ELb1ELb0ELb0ELb1ELb1EEENS1_21CollectiveEpilogueFwdINS6_IJS8_SA_S9_EEENS6_IJNS7_ILi1EEESI_SI_EEESC_SE_Li256ELb1ELb1ELb1ELb0EEENS1_36VarlenDynamicPersistentTileSchedulerILi128ELi64ELi256ELi256ELb1ELb1ELb0ELb1ELb1ELb1EEEEEEEEEvNT_6ParamsE,"ax",@progbits
	.sectioninfo	@"SHI_REGISTERS=255"
	.align	128
.text._ZN7cutlass13device_kernelIN5flash19enable_sm80_to_sm89INS1_16FlashAttnFwdSm80INS1_25CollectiveMainloopFwdSm80ILi8ELi1ELb0EN4cute5tupleIJNS5_1CILi128EEENS7_ILi64EEENS7_ILi256EEEEEELi256ENS_10bfloat16_tEfNS_4arch4Sm80ELb1ELb0ELb0ELb1ELb0ELb0ELb1ELb1EEENS1_21CollectiveEpilogueFwdINS6_IJS8_SA_S9_EEENS6_IJNS7_ILi1EEESI_SI_EEESC_SE_Li256ELb1ELb1ELb1ELb0EEENS1_36VarlenDynamicPersistentTileSchedulerILi128ELi64ELi256ELi256ELb1ELb1ELb0ELb1ELb1ELb1EEEEEEEEEvNT_6ParamsE:
        .type           _ZN7cutlass13device_kernelIN5flash19enable_sm80_to_sm89INS1_16FlashAttnFwdSm80INS1_25CollectiveMainloopFwdSm80ILi8ELi1ELb0EN4cute5tupleIJNS5_1CILi128EEENS7_ILi64EEENS7_ILi256EEEEEELi256ENS_10bfloat16_tEfNS_4arch4Sm80ELb1ELb0ELb0ELb1ELb0ELb0ELb1ELb1EEENS1_21CollectiveEpilogueFwdINS6_IJS8_SA_S9_EEENS6_IJNS7_ILi1EEESI_SI_EEESC_SE_Li256ELb1ELb1ELb1ELb0EEENS1_36VarlenDynamicPersistentTileSchedulerILi128ELi64ELi256ELi256ELb1ELb1ELb0ELb1ELb1ELb1EEEEEEEEEvNT_6ParamsE,@function
        .size           _ZN7cutlass13device_kernelIN5flash19enable_sm80_to_sm89INS1_16FlashAttnFwdSm80INS1_25CollectiveMainloopFwdSm80ILi8ELi1ELb0EN4cute5tupleIJNS5_1CILi128EEENS7_ILi64EEENS7_ILi256EEEEEELi256ENS_10bfloat16_tEfNS_4arch4Sm80ELb1ELb0ELb0ELb1ELb0ELb0ELb1ELb1EEENS1_21CollectiveEpilogueFwdINS6_IJS8_SA_S9_EEENS6_IJNS7_ILi1EEESI_SI_EEESC_SE_Li256ELb1ELb1ELb1ELb0EEENS1_36VarlenDynamicPersistentTileSchedulerILi128ELi64ELi256ELi256ELb1ELb1ELb0ELb1ELb1ELb1EEEEEEEEEvNT_6ParamsE,(.L_x_5300 - _ZN7cutlass13device_kernelIN5flash19enable_sm80_to_sm89INS1_16FlashAttnFwdSm80INS1_25CollectiveMainloopFwdSm80ILi8ELi1ELb0EN4cute5tupleIJNS5_1CILi128EEENS7_ILi64EEENS7_ILi256EEEEEELi256ENS_10bfloat16_tEfNS_4arch4Sm80ELb1ELb0ELb0ELb1ELb0ELb0ELb1ELb1EEENS1_21CollectiveEpilogueFwdINS6_IJS8_SA_S9_EEENS6_IJNS7_ILi1EEESI_SI_EEESC_SE_Li256ELb1ELb1ELb1ELb0EEENS1_36VarlenDynamicPersistentTileSchedulerILi128ELi64ELi256ELi256ELb1ELb1ELb0ELb1ELb1ELb1EEEEEEEEEvNT_6ParamsE)
        .other          _ZN7cutlass13device_kernelIN5flash19enable_sm80_to_sm89INS1_16FlashAttnFwdSm80INS1_25CollectiveMainloopFwdSm80ILi8ELi1ELb0EN4cute5tupleIJNS5_1CILi128EEENS7_ILi64EEENS7_ILi256EEEEEELi256ENS_10bfloat16_tEfNS_4arch4Sm80ELb1ELb0ELb0ELb1ELb0ELb0ELb1ELb1EEENS1_21CollectiveEpilogueFwdINS6_IJS8_SA_S9_EEENS6_IJNS7_ILi1EEESI_SI_EEESC_SE_Li256ELb1ELb1ELb1ELb0EEENS1_36VarlenDynamicPersistentTileSchedulerILi128ELi64ELi256ELi256ELb1ELb1ELb0ELb1ELb1ELb1EEEEEEEEEvNT_6ParamsE,@"STO_CUDA_ENTRY STV_DEFAULT"
_ZN7cutlass13device_kernelIN5flash19enable_sm80_to_sm89INS1_16FlashAttnFwdSm80INS1_25CollectiveMainloopFwdSm80ILi8ELi1ELb0EN4cute5tupleIJNS5_1CILi128EEENS7_ILi64EEENS7_ILi256EEEEEELi256ENS_10bfloat16_tEfNS_4arch4Sm80ELb1ELb0ELb0ELb1ELb0ELb0ELb1ELb1EEENS1_21CollectiveEpilogueFwdINS6_IJS8_SA_S9_EEENS6_IJNS7_ILi1EEESI_SI_EEESC_SE_Li256ELb1ELb1ELb1ELb0EEENS1_36VarlenDynamicPersistentTileSchedulerILi128ELi64ELi256ELi256ELb1ELb1ELb0ELb1ELb1ELb1EEEEEEEEEvNT_6ParamsE:
[----:B------:R-:W-:-:S03]  /*0000*/  MOV R1, c[0x0][0x28] ;  /* 0x00000a0000017a02 */ /* 0x000fc60000000f00 */
[----:B------:R-:W1:Y:S01]  /*0010*/  S2R R246, SR_TID.X ;  /* 0x0000000000f67919 */ /* 0x000e620000002100 */
[----:B------:R-:W-:Y:S01]  /*0020*/  IADD3 R1, R1, -0x88, RZ ;  /* 0xffffff7801017810 */ /* 0x000fe20007ffe0ff */
[----:B------:R-:W-:Y:S01]  /*0030*/  ULDC.64 UR6, c[0x0][0x118] ;  /* 0x0000460000067ab9 */ /* 0x000fe20000000a00 */
[----:B------:R-:W-:Y:S01]  /*0040*/  IMAD.MOV.U32 R245, RZ, RZ, RZ ;  /* 0x000000fffff57224 */ /* 0x000fe200078e00ff */
[----:B------:R-:W-:Y:S01]  /*0050*/  MOV R240, 0xffffffff ;  /* 0xffffffff00f07802 */ /* 0x000fe20000000f00 */
[----:B------:R-:W-:Y:S02]  /*0060*/  IMAD.MOV.U32 R244, RZ, RZ, -0x1 ;  /* 0xfffffffffff47424 */ /* 0x000fe400078e00ff */
[----:B------:R-:W-:Y:S01]  /*0070*/  IMAD.MOV.U32 R235, RZ, RZ, -0x1 ;  /* 0xffffffffffeb7424 */ /* 0x000fe200078e00ff */
        /* <DEDUP_REMOVED lines=49> */
.L_x_4783:
[----:B------:R-:W-:-:S04]  /*0390*/  IADD3 R12, R12, 0x1f, RZ ;  /* 0x0000001f0c0c7810 */ /* 0x000fc80007ffe0ff */
[----:B------:R-:W-:-:S13]  /*03a0*/  ISETP.GE.AND P0, PT, R12, c[0x0][0x53c], PT ;  /* 0x00014f000c007a0c */ /* 0x000fda0003f06270 */
[----:B------:R-:W-:Y:S05]  /*03b0*/  @P0 BRA `(.L_x_4780) ;  /* 0x00000af000000947 */ /* 0x000fea0003800000 */
[----:B------:R-:W-:Y:S02]  /*03c0*/  IADD3 R5, R3, R12, RZ ;  /* 0x0000000c03057210 */ /* 0x000fe40007ffe0ff */
[----:B------:R-:W-:Y:S02]  /*03d0*/  MOV R15, RZ ;  /* 0x000000ff000f7202 */ /* 0x000fe40000000f00 */
[----:B------:R-:W-:Y:S02]  /*03e0*/  ISETP.GE.OR P0, PT, R5, c[0x0][0x53c], !P6 ;  /* 0x00014f0005007a0c */ /* 0x000fe40007706670 */
[----:B------:R-:W-:-:S11]  /*03f0*/  MOV R10, RZ ;  /* 0x000000ff000a7202 */ /* 0x000fd60000000f00 */
        /* <DEDUP_REMOVED lines=9> */
.L_x_4880:
        /* <DEDUP_REMOVED lines=16> */
.L_x_4881:
[----:B---3--:R-:W-:-:S05]  /*0590*/  IMAD R5, R5, c[0x0][0x538], RZ ;  /* 0x00014e0005057a24 */ /* 0x008fca00078e02ff */
[----:B------:R-:W-:-:S04]  /*05a0*/  IADD3 R2, R5, R2, RZ ;  /* 0x0000000205027210 */ /* 0x000fc80007ffe0ff */
[----:B------:R-:W-:-:S13]  /*05b0*/  ISETP.GT.AND P0, PT, R2, UR4, PT ;  /* 0x0000000402007c0c */ /* 0x000fda000bf04270 */
[----:B-12---:R-:W-:Y:S05]  /*05c0*/  @!P0 BRA `(.L_x_4783) ;  /* 0xfffffdc000008947 */ /* 0x006fea000383ffff */
.L_x_4779:
[----:B--2---:R-:W-:-:S05]  /*05d0*/  IADD3 R236, -R5, R2, RZ ;  /* 0x0000000205ec7210 */ /* 0x004fca0007ffe1ff */
[----:B------:R-:W-:-:S05]  /*05e0*/  IMAD R0, R13, c[0x0][0x538], R236 ;  /* 0x00014e000d007a24 */ /* 0x000fca00078e02ec */
[----:B------:R-:W-:Y:S01]  /*05f0*/  ISETP.GT.AND P0, PT, R0, UR4, PT ;  /* 0x0000000400007c0c */ /* 0x000fe2000bf04270 */
[----:B------:R-:W-:-:S12]  /*0600*/  BRA.DIV ~URZ, `(.L_x_4784) ;  /* 0x000129c27f007947 */ /* 0x000fd8000b800000 */
[----:B------:R-:W-:-:S04]  /*0610*/  VOTE.ANY R11, PT, !P0 ;  /* 0x00000000000b7806 */ /* 0x000fc800040e0100 */
.L_x_4882:
[----:B------:R-:W1:Y:S02]  /*0620*/  POPC R4, R11 ;  /* 0x0000000b00047309 */ /* 0x000e640000000000 */
[----:B-1----:R-:W-:Y:S01]  /*0630*/  IADD3 R239, R4, R12, RZ ;  /* 0x0000000c04ef7210 */ /* 0x002fe20007ffe0ff */
[----:B------:R-:W-:Y:S05]  /*0640*/  BRA.DIV ~URZ, `(.L_x_4785) ;  /* 0x000129c27f007947 */ /* 0x000fea000b800000 */
[----:B------:R1:W2:Y:S01]  /*0650*/  SHFL.IDX PT, R15, R15, R4, 0x1f ;  /* 0x00001f040f0f7589 */ /* 0x0002a200000e0000 */
[----:B------:R-:W-:-:S03]  /*0660*/  MOV R17, RZ ;  /* 0x000000ff00117202 */ /* 0x000fc60000000f00 */
[----:B------:R1:W3:Y:S04]  /*0670*/  SHFL.IDX PT, R10, R10, R4, 0x1f ;  /* 0x00001f040a0a7589 */ /* 0x0002e800000e0000 */
.L_x_4883:
[----:B------:R-:W-:Y:S01]  /*0680*/  ISETP.NE.AND P0, PT, R11, RZ, PT ;  /* 0x000000ff0b00720c */ /* 0x000fe20003f05270 */
[----:B------:R-:W-:-:S12]  /*0690*/  BSSY B0, `(.L_x_4786) ;  /* 0x0000005000007945 */ /* 0x000fd80003800000 */
[----:B------:R-:W-:Y:S05]  /*06a0*/  @!P0 BRA `(.L_x_4787) ;  /* 0x0000003000008947 */ /* 0x000fea0003800000 */
[----:B-1----:R-:W-:Y:S01]  /*06b0*/  IADD3 R4, R4, -0x1, RZ ;  /* 0xffffffff04047810 */ /* 0x002fe20007ffe0ff */
[----:B------:R-:W-:Y:S05]  /*06c0*/  BRA.DIV ~URZ, `(.L_x_4788) ;  /* 0x00012a027f007947 */ /* 0x000fea000b800000 */
[----:B------:R1:W4:Y:S02]  /*06d0*/  SHFL.IDX PT, R17, R13, R4, 0x1f ;  /* 0x00001f040d117589 */ /* 0x00032400000e0000 */
.L_x_4787:
[----:B------:R-:W-:Y:S05]  /*06e0*/  BSYNC B0 ;  /* 0x0000000000007941 */ /* 0x000fea0003800000 */
.L_x_4786:
[----:B---3--:R-:W-:Y:S01]  /*06f0*/  ISETP.NE.AND P0, PT, R10, 0x1, PT ;  /* 0x000000010a00780c */ /* 0x008fe20003f05270 */
[----:B----4-:R-:W-:Y:S01]  /*0700*/  IMAD R236, R17, c[0x0][0x538], R236 ;  /* 0x00014e0011ec7a24 */ /* 0x010fe200078e02ec */
[----:B------:R-:W-:Y:S04]  /*0710*/  BSSY B0, `(.L_x_4789) ;  /* 0x0000076000007945 */ /* 0x000fe80003800000 */
[----:B-1----:R-:W-:-:S07]  /*0720*/  IADD3 R4, -R236, UR4, RZ ;  /* 0x00000004ec047c10 */ /* 0x002fce000fffe1ff */
[----:B------:R-:W-:Y:S05]  /*0730*/  @!P0 BRA `(.L_x_4790) ;  /* 0x0000037000008947 */ /* 0x000fea0003800000 */
[-C--:B--2---:R-:W-:Y:S02]  /*0740*/  IABS R6, R15.reuse ;  /* 0x0000000f00067213 */ /* 0x084fe40000000000 */
[----:B------:R-:W-:Y:S02]  /*0750*/  IABS R7, R10 ;  /* 0x0000000a00077213 */ /* 0x000fe40000000000 */
[----:B------:R-:W1:Y:S01]  /*0760*/  I2F.RP R12, R6 ;  /* 0x00000006000c7306 */ /* 0x000e620000209400 */
[----:B------:R-:W-:Y:S02]  /*0770*/  IABS R2, R4 ;  /* 0x0000000400027213 */ /* 0x000fe40000000000 */
[----:B------:R-:W-:-:S05]  /*0780*/  IABS R0, R15 ;  /* 0x0000000f00007213 */ /* 0x000fca0000000000 */
[----:B------:R-:W-:Y:S01]  /*0790*/  I2F.RP R11, R7 ;  /* 0x00000007000b7306 */ /* 0x000fe20000209400 */
[----:B------:R-:W-:-:S07]  /*07a0*/  IMAD.MOV R0, RZ, RZ, -R0 ;  /* 0x000000ffff007224 */ /* 0x000fce00078e0a00 */
[----:B-1----:R-:W1:Y:S02]  /*07b0*/  MUFU.RCP R8, R12 ;  /* 0x0000000c00087308 */ /* 0x002e640000001000 */
[----:B-1----:R-:W-:-:S06]  /*07c0*/  IADD3 R8, R8, 0xffffffe, RZ ;  /* 0x0ffffffe08087810 */ /* 0x002fcc0007ffe0ff */
[----:B------:R-:W1:Y:S02]  /*07d0*/  F2I.FTZ.U32.TRUNC.NTZ R9, R8 ;  /* 0x0000000800097305 */ /* 0x000e64000021f000 */
[----:B-1----:R-:W-:Y:S02]  /*07e0*/  IMAD.MOV R5, RZ, RZ, -R9 ;  /* 0x000000ffff057224 */ /* 0x002fe400078e0a09 */
[----:B------:R-:W-:Y:S02]  /*07f0*/  IMAD.MOV.U32 R8, RZ, RZ, RZ ;  /* 0x000000ffff087224 */ /* 0x000fe400078e00ff */
[----:B------:R-:W-:-:S04]  /*0800*/  IMAD R5, R5, R6, RZ ;  /* 0x0000000605057224 */ /* 0x000fc800078e02ff */
[----:B------:R-:W-:Y:S02]  /*0810*/  IMAD.HI.U32 R5, R9, R5, R8 ;  /* 0x0000000509057227 */ /* 0x000fe400078e0008 */
[----:B------:R-:W1:Y:S04]  /*0820*/  MUFU.RCP R8, R11 ;  /* 0x0000000b00087308 */ /* 0x000e680000001000 */
[----:B------:R-:W-:-:S04]  /*0830*/  IMAD.HI.U32 R5, R5, R2, RZ ;  /* 0x0000000205057227 */ /* 0x000fc800078e00ff */
[----:B------:R-:W-:Y:S01]  /*0840*/  IMAD R9, R5, R0, R2 ;  /* 0x0000000005097224 */ /* 0x000fe200078e0202 */
[----:B------:R-:W-:-:S04]  /*0850*/  LOP3.LUT R0, R4, R15, RZ, 0x3c, !PT ;  /* 0x0000000f04007212 */ /* 0x000fc800078e3cff */
[----:B------:R-:W-:Y:S02]  /*0860*/  ISETP.GT.U32.AND P1, PT, R6, R9, PT ;  /* 0x000000090600720c */ /* 0x000fe40003f24070 */
[----:B------:R-:W-:Y:S02]  /*0870*/  ISETP.GE.AND P0, PT, R0, RZ, PT ;  /* 0x000000ff0000720c */ /* 0x000fe40003f06270 */
[----:B-1----:R-:W-:Y:S02]  /*0880*/  IADD3 R8, R8, 0xffffffe, RZ ;  /* 0x0ffffffe08087810 */ /* 0x002fe40007ffe0ff */
[----:B------:R-:W-:-:S05]  /*0890*/  IABS R0, R10 ;  /* 0x0000000a00007213 */ /* 0x000fca0000000000 */
[----:B------:R-:W-:Y:S02]  /*08a0*/  IMAD.MOV R0, RZ, RZ, -R0 ;  /* 0x000000ffff007224 */ /* 0x000fe400078e0a00 */
[----:B------:R-:W-:Y:S01]  /*08b0*/  @!P1 IMAD.IADD R9, R9, 0x1, -R6 ;  /* 0x0000000109099824 */ /* 0x000fe200078e0a06 */
[----:B------:R-:W-:Y:S02]  /*08c0*/  @!P1 IADD3 R5, R5, 0x1, RZ ;  /* 0x0000000105059810 */ /* 0x000fe40007ffe0ff */
[----:B------:R-:W-:Y:S02]  /*08d0*/  ISETP.NE.AND P1, PT, R15, RZ, PT ;  /* 0x000000ff0f00720c */ /* 0x000fe40003f25270 */
[----:B------:R-:W-:Y:S02]  /*08e0*/  ISETP.GE.U32.AND P2, PT, R9, R6, PT ;  /* 0x000000060900720c */ /* 0x000fe40003f46070 */
[----:B------:R-:W1:Y:S11]  /*08f0*/  F2I.FTZ.U32.TRUNC.NTZ R9, R8 ;  /* 0x0000000800097305 */ /* 0x000e76000021f000 */
[----:B------:R-:W-:Y:S01]  /*0900*/  @P2 IADD3 R5, R5, 0x1, RZ ;  /* 0x0000000105052810 */ /* 0x000fe20007ffe0ff */
[----:B-1----:R-:W-:-:S04]  /*0910*/  IMAD.MOV R6, RZ, RZ, -R9 ;  /* 0x000000ffff067224 */ /* 0x002fc800078e0a09 */
[----:B------:R-:W-:Y:S01]  /*0920*/  @!P0 IMAD.MOV R5, RZ, RZ, -R5 ;  /* 0x000000ffff058224 */ /* 0x000fe200078e0a05 */
[----:B------:R-:W-:Y:S01]  /*0930*/  @!P1 LOP3.LUT R5, RZ, R15, RZ, 0x33, !PT ;  /* 0x0000000fff059212 */ /* 0x000fe200078e33ff */
[----:B------:R-:W-:Y:S02]  /*0940*/  IMAD R6, R6, R7, RZ ;  /* 0x0000000706067224 */ /* 0x000fe400078e02ff */
[----:B------:R-:W-:Y:S01]  /*0950*/  IMAD.MOV.U32 R8, RZ, RZ, RZ ;  /* 0x000000ffff087224 */ /* 0x000fe200078e00ff */
[----:B------:R-:W-:-:S03]  /*0960*/  IABS R2, R5 ;  /* 0x0000000500027213 */ /* 0x000fc60000000000 */
[----:B------:R-:W-:-:S06]  /*0970*/  IMAD.HI.U32 R6, R9, R6, R8 ;  /* 0x0000000609067227 */ /* 0x000fcc00078e0008 */
[----:B------:R-:W-:-:S04]  /*0980*/  IMAD.HI.U32 R9, R6, R2, RZ ;  /* 0x0000000206097227 */ /* 0x000fc800078e00ff */
[----:B------:R-:W-:Y:S02]  /*0990*/  IMAD R0, R9, R0, R2 ;  /* 0x0000000009007224 */ /* 0x000fe400078e0202 */
[----:B------:R-:W-:-:S03]  /*09a0*/  IMAD.MOV R2, RZ, RZ, -R5 ;  /* 0x000000ffff027224 */ /* 0x000fc600078e0a05 */
[----:B------:R-:W-:Y:S01]  /*09b0*/  ISETP.GT.U32.AND P1, PT, R7, R0, PT ;  /* 0x000000000700720c */ /* 0x000fe20003f24070 */
[----:B------:R-:W-:-:S12]  /*09c0*/  IMAD R11, R15, R2, R4 ;  /* 0x000000020f0b7224 */ /* 0x000fd800078e0204 */
        /* <DEDUP_REMOVED lines=9> */
[--C-:B------:R-:W-:Y:S02]  /*0a60*/  IMAD.MOV R0, RZ, RZ, -R9.reuse ;  /* 0x000000ffff007224 */ /* 0x100fe400078e0a09 */
[C---:B------:R-:W-:Y:S02]  /*0a70*/  IMAD R9, R10.reuse, 0x1000000, R9 ;  /* 0x010000000a097824 */ /* 0x040fe400078e0209 */
[----:B------:R-:W-:-:S04]  /*0a80*/  IMAD R0, R10, R0, R5 ;  /* 0x000000000a007224 */ /* 0x000fc800078e0205 */
[----:B------:R-:W-:Y:S01]  /*0a90*/  IMAD R238, R0, 0x10000, R9 ;  /* 0x0001000000ee7824 */ /* 0x000fe200078e0209 */
[----:B------:R-:W-:Y:S05]  /*0aa0*/  BRA `(.L_x_4791) ;  /* 0x000003c000007947 */ /* 0x000fea0003800000 */
.L_x_4790:
[----:B------:R-:W-:-:S04]  /*0ab0*/  IMAD.MOV.U32 R0, RZ, RZ, 0x4 ;  /* 0x00000004ff007424 */ /* 0x000fc800078e00ff */
[----:B------:R-:W-:-:S05]  /*0ac0*/  IMAD.WIDE R12, R239, R0, c[0x0][0x590] ;  /* 0x00016400ef0c7625 */ /* 0x000fca00078e0200 */
[----:B------:R-:W3:Y:S01]  /*0ad0*/  LDG.E R6, [R12.64] ;  /* 0x000000060c067981 */ /* 0x000ee2000c1e1900 */
[----:B------:R-:W-:Y:S01]  /*0ae0*/  IABS R2, R4 ;  /* 0x0000000400027213 */ /* 0x000fe20000000000 */
[----:B--23--:R-:W-:-:S05]  /*0af0*/  IMAD R5, R6, R15, RZ ;  /* 0x0000000f06057224 */ /* 0x00cfca00078e02ff */
[-C--:B------:R-:W-:Y:S02]  /*0b00*/  IABS R8, R5.reuse ;  /* 0x0000000500087213 */ /* 0x080fe40000000000 */
[----:B------:R-:W-:Y:S02]  /*0b10*/  IABS R0, R5 ;  /* 0x0000000500007213 */ /* 0x000fe40000000000 */
[----:B------:R-:W1:Y:S03]  /*0b20*/  I2F.RP R9, R8 ;  /* 0x0000000800097306 */ /* 0x000e660000209400 */
[----:B------:R-:W-:-:S05]  /*0b30*/  IMAD.MOV R0, RZ, RZ, -R0 ;  /* 0x000000ffff007224 */ /* 0x000fca00078e0a00 */
[----:B-1----:R-:W1:Y:S02]  /*0b40*/  MUFU.RCP R10, R9 ;  /* 0x00000009000a7308 */ /* 0x002e640000001000 */
[----:B-1----:R-:W-:-:S06]  /*0b50*/  IADD3 R10, R10, 0xffffffe, RZ ;  /* 0x0ffffffe0a0a7810 */ /* 0x002fcc0007ffe0ff */
[----:B------:R-:W1:Y:S02]  /*0b60*/  F2I.FTZ.U32.TRUNC.NTZ R11, R10 ;  /* 0x0000000a000b7305 */ /* 0x000e64000021f000 */
[----:B-1----:R-:W-:Y:S02]  /*0b70*/  IMAD.MOV R7, RZ, RZ, -R11 ;  /* 0x000000ffff077224 */ /* 0x002fe400078e0a0b */
[----:B------:R-:W-:Y:S02]  /*0b80*/  IMAD.MOV.U32 R10, RZ, RZ, RZ ;  /* 0x000000ffff0a7224 */ /* 0x000fe400078e00ff */
[----:B------:R-:W-:-:S04]  /*0b90*/  IMAD R7, R7, R8, RZ ;  /* 0x0000000807077224 */ /* 0x000fc800078e02ff */
[----:B------:R-:W-:-:S06]  /*0ba0*/  IMAD.HI.U32 R7, R11, R7, R10 ;  /* 0x000000070b077227 */ /* 0x000fcc00078e000a */
[----:B------:R-:W-:-:S04]  /*0bb0*/  IMAD.HI.U32 R11, R7, R2, RZ ;  /* 0x00000002070b7227 */ /* 0x000fc800078e00ff */
[----:B------:R-:W-:Y:S01]  /*0bc0*/  IMAD R7, R11, R0, R2 ;  /* 0x000000000b077224 */ /* 0x000fe200078e0202 */
[----:B------:R-:W-:-:S04]  /*0bd0*/  LOP3.LUT R0, R4, R5, RZ, 0x3c, !PT ;  /* 0x0000000504007212 */ /* 0x000fc800078e3cff */
[----:B------:R-:W-:Y:S02]  /*0be0*/  ISETP.GT.U32.AND P1, PT, R8, R7, PT ;  /* 0x000000070800720c */ /* 0x000fe40003f24070 */
[----:B------:R-:W-:-:S11]  /*0bf0*/  ISETP.GE.AND P0, PT, R0, RZ, PT ;  /* 0x000000ff0000720c */ /* 0x000fd60003f06270 */
[----:B------:R-:W-:Y:S01]  /*0c00*/  @!P1 IMAD.IADD R7, R7, 0x1, -R8 ;  /* 0x0000000107079824 */ /* 0x000fe200078e0a08 */
[----:B------:R-:W-:Y:S02]  /*0c10*/  @!P1 IADD3 R11, R11, 0x1, RZ ;  /* 0x000000010b0b9810 */ /* 0x000fe40007ffe0ff */
[----:B------:R-:W-:Y:S02]  /*0c20*/  ISETP.NE.AND P1, PT, R5, RZ, PT ;  /* 0x000000ff0500720c */ /* 0x000fe40003f25270 */
[----:B------:R-:W-:-:S13]  /*0c30*/  ISETP.GE.U32.AND P2, PT, R7, R8, PT ;  /* 0x000000080700720c */ /* 0x000fda0003f46070 */
[----:B------:R-:W-:-:S05]  /*0c40*/  @P2 IADD3 R11, R11, 0x1, RZ ;  /* 0x000000010b0b2810 */ /* 0x000fca0007ffe0ff */
[----:B------:R-:W-:Y:S01]  /*0c50*/  @!P0 IMAD.MOV R11, RZ, RZ, -R11 ;  /* 0x000000ffff0b8224 */ /* 0x000fe200078e0a0b */
[----:B------:R-:W-:-:S05]  /*0c60*/  @!P1 LOP3.LUT R11, RZ, R5, RZ, 0x33, !PT ;  /* 0x00000005ff0b9212 */ /* 0x000fca00078e33ff */
[----:B------:R-:W-:Y:S02]  /*0c70*/  IMAD R0, R6, R11, RZ ;  /* 0x0000000b06007224 */ /* 0x000fe400078e02ff */
[----:B------:R-:W-:-:S03]  /*0c80*/  IMAD.MOV R8, RZ, RZ, -R11 ;  /* 0x000000ffff087224 */ /* 0x000fc600078e0a0b */
[----:B------:R-:W-:Y:S01]  /*0c90*/  IADD3 R7, -R0, c[0x0][0x538], RZ ;  /* 0x00014e0000077a10 */ /* 0x000fe20007ffe1ff */
[----:B------:R-:W-:Y:S02]  /*0ca0*/  IMAD R5, R5, R8, R4 ;  /* 0x0000000805057224 */ /* 0x000fe400078e0204 */
[----:B------:R-:W-:Y:S01]  /*0cb0*/  IMAD.MOV.U32 R8, RZ, RZ, RZ ;  /* 0x000000ffff087224 */ /* 0x000fe200078e00ff */
[----:B------:R-:W-:Y:S02]  /*0cc0*/  IMNMX R6, R6, R7, PT ;  /* 0x0000000706067217 */ /* 0x000fe40003800200 */
[----:B------:R-:W-:Y:S02]  /*0cd0*/  IABS R4, R5 ;  /* 0x0000000500047213 */ /* 0x000fe40000000000 */
[----:B------:R-:W-:Y:S01]  /*0ce0*/  IABS R7, R6 ;  /* 0x0000000600077213 */ /* 0x000fe20000000000 */
[----:B------:R-:W-:Y:S01]  /*0cf0*/  IMAD.MOV R238, RZ, RZ, -R6 ;  /* 0x000000ffffee7224 */ /* 0x000fe200078e0a06 */
[----:B------:R-:W-:-:S02]  /*0d00*/  IADD3 R0, R0, 0x1000000, R5 ;  /* 0x0100000000007810 */ /* 0x000fc40007ffe005 */
[----:B------:R-:W1:Y:S08]  /*0d10*/  I2F.RP R10, R7 ;  /* 0x00000007000a7306 */ /* 0x000e700000209400 */
[----:B-1----:R-:W1:Y:S02]  /*0d20*/  MUFU.RCP R9, R10 ;  /* 0x0000000a00097308 */ /* 0x002e640000001000 */
[----:B-1----:R-:W-:-:S06]  /*0d30*/  IADD3 R9, R9, 0xffffffe, RZ ;  /* 0x0ffffffe09097810 */ /* 0x002fcc0007ffe0ff */
[----:B------:R-:W1:Y:S02]  /*0d40*/  F2I.FTZ.U32.TRUNC.NTZ R9, R9 ;  /* 0x0000000900097305 */ /* 0x000e64000021f000 */
[----:B-1----:R-:W-:-:S04]  /*0d50*/  IMAD.MOV R2, RZ, RZ, -R9 ;  /* 0x000000ffff027224 */ /* 0x002fc800078e0a09 */
[----:B------:R-:W-:Y:S01]  /*0d60*/  IMAD R11, R2, R7, RZ ;  /* 0x00000007020b7224 */ /* 0x000fe200078e02ff */
[----:B------:R-:W-:-:S03]  /*0d70*/  IABS R2, R6 ;  /* 0x0000000600027213 */ /* 0x000fc60000000000 */
        /* <DEDUP_REMOVED lines=14> */
[----:B------:R-:W-:Y:S02]  /*0e60*/  IMAD R238, R11, R238, R0 ;  /* 0x000000ee0bee7224 */ /* 0x000fe400078e0200 */
.L_x_4791:
[----:B------:R-:W-:Y:S05]  /*0e70*/  BSYNC B0 ;  /* 0x0000000000007941 */ /* 0x000fea0003800000 */
.L_x_4789:
[----:B------:R-:W-:-:S04]  /*0e80*/  LOP3.LUT R0, RZ, R11, RZ, 0x33, !PT ;  /* 0x0000000bff007212 */ /* 0x000fc800078e33ff */
[----:B------:R-:W-:Y:S01]  /*0e90*/  IADD3 R237, R0, R15, RZ ;  /* 0x0000000f00ed7210 */ /* 0x000fe20007ffe0ff */
[----:B------:R-:W-:Y:S05]  /*0ea0*/  BRA `(.L_x_4792) ;  /* 0x0000004000007947 */ /* 0x000fea0003800000 */
.L_x_4780:
[----:B--2---:R-:W-:Y:S01]  /*0eb0*/  IMAD.MOV.U32 R237, RZ, RZ, RZ ;  /* 0x000000ffffed7224 */ /* 0x004fe200078e00ff */
[----:B------:R-:W-:Y:S01]  /*0ec0*/  MOV R238, RZ ;  /* 0x000000ff00ee7202 */ /* 0x000fe20000000f00 */
[----:B------:R-:W-:Y:S01]  /*0ed0*/  IMAD.U32 R236, RZ, RZ, UR4 ;  /* 0x00000004ffec7e24 */ /* 0x000fe2000f8e00ff */
[----:B------:R-:W-:Y:S02]  /*0ee0*/  MOV R239, c[0x0][0x53c] ;  /* 0x00014f0000ef7a02 */ /* 0x000fe40000000f00 */
.L_x_4792:
[----:B------:R-:W-:Y:S01]  /*0ef0*/  ISETP.NE.AND P0, PT, R3, RZ, PT ;  /* 0x000000ff0300720c */ /* 0x000fe20003f05270 */
[----:B------:R-:W-:-:S12]  /*0f00*/  WARPSYNC 0xffffffff ;  /* 0xffffffff00007948 */ /* 0x000fd80003800000 */
[----:B------:R1:W-:Y:S04]  /*0f10*/  @!P0 STS.128 [0x20100], R236 ;  /* 0x020100ecff008388 */ /* 0x0003e80000000c00 */
[----:B------:R-:W-:Y:S06]  /*0f20*/  BAR.ARV 0x5, 0x100 ;  /* 0x0144000000007b1d */ /* 0x000fec0000002000 */
.L_x_4778:
[----:B-12---:R-:W-:-:S13]  /*0f30*/  ISETP.GE.AND P0, PT, R239, c[0x0][0x53c], PT ;  /* 0x00014f00ef007a0c */ /* 0x006fda0003f06270 */
[----:B------:R-:W-:Y:S05]  /*0f40*/  @P0 EXIT ;  /* 0x000000000000094d */ /* 0x000fea0003800000 */
[----:B------:R-:W-:-:S04]  /*0f50*/  SHF.R.S32.HI R11, RZ, 0x1f, R246 ;  /* 0x0000001fff0b7819 */ /* 0x000fc800000114f6 */
[CC--:B------:R-:W-:Y:S02]  /*0f60*/  LEA.HI R9, R11.reuse, R246.reuse, RZ, 0x4 ;  /* 0x000000f60b097211 */ /* 0x0c0fe400078f20ff */
[----:B------:R-:W-:Y:S02]  /*0f70*/  LEA.HI R2, R11, R246, RZ, 0x3 ;  /* 0x000000f60b027211 */ /* 0x000fe400078f18ff */
[----:B------:R-:W-:Y:S02]  /*0f80*/  SHF.R.S32.HI R0, RZ, 0x4, R9 ;  /* 0x00000004ff007819 */ /* 0x000fe40000011409 */
[----:B------:R-:W-:Y:S02]  /*0f90*/  LOP3.LUT R5, R2, 0xfffffff8, RZ, 0xc0, !PT ;  /* 0xfffffff802057812 */ /* 0x000fe400078ec0ff */
[----:B------:R-:W-:Y:S02]  /*0fa0*/  SHF.R.S32.HI R18, RZ, 0x3, R2 ;  /* 0x00000003ff127819 */ /* 0x000fe40000011402 */
[C---:B------:R-:W-:Y:S01]  /*0fb0*/  LEA.HI R4, R9.reuse, R0, RZ, 0x1 ;  /* 0x0000000009047211 */ /* 0x040fe200078f08ff */
[----:B------:R-:W-:Y:S01]  /*0fc0*/  IMAD.IADD R5, R246, 0x1, -R5 ;  /* 0x00000001f6057824 */ /* 0x000fe200078e0a05 */
[----:B------:R-:W-:Y:S01]  /*0fd0*/  LOP3.LUT R9, R9, 0xfffffff0, RZ, 0xc0, !PT ;  /* 0xfffffff009097812 */ /* 0x000fe200078ec0ff */
[----:B------:R-:W-:Y:S01]  /*0fe0*/  IMAD.SHL.U32 R249, R18, 0x40, RZ ;  /* 0x0000004012f97824 */ /* 0x000fe200078e00ff */
[----:B------:R-:W-:Y:S01]  /*0ff0*/  LOP3.LUT R4, R4, 0xfffffffe, RZ, 0xc0, !PT ;  /* 0xfffffffe04047812 */ /* 0x000fe200078ec0ff */
[----:B------:R-:W-:Y:S01]  /*1000*/  IMAD.SHL.U32 R16, R5, 0x8, RZ ;  /* 0x0000000805107824 */ /* 0x000fe200078e00ff */
[-C--:B------:R-:W-:Y:S01]  /*1010*/  LEA.HI R7, R11, R246.reuse, RZ, 0x2 ;  /* 0x000000f60b077211 */ /* 0x080fe200078f10ff */
[----:B------:R-:W-:Y:S01]  /*1020*/  IMAD.IADD R9, R246, 0x1, -R9 ;  /* 0x00000001f6097824 */ /* 0x000fe200078e0a09 */
[----:B------:R-:W-:Y:S01]  /*1030*/  LOP3.LUT R249, R249, 0x1c0, RZ, 0xc0, !PT ;  /* 0x000001c0f9f97812 */ /* 0x000fe200078ec0ff */
[----:B------:R-:W-:Y:S01]  /*1040*/  IMAD.IADD R4, R0, 0x1, -R4 ;  /* 0x0000000100047824 */ /* 0x000fe200078e0a04 */
[----:B------:R-:W-:Y:S01]  /*1050*/  LEA.HI R12, R11, R246, RZ, 0x5 ;  /* 0x000000f60b0c7211 */ /* 0x000fe200078f28ff */
[----:B------:R-:W-:Y:S01]  /*1060*/  IMAD.SHL.U32 R3, R5, 0x40, RZ ;  /* 0x0000004005037824 */ /* 0x000fe200078e00ff */
[----:B------:R-:W-:-:S02]  /*1070*/  SHF.R.S32.HI R10, RZ, 0x1f, R9 ;  /* 0x0000001fff0a7819 */ /* 0x000fc40000011409 */
[----:B------:R-:W-:Y:S02]  /*1080*/  LOP3.LUT R0, R249, 0x38, R16, 0xf8, !PT ;  /* 0x00000038f9007812 */ /* 0x000fe400078ef810 */
[----:B------:R-:W-:Y:S02]  /*1090*/  SHF.R.U32.HI R249, RZ, 0x3, R249 ;  /* 0x00000003fff97819 */ /* 0x000fe400000116f9 */
[----:B------:R-:W-:Y:S02]  /*10a0*/  LEA.HI R10, R10, R9, RZ, 0x3 ;  /* 0x000000090a0a7211 */ /* 0x000fe400078f18ff */
[----:B------:R-:W-:Y:S02]  /*10b0*/  LOP3.LUT R249, R0, R249, RZ, 0x3c, !PT ;  /* 0x000000f900f97212 */ /* 0x000fe400078e3cff */
[C---:B------:R-:W-:Y:S01]  /*10c0*/  LOP3.LUT R6, R10.reuse, 0xfffffff8, RZ, 0xc0, !PT ;  /* 0xfffffff80a067812 */ /* 0x040fe200078ec0ff */
[----:B------:R-:W-:Y:S01]  /*10d0*/  IMAD.SHL.U32 R10, R10, 0x40, RZ ;  /* 0x000000400a0a7824 */ /* 0x000fe200078e00ff */
[----:B------:R-:W-:-:S02]  /*10e0*/  LEA.HI R0, R11, R246, RZ, 0x6 ;  /* 0x000000f60b007211 */ /* 0x000fc400078f30ff */
[--C-:B------:R-:W-:Y:S01]  /*10f0*/  SHF.R.S32.HI R13, RZ, 0x2, R7.reuse ;  /* 0x00000002ff0d7819 */ /* 0x100fe20000011407 */
[----:B------:R-:W-:Y:S01]  /*1100*/  IMAD.IADD R6, R9, 0x1, -R6 ;  /* 0x0000000109067824 */ /* 0x000fe200078e0a06 */
[----:B------:R-:W-:Y:S01]  /*1110*/  SHF.R.S32.HI R8, RZ, 0x1f, R7 ;  /* 0x0000001fff087819 */ /* 0x000fe20000011407 */
[----:B------:R-:W-:Y:S01]  /*1120*/  IMAD.SHL.U32 R0, R0, 0x8, RZ ;  /* 0x0000000800007824 */ /* 0x000fe200078e00ff */
[----:B------:R-:W-:Y:S02]  /*1130*/  LOP3.LUT R11, R12, 0xffffffe0, RZ, 0xc0, !PT ;  /* 0xffffffe00c0b7812 */ /* 0x000fe400078ec0ff */
[----:B------:R-:W-:Y:S02]  /*1140*/  LEA.HI R8, R8, R13, RZ, 0x3 ;  /* 0x0000000d08087211 */ /* 0x000fe400078f18ff */
[--C-:B------:R-:W-:Y:S01]  /*1150*/  SHF.R.S32.HI R9, RZ, 0x5, R12.reuse ;  /* 0x00000005ff097819 */ /* 0x100fe2000001140c */
[----:B------:R-:W-:Y:S01]  /*1160*/  IMAD.IADD R15, R246, 0x1, -R11 ;  /* 0x00000001f60f7824 */ /* 0x000fe200078e0a0b */
[----:B------:R-:W-:Y:S01]  /*1170*/  SHF.R.S32.HI R12, RZ, 0x1f, R12 ;  /* 0x0000001fff0c7819 */ /* 0x000fe2000001140c */
[----:B------:R-:W-:Y:S01]  /*1180*/  IMAD.SHL.U32 R11, R4, 0x8, RZ ;  /* 0x00000008040b7824 */ /* 0x000fe200078e00ff */
[----:B------:R-:W-:-:S02]  /*1190*/  LOP3.LUT R8, R8, 0xfffffff8, RZ, 0xc0, !PT ;  /* 0xfffffff808087812 */ /* 0x000fc400078ec0ff */
[----:B------:R-:W-:Y:S02]  /*11a0*/  LOP3.LUT R3, R3, 0x1c0, RZ, 0xc0, !PT ;  /* 0x000001c003037812 */ /* 0x000fe400078ec0ff */
[----:B------:R-:W-:Y:S01]  /*11b0*/  LEA.HI R12, R12, R9, RZ, 0x3 ;  /* 0x000000090c0c7211 */ /* 0x000fe200078f18ff */
[----:B------:R-:W-:Y:S01]  /*11c0*/  IMAD.IADD R8, R13, 0x1, -R8 ;  /* 0x000000010d087824 */ /* 0x000fe200078e0a08 */
[----:B------:R-:W-:Y:S02]  /*11d0*/  SHF.R.S32.HI R251, RZ, 0x1f, R15 ;  /* 0x0000001ffffb7819 */ /* 0x000fe4000001140f */
[----:B------:R-:W-:Y:S02]  /*11e0*/  LOP3.LUT R7, R7, 0xfffffffc, RZ, 0xc0, !PT ;  /* 0xfffffffc07077812 */ /* 0x000fe400078ec0ff */
[----:B------:R-:W-:Y:S02]  /*11f0*/  LOP3.LUT R2, R3, 0x8, R2, 0xf8, !PT ;  /* 0x0000000803027812 */ /* 0x000fe400078ef802 */
[----:B------:R-:W-:-:S02]  /*1200*/  LOP3.LUT R12, R12, 0xffffff8, RZ, 0xc0, !PT ;  /* 0x0ffffff80c0c7812 */ /* 0x000fc400078ec0ff */
[----:B------:R-:W-:Y:S02]  /*1210*/  LEA.HI R251, R251, R15, RZ, 0x2 ;  /* 0x0000000ffbfb7211 */ /* 0x000fe400078f10ff */
[----:B------:R-:W-:Y:S01]  /*1220*/  SHF.R.U32.HI R3, RZ, 0x3, R3 ;  /* 0x00000003ff037819 */ /* 0x000fe20000011603 */
[----:B------:R-:W-:Y:S01]  /*1230*/  IMAD.IADD R12, R9, 0x1, -R12 ;  /* 0x00000001090c7824 */ /* 0x000fe200078e0a0c */
[----:B------:R-:W-:Y:S01]  /*1240*/  LOP3.LUT R249, R249, 0x7ffffe00, R0, 0xf8, !PT ;  /* 0x7ffffe00f9f97812 */ /* 0x000fe200078ef800 */
[----:B------:R-:W-:Y:S01]  /*1250*/  IMAD.IADD R0, R246, 0x1, -R7 ;  /* 0x00000001f6007824 */ /* 0x000fe200078e0a07 */
[----:B------:R-:W-:Y:S01]  /*1260*/  LOP3.LUT R13, R8, 0x1, RZ, 0xc0, !PT ;  /* 0x00000001080d7812 */ /* 0x000fe200078ec0ff */
[----:B------:R-:W-:Y:S01]  /*1270*/  IMAD.SHL.U32 R9, R9, 0x400, RZ ;  /* 0x0000040009097824 */ /* 0x000fe200078e00ff */
[----:B------:R-:W-:Y:S01]  /*1280*/  SHF.R.S32.HI R7, RZ, 0x2, R251 ;  /* 0x00000002ff077819 */ /* 0x000fe200000114fb */
[----:B------:R-:W-:Y:S01]  /*1290*/  IMAD.SHL.U32 R249, R249, 0x2, RZ ;  /* 0x00000002f9f97824 */ /* 0x000fe200078e00ff */
[----:B------:R-:W-:Y:S01]  /*12a0*/  LOP3.LUT R3, R2, R3, RZ, 0x3c, !PT ;  /* 0x0000000302037212 */ /* 0x000fe200078e3cff */
[----:B------:R-:W-:Y:S01]  /*12b0*/  IMAD.SHL.U32 R2, R6, 0x40, RZ ;  /* 0x0000004006027824 */ /* 0x000fe200078e00ff */
[----:B------:R-:W-:Y:S01]  /*12c0*/  ISETP.NE.U32.AND P0, PT, R13, 0x1, PT ;  /* 0x000000010d00780c */ /* 0x000fe20003f05070 */
[----:B------:R-:W-:Y:S01]  /*12d0*/  IMAD R14, R12, 0x10, R7 ;  /* 0x000000100c0e7824 */ /* 0x000fe200078e0207 */
[----:B------:R-:W-:-:S02]  /*12e0*/  LEA.HI R7, R0, R0, RZ, 0x1 ;  /* 0x0000000000077211 */ /* 0x000fc400078f08ff */
[----:B------:R-:W-:Y:S02]  /*12f0*/  LOP3.LUT R2, R2, 0x1c0, RZ, 0xc0, !PT ;  /* 0x000001c002027812 */ /* 0x000fe400078ec0ff */
[C---:B------:R-:W-:Y:S01]  /*1300*/  R2P PR, R8.reuse, 0x6 ;  /* 0x0000000608007804 */ /* 0x040fe20000000000 */
[----:B------:R-:W-:Y:S01]  /*1310*/  IMAD.SHL.U32 R8, R8, 0x40, RZ ;  /* 0x0000004008087824 */ /* 0x000fe200078e00ff */
[----:B------:R-:W-:Y:S01]  /*1320*/  LOP3.LUT R7, R7, 0x1ffffffe, RZ, 0xc0, !PT ;  /* 0x1ffffffe07077812 */ /* 0x000fe200078ec0ff */
[----:B------:R1:W-:Y:S01]  /*1330*/  STL [R1], R14 ;  /* 0x0000000e01007387 */ /* 0x0003e20000100800 */
[----:B------:R-:W-:Y:S02]  /*1340*/  LOP3.LUT R11, R2, 0x8, R11, 0xf8, !PT ;  /* 0x00000008020b7812 */ /* 0x000fe400078ef80b */
[----:B------:R-:W-:Y:S01]  /*1350*/  SHF.R.U32.HI R2, RZ, 0x3, R2 ;  /* 0x00000003ff027819 */ /* 0x000fe20000011602 */
[----:B------:R-:W-:Y:S01]  /*1360*/  IMAD.IADD R252, R0, 0x1, -R7 ;  /* 0x0000000100fc7824 */ /* 0x000fe200078e0a07 */
[----:B------:R-:W-:-:S02]  /*1370*/  LOP3.LUT R251, R251, 0x7ffffffc, RZ, 0xc0, !PT ;  /* 0x7ffffffcfbfb7812 */ /* 0x000fc400078ec0ff */
[----:B------:R-:W-:Y:S01]  /*1380*/  LOP3.LUT R8, R8, 0x1c0, RZ, 0xc0, !PT ;  /* 0x000001c008087812 */ /* 0x000fe200078ec0ff */
[----:B------:R-:W-:Y:S01]  /*1390*/  IMAD R252, R252, 0x8, R14 ;  /* 0x00000008fcfc7824 */ /* 0x000fe200078e020e */
[----:B------:R-:W-:Y:S01]  /*13a0*/  LOP3.LUT R2, R11, R2, RZ, 0x3c, !PT ;  /* 0x000000020b027212 */ /* 0x000fe200078e3cff */
[----:B------:R-:W-:Y:S01]  /*13b0*/  IMAD R11, R0, 0x2, R9 ;  /* 0x00000002000b7824 */ /* 0x000fe200078e0209 */
[----:B------:R-:W-:Y:S01]  /*13c0*/  LOP3.LUT R7, R10, 0xfffffe00, RZ, 0xc0, !PT ;  /* 0xfffffe000a077812 */ /* 0x000fe200078ec0ff */
[----:B------:R-:W-:Y:S01]  /*13d0*/  IMAD.IADD R251, R15, 0x1, -R251 ;  /* 0x000000010ffb7824 */ /* 0x000fe200078e0afb */
[----:B------:R-:W-:Y:S01]  /*13e0*/  LEA.HI R8, R8, R8, RZ, 0x1d ;  /* 0x0000000808087211 */ /* 0x000fe200078fe8ff */
[----:B------:R-:W-:Y:S01]  /*13f0*/  IMAD R0, R4, 0x200, R3 ;  /* 0x0000020004007824 */ /* 0x000fe200078e0203 */
[----:B------:R-:W-:Y:S01]  /*1400*/  LOP3.LUT P4, RZ, R5, 0x2, RZ, 0xc0, !PT ;  /* 0x0000000205ff7812 */ /* 0x000fe2000788c0ff */
[----:B------:R-:W-:Y:S01]  /*1410*/  IMAD.SHL.U32 R251, R251, 0x2, RZ ;  /* 0x00000002fbfb7824 */ /* 0x000fe200078e00ff */
[-C--:B------:R-:W-:Y:S01]  /*1420*/  IADD3 R4, R2, R7.reuse, R9 ;  /* 0x0000000702047210 */ /* 0x080fe20007ffe009 */
[----:B------:R-:W-:Y:S01]  /*1430*/  IMAD.MOV.U32 R9, RZ, RZ, 0x20 ;  /* 0x00000020ff097424 */ /* 0x000fe200078e00ff */
[C---:B------:R-:W-:Y:S01]  /*1440*/  LOP3.LUT P3, RZ, R5.reuse, 0x4, RZ, 0xc0, !PT ;  /* 0x0000000405ff7812 */ /* 0x040fe2000786c0ff */
[----:B------:R-:W-:Y:S01]  /*1450*/  IMAD R5, R5, 0x20, R18 ;  /* 0x0000002005057824 */ /* 0x000fe200078e0212 */
[----:B------:R-:W-:Y:S01]  /*1460*/  LOP3.LUT P6, RZ, R6, 0x2, RZ, 0xc0, !PT ;  /* 0x0000000206ff7812 */ /* 0x000fe200078cc0ff */
[----:B------:R-:W-:Y:S01]  /*1470*/  IMAD.IADD R8, R11, 0x1, R8 ;  /* 0x000000010b087824 */ /* 0x000fe200078e0208 */
[----:B------:R-:W-:Y:S01]  /*1480*/  SHF.R.S32.HI R17, RZ, 0x1f, R16 ;  /* 0x0000001fff117819 */ /* 0x000fe20000011410 */
[----:B------:R-:W-:Y:S01]  /*1490*/  IMAD.MOV.U32 R3, RZ, RZ, 0x40 ;  /* 0x00000040ff037424 */ /* 0x000fe200078e00ff */
[----:B------:R-:W-:Y:S01]  /*14a0*/  LOP3.LUT R2, R2, R7, RZ, 0xfc, !PT ;  /* 0x0000000702027212 */ /* 0x000fe200078efcff */
[----:B------:R2:W-:Y:S01]  /*14b0*/  STL [R1+0x4], R5 ;  /* 0x0000040501007387 */ /* 0x0005e20000100800 */
[----:B------:R-:W-:-:S02]  /*14c0*/  LEA R233, R0, 0x8100, 0x1 ;  /* 0x0000810000e97811 */ /* 0x000fc400078e08ff */
[C---:B------:R-:W-:Y:S01]  /*14d0*/  SEL R7, R9.reuse, 0xffffffe0, !P1 ;  /* 0xffffffe009077807 */ /* 0x040fe20004800000 */
[----:B------:R3:W-:Y:S01]  /*14e0*/  STL.64 [R1+0x10], R16 ;  /* 0x0000101001007387 */ /* 0x0007e20000100a00 */
[----:B------:R-:W-:Y:S02]  /*14f0*/  SEL R0, R9, 0xffffffe0, !P6 ;  /* 0xffffffe009007807 */ /* 0x000fe40007000000 */
[C---:B------:R-:W-:Y:S02]  /*1500*/  IADD3 R10, R251.reuse, 0x8, RZ ;  /* 0x00000008fb0a7810 */ /* 0x040fe40007ffe0ff */
[C---:B------:R-:W-:Y:S02]  /*1510*/  IADD3 R9, R251.reuse, 0x10, RZ ;  /* 0x00000010fb097810 */ /* 0x040fe40007ffe0ff */
[C---:B------:R-:W-:Y:S02]  /*1520*/  IADD3 R19, R251.reuse, 0xb0, RZ ;  /* 0x000000b0fb137810 */ /* 0x040fe40007ffe0ff */
[----:B------:R-:W-:-:S02]  /*1530*/  IADD3 R9, R251, 0xf8, RZ ;  /* 0x000000f8fb097810 */ /* 0x000fc40007ffe0ff */
[----:B------:R-:W-:Y:S02]  /*1540*/  LEA R10, R8, 0x80, 0x1 ;  /* 0x00000080080a7811 */ /* 0x000fe400078e08ff */
[C---:B-1----:R-:W-:Y:S02]  /*1550*/  IADD3 R14, R251.reuse, 0xd8, RZ ;  /* 0x000000d8fb0e7810 */ /* 0x042fe40007ffe0ff */
[----:B------:R-:W-:Y:S01]  /*1560*/  LOP3.LUT P5, RZ, R6, 0x4, RZ, 0xc0, !PT ;  /* 0x0000000406ff7812 */ /* 0x000fe200078ac0ff */
[----:B------:R-:W-:Y:S01]  /*1570*/  STL [R1+0x24], R10 ;  /* 0x0000240a01007387 */ /* 0x000fe20000100800 */
[----:B------:R-:W-:Y:S02]  /*1580*/  IADD3 R11, R251, 0xf0, RZ ;  /* 0x000000f0fb0b7810 */ /* 0x000fe40007ffe0ff */
[----:B------:R-:W-:Y:S02]  /*1590*/  IADD3 R231, R233, 0x20, RZ ;  /* 0x00000020e9e77810 */ /* 0x000fe40007ffe0ff */
[----:B--2---:R-:W-:-:S02]  /*15a0*/  SEL R5, R3, 0xffffffc0, !P2 ;  /* 0xffffffc003057807 */ /* 0x004fc40005000000 */
[----:B------:R-:W-:Y:S02]  /*15b0*/  SEL R6, R3, 0xffffffc0, !P3 ;  /* 0xffffffc003067807 */ /* 0x000fe40005800000 */
[----:B------:R-:W-:Y:S02]  /*15c0*/  SHF.R.S32.HI R8, RZ, 0x1f, R19 ;  /* 0x0000001fff087819 */ /* 0x000fe40000011413 */
[----:B---3--:R-:W-:Y:S01]  /*15d0*/  IADD3 R17, R251, 0xc0, RZ ;  /* 0x000000c0fb117810 */ /* 0x008fe20007ffe0ff */
[C---:B------:R-:W-:Y:S01]  /*15e0*/  IMAD.IADD R229, R233.reuse, 0x1, R6 ;  /* 0x00000001e9e57824 */ /* 0x040fe200078e0206 */
[----:B------:R-:W-:Y:S02]  /*15f0*/  @P4 IADD3 R231, R233, -0x20, RZ ;  /* 0xffffffe0e9e74810 */ /* 0x000fe40007ffe0ff */
[----:B------:R-:W-:Y:S02]  /*1600*/  SHF.R.S32.HI R8, RZ, 0x1f, R17 ;  /* 0x0000001fff087819 */ /* 0x000fe40000011411 */
[----:B------:R-:W-:Y:S01]  /*1610*/  SHF.R.S32.HI R9, RZ, 0x1f, R9 ;  /* 0x0000001fff097819 */ /* 0x000fe20000011409 */
[----:B------:R-:W-:Y:S01]  /*1620*/  IMAD.IADD R9, R10, 0x1, R7 ;  /* 0x000000010a097824 */ /* 0x000fe200078e0207 */
[----:B------:R-:W-:Y:S01]  /*1630*/  SHF.R.S32.HI R8, RZ, 0x1f, R14 ;  /* 0x0000001fff087819 */ /* 0x000fe2000001140e */
[----:B------:R-:W-:Y:S01]  /*1640*/  IMAD.IADD R220, R6, 0x1, R231 ;  /* 0x0000000106dc7824 */ /* 0x000fe200078e02e7 */
[----:B------:R-:W-:Y:S01]  /*1650*/  SHF.R.S32.HI R8, RZ, 0x1f, R11 ;  /* 0x0000001fff087819 */ /* 0x000fe2000001140b */
[C-C-:B------:R-:W-:Y:S01]  /*1660*/  IMAD.IADD R11, R10.reuse, 0x1, R5.reuse ;  /* 0x000000010a0b7824 */ /* 0x140fe200078e0205 */
[C---:B------:R-:W-:Y:S01]  /*1670*/  IADD3 R8, R10.reuse, -0x10, RZ ;  /* 0xfffffff00a087810 */ /* 0x040fe20007ffe0ff */
[----:B------:R-:W-:Y:S01]  /*1680*/  IMAD.IADD R6, R9, 0x1, R5 ;  /* 0x0000000109067824 */ /* 0x000fe200078e0205 */
[----:B------:R-:W-:-:S02]  /*1690*/  @P0 IADD3 R8, R10, 0x10, RZ ;  /* 0x000000100a080810 */ /* 0x000fc40007ffe0ff */
[----:B------:R-:W-:Y:S01]  /*16a0*/  STL [R1+0x18], R11 ;  /* 0x0000180b01007387 */ /* 0x000fe20000100800 */
[----:B------:R-:W-:Y:S02]  /*16b0*/  LEA R234, R4, 0x10100, 0x1 ;  /* 0x0001010004ea7811 */ /* 0x000fe400078e08ff */
[----:B------:R-:W-:Y:S01]  /*16c0*/  LEA R227, R2, 0x100, 0x1 ;  /* 0x0000010002e37811 */ /* 0x000fe200078e08ff */
[----:B------:R-:W-:Y:S01]  /*16d0*/  STL [R1+0x1c], R9 ;  /* 0x00001c0901007387 */ /* 0x000fe20000100800 */
[----:B------:R-:W-:Y:S01]  /*16e0*/  IMAD.IADD R2, R5, 0x1, R8 ;  /* 0x0000000105027824 */ /* 0x000fe200078e0208 */
[----:B------:R-:W-:Y:S01]  /*16f0*/  IADD3 R250, R16, 0x40, RZ ;  /* 0x0000004010fa7810 */ /* 0x000fe20007ffe0ff */
[----:B------:R-:W-:Y:S01]  /*1700*/  IMAD.IADD R232, R234, 0x1, R0 ;  /* 0x00000001eae87824 */ /* 0x000fe200078e0200 */
[----:B------:R1:W-:Y:S01]  /*1710*/  STL [R1+0x28], R6 ;  /* 0x0000280601007387 */ /* 0x0003e20000100800 */
[----:B------:R-:W-:Y:S01]  /*1720*/  IMAD.IADD R226, R0, 0x1, R227 ;  /* 0x0000000100e27824 */ /* 0x000fe200078e02e3 */
[----:B------:R-:W-:-:S02]  /*1730*/  IADD3 R247, R16, 0x80, RZ ;  /* 0x0000008010f77810 */ /* 0x000fc40007ffe0ff */
[----:B------:R2:W-:Y:S01]  /*1740*/  STL [R1+0x20], R8 ;  /* 0x0000200801007387 */ /* 0x0005e20000100800 */
[----:B------:R-:W-:Y:S02]  /*1750*/  IADD3 R248, R16, 0xc0, RZ ;  /* 0x000000c010f87810 */ /* 0x000fe40007ffe0ff */
[----:B------:R-:W-:Y:S01]  /*1760*/  SEL R3, R3, 0xffffffc0, !P5 ;  /* 0xffffffc003037807 */ /* 0x000fe20006800000 */
[----:B------:R2:W-:Y:S01]  /*1770*/  STL [R1+0x2c], R2 ;  /* 0x00002c0201007387 */ /* 0x0005e20000100800 */
[C---:B------:R-:W-:Y:S02]  /*1780*/  IADD3 R18, R251.reuse, 0xb8, RZ ;  /* 0x000000b8fb127810 */ /* 0x040fe40007ffe0ff */
[C---:B------:R-:W-:Y:S01]  /*1790*/  IADD3 R16, R251.reuse, 0xc8, RZ ;  /* 0x000000c8fb107810 */ /* 0x040fe20007ffe0ff */
[----:B------:R-:W-:Y:S01]  /*17a0*/  IMAD.IADD R230, R234, 0x1, R3 ;  /* 0x00000001eae67824 */ /* 0x000fe200078e0203 */
[----:B------:R-:W-:Y:S01]  /*17b0*/  IADD3 R15, R251, 0xd0, RZ ;  /* 0x000000d0fb0f7810 */ /* 0x000fe20007ffe0ff */
[----:B------:R-:W-:Y:S01]  /*17c0*/  IMAD.IADD R225, R3, 0x1, R227 ;  /* 0x0000000103e17824 */ /* 0x000fe200078e02e3 */
[C---:B------:R-:W-:Y:S01]  /*17d0*/  IADD3 R13, R251.reuse, 0xe0, RZ ;  /* 0x000000e0fb0d7810 */ /* 0x040fe20007ffe0ff */
[----:B------:R-:W-:Y:S01]  /*17e0*/  IMAD.IADD R228, R232, 0x1, R3 ;  /* 0x00000001e8e47824 */ /* 0x000fe200078e0203 */
[----:B------:R-:W-:Y:S01]  /*17f0*/  IADD3 R12, R251, 0xe8, RZ ;  /* 0x000000e8fb0c7810 */ /* 0x000fe20007ffe0ff */
[----:B------:R-:W-:Y:S01]  /*1800*/  IMAD.IADD R224, R3, 0x1, R226 ;  /* 0x0000000103e07824 */ /* 0x000fe200078e02e2 */
[----:B------:R-:W-:-:S02]  /*1810*/  SHF.R.S32.HI R243, RZ, 0x1f, R250 ;  /* 0x0000001ffff37819 */ /* 0x000fc400000114fa */
[----:B------:R-:W-:Y:S02]  /*1820*/  SHF.R.S32.HI R242, RZ, 0x1f, R247 ;  /* 0x0000001ffff27819 */ /* 0x000fe400000114f7 */
[----:B------:R-:W-:Y:S01]  /*1830*/  SHF.R.S32.HI R241, RZ, 0x1f, R248 ;  /* 0x0000001ffff17819 */ /* 0x000fe200000114f8 */
[----:B-1----:R-:W-:Y:S01]  /*1840*/  IMAD.IADD R6, R7, 0x1, R8 ;  /* 0x0000000107067824 */ /* 0x002fe200078e0208 */
[----:B------:R-:W-:Y:S02]  /*1850*/  SHF.R.S32.HI R18, RZ, 0x1f, R18 ;  /* 0x0000001fff127819 */ /* 0x000fe40000011412 */
[----:B------:R-:W-:Y:S01]  /*1860*/  SHF.R.S32.HI R16, RZ, 0x1f, R16 ;  /* 0x0000001fff107819 */ /* 0x000fe20000011410 */
[----:B------:R-:W-:Y:S01]  /*1870*/  IMAD.IADD R0, R6, 0x1, R5 ;  /* 0x0000000106007824 */ /* 0x000fe200078e0205 */
[----:B------:R2:W-:Y:S01]  /*1880*/  STL [R1+0x30], R6 ;  /* 0x0000300601007387 */ /* 0x0005e20000100800 */
[----:B------:R-:W-:Y:S02]  /*1890*/  SHF.R.S32.HI R15, RZ, 0x1f, R15 ;  /* 0x0000001fff0f7819 */ /* 0x000fe4000001140f */
[----:B------:R-:W-:Y:S01]  /*18a0*/  SHF.R.S32.HI R13, RZ, 0x1f, R13 ;  /* 0x0000001fff0d7819 */ /* 0x000fe2000001140d */
[----:B------:R2:W-:Y:S01]  /*18b0*/  STL [R1+0x34], R0 ;  /* 0x0000340001007387 */ /* 0x0005e20000100800 */
[----:B------:R-:W-:-:S02]  /*18c0*/  SHF.R.S32.HI R12, RZ, 0x1f, R12 ;  /* 0x0000001fff0c7819 */ /* 0x000fc4000001140c */
        /* <DEDUP_REMOVED lines=14> */
[----:B--2---:R-:W-:Y:S02]  /*19b0*/  IADD3 R208, R231, 0x7800, RZ ;  /* 0x00007800e7d07810 */ /* 0x004fe40007ffe0ff */
.L_x_4879:
[----:B------:R-:W-:-:S04]  /*19c0*/  IMAD.MOV.U32 R2, RZ, RZ, 0x4 ;  /* 0x00000004ff027424 */ /* 0x000fc800078e00ff */
[----:B------:R-:W-:-:S05]  /*19d0*/  IMAD.WIDE R4, R239, R2, c[0x0][0x588] ;  /* 0x00016200ef047625 */ /* 0x000fca00078e0202 */
[----:B------:R1:W2:Y:S01]  /*19e0*/  LDG.E R24, [R4.64] ;  /* 0x0000000604187981 */ /* 0x0002a2000c1e1900 */
        /* <DEDUP_REMOVED lines=9> */
[----:B-1----:R-:W-:Y:S01]  /*1a80*/  IMAD.MOV.U32 R5, RZ, RZ, RZ ;  /* 0x000000ffff057224 */ /* 0x002fe200078e00ff */
[----:B--2---:R-:W-:Y:S01]  /*1a90*/  SHF.R.S32.HI R23, RZ, 0x1f, R24 ;  /* 0x0000001fff177819 */ /* 0x004fe20000011418 */
[----:B------:R1:W-:Y:S01]  /*1aa0*/  STL [R1+0x3c], R24 ;  /* 0x00003c1801007387 */ /* 0x0003e20000100800 */
[C---:B------:R-:W-:Y:S02]  /*1ab0*/  @P0 LEA R14, P1, R24.reuse, c[0x0][0x370], 0x2 ;  /* 0x0000dc00180e0a11 */ /* 0x040fe400078210ff */
[C---:B------:R-:W-:Y:S01]  /*1ac0*/  LEA R10, P3, R24.reuse, c[0x0][0x348], 0x2 ;  /* 0x0000d200180a7a11 */ /* 0x040fe200078610ff */
[----:B------:R1:W-:Y:S01]  /*1ad0*/  STL [R1+0x38], R23 ;  /* 0x0000381701007387 */ /* 0x0003e20000100800 */
[----:B------:R-:W-:-:S05]  /*1ae0*/  @P0 LEA.HI.X R15, R24, c[0x0][0x374], R23, 0x2, P1 ;  /* 0x0000dd00180f0a11 */ /* 0x000fca00008f1417 */
[----:B------:R1:W5:Y:S01]  /*1af0*/  @P0 LDG.E R7, [R14.64] ;  /* 0x000000060e070981 */ /* 0x000362000c1e1900 */
[C---:B------:R-:W-:Y:S02]  /*1b00*/  @P4 LEA R12, P0, R24.reuse, c[0x0][0x360], 0x2 ;  /* 0x0000d800180c4a11 */ /* 0x040fe400078010ff */
[C---:B------:R-:W-:Y:S02]  /*1b10*/  LEA R8, P1, R24.reuse, c[0x0][0x350], 0x2 ;  /* 0x0000d40018087a11 */ /* 0x040fe400078210ff */
[C-C-:B------:R-:W-:Y:S02]  /*1b20*/  @P4 LEA.HI.X R13, R24.reuse, c[0x0][0x364], R23.reuse, 0x2, P0 ;  /* 0x0000d900180d4a11 */ /* 0x140fe400000f1417 */
[C-C-:B------:R-:W-:Y:S02]  /*1b30*/  LEA.HI.X R11, R24.reuse, c[0x0][0x34c], R23.reuse, 0x2, P3 ;  /* 0x0000d300180b7a11 */ /* 0x140fe400018f1417 */
[----:B------:R-:W-:Y:S01]  /*1b40*/  LEA.HI.X R9, R24, c[0x0][0x354], R23, 0x2, P1 ;  /* 0x0000d50018097a11 */ /* 0x000fe200008f1417 */
[----:B------:R-:W2:Y:S04]  /*1b50*/  @P4 LDG.E R0, [R12.64] ;  /* 0x000000060c004981 */ /* 0x000ea8000c1e1900 */
[----:B------:R1:W5:Y:S04]  /*1b60*/  @P2 LDG.E R5, [R10.64] ;  /* 0x000000060a052981 */ /* 0x000368000c1e1900 */
[----:B------:R1:W5:Y:S01]  /*1b70*/  @P6 LDG.E R6, [R8.64] ;  /* 0x0000000608066981 */ /* 0x000362000c1e1900 */
[----:B------:R-:W-:Y:S01]  /*1b80*/  LOP3.LUT R22, R238, 0xffff, RZ, 0xc0, !PT ;  /* 0x0000ffffee167812 */ /* 0x000fe200078ec0ff */
[----:B------:R-:W-:Y:S04]  /*1b90*/  YIELD ;  /* 0x0000000000007946 */ /* 0x000fe80003800000 */
[----:B------:R1:W-:Y:S04]  /*1ba0*/  STL [R1+0x40], R22 ;  /* 0x0000401601007387 */ /* 0x0003e80000100800 */
[----:B--2---:R1:W-:Y:S01]  /*1bb0*/  @P4 STL [R1+0x74], R0 ;  /* 0x0000740001004387 */ /* 0x0043e20000100800 */
[----:B------:R-:W-:Y:S05]  /*1bc0*/  @P4 BRA `(.L_x_4793) ;  /* 0x0000007000004947 */ /* 0x000fea0003800000 */
[----:B-1----:R-:W-:-:S05]  /*1bd0*/  MOV R0, c[0x0][0x168] ;  /* 0x00005a0000007a02 */ /* 0x002fca0000000f00 */
[----:B------:R1:W-:Y:S01]  /*1be0*/  STL [R1+0x74], R0 ;  /* 0x0000740001007387 */ /* 0x0003e20000100800 */
[----:B------:R-:W-:Y:S05]  /*1bf0*/  @!P2 BRA `(.L_x_4793) ;  /* 0x000000400000a947 */ /* 0x000fea0003800000 */
[----:B-1----:R-:W2:Y:S04]  /*1c00*/  LDG.E R0, [R10.64] ;  /* 0x000000060a007981 */ /* 0x002ea8000c1e1900 */
[----:B------:R-:W2:Y:S02]  /*1c10*/  LDG.E R3, [R10.64+0x4] ;  /* 0x000004060a037981 */ /* 0x000ea4000c1e1900 */
[----:B--2---:R-:W-:-:S05]  /*1c20*/  IADD3 R0, -R0, R3, RZ ;  /* 0x0000000300007210 */ /* 0x004fca0007ffe1ff */
[----:B------:R1:W-:Y:S02]  /*1c30*/  STL [R1+0x74], R0 ;  /* 0x0000740001007387 */ /* 0x0003e40000100800 */
.L_x_4793:
[----:B------:R-:W-:-:S04]  /*1c40*/  ISETP.NE.U32.AND P0, PT, RZ, c[0x0][0x368], PT ;  /* 0x0000da00ff007a0c */ /* 0x000fc80003f05070 */
[----:B------:R-:W-:-:S13]  /*1c50*/  ISETP.NE.AND.EX P0, PT, RZ, c[0x0][0x36c], PT, P0 ;  /* 0x0000db00ff007a0c */ /* 0x000fda0003f05300 */
[----:B------:R-:W-:Y:S05]  /*1c60*/  @!P0 BRA `(.L_x_4794) ;  /* 0x0000004000008947 */ /* 0x000fea0003800000 */
[----:B-1----:R-:W-:-:S04]  /*1c70*/  LEA R8, P0, R24, c[0x0][0x368], 0x2 ;  /* 0x0000da0018087a11 */ /* 0x002fc800078010ff */
[----:B------:R-:W-:-:S05]  /*1c80*/  LEA.HI.X R9, R24, c[0x0][0x36c], R23, 0x2, P0 ;  /* 0x0000db0018097a11 */ /* 0x000fca00000f1417 */
[----:B------:R1:W5:Y:S01]  /*1c90*/  LDG.E R4, [R8.64] ;  /* 0x0000000608047981 */ /* 0x000362000c1e1900 */
[----:B------:R-:W-:Y:S05]  /*1ca0*/  BRA `(.L_x_4795) ;  /* 0x0000005000007947 */ /* 0x000fea0003800000 */
.L_x_4794:
[----:B------:R-:W-:Y:S01]  /*1cb0*/  MOV R4, c[0x0][0x1d0] ;  /* 0x0000740000047a02 */ /* 0x000fe20000000f00 */
[----:B------:R-:W-:Y:S05]  /*1cc0*/  @!P6 BRA `(.L_x_4795) ;  /* 0x000000300000e947 */ /* 0x000fea0003800000 */
[----:B------:R-:W2:Y:S04]  /*1cd0*/  LDG.E R4, [R8.64] ;  /* 0x0000000608047981 */ /* 0x000ea8000c1e1900 */
[----:B------:R-:W2:Y:S02]  /*1ce0*/  LDG.E R3, [R8.64+0x4] ;  /* 0x0000040608037981 */ /* 0x000ea4000c1e1900 */
[----:B--2---:R-:W-:Y:S02]  /*1cf0*/  IADD3 R4, -R4, R3, RZ ;  /* 0x0000000304047210 */ /* 0x004fe40007ffe1ff */
.L_x_4795:
[----:B------:R-:W2:Y:S01]  /*1d00*/  LDL R3, [R1+0x74] ;  /* 0x0000740001037983 */ /* 0x000ea20000100800 */
[----:B-1----:R-:W-:Y:S01]  /*1d10*/  IMAD.MOV.U32 R0, RZ, RZ, c[0x0][0x2c4] ;  /* 0x0000b100ff007624 */ /* 0x002fe200078e00ff */
[----:B------:R-:W-:Y:S01]  /*1d20*/  BSSY B0, `(.L_x_4796) ;  /* 0x000003a000007945 */ /* 0x000fe20003800000 */
[----:B------:R-:W-:-:S02]  /*1d30*/  IMAD.SHL.U32 R237, R237, 0x80, RZ ;  /* 0x00000080eded7824 */ /* 0x000fc400078e00ff */
[--C-:B-----5:R-:W-:Y:S01]  /*1d40*/  IMAD.IADD R8, R4, 0x1, -R7.reuse ;  /* 0x0000000104087824 */ /* 0x120fe200078e0a07 */
[----:B------:R-:W-:Y:S01]  /*1d50*/  ISETP.NE.AND P1, PT, R0, 0x1, PT ;  /* 0x000000010000780c */ /* 0x000fe20003f25270 */
[----:B------:R-:W-:Y:S01]  /*1d60*/  IMAD.IADD R6, R6, 0x1, R7 ;  /* 0x0000000106067824 */ /* 0x000fe200078e0207 */
[----:B------:R-:W-:Y:S02]  /*1d70*/  IADD3 R0, R237, 0x7f, RZ ;  /* 0x0000007fed007810 */ /* 0x000fe40007ffe0ff */
[----:B------:R-:W-:Y:S01]  /*1d80*/  IADD3 R9, R8, 0x3f, RZ ;  /* 0x0000003f08097810 */ /* 0x000fe20007ffe0ff */
[----:B------:R1:W-:Y:S08]  /*1d90*/  STL [R1+0x78], R8 ;  /* 0x0000780801007387 */ /* 0x0003f00000100800 */
[----:B------:R-:W-:-:S05]  /*1da0*/  @P1 IMAD.HI.U32 R4, R0, c[0x0][0x2c8], RZ ;  /* 0x0000b20000041a27 */ /* 0x000fca00078e00ff */
[----:B------:R-:W-:Y:S02]  /*1db0*/  @P1 SHF.R.U32.HI R0, RZ, c[0x0][0x2cc], R4 ;  /* 0x0000b300ff001a19 */ /* 0x000fe40000011604 */
[----:B------:R-:W-:-:S04]  /*1dc0*/  SHF.R.S32.HI R4, RZ, 0x1f, R9 ;  /* 0x0000001fff047819 */ /* 0x000fc80000011409 */
[----:B------:R-:W-:-:S04]  /*1dd0*/  LEA.HI R4, R4, R9, RZ, 0x6 ;  /* 0x0000000904047211 */ /* 0x000fc800078f30ff */
[----:B------:R-:W-:Y:S02]  /*1de0*/  SHF.R.S32.HI R4, RZ, 0x6, R4 ;  /* 0x00000006ff047819 */ /* 0x000fe40000011404 */
[----:B--2---:R-:W-:-:S05]  /*1df0*/  IADD3 R3, R8, 0x40, -R3 ;  /* 0x0000004008037810 */ /* 0x004fca0007ffe803 */
[----:B------:R-:W-:-:S05]  /*1e00*/  IMAD.IADD R3, R3, 0x1, R0 ;  /* 0x0000000103037824 */ /* 0x000fca00078e0200 */
[----:B------:R-:W-:-:S04]  /*1e10*/  SHF.R.S32.HI R0, RZ, 0x1f, R3 ;  /* 0x0000001fff007819 */ /* 0x000fc80000011403 */
[----:B------:R-:W-:Y:S02]  /*1e20*/  LEA.HI R3, R0, R3, RZ, 0x6 ;  /* 0x0000000300037211 */ /* 0x000fe400078f30ff */
[C---:B------:R-:W-:Y:S02]  /*1e30*/  LOP3.LUT R0, R238.reuse, 0xff000000, RZ, 0xc0, !PT ;  /* 0xff000000ee007812 */ /* 0x040fe400078ec0ff */
[----:B------:R-:W-:Y:S02]  /*1e40*/  LOP3.LUT R238, R238, 0xff0000, RZ, 0xc0, !PT ;  /* 0x00ff0000eeee7812 */ /* 0x000fe400078ec0ff */
[----:B------:R-:W-:Y:S02]  /*1e50*/  SHF.R.U32.HI R9, RZ, 0x8, R0 ;  /* 0x00000008ff097819 */ /* 0x000fe40000011600 */
[----:B------:R-:W-:Y:S02]  /*1e60*/  SHF.R.S32.HI R3, RZ, 0x6, R3 ;  /* 0x00000006ff037819 */ /* 0x000fe40000011403 */
[----:B------:R-:W-:-:S02]  /*1e70*/  LEA.HI R0, R238, R9, RZ, 0x10 ;  /* 0x00000009ee007211 */ /* 0x000fc400078f80ff */
[----:B------:R-:W-:Y:S01]  /*1e80*/  IMNMX R3, R4, R3, PT ;  /* 0x0000000304037217 */ /* 0x000fe20003800200 */
[----:B------:R-:W-:Y:S01]  /*1e90*/  IMAD.MOV.U32 R4, RZ, RZ, RZ ;  /* 0x000000ffff047224 */ /* 0x000fe200078e00ff */
[----:B------:R-:W-:Y:S02]  /*1ea0*/  LOP3.LUT R14, R0, 0xff, RZ, 0xc0, !PT ;  /* 0x000000ff000e7812 */ /* 0x000fe400078ec0ff */
[----:B-1----:R-:W-:Y:S02]  /*1eb0*/  SHF.R.U32.HI R8, RZ, 0x10, R0 ;  /* 0x00000010ff087819 */ /* 0x002fe40000011600 */
[----:B------:R-:W-:Y:S01]  /*1ec0*/  ISETP.GE.AND P0, PT, R3, 0x1, PT ;  /* 0x000000010300780c */ /* 0x000fe20003f06270 */
[----:B------:R1:W-:Y:S04]  /*1ed0*/  STL [R1+0x54], R14 ;  /* 0x0000540e01007387 */ /* 0x0003e80000100800 */
[----:B------:R1:W-:Y:S08]  /*1ee0*/  STL [R1+0x50], R8 ;  /* 0x0000500801007387 */ /* 0x0003f00000100800 */
[----:B------:R-:W-:Y:S05]  /*1ef0*/  @!P0 BRA `(.L_x_4797) ;  /* 0x000001c000008947 */ /* 0x000fea0003800000 */
[----:B------:R-:W-:-:S04]  /*1f00*/  ISETP.NE.AND P0, PT, R8, RZ, PT ;  /* 0x000000ff0800720c */ /* 0x000fc80003f05270 */
[----:B-1----:R-:W-:-:S04]  /*1f10*/  SEL R8, R8, c[0x0][0x338], P0 ;  /* 0x0000ce0008087a07 */ /* 0x002fc80000000000 */
[-C--:B------:R-:W-:Y:S02]  /*1f20*/  IABS R9, R8.reuse ;  /* 0x0000000800097213 */ /* 0x080fe40000000000 */
[----:B------:R-:W-:Y:S02]  /*1f30*/  IADD3 R11, R8, -0x1, R3 ;  /* 0xffffffff080b7810 */ /* 0x000fe40007ffe003 */
[----:B------:R-:W1:Y:S01]  /*1f40*/  I2F.RP R10, R9 ;  /* 0x00000009000a7306 */ /* 0x000e620000209400 */
[----:B------:R-:W-:-:S05]  /*1f50*/  IABS R0, R8 ;  /* 0x0000000800007213 */ /* 0x000fca0000000000 */
[----:B------:R-:W-:Y:S02]  /*1f60*/  IMAD.MOV R0, RZ, RZ, -R0 ;  /* 0x000000ffff007224 */ /* 0x000fe400078e0a00 */
[----:B-1----:R-:W1:Y:S02]  /*1f70*/  MUFU.RCP R12, R10 ;  /* 0x0000000a000c7308 */ /* 0x002e640000001000 */
[----:B-1----:R-:W-:-:S06]  /*1f80*/  IADD3 R12, R12, 0xffffffe, RZ ;  /* 0x0ffffffe0c0c7810 */ /* 0x002fcc0007ffe0ff */
[----:B------:R-:W1:Y:S02]  /*1f90*/  F2I.FTZ.U32.TRUNC.NTZ R13, R12 ;  /* 0x0000000c000d7305 */ /* 0x000e64000021f000 */
[--C-:B-1----:R-:W-:Y:S02]  /*1fa0*/  IMAD.MOV R4, RZ, RZ, -R13.reuse ;  /* 0x000000ffff047224 */ /* 0x102fe400078e0a0d */
[----:B------:R-:W-:Y:S02]  /*1fb0*/  IMAD.MOV.U32 R12, RZ, RZ, RZ ;  /* 0x000000ffff0c7224 */ /* 0x000fe400078e00ff */
[----:B------:R-:W-:Y:S01]  /*1fc0*/  IMAD R7, R4, R9, RZ ;  /* 0x0000000904077224 */ /* 0x000fe200078e02ff */
[----:B------:R-:W-:Y:S02]  /*1fd0*/  IABS R4, R11 ;  /* 0x0000000b00047213 */ /* 0x000fe40000000000 */
[----:B------:R-:W-:Y:S01]  /*1fe0*/  LOP3.LUT R11, R11, R8, RZ, 0x3c, !PT ;  /* 0x000000080b0b7212 */ /* 0x000fe200078e3cff */
[----:B------:R-:W-:-:S03]  /*1ff0*/  IMAD.HI.U32 R7, R13, R7, R12 ;  /* 0x000000070d077227 */ /* 0x000fc600078e000c */
[----:B------:R-:W-:-:S03]  /*2000*/  ISETP.GE.AND P0, PT, R11, RZ, PT ;  /* 0x000000ff0b00720c */ /* 0x000fc60003f06270 */
        /* <DEDUP_REMOVED lines=8> */
[----:B------:R-:W-:-:S04]  /*2090*/  IMAD.MOV.U32 R4, RZ, RZ, R7 ;  /* 0x000000ffff047224 */ /* 0x000fc800078e0007 */
[----:B------:R-:W-:Y:S01]  /*20a0*/  @!P0 IMAD.MOV R4, RZ, RZ, -R4 ;  /* 0x000000ffff048224 */ /* 0x000fe200078e0a04 */
[----:B------:R-:W-:Y:S02]  /*20b0*/  @!P3 LOP3.LUT R4, RZ, R8, RZ, 0x33, !PT ;  /* 0x00000008ff04b212 */ /* 0x000fe400078e33ff */
.L_x_4797:
[----:B------:R-:W-:Y:S05]  /*20c0*/  BSYNC B0 ;  /* 0x0000000000007941 */ /* 0x000fea0003800000 */
.L_x_4796:
[----:B-1----:R-:W-:Y:S01]  /*20d0*/  IMAD R8, R14, R4, RZ ;  /* 0x000000040e087224 */ /* 0x002fe200078e02ff */
[----:B------:R-:W-:Y:S01]  /*20e0*/  PRMT R7, RZ, 0x7610, R7 ;  /* 0x00007610ff077816 */ /* 0x000fe20000000007 */
[----:B------:R-:W-:Y:S01]  /*20f0*/  CS2R R130, SRZ ;  /* 0x0000000000827805 */ /* 0x000fe2000001ff00 */
[----:B------:R-:W-:Y:S01]  /*2100*/  MOV R0, RZ ;  /* 0x000000ff00007202 */ /* 0x000fe20000000f00 */
[----:B------:R-:W-:Y:S01]  /*2110*/  IMAD.IADD R4, R8, 0x1, R4 ;  /* 0x0000000108047824 */ /* 0x000fe200078e0204 */
[----:B------:R1:W-:Y:S01]  /*2120*/  STL [R1+0x4c], R8 ;  /* 0x00004c0801007387 */ /* 0x0003e20000100800 */
[----:B------:R-:W-:Y:S01]  /*2130*/  CS2R R128, SRZ ;  /* 0x0000000000807805 */ /* 0x000fe2000001ff00 */
[----:B------:R-:W-:Y:S01]  /*2140*/  CS2R R126, SRZ ;  /* 0x00000000007e7805 */ /* 0x000fe2000001ff00 */
[----:B------:R-:W-:Y:S01]  /*2150*/  CS2R R124, SRZ ;  /* 0x00000000007c7805 */ /* 0x000fe2000001ff00 */
[----:B------:R-:W-:Y:S01]  /*2160*/  IMNMX R3, R3, R4, PT ;  /* 0x0000000403037217 */ /* 0x000fe20003800200 */
[----:B------:R-:W-:Y:S01]  /*2170*/  IMAD.MOV.U32 R4, RZ, RZ, RZ ;  /* 0x000000ffff047224 */ /* 0x000fe200078e00ff */
        /* <DEDUP_REMOVED lines=62> */
[----:B-1----:R-:W2:Y:S01]  /*2560*/  LDL R12, [R1+0x4] ;  /* 0x00000400010c7983 */ /* 0x002ea20000100800 */
[----:B------:R-:W-:-:S03]  /*2570*/  ISETP.NE.U32.AND P0, PT, RZ, c[0x0][0x340], PT ;  /* 0x0000d000ff007a0c */ /* 0x000fc60003f05070 */
[----:B------:R-:W3:Y:S01]  /*2580*/  LDL.64 R20, [R1+0x10] ;  /* 0x0000100001147983 */ /* 0x000ee20000100a00 */
[----:B------:R-:W-:-:S03]  /*2590*/  ISETP.NE.AND.EX P0, PT, RZ, c[0x0][0x344], PT, P0 ;  /* 0x0000d100ff007a0c */ /* 0x000fc60003f05300 */
[----:B------:R-:W4:Y:S10]  /*25a0*/  LDL.LU R18, [R1+0x44] ;  /* 0x0000440001127983 */ /* 0x000f340000300800 */
[----:B------:R-:W-:-:S05]  /*25b0*/  @P0 IMAD.WIDE R10, R24, R2, c[0x0][0x340] ;  /* 0x0000d000180a0625 */ /* 0x000fca00078e0202 */
[----:B------:R1:W5:Y:S01]  /*25c0*/  @P0 LDG.E R0, [R10.64] ;  /* 0x000000060a000981 */ /* 0x000362000c1e1900 */
[----:B------:R-:W-:Y:S01]  /*25d0*/  SHF.R.S32.HI R2, RZ, 0x1f, R5 ;  /* 0x0000001fff027819 */ /* 0x000fe20000011405 */
[----:B------:R-:W-:-:S04]  /*25e0*/  IMAD.WIDE.U32 R8, R5, c[0x0][0x178], RZ ;  /* 0x00005e0005087a25 */ /* 0x000fc800078e00ff */
[----:B------:R-:W-:-:S04]  /*25f0*/  IMAD R2, R2, c[0x0][0x178], RZ ;  /* 0x00005e0002027a24 */ /* 0x000fc800078e02ff */
[----:B------:R-:W-:Y:S01]  /*2600*/  IMAD R5, R5, c[0x0][0x17c], R2 ;  /* 0x00005f0005057a24 */ /* 0x000fe200078e0202 */
[----:B------:R-:W-:-:S03]  /*2610*/  SHF.R.S32.HI R19, RZ, 0x1f, R246 ;  /* 0x0000001fff137819 */ /* 0x000fc600000114f6 */
[----:B------:R-:W-:Y:S01]  /*2620*/  IMAD.IADD R9, R9, 0x1, R5 ;  /* 0x0000000109097824 */ /* 0x000fe200078e0205 */
[----:B------:R-:W-:Y:S02]  /*2630*/  SEL R4, R23, RZ, !P2 ;  /* 0x000000ff17047207 */ /* 0x000fe40005000000 */
[----:B------:R-:W-:Y:S01]  /*2640*/  LEA.HI R19, R19, R246, RZ, 0x3 ;  /* 0x000000f613137211 */ /* 0x000fe200078f18ff */
[----:B------:R-:W-:-:S03]  /*2650*/  IMAD.WIDE.U32 R8, R22, c[0x0][0x1b8], R8 ;  /* 0x00006e0016087a25 */ /* 0x000fc600078e0008 */
[----:B------:R-:W-:Y:S01]  /*2660*/  SHF.R.S32.HI R19, RZ, 0x3, R19 ;  /* 0x00000003ff137819 */ /* 0x000fe20000011413 */
[----:B------:R-:W-:Y:S02]  /*2670*/  IMAD R9, R22, c[0x0][0x1bc], R9 ;  /* 0x00006f0016097a24 */ /* 0x000fe400078e0209 */
[----:B-1----:R-:W-:Y:S01]  /*2680*/  IMAD R11, R4, c[0x0][0x1c0], RZ ;  /* 0x00007000040b7a24 */ /* 0x002fe200078e02ff */
[----:B------:R-:W-:Y:S02]  /*2690*/  ISETP.GE.AND P4, PT, R250, c[0x0][0x1d4], PT ;  /* 0x00007500fa007a0c */ /* 0x000fe40003f86270 */
[----:B------:R-:W-:Y:S01]  /*26a0*/  ISETP.GE.AND P3, PT, R247, c[0x0][0x1d4], PT ;  /* 0x00007500f7007a0c */ /* 0x000fe20003f66270 */
[----:B--2---:R-:W-:Y:S01]  /*26b0*/  IMAD.IADD R2, R12, 0x1, R237 ;  /* 0x000000010c027824 */ /* 0x004fe200078e02ed */
[----:B------:R-:W-:-:S03]  /*26c0*/  SEL R12, R24, RZ, !P2 ;  /* 0x000000ff180c7207 */ /* 0x000fc60005000000 */
[----:B------:R-:W-:-:S04]  /*26d0*/  @P1 IMAD.HI.U32 R7, R2, c[0x0][0x2c8], RZ ;  /* 0x0000b20002071a27 */ /* 0x000fc800078e00ff */
[----:B------:R-:W-:Y:S01]  /*26e0*/  IMAD.MOV.U32 R5, RZ, RZ, R2 ;  /* 0x000000ffff057224 */ /* 0x000fe200078e0002 */
[----:B------:R-:W-:Y:S01]  /*26f0*/  @P1 SHF.R.U32.HI R5, RZ, c[0x0][0x2cc], R7 ;  /* 0x0000b300ff051a19 */ /* 0x000fe20000011607 */
[C---:B------:R-:W-:Y:S01]  /*2700*/  IMAD R4, R12.reuse, c[0x0][0x1c4], R11 ;  /* 0x000071000c047a24 */ /* 0x040fe200078e020b */
[----:B------:R-:W-:Y:S01]  /*2710*/  SHF.R.S32.HI R7, RZ, 0x1f, R6 ;  /* 0x0000001fff077819 */ /* 0x000fe20000011406 */
[----:B------:R-:W-:Y:S01]  /*2720*/  IMAD.WIDE.U32 R12, R12, c[0x0][0x1c0], R8 ;  /* 0x000070000c0c7a25 */ /* 0x000fe200078e0008 */
[----:B------:R-:W-:-:S04]  /*2730*/  IADD3 R9, P2, R19, R6, RZ ;  /* 0x0000000613097210 */ /* 0x000fc80007f5e0ff */
[----:B------:R-:W-:-:S05]  /*2740*/  LEA.HI.X.SX32 R7, R19, R7, 0x1, P2 ;  /* 0x0000000713077211 */ /* 0x000fca00010f0eff */
[C---:B------:R-:W-:Y:S02]  /*2750*/  IMAD R8, R7.reuse, c[0x0][0x1e0], RZ ;  /* 0x0000780007087a24 */ /* 0x040fe400078e02ff */
[----:B------:R-:W-:Y:S02]  /*2760*/  IMAD R7, R7, c[0x0][0x208], RZ ;  /* 0x0000820007077a24 */ /* 0x000fe400078e02ff */
[----:B---3--:R-:W-:-:S04]  /*2770*/  IMAD.WIDE.U32 R16, R9, c[0x0][0x1e0], R20 ;  /* 0x0000780009107a25 */ /* 0x008fc800078e0014 */
[----:B------:R-:W-:-:S04]  /*2780*/  IMAD.WIDE.U32 R14, R9, c[0x0][0x208], R20 ;  /* 0x00008200090e7a25 */ /* 0x000fc800078e0014 */
[C---:B------:R-:W-:Y:S02]  /*2790*/  IMAD R8, R9.reuse, c[0x0][0x1e4], R8 ;  /* 0x0000790009087a24 */ /* 0x040fe400078e0208 */
[----:B------:R-:W-:Y:S02]  /*27a0*/  IMAD R7, R9, c[0x0][0x20c], R7 ;  /* 0x0000830009077a24 */ /* 0x000fe400078e0207 */
[----:B------:R-:W-:Y:S01]  /*27b0*/  IMAD.IADD R13, R13, 0x1, R4 ;  /* 0x000000010d0d7824 */ /* 0x000fe200078e0204 */
[--C-:B------:R-:W-:Y:S01]  /*27c0*/  SHF.R.S32.HI R4, RZ, 0x1f, R5.reuse ;  /* 0x0000001fff047819 */ /* 0x100fe20000011405 */
[----:B------:R-:W-:Y:S01]  /*27d0*/  IMAD.MOV R9, RZ, RZ, -R5 ;  /* 0x000000ffff097224 */ /* 0x000fe200078e0a05 */
[----:B------:R-:W-:Y:S02]  /*27e0*/  ISETP.GE.AND P5, PT, R20, c[0x0][0x1d4], PT ;  /* 0x0000750014007a0c */ /* 0x000fe40003fa6270 */
[----:B------:R-:W-:Y:S01]  /*27f0*/  SEL R6, RZ, 0xffffffff, P4 ;  /* 0xffffffffff067807 */ /* 0x000fe20002000000 */
[----:B------:R-:W-:-:S02]  /*2800*/  IMAD R9, R9, c[0x0][0x2c4], R2 ;  /* 0x0000b10009097a24 */ /* 0x000fc400078e0202 */
[----:B------:R-:W-:Y:S01]  /*2810*/  IMAD R4, R4, c[0x0][0x1b0], RZ ;  /* 0x00006c0004047a24 */ /* 0x000fe200078e02ff */
[----:B------:R-:W-:Y:S01]  /*2820*/  SEL R11, RZ, 0x1, P5 ;  /* 0x00000001ff0b7807 */ /* 0x000fe20002800000 */
[C---:B------:R-:W-:Y:S01]  /*2830*/  IMAD.WIDE.U32 R12, R5.reuse, c[0x0][0x1b0], R12 ;  /* 0x00006c00050c7a25 */ /* 0x040fe200078e000c */
[----:B------:R-:W-:Y:S02]  /*2840*/  SHF.L.U32 R6, R6, 0x1, RZ ;  /* 0x0000000106067819 */ /* 0x000fe400000006ff */
[----:B------:R-:W-:Y:S01]  /*2850*/  SHF.R.S32.HI R2, RZ, 0x1f, R9 ;  /* 0x0000001fff027819 */ /* 0x000fe20000011409 */
[----:B------:R-:W-:Y:S01]  /*2860*/  IMAD R4, R5, c[0x0][0x1b4], R4 ;  /* 0x00006d0005047a24 */ /* 0x000fe200078e0204 */
[----:B------:R-:W-:Y:S01]  /*2870*/  LOP3.LUT R6, R6, 0x2, R11, 0xe2, !PT ;  /* 0x0000000206067812 */ /* 0x000fe200078ee20b */
[----:B------:R-:W-:Y:S01]  /*2880*/  IMAD.IADD R15, R15, 0x1, R7 ;  /* 0x000000010f0f7824 */ /* 0x000fe200078e0207 */
[----:B------:R-:W-:Y:S01]  /*2890*/  MOV R10, R12 ;  /* 0x0000000c000a7202 */ /* 0x000fe20000000f00 */
[----:B------:R-:W-:Y:S01]  /*28a0*/  IMAD.IADD R11, R13, 0x1, R4 ;  /* 0x000000010d0b7824 */ /* 0x000fe200078e0204 */
[----:B-----5:R-:W-:Y:S01]  /*28b0*/  @P0 SHF.R.S32.HI R7, RZ, 0x1f, R0 ;  /* 0x0000001fff070819 */ /* 0x020fe20000011400 */
[----:B------:R-:W-:-:S02]  /*28c0*/  IMAD R2, R2, c[0x0][0x1a8], RZ ;  /* 0x00006a0002027a24 */ /* 0x000fc400078e02ff */
[----:B------:R-:W-:Y:S02]  /*28d0*/  @!P0 IMAD.MOV.U32 R0, RZ, RZ, R24 ;  /* 0x000000ffff008224 */ /* 0x000fe400078e0018 */
[----:B------:R-:W-:Y:S02]  /*28e0*/  @!P0 IMAD.MOV.U32 R7, RZ, RZ, R23 ;  /* 0x000000ffff078224 */ /* 0x000fe400078e0017 */
[C---:B------:R-:W-:Y:S01]  /*28f0*/  IMAD R12, R9.reuse, c[0x0][0x1ac], R2 ;  /* 0x00006b00090c7a24 */ /* 0x040fe200078e0202 */
[----:B------:R-:W-:Y:S01]  /*2900*/  SEL R2, R0, RZ, !P6 ;  /* 0x000000ff00027207 */ /* 0x000fe20007000000 */
[----:B------:R-:W-:Y:S01]  /*2910*/  IMAD.WIDE.U32 R10, R9, c[0x0][0x1a8], R10 ;  /* 0x00006a00090a7a25 */ /* 0x000fe200078e000a */
[----:B------:R-:W-:Y:S02]  /*2920*/  SEL R7, R7, RZ, !P6 ;  /* 0x000000ff07077207 */ /* 0x000fe40007000000 */
[----:B------:R-:W-:Y:S02]  /*2930*/  ISETP.GE.AND P6, PT, R20, c[0x0][0x198], PT ;  /* 0x0000660014007a0c */ /* 0x000fe40003fc6270 */
[----:B------:R-:W-:-:S02]  /*2940*/  IADD3 R12, R11, R12, RZ ;  /* 0x0000000c0b0c7210 */ /* 0x000fc40007ffe0ff */
[----:B------:R-:W-:Y:S02]  /*2950*/  LEA R13, P0, R10, c[0x0][0x160], 0x1 ;  /* 0x000058000a0d7a11 */ /* 0x000fe400078008ff */
[----:B----4-:R-:W-:Y:S02]  /*2960*/  LOP3.LUT R18, R18, 0xfffffff7, RZ, 0xc0, !PT ;  /* 0xfffffff712127812 */ /* 0x010fe400078ec0ff */
[----:B------:R-:W-:Y:S02]  /*2970*/  LEA.HI.X R12, R10, c[0x0][0x164], R12, 0x1, P0 ;  /* 0x000059000a0c7a11 */ /* 0x000fe400000f0c0c */
[----:B------:R-:W-:-:S03]  /*2980*/  ISETP.GE.AND P0, PT, R250, c[0x0][0x198], PT ;  /* 0x00006600fa007a0c */ /* 0x000fc60003f06270 */
[----:B------:R-:W-:Y:S02]  /*2990*/  @P6 LOP3.LUT R18, R18, 0x8, RZ, 0xfc, !PT ;  /* 0x0000000812126812 */ /* 0x000fe400078efcff */
[----:B------:R-:W-:Y:S02]  /*29a0*/  ISETP.GE.AND P2, PT, R248, c[0x0][0x1d4], PT ;  /* 0x00007500f8007a0c */ /* 0x000fe40003f46270 */
[----:B------:R-:W-:Y:S02]  /*29b0*/  LOP3.LUT R18, R18, 0xfffffffb, RZ, 0xc0, !PT ;  /* 0xfffffffb12127812 */ /* 0x000fe400078ec0ff */
[----:B------:R-:W-:Y:S02]  /*29c0*/  SEL R5, RZ, 0x4, P3 ;  /* 0x00000004ff057807 */ /* 0x000fe40001800000 */
[----:B------:R-:W-:Y:S02]  /*29d0*/  SEL R29, RZ, 0x8, P2 ;  /* 0x00000008ff1d7807 */ /* 0x000fe40001000000 */
[----:B------:R-:W-:-:S02]  /*29e0*/  IADD3 R17, R17, R8, RZ ;  /* 0x0000000811117210 */ /* 0x000fc40007ffe0ff */
[----:B------:R-:W-:Y:S02]  /*29f0*/  ISETP.GE.AND P6, PT, R247, c[0x0][0x198], PT ;  /* 0x00006600f7007a0c */ /* 0x000fe40003fc6270 */
[----:B------:R-:W-:Y:S02]  /*2a00*/  @P0 LOP3.LUT R18, R18, 0x4, RZ, 0xfc, !PT ;  /* 0x0000000412120812 */ /* 0x000fe400078efcff */
[----:B------:R-:W-:Y:S01]  /*2a10*/  LOP3.LUT R29, R29, R6, R5, 0xfe, !PT ;  /* 0x000000061d1d7212 */ /* 0x000fe200078efe05 */
[----:B------:R-:W-:Y:S01]  /*2a20*/  IMAD.WIDE.U32 R4, R22, c[0x0][0x1e8], R16 ;  /* 0x00007a0016047a25 */ /* 0x000fe200078e0010 */
[----:B------:R-:W-:Y:S02]  /*2a30*/  ISETP.GE.AND P0, PT, R248, c[0x0][0x198], PT ;  /* 0x00006600f8007a0c */ /* 0x000fe40003f06270 */
[----:B------:R-:W-:Y:S01]  /*2a40*/  LOP3.LUT R18, R18, 0xfffffffe, RZ, 0xc0, !PT ;  /* 0xfffffffe12127812 */ /* 0x000fe200078ec0ff */
[----:B------:R-:W-:-:S03]  /*2a50*/  IMAD.WIDE.U32 R8, R22, c[0x0][0x210], R14 ;  /* 0x0000840016087a25 */ /* 0x000fc600078e000e */
[----:B------:R-:W-:Y:S01]  /*2a60*/  LOP3.LUT R18, R18, 0xfffffffd, RZ, 0xc0, !PT ;  /* 0xfffffffd12127812 */ /* 0x000fe200078ec0ff */
[C---:B------:R-:W-:Y:S02]  /*2a70*/  IMAD R5, R22.reuse, c[0x0][0x1ec], R5 ;  /* 0x00007b0016057a24 */ /* 0x040fe400078e0205 */
[----:B------:R-:W-:Y:S02]  /*2a80*/  IMAD R11, R7, c[0x0][0x1f0], RZ ;  /* 0x00007c00070b7a24 */ /* 0x000fe400078e02ff */
[----:B------:R-:W-:Y:S01]  /*2a90*/  IMAD R9, R22, c[0x0][0x214], R9 ;  /* 0x0000850016097a24 */ /* 0x000fe200078e0209 */
[----:B------:R-:W-:Y:S01]  /*2aa0*/  @P6 LOP3.LUT R18, R18, 0x2, RZ, 0xfc, !PT ;  /* 0x0000000212126812 */ /* 0x000fe200078efcff */
[C---:B------:R-:W-:Y:S02]  /*2ab0*/  IMAD R0, R2.reuse, c[0x0][0x1f4], R11 ;  /* 0x00007d0002007a24 */ /* 0x040fe400078e020b */
[----:B------:R-:W-:Y:S01]  /*2ac0*/  IMAD.WIDE.U32 R4, R2, c[0x0][0x1f0], R4 ;  /* 0x00007c0002047a25 */ /* 0x000fe200078e0004 */
[----:B------:R-:W-:-:S03]  /*2ad0*/  @P0 LOP3.LUT R18, R18, 0x1, RZ, 0xfc, !PT ;  /* 0x0000000112120812 */ /* 0x000fc600078efcff */
[----:B------:R-:W-:Y:S01]  /*2ae0*/  IMAD.WIDE.U32 R14, R2, c[0x0][0x218], R8 ;  /* 0x00008600020e7a25 */ /* 0x000fe200078e0008 */
[----:B------:R1:W-:Y:S03]  /*2af0*/  STL.64 [R1+0x68], R4 ;  /* 0x0000680401007387 */ /* 0x0003e60000100a00 */
[----:B------:R-:W-:Y:S01]  /*2b00*/  IMAD.IADD R0, R5, 0x1, R0 ;  /* 0x0000000105007824 */ /* 0x000fe200078e0200 */
[----:B------:R1:W-:Y:S04]  /*2b10*/  STL.64 [R1+0x60], R14 ;  /* 0x0000600e01007387 */ /* 0x0003e80000100a00 */
[----:B------:R1:W-:Y:S04]  /*2b20*/  STL [R1+0x48], R0 ;  /* 0x0000480001007387 */ /* 0x0003e80000100800 */
[----:B------:R1:W-:Y:S01]  /*2b30*/  STL [R1+0x44], R18 ;  /* 0x0000441201007387 */ /* 0x0003e20000100800 */
[----:B------:R-:W-:-:S04]  /*2b40*/  IMAD R7, R7, c[0x0][0x218], RZ ;  /* 0x0000860007077a24 */ /* 0x000fc800078e02ff */
[----:B------:R-:W-:Y:S01]  /*2b50*/  IMAD R238, R2, c[0x0][0x21c], R7 ;  /* 0x0000870002ee7a24 */ /* 0x000fe200078e0207 */
[----:B------:R-:W-:Y:S01]  /*2b60*/  IADD3 R2, R3, -0x1, RZ ;  /* 0xffffffff03027810 */ /* 0x000fe20007ffe0ff */
[----:B------:R-:W-:-:S03]  /*2b70*/  IMAD.IADD R11, R19, 0x1, R237 ;  /* 0x00000001130b7824 */ /* 0x000fc600078e02ed */
[----:B------:R-:W-:Y:S01]  /*2b80*/  IADD3 R238, R15, R238, RZ ;  /* 0x000000ee0fee7210 */ /* 0x000fe20007ffe0ff */
[----:B------:R-:W-:Y:S05]  /*2b90*/  BRA.DIV ~URZ, `(.L_x_4799) ;  /* 0x000105927f007947 */ /* 0x000fea000b800000 */
[----:B-1----:R1:W2:Y:S02]  /*2ba0*/  SHFL.IDX PT, R14, R12, RZ, 0x181f ;  /* 0x00181fff0c0e7589 */ /* 0x0022a400000e0000 */
.L_x_4884:
[----:B------:R-:W-:Y:S05]  /*2bb0*/  BRA.DIV ~URZ, `(.L_x_4800) ;  /* 0x000105e27f007947 */ /* 0x000fea000b800000 */
[----:B------:R3:W4:Y:S02]  /*2bc0*/  SHFL.IDX PT, R5, R13, RZ, 0x181f ;  /* 0x00181fff0d057589 */ /* 0x00072400000e0000 */
.L_x_4885:
[----:B------:R-:W5:Y:S01]  /*2bd0*/  LDL R0, [R1+0x74] ;  /* 0x0000740001007983 */ /* 0x000f620000100800 */
[----:B------:R-:W-:Y:S01]  /*2be0*/  BSSY B0, `(.L_x_4801) ;  /* 0x000001d000007945 */ /* 0x000fe20003800000 */
[----:B-----5:R-:W-:-:S05]  /*2bf0*/  IMAD R10, R0, c[0x0][0x2c4], RZ ;  /* 0x0000b100000a7a24 */ /* 0x020fca00078e02ff */
[----:B------:R-:W-:-:S13]  /*2c00*/  ISETP.GE.AND P0, PT, R11, R10, PT ;  /* 0x0000000a0b00720c */ /* 0x000fda0003f06270 */
[----:B------:R-:W-:Y:S05]  /*2c10*/  @P0 BRA `(.L_x_4802) ;  /* 0x0000019000000947 */ /* 0x000fea0003800000 */
[----:B------:R-:W5:Y:S04]  /*2c20*/  LDL.64 R6, [R1+0x10] ;  /* 0x0000100001067983 */ /* 0x000f680000100a00 */
[----:B---3--:R-:W3:Y:S01]  /*2c30*/  LDL R15, [R1+0x44] ;  /* 0x00004400010f7983 */ /* 0x008ee20000100800 */
[----:B------:R-:W-:Y:S02]  /*2c40*/  P2R R4, PR, RZ, 0x4 ;  /* 0x00000004ff047803 */ /* 0x000fe40000000000 */
[----:B------:R-:W-:Y:S02]  /*2c50*/  P2R R0, PR, RZ, 0x2 ;  /* 0x00000002ff007803 */ /* 0x000fe40000000000 */
[----:B----45:R-:W-:-:S04]  /*2c60*/  LEA R16, P0, R6, R5, 0x1 ;  /* 0x0000000506107211 */ /* 0x030fc800078008ff */
[-C--:B--2---:R-:W-:Y:S02]  /*2c70*/  LEA.HI.X R17, R6, R14.reuse, R7, 0x1, P0 ;  /* 0x0000000e06117211 */ /* 0x084fe400000f0c07 */
[CC--:B------:R-:W-:Y:S02]  /*2c80*/  LEA R8, P0, R250.reuse, R5.reuse, 0x1 ;  /* 0x00000005fa087211 */ /* 0x0c0fe400078008ff */
[----:B---3--:R-:W-:Y:S02]  /*2c90*/  LOP3.LUT P2, RZ, R15, 0x8, RZ, 0xc0, !PT ;  /* 0x000000080fff7812 */ /* 0x008fe4000784c0ff */
[----:B------:R-:W-:Y:S02]  /*2ca0*/  LEA.HI.X R9, R250, R14, R243, 0x1, P0 ;  /* 0x0000000efa097211 */ /* 0x000fe400000f0cf3 */
[----:B------:R-:W-:Y:S02]  /*2cb0*/  LEA R6, P0, R247, R5, 0x1 ;  /* 0x00000005f7067211 */ /* 0x000fe400078008ff */
[----:B------:R-:W-:-:S02]  /*2cc0*/  LOP3.LUT P1, RZ, R15, 0x4, RZ, 0xc0, !PT ;  /* 0x000000040fff7812 */ /* 0x000fc4000782c0ff */
[-C--:B------:R-:W-:Y:S02]  /*2cd0*/  LEA.HI.X R7, R247, R14.reuse, R242, 0x1, P0 ;  /* 0x0000000ef7077211 */ /* 0x080fe400000f0cf2 */
[C---:B------:R-:W-:Y:S02]  /*2ce0*/  LEA R18, P0, R248.reuse, R5, 0x1 ;  /* 0x00000005f8127211 */ /* 0x040fe400078008ff */
[C---:B------:R-:W-:Y:S01]  /*2cf0*/  LOP3.LUT P6, RZ, R15.reuse, 0x1, RZ, 0xc0, !PT ;  /* 0x000000010fff7812 */ /* 0x040fe200078cc0ff */
[----:B------:R-:W-:Y:S01]  /*2d00*/  @!PT LDS RZ, [RZ] ;  /* 0x00000000fffff984 */ /* 0x000fe20000000800 */
[----:B------:R-:W-:Y:S01]  /*2d10*/  @!PT LDS RZ, [RZ] ;  /* 0x00000000fffff984 */ /* 0x000fe20000000800 */
[----:B------:R-:W-:Y:S01]  /*2d20*/  @!PT LDS RZ, [RZ] ;  /* 0x00000000fffff984 */ /* 0x000fe20000000800 */
[----:B------:R2:W-:Y:S01]  /*2d30*/  LDGSTS.E.BYPASS.LTC128B.128 [R249+0x10100], [R16.64], !P2 ;  /* 0x1010000010f97fae */ /* 0x0005e2000d101d46 */
[----:B------:R-:W-:Y:S02]  /*2d40*/  LEA.HI.X R19, R248, R14, R241, 0x1, P0 ;  /* 0x0000000ef8137211 */ /* 0x000fe400000f0cf1 */
[----:B------:R-:W-:Y:S02]  /*2d50*/  LOP3.LUT P0, RZ, R15, 0x2, RZ, 0xc0, !PT ;  /* 0x000000020fff7812 */ /* 0x000fe4000780c0ff */
[----:B------:R-:W-:Y:S01]  /*2d60*/  ISETP.NE.AND P2, PT, R4, RZ, PT ;  /* 0x000000ff0400720c */ /* 0x000fe20003f45270 */
[----:B------:R2:W-:Y:S01]  /*2d70*/  LDGSTS.E.BYPASS.LTC128B.128 [R249+0x14100], [R8.64], !P1 ;  /* 0x1410000008f97fae */ /* 0x0005e2000c901d46 */
[----:B------:R-:W-:-:S09]  /*2d80*/  ISETP.NE.AND P1, PT, R0, RZ, PT ;  /* 0x000000ff0000720c */ /* 0x000fd20003f25270 */
[----:B------:R2:W-:Y:S04]  /*2d90*/  LDGSTS.E.BYPASS.LTC128B.128 [R249+0x18100], [R6.64], !P0 ;  /* 0x1810000006f97fae */ /* 0x0005e8000c101d46 */
[----:B------:R2:W-:Y:S02]  /*2da0*/  LDGSTS.E.BYPASS.LTC128B.128 [R249+0x1c100], [R18.64], !P6 ;  /* 0x1c10000012f97fae */ /* 0x0005e4000f101d46 */
.L_x_4802:
[----:B------:R-:W-:Y:S05]  /*2db0*/  BSYNC B0 ;  /* 0x0000000000007941 */ /* 0x000fea0003800000 */
.L_x_4801:
[----:B------:R-:W-:Y:S05]  /*2dc0*/  BRA.DIV ~URZ, `(.L_x_4803) ;  /* 0x000104327f007947 */ /* 0x000fea000b800000 */
[----:B--2---:R2:W1:Y:S04]  /*2dd0*/  SHFL.IDX PT, R14, R12, 0x1, 0x181f ;  /* 0x00381f000c0e7f89 */ /* 0x00446800000e0000 */
[----:B----4-:R2:W4:Y:S02]  /*2de0*/  SHFL.IDX PT, R5, R13, 0x1, 0x181f ;  /* 0x00381f000d057f89 */ /* 0x01052400000e0000 */
.L_x_4886:
[----:B------:R-:W-:Y:S01]  /*2df0*/  IADD3 R7, R11, 0x20, RZ ;  /* 0x000000200b077810 */ /* 0x000fe20007ffe0ff */
[----:B------:R-:W-:Y:S03]  /*2e00*/  BSSY B0, `(.L_x_4804) ;  /* 0x000001c000007945 */ /* 0x000fe60003800000 */
[----:B------:R-:W-:-:S13]  /*2e10*/  ISETP.GE.AND P0, PT, R7, R10, PT ;  /* 0x0000000a0700720c */ /* 0x000fda0003f06270 */
[----:B------:R-:W-:Y:S05]  /*2e20*/  @P0 BRA `(.L_x_4805) ;  /* 0x0000019000000947 */ /* 0x000fea0003800000 */
[----:B------:R-:W5:Y:S04]  /*2e30*/  LDL.64 R8, [R1+0x10] ;  /* 0x0000100001087983 */ /* 0x000f680000100a00 */
[----:B--2---:R-:W2:Y:S01]  /*2e40*/  LDL R15, [R1+0x44] ;  /* 0x00004400010f7983 */ /* 0x004ea20000100800 */
[----:B------:R-:W-:Y:S02]  /*2e50*/  P2R R4, PR, RZ, 0x4 ;  /* 0x00000004ff047803 */ /* 0x000fe40000000000 */
[----:B------:R-:W-:Y:S02]  /*2e60*/  P2R R0, PR, RZ, 0x2 ;  /* 0x00000002ff007803 */ /* 0x000fe40000000000 */
[----:B----45:R-:W-:-:S04]  /*2e70*/  LEA R16, P0, R8, R5, 0x1 ;  /* 0x0000000508107211 */ /* 0x030fc800078008ff */
[-C--:B-1----:R-:W-:Y:S02]  /*2e80*/  LEA.HI.X R17, R8, R14.reuse, R9, 0x1, P0 ;  /* 0x0000000e08117211 */ /* 0x082fe400000f0c09 */
[CC--:B------:R-:W-:Y:S02]  /*2e90*/  LEA R8, P0, R250.reuse, R5.reuse, 0x1 ;  /* 0x00000005fa087211 */ /* 0x0c0fe400078008ff */
[----:B--2---:R-:W-:Y:S02]  /*2ea0*/  LOP3.LUT P2, RZ, R15, 0x8, RZ, 0xc0, !PT ;  /* 0x000000080fff7812 */ /* 0x004fe4000784c0ff */
        /* <DEDUP_REMOVED lines=17> */
.L_x_4805:
[----:B------:R-:W-:Y:S05]  /*2fc0*/  BSYNC B0 ;  /* 0x0000000000007941 */ /* 0x000fea0003800000 */
.L_x_4804:
[----:B------:R-:W-:Y:S05]  /*2fd0*/  BRA.DIV ~URZ, `(.L_x_4806) ;  /* 0x000102e27f007947 */ /* 0x000fea000b800000 */
[----:B-1----:R1:W2:Y:S02]  /*2fe0*/  SHFL.IDX PT, R14, R12, 0x2, 0x181f ;  /* 0x00581f000c0e7f89 */ /* 0x0022a400000e0000 */
.L_x_4887:
[----:B------:R-:W-:Y:S05]  /*2ff0*/  BRA.DIV ~URZ, `(.L_x_4807) ;  /* 0x000103327f007947 */ /* 0x000fea000b800000 */
[----:B----4-:R4:W1:Y:S02]  /*3000*/  SHFL.IDX PT, R5, R13, 0x2, 0x181f ;  /* 0x00581f000d057f89 */ /* 0x01086400000e0000 */
.L_x_4888:
[----:B------:R-:W-:Y:S01]  /*3010*/  IADD3 R7, R11, 0x40, RZ ;  /* 0x000000400b077810 */ /* 0x000fe20007ffe0ff */
[----:B------:R-:W-:Y:S03]  /*3020*/  BSSY B0, `(.L_x_4808) ;  /* 0x000001c000007945 */ /* 0x000fe60003800000 */
[----:B------:R-:W-:-:S13]  /*3030*/  ISETP.GE.AND P0, PT, R7, R10, PT ;  /* 0x0000000a0700720c */ /* 0x000fda0003f06270 */
[----:B------:R-:W-:Y:S05]  /*3040*/  @P0 BRA `(.L_x_4809) ;  /* 0x0000019000000947 */ /* 0x000fea0003800000 */
[----:B------:R-:W5:Y:S04]  /*3050*/  LDL.64 R8, [R1+0x10] ;  /* 0x0000100001087983 */ /* 0x000f680000100a00 */
[----:B---3--:R-:W3:Y:S01]  /*3060*/  LDL R15, [R1+0x44] ;  /* 0x00004400010f7983 */ /* 0x008ee20000100800 */
[----:B------:R-:W-:Y:S02]  /*3070*/  P2R R4, PR, RZ, 0x4 ;  /* 0x00000004ff047803 */ /* 0x000fe40000000000 */
[----:B------:R-:W-:Y:S02]  /*3080*/  P2R R0, PR, RZ, 0x2 ;  /* 0x00000002ff007803 */ /* 0x000fe40000000000 */
[----:B-1---5:R-:W-:-:S04]  /*3090*/  LEA R16, P0, R8, R5, 0x1 ;  /* 0x0000000508107211 */ /* 0x022fc800078008ff */
        /* <DEDUP_REMOVED lines=20> */
.L_x_4809:
[----:B------:R-:W-:Y:S05]  /*31e0*/  BSYNC B0 ;  /* 0x0000000000007941 */ /* 0x000fea0003800000 */
.L_x_4808:
[----:B------:R-:W-:Y:S05]  /*31f0*/  BRA.DIV ~URZ, `(.L_x_4810) ;  /* 0x000101927f007947 */ /* 0x000fea000b800000 */
[----:B-12---:R-:W1:Y:S04]  /*3200*/  SHFL.IDX PT, R12, R12, 0x3, 0x181f ;  /* 0x00781f000c0c7f89 */ /* 0x006e6800000e0000 */
[----:B------:R2:W3:Y:S02]  /*3210*/  SHFL.IDX PT, R5, R13, 0x3, 0x181f ;  /* 0x00781f000d057f89 */ /* 0x0004e400000e0000 */
.L_x_4889:
[----:B------:R-:W5:Y:S04]  /*3220*/  LDL.64 R6, [R1+0x10] ;  /* 0x0000100001067983 */ /* 0x000f680000100a00 */
[----:B--2---:R-:W2:Y:S04]  /*3230*/  LDL R4, [R1+0x44] ;  /* 0x0000440001047983 */ /* 0x004ea80000100800 */
[----:B----4-:R-:W4:Y:S04]  /*3240*/  LDL R170, [R1+0x78] ;  /* 0x0000780001aa7983 */ /* 0x010f280000100800 */
[----:B---3--:R-:W3:Y:S04]  /*3250*/  LDL.64 R80, [R1+0x68] ;  /* 0x0000680001507983 */ /* 0x008ee80000100a00 */
[----:B------:R-:W2:Y:S04]  /*3260*/  LDL R78, [R1+0x48] ;  /* 0x00004800014e7983 */ /* 0x000ea80000100800 */
[----:B------:R-:W3:Y:S01]  /*3270*/  LDL.64 R20, [R1+0x60] ;  /* 0x0000600001147983 */ /* 0x000ee20000100a00 */
[----:B------:R-:W-:-:S02]  /*3280*/  IADD3 R11, R11, 0x60, RZ ;  /* 0x000000600b0b7810 */ /* 0x000fc40007ffe0ff */
[----:B------:R-:W-:Y:S01]  /*3290*/  SHF.R.S32.HI R18, RZ, 0x1f, R246 ;  /* 0x0000001fff127819 */ /* 0x000fe200000114f6 */
[----:B------:R-:W3:Y:S01]  /*32a0*/  LDL R168, [R1+0x4c] ;  /* 0x00004c0001a87983 */ /* 0x000ee20000100800 */
[----:B------:R-:W-:Y:S02]  /*32b0*/  ISETP.GE.AND P6, PT, R11, R10, PT ;  /* 0x0000000a0b00720c */ /* 0x000fe40003fc6270 */
[----:B------:R-:W-:Y:S02]  /*32c0*/  LEA.HI R18, R18, R246, RZ, 0x3 ;  /* 0x000000f612127211 */ /* 0x000fe400078f18ff */
[----:B------:R-:W-:Y:S02]  /*32d0*/  P2R R0, PR, RZ, 0x4 ;  /* 0x00000004ff007803 */ /* 0x000fe40000000000 */
[----:B------:R-:W-:Y:S02]  /*32e0*/  P2R R30, PR, RZ, 0x2 ;  /* 0x00000002ff1e7803 */ /* 0x000fe40000000000 */
[----:B------:R-:W-:-:S02]  /*32f0*/  SHF.R.S32.HI R18, RZ, 0x3, R18 ;  /* 0x00000003ff127819 */ /* 0x000fc40000011412 */
[----:B------:R-:W-:Y:S02]  /*3300*/  P2R R31, PR, RZ, 0x20 ;  /* 0x00000020ff1f7803 */ /* 0x000fe40000000000 */
[----:B------:R-:W-:Y:S02]  /*3310*/  P2R R36, PR, RZ, 0x10 ;  /* 0x00000010ff247803 */ /* 0x000fe40000000000 */
[----:B-----5:R-:W-:-:S04]  /*3320*/  @!P6 LEA R8, P0, R6, R5, 0x1 ;  /* 0x000000050608e211 */ /* 0x020fc800078008ff */
[----:B-1----:R-:W-:Y:S02]  /*3330*/  @!P6 LEA.HI.X R9, R6, R12, R7, 0x1, P0 ;  /* 0x0000000c0609e211 */ /* 0x002fe400000f0c07 */
[----:B------:R-:W-:-:S04]  /*3340*/  @!P6 LEA R16, P0, R250, R5, 0x1 ;  /* 0x00000005fa10e211 */ /* 0x000fc800078008ff */
[----:B------:R-:W-:Y:S02]  /*3350*/  @!P6 LEA.HI.X R17, R250, R12, R243, 0x1, P0 ;  /* 0x0000000cfa11e211 */ /* 0x000fe400000f0cf3 */
[----:B------:R-:W-:-:S04]  /*3360*/  @!P6 LEA R14, P0, R247, R5, 0x1 ;  /* 0x00000005f70ee211 */ /* 0x000fc800078008ff */
[----:B------:R-:W-:Y:S02]  /*3370*/  @!P6 LEA.HI.X R15, R247, R12, R242, 0x1, P0 ;  /* 0x0000000cf70fe211 */ /* 0x000fe400000f0cf2 */
[C---:B--2---:R-:W-:Y:S02]  /*3380*/  LOP3.LUT P0, RZ, R4.reuse, 0x8, RZ, 0xc0, !PT ;  /* 0x0000000804ff7812 */ /* 0x044fe4000780c0ff */
[C---:B------:R-:W-:Y:S02]  /*3390*/  LOP3.LUT P2, RZ, R4.reuse, 0x4, RZ, 0xc0, !PT ;  /* 0x0000000404ff7812 */ /* 0x040fe4000784c0ff */
[----:B------:R-:W-:-:S09]  /*33a0*/  LOP3.LUT P1, RZ, R4, 0x1, RZ, 0xc0, !PT ;  /* 0x0000000104ff7812 */ /* 0x000fd2000782c0ff */
[----:B------:R-:W-:Y:S01]  /*33b0*/  @!PT LDS RZ, [RZ] ;  /* 0x00000000fffff984 */ /* 0x000fe20000000800 */
[----:B------:R-:W-:Y:S01]  /*33c0*/  @!PT LDS RZ, [RZ] ;  /* 0x00000000fffff984 */ /* 0x000fe20000000800 */
[----:B------:R-:W-:Y:S01]  /*33d0*/  @!PT LDS RZ, [RZ] ;  /* 0x00000000fffff984 */ /* 0x000fe20000000800 */
[----:B------:R1:W-:Y:S01]  /*33e0*/  @!P6 LDGSTS.E.BYPASS.LTC128B.128 [R249+0x13100], [R8.64], !P0 ;  /* 0x1310000008f9efae */ /* 0x0003e2000c101d46 */
[C---:B------:R-:W-:Y:S02]  /*33f0*/  @!P6 LEA R10, P0, R248.reuse, R5, 0x1 ;  /* 0x00000005f80ae211 */ /* 0x040fe400078008ff */
[----:B------:R-:W-:Y:S01]  /*3400*/  SHF.R.S32.HI R7, RZ, 0x1f, R2 ;  /* 0x0000001fff077819 */ /* 0x000fe20000011402 */
[----:B------:R2:W-:Y:S01]  /*3410*/  @!P6 LDGSTS.E.BYPASS.LTC128B.128 [R249+0x17100], [R16.64], !P2 ;  /* 0x1710000010f9efae */ /* 0x0005e2000d101d46 */
[----:B------:R-:W-:Y:S02]  /*3420*/  @!P6 LEA.HI.X R11, R248, R12, R241, 0x1, P0 ;  /* 0x0000000cf80be211 */ /* 0x000fe400000f0cf1 */
[----:B------:R-:W-:Y:S01]  /*3430*/  LOP3.LUT P0, RZ, R4, 0x2, RZ, 0xc0, !PT ;  /* 0x0000000204ff7812 */ /* 0x000fe2000780c0ff */
[----:B----4-:R-:W-:-:S04]  /*3440*/  IMAD.IADD R5, R170, 0x1, -R18 ;  /* 0x00000001aa057824 */ /* 0x010fc800078e0a12 */
[----:B------:R-:W-:Y:S02]  /*3450*/  IMAD R6, R2, -0x40, R5 ;  /* 0xffffffc002067824 */ /* 0x000fe400078e0205 */
[----:B------:R-:W-:Y:S01]  /*3460*/  IMAD R5, R7, c[0x0][0x1e0], RZ ;  /* 0x0000780007057a24 */ /* 0x000fe200078e02ff */
[----:B------:R-:W-:-:S05]  /*3470*/  ISETP.NE.AND P2, PT, R0, RZ, PT ;  /* 0x000000ff0000720c */ /* 0x000fca0003f45270 */
[----:B------:R4:W-:Y:S01]  /*3480*/  @!P6 LDGSTS.E.BYPASS.LTC128B.128 [R249+0x1b100], [R14.64], !P0 ;  /* 0x1b1000000ef9efae */ /* 0x0009e2000c101d46 */
[----:B------:R-:W-:-:S03]  /*3490*/  ISETP.GE.AND P0, PT, R6, 0x1, PT ;  /* 0x000000010600780c */ /* 0x000fc60003f06270 */
[----:B------:R5:W-:Y:S01]  /*34a0*/  @!P6 LDGSTS.E.BYPASS.LTC128B.128 [R249+0x1f100], [R10.64], !P1 ;  /* 0x1f1000000af9efae */ /* 0x000be2000c901d46 */
[----:B------:R-:W-:-:S03]  /*34b0*/  IMAD R0, R2, c[0x0][0x1e4], R5 ;  /* 0x0000790002007a24 */ /* 0x000fc600078e0205 */
[----:B------:R-:W0:Y:S01]  /*34c0*/  LDGDEPBAR ;  /* 0x00000000000079af */ /* 0x000e220000000000 */
[----:B------:R-:W-:Y:S01]  /*34d0*/  WARPSYNC 0xffffffff ;  /* 0xffffffff00007948 */ /* 0x000fe20003800000 */
[----:B-1----:R-:W-:Y:S02]  /*34e0*/  IMAD.WIDE.U32 R8, R2, c[0x0][0x1e0], RZ ;  /* 0x0000780002087a25 */ /* 0x002fe400078e00ff */
[----:B------:R-:W-:Y:S02]  /*34f0*/  BAR.SYNC.DEFER_BLOCKING 0x0 ;  /* 0x0000000000007b1d */ /* 0x000fe40000010000 */
[----:B------:R-:W-:Y:S01]  /*3500*/  IMAD.IADD R0, R9, 0x1, R0 ;  /* 0x0000000109007824 */ /* 0x000fe200078e0200 */
[----:B---3--:R-:W-:-:S04]  /*3510*/  LEA R5, P6, R8, R80, 0x6 ;  /* 0x0000005008057211 */ /* 0x008fc800078c30ff */
[----:B------:R-:W-:Y:S02]  /*3520*/  LEA.HI.X R0, R8, R78, R0, 0x6, P6 ;  /* 0x0000004e08007211 */ /* 0x000fe400030f3400 */
[----:B------:R-:W-:-:S04]  /*3530*/  @P0 LEA R12, P6, R5, c[0x0][0x1c8], 0x1 ;  /* 0x00007200050c0a11 */ /* 0x000fc800078c08ff */
[----:B------:R-:W-:Y:S02]  /*3540*/  @P0 LEA.HI.X R13, R5, c[0x0][0x1cc], R0, 0x1, P6 ;  /* 0x00007300050d0a11 */ /* 0x000fe400030f0c00 */
[----:B------:R-:W-:Y:S01]  /*3550*/  ISETP.GE.AND P6, PT, R6, 0x21, PT ;  /* 0x000000210600780c */ /* 0x000fe20003fc6270 */
[----:B------:R-:W-:-:S04]  /*3560*/  IMAD.MOV.U32 R4, RZ, RZ, 0x20 ;  /* 0x00000020ff047424 */ /* 0x000fc800078e00ff */
[C---:B-----5:R-:W-:Y:S01]  /*3570*/  IMAD.WIDE.U32 R10, R4.reuse, c[0x0][0x1e0], RZ ;  /* 0x00007800040a7a25 */ /* 0x060fe200078e00ff */
[----:B------:R-:W-:Y:S01]  /*3580*/  @!PT LDS RZ, [RZ] ;  /* 0x00000000fffff984 */ /* 0x000fe20000000800 */
[----:B------:R-:W-:Y:S01]  /*3590*/  @!PT LDS RZ, [RZ] ;  /* 0x00000000fffff984 */ /* 0x000fe20000000800 */
[----:B------:R-:W-:Y:S01]  /*35a0*/  @!PT LDS RZ, [RZ] ;  /* 0x00000000fffff984 */ /* 0x000fe20000000800 */
[----:B------:R4:W-:Y:S03]  /*35b0*/  @P0 LDGSTS.E.BYPASS.LTC128B.128 [R249+0x8100], [R12.64], !P5 ;  /* 0x081000000cf90fae */ /* 0x0009e6000e901d46 */
[----:B------:R-:W-:Y:S01]  /*35c0*/  IMAD R9, R4, c[0x0][0x1e4], RZ ;  /* 0x0000790004097a24 */ /* 0x000fe200078e02ff */
[----:B------:R4:W-:Y:S04]  /*35d0*/  @P0 LDGSTS.E.BYPASS.LTC128B.128 [R249+0xa100], [R12.64+0x80], !P4 ;  /* 0x0a1000800cf90fae */ /* 0x0009e8000e101d46 */
[----:B------:R4:W-:Y:S04]  /*35e0*/  @P0 LDGSTS.E.BYPASS.LTC128B.128 [R249+0xc100], [R12.64+0x100], !P3 ;  /* 0x0c1001000cf90fae */ /* 0x0009e8000d901d46 */
[----:B------:R4:W-:Y:S01]  /*35f0*/  @P0 LDGSTS.E.BYPASS.LTC128B.128 [R249+0xe100], [R12.64+0x180], !P2 ;  /* 0x0e1001800cf90fae */ /* 0x0009e2000d101d46 */
[----:B------:R-:W-:-:S04]  /*3600*/  @P6 IADD3 R5, P0, R5, R10, RZ ;  /* 0x0000000a05056210 */ /* 0x000fc80007f1e0ff */
        /* <DEDUP_REMOVED lines=11> */
[----:B------:R-:W-:-:S03]  /*36c0*/  LEA R5, P0, R8, R20, 0x6 ;  /* 0x0000001408057211 */ /* 0x000fc600078030ff */
[----:B------:R-:W-:Y:S01]  /*36d0*/  IMAD.IADD R7, R9, 0x1, R7 ;  /* 0x0000000109077824 */ /* 0x000fe200078e0207 */
[----:B------:R-:W-:Y:S01]  /*36e0*/  LOP3.LUT R6, R29, 0x1, RZ, 0xc0, !PT ;  /* 0x000000011d067812 */ /* 0x000fe200078ec0ff */
[----:B------:R-:W-:-:S03]  /*36f0*/  IMAD R0, R2, -0x40, R170 ;  /* 0xffffffc002007824 */ /* 0x000fc600078e02aa */
[----:B------:R-:W-:Y:S01]  /*3700*/  LEA.HI.X R4, R8, R238, R7, 0x6, P0 ;  /* 0x000000ee08047211 */ /* 0x000fe200000f3407 */
[----:B------:R-:W-:Y:S01]  /*3710*/  IMAD.MOV.U32 R7, RZ, RZ, c[0x0][0x208] ;  /* 0x00008200ff077624 */ /* 0x000fe200078e00ff */
[----:B------:R-:W-:Y:S01]  /*3720*/  LEA R38, P0, R5, c[0x0][0x1f8], 0x1 ;  /* 0x00007e0005267a11 */ /* 0x000fe200078008ff */
[----:B------:R-:W-:-:S04]  /*3730*/  DEPBAR.LE SB0, 0x1 ;  /* 0x000080400000791a */ /* 0x000fc80000000000 */
[----:B------:R-:W-:-:S04]  /*3740*/  DEPBAR.LE SB0, 0x0 ;  /* 0x000080000000791a */ /* 0x000fc80000000000 */
[----:B------:R-:W-:Y:S01]  /*3750*/  BAR.SYNC.DEFER_BLOCKING 0x0 ;  /* 0x0000000000007b1d */ /* 0x000fe20000010000 */
[----:B------:R-:W-:Y:S01]  /*3760*/  LEA.HI.X R39, R5, c[0x0][0x1fc], R4, 0x1, P0 ;  /* 0x00007f0005277a11 */ /* 0x000fe200000f0c04 */
[----:B------:R-:W-:Y:S01]  /*3770*/  IMAD.MOV.U32 R5, RZ, RZ, c[0x0][0x20c] ;  /* 0x00008300ff057624 */ /* 0x000fe200078e00ff */
[C---:B------:R-:W-:Y:S01]  /*3780*/  LEA R76, P0, R7.reuse, R38, 0x6 ;  /* 0x00000026074c7211 */ /* 0x040fe200078030ff */
[----:B------:R-:W-:Y:S01]  /*3790*/  IMAD.IADD R28, R0, 0x1, -R18 ;  /* 0x00000001001c7824 */ /* 0x000fe200078e0a12 */
[----:B------:R-:W-:Y:S02]  /*37a0*/  ISETP.NE.U32.AND P5, PT, R6, 0x1, PT ;  /* 0x000000010600780c */ /* 0x000fe40003fa5070 */
[----:B------:R-:W-:Y:S02]  /*37b0*/  LEA.HI.X R77, R7, R39, R5, 0x6, P0 ;  /* 0x00000027074d7211 */ /* 0x000fe400000f3405 */
[C---:B------:R-:W-:Y:S02]  /*37c0*/  ISETP.LT.OR P0, PT, R28.reuse, 0x1, P5 ;  /* 0x000000011c00780c */ /* 0x040fe40002f01670 */
[----:B------:R-:W-:Y:S01]  /*37d0*/  LOP3.LUT P1, RZ, R29, 0x2, RZ, 0xc0, !PT ;  /* 0x000000021dff7812 */ /* 0x000fe2000782c0ff */
[----:B------:R-:W-:Y:S04]  /*37e0*/  LDSM.16.M88.4 R24, [R234] ;  /* 0x00000000ea18783b */ /* 0x000fe80000000200 */
[----:B------:R-:W3:Y:S04]  /*37f0*/  LDSM.16.M88.4 R48, [R233] ;  /* 0x00000000e930783b */ /* 0x000ee80000000200 */
[----:B------:R-:W5:Y:S04]  /*3800*/  LDSM.16.M88.4 R40, [R233+0x800] ;  /* 0x00080000e928783b */ /* 0x000f680000000200 */
[----:B------:R-:W-:Y:S04]  /*3810*/  LDSM.16.M88.4 R32, [R233+0x1000] ;  /* 0x00100000e920783b */ /* 0x000fe80000000200 */
[----:B------:R-:W3:Y:S04]  /*3820*/  LDSM.16.M88.4 R56, [R233+0x1800] ;  /* 0x00180000e938783b */ /* 0x000ee80000000200 */
[----:B------:R-:W-:Y:S04]  /*3830*/  LDSM.16.M88.4 R4, [R232] ;  /* 0x00000000e804783b */ /* 0x000fe80000000200 */
[----:B------:R-:W3:Y:S04]  /*3840*/  LDSM.16.M88.4 R20, [R231] ;  /* 0x00000000e714783b */ /* 0x000ee80000000200 */
[----:B--2---:R-:W2:Y:S04]  /*3850*/  LDSM.16.M88.4 R16, [R223] ;  /* 0x00000000df10783b */ /* 0x004ea80000000200 */
[----:B----4-:R-:W4:Y:S04]  /*3860*/  LDSM.16.M88.4 R12, [R222] ;  /* 0x00000000de0c783b */ /* 0x010f280000000200 */
[----:B-1----:R-:W1:Y:S04]  /*3870*/  LDSM.16.M88.4 R8, [R221] ;  /* 0x00000000dd08783b */ /* 0x002e680000000200 */
        /* <DEDUP_REMOVED lines=15> */
[C---:B---3--:R-:W-:Y:S08]  /*3970*/  HMMA.16816.F32.BF16 R52, R24.reuse, R48, RZ ;  /* 0x000000301834723c */ /* 0x048ff000000418ff */
[----:B------:R1:W-:Y:S01]  /*3980*/  LDGSTS.E.BYPASS.LTC128B.128 [R249+0x6100], [R38.64+0x180], !P4 ;  /* 0x0610018026f97fae */ /* 0x0003e2000e101d46 */
[----:B------:R-:W-:Y:S01]  /*3990*/  ISETP.NE.AND P4, PT, R36, RZ, PT ;  /* 0x000000ff2400720c */ /* 0x000fe20003f85270 */
[----:B-----5:R-:W-:Y:S02]  /*39a0*/  HMMA.16816.F32.BF16 R44, R24, R40, RZ ;  /* 0x00000028182c723c */ /* 0x020fe400000418ff */
[----:B------:R3:W-:Y:S01]  /*39b0*/  LDGSTS.E.BYPASS.LTC128B.128 [R249+0x1100], [R76.64], !P5 ;  /* 0x011000004cf97fae */ /* 0x0007e2000e901d46 */
[----:B------:R-:W-:-:S03]  /*39c0*/  ISETP.NE.AND P5, PT, R31, RZ, PT ;  /* 0x000000ff1f00720c */ /* 0x000fc60003fa5270 */
[----:B------:R3:W-:Y:S01]  /*39d0*/  LDGSTS.E.BYPASS.LTC128B.128 [R249+0x3100], [R76.64+0x80], !P1 ;  /* 0x031000804cf97fae */ /* 0x0007e2000c901d46 */
[----:B------:R-:W-:Y:S01]  /*39e0*/  ISETP.NE.AND P1, PT, R30, RZ, PT ;  /* 0x000000ff1e00720c */ /* 0x000fe20003f25270 */
[C---:B------:R-:W-:Y:S02]  /*39f0*/  HMMA.16816.F32.BF16 R48, R24.reuse, R50, RZ ;  /* 0x000000321830723c */ /* 0x040fe400000418ff */
[----:B------:R3:W-:Y:S04]  /*3a00*/  LDGSTS.E.BYPASS.LTC128B.128 [R249+0x5100], [R76.64+0x100], !P6 ;  /* 0x051001004cf97fae */ /* 0x0007e8000f101d46 */
[----:B------:R3:W-:Y:S02]  /*3a10*/  LDGSTS.E.BYPASS.LTC128B.128 [R249+0x7100], [R76.64+0x180], !P0 ;  /* 0x071001804cf97fae */ /* 0x0007e4000c101d46 */
[C---:B------:R-:W-:Y:S02]  /*3a20*/  HMMA.16816.F32.BF16 R40, R24.reuse, R42, RZ ;  /* 0x0000002a1828723c */ /* 0x040fe400000418ff */
[----:B------:R-:W-:Y:S04]  /*3a30*/  LDSM.16.M88.4 R72, [R229] ;  /* 0x00000000e548783b */ /* 0x000fe80000000200 */
[----:B------:R-:W-:Y:S02]  /*3a40*/  LDSM.16.M88.4 R68, [R229+0x800] ;  /* 0x00080000e544783b */ /* 0x000fe40000000200 */
[C---:B------:R-:W-:Y:S02]  /*3a50*/  HMMA.16816.F32.BF16 R28, R24.reuse, R56, RZ ;  /* 0x00000038181c723c */ /* 0x040fe400000418ff */
[----:B------:R-:W-:Y:S04]  /*3a60*/  LDSM.16.M88.4 R64, [R229+0x1000] ;  /* 0x00100000e540783b */ /* 0x000fe80000000200 */
[----:B------:R-:W-:Y:S02]  /*3a70*/  LDSM.16.M88.4 R60, [R229+0x1800] ;  /* 0x00180000e53c783b */ /* 0x000fe40000000200 */
[C---:B-1----:R-:W-:Y:S02]  /*3a80*/  HMMA.16816.F32.BF16 R36, R24.reuse, R32, RZ ;  /* 0x000000201824723c */ /* 0x042fe400000418ff */
[----:B------:R-:W0:Y:S06]  /*3a90*/  LDGDEPBAR ;  /* 0x00000000000079af */ /* 0x000e2c0000000000 */
[C---:B------:R-:W-:Y:S08]  /*3aa0*/  HMMA.16816.F32.BF16 R32, R24.reuse, R34, RZ ;  /* 0x000000221820723c */ /* 0x040ff000000418ff */
[----:B------:R-:W-:Y:S01]  /*3ab0*/  HMMA.16816.F32.BF16 R24, R24, R58, RZ ;  /* 0x0000003a1818723c */ /* 0x000fe200000418ff */
[----:B------:R-:W1:Y:S07]  /*3ac0*/  LDSM.16.M88.4 R56, [R230] ;  /* 0x00000000e638783b */ /* 0x000e6e0000000200 */
[C---:B------:R-:W-:Y:S08]  /*3ad0*/  HMMA.16816.F32.BF16 R52, R4.reuse, R20, R52 ;  /* 0x000000140434723c */ /* 0x040ff00000041834 */
[C---:B------:R-:W-:Y:S01]  /*3ae0*/  HMMA.16816.F32.BF16 R48, R4.reuse, R22, R48 ;  /* 0x000000160430723c */ /* 0x040fe20000041830 */
[----:B------:R-:W-:Y:S07]  /*3af0*/  LDSM.16.M88.4 R20, [R220] ;  /* 0x00000000dc14783b */ /* 0x000fee0000000200 */
[C---:B--2---:R-:W-:Y:S08]  /*3b00*/  HMMA.16816.F32.BF16 R44, R4.reuse, R16, R44 ;  /* 0x00000010042c723c */ /* 0x044ff0000004182c */
[C---:B------:R-:W-:Y:S01]  /*3b10*/  HMMA.16816.F32.BF16 R40, R4.reuse, R18, R40 ;  /* 0x000000120428723c */ /* 0x040fe20000041828 */
[----:B------:R-:W-:Y:S07]  /*3b20*/  LDSM.16.M88.4 R16, [R220+0x800] ;  /* 0x00080000dc10783b */ /* 0x000fee0000000200 */
[C---:B----4-:R-:W-:Y:S08]  /*3b30*/  HMMA.16816.F32.BF16 R36, R4.reuse, R12, R36 ;  /* 0x0000000c0424723c */ /* 0x050ff00000041824 */
[C---:B------:R-:W-:Y:S01]  /*3b40*/  HMMA.16816.F32.BF16 R32, R4.reuse, R14, R32 ;  /* 0x0000000e0420723c */ /* 0x040fe20000041820 */
[----:B------:R-:W-:Y:S07]  /*3b50*/  LDSM.16.M88.4 R12, [R220+0x1000] ;  /* 0x00100000dc0c783b */ /* 0x000fee0000000200 */
[C---:B------:R-:W-:Y:S08]  /*3b60*/  HMMA.16816.F32.BF16 R28, R4.reuse, R8, R28 ;  /* 0x00000008041c723c */ /* 0x040ff0000004181c */
[----:B------:R-:W-:Y:S01]  /*3b70*/  HMMA.16816.F32.BF16 R24, R4, R10, R24 ;  /* 0x0000000a0418723c */ /* 0x000fe20000041818 */
[----:B------:R-:W2:Y:S04]  /*3b80*/  LDSM.16.M88.4 R4, [R228] ;  /* 0x00000000e404783b */ /* 0x000ea80000000200 */
[----:B------:R-:W4:Y:S03]  /*3b90*/  LDSM.16.M88.4 R8, [R220+0x1800] ;  /* 0x00180000dc08783b */ /* 0x000f260000000200 */
        /* <DEDUP_REMOVED lines=12> */
[----:B------:R-:W5:Y:S03]  /*3c60*/  LDSM.16.M88.4 R60, [R233+0x3800] ;  /* 0x00380000e93c783b */ /* 0x000f660000000200 */
        /* <DEDUP_REMOVED lines=12> */
[----:B------:R-:W4:Y:S03]  /*3d30*/  LDSM.16.M88.4 R8, [R216] ;  /* 0x00000000d808783b */ /* 0x000f260000000200 */
        /* <DEDUP_REMOVED lines=9> */
[C---:B-----5:R-:W-:Y:S08]  /*3dd0*/  HMMA.16816.F32.BF16 R28, R56.reuse, R60, R28 ;  /* 0x0000003c381c723c */ /* 0x060ff0000004181c */
[----:B------:R-:W-:Y:S01]  /*3de0*/  HMMA.16816.F32.BF16 R24, R56, R62, R24 ;  /* 0x0000003e3818723c */ /* 0x000fe20000041818 */
[----:B------:R-:W1:Y:S04]  /*3df0*/  LDSM.16.M88.4 R56, [R230+0x4000] ;  /* 0x00400000e638783b */ /* 0x000e680000000200 */
[----:B------:R-:W5:Y:S03]  /*3e00*/  LDSM.16.M88.4 R60, [R229+0x3800] ;  /* 0x00380000e53c783b */ /* 0x000f660000000200 */
        /* <DEDUP_REMOVED lines=100> */
[C---:B-----5:R-:W-:Y:S08]  /*4450*/  HMMA.16816.F32.BF16 R28, R56.reuse, R60, R28 ;  /* 0x0000003c381c723c */ /* 0x060ff0000004181c */
[----:B------:R-:W-:Y:S01]  /*4460*/  HMMA.16816.F32.BF16 R24, R56, R62, R24 ;  /* 0x0000003e3818723c */ /* 0x000fe20000041818 */
[----:B------:R-:W5:Y:S04]  /*4470*/  LDSM.16.M88.4 R60, [R229+0x7000] ;  /* 0x00700000e53c783b */ /* 0x000f680000000200 */
[----:B------:R-:W1:Y:S03]  /*4480*/  LDSM.16.M88.4 R56, [R229+0x7800] ;  /* 0x00780000e538783b */ /* 0x000e660000000200 */
[C---:B--2---:R-:W-:Y:S08]  /*4490*/  HMMA.16816.F32.BF16 R52, R4.reuse, R20, R52 ;  /* 0x000000140434723c */ /* 0x044ff00000041834 */
[C---:B------:R-:W-:Y:S01]  /*44a0*/  HMMA.16816.F32.BF16 R48, R4.reuse, R22, R48 ;  /* 0x000000160430723c */ /* 0x040fe20000041830 */
[----:B------:R-:W-:Y:S07]  /*44b0*/  LDSM.16.M88.4 R20, [R228+0xc000] ;  /* 0x00c00000e414783b */ /* 0x000fee0000000200 */
        /* <DEDUP_REMOVED lines=8> */
[----:B------:R-:W4:Y:S04]  /*4540*/  LDSM.16.M88.4 R8, [R220+0x7000] ;  /* 0x00700000dc08783b */ /* 0x000f280000000200 */
[----:B------:R-:W2:Y:S01]  /*4550*/  LDSM.16.M88.4 R4, [R220+0x7800] ;  /* 0x00780000dc04783b */ /* 0x000ea20000000200 */
[----:B------:R-:W-:Y:S01]  /*4560*/  ISETP.GT.AND P0, PT, R2, R168, PT ;  /* 0x000000a80200720c */ /* 0x000fe20003f04270 */
[----:B------:R-:W-:-:S04]  /*4570*/  DEPBAR.LE SB0, 0x0 ;  /* 0x000080000000791a */ /* 0x000fc80000000000 */
[C---:B-1----:R-:W-:Y:S08]  /*4580*/  HMMA.16816.F32.BF16 R52, R72.reuse, R68, R52 ;  /* 0x000000444834723c */ /* 0x042ff00000041834 */
[C---:B------:R-:W-:Y:S08]  /*4590*/  HMMA.16816.F32.BF16 R48, R72.reuse, R70, R48 ;  /* 0x000000464830723c */ /* 0x040ff00000041830 */
[C---:B------:R-:W-:Y:S08]  /*45a0*/  HMMA.16816.F32.BF16 R44, R72.reuse, R64, R44 ;  /* 0x00000040482c723c */ /* 0x040ff0000004182c */
[C---:B------:R-:W-:Y:S08]  /*45b0*/  HMMA.16816.F32.BF16 R40, R72.reuse, R66, R40 ;  /* 0x000000424828723c */ /* 0x040ff00000041828 */
[C---:B-----5:R-:W-:Y:S08]  /*45c0*/  HMMA.16816.F32.BF16 R36, R72.reuse, R60, R36 ;  /* 0x0000003c4824723c */ /* 0x060ff00000041824 */
        /* <DEDUP_REMOVED lines=8> */
[C---:B----4-:R-:W-:Y:S08]  /*4650*/  HMMA.16816.F32.BF16 R36, R20.reuse, R8, R36 ;  /* 0x000000081424723c */ /* 0x050ff00000041824 */
[C---:B------:R-:W-:Y:S08]  /*4660*/  HMMA.16816.F32.BF16 R32, R20.reuse, R10, R32 ;  /* 0x0000000a1420723c */ /* 0x040ff00000041820 */
[C---:B------:R-:W-:Y:S08]  /*4670*/  HMMA.16816.F32.BF16 R28, R20.reuse, R4, R28 ;  /* 0x00000004141c723c */ /* 0x040ff0000004181c */
[----:B------:R-:W-:Y:S01]  /*4680*/  HMMA.16816.F32.BF16 R24, R20, R6, R24 ;  /* 0x000000061418723c */ /* 0x000fe20000041818 */
[----:B------:R-:W-:Y:S06]  /*4690*/  BAR.SYNC.DEFER_BLOCKING 0x0 ;  /* 0x0000000000007b1d */ /* 0x000fec0000010000 */
[----:B------:R-:W-:Y:S01]  /*46a0*/  @!UPT UIADD3 URZ, URZ, URZ, URZ ;  /* 0x0000003f3f3ff290 */ /* 0x000fe2000fffe03f */
[----:B------:R-:W-:Y:S11]  /*46b0*/  @!P0 BRA `(.L_x_4812) ;  /* 0x0000019000008947 */ /* 0x000ff60003800000 */
[----:B---3--:R-:W-:-:S04]  /*46c0*/  IADD3 R7, R3, -0x2, RZ ;  /* 0xfffffffe03077810 */ /* 0x008fc80007ffe0ff */
        /* <DEDUP_REMOVED lines=8> */
[----:B------:R-:W-:Y:S01]  /*4750*/  LEA.HI.X R6, R4, R78, R6, 0x6, P0 ;  /* 0x0000004e04067211 */ /* 0x000fe200000f3406 */
[----:B------:R-:W-:Y:S01]  /*4760*/  IMAD.MOV.U32 R4, RZ, RZ, c[0x0][0x1e4] ;  /* 0x00007900ff047624 */ /* 0x000fe200078e00ff */
        /* <DEDUP_REMOVED lines=14> */
.L_x_4812:
[----:B---3--:R-:W-:Y:S05]  /*4850*/  BSYNC B0 ;  /* 0x0000000000007941 */ /* 0x008fea0003800000 */
.L_x_4811:
[----:B------:R-:W2:Y:S01]  /*4860*/  LDL R172, [R1+0x74] ;  /* 0x0000740001ac7983 */ /* 0x000ea20000100800 */
[----:B------:R-:W-:Y:S01]  /*4870*/  IMAD.IADD R7, R252, 0x1, R237 ;  /* 0x00000001fc077824 */ /* 0x000fe200078e02ed */
[----:B------:R-:W-:Y:S01]  /*4880*/  IADD3 R200, R3, -0x2, RZ ;  /* 0xfffffffe03c87810 */ /* 0x000fe20007ffe0ff */
[----:B------:R-:W-:Y:S01]  /*4890*/  IMAD.MOV.U32 R5, RZ, RZ, -0x40 ;  /* 0xffffffc0ff057424 */ /* 0x000fe200078e00ff */
[----:B------:R-:W-:Y:S01]  /*48a0*/  LDSM.16.MT88.4 R72, [R227+0x4000] ;  /* 0x00400000e348783b */ /* 0x000fe20000004200 */
[----:B------:R-:W-:-:S03]  /*48b0*/  @P1 IMAD.HI.U32 R4, R7, c[0x0][0x2c8], RZ ;  /* 0x0000b20007041a27 */ /* 0x000fc600078e00ff */
[----:B------:R-:W-:Y:S01]  /*48c0*/  LDSM.16.MT88.4 R152, [R224] ;  /* 0x00000000e098783b */ /* 0x000fe20000004200 */
[----:B------:R-:W-:Y:S01]  /*48d0*/  IMAD R2, R2, R5, 0x1 ;  /* 0x0000000102027424 */ /* 0x000fe200078e0205 */
[----:B------:R-:W-:Y:S01]  /*48e0*/  @P1 SHF.R.U32.HI R7, RZ, c[0x0][0x2cc], R4 ;  /* 0x0000b300ff071a19 */ /* 0x000fe20000011604 */
[----:B------:R-:W-:Y:S01]  /*48f0*/  IMAD.IADD R0, R0, 0x1, -R251 ;  /* 0x0000000100007824 */ /* 0x000fe200078e0afb */
[----:B------:R-:W-:Y:S02]  /*4900*/  LDSM.16.MT88.4 R88, [R225+0x4000] ;  /* 0x00400000e158783b */ /* 0x000fe40000004200 */
[----:B------:R-:W-:Y:S02]  /*4910*/  IADD3 R2, -R251, R2, R170 ;  /* 0x00000002fb027210 */ /* 0x000fe40007ffe1aa */
[----:B------:R-:W3:Y:S04]  /*4920*/  SHFL.IDX PT, R6, R7, RZ, 0x1c1f ;  /* 0x001c1fff07067589 */ /* 0x000ee800000e0000 */
[----:B------:R-:W4:Y:S04]  /*4930*/  SHFL.IDX PT, R4, R7, 0x1, 0x1c1f ;  /* 0x003c1f0007047f89 */ /* 0x000f2800000e0000 */
[----:B------:R-:W-:Y:S04]  /*4940*/  LDSM.16.MT88.4 R64, [R224+0x2000] ;  /* 0x00200000e040783b */ /* 0x000fe80000004200 */
[----:B------:R-:W-:Y:S04]  /*4950*/  LDSM.16.MT88.4 R104, [R227+0x6000] ;  /* 0x00600000e368783b */ /* 0x000fe80000004200 */
[----:B------:R-:W-:Y:S04]  /*4960*/  LDSM.16.MT88.4 R96, [R224+0x4000] ;  /* 0x00400000e060783b */ /* 0x000fe80000004200 */
[----:B------:R-:W-:Y:S04]  /*4970*/  LDSM.16.MT88.4 R136, [R226] ;  /* 0x00000000e288783b */ /* 0x000fe80000004200 */
[----:B------:R-:W-:Y:S04]  /*4980*/  LDSM.16.MT88.4 R144, [R225] ;  /* 0x00000000e190783b */ /* 0x000fe80000004200 */
[----:B------:R-:W-:Y:S04]  /*4990*/  LDSM.16.MT88.4 R20, [R226+0x800] ;  /* 0x00080000e214783b */ /* 0x000fe80000004200 */
[----:B------:R-:W-:Y:S04]  /*49a0*/  LDSM.16.MT88.4 R56, [R225+0x2000] ;  /* 0x00200000e138783b */ /* 0x000fe80000004200 */
[----:B------:R-:W-:Y:S04]  /*49b0*/  LDSM.16.MT88.4 R80, [R226+0x4000] ;  /* 0x00400000e250783b */ /* 0x000fe80000004200 */
[----:B------:R-:W-:Y:S04]  /*49c0*/  LDSM.16.MT88.4 R156, [R227] ;  /* 0x00000000e39c783b */ /* 0x000fe80000004200 */
[----:B------:R-:W0:Y:S01]  /*49d0*/  LDGDEPBAR ;  /* 0x00000000000079af */ /* 0x000e220000000000 */
[----:B--2---:R-:W-:-:S04]  /*49e0*/  IMAD.IADD R5, R2, 0x1, -R172 ;  /* 0x0000000102057824 */ /* 0x004fc800078e0aac */
[C---:B-1-3--:R-:W-:Y:S02]  /*49f0*/  IMAD.IADD R9, R5.reuse, 0x1, R6 ;  /* 0x0000000105097824 */ /* 0x04afe400078e0206 */
[----:B----4-:R-:W-:-:S03]  /*4a00*/  IMAD.IADD R5, R5, 0x1, R4 ;  /* 0x0000000105057824 */ /* 0x010fc600078e0204 */
[C---:B------:R-:W-:Y:S02]  /*4a10*/  IMNMX R2, R0.reuse, R9, PT ;  /* 0x0000000900027217 */ /* 0x040fe40003800200 */
[----:B------:R-:W-:Y:S02]  /*4a20*/  IMNMX R0, R0, R5, PT ;  /* 0x0000000500007217 */ /* 0x000fe40003800200 */
[C---:B------:R-:W-:Y:S02]  /*4a30*/  ISETP.GT.AND P6, PT, R2.reuse, RZ, PT ;  /* 0x000000ff0200720c */ /* 0x040fe40003fc4270 */
[----:B------:R-:W-:Y:S02]  /*4a40*/  ISETP.GT.AND P0, PT, R2, 0x1, PT ;  /* 0x000000010200780c */ /* 0x000fe40003f04270 */
[----:B------:R-:W-:Y:S02]  /*4a50*/  FSEL R52, R52, -INF , P6 ;  /* 0xff80000034347808 */ /* 0x000fe40003000000 */
[----:B------:R-:W-:-:S02]  /*4a60*/  ISETP.GT.AND P6, PT, R2, 0x8, PT ;  /* 0x000000080200780c */ /* 0x000fc40003fc4270 */
[----:B------:R-:W-:Y:S02]  /*4a70*/  FSEL R53, R53, -INF , P0 ;  /* 0xff80000035357808 */ /* 0x000fe40000000000 */
[----:B------:R-:W-:Y:S02]  /*4a80*/  FSEL R13, R48, -INF , P6 ;  /* 0xff800000300d7808 */ /* 0x000fe40003000000 */
[C---:B------:R-:W-:Y:S02]  /*4a90*/  ISETP.GT.AND P0, PT, R2.reuse, 0x9, PT ;  /* 0x000000090200780c */ /* 0x040fe40003f04270 */
[----:B------:R-:W-:Y:S02]  /*4aa0*/  ISETP.GT.AND P6, PT, R2, 0x10, PT ;  /* 0x000000100200780c */ /* 0x000fe40003fc4270 */
[----:B------:R-:W-:Y:S02]  /*4ab0*/  FMNMX.FTZ R4, R52, R53, !PT ;  /* 0x0000003534047209 */ /* 0x000fe40007810000 */
[----:B------:R-:W-:-:S02]  /*4ac0*/  FSEL R49, R49, -INF , P0 ;  /* 0xff80000031317808 */ /* 0x000fc40000000000 */
[----:B------:R-:W-:Y:S02]  /*4ad0*/  FSEL R11, R44, -INF , P6 ;  /* 0xff8000002c0b7808 */ /* 0x000fe40003000000 */
[C---:B------:R-:W-:Y:S02]  /*4ae0*/  ISETP.GT.AND P0, PT, R2.reuse, 0x11, PT ;  /* 0x000000110200780c */ /* 0x040fe40003f04270 */
[----:B------:R-:W-:Y:S02]  /*4af0*/  ISETP.GT.AND P6, PT, R2, 0x18, PT ;  /* 0x000000180200780c */ /* 0x000fe40003fc4270 */
[----:B------:R-:W-:Y:S02]  /*4b00*/  FMNMX.FTZ R4, R13, R4, !PT ;  /* 0x000000040d047209 */ /* 0x000fe40007810000 */
[----:B------:R-:W-:Y:S02]  /*4b10*/  FSEL R45, R45, -INF , P0 ;  /* 0xff8000002d2d7808 */ /* 0x000fe40000000000 */
[----:B------:R-:W-:-:S02]  /*4b20*/  FSEL R7, R40, -INF , P6 ;  /* 0xff80000028077808 */ /* 0x000fc40003000000 */
[----:B------:R-:W-:Y:S02]  /*4b30*/  FMNMX.FTZ R4, R49, R4, !PT ;  /* 0x0000000431047209 */ /* 0x000fe40007810000 */
[C---:B------:R-:W-:Y:S02]  /*4b40*/  ISETP.GT.AND P0, PT, R2.reuse, 0x19, PT ;  /* 0x000000190200780c */ /* 0x040fe40003f04270 */
[----:B------:R-:W-:Y:S02]  /*4b50*/  ISETP.GT.AND P6, PT, R2, 0x20, PT ;  /* 0x000000200200780c */ /* 0x000fe40003fc4270 */
[----:B------:R-:W-:Y:S02]  /*4b60*/  FMNMX.FTZ R4, R11, R4, !PT ;  /* 0x000000040b047209 */ /* 0x000fe40007810000 */
[----:B------:R-:W-:Y:S02]  /*4b70*/  FSEL R41, R41, -INF , P0 ;  /* 0xff80000029297808 */ /* 0x000fe40000000000 */
[----:B------:R-:W-:-:S02]  /*4b80*/  FSEL R116, R36, -INF , P6 ;  /* 0xff80000024747808 */ /* 0x000fc40003000000 */
        /* <DEDUP_REMOVED lines=10> */
[----:B------:R-:W-:Y:S02]  /*4c30*/  ISETP.GT.AND P0, PT, R2, 0x31, PT ;  /* 0x000000310200780c */ /* 0x000fe40003f04270 */
[----:B------:R-:W-:-:S02]  /*4c40*/  ISETP.GT.AND P6, PT, R0, RZ, PT ;  /* 0x000000ff0000720c */ /* 0x000fc40003fc4270 */
[----:B------:R-:W-:Y:S02]  /*4c50*/  FMNMX.FTZ R5, R41, R4, !PT ;  /* 0x0000000429057209 */ /* 0x000fe40007810000 */
[----:B------:R-:W-:Y:S02]  /*4c60*/  FSEL R125, R29, -INF , P0 ;  /* 0xff8000001d7d7808 */ /* 0x000fe40000000000 */
[----:B------:R-:W-:Y:S02]  /*4c70*/  FSEL R54, R54, -INF , P6 ;  /* 0xff80000036367808 */ /* 0x000fe40003000000 */
[----:B------:R-:W-:Y:S02]  /*4c80*/  FMNMX.FTZ R4, R116, R5, !PT ;  /* 0x0000000574047209 */ /* 0x000fe40007810000 */
[C---:B------:R-:W-:Y:S02]  /*4c90*/  ISETP.GT.AND P0, PT, R0.reuse, 0x1, PT ;  /* 0x000000010000780c */ /* 0x040fe40003f04270 */
[----:B------:R-:W-:-:S02]  /*4ca0*/  ISETP.GT.AND P6, PT, R0, 0x8, PT ;  /* 0x000000080000780c */ /* 0x000fc40003fc4270 */
[----:B------:R-:W-:Y:S02]  /*4cb0*/  FMNMX.FTZ R5, R117, R4, !PT ;  /* 0x0000000475057209 */ /* 0x000fe40007810000 */
[----:B------:R-:W-:Y:S02]  /*4cc0*/  FSEL R55, R55, -INF , P0 ;  /* 0xff80000037377808 */ /* 0x000fe40000000000 */
[----:B------:R-:W-:Y:S02]  /*4cd0*/  FSEL R9, R50, -INF , P6 ;  /* 0xff80000032097808 */ /* 0x000fe40003000000 */
[----:B------:R-:W-:Y:S02]  /*4ce0*/  ISETP.GT.AND P6, PT, R2, 0x38, PT ;  /* 0x000000380200780c */ /* 0x000fe40003fc4270 */
[----:B------:R-:W-:Y:S02]  /*4cf0*/  FMNMX.FTZ R4, R118, R5, !PT ;  /* 0x0000000576047209 */ /* 0x000fe40007810000 */
[----:B------:R-:W-:-:S02]  /*4d00*/  ISETP.GT.AND P0, PT, R0, 0x9, PT ;  /* 0x000000090000780c */ /* 0x000fc40003f04270 */
[----:B------:R-:W-:Y:S02]  /*4d10*/  FMNMX.FTZ R6, R54, R55, !PT ;  /* 0x0000003736067209 */ /* 0x000fe40007810000 */
[----:B------:R-:W-:Y:S02]  /*4d20*/  FSEL R126, R24, -INF , P6 ;  /* 0xff800000187e7808 */ /* 0x000fe40003000000 */
[----:B------:R-:W-:Y:S02]  /*4d30*/  ISETP.GT.AND P6, PT, R0, 0x10, PT ;  /* 0x000000100000780c */ /* 0x000fe40003fc4270 */
[----:B------:R-:W-:Y:S02]  /*4d40*/  FMNMX.FTZ R5, R119, R4, !PT ;  /* 0x0000000477057209 */ /* 0x000fe40007810000 */
[----:B------:R-:W-:Y:S02]  /*4d50*/  FSEL R51, R51, -INF , P0 ;  /* 0xff80000033337808 */ /* 0x000fe40000000000 */
[----:B------:R-:W-:-:S02]  /*4d60*/  FMNMX.FTZ R6, R9, R6, !PT ;  /* 0x0000000609067209 */ /* 0x000fc40007810000 */
[----:B------:R-:W-:Y:S02]  /*4d70*/  FSEL R15, R46, -INF , P6 ;  /* 0xff8000002e0f7808 */ /* 0x000fe40003000000 */
[----:B------:R-:W-:Y:S02]  /*4d80*/  FMNMX.FTZ R4, R124, R5, !PT ;  /* 0x000000057c047209 */ /* 0x000fe40007810000 */
[----:B------:R-:W-:Y:S02]  /*4d90*/  ISETP.GT.AND P6, PT, R2, 0x39, PT ;  /* 0x000000390200780c */ /* 0x000fe40003fc4270 */
[----:B------:R-:W-:Y:S02]  /*4da0*/  ISETP.GT.AND P0, PT, R0, 0x11, PT ;  /* 0x000000110000780c */ /* 0x000fe40003f04270 */
[----:B------:R-:W-:Y:S02]  /*4db0*/  FMNMX.FTZ R6, R51, R6, !PT ;  /* 0x0000000633067209 */ /* 0x000fe40007810000 */
[----:B------:R-:W-:-:S02]  /*4dc0*/  FMNMX.FTZ R5, R125, R4, !PT ;  /* 0x000000047d057209 */ /* 0x000fc40007810000 */
[----:B------:R-:W-:Y:S02]  /*4dd0*/  FSEL R127, R25, -INF , P6 ;  /* 0xff800000197f7808 */ /* 0x000fe40003000000 */
[----:B------:R-:W-:Y:S02]  /*4de0*/  FSEL R47, R47, -INF , P0 ;  /* 0xff8000002f2f7808 */ /* 0x000fe40000000000 */
[----:B------:R-:W-:Y:S02]  /*4df0*/  ISETP.GT.AND P6, PT, R0, 0x18, PT ;  /* 0x000000180000780c */ /* 0x000fe40003fc4270 */
[----:B------:R-:W-:Y:S02]  /*4e00*/  FMNMX.FTZ R4, R15, R6, !PT ;  /* 0x000000060f047209 */ /* 0x000fe40007810000 */
[----:B------:R-:W-:Y:S02]  /*4e10*/  FMNMX.FTZ R2, R126, R5, !PT ;  /* 0x000000057e027209 */ /* 0x000fe40007810000 */
[----:B------:R-:W-:-:S02]  /*4e20*/  ISETP.GT.AND P0, PT, R0, 0x19, PT ;  /* 0x000000190000780c */ /* 0x000fc40003f04270 */
[----:B------:R-:W-:Y:S02]  /*4e30*/  FSEL R5, R42, -INF , P6 ;  /* 0xff8000002a057808 */ /* 0x000fe40003000000 */
        /* <DEDUP_REMOVED lines=10> */
[----:B------:R-:W-:-:S02]  /*4ee0*/  FMNMX.FTZ R2, R127, R2, !PT ;  /* 0x000000027f027209 */ /* 0x000fc40007810000 */
[----:B------:R-:W-:Y:S02]  /*4ef0*/  ISETP.GT.AND P0, PT, R0, 0x29, PT ;  /* 0x000000290000780c */ /* 0x000fe40003f04270 */
[----:B------:R-:W-:Y:S01]  /*4f00*/  FSEL R165, R34, -INF , P6 ;  /* 0xff80000022a57808 */ /* 0x000fe20003000000 */
[----:B------:R-:W1:Y:S01]  /*4f10*/  SHFL.BFLY PT, R17, R2, 0x2, 0x1f ;  /* 0x0c401f0002117f89 */ /* 0x000e6200000e0000 */
[----:B------:R-:W-:Y:S02]  /*4f20*/  FMNMX.FTZ R4, R171, R4, !PT ;  /* 0x00000004ab047209 */ /* 0x000fe40007810000 */
[----:B------:R-:W-:Y:S02]  /*4f30*/  FSEL R167, R35, -INF , P0 ;  /* 0xff80000023a77808 */ /* 0x000fe40000000000 */
[----:B------:R-:W-:Y:S02]  /*4f40*/  ISETP.GT.AND P6, PT, R0, 0x30, PT ;  /* 0x000000300000780c */ /* 0x000fe40003fc4270 */
[----:B------:R-:W-:-:S02]  /*4f50*/  FMNMX.FTZ R4, R165, R4, !PT ;  /* 0x00000004a5047209 */ /* 0x000fc40007810000 */
[----:B------:R-:W-:Y:S02]  /*4f60*/  ISETP.GT.AND P0, PT, R0, 0x31, PT ;  /* 0x000000310000780c */ /* 0x000fe40003f04270 */
[----:B------:R-:W-:Y:S02]  /*4f70*/  FSEL R35, R30, -INF , P6 ;  /* 0xff8000001e237808 */ /* 0x000fe40003000000 */
        /* <DEDUP_REMOVED lines=8> */
[----:B------:R-:W-:Y:S01]  /*5000*/  FMNMX.FTZ R4, R31, R4, !PT ;  /* 0x000000041f047209 */ /* 0x000fe20007810000 */
[----:B------:R-:W-:Y:S01]  /*5010*/  LDSM.16.MT88.4 R24, [R227+0x800] ;  /* 0x00080000e318783b */ /* 0x000fe20000004200 */
        /* <DEDUP_REMOVED lines=11> */
[--C-:B------:R-:W-:Y:S02]  /*50d0*/  FFMA.FTZ R113, R52, c[0x0][0x2d0], -R166.reuse ;  /* 0x0000b40034717a23 */ /* 0x100fe400000108a6 */
[--C-:B------:R-:W-:Y:S02]  /*50e0*/  FFMA.FTZ R110, R53, c[0x0][0x2d0], -R166.reuse ;  /* 0x0000b400356e7a23 */ /* 0x100fe400000108a6 */
[--C-:B------:R-:W-:Y:S01]  /*50f0*/  FFMA.FTZ R111, R13, c[0x0][0x2d0], -R166.reuse ;  /* 0x0000b4000d6f7a23 */ /* 0x100fe200000108a6 */
[----:B------:R-:W-:Y:S01]  /*5100*/  MUFU.EX2 R32, R32 ;  /* 0x0000002000207308 */ /* 0x000fe20000000800 */
[--C-:B------:R-:W-:Y:S02]  /*5110*/  FFMA.FTZ R122, R49, c[0x0][0x2d0], -R166.reuse ;  /* 0x0000b400317a7a23 */ /* 0x100fe400000108a6 */
[----:B------:R-:W-:-:S02]  /*5120*/  FFMA.FTZ R121, R11, c[0x0][0x2d0], -R166 ;  /* 0x0000b4000b797a23 */ /* 0x000fc400000108a6 */
[--C-:B------:R-:W-:Y:S02]  /*5130*/  FFMA.FTZ R164, R45, c[0x0][0x2d0], -R166.reuse ;  /* 0x0000b4002da47a23 */ /* 0x100fe400000108a6 */
[----:B------:R-:W-:Y:S01]  /*5140*/  FFMA.FTZ R173, R7, c[0x0][0x2d0], -R166 ;  /* 0x0000b40007ad7a23 */ /* 0x000fe200000108a6 */
[----:B------:R-:W-:Y:S01]  /*5150*/  MUFU.EX2 R113, R113 ;  /* 0x0000007100717308 */ /* 0x000fe20000000800 */
[----:B-1----:R-:W-:Y:S02]  /*5160*/  FMNMX.FTZ R2, R4, R17, !PT ;  /* 0x0000001104027209 */ /* 0x002fe40007810000 */
[----:B------:R-:W-:Y:S02]  /*5170*/  LDSM.16.MT88.4 R16, [R225+0x800] ;  /* 0x00080000e110783b */ /* 0x000fe40000004200 */
[C---:B------:R-:W-:Y:S01]  /*5180*/  FSETP.NEU.FTZ.AND P0, PT, R2.reuse, -INF , PT ;  /* 0xff8000000200780b */ /* 0x040fe20003f1d000 */
[----:B------:R-:W-:Y:S02]  /*5190*/  FMUL.FTZ R28, R2, c[0x0][0x2d0] ;  /* 0x0000b400021c7a20 */ /* 0x000fe40000410000 */
[----:B------:R-:W1:Y:S03]  /*51a0*/  MUFU.EX2 R110, R110 ;  /* 0x0000006e006e7308 */ /* 0x000e660000000800 */
[----:B------:R-:W-:-:S05]  /*51b0*/  FSEL R28, R28, RZ, P0 ;  /* 0x000000ff1c1c7208 */ /* 0x000fca0000000000 */
[----:B------:R-:W-:Y:S01]  /*51c0*/  MUFU.EX2 R111, R111 ;  /* 0x0000006f006f7308 */ /* 0x000fe20000000800 */
[--C-:B------:R-:W-:Y:S02]  /*51d0*/  FFMA.FTZ R175, R43, c[0x0][0x2d0], -R28.reuse ;  /* 0x0000b4002baf7a23 */ /* 0x100fe4000001081c */
[----:B------:R-:W2:Y:S01]  /*51e0*/  LDSM.16.MT88.4 R40, [R227+0x2000] ;  /* 0x00200000e328783b */ /* 0x000ea20000004200 */
[--C-:B------:R-:W-:Y:S02]  /*51f0*/  FFMA.FTZ R109, R54, c[0x0][0x2d0], -R28.reuse ;  /* 0x0000b400366d7a23 */ /* 0x100fe4000001081c */
[--C-:B------:R-:W-:Y:S02]  /*5200*/  FFMA.FTZ R108, R55, c[0x0][0x2d0], -R28.reuse ;  /* 0x0000b400376c7a23 */ /* 0x100fe4000001081c */
[--C-:B------:R-:W-:Y:S01]  /*5210*/  FFMA.FTZ R123, R9, c[0x0][0x2d0], -R28.reuse ;  /* 0x0000b400097b7a23 */ /* 0x100fe2000001081c */
[----:B------:R-:W3:Y:S01]  /*5220*/  MUFU.EX2 R122, R122 ;  /* 0x0000007a007a7308 */ /* 0x000ee20000000800 */
[--C-:B------:R-:W-:Y:S01]  /*5230*/  FFMA.FTZ R120, R51, c[0x0][0x2d0], -R28.reuse ;  /* 0x0000b40033787a23 */ /* 0x100fe2000001081c */
[----:B------:R-:W4:Y:S01]  /*5240*/  LDSM.16.MT88.4 R8, [R227+0x2800] ;  /* 0x00280000e308783b */ /* 0x000f220000004200 */
[----:B-1----:R-:W-:Y:S01]  /*5250*/  F2FP.BF16.PACK_AB R128, R110, R113 ;  /* 0x000000716e80723e */ /* 0x002fe200000010ff */
[----:B------:R-:W-:-:S02]  /*5260*/  FFMA.FTZ R177, R15, c[0x0][0x2d0], -R28 ;  /* 0x0000b4000fb17a23 */ /* 0x000fc4000001081c */
[--C-:B------:R-:W-:Y:S01]  /*5270*/  FFMA.FTZ R34, R47, c[0x0][0x2d0], -R28.reuse ;  /* 0x0000b4002f227a23 */ /* 0x100fe2000001081c */
[----:B------:R-:W1:Y:S01]  /*5280*/  LDSM.16.MT88.4 R12, [R224+0x800] ;  /* 0x00080000e00c783b */ /* 0x000e620000004200 */
[----:B------:R-:W-:Y:S01]  /*5290*/  MUFU.EX2 R109, R109 ;  /* 0x0000006d006d7308 */ /* 0x000fe20000000800 */
[----:B------:R-:W-:Y:S02]  /*52a0*/  FFMA.FTZ R30, R5, c[0x0][0x2d0], -R28 ;  /* 0x0000b400051e7a23 */ /* 0x000fe4000001081c */
[----:B------:R-:W-:Y:S01]  /*52b0*/  FADD.FTZ R110, R113, R110 ;  /* 0x0000006e716e7221 */ /* 0x000fe20000010000 */
[----:B------:R-:W-:Y:S04]  /*52c0*/  LDSM.16.MT88.4 R48, [R226+0x2000] ;  /* 0x00200000e230783b */ /* 0x000fe80000004200 */
[----:B------:R-:W5:Y:S01]  /*52d0*/  MUFU.EX2 R108, R108 ;  /* 0x0000006c006c7308 */ /* 0x000f620000000800 */
[----:B---3--:R-:W-:Y:S01]  /*52e0*/  F2FP.BF16.PACK_AB R130, R122, R111 ;  /* 0x0000006f7a82723e */ /* 0x008fe200000010ff */
[----:B------:R-:W-:Y:S06]  /*52f0*/  LDSM.16.MT88.4 R112, [R226+0x6000] ;  /* 0x00600000e270783b */ /* 0x000fec0000004200 */
[----:B------:R-:W-:Y:S08]  /*5300*/  MUFU.EX2 R123, R123 ;  /* 0x0000007b007b7308 */ /* 0x000ff00000000800 */
[----:B------:R-:W3:Y:S01]  /*5310*/  MUFU.EX2 R120, R120 ;  /* 0x0000007800787308 */ /* 0x000ee20000000800 */
[----:B-----5:R-:W-:-:S07]  /*5320*/  F2FP.BF16.PACK_AB R129, R108, R109 ;  /* 0x0000006d6c81723e */ /* 0x020fce00000010ff */
[----:B------:R-:W-:Y:S01]  /*5330*/  MUFU.EX2 R121, R121 ;  /* 0x0000007900797308 */ /* 0x000fe20000000800 */
[----:B---3--:R-:W-:-:S07]  /*5340*/  F2FP.BF16.PACK_AB R131, R120, R123 ;  /* 0x0000007b7883723e */ /* 0x008fce00000010ff */
[----:B------:R-:W3:Y:S01]  /*5350*/  MUFU.EX2 R164, R164 ;  /* 0x000000a400a47308 */ /* 0x000ee20000000800 */
[C---:B--2---:R-:W-:Y:S07]  /*5360*/  HMMA.16816.F32.BF16 R36, R128.reuse, R40, RZ ;  /* 0x000000288024723c */ /* 0x044fee00000418ff */
[----:B------:R-:W2:Y:S01]  /*5370*/  MUFU.EX2 R173, R173 ;  /* 0x000000ad00ad7308 */ /* 0x000ea20000000800 */
[C---:B------:R-:W-:Y:S07]  /*5380*/  HMMA.16816.F32.BF16 R40, R128.reuse, R42, RZ ;  /* 0x0000002a8028723c */ /* 0x040fee00000418ff */
[----:B------:R-:W-:Y:S01]  /*5390*/  MUFU.EX2 R177, R177 ;  /* 0x000000b100b17308 */ /* 0x000fe20000000800 */
[----:B---3--:R-:W-:Y:S01]  /*53a0*/  F2FP.BF16.PACK_AB R4, R164, R121 ;  /* 0x00000079a404723e */ /* 0x008fe200000010ff */
[C---:B------:R-:W-:Y:S06]  /*53b0*/  HMMA.16816.F32.BF16 R68, R128.reuse, R72, RZ ;  /* 0x000000488044723c */ /* 0x040fec00000418ff */
[----:B------:R-:W3:Y:S01]  /*53c0*/  MUFU.EX2 R34, R34 ;  /* 0x0000002200227308 */ /* 0x000ee20000000800 */
[----:B--2---:R-:W-:Y:S01]  /*53d0*/  F2FP.BF16.PACK_AB R6, R32, R173 ;  /* 0x000000ad2006723e */ /* 0x004fe200000010ff */
[C---:B------:R-:W-:Y:S06]  /*53e0*/  HMMA.16816.F32.BF16 R72, R128.reuse, R74, RZ ;  /* 0x0000004a8048723c */ /* 0x040fec00000418ff */
[----:B------:R-:W-:Y:S02]  /*53f0*/  MUFU.EX2 R30, R30 ;  /* 0x0000001e001e7308 */ /* 0x000fe40000000800 */
[C---:B------:R-:W-:Y:S06]  /*5400*/  HMMA.16816.F32.BF16 R148, R128.reuse, R152, RZ ;  /* 0x000000988094723c */ /* 0x040fec00000418ff */
[----:B------:R-:W2:Y:S01]  /*5410*/  MUFU.EX2 R175, R175 ;  /* 0x000000af00af7308 */ /* 0x000ea20000000800 */
[----:B---3--:R-:W-:Y:S01]  /*5420*/  F2FP.BF16.PACK_AB R5, R34, R177 ;  /* 0x000000b12205723e */ /* 0x008fe200000010ff */
[C---:B------:R-:W-:Y:S08]  /*5430*/  HMMA.16816.F32.BF16 R152, R128.reuse, R154, RZ ;  /* 0x0000009a8098723c */ /* 0x040ff000000418ff */
[----:B------:R-:W-:Y:S01]  /*5440*/  HMMA.16816.F32.BF16 R84, R128, R88, RZ ;  /* 0x000000588054723c */ /* 0x000fe200000418ff */
[----:B--2---:R-:W-:-:S07]  /*5450*/  F2FP.BF16.PACK_AB R7, R175, R30 ;  /* 0x0000001eaf07723e */ /* 0x004fce00000010ff */
[----:B------:R-:W-:Y:S08]  /*5460*/  HMMA.16816.F32.BF16 R88, R128, R90, RZ ;  /* 0x0000005a8058723c */ /* 0x000ff000000418ff */
[C---:B----4-:R-:W-:Y:S08]  /*5470*/  HMMA.16816.F32.BF16 R36, R4.reuse, R8, R36 ;  /* 0x000000080424723c */ /* 0x050ff00000041824 */
[C---:B------:R-:W-:Y:S01]  /*5480*/  HMMA.16816.F32.BF16 R40, R4.reuse, R10, R40 ;  /* 0x0000000a0428723c */ /* 0x040fe20000041828 */
[----:B------:R-:W2:Y:S07]  /*5490*/  LDSM.16.MT88.4 R8, [R227+0x4800] ;  /* 0x00480000e308783b */ /* 0x000eae0000004200 */
[C---:B-1----:R-:W-:Y:S08]  /*54a0*/  HMMA.16816.F32.BF16 R148, R4.reuse, R12, R148 ;  /* 0x0000000c0494723c */ /* 0x042ff00000041894 */
[----:B------:R-:W-:Y:S01]  /*54b0*/  HMMA.16816.F32.BF16 R152, R4, R14, R152 ;  /* 0x0000000e0498723c */ /* 0x000fe20000041898 */
[----:B------:R-:W1:Y:S07]  /*54c0*/  LDSM.16.MT88.4 R12, [R224+0x2800] ;  /* 0x00280000e00c783b */ /* 0x000e6e0000004200 */
[C---:B------:R-:W-:Y:S08]  /*54d0*/  HMMA.16816.F32.BF16 R60, R128.reuse, R64, RZ ;  /* 0x00000040803c723c */ /* 0x040ff000000418ff */
[C---:B------:R-:W-:Y:S08]  /*54e0*/  HMMA.16816.F32.BF16 R64, R128.reuse, R66, RZ ;  /* 0x000000428040723c */ /* 0x040ff000000418ff */
[----:B------:R-:W-:Y:S08]  /*54f0*/  HMMA.16816.F32.BF16 R100, R128, R104, RZ ;  /* 0x000000688064723c */ /* 0x000ff000000418ff */
[C---:B--2---:R-:W-:Y:S08]  /*5500*/  HMMA.16816.F32.BF16 R68, R4.reuse, R8, R68 ;  /* 0x000000080444723c */ /* 0x044ff00000041844 */
        /* <DEDUP_REMOVED lines=9> */
[----:B------:R-:W-:Y:S01]  /*55a0*/  HMMA.16816.F32.BF16 R88, R4, R10, R88 ;  /* 0x0000000a0458723c */ /* 0x000fe20000041858 */
[----:B------:R-:W2:Y:S07]  /*55b0*/  LDSM.16.MT88.4 R8, [R227+0x6800] ;  /* 0x00680000e308783b */ /* 0x000eae0000004200 */
[C---:B------:R-:W-:Y:S08]  /*55c0*/  HMMA.16816.F32.BF16 R136, R128.reuse, R138, RZ ;  /* 0x0000008a8088723c */ /* 0x040ff000000418ff */
[----:B------:R-:W-:Y:S08]  /*55d0*/  HMMA.16816.F32.BF16 R140, R128, R144, RZ ;  /* 0x00000090808c723c */ /* 0x000ff000000418ff */
[----:B-1----:R-:W-:Y:S07]  /*55e0*/  HMMA.16816.F32.BF16 R92, R4, R12, R92 ;  /* 0x0000000c045c723c */ /* 0x002fee000004185c */
[----:B------:R-:W-:Y:S01]  /*55f0*/  FADD.FTZ R12, R109, R108 ;  /* 0x0000006c6d0c7221 */ /* 0x000fe20000010000 */
[----:B------:R-:W-:Y:S01]  /*5600*/  HMMA.16816.F32.BF16 R144, R128, R146, RZ ;  /* 0x000000928090723c */ /* 0x000fe200000418ff */
[----:B------:R-:W-:-:S02]  /*5610*/  FADD.FTZ R13, R111, R110 ;  /* 0x0000006e6f0d7221 */ /* 0x000fc40000010000 */
[----:B------:R-:W-:Y:S02]  /*5620*/  FADD.FTZ R123, R123, R12 ;  /* 0x0000000c7b7b7221 */ /* 0x000fe40000010000 */
[----:B------:R-:W-:Y:S02]  /*5630*/  FADD.FTZ R122, R122, R13 ;  /* 0x0000000d7a7a7221 */ /* 0x000fe40000010000 */
[--C-:B------:R-:W-:Y:S01]  /*5640*/  FFMA.FTZ R12, R124, c[0x0][0x2d0], -R166.reuse ;  /* 0x0000b4007c0c7a23 */ /* 0x100fe200000108a6 */
[----:B------:R-:W-:Y:S01]  /*5650*/  HMMA.16816.F32.BF16 R108, R128, R112, RZ ;  /* 0x00000070806c723c */ /* 0x000fe200000418ff */
[----:B------:R-:W-:-:S06]  /*5660*/  FFMA.FTZ R13, R125, c[0x0][0x2d0], -R166 ;  /* 0x0000b4007d0d7a23 */ /* 0x000fcc00000108a6 */
[----:B------:R-:W-:Y:S01]  /*5670*/  MUFU.EX2 R13, R13 ;  /* 0x0000000d000d7308 */ /* 0x000fe20000000800 */
[C---:B--2---:R-:W-:Y:S08]  /*5680*/  HMMA.16816.F32.BF16 R100, R4.reuse, R8, R100 ;  /* 0x000000080464723c */ /* 0x044ff00000041864 */
[C---:B------:R-:W-:Y:S01]  /*5690*/  HMMA.16816.F32.BF16 R104, R4.reuse, R10, R104 ;  /* 0x0000000a0468723c */ /* 0x040fe20000041868 */
[----:B------:R-:W1:Y:S07]  /*56a0*/  LDSM.16.MT88.4 R8, [R226+0x6800] ;  /* 0x00680000e208783b */ /* 0x000e6e0000004200 */
[C---:B------:R-:W-:Y:S08]  /*56b0*/  HMMA.16816.F32.BF16 R132, R4.reuse, R20, R132 ;  /* 0x000000140484723c */ /* 0x040ff00000041884 */
[C---:B------:R-:W-:Y:S01]  /*56c0*/  HMMA.16816.F32.BF16 R136, R4.reuse, R22, R136 ;  /* 0x000000160488723c */ /* 0x040fe20000041888 */
[----:B------:R-:W2:Y:S07]  /*56d0*/  LDSM.16.MT88.4 R20, [R225+0x2800] ;  /* 0x00280000e114783b */ /* 0x000eae0000004200 */
[C---:B------:R-:W-:Y:S08]  /*56e0*/  HMMA.16816.F32.BF16 R140, R4.reuse, R16, R140 ;  /* 0x00000010048c723c */ /* 0x040ff0000004188c */
[----:B------:R-:W-:Y:S01]  /*56f0*/  HMMA.16816.F32.BF16 R144, R4, R18, R144 ;  /* 0x000000120490723c */ /* 0x000fe20000041890 */
[----:B------:R-:W3:Y:S07]  /*5700*/  LDSM.16.MT88.4 R16, [R226+0x4800] ;  /* 0x00480000e210783b */ /* 0x000eee0000004200 */
[----:B------:R-:W-:Y:S08]  /*5710*/  HMMA.16816.F32.BF16 R52, R128, R56, RZ ;  /* 0x000000388034723c */ /* 0x000ff000000418ff */
[----:B-1----:R-:W-:Y:S07]  /*5720*/  HMMA.16816.F32.BF16 R108, R4, R8, R108 ;  /* 0x00000008046c723c */ /* 0x002fee000004186c */
[----:B------:R-:W-:Y:S01]  /*5730*/  FADD.FTZ R8, R120, R123 ;  /* 0x0000007b78087221 */ /* 0x000fe20000010000 */
[----:B------:R-:W-:Y:S01]  /*5740*/  HMMA.16816.F32.BF16 R112, R128, R114, RZ ;  /* 0x000000728070723c */ /* 0x000fe200000418ff */
[----:B------:R-:W-:-:S02]  /*5750*/  FADD.FTZ R9, R121, R122 ;  /* 0x0000007a79097221 */ /* 0x000fc40000010000 */
[----:B------:R-:W1:Y:S02]  /*5760*/  LDSM.16.MT88.4 R120, [R225+0x6000] ;  /* 0x00600000e178783b */ /* 0x000e640000004200 */
[----:B------:R-:W-:-:S03]  /*5770*/  FADD.FTZ R164, R164, R9 ;  /* 0x00000009a4a47221 */ /* 0x000fc60000010000 */
[C---:B------:R-:W-:Y:S08]  /*5780*/  HMMA.16816.F32.BF16 R76, R128.reuse, R80, RZ ;  /* 0x00000050804c723c */ /* 0x040ff000000418ff */
[----:B------:R-:W-:Y:S08]  /*5790*/  HMMA.16816.F32.BF16 R80, R128, R82, RZ ;  /* 0x000000528050723c */ /* 0x000ff000000418ff */
[C---:B--2---:R-:W-:Y:S07]  /*57a0*/  HMMA.16816.F32.BF16 R52, R4.reuse, R20, R52 ;  /* 0x000000140434723c */ /* 0x044fee0000041834 */
[----:B------:R-:W-:Y:S01]  /*57b0*/  FADD.FTZ R21, R177, R8 ;  /* 0x00000008b1157221 */ /* 0x000fe20000010000 */
[----:B------:R-:W-:Y:S01]  /*57c0*/  HMMA.16816.F32.BF16 R112, R4, R10, R112 ;  /* 0x0000000a0470723c */ /* 0x000fe20000041870 */
[----:B------:R-:W2:Y:S02]  /*57d0*/  LDSM.16.MT88.4 R8, [R225+0x6800] ;  /* 0x00680000e108783b */ /* 0x000ea40000004200 */
[----:B------:R-:W-:-:S04]  /*57e0*/  FADD.FTZ R21, R34, R21 ;  /* 0x0000001522157221 */ /* 0x000fc80000010000 */
[----:B------:R-:W-:Y:S01]  /*57f0*/  FADD.FTZ R20, R30, R21 ;  /* 0x000000151e147221 */ /* 0x000fe20000010000 */
[----:B---3--:R-:W-:Y:S01]  /*5800*/  HMMA.16816.F32.BF16 R76, R4, R16, R76 ;  /* 0x00000010044c723c */ /* 0x008fe2000004184c */
[----:B------:R-:W-:Y:S02]  /*5810*/  FFMA.FTZ R21, R167, c[0x0][0x2d0], -R28 ;  /* 0x0000b400a7157a23 */ /* 0x000fe4000001081c */
[----:B------:R-:W-:-:S04]  /*5820*/  FADD.FTZ R20, R175, R20 ;  /* 0x00000014af147221 */ /* 0x000fc80000010000 */
[--C-:B------:R-:W-:Y:S01]  /*5830*/  FFMA.FTZ R17, R118, c[0x0][0x2d0], -R166.reuse ;  /* 0x0000b40076117a23 */ /* 0x100fe200000108a6 */
[----:B------:R-:W-:Y:S01]  /*5840*/  HMMA.16816.F32.BF16 R80, R4, R18, R80 ;  /* 0x000000120450723c */ /* 0x000fe20000041850 */
[--C-:B------:R-:W-:Y:S01]  /*5850*/  FFMA.FTZ R16, R119, c[0x0][0x2d0], -R166.reuse ;  /* 0x0000b40077107a23 */ /* 0x100fe200000108a6 */
[----:B------:R-:W-:Y:S05]  /*5860*/  MUFU.EX2 R21, R21 ;  /* 0x0000001500157308 */ /* 0x000fea0000000800 */
[--C-:B------:R-:W-:Y:S01]  /*5870*/  FFMA.FTZ R18, R116, c[0x0][0x2d0], -R166.reuse ;  /* 0x0000b40074127a23 */ /* 0x100fe200000108a6 */
[C---:B------:R-:W-:Y:S01]  /*5880*/  HMMA.16816.F32.BF16 R96, R128.reuse, R98, RZ ;  /* 0x000000628060723c */ /* 0x040fe200000418ff */
[--C-:B------:R-:W-:Y:S01]  /*5890*/  FFMA.FTZ R19, R117, c[0x0][0x2d0], -R166.reuse ;  /* 0x0000b40075137a23 */ /* 0x100fe200000108a6 */
[----:B------:R-:W-:Y:S06]  /*58a0*/  MUFU.EX2 R17, R17 ;  /* 0x0000001100117308 */ /* 0x000fec0000000800 */
[C---:B-1----:R-:W-:Y:S02]  /*58b0*/  HMMA.16816.F32.BF16 R116, R128.reuse, R120, RZ ;  /* 0x000000788074723c */ /* 0x042fe400000418ff */
[----:B------:R-:W-:Y:S06]  /*58c0*/  MUFU.EX2 R19, R19 ;  /* 0x0000001300137308 */ /* 0x000fec0000000800 */
[C---:B------:R-:W-:Y:S02]  /*58d0*/  HMMA.16816.F32.BF16 R120, R128.reuse, R122, RZ ;  /* 0x0000007a8078723c */ /* 0x040fe400000418ff */
[----:B------:R-:W-:Y:S06]  /*58e0*/  MUFU.EX2 R16, R16 ;  /* 0x0000001000107308 */ /* 0x000fec0000000800 */
[----:B------:R-:W-:Y:S08]  /*58f0*/  HMMA.16816.F32.BF16 R160, R128, R156, RZ ;  /* 0x0000009c80a0723c */ /* 0x000ff000000418ff */
[C---:B--2---:R-:W-:Y:S08]  /*5900*/  HMMA.16816.F32.BF16 R116, R4.reuse, R8, R116 ;  /* 0x000000080474723c */ /* 0x044ff00000041874 */
[----:B------:R-:W-:Y:S01]  /*5910*/  HMMA.16816.F32.BF16 R120, R4, R10, R120 ;  /* 0x0000000a0478723c */ /* 0x000fe20000041878 */
[----:B------:R-:W1:Y:S07]  /*5920*/  LDSM.16.MT88.4 R8, [R224+0x6000] ;  /* 0x00600000e008783b */ /* 0x000e6e0000004200 */
[----:B------:R-:W-:Y:S08]  /*5930*/  HMMA.16816.F32.BF16 R156, R128, R158, RZ ;  /* 0x0000009e809c723c */ /* 0x000ff000000418ff */
[----:B------:R-:W-:Y:S07]  /*5940*/  HMMA.16816.F32.BF16 R96, R4, R14, R96 ;  /* 0x0000000e0460723c */ /* 0x000fee0000041860 */
[--C-:B------:R-:W-:Y:S01]  /*5950*/  FFMA.FTZ R14, R126, c[0x0][0x2d0], -R166.reuse ;  /* 0x0000b4007e0e7a23 */ /* 0x100fe200000108a6 */
[----:B------:R-:W-:Y:S01]  /*5960*/  HMMA.16816.F32.BF16 R44, R128, R48, RZ ;  /* 0x00000030802c723c */ /* 0x000fe200000418ff */
[----:B------:R-:W-:-:S07]  /*5970*/  FFMA.FTZ R15, R127, c[0x0][0x2d0], -R166 ;  /* 0x0000b4007f0f7a23 */ /* 0x000fce00000108a6 */
[C---:B------:R-:W-:Y:S08]  /*5980*/  HMMA.16816.F32.BF16 R48, R128.reuse, R50, RZ ;  /* 0x000000328030723c */ /* 0x040ff000000418ff */
[C---:B------:R-:W-:Y:S08]  /*5990*/  HMMA.16816.F32.BF16 R56, R128.reuse, R58, RZ ;  /* 0x0000003a8038723c */ /* 0x040ff000000418ff */
[C---:B-1----:R-:W-:Y:S08]  /*59a0*/  HMMA.16816.F32.BF16 R124, R128.reuse, R8, RZ ;  /* 0x00000008807c723c */ /* 0x042ff000000418ff */
[----:B------:R-:W-:Y:S01]  /*59b0*/  HMMA.16816.F32.BF16 R128, R128, R10, RZ ;  /* 0x0000000a8080723c */ /* 0x000fe200000418ff */
[----:B------:R-:W1:Y:S07]  /*59c0*/  LDSM.16.MT88.4 R8, [R224+0x6800] ;  /* 0x00680000e008783b */ /* 0x000e6e0000004200 */
[C---:B------:R-:W-:Y:S08]  /*59d0*/  HMMA.16816.F32.BF16 R160, R4.reuse, R24, R160 ;  /* 0x0000001804a0723c */ /* 0x040ff000000418a0 */
[C---:B------:R-:W-:Y:S01]  /*59e0*/  HMMA.16816.F32.BF16 R156, R4.reuse, R26, R156 ;  /* 0x0000001a049c723c */ /* 0x040fe2000004189c */
[----:B------:R-:W2:Y:S07]  /*59f0*/  LDSM.16.MT88.4 R24, [R226+0x2800] ;  /* 0x00280000e218783b */ /* 0x000eae0000004200 */
[C---:B------:R-:W-:Y:S01]  /*5a00*/  HMMA.16816.F32.BF16 R56, R4.reuse, R22, R56 ;  /* 0x000000160438723c */ /* 0x040fe20000041838 */
[----:B------:R-:W-:Y:S07]  /*5a10*/  MUFU.EX2 R23, R15 ;  /* 0x0000000f00177308 */ /* 0x000fee0000000800 */
[C---:B-1----:R-:W-:Y:S08]  /*5a20*/  HMMA.16816.F32.BF16 R124, R4.reuse, R8, R124 ;  /* 0x00000008047c723c */ /* 0x042ff0000004187c */
[C---:B------:R-:W-:Y:S01]  /*5a30*/  HMMA.16816.F32.BF16 R128, R4.reuse, R10, R128 ;  /* 0x0000000a0480723c */ /* 0x040fe20000041880 */
[----:B------:R-:W1:Y:S07]  /*5a40*/  LDSM.16.MT88.4 R8, [R227+0x1000] ;  /* 0x00100000e308783b */ /* 0x000e6e0000004200 */
[C---:B--2---:R-:W-:Y:S07]  /*5a50*/  HMMA.16816.F32.BF16 R44, R4.reuse, R24, R44 ;  /* 0x00000018042c723c */ /* 0x044fee000004182c */
[--C-:B------:R-:W-:Y:S01]  /*5a60*/  FFMA.FTZ R24, R33, c[0x0][0x2d0], -R28.reuse ;  /* 0x0000b40021187a23 */ /* 0x100fe2000001081c */
[----:B------:R-:W-:Y:S01]  /*5a70*/  HMMA.16816.F32.BF16 R48, R4, R26, R48 ;  /* 0x0000001a0430723c */ /* 0x000fe20000041830 */
[----:B------:R2:W3:Y:S01]  /*5a80*/  MUFU.EX2 R4, R18 ;  /* 0x0000001200047308 */ /* 0x0004e20000000800 */
[----:B------:R-:W-:-:S05]  /*5a90*/  FFMA.FTZ R25, R31, c[0x0][0x2d0], -R28 ;  /* 0x0000b4001f197a23 */ /* 0x000fca000001081c */
[--C-:B------:R-:W-:Y:S02]  /*5aa0*/  FFMA.FTZ R5, R169, c[0x0][0x2d0], -R28.reuse ;  /* 0x0000b400a9057a23 */ /* 0x100fe4000001081c */
[----:B------:R-:W-:Y:S01]  /*5ab0*/  FFMA.FTZ R6, R171, c[0x0][0x2d0], -R28 ;  /* 0x0000b400ab067a23 */ /* 0x000fe2000001081c */
[----:B------:R-:W-:Y:S01]  /*5ac0*/  MUFU.EX2 R24, R24 ;  /* 0x0000001800187308 */ /* 0x000fe20000000800 */
[----:B------:R-:W-:-:S04]  /*5ad0*/  FADD.FTZ R7, R173, R164 ;  /* 0x000000a4ad077221 */ /* 0x000fc80000010000 */
[----:B------:R-:W-:Y:S02]  /*5ae0*/  FADD.FTZ R7, R32, R7 ;  /* 0x0000000720077221 */ /* 0x000fe40000010000 */
[----:B--2---:R-:W-:Y:S01]  /*5af0*/  FFMA.FTZ R18, R165, c[0x0][0x2d0], -R28 ;  /* 0x0000b400a5127a23 */ /* 0x004fe2000001081c */
[----:B------:R-:W2:Y:S01]  /*5b00*/  MUFU.EX2 R5, R5 ;  /* 0x0000000500057308 */ /* 0x000ea20000000800 */
[----:B---3--:R-:W-:Y:S01]  /*5b10*/  FADD.FTZ R22, R4, R7 ;  /* 0x0000000704167221 */ /* 0x008fe20000010000 */
[----:B------:R-:W-:-:S06]  /*5b20*/  F2FP.BF16.PACK_AB R4, R19, R4 ;  /* 0x000000041304723e */ /* 0x000fcc00000010ff */
[----:B------:R-:W3:Y:S08]  /*5b30*/  MUFU.EX2 R6, R6 ;  /* 0x0000000600067308 */ /* 0x000ef00000000800 */
[----:B------:R-:W4:Y:S01]  /*5b40*/  MUFU.EX2 R18, R18 ;  /* 0x0000001200127308 */ /* 0x000f220000000800 */
[----:B--2---:R-:W-:Y:S02]  /*5b50*/  FADD.FTZ R7, R5, R20 ;  /* 0x0000001405077221 */ /* 0x004fe40000010000 */
[----:B------:R-:W-:-:S02]  /*5b60*/  FADD.FTZ R20, R19, R22 ;  /* 0x0000001613147221 */ /* 0x000fc40000010000 */
[C---:B---3--:R-:W-:Y:S01]  /*5b70*/  FADD.FTZ R19, R6.reuse, R7 ;  /* 0x0000000706137221 */ /* 0x048fe20000010000 */
[----:B------:R-:W-:Y:S02]  /*5b80*/  F2FP.BF16.PACK_AB R5, R6, R5 ;  /* 0x000000050605723e */ /* 0x000fe400000010ff */
[----:B------:R-:W-:Y:S01]  /*5b90*/  MUFU.EX2 R22, R14 ;  /* 0x0000000e00167308 */ /* 0x000fe20000000800 */
[----:B------:R-:W-:Y:S01]  /*5ba0*/  F2FP.BF16.PACK_AB R6, R16, R17 ;  /* 0x000000111006723e */ /* 0x000fe200000010ff */
[----:B------:R-:W-:Y:S01]  /*5bb0*/  FADD.FTZ R17, R17, R20 ;  /* 0x0000001411117221 */ /* 0x000fe20000010000 */
[----:B----4-:R-:W-:Y:S01]  /*5bc0*/  F2FP.BF16.PACK_AB R7, R21, R18 ;  /* 0x000000121507723e */ /* 0x010fe200000010ff */
[----:B------:R-:W-:-:S04]  /*5bd0*/  FADD.FTZ R18, R18, R19 ;  /* 0x0000001312127221 */ /* 0x000fc80000010000 */
[----:B------:R-:W-:Y:S01]  /*5be0*/  MUFU.EX2 R25, R25 ;  /* 0x0000001900197308 */ /* 0x000fe20000000800 */
[----:B------:R-:W-:Y:S02]  /*5bf0*/  FADD.FTZ R17, R16, R17 ;  /* 0x0000001110117221 */ /* 0x000fe40000010000 */
        /* <DEDUP_REMOVED lines=49> */
[----:B------:R-:W2:Y:S05]  /*5f10*/  MUFU.EX2 R4, R12 ;  /* 0x0000000c00047308 */ /* 0x000eaa0000000800 */
[----:B------:R-:W-:-:S02]  /*5f20*/  FFMA.FTZ R5, R35, c[0x0][0x2d0], -R28 ;  /* 0x0000b40023057a23 */ /* 0x000fc4000001081c */
[----:B------:R-:W-:-:S04]  /*5f30*/  FFMA.FTZ R28, R29, c[0x0][0x2d0], -R28 ;  /* 0x0000b4001d1c7a23 */ /* 0x000fc8000001081c */
[----:B------:R-:W3:Y:S01]  /*5f40*/  MUFU.EX2 R5, R5 ;  /* 0x0000000500057308 */ /* 0x000ee20000000800 */
[----:B--2---:R-:W-:Y:S01]  /*5f50*/  FADD.FTZ R6, R4, R17 ;  /* 0x0000001104067221 */ /* 0x004fe20000010000 */
[----:B------:R-:W-:-:S06]  /*5f60*/  F2FP.BF16.PACK_AB R4, R13, R4 ;  /* 0x000000040d04723e */ /* 0x000fcc00000010ff */
[----:B------:R-:W2:Y:S01]  /*5f70*/  MUFU.EX2 R20, R28 ;  /* 0x0000001c00147308 */ /* 0x000ea20000000800 */
[----:B------:R-:W-:Y:S01]  /*5f80*/  FADD.FTZ R21, R13, R6 ;  /* 0x000000060d157221 */ /* 0x000fe20000010000 */
[----:B------:R-:W-:Y:S01]  /*5f90*/  F2FP.BF16.PACK_AB R6, R23, R22 ;  /* 0x000000161706723e */ /* 0x000fe200000010ff */
[----:B------:R-:W4:Y:S02]  /*5fa0*/  LDSM.16.MT88.4 R12, [R225+0x1800] ;  /* 0x00180000e10c783b */ /* 0x000f240000004200 */
[----:B------:R-:W-:Y:S02]  /*5fb0*/  FADD.FTZ R22, R22, R21 ;  /* 0x0000001516167221 */ /* 0x000fe40000010000 */
[----:B---3--:R-:W-:Y:S01]  /*5fc0*/  FADD.FTZ R27, R5, R18 ;  /* 0x00000012051b7221 */ /* 0x008fe20000010000 */
[C---:B------:R-:W-:Y:S01]  /*5fd0*/  F2FP.BF16.PACK_AB R5, R24.reuse, R5 ;  /* 0x000000051805723e */ /* 0x040fe200000010ff */
[----:B------:R-:W3:Y:S02]  /*5fe0*/  LDSM.16.MT88.4 R16, [R226+0x1800] ;  /* 0x00180000e210783b */ /* 0x000ee40000004200 */
[----:B------:R-:W-:Y:S01]  /*5ff0*/  FADD.FTZ R24, R24, R27 ;  /* 0x0000001b18187221 */ /* 0x000fe20000010000 */
[----:B--2---:R-:W-:-:S03]  /*6000*/  F2FP.BF16.PACK_AB R7, R20, R25 ;  /* 0x000000191407723e */ /* 0x004fc600000010ff */
[----:B------:R-:W-:-:S04]  /*6010*/  FADD.FTZ R25, R25, R24 ;  /* 0x0000001819197221 */ /* 0x000fc80000010000 */
[----:B------:R-:W-:Y:S01]  /*6020*/  FADD.FTZ R3, R20, R25 ;  /* 0x0000001914037221 */ /* 0x000fe20000010000 */
[C---:B-1----:R-:W-:Y:S08]  /*6030*/  HMMA.16816.F32.BF16 R160, R4.reuse, R8, R160 ;  /* 0x0000000804a0723c */ /* 0x042ff000000418a0 */
[C---:B------:R-:W-:Y:S01]  /*6040*/  HMMA.16816.F32.BF16 R156, R4.reuse, R10, R156 ;  /* 0x0000000a049c723c */ /* 0x040fe2000004189c */
[----:B------:R-:W1:Y:S07]  /*6050*/  LDSM.16.MT88.4 R8, [R224+0x1800] ;  /* 0x00180000e008783b */ /* 0x000e6e0000004200 */
[C---:B----4-:R-:W-:Y:S08]  /*6060*/  HMMA.16816.F32.BF16 R140, R4.reuse, R12, R140 ;  /* 0x0000000c048c723c */ /* 0x050ff0000004188c */
[C---:B---3--:R-:W-:Y:S08]  /*6070*/  HMMA.16816.F32.BF16 R132, R4.reuse, R16, R132 ;  /* 0x000000100484723c */ /* 0x048ff00000041884 */
[C---:B------:R-:W-:Y:S01]  /*6080*/  HMMA.16816.F32.BF16 R136, R4.reuse, R18, R136 ;  /* 0x000000120488723c */ /* 0x040fe20000041888 */
[----:B------:R-:W2:Y:S07]  /*6090*/  LDSM.16.MT88.4 R16, [R227+0x3800] ;  /* 0x00380000e310783b */ /* 0x000eae0000004200 */
        /* <DEDUP_REMOVED lines=37> */
[----:B------:R-:W-:Y:S07]  /*62f0*/  HMMA.16816.F32.BF16 R128, R4, R10, R128 ;  /* 0x0000000a0480723c */ /* 0x000fee0000041880 */
[----:B------:R-:W-:-:S04]  /*6300*/  @P1 IMAD.HI.U32 R4, R237, c[0x0][0x2c8], RZ ;  /* 0x0000b200ed041a27 */ /* 0x000fc800078e00ff */
[----:B------:R-:W-:Y:S01]  /*6310*/  IMAD.MOV.U32 R5, RZ, RZ, R237 ;  /* 0x000000ffff057224 */ /* 0x000fe200078e00ed */
[----:B------:R-:W-:-:S04]  /*6320*/  @P1 SHF.R.U32.HI R5, RZ, c[0x0][0x2cc], R4 ;  /* 0x0000b300ff051a19 */ /* 0x000fc80000011604 */
[----:B------:R-:W-:-:S04]  /*6330*/  IADD3 R5, R5, R170, -R172 ;  /* 0x000000aa05057210 */ /* 0x000fc80007ffe8ac */
[----:B------:R-:W-:-:S04]  /*6340*/  SHF.R.S32.HI R4, RZ, 0x1f, R5 ;  /* 0x0000001fff047819 */ /* 0x000fc80000011405 */
[----:B------:R-:W-:-:S04]  /*6350*/  LEA.HI R4, R4, R5, RZ, 0x6 ;  /* 0x0000000504047211 */ /* 0x000fc800078f30ff */
[----:B------:R-:W-:-:S04]  /*6360*/  SHF.R.S32.HI R4, RZ, 0x6, R4 ;  /* 0x00000006ff047819 */ /* 0x000fc80000011404 */
[----:B------:R-:W-:Y:S01]  /*6370*/  IMNMX R6, R168, R4, !PT ;  /* 0x00000004a8067217 */ /* 0x000fe20007800200 */
[----:B------:R-:W-:-:S03]  /*6380*/  FADD.FTZ R4, R23, R22 ;  /* 0x0000001617047221 */ /* 0x000fc60000010000 */
[----:B------:R-:W-:Y:S01]  /*6390*/  ISETP.GE.AND P0, PT, R200, R6, PT ;  /* 0x00000006c800720c */ /* 0x000fe20003f06270 */
[----:B------:R1:W-:Y:S04]  /*63a0*/  STL [R1+0x7c], R6 ;  /* 0x00007c0601007387 */ /* 0x0003e80000100800 */
[----:B------:R1:W-:Y:S04]  /*63b0*/  STL [R1+0x58], R3 ;  /* 0x0000580301007387 */ /* 0x0003e80000100800 */
[----:B------:R1:W-:Y:S04]  /*63c0*/  STL [R1+0x70], R4 ;  /* 0x0000700401007387 */ /* 0x0003e80000100800 */
[----:B------:R-:W-:Y:S05]  /*63d0*/  @!P0 BRA `(.L_x_4813) ;  /* 0x00003a0000008947 */ /* 0x000fea0003800000 */
[----:B------:R2:W-:Y:S01]  /*63e0*/  STL [R1+0x80], R200 ;  /* 0x000080c801007387 */ /* 0x0005e20000100800 */
[----:B------:R-:W-:-:S02]  /*63f0*/  MOV R165, R2 ;  /* 0x0000000200a57202 */ /* 0x000fc40000000f00 */
[----:B-1----:R-:W-:Y:S02]  /*6400*/  MOV R3, R0 ;  /* 0x0000000000037202 */ /* 0x002fe40000000f00 */
.L_x_4814:
[----:B------:R-:W3:Y:S01]  /*6410*/  LDL.64 R16, [R1+0x60] ;  /* 0x0000600001107983 */ /* 0x000ee20000100a00 */
[----:B------:R-:W-:Y:S04]  /*6420*/  DEPBAR.LE SB0, 0x0 ;  /* 0x000080000000791a */ /* 0x000fe80000000000 */
[----:B------:R-:W-:Y:S01]  /*6430*/  WARPSYNC 0xffffffff ;  /* 0xffffffff00007948 */ /* 0x000fe20003800000 */
[----:B------:R-:W4:Y:S06]  /*6440*/  LDL.LU R14, [R1+0x80] ;  /* 0x00008000010e7983 */ /* 0x000f2c0000300800 */
[----:B------:R-:W4:Y:S06]  /*6450*/  LDL R164, [R1+0x4c] ;  /* 0x00004c0001a47983 */ /* 0x000f2c0000100800 */
[----:B------:R-:W-:Y:S06]  /*6460*/  BAR.SYNC.DEFER_BLOCKING 0x0 ;  /* 0x0000000000007b1d */ /* 0x000fec0000010000 */
[----:B------:R-:W-:Y:S06]  /*6470*/  LDSM.16.M88.4 R168, [R234] ;  /* 0x00000000eaa8783b */ /* 0x000fec0000000200 */
[----:B------:R-:W1:Y:S06]  /*6480*/  LDSM.16.M88.4 R172, [R233] ;  /* 0x00000000e9ac783b */ /* 0x000e6c0000000200 */
[----:B------:R-:W5:Y:S06]  /*6490*/  LDSM.16.M88.4 R176, [R233+0x800] ;  /* 0x00080000e9b0783b */ /* 0x000f6c0000000200 */
[----:B--2---:R-:W2:Y:S06]  /*64a0*/  LDSM.16.M88.4 R180, [R233+0x1000] ;  /* 0x00100000e9b4783b */ /* 0x004eac0000000200 */
[----:B------:R-:W1:Y:S06]  /*64b0*/  LDSM.16.M88.4 R184, [R233+0x1800] ;  /* 0x00180000e9b8783b */ /* 0x000e6c0000000200 */
[----:B------:R-:W-:Y:S06]  /*64c0*/  LDSM.16.M88.4 R188, [R232] ;  /* 0x00000000e8bc783b */ /* 0x000fec0000000200 */
[----:B------:R-:W1:Y:S06]  /*64d0*/  LDSM.16.M88.4 R192, [R231] ;  /* 0x00000000e7c0783b */ /* 0x000e6c0000000200 */
[----:B------:R-:W1:Y:S06]  /*64e0*/  LDSM.16.M88.4 R196, [R223] ;  /* 0x00000000dfc4783b */ /* 0x000e6c0000000200 */
[----:B--2---:R-:W2:Y:S06]  /*64f0*/  LDSM.16.M88.4 R200, [R222] ;  /* 0x00000000dec8783b */ /* 0x004eac0000000200 */
[----:B------:R-:W1:Y:S01]  /*6500*/  LDSM.16.M88.4 R204, [R221] ;  /* 0x00000000ddcc783b */ /* 0x000e620000000200 */
[----:B----4-:R-:W-:Y:S11]  /*6510*/  ISETP.GT.AND P6, PT, R164, R14, PT ;  /* 0x0000000ea400720c */ /* 0x010ff60003fc4270 */
[----:B------:R-:W-:Y:S02]  /*6520*/  @!UPT UIADD3 URZ, URZ, URZ, URZ ;  /* 0x0000003f3f3ff290 */ /* 0x000fe4000fffe03f */
[----:B------:R-:W-:Y:S01]  /*6530*/  @!P6 SHF.R.S32.HI R5, RZ, 0x1f, R14 ;  /* 0x0000001fff05e819 */ /* 0x000fe2000001140e */
[----:B------:R-:W-:Y:S01]  /*6540*/  @!P6 IMAD.WIDE.U32 R6, R14, c[0x0][0x208], RZ ;  /* 0x000082000e06ea25 */ /* 0x000fe200078e00ff */
[----:B---3--:R-:W-:Y:S02]  /*6550*/  @!P6 IADD3 R10, P0, R16, 0x40, RZ ;  /* 0x00000040100ae810 */ /* 0x008fe40007f1e0ff */
[----:B------:R-:W-:Y:S01]  /*6560*/  @!P6 MOV R2, c[0x0][0x208] ;  /* 0x000082000002ea02 */ /* 0x000fe20000000f00 */
[----:B------:R-:W-:Y:S01]  /*6570*/  @!P6 IMAD R5, R5, c[0x0][0x208], RZ ;  /* 0x000082000505ea24 */ /* 0x000fe200078e02ff */
[----:B------:R-:W-:Y:S02]  /*6580*/  @!P6 MOV R0, c[0x0][0x20c] ;  /* 0x000083000000ea02 */ /* 0x000fe40000000f00 */
[----:B------:R-:W-:Y:S01]  /*6590*/  @!P6 IADD3.X R4, RZ, R238, RZ, P0, !PT ;  /* 0x000000eeff04e210 */ /* 0x000fe200007fe4ff */
[----:B------:R-:W-:Y:S05]  /*65a0*/  @!P6 IMAD R5, R14, c[0x0][0x20c], R5 ;  /* 0x000083000e05ea24 */ /* 0x000fea00078e0205 */
[----:B------:R-:W-:Y:S01]  /*65b0*/  @!P6 IADD3 R5, R7, R5, RZ ;  /* 0x000000050705e210 */ /* 0x000fe20007ffe0ff */
[C---:B------:R-:W-:Y:S03]  /*65c0*/  @!P6 IMAD.SHL.U32 R7, R6.reuse, 0x40, RZ ;  /* 0x000000400607e824 */ /* 0x040fe600078e00ff */
[----:B------:R-:W-:Y:S02]  /*65d0*/  @!P6 SHF.L.U64.HI R5, R6, 0x6, R5 ;  /* 0x000000060605e819 */ /* 0x000fe40000010205 */
[C---:B------:R-:W-:Y:S04]  /*65e0*/  @!P6 LEA R11, P0, R2.reuse, R7, 0x5 ;  /* 0x00000007020be211 */ /* 0x040fe800078028ff */
[----:B------:R-:W-:Y:S02]  /*65f0*/  @!P6 LEA.HI.X R13, R2, R5, R0, 0x5, P0 ;  /* 0x00000005020de211 */ /* 0x000fe400000f2c00 */
[----:B------:R-:W-:Y:S05]  /*6600*/  @!P6 IADD3 R15, P0, R7, R16, RZ ;  /* 0x00000010070fe210 */ /* 0x000fea0007f1e0ff */
[----:B------:R-:W-:Y:S01]  /*6610*/  @!P6 IMAD.X R2, R5, 0x1, R238, P0 ;  /* 0x000000010502e824 */ /* 0x000fe200000e06ee */
[----:B------:R-:W-:Y:S04]  /*6620*/  @!P6 IADD3 R9, P0, R7, R10, RZ ;  /* 0x0000000a0709e210 */ /* 0x000fe80007f1e0ff */
[----:B------:R-:W-:Y:S02]  /*6630*/  @!P6 IADD3.X R0, R5, R4, RZ, P0, !PT ;  /* 0x000000040500e210 */ /* 0x000fe400007fe4ff */
[C---:B------:R-:W-:Y:S04]  /*6640*/  @!P6 LEA R20, P0, R15.reuse, c[0x0][0x1f8], 0x1 ;  /* 0x00007e000f14ea11 */ /* 0x040fe800078008ff */
[----:B------:R-:W-:Y:S02]  /*6650*/  @!P6 LEA.HI.X R21, R15, c[0x0][0x1fc], R2, 0x1, P0 ;  /* 0x00007f000f15ea11 */ /* 0x000fe400000f0c02 */
[C---:B------:R-:W-:Y:S03]  /*6660*/  @!P6 LEA R28, P0, R9.reuse, c[0x0][0x1f8], 0x1 ;  /* 0x00007e00091cea11 */ /* 0x040fe600078008ff */
[----:B------:R-:W-:Y:S01]  /*6670*/  @!PT LDS RZ, [RZ] ;  /* 0x00000000fffff984 */ /* 0x000fe20000000800 */
[----:B------:R-:W-:Y:S01]  /*6680*/  @!PT LDS RZ, [RZ] ;  /* 0x00000000fffff984 */ /* 0x000fe20000000800 */
[----:B------:R-:W-:Y:S01]  /*6690*/  @!PT LDS RZ, [RZ] ;  /* 0x00000000fffff984 */ /* 0x000fe20000000800 */
[----:B------:R3:W-:Y:S01]  /*66a0*/  @!P6 LDGSTS.E.BYPASS.LTC128B.128 [R249+0x100], [R20.64], !P5 ;  /* 0x0010000014f9efae */ /* 0x0007e2000e901d46 */
[----:B------:R-:W-:Y:S02]  /*66b0*/  @!P6 LEA.HI.X R29, R9, c[0x0][0x1fc], R0, 0x1, P0 ;  /* 0x00007f00091dea11 */ /* 0x000fe400000f0c00 */
[C---:B------:R-:W-:Y:S03]  /*66c0*/  @!P6 IADD3 R8, P0, R16.reuse, 0x80, RZ ;  /* 0x000000801008e810 */ /* 0x040fe60007f1e0ff */
[----:B------:R4:W-:Y:S01]  /*66d0*/  @!P6 LDGSTS.E.BYPASS.LTC128B.128 [R249+0x2100], [R28.64], !P4 ;  /* 0x021000001cf9efae */ /* 0x0009e2000e101d46 */
[----:B------:R-:W-:Y:S02]  /*66e0*/  @!P6 IADD3.X R2, RZ, R238, RZ, P0, !PT ;  /* 0x000000eeff02e210 */ /* 0x000fe400007fe4ff */
[----:B------:R-:W-:Y:S05]  /*66f0*/  @!P6 IADD3 R9, P0, R7, R8, RZ ;  /* 0x000000080709e210 */ /* 0x000fea0007f1e0ff */
[----:B------:R-:W-:Y:S01]  /*6700*/  @!P6 IMAD.X R0, R5, 0x1, R2, P0 ;  /* 0x000000010500e824 */ /* 0x000fe200000e0602 */
[C---:B------:R-:W-:Y:S04]  /*6710*/  @!P6 LEA R26, P0, R9.reuse, c[0x0][0x1f8], 0x1 ;  /* 0x00007e00091aea11 */ /* 0x040fe800078008ff */
[----:B------:R-:W-:Y:S02]  /*6720*/  @!P6 LEA.HI.X R27, R9, c[0x0][0x1fc], R0, 0x1, P0 ;  /* 0x00007f00091bea11 */ /* 0x000fe400000f0c00 */
[----:B------:R-:W-:Y:S03]  /*6730*/  @!P6 IADD3 R6, P0, R16, 0xc0, RZ ;  /* 0x000000c01006e810 */ /* 0x000fe60007f1e0ff */
[----:B------:R1:W-:Y:S01]  /*6740*/  @!P6 LDGSTS.E.BYPASS.LTC128B.128 [R249+0x4100], [R26.64], !P3 ;  /* 0x041000001af9efae */ /* 0x0003e2000d901d46 */
[----:B------:R-:W-:Y:S02]  /*6750*/  @!P6 IADD3.X R0, RZ, R238, RZ, P0, !PT ;  /* 0x000000eeff00e210 */ /* 0x000fe400007fe4ff */
[----:B------:R-:W-:Y:S04]  /*6760*/  @!P6 IADD3 R12, P0, R7, R6, RZ ;  /* 0x00000006070ce210 */ /* 0x000fe80007f1e0ff */
[----:B------:R-:W-:Y:S02]  /*6770*/  @!P6 IADD3.X R5, R5, R0, RZ, P0, !PT ;  /* 0x000000000505e210 */ /* 0x000fe400007fe4ff */
[C---:B------:R-:W-:Y:S04]  /*6780*/  @!P6 LEA R32, P0, R12.reuse, c[0x0][0x1f8], 0x1 ;  /* 0x00007e000c20ea11 */ /* 0x040fe800078008ff */
[----:B------:R-:W-:Y:S02]  /*6790*/  @!P6 LEA.HI.X R33, R12, c[0x0][0x1fc], R5, 0x1, P0 ;  /* 0x00007f000c21ea11 */ /* 0x000fe400000f0c05 */
[----:B------:R-:W-:Y:S03]  /*67a0*/  @!P6 IADD3 R9, P0, R11, R10, RZ ;  /* 0x0000000a0b09e210 */ /* 0x000fe60007f1e0ff */
[----:B------:R1:W-:Y:S02]  /*67b0*/  @!P6 LDGSTS.E.BYPASS.LTC128B.128 [R249+0x6100], [R32.64], !P2 ;  /* 0x0610000020f9efae */ /* 0x0003e4000d101d46 */
[----:B------:R-:W-:Y:S01]  /*67c0*/  @!P6 IMAD.X R4, R13, 0x1, R4, P0 ;  /* 0x000000010d04e824 */ /* 0x000fe200000e0604 */
[----:B------:R-:W-:Y:S04]  /*67d0*/  @!P6 IADD3 R7, P0, R11, R8, RZ ;  /* 0x000000080b07e210 */ /* 0x000fe80007f1e0ff */
[----:B------:R-:W-:Y:S02]  /*67e0*/  @!P6 IADD3.X R2, R13, R2, RZ, P0, !PT ;  /* 0x000000020d02e210 */ /* 0x000fe400007fe4ff */
[----:B------:R-:W-:Y:S04]  /*67f0*/  @!P6 IADD3 R5, P0, R11, R6, RZ ;  /* 0x000000060b05e210 */ /* 0x000fe80007f1e0ff */
[----:B------:R-:W-:Y:S02]  /*6800*/  @!P6 IADD3.X R0, R13, R0, RZ, P0, !PT ;  /* 0x000000000d00e210 */ /* 0x000fe400007fe4ff */
[----:B------:R-:W-:Y:S05]  /*6810*/  @!P6 IADD3 R11, P0, R11, R16, RZ ;  /* 0x000000100b0be210 */ /* 0x000fea0007f1e0ff */
[----:B------:R-:W-:Y:S01]  /*6820*/  @!P6 IMAD.X R6, R13, 0x1, R238, P0 ;  /* 0x000000010d06e824 */ /* 0x000fe200000e06ee */
[C---:B------:R-:W-:Y:S04]  /*6830*/  @!P6 LEA R12, P0, R11.reuse, c[0x0][0x1f8], 0x1 ;  /* 0x00007e000b0cea11 */ /* 0x040fe800078008ff */
[----:B------:R-:W-:Y:S02]  /*6840*/  @!P6 LEA.HI.X R13, R11, c[0x0][0x1fc], R6, 0x1, P0 ;  /* 0x00007f000b0dea11 */ /* 0x000fe400000f0c06 */
[C---:B------:R-:W-:Y:S03]  /*6850*/  @!P6 LEA R16, P0, R9.reuse, c[0x0][0x1f8], 0x1 ;  /* 0x00007e000910ea11 */ /* 0x040fe600078008ff */
[----:B------:R5:W-:Y:S01]  /*6860*/  @!P6 LDGSTS.E.BYPASS.LTC128B.128 [R249+0x1100], [R12.64], !P5 ;  /* 0x011000000cf9efae */ /* 0x000be2000e901d46 */
[----:B------:R-:W-:Y:S02]  /*6870*/  @!P6 LEA.HI.X R17, R9, c[0x0][0x1fc], R4, 0x1, P0 ;  /* 0x00007f000911ea11 */ /* 0x000fe400000f0c04 */
[C---:B------:R-:W-:Y:S03]  /*6880*/  @!P6 LEA R24, P0, R7.reuse, c[0x0][0x1f8], 0x1 ;  /* 0x00007e000718ea11 */ /* 0x040fe600078008ff */
[----:B------:R2:W-:Y:S01]  /*6890*/  @!P6 LDGSTS.E.BYPASS.LTC128B.128 [R249+0x3100], [R16.64], !P4 ;  /* 0x0310000010f9efae */ /* 0x0005e2000e101d46 */
[----:B------:R-:W-:Y:S02]  /*68a0*/  @!P6 LEA.HI.X R25, R7, c[0x0][0x1fc], R2, 0x1, P0 ;  /* 0x00007f000719ea11 */ /* 0x000fe400000f0c02 */
[C---:B------:R-:W-:Y:S02]  /*68b0*/  @!P6 LEA R166, P0, R5.reuse, c[0x0][0x1f8], 0x1 ;  /* 0x00007e0005a6ea11 */ /* 0x040fe400078008ff */
[----:B------:R-:W-:Y:S01]  /*68c0*/  MOV R2, R14 ;  /* 0x0000000e00027202 */ /* 0x000fe20000000f00 */
[----:B------:R2:W-:Y:S01]  /*68d0*/  @!P6 LDGSTS.E.BYPASS.LTC128B.128 [R249+0x5100], [R24.64], !P3 ;  /* 0x0510000018f9efae */ /* 0x0005e2000d901d46 */
[----:B------:R-:W-:Y:S02]  /*68e0*/  @!P6 LEA.HI.X R167, R5, c[0x0][0x1fc], R0, 0x1, P0 ;  /* 0x00007f0005a7ea11 */ /* 0x000fe400000f0c00 */
[C---:B-1----:R-:W-:Y:S03]  /*68f0*/  HMMA.16816.F32.BF16 R4, R168.reuse, R172, RZ ;  /* 0x000000aca804723c */ /* 0x042fe600000418ff */
[----:B------:R1:W-:Y:S05]  /*6900*/  @!P6 LDGSTS.E.BYPASS.LTC128B.128 [R249+0x7100], [R166.64], !P2 ;  /* 0x07100000a6f9efae */ /* 0x0003ea000d101d46 */
[C---:B------:R-:W-:Y:S01]  /*6910*/  HMMA.16816.F32.BF16 R8, R168.reuse, R174, RZ ;  /* 0x000000aea808723c */ /* 0x040fe200000418ff */
[----:B------:R-:W-:Y:S06]  /*6920*/  LDSM.16.M88.4 R172, [R229] ;  /* 0x00000000e5ac783b */ /* 0x000fec0000000200 */
[----:B------:R-:W0:Y:S01]  /*6930*/  LDGDEPBAR ;  /* 0x00000000000079af */ /* 0x000e220000000000 */
[C---:B-----5:R-:W-:Y:S08]  /*6940*/  HMMA.16816.F32.BF16 R12, R168.reuse, R176, RZ ;  /* 0x000000b0a80c723c */ /* 0x060ff000000418ff */
[C---:B--2---:R-:W-:Y:S01]  /*6950*/  HMMA.16816.F32.BF16 R16, R168.reuse, R178, RZ ;  /* 0x000000b2a810723c */ /* 0x044fe200000418ff */
[----:B------:R-:W-:Y:S07]  /*6960*/  LDSM.16.M88.4 R176, [R229+0x800] ;  /* 0x00080000e5b0783b */ /* 0x000fee0000000200 */
[C---:B---3--:R-:W-:Y:S08]  /*6970*/  HMMA.16816.F32.BF16 R20, R168.reuse, R180, RZ ;  /* 0x000000b4a814723c */ /* 0x048ff000000418ff */
[C---:B------:R-:W-:Y:S01]  /*6980*/  HMMA.16816.F32.BF16 R24, R168.reuse, R182, RZ ;  /* 0x000000b6a818723c */ /* 0x040fe200000418ff */
[----:B------:R-:W-:Y:S07]  /*6990*/  LDSM.16.M88.4 R180, [R229+0x1000] ;  /* 0x00100000e5b4783b */ /* 0x000fee0000000200 */
[C---:B----4-:R-:W-:Y:S08]  /*69a0*/  HMMA.16816.F32.BF16 R28, R168.reuse, R184, RZ ;  /* 0x000000b8a81c723c */ /* 0x050ff000000418ff */
[----:B------:R-:W-:Y:S01]  /*69b0*/  HMMA.16816.F32.BF16 R32, R168, R186, RZ ;  /* 0x000000baa820723c */ /* 0x000fe200000418ff */
[----:B------:R-:W2:Y:S06]  /*69c0*/  LDSM.16.M88.4 R168, [R230] ;  /* 0x00000000e6a8783b */ /* 0x000eac0000000200 */
[----:B------:R-:W3:Y:S01]  /*69d0*/  LDSM.16.M88.4 R184, [R229+0x1800] ;  /* 0x00180000e5b8783b */ /* 0x000ee20000000200 */
[C---:B------:R-:W-:Y:S07]  /*69e0*/  HMMA.16816.F32.BF16 R4, R188.reuse, R192, R4 ;  /* 0x000000c0bc04723c */ /* 0x040fee0000041804 */
[----:B------:R-:W-:Y:S01]  /*69f0*/  MOV R192, R2 ;  /* 0x0000000200c07202 */ /* 0x000fe20000000f00 */
[C---:B------:R-:W-:Y:S03]  /*6a00*/  HMMA.16816.F32.BF16 R8, R188.reuse, R194, R8 ;  /* 0x000000c2bc08723c */ /* 0x040fe60000041808 */
[C---:B------:R-:W-:Y:S05]  /*6a10*/  ISETP.GT.AND P6, PT, R192.reuse, R164, PT ;  /* 0x000000a4c000720c */ /* 0x040fea0003fc4270 */
[C---:B------:R-:W-:Y:S01]  /*6a20*/  HMMA.16816.F32.BF16 R12, R188.reuse, R196, R12 ;  /* 0x000000c4bc0c723c */ /* 0x040fe2000004180c */
[----:B------:R-:W4:Y:S07]  /*6a30*/  LDL R196, [R1+0x48] ;  /* 0x0000480001c47983 */ /* 0x000f2e0000100800 */
[C---:B------:R-:W-:Y:S01]  /*6a40*/  HMMA.16816.F32.BF16 R16, R188.reuse, R198, R16 ;  /* 0x000000c6bc10723c */ /* 0x040fe20000041810 */
[----:B------:R-:W-:Y:S07]  /*6a50*/  @P6 IMAD.MOV.U32 R2, RZ, RZ, c[0x0][0x1e4] ;  /* 0x00007900ff026624 */ /* 0x000fee00078e00ff */
[C---:B------:R-:W-:Y:S07]  /*6a60*/  HMMA.16816.F32.BF16 R20, R188.reuse, R200, R20 ;  /* 0x000000c8bc14723c */ /* 0x040fee0000041814 */
[----:B------:R-:W-:Y:S01]  /*6a70*/  IADD3 R200, R192, -0x1, RZ ;  /* 0xffffffffc0c87810 */ /* 0x000fe20007ffe0ff */
[C---:B------:R-:W-:Y:S04]  /*6a80*/  HMMA.16816.F32.BF16 R24, R188.reuse, R202, R24 ;  /* 0x000000cabc18723c */ /* 0x040fe80000041818 */
[----:B-1----:R-:W-:Y:S03]  /*6a90*/  @P6 SHF.R.S32.HI R167, RZ, 0x1f, R200 ;  /* 0x0000001fffa76819 */ /* 0x002fe600000114c8 */
[----:B------:R-:W-:Y:S01]  /*6aa0*/  @P6 IMAD.WIDE.U32 R202, R200, c[0x0][0x1e0], RZ ;  /* 0x00007800c8ca6a25 */ /* 0x000fe200078e00ff */
[C---:B------:R-:W-:Y:S04]  /*6ab0*/  HMMA.16816.F32.BF16 R28, R188.reuse, R204, R28 ;  /* 0x000000ccbc1c723c */ /* 0x040fe8000004181c */
[----:B------:R-:W-:Y:S01]  /*6ac0*/  @P6 SHF.L.U32 R0, R202, 0x6, RZ ;  /* 0x00000006ca006819 */ /* 0x000fe200000006ff */
[----:B------:R-:W-:Y:S03]  /*6ad0*/  @P6 IMAD R167, R167, c[0x0][0x1e0], RZ ;  /* 0x00007800a7a76a24 */ /* 0x000fe600078e02ff */
[----:B------:R-:W-:Y:S04]  /*6ae0*/  HMMA.16816.F32.BF16 R32, R188, R206, R32 ;  /* 0x000000cebc20723c */ /* 0x000fe80000041820 */
[----:B------:R-:W-:Y:S03]  /*6af0*/  @P6 IMAD R167, R200, c[0x0][0x1e4], R167 ;  /* 0x00007900c8a76a24 */ /* 0x000fe600078e02a7 */
[----:B------:R-:W-:Y:S01]  /*6b00*/  IADD3 R206, R252, R237, RZ ;  /* 0x000000edfcce7210 */ /* 0x000fe20007ffe0ff */
[C---:B--2---:R-:W-:Y:S05]  /*6b10*/  HMMA.16816.F32.BF16 R4, R168.reuse, R172, R4 ;  /* 0x000000aca804723c */ /* 0x044fea0000041804 */
[----:B------:R-:W-:Y:S01]  /*6b20*/  @P6 IMAD.IADD R164, R203, 0x1, R167 ;  /* 0x00000001cba46824 */ /* 0x000fe200078e02a7 */
[----:B------:R-:W-:Y:S01]  /*6b30*/  @P6 MOV R167, c[0x0][0x1e0] ;  /* 0x0000780000a76a02 */ /* 0x000fe20000000f00 */
[----:B------:R-:W-:Y:S01]  /*6b40*/  @P1 IMAD.HI.U32 R205, R206, c[0x0][0x2c8], RZ ;  /* 0x0000b200cecd1a27 */ /* 0x000fe200078e00ff */
[C---:B------:R-:W-:Y:S01]  /*6b50*/  HMMA.16816.F32.BF16 R8, R168.reuse, R174, R8 ;  /* 0x000000aea808723c */ /* 0x040fe20000041808 */
[----:B------:R-:W-:Y:S03]  /*6b60*/  LDSM.16.M88.4 R172, [R228] ;  /* 0x00000000e4ac783b */ /* 0x000fe60000000200 */
[----:B------:R-:W-:Y:S02]  /*6b70*/  @P6 SHF.L.U64.HI R164, R202, 0x6, R164 ;  /* 0x00000006caa46819 */ /* 0x000fe400000102a4 */
[C---:B------:R-:W-:Y:S02]  /*6b80*/  @P6 LEA R166, P0, R167.reuse, R0, 0x5 ;  /* 0x00000000a7a66211 */ /* 0x040fe400078028ff */
[C---:B------:R-:W-:Y:S04]  /*6b90*/  HMMA.16816.F32.BF16 R12, R168.reuse, R176, R12 ;  /* 0x000000b0a80c723c */ /* 0x040fe8000004180c */
[----:B------:R-:W-:Y:S02]  /*6ba0*/  @P6 LEA.HI.X R2, R167, R164, R2, 0x5, P0 ;  /* 0x000000a4a7026211 */ /* 0x000fe400000f2c02 */
[----:B------:R-:W-:Y:S02]  /*6bb0*/  @P1 SHF.R.U32.HI R206, RZ, c[0x0][0x2cc], R205 ;  /* 0x0000b300ffce1a19 */ /* 0x000fe400000116cd */
[C---:B------:R-:W-:Y:S01]  /*6bc0*/  HMMA.16816.F32.BF16 R16, R168.reuse, R178, R16 ;  /* 0x000000b2a810723c */ /* 0x040fe20000041810 */
[----:B------:R-:W1:Y:S07]  /*6bd0*/  LDSM.16.M88.4 R176, [R220] ;  /* 0x00000000dcb0783b */ /* 0x000e6e0000000200 */
[C---:B------:R-:W-:Y:S08]  /*6be0*/  HMMA.16816.F32.BF16 R20, R168.reuse, R180, R20 ;  /* 0x000000b4a814723c */ /* 0x040ff00000041814 */
[C---:B------:R-:W-:Y:S01]  /*6bf0*/  HMMA.16816.F32.BF16 R24, R168.reuse, R182, R24 ;  /* 0x000000b6a818723c */ /* 0x040fe20000041818 */
[----:B------:R-:W2:Y:S07]  /*6c00*/  LDSM.16.M88.4 R180, [R220+0x800] ;  /* 0x00080000dcb4783b */ /* 0x000eae0000000200 */
[C---:B---3--:R-:W-:Y:S08]  /*6c10*/  HMMA.16816.F32.BF16 R28, R168.reuse, R184, R28 ;  /* 0x000000b8a81c723c */ /* 0x048ff0000004181c */
[----:B------:R-:W-:Y:S01]  /*6c20*/  HMMA.16816.F32.BF16 R32, R168, R186, R32 ;  /* 0x000000baa820723c */ /* 0x000fe20000041820 */
[----:B------:R-:W3:Y:S06]  /*6c30*/  LDSM.16.M88.4 R168, [R220+0x1000] ;  /* 0x00100000dca8783b */ /* 0x000eec0000000200 */
[----:B------:R-:W5:Y:S01]  /*6c40*/  LDSM.16.M88.4 R184, [R220+0x1800] ;  /* 0x00180000dcb8783b */ /* 0x000f620000000200 */
[C---:B-1----:R-:W-:Y:S08]  /*6c50*/  HMMA.16816.F32.BF16 R4, R172.reuse, R176, R4 ;  /* 0x000000b0ac04723c */ /* 0x042ff00000041804 */
[C---:B------:R-:W-:Y:S01]  /*6c60*/  HMMA.16816.F32.BF16 R8, R172.reuse, R178, R8 ;  /* 0x000000b2ac08723c */ /* 0x040fe20000041808 */
[----:B------:R-:W-:Y:S07]  /*6c70*/  LDSM.16.M88.4 R176, [R233+0x2000] ;  /* 0x00200000e9b0783b */ /* 0x000fee0000000200 */
[C---:B--2---:R-:W-:Y:S08]  /*6c80*/  HMMA.16816.F32.BF16 R12, R172.reuse, R180, R12 ;  /* 0x000000b4ac0c723c */ /* 0x044ff0000004180c */
[C---:B------:R-:W-:Y:S01]  /*6c90*/  HMMA.16816.F32.BF16 R16, R172.reuse, R182, R16 ;  /* 0x000000b6ac10723c */ /* 0x040fe20000041810 */
[----:B------:R-:W-:Y:S07]  /*6ca0*/  LDSM.16.M88.4 R180, [R233+0x2800] ;  /* 0x00280000e9b4783b */ /* 0x000fee0000000200 */
[C---:B---3--:R-:W-:Y:S08]  /*6cb0*/  HMMA.16816.F32.BF16 R20, R172.reuse, R168, R20 ;  /* 0x000000a8ac14723c */ /* 0x048ff00000041814 */
[C---:B------:R-:W-:Y:S01]  /*6cc0*/  HMMA.16816.F32.BF16 R24, R172.reuse, R170, R24 ;  /* 0x000000aaac18723c */ /* 0x040fe20000041818 */
[----:B------:R-:W1:Y:S07]  /*6cd0*/  LDSM.16.M88.4 R168, [R234+0x4000] ;  /* 0x00400000eaa8783b */ /* 0x000e6e0000000200 */
[C---:B-----5:R-:W-:Y:S08]  /*6ce0*/  HMMA.16816.F32.BF16 R28, R172.reuse, R184, R28 ;  /* 0x000000b8ac1c723c */ /* 0x060ff0000004181c */
        /* <DEDUP_REMOVED lines=112> */
[----:B------:R-:W1:Y:S07]  /*73f0*/  LDSM.16.M88.4 R180, [R211] ;  /* 0x00000000d3b4783b */ /* 0x000e6e0000000200 */
[C---:B--2---:R-:W-:Y:S08]  /*7400*/  HMMA.16816.F32.BF16 R20, R168.reuse, R172, R20 ;  /* 0x000000aca814723c */ /* 0x044ff00000041814 */
[C---:B------:R-:W-:Y:S01]  /*7410*/  HMMA.16816.F32.BF16 R24, R168.reuse, R174, R24 ;  /* 0x000000aea818723c */ /* 0x040fe20000041818 */
[----:B------:R-:W2:Y:S07]  /*7420*/  LDSM.16.M88.4 R172, [R210] ;  /* 0x00000000d2ac783b */ /* 0x000eae0000000200 */
[C---:B---3--:R-:W-:Y:S08]  /*7430*/  HMMA.16816.F32.BF16 R28, R168.reuse, R184, R28 ;  /* 0x000000b8a81c723c */ /* 0x048ff0000004181c */
[----:B------:R-:W-:Y:S01]  /*7440*/  HMMA.16816.F32.BF16 R32, R168, R186, R32 ;  /* 0x000000baa820723c */ /* 0x000fe20000041820 */
[----:B------:R-:W3:Y:S06]  /*7450*/  LDSM.16.M88.4 R168, [R209] ;  /* 0x00000000d1a8783b */ /* 0x000eec0000000200 */
[----:B------:R-:W5:Y:S01]  /*7460*/  LDSM.16.M88.4 R184, [R208] ;  /* 0x00000000d0b8783b */ /* 0x000f620000000200 */
        /* <DEDUP_REMOVED lines=9> */
[C---:B-----5:R-:W-:Y:S08]  /*7500*/  HMMA.16816.F32.BF16 R28, R176.reuse, R184, R28 ;  /* 0x000000b8b01c723c */ /* 0x060ff0000004181c */
        /* <DEDUP_REMOVED lines=12> */
[C---:B-----5:R-:W-:Y:S01]  /*75d0*/  HMMA.16816.F32.BF16 R28, R172.reuse, R184, R28 ;  /* 0x000000b8ac1c723c */ /* 0x060fe2000004181c */
[----:B------:R-:W3:Y:S07]  /*75e0*/  LDL.64 R184, [R1+0x68] ;  /* 0x0000680001b87983 */ /* 0x000eee0000100a00 */
[----:B------:R-:W-:Y:S01]  /*75f0*/  HMMA.16816.F32.BF16 R32, R172, R186, R32 ;  /* 0x000000baac20723c */ /* 0x000fe20000041820 */
[----:B------:R-:W5:Y:S06]  /*7600*/  LDL R187, [R1+0x78] ;  /* 0x0000780001bb7983 */ /* 0x000f6c0000100800 */
[----:B------:R-:W5:Y:S01]  /*7610*/  LDL R186, [R1+0x74] ;  /* 0x0000740001ba7983 */ /* 0x000f620000100800 */
[C---:B-1----:R-:W-:Y:S05]  /*7620*/  HMMA.16816.F32.BF16 R4, R168.reuse, R180, R4 ;  /* 0x000000b4a804723c */ /* 0x042fea0000041804 */
[----:B------:R-:W1:Y:S03]  /*7630*/  LDSM.16.M88.4 R172, [R220+0x7000] ;  /* 0x00700000dcac783b */ /* 0x000e660000000200 */
[C---:B------:R-:W-:Y:S03]  /*7640*/  HMMA.16816.F32.BF16 R8, R168.reuse, R182, R8 ;  /* 0x000000b6a808723c */ /* 0x040fe60000041808 */
[----:B------:R-:W4:Y:S01]  /*7650*/  LDSM.16.M88.4 R180, [R220+0x7800] ;  /* 0x00780000dcb4783b */ /* 0x000f220000000200 */
[----:B------:R-:W-:Y:S04]  /*7660*/  DEPBAR.LE SB0, 0x0 ;  /* 0x000080000000791a */ /* 0x000fe80000000000 */
[C---:B--2---:R-:W-:Y:S01]  /*7670*/  HMMA.16816.F32.BF16 R12, R168.reuse, R176, R12 ;  /* 0x000000b0a80c723c */ /* 0x044fe2000004180c */
[----:B------:R-:W-:Y:S07]  /*7680*/  BAR.SYNC.DEFER_BLOCKING 0x0 ;  /* 0x0000000000007b1d */ /* 0x000fee0000010000 */
[C---:B------:R-:W-:Y:S08]  /*7690*/  HMMA.16816.F32.BF16 R16, R168.reuse, R178, R16 ;  /* 0x000000b2a810723c */ /* 0x040ff00000041810 */
[C---:B-1----:R-:W-:Y:S08]  /*76a0*/  HMMA.16816.F32.BF16 R20, R168.reuse, R172, R20 ;  /* 0x000000aca814723c */ /* 0x042ff00000041814 */
[C---:B------:R-:W-:Y:S08]  /*76b0*/  HMMA.16816.F32.BF16 R24, R168.reuse, R174, R24 ;  /* 0x000000aea818723c */ /* 0x040ff00000041818 */
[C---:B----4-:R-:W-:Y:S08]  /*76c0*/  HMMA.16816.F32.BF16 R28, R168.reuse, R180, R28 ;  /* 0x000000b4a81c723c */ /* 0x050ff0000004181c */
[----:B------:R-:W-:Y:S07]  /*76d0*/  HMMA.16816.F32.BF16 R32, R168, R182, R32 ;  /* 0x000000b6a820723c */ /* 0x000fee0000041820 */
[----:B------:R-:W-:Y:S05]  /*76e0*/  IMAD.MOV.U32 R169, RZ, RZ, -0x40 ;  /* 0xffffffc0ffa97424 */ /* 0x000fea00078e00ff */
[----:B------:R-:W-:Y:S01]  /*76f0*/  IMAD R174, R192, R169, 0x1 ;  /* 0x00000001c0ae7424 */ /* 0x000fe200078e02a9 */
[----:B---3--:R-:W-:Y:S04]  /*7700*/  @P6 IADD3 R204, P0, R0, R184, RZ ;  /* 0x000000b800cc6210 */ /* 0x008fe80007f1e0ff */
[-C--:B------:R-:W-:Y:S02]  /*7710*/  @P6 IADD3.X R167, R164, R196.reuse, RZ, P0, !PT ;  /* 0x000000c4a4a76210 */ /* 0x080fe400007fe4ff */
[C---:B------:R-:W-:Y:S04]  /*7720*/  @P6 LEA R202, P0, R204.reuse, c[0x0][0x1c8], 0x1 ;  /* 0x00007200ccca6a11 */ /* 0x040fe800078008ff */
[----:B------:R-:W-:Y:S02]  /*7730*/  @P6 LEA.HI.X R203, R204, c[0x0][0x1cc], R167, 0x1, P0 ;  /* 0x00007300cccb6a11 */ /* 0x000fe400000f0ca7 */
[----:B------:R-:W-:Y:S03]  /*7740*/  @P6 IADD3 R201, P0, R184, 0x40, RZ ;  /* 0x00000040b8c96810 */ /* 0x000fe60007f1e0ff */
[----:B------:R-:W-:Y:S01]  /*7750*/  @!PT LDS RZ, [RZ] ;  /* 0x00000000fffff984 */ /* 0x000fe20000000800 */
[----:B------:R-:W-:Y:S01]  /*7760*/  @!PT LDS RZ, [RZ] ;  /* 0x00000000fffff984 */ /* 0x000fe20000000800 */
[----:B------:R-:W-:Y:S01]  /*7770*/  @!PT LDS RZ, [RZ] ;  /* 0x00000000fffff984 */ /* 0x000fe20000000800 */
[----:B------:R1:W-:Y:S02]  /*7780*/  @P6 LDGSTS.E.BYPASS.LTC128B.128 [R249+0x8100], [R202.64], !P5 ;  /* 0x08100000caf96fae */ /* 0x0003e4000e901d46 */
[----:B------:R-:W-:Y:S01]  /*7790*/  @P6 IMAD.X R167, RZ, RZ, R196, P0 ;  /* 0x000000ffffa76224 */ /* 0x000fe200000e06c4 */
[----:B------:R-:W-:Y:S04]  /*77a0*/  @P6 IADD3 R204, P0, R0, R201, RZ ;  /* 0x000000c900cc6210 */ /* 0x000fe80007f1e0ff */
[----:B------:R-:W-:Y:S02]  /*77b0*/  @P6 IADD3.X R207, R164, R167, RZ, P0, !PT ;  /* 0x000000a7a4cf6210 */ /* 0x000fe400007fe4ff */
[C---:B------:R-:W-:Y:S04]  /*77c0*/  @P6 LEA R198, P0, R204.reuse, c[0x0][0x1c8], 0x1 ;  /* 0x00007200ccc66a11 */ /* 0x040fe800078008ff */
[----:B------:R-:W-:Y:S02]  /*77d0*/  @P6 LEA.HI.X R199, R204, c[0x0][0x1cc], R207, 0x1, P0 ;  /* 0x00007300ccc76a11 */ /* 0x000fe400000f0ccf */
[----:B------:R-:W2:Y:S01]  /*77e0*/  SHFL.IDX PT, R204, R206, RZ, 0x1c1f ;  /* 0x001c1fffcecc7589 */ /* 0x000ea200000e0000 */
[----:B------:R-:W-:Y:S04]  /*77f0*/  @P6 IADD3 R205, P0, R184, 0x80, RZ ;  /* 0x00000080b8cd6810 */ /* 0x000fe80007f1e0ff */
[----:B------:R-:W-:Y:S01]  /*7800*/  @P6 IADD3.X R188, RZ, R196, RZ, P0, !PT ;  /* 0x000000c4ffbc6210 */ /* 0x000fe200007fe4ff */
[----:B------:R3:W4:Y:S01]  /*7810*/  SHFL.IDX PT, R207, R206, 0x1, 0x1c1f ;  /* 0x003c1f00cecf7f89 */ /* 0x00072200000e0000 */
[----:B------:R-:W-:Y:S04]  /*7820*/  @P6 IADD3 R171, P0, R0, R205, RZ ;  /* 0x000000cd00ab6210 */ /* 0x000fe80007f1e0ff */
[----:B------:R-:W-:Y:S02]  /*7830*/  @P6 IADD3.X R170, R164, R188, RZ, P0, !PT ;  /* 0x000000bca4aa6210 */ /* 0x000fe400007fe4ff */
[C---:B------:R-:W-:Y:S04]  /*7840*/  @P6 LEA R168, P0, R171.reuse, c[0x0][0x1c8], 0x1 ;  /* 0x00007200aba86a11 */ /* 0x040fe800078008ff */
[----:B------:R-:W-:Y:S02]  /*7850*/  @P6 LEA.HI.X R169, R171, c[0x0][0x1cc], R170, 0x1, P0 ;  /* 0x00007300aba96a11 */ /* 0x000fe400000f0caa */
[----:B-----5:R-:W-:Y:S02]  /*7860*/  IADD3 R170, R187, R174, -R251 ;  /* 0x000000aebbaa7210 */ /* 0x020fe40007ffe8fb */
[----:B------:R-:W-:Y:S04]  /*7870*/  @P6 IADD3 R191, P0, R184, 0xc0, RZ ;  /* 0x000000c0b8bf6810 */ /* 0x000fe80007f1e0ff */
[----:B------:R-:W-:Y:S02]  /*7880*/  @P6 IADD3.X R189, RZ, R196, RZ, P0, !PT ;  /* 0x000000c4ffbd6210 */ /* 0x000fe400007fe4ff */
[----:B---3--:R-:W-:Y:S01]  /*7890*/  @P6 IADD3 R206, P0, R0, R191, RZ ;  /* 0x000000bf00ce6210 */ /* 0x008fe20007f1e0ff */
[----:B------:R-:W-:Y:S03]  /*78a0*/  IMAD.IADD R0, R170, 0x1, -R186 ;  /* 0x00000001aa007824 */ /* 0x000fe600078e0aba */
[----:B------:R-:W-:Y:S02]  /*78b0*/  @P6 IADD3.X R171, R164, R189, RZ, P0, !PT ;  /* 0x000000bda4ab6210 */ /* 0x000fe400007fe4ff */
[----:B------:R-:W-:Y:S02]  /*78c0*/  @P6 LEA R170, P0, R206, c[0x0][0x1c8], 0x1 ;  /* 0x00007200ceaa6a11 */ /* 0x000fe400078008ff */
[C---:B--2---:R-:W-:Y:S01]  /*78d0*/  IADD3 R164, R0.reuse, R204, RZ ;  /* 0x000000cc00a47210 */ /* 0x044fe20007ffe0ff */
[----:B----4-:R-:W-:Y:S01]  /*78e0*/  IMAD.IADD R0, R0, 0x1, R207 ;  /* 0x0000000100007824 */ /* 0x010fe200078e02cf */
[----:B------:R-:W-:Y:S02]  /*78f0*/  @P6 LEA.HI.X R171, R206, c[0x0][0x1cc], R171, 0x1, P0 ;  /* 0x00007300ceab6a11 */ /* 0x000fe400000f0cab */
[----:B------:R-:W-:Y:S04]  /*7900*/  ISETP.GT.AND P0, PT, R164, RZ, PT ;  /* 0x000000ffa400720c */ /* 0x000fe80003f04270 */
[----:B------:R-:W-:Y:S02]  /*7910*/  FSEL R204, R4, -INF , P0 ;  /* 0xff80000004cc7808 */ /* 0x000fe40000000000 */
[----:B------:R-:W-:Y:S04]  /*7920*/  ISETP.GT.AND P0, PT, R164, 0x1, PT ;  /* 0x00000001a400780c */ /* 0x000fe80003f04270 */
[----:B------:R-:W-:Y:S02]  /*7930*/  FSEL R4, R5, -INF , P0 ;  /* 0xff80000005047808 */ /* 0x000fe40000000000 */
[----:B------:R-:W-:Y:S02]  /*7940*/  ISETP.GT.AND P0, PT, R0, RZ, PT ;  /* 0x000000ff0000720c */ /* 0x000fe40003f04270 */
[----:B------:R-:W-:Y:S02]  /*7950*/  FMNMX.FTZ R5, R204, R3, !PT ;  /* 0x00000003cc057209 */ /* 0x000fe40007810000 */
[----:B------:R-:W-:Y:S02]  /*7960*/  FSEL R206, R6, -INF , P0 ;  /* 0xff80000006ce7808 */ /* 0x000fe40000000000 */
        /* <DEDUP_REMOVED lines=25> */
[----:B------:R-:W-:Y:S02]  /*7b00*/  MOV R16, R198 ;  /* 0x000000c600107202 */ /* 0x000fe40000000f00 */
        /* <DEDUP_REMOVED lines=35> */
[----:B------:R-:W-:Y:S02]  /*7d40*/  FMNMX.FTZ R5, R179, R14, !PT ;  /* 0x0000000eb3057209 */ /* 0x000fe40007810000 */
[----:B------:R-:W-:Y:S02]  /*7d50*/  FMNMX.FTZ R12, R180, R7, !PT ;  /* 0x00000007b40c7209 */ /* 0x000fe40007810000 */
[----:B------:R-:W-:Y:S02]  /*7d60*/  MOV R19, R185 ;  /* 0x000000b900137202 */ /* 0x000fe40000000f00 */
        /* <DEDUP_REMOVED lines=17> */
[C---:B------:R-:W-:Y:S02]  /*7e80*/  ISETP.GT.AND P0, PT, R0.reuse, 0x31, PT ;  /* 0x000000310000780c */ /* 0x040fe40003f04270 */
[----:B------:R-:W-:Y:S02]  /*7e90*/  FMNMX.FTZ R12, R185, R12, !PT ;  /* 0x0000000cb90c7209 */ /* 0x000fe40007810000 */
[----:B------:R-:W-:Y:S02]  /*7ea0*/  FMNMX.FTZ R5, R193, R14, !PT ;  /* 0x0000000ec1057209 */ /* 0x000fe40007810000 */
[----:B------:R-:W-:Y:S02]  /*7eb0*/  FSEL R178, R31, -INF , P0 ;  /* 0xff8000001fb27808 */ /* 0x000fe40000000000 */
[----:B------:R-:W-:Y:S02]  /*7ec0*/  ISETP.GT.AND P0, PT, R0, 0x38, PT ;  /* 0x000000380000780c */ /* 0x000fe40003f04270 */
[----:B------:R-:W-:Y:S02]  /*7ed0*/  FMNMX.FTZ R5, R182, R5, !PT ;  /* 0x00000005b6057209 */ /* 0x000fe40007810000 */
[----:B------:R-:W-:Y:S02]  /*7ee0*/  FMNMX.FTZ R11, R187, R12, !PT ;  /* 0x0000000cbb0b7209 */ /* 0x000fe40007810000 */
[----:B------:R-:W-:Y:S02]  /*7ef0*/  FSEL R174, R34, -INF , P0 ;  /* 0xff80000022ae7808 */ /* 0x000fe40000000000 */
[----:B------:R-:W-:Y:S01]  /*7f00*/  ISETP.GT.AND P0, PT, R0, 0x39, PT ;  /* 0x000000390000780c */ /* 0x000fe20003f04270 */
[----:B------:R-:W2:Y:S01]  /*7f10*/  SHFL.BFLY PT, R12, R11, 0x2, 0x1f ;  /* 0x0c401f000b0c7f89 */ /* 0x000ea200000e0000 */
[----:B------:R-:W-:Y:S02]  /*7f20*/  FMNMX.FTZ R7, R178, R5, !PT ;  /* 0x00000005b2077209 */ /* 0x000fe40007810000 */
[----:B------:R-:W-:Y:S02]  /*7f30*/  FSEL R164, R35, -INF , P0 ;  /* 0xff80000023a47808 */ /* 0x000fe40000000000 */
[----:B------:R-:W-:Y:S02]  /*7f40*/  @P6 IADD3 R0, P0, R166, R18, RZ ;  /* 0x00000012a6006210 */ /* 0x000fe40007f1e0ff */
[----:B------:R-:W-:Y:S02]  /*7f50*/  FMNMX.FTZ R7, R174, R7, !PT ;  /* 0x00000007ae077209 */ /* 0x000fe40007810000 */
[----:B------:R-:W-:Y:S02]  /*7f60*/  @P6 IADD3.X R13, R2, R196, RZ, P0, !PT ;  /* 0x000000c4020d6210 */ /* 0x000fe400007fe4ff */
[----:B------:R-:W-:Y:S02]  /*7f70*/  @P6 LEA R16, P0, R0, c[0x0][0x1c8], 0x1 ;  /* 0x0000720000106a11 */ /* 0x000fe400078008ff */
[----:B------:R-:W-:Y:S02]  /*7f80*/  FMNMX.FTZ R5, R164, R7, !PT ;  /* 0x00000007a4057209 */ /* 0x000fe40007810000 */
[----:B------:R-:W-:Y:S02]  /*7f90*/  MOV R21, R17 ;  /* 0x0000001100157202 */ /* 0x000fe40000000f00 */
[----:B------:R-:W-:Y:S02]  /*7fa0*/  @P6 LEA.HI.X R17, R0, c[0x0][0x1cc], R13, 0x1, P0 ;  /* 0x0000730000116a11 */ /* 0x000fe400000f0c0d */
[----:B------:R-:W3:Y:S01]  /*7fb0*/  SHFL.BFLY PT, R0, R5, 0x2, 0x1f ;  /* 0x0c401f0005007f89 */ /* 0x000ee200000e0000 */
[----:B------:R-:W-:Y:S02]  /*7fc0*/  @P6 IADD3 R201, P0, R166, R201, RZ ;  /* 0x000000c9a6c96210 */ /* 0x000fe40007f1e0ff */
[----:B--2---:R-:W-:Y:S03]  /*7fd0*/  FMNMX.FTZ R11, R11, R12, !PT ;  /* 0x0000000c0b0b7209 */ /* 0x004fe60007810000 */
[----:B------:R2:W-:Y:S01]  /*7fe0*/  @P6 LDGSTS.E.BYPASS.LTC128B.128 [R249+0xa100], [R20.64], !P4 ;  /* 0x0a10000014f96fae */ /* 0x0005e2000e101d46 */
[----:B------:R-:W-:Y:S02]  /*7ff0*/  @P6 IADD3.X R14, R2, R167, RZ, P0, !PT ;  /* 0x000000a7020e6210 */ /* 0x000fe400007fe4ff */
[C---:B------:R-:W-:Y:S03]  /*8000*/  @P6 LEA R18, P0, R201.reuse, c[0x0][0x1c8], 0x1 ;  /* 0x00007200c9126a11 */ /* 0x040fe600078008ff */
[----:B------:R-:W4:Y:S01]  /*8010*/  SHFL.BFLY PT, R12, R11, 0x1, 0x1f ;  /* 0x0c201f000b0c7f89 */ /* 0x000f2200000e0000 */
[----:B------:R-:W-:Y:S02]  /*8020*/  @P6 LEA.HI.X R19, R201, c[0x0][0x1cc], R14, 0x1, P0 ;  /* 0x00007300c9136a11 */ /* 0x000fe400000f0c0e */
[----:B------:R-:W-:Y:S03]  /*8030*/  @P6 IADD3 R205, P0, R166, R205, RZ ;  /* 0x000000cda6cd6210 */ /* 0x000fe60007f1e0ff */
[----:B------:R5:W-:Y:S02]  /*8040*/  @P6 LDGSTS.E.BYPASS.LTC128B.128 [R249+0xc100], [R168.64], !P3 ;  /* 0x0c100000a8f96fae */ /* 0x000be4000d901d46 */
[----:B------:R-:W-:Y:S01]  /*8050*/  @P6 IMAD.X R14, R2, 0x1, R188, P0 ;  /* 0x00000001020e6824 */ /* 0x000fe200000e06bc */
[----:B------:R-:W-:Y:S02]  /*8060*/  @P6 IADD3 R166, P0, R166, R191, RZ ;  /* 0x000000bfa6a66210 */ /* 0x000fe40007f1e0ff */
[----:B---3--:R-:W-:Y:S01]  /*8070*/  FMNMX.FTZ R5, R5, R0, !PT ;  /* 0x0000000005057209 */ /* 0x008fe20007810000 */
[----:B------:R3:W-:Y:S01]  /*8080*/  @P6 LDGSTS.E.BYPASS.LTC128B.128 [R249+0xe100], [R170.64], !P2 ;  /* 0x0e100000aaf96fae */ /* 0x0007e2000d101d46 */
[----:B------:R-:W-:Y:S02]  /*8090*/  @P6 IADD3.X R7, R2, R189, RZ, P0, !PT ;  /* 0x000000bd02076210 */ /* 0x000fe400007fe4ff */
[C---:B------:R-:W-:Y:S03]  /*80a0*/  @P6 LEA R24, P0, R205.reuse, c[0x0][0x1c8], 0x1 ;  /* 0x00007200cd186a11 */ /* 0x040fe600078008ff */
[----:B------:R-:W1:Y:S01]  /*80b0*/  SHFL.BFLY PT, R2, R5, 0x1, 0x1f ;  /* 0x0c201f0005027f89 */ /* 0x000e6200000e0000 */
[----:B------:R-:W-:Y:S02]  /*80c0*/  @P6 LEA.HI.X R25, R205, c[0x0][0x1cc], R14, 0x1, P0 ;  /* 0x00007300cd196a11 */ /* 0x000fe400000f0c0e */
[C---:B------:R-:W-:Y:S02]  /*80d0*/  @P6 LEA R26, P0, R166.reuse, c[0x0][0x1c8], 0x1 ;  /* 0x00007200a61a6a11 */ /* 0x040fe400078008ff */
[----:B----4-:R-:W-:Y:S01]  /*80e0*/  FMNMX.FTZ R0, R11, R12, !PT ;  /* 0x0000000c0b007209 */ /* 0x010fe20007810000 */
[----:B------:R4:W-:Y:S01]  /*80f0*/  @P6 LDGSTS.E.BYPASS.LTC128B.128 [R249+0x9100], [R16.64], !P5 ;  /* 0x0910000010f96fae */ /* 0x0009e2000e901d46 */
[----:B------:R-:W-:Y:S02]  /*8100*/  @P6 LEA.HI.X R27, R166, c[0x0][0x1cc], R7, 0x1, P0 ;  /* 0x00007300a61b6a11 */ /* 0x000fe400000f0c07 */
[C---:B------:R-:W-:Y:S01]  /*8110*/  FSETP.NEU.FTZ.AND P0, PT, R0.reuse, -INF , PT ;  /* 0xff8000000000780b */ /* 0x040fe20003f1d000 */
[----:B------:R-:W-:Y:S02]  /*8120*/  FMUL.FTZ R11, R0, c[0x0][0x2d0] ;  /* 0x0000b400000b7a20 */ /* 0x000fe40000410000 */
[----:B------:R2:W-:Y:S03]  /*8130*/  @P6 LDGSTS.E.BYPASS.LTC128B.128 [R249+0xb100], [R18.64], !P4 ;  /* 0x0b10000012f96fae */ /* 0x0005e6000e101d46 */
[----:B------:R-:W-:Y:S03]  /*8140*/  FSEL R191, R11, RZ, P0 ;  /* 0x000000ff0bbf7208 */ /* 0x000fe60000000000 */
[----:B------:R3:W-:Y:S02]  /*8150*/  @P6 LDGSTS.E.BYPASS.LTC128B.128 [R249+0xd100], [R24.64], !P3 ;  /* 0x0d10000018f96fae */ /* 0x0007e4000d901d46 */
[--C-:B------:R-:W-:Y:S01]  /*8160*/  FFMA.FTZ R205, R4, c[0x0][0x2d0], -R191.reuse ;  /* 0x0000b40004cd7a23 */ /* 0x100fe200000108bf */
[----:B------:R-:W-:Y:S01]  /*8170*/  FSEL R4, R0, RZ, P0 ;  /* 0x000000ff00047208 */ /* 0x000fe20000000000 */
[--C-:B------:R-:W-:Y:S01]  /*8180*/  FFMA.FTZ R7, R204, c[0x0][0x2d0], -R191.reuse ;  /* 0x0000b400cc077a23 */ /* 0x100fe200000108bf */
[----:B-1----:R-:W-:Y:S01]  /*8190*/  FMNMX.FTZ R2, R5, R2, !PT ;  /* 0x0000000205027209 */ /* 0x002fe20007810000 */
[----:B------:R-:W-:Y:S01]  /*81a0*/  FFMA.FTZ R204, R207, c[0x0][0x2d0], -R191 ;  /* 0x0000b400cfcc7a23 */ /* 0x000fe200000108bf */
[----:B------:R1:W-:Y:S01]  /*81b0*/  @P6 LDGSTS.E.BYPASS.LTC128B.128 [R249+0xf100], [R26.64], !P2 ;  /* 0x0f1000001af96fae */ /* 0x0003e2000d101d46 */
[----:B------:R-:W-:Y:S01]  /*81c0*/  FADD.FTZ R3, -R4, R3 ;  /* 0x0000000304037221 */ /* 0x000fe20000010100 */
[C---:B------:R-:W-:Y:S01]  /*81d0*/  FSETP.NEU.FTZ.AND P0, PT, R2.reuse, -INF , PT ;  /* 0xff8000000200780b */ /* 0x040fe20003f1d000 */
[C---:B------:R-:W-:Y:S01]  /*81e0*/  FMUL.FTZ R207, R2.reuse, c[0x0][0x2d0] ;  /* 0x0000b40002cf7a20 */ /* 0x040fe20000410000 */
[----:B------:R-:W-:Y:S01]  /*81f0*/  MUFU.EX2 R189, R7 ;  /* 0x0000000700bd7308 */ /* 0x000fe20000000800 */
[----:B------:R-:W-:Y:S01]  /*8200*/  FMUL.FTZ R5, R3, c[0x0][0x2d0] ;  /* 0x0000b40003057a20 */ /* 0x000fe20000410000 */
[----:B------:R-:W-:Y:S01]  /*8210*/  FSEL R4, R2, RZ, P0 ;  /* 0x000000ff02047208 */ /* 0x000fe20000000000 */
[----:B------:R-:W1:Y:S01]  /*8220*/  LDSM.16.MT88.4 R12, [R227] ;  /* 0x00000000e30c783b */ /* 0x000e620000004200 */
[----:B------:R-:W-:Y:S01]  /*8230*/  FSEL R207, R207, RZ, P0 ;  /* 0x000000ffcfcf7208 */ /* 0x000fe20000000000 */
[----:B------:R-:W-:Y:S02]  /*8240*/  FFMA.FTZ R9, R9, c[0x0][0x2d0], -R191 ;  /* 0x0000b40009097a23 */ /* 0x000fe400000108bf */
[----:B------:R-:W-:Y:S02]  /*8250*/  FADD.FTZ R3, -R4, R165 ;  /* 0x000000a504037221 */ /* 0x000fe40000010100 */
[--C-:B------:R-:W-:Y:S01]  /*8260*/  FFMA.FTZ R202, R10, c[0x0][0x2d0], -R207.reuse ;  /* 0x0000b4000aca7a23 */ /* 0x100fe200000108cf */
[----:B------:R-:W-:Y:S01]  /*8270*/  MUFU.EX2 R203, R9 ;  /* 0x0000000900cb7308 */ /* 0x000fe20000000800 */
[--C-:B------:R-:W-:Y:S01]  /*8280*/  FFMA.FTZ R167, R6, c[0x0][0x2d0], -R207.reuse ;  /* 0x0000b40006a77a23 */ /* 0x100fe200000108cf */
[----:B--2---:R-:W5:Y:S01]  /*8290*/  LDSM.16.MT88.4 R20, [R226] ;  /* 0x00000000e214783b */ /* 0x004f620000004200 */
[--C-:B------:R-:W-:Y:S02]  /*82a0*/  FFMA.FTZ R201, R8, c[0x0][0x2d0], -R207.reuse ;  /* 0x0000b40008c97a23 */ /* 0x100fe400000108cf */
[--C-:B------:R-:W-:Y:S02]  /*82b0*/  FFMA.FTZ R206, R206, c[0x0][0x2d0], -R207.reuse ;  /* 0x0000b400cece7a23 */ /* 0x100fe400000108cf */
[----:B------:R-:W-:Y:S01]  /*82c0*/  FMUL.FTZ R8, R3, c[0x0][0x2d0] ;  /* 0x0000b40003087a20 */ /* 0x000fe20000410000 */
[----:B------:R-:W1:Y:S02]  /*82d0*/  LDSM.16.MT88.4 R28, [R225] ;  /* 0x00000000e11c783b */ /* 0x000e640000004200 */
[----:B------:R-:W3:Y:S04]  /*82e0*/  MUFU.EX2 R166, R5 ;  /* 0x0000000500a67308 */ /* 0x000ee80000000800 */
[----:B------:R-:W2:Y:S06]  /*82f0*/  LDL.LU R188, [R1+0x70] ;  /* 0x0000700001bc7983 */ /* 0x000eac0000300800 */
[----:B------:R-:W5:Y:S01]  /*8300*/  MUFU.EX2 R3, R8 ;  /* 0x0000000800037308 */ /* 0x000f620000000800 */
[----:B------:R-:W0:Y:S09]  /*8310*/  LDGDEPBAR ;  /* 0x00000000000079af */ /* 0x000e320000000000 */
[----:B------:R-:W1:Y:S01]  /*8320*/  MUFU.EX2 R205, R205 ;  /* 0x000000cd00cd7308 */ /* 0x000e620000000800 */
[C---:B---3--:R-:W-:Y:S02]  /*8330*/  FMUL.FTZ R4, R166.reuse, R160 ;  /* 0x000000a0a6047220 */ /* 0x048fe40000410000 */
[C---:B------:R-:W-:Y:S01]  /*8340*/  FMUL.FTZ R5, R166.reuse, R161 ;  /* 0x000000a1a6057220 */ /* 0x040fe20000410000 */
[----:B------:R-:W3:Y:S01]  /*8350*/  LDL.LU R160, [R1+0x58] ;  /* 0x0000580001a07983 */ /* 0x000ee20000300800 */
[C---:B------:R-:W-:Y:S05]  /*8360*/  FMUL.FTZ R9, R166.reuse, R157 ;  /* 0x0000009da6097220 */ /* 0x040fea0000410000 */
[----:B------:R-:W1:Y:S01]  /*8370*/  MUFU.EX2 R204, R204 ;  /* 0x000000cc00cc7308 */ /* 0x000e620000000800 */
[C---:B----4-:R-:W-:Y:S02]  /*8380*/  FMUL.FTZ R16, R166.reuse, R136 ;  /* 0x00000088a6107220 */ /* 0x050fe40000410000 */
[C---:B------:R-:W-:Y:S02]  /*8390*/  FMUL.FTZ R17, R166.reuse, R137 ;  /* 0x00000089a6117220 */ /* 0x040fe40000410000 */
[C---:B-----5:R-:W-:Y:S02]  /*83a0*/  FMUL.FTZ R6, R3.reuse, R162 ;  /* 0x000000a203067220 */ /* 0x060fe40000410000 */
[C---:B------:R-:W-:Y:S02]  /*83b0*/  FMUL.FTZ R7, R3.reuse, R163 ;  /* 0x000000a303077220 */ /* 0x040fe40000410000 */
[C---:B------:R-:W-:Y:S01]  /*83c0*/  FMUL.FTZ R8, R166.reuse, R156 ;  /* 0x0000009ca6087220 */ /* 0x040fe20000410000 */
[----:B------:R-:W-:Y:S01]  /*83d0*/  MUFU.EX2 R206, R206 ;  /* 0x000000ce00ce7308 */ /* 0x000fe20000000800 */
[C---:B------:R-:W-:Y:S02]  /*83e0*/  FMUL.FTZ R10, R3.reuse, R158 ;  /* 0x0000009e030a7220 */ /* 0x040fe40000410000 */
[----:B------:R-:W-:Y:S01]  /*83f0*/  FMUL.FTZ R11, R3, R159 ;  /* 0x0000009f030b7220 */ /* 0x000fe20000410000 */
[----:B-1----:R-:W-:Y:S01]  /*8400*/  F2FP.BF16.PACK_AB R168, R205, R189 ;  /* 0x000000bdcda8723e */ /* 0x002fe200000010ff */
[C---:B------:R-:W-:Y:S01]  /*8410*/  FMUL.FTZ R18, R3.reuse, R138 ;  /* 0x0000008a03127220 */ /* 0x040fe20000410000 */
[----:B------:R-:W-:Y:S01]  /*8420*/  LDSM.16.MT88.4 R156, [R227+0x1800] ;  /* 0x00180000e39c783b */ /* 0x000fe20000004200 */
[C---:B------:R-:W-:Y:S02]  /*8430*/  FMUL.FTZ R19, R3.reuse, R139 ;  /* 0x0000008b03137220 */ /* 0x040fe40000410000 */
[C---:B------:R-:W-:Y:S01]  /*8440*/  FMUL.FTZ R26, R3.reuse, R146 ;  /* 0x00000092031a7220 */ /* 0x040fe20000410000 */
[----:B------:R-:W1:Y:S01]  /*8450*/  MUFU.EX2 R167, R167 ;  /* 0x000000a700a77308 */ /* 0x000e620000000800 */
[----:B------:R-:W-:Y:S01]  /*8460*/  FMUL.FTZ R27, R3, R147 ;  /* 0x00000093031b7220 */ /* 0x000fe20000410000 */
[----:B------:R-:W-:Y:S01]  /*8470*/  LDSM.16.MT88.4 R136, [R227+0x2000] ;  /* 0x00200000e388783b */ /* 0x000fe20000004200 */
[C---:B------:R-:W-:Y:S01]  /*8480*/  FMUL.FTZ R25, R166.reuse, R145 ;  /* 0x00000091a6197220 */ /* 0x040fe20000410000 */
[----:B------:R-:W-:Y:S01]  /*8490*/  F2FP.BF16.PACK_AB R170, R203, R204 ;  /* 0x000000cccbaa723e */ /* 0x000fe200000010ff */
        /* <DEDUP_REMOVED lines=10> */
[----:B------:R-:W-:Y:S02]  /*8540*/  FMUL.FTZ R39, R3, R39 ;  /* 0x0000002703277220 */ /* 0x000fe40000410000 */
[C---:B------:R-:W-:Y:S01]  /*8550*/  FMUL.FTZ R40, R166.reuse, R40 ;  /* 0x00000028a6287220 */ /* 0x040fe20000410000 */
        /* <DEDUP_REMOVED lines=11> */
[----:B----4-:R-:W-:Y:S01]  /*8610*/  F2FP.BF16.PACK_AB R171, R201, R202 ;  /* 0x000000cac9ab723e */ /* 0x010fe200000010ff */
[----:B------:R-:W-:Y:S02]  /*8620*/  FFMA.FTZ R145, R179, c[0x0][0x2d0], -R207 ;  /* 0x0000b400b3917a23 */ /* 0x000fe400000108cf */
[----:B------:R-:W-:Y:S02]  /*8630*/  FFMA.FTZ R154, R181, c[0x0][0x2d0], -R191 ;  /* 0x0000b400b59a7a23 */ /* 0x000fe400000108bf */
[----:B------:R-:W-:Y:S01]  /*8640*/  MUFU.EX2 R179, R145 ;  /* 0x0000009100b37308 */ /* 0x000fe20000000800 */
[C---:B------:R-:W-:Y:S01]  /*8650*/  FMUL.FTZ R51, R3.reuse, R51 ;  /* 0x0000003303337220 */ /* 0x040fe20000410000 */
[C---:B------:R-:W-:Y:S03]  /*8660*/  HMMA.16816.F32.BF16 R4, R168.reuse, R12, R4 ;  /* 0x0000000ca804723c */ /* 0x040fe60000041804 */
[C---:B------:R-:W-:Y:S02]  /*8670*/  FMUL.FTZ R52, R166.reuse, R52 ;  /* 0x00000034a6347220 */ /* 0x040fe40000410000 */
[C---:B------:R-:W-:Y:S02]  /*8680*/  FMUL.FTZ R53, R166.reuse, R53 ;  /* 0x00000035a6357220 */ /* 0x040fe40000410000 */
[C---:B------:R-:W-:Y:S01]  /*8690*/  FMUL.FTZ R12, R166.reuse, R132 ;  /* 0x00000084a60c7220 */ /* 0x040fe20000410000 */
[C---:B------:R-:W-:Y:S01]  /*86a0*/  HMMA.16816.F32.BF16 R8, R168.reuse, R14, R8 ;  /* 0x0000000ea808723c */ /* 0x040fe20000041808 */
[----:B------:R-:W-:Y:S03]  /*86b0*/  MUFU.EX2 R181, R154 ;  /* 0x0000009a00b57308 */ /* 0x000fe60000000800 */
[C---:B------:R-:W-:Y:S02]  /*86c0*/  FMUL.FTZ R13, R166.reuse, R133 ;  /* 0x00000085a60d7220 */ /* 0x040fe40000410000 */
[C---:B------:R-:W-:Y:S02]  /*86d0*/  FMUL.FTZ R54, R3.reuse, R54 ;  /* 0x0000003603367220 */ /* 0x040fe40000410000 */
[C---:B------:R-:W-:Y:S04]  /*86e0*/  FMUL.FTZ R14, R3.reuse, R134 ;  /* 0x00000086030e7220 */ /* 0x040fe80000410000 */
[C---:B------:R-:W-:Y:S02]  /*86f0*/  FMUL.FTZ R15, R3.reuse, R135 ;  /* 0x00000087030f7220 */ /* 0x040fe40000410000 */
[----:B------:R-:W1:Y:S01]  /*8700*/  LDSM.16.MT88.4 R132, [R224] ;  /* 0x00000000e084783b */ /* 0x000e620000004200 */
[C---:B------:R-:W-:Y:S02]  /*8710*/  FMUL.FTZ R55, R3.reuse, R55 ;  /* 0x0000003703377220 */ /* 0x040fe40000410000 */
[C---:B------:R-:W-:Y:S02]  /*8720*/  FMUL.FTZ R56, R166.reuse, R56 ;  /* 0x00000038a6387220 */ /* 0x040fe40000410000 */
        /* <DEDUP_REMOVED lines=9> */
[----:B------:R-:W4:Y:S01]  /*87c0*/  LDSM.16.MT88.4 R140, [R226+0x2000] ;  /* 0x00200000e28c783b */ /* 0x000f220000004200 */
        /* <DEDUP_REMOVED lines=8> */
[----:B------:R-:W-:Y:S02]  /*8850*/  FMUL.FTZ R64, R166, R64 ;  /* 0x00000040a6407220 */ /* 0x000fe40000410000 */
[C---:B------:R-:W-:Y:S04]  /*8860*/  FMUL.FTZ R30, R3.reuse, R150 ;  /* 0x00000096031e7220 */ /* 0x040fe80000410000 */
[----:B------:R-:W-:Y:S02]  /*8870*/  FMUL.FTZ R31, R3, R151 ;  /* 0x00000097031f7220 */ /* 0x000fe40000410000 */
[--C-:B------:R-:W-:Y:S02]  /*8880*/  FFMA.FTZ R149, R172, c[0x0][0x2d0], -R207.reuse ;  /* 0x0000b400ac957a23 */ /* 0x100fe400000108cf */
[----:B------:R-:W5:Y:S01]  /*8890*/  LDL R172, [R1+0x7c] ;  /* 0x00007c0001ac7983 */ /* 0x000f620000100800 */
[----:B------:R-:W-:Y:S02]  /*88a0*/  FFMA.FTZ R148, R176, c[0x0][0x2d0], -R207 ;  /* 0x0000b400b0947a23 */ /* 0x000fe400000108cf */
[C---:B-1----:R-:W-:Y:S03]  /*88b0*/  HMMA.16816.F32.BF16 R28, R168.reuse, R132, R28 ;  /* 0x00000084a81c723c */ /* 0x042fe6000004181c */
[--C-:B------:R-:W-:Y:S02]  /*88c0*/  FFMA.FTZ R151, R199, c[0x0][0x2d0], -R191.reuse ;  /* 0x0000b400c7977a23 */ /* 0x100fe400000108bf */
[C---:B------:R-:W-:Y:S02]  /*88d0*/  FMUL.FTZ R65, R166.reuse, R65 ;  /* 0x00000041a6417220 */ /* 0x040fe40000410000 */
[----:B------:R-:W-:Y:S01]  /*88e0*/  MUFU.EX2 R199, R151 ;  /* 0x0000009700c77308 */ /* 0x000fe20000000800 */
[C---:B------:R-:W-:Y:S01]  /*88f0*/  HMMA.16816.F32.BF16 R32, R168.reuse, R134, R32 ;  /* 0x00000086a820723c */ /* 0x040fe20000041820 */
[----:B------:R-:W1:Y:S03]  /*8900*/  LDSM.16.MT88.4 R132, [R225+0x2000] ;  /* 0x00200000e184783b */ /* 0x000e660000004200 */
[C---:B------:R-:W-:Y:S02]  /*8910*/  FMUL.FTZ R66, R3.reuse, R66 ;  /* 0x0000004203427220 */ /* 0x040fe40000410000 */
[C---:B------:R-:W-:Y:S02]  /*8920*/  FMUL.FTZ R67, R3.reuse, R67 ;  /* 0x0000004303437220 */ /* 0x040fe40000410000 */
[C---:B------:R-:W-:Y:S04]  /*8930*/  HMMA.16816.F32.BF16 R36, R168.reuse, R136, R36 ;  /* 0x00000088a824723c */ /* 0x040fe80000041824 */
[C---:B------:R-:W-:Y:S02]  /*8940*/  FMUL.FTZ R68, R166.reuse, R68 ;  /* 0x00000044a6447220 */ /* 0x040fe40000410000 */
[C---:B------:R-:W-:Y:S02]  /*8950*/  FMUL.FTZ R69, R166.reuse, R69 ;  /* 0x00000045a6457220 */ /* 0x040fe40000410000 */
[C---:B------:R-:W-:Y:S01]  /*8960*/  HMMA.16816.F32.BF16 R40, R168.reuse, R138, R40 ;  /* 0x0000008aa828723c */ /* 0x040fe20000041828 */
[----:B------:R-:W1:Y:S03]  /*8970*/  LDSM.16.MT88.4 R136, [R224+0x2000] ;  /* 0x00200000e088783b */ /* 0x000e660000004200 */
[C---:B------:R-:W-:Y:S02]  /*8980*/  FMUL.FTZ R70, R3.reuse, R70 ;  /* 0x0000004603467220 */ /* 0x040fe40000410000 */
[C---:B------:R-:W-:Y:S02]  /*8990*/  FMUL.FTZ R71, R3.reuse, R71 ;  /* 0x0000004703477220 */ /* 0x040fe40000410000 */
[C---:B----4-:R-:W-:Y:S04]  /*89a0*/  HMMA.16816.F32.BF16 R44, R168.reuse, R140, R44 ;  /* 0x0000008ca82c723c */ /* 0x050fe8000004182c */
[C---:B------:R-:W-:Y:S02]  /*89b0*/  FMUL.FTZ R72, R166.reuse, R72 ;  /* 0x00000048a6487220 */ /* 0x040fe40000410000 */
[C---:B------:R-:W-:Y:S02]  /*89c0*/  FMUL.FTZ R73, R166.reuse, R73 ;  /* 0x00000049a6497220 */ /* 0x040fe40000410000 */
[C---:B------:R-:W-:Y:S01]  /*89d0*/  HMMA.16816.F32.BF16 R48, R168.reuse, R142, R48 ;  /* 0x0000008ea830723c */ /* 0x040fe20000041830 */
[----:B------:R-:W4:Y:S03]  /*89e0*/  LDSM.16.MT88.4 R140, [R227+0x4000] ;  /* 0x00400000e38c783b */ /* 0x000f260000004200 */
        /* <DEDUP_REMOVED lines=15> */
[----:B------:R-:W2:Y:S03]  /*8ae0*/  LDSM.16.MT88.4 R136, [R225+0x4000] ;  /* 0x00400000e188783b */ /* 0x000ea60000004200 */
        /* <DEDUP_REMOVED lines=19> */
[C---:B------:R-:W-:Y:S02]  /*8c20*/  FMUL.FTZ R96, R166.reuse, R96 ;  /* 0x00000060a6607220 */ /* 0x040fe40000410000 */
[C---:B------:R-:W-:Y:S02]  /*8c30*/  FMUL.FTZ R97, R166.reuse, R97 ;  /* 0x00000061a6617220 */ /* 0x040fe40000410000 */
[C---:B------:R-:W-:Y:S01]  /*8c40*/  HMMA.16816.F32.BF16 R88, R168.reuse, R138, R88 ;  /* 0x0000008aa858723c */ /* 0x040fe20000041858 */
[----:B------:R-:W2:Y:S03]  /*8c50*/  LDSM.16.MT88.4 R136, [R226+0x6000] ;  /* 0x00600000e288783b */ /* 0x000ea60000004200 */
[--C-:B------:R-:W-:Y:S02]  /*8c60*/  FFMA.FTZ R144, R173, c[0x0][0x2d0], -R191.reuse ;  /* 0x0000b400ad907a23 */ /* 0x100fe400000108bf */
[C---:B------:R-:W-:Y:S02]  /*8c70*/  FMUL.FTZ R98, R3.reuse, R98 ;  /* 0x0000006203627220 */ /* 0x040fe40000410000 */
[C---:B----4-:R-:W-:Y:S01]  /*8c80*/  HMMA.16816.F32.BF16 R92, R168.reuse, R140, R92 ;  /* 0x0000008ca85c723c */ /* 0x050fe2000004185c */
[----:B------:R4:W-:Y:S03]  /*8c90*/  MUFU.EX2 R173, R144 ;  /* 0x0000009000ad7308 */ /* 0x0009e60000000800 */
[C---:B------:R-:W-:Y:S02]  /*8ca0*/  FMUL.FTZ R99, R3.reuse, R99 ;  /* 0x0000006303637220 */ /* 0x040fe40000410000 */
[----:B------:R-:W-:Y:S02]  /*8cb0*/  FMUL.FTZ R100, R166, R100 ;  /* 0x00000064a6647220 */ /* 0x000fe40000410000 */
[----:B------:R-:W-:Y:S03]  /*8cc0*/  FFMA.FTZ R140, R186, c[0x0][0x2d0], -R191 ;  /* 0x0000b400ba8c7a23 */ /* 0x000fe600000108bf */
[C---:B------:R-:W-:Y:S01]  /*8cd0*/  HMMA.16816.F32.BF16 R96, R168.reuse, R142, R96 ;  /* 0x0000008ea860723c */ /* 0x040fe20000041860 */
[----:B------:R2:W2:Y:S02]  /*8ce0*/  MUFU.EX2 R186, R140 ;  /* 0x0000008c00ba7308 */ /* 0x0004a40000000800 */
[C---:B------:R-:W-:Y:S02]  /*8cf0*/  FMUL.FTZ R101, R166.reuse, R101 ;  /* 0x00000065a6657220 */ /* 0x040fe40000410000 */
[C---:B------:R-:W-:Y:S02]  /*8d00*/  FMUL.FTZ R102, R3.reuse, R102 ;  /* 0x0000006603667220 */ /* 0x040fe40000410000 */
[----:B------:R-:W-:Y:S02]  /*8d10*/  FMUL.FTZ R103, R3, R103 ;  /* 0x0000006703677220 */ /* 0x000fe40000410000 */
[C---:B------:R-:W-:Y:S03]  /*8d20*/  FMUL.FTZ R104, R166.reuse, R104 ;  /* 0x00000068a6687220 */ /* 0x040fe60000410000 */
[----:B------:R-:W-:Y:S02]  /*8d30*/  FMUL.FTZ R105, R166, R105 ;  /* 0x00000069a6697220 */ /* 0x000fe40000410000 */
[C---:B-1----:R-:W-:Y:S03]  /*8d40*/  HMMA.16816.F32.BF16 R100, R168.reuse, R132, R100 ;  /* 0x00000084a864723c */ /* 0x042fe60000041864 */
[--C-:B----4-:R-:W-:Y:S02]  /*8d50*/  FFMA.FTZ R144, R175, c[0x0][0x2d0], -R207.reuse ;  /* 0x0000b400af907a23 */ /* 0x110fe400000108cf */
[C---:B------:R-:W-:Y:S02]  /*8d60*/  FMUL.FTZ R106, R3.reuse, R106 ;  /* 0x0000006a036a7220 */ /* 0x040fe40000410000 */
[----:B------:R-:W-:Y:S01]  /*8d70*/  FFMA.FTZ R132, R190, c[0x0][0x2d0], -R207 ;  /* 0x0000b400be847a23 */ /* 0x000fe200000108cf */
[----:B------:R1:W-:Y:S01]  /*8d80*/  MUFU.EX2 R175, R144 ;  /* 0x0000009000af7308 */ /* 0x0003e20000000800 */
[C---:B------:R-:W-:Y:S01]  /*8d90*/  FMUL.FTZ R107, R3.reuse, R107 ;  /* 0x0000006b036b7220 */ /* 0x040fe20000410000 */
[----:B--2---:R-:W2:Y:S02]  /*8da0*/  LDSM.16.MT88.4 R140, [R225+0x6000] ;  /* 0x00600000e18c783b */ /* 0x004ea40000004200 */
[C---:B------:R-:W-:Y:S02]  /*8db0*/  FMUL.FTZ R108, R166.reuse, R108 ;  /* 0x0000006ca66c7220 */ /* 0x040fe40000410000 */
[C---:B------:R-:W-:Y:S02]  /*8dc0*/  FMUL.FTZ R109, R166.reuse, R109 ;  /* 0x0000006da66d7220 */ /* 0x040fe40000410000 */
[C---:B------:R-:W-:Y:S02]  /*8dd0*/  HMMA.16816.F32.BF16 R104, R168.reuse, R134, R104 ;  /* 0x00000086a868723c */ /* 0x040fe40000041868 */
[----:B------:R4:W2:Y:S01]  /*8de0*/  MUFU.EX2 R190, R132 ;  /* 0x0000008400be7308 */ /* 0x0008a20000000800 */
[C---:B------:R-:W-:Y:S02]  /*8df0*/  FMUL.FTZ R110, R3.reuse, R110 ;  /* 0x0000006e036e7220 */ /* 0x040fe40000410000 */
[C---:B------:R-:W-:Y:S02]  /*8e00*/  FMUL.FTZ R111, R3.reuse, R111 ;  /* 0x0000006f036f7220 */ /* 0x040fe40000410000 */
[C---:B------:R-:W-:Y:S02]  /*8e10*/  FMUL.FTZ R112, R166.reuse, R112 ;  /* 0x00000070a6707220 */ /* 0x040fe40000410000 */
[----:B------:R-:W-:Y:S03]  /*8e20*/  FMUL.FTZ R113, R166, R113 ;  /* 0x00000071a6717220 */ /* 0x000fe60000410000 */
[C---:B------:R-:W-:Y:S03]  /*8e30*/  HMMA.16816.F32.BF16 R108, R168.reuse, R136, R108 ;  /* 0x00000088a86c723c */ /* 0x040fe6000004186c */
[----:B------:R-:W-:Y:S02]  /*8e40*/  FMUL.FTZ R114, R3, R114 ;  /* 0x0000007203727220 */ /* 0x000fe40000410000 */
[--C-:B-1----:R-:W-:Y:S02]  /*8e50*/  FFMA.FTZ R144, R177, c[0x0][0x2d0], -R191.reuse ;  /* 0x0000b400b1907a23 */ /* 0x102fe400000108bf */
[----:B------:R-:W-:Y:S02]  /*8e60*/  FFMA.FTZ R136, R194, c[0x0][0x2d0], -R191 ;  /* 0x0000b400c2887a23 */ /* 0x000fe400000108bf */
[----:B------:R1:W-:Y:S03]  /*8e70*/  MUFU.EX2 R177, R144 ;  /* 0x0000009000b17308 */ /* 0x0003e60000000800 */
[C---:B------:R-:W-:Y:S01]  /*8e80*/  FMUL.FTZ R115, R3.reuse, R115 ;  /* 0x0000007303737220 */ /* 0x040fe20000410000 */
[----:B----4-:R-:W4:Y:S01]  /*8e90*/  LDSM.16.MT88.4 R132, [R224+0x6000] ;  /* 0x00600000e084783b */ /* 0x010f220000004200 */
[C---:B------:R-:W-:Y:S02]  /*8ea0*/  FMUL.FTZ R116, R166.reuse, R116 ;  /* 0x00000074a6747220 */ /* 0x040fe40000410000 */
[C---:B------:R-:W-:Y:S03]  /*8eb0*/  FMUL.FTZ R117, R166.reuse, R117 ;  /* 0x00000075a6757220 */ /* 0x040fe60000410000 */
[C---:B------:R-:W-:Y:S01]  /*8ec0*/  HMMA.16816.F32.BF16 R112, R168.reuse, R138, R112 ;  /* 0x0000008aa870723c */ /* 0x040fe20000041870 */
[----:B------:R3:W3:Y:S02]  /*8ed0*/  MUFU.EX2 R194, R136 ;  /* 0x0000008800c27308 */ /* 0x0006e40000000800 */
[C---:B------:R-:W-:Y:S02]  /*8ee0*/  FMUL.FTZ R118, R3.reuse, R118 ;  /* 0x0000007603767220 */ /* 0x040fe40000410000 */
[C---:B------:R-:W-:Y:S02]  /*8ef0*/  FMUL.FTZ R119, R3.reuse, R119 ;  /* 0x0000007703777220 */ /* 0x040fe40000410000 */
[C---:B------:R-:W-:Y:S02]  /*8f00*/  FMUL.FTZ R120, R166.reuse, R120 ;  /* 0x00000078a6787220 */ /* 0x040fe40000410000 */
[----:B------:R-:W-:Y:S03]  /*8f10*/  FMUL.FTZ R121, R166, R121 ;  /* 0x00000079a6797220 */ /* 0x000fe60000410000 */
[C---:B--2---:R-:W-:Y:S03]  /*8f20*/  HMMA.16816.F32.BF16 R116, R168.reuse, R140, R116 ;  /* 0x0000008ca874723c */ /* 0x044fe60000041874 */
[C---:B------:R-:W-:Y:S02]  /*8f30*/  FMUL.FTZ R122, R3.reuse, R122 ;  /* 0x0000007a037a7220 */ /* 0x040fe40000410000 */
[C---:B------:R-:W-:Y:S02]  /*8f40*/  FMUL.FTZ R123, R3.reuse, R123 ;  /* 0x0000007b037b7220 */ /* 0x040fe40000410000 */
[----:B-1----:R-:W-:Y:S02]  /*8f50*/  FFMA.FTZ R144, R198, c[0x0][0x2d0], -R207 ;  /* 0x0000b400c6907a23 */ /* 0x002fe400000108cf */
[----:B------:R-:W-:Y:S02]  /*8f60*/  FFMA.FTZ R150, R184, c[0x0][0x2d0], -R191 ;  /* 0x0000b400b8967a23 */ /* 0x000fe400000108bf */
[----:B------:R1:W2:Y:S01]  /*8f70*/  MUFU.EX2 R198, R144 ;  /* 0x0000009000c67308 */ /* 0x0002a20000000800 */
[C---:B------:R-:W-:Y:S01]  /*8f80*/  HMMA.16816.F32.BF16 R120, R168.reuse, R142, R120 ;  /* 0x0000008ea878723c */ /* 0x040fe20000041878 */
[----:B---3--:R-:W3:Y:S02]  /*8f90*/  LDSM.16.MT88.4 R136, [R227+0x800] ;  /* 0x00080000e388783b */ /* 0x008ee40000004200 */
[C---:B------:R-:W-:Y:S02]  /*8fa0*/  FMUL.FTZ R124, R166.reuse, R124 ;  /* 0x0000007ca67c7220 */ /* 0x040fe40000410000 */
[C---:B------:R-:W-:Y:S02]  /*8fb0*/  FMUL.FTZ R125, R166.reuse, R125 ;  /* 0x0000007da67d7220 */ /* 0x040fe40000410000 */
[C---:B------:R-:W-:Y:S01]  /*8fc0*/  FMUL.FTZ R126, R3.reuse, R126 ;  /* 0x0000007e037e7220 */ /* 0x040fe20000410000 */
[----:B------:R-:W3:Y:S01]  /*8fd0*/  LDSM.16.MT88.4 R140, [R226+0x800] ;  /* 0x00080000e28c783b */ /* 0x000ee20000004200 */
[----:B------:R-:W-:Y:S03]  /*8fe0*/  FMUL.FTZ R127, R3, R127 ;  /* 0x0000007f037f7220 */ /* 0x000fe60000410000 */
[----:B------:R-:W-:Y:S02]  /*8ff0*/  FFMA.FTZ R155, R193, c[0x0][0x2d0], -R207 ;  /* 0x0000b400c19b7a23 */ /* 0x000fe400000108cf */
[--C-:B------:R-:W-:Y:S02]  /*9000*/  FFMA.FTZ R153, R183, c[0x0][0x2d0], -R191.reuse ;  /* 0x0000b400b7997a23 */ /* 0x100fe400000108bf */
[C---:B----4-:R-:W-:Y:S01]  /*9010*/  HMMA.16816.F32.BF16 R124, R168.reuse, R132, R124 ;  /* 0x00000084a87c723c */ /* 0x050fe2000004187c */
[----:B------:R4:W-:Y:S02]  /*9020*/  MUFU.EX2 R193, R155 ;  /* 0x0000009b00c17308 */ /* 0x0009e40000000800 */
[C---:B------:R-:W-:Y:S02]  /*9030*/  FMUL.FTZ R128, R166.reuse, R128 ;  /* 0x00000080a6807220 */ /* 0x040fe40000410000 */
[----:B------:R-:W-:Y:S02]  /*9040*/  FMUL.FTZ R129, R166, R129 ;  /* 0x00000081a6817220 */ /* 0x000fe40000410000 */
[C---:B------:R-:W-:Y:S01]  /*9050*/  FMUL.FTZ R130, R3.reuse, R130 ;  /* 0x0000008203827220 */ /* 0x040fe20000410000 */
[----:B-1----:R-:W1:Y:S01]  /*9060*/  LDSM.16.MT88.4 R144, [R225+0x800] ;  /* 0x00080000e190783b */ /* 0x002e620000004200 */
[C---:B------:R-:W-:Y:S02]  /*9070*/  FMUL.FTZ R131, R3.reuse, R131 ;  /* 0x0000008303837220 */ /* 0x040fe40000410000 */
[----:B------:R3:W-:Y:S01]  /*9080*/  MUFU.EX2 R183, R153 ;  /* 0x0000009900b77308 */ /* 0x0007e20000000800 */
[----:B------:R-:W-:Y:S01]  /*9090*/  F2FP.BF16.PACK_AB R132, R186, R173 ;  /* 0x000000adba84723e */ /* 0x000fe200000010ff */
[----:B------:R-:W-:Y:S01]  /*90a0*/  FFMA.FTZ R206, R3, R160, R206 ;  /* 0x000000a003ce7223 */ /* 0x000fe200000100ce */
[----:B------:R-:W-:Y:S01]  /*90b0*/  F2FP.BF16.PACK_AB R133, R190, R175 ;  /* 0x000000afbe85723e */ /* 0x000fe200000010ff */
[----:B------:R-:W-:Y:S01]  /*90c0*/  FFMA.FTZ R152, R180, c[0x0][0x2d0], -R191 ;  /* 0x0000b400b4987a23 */ /* 0x000fe200000108bf */
[----:B------:R-:W-:Y:S03]  /*90d0*/  HMMA.16816.F32.BF16 R128, R168, R134, R128 ;  /* 0x00000086a880723c */ /* 0x000fe60000041880 */
[----:B------:R-:W-:Y:S02]  /*90e0*/  FADD.FTZ R167, R167, R206 ;  /* 0x000000cea7a77221 */ /* 0x000fe40000010000 */
[----:B------:R-:W-:Y:S01]  /*90f0*/  MUFU.EX2 R168, R149 ;  /* 0x0000009500a87308 */ /* 0x000fe20000000800 */
[----:B------:R-:W-:Y:S01]  /*9100*/  FFMA.FTZ R189, R166, R188, R189 ;  /* 0x000000bca6bd7223 */ /* 0x000fe200000100bd */
[----:B------:R-:W-:Y:S01]  /*9110*/  F2FP.BF16.PACK_AB R134, R194, R177 ;  /* 0x000000b1c286723e */ /* 0x000fe200000010ff */
[----:B------:R-:W-:Y:S01]  /*9120*/  FADD.FTZ R202, R202, R167 ;  /* 0x000000a7caca7221 */ /* 0x000fe20000010000 */
[----:B--2---:R-:W-:Y:S03]  /*9130*/  F2FP.BF16.PACK_AB R135, R198, R179 ;  /* 0x000000b3c687723e */ /* 0x004fe600000010ff */
[--C-:B----4-:R-:W-:Y:S02]  /*9140*/  FFMA.FTZ R155, R182, c[0x0][0x2d0], -R207.reuse ;  /* 0x0000b400b69b7a23 */ /* 0x110fe400000108cf */
[----:B------:R-:W-:Y:S01]  /*9150*/  FADD.FTZ R202, R201, R202 ;  /* 0x000000cac9ca7221 */ /* 0x000fe20000010000 */
[----:B------:R-:W-:Y:S01]  /*9160*/  MUFU.EX2 R171, R148 ;  /* 0x0000009400ab7308 */ /* 0x000fe20000000800 */
[C---:B---3--:R-:W-:Y:S05]  /*9170*/  HMMA.16816.F32.BF16 R4, R132.reuse, R136, R4 ;  /* 0x000000888404723c */ /* 0x048fea0000041804 */
[----:B------:R-:W-:Y:S02]  /*9180*/  FFMA.FTZ R153, R174, c[0x0][0x2d0], -R207 ;  /* 0x0000b400ae997a23 */ /* 0x000fe400000108cf */
[----:B------:R-:W-:Y:S01]  /*9190*/  FADD.FTZ R205, R205, R189 ;  /* 0x000000bdcdcd7221 */ /* 0x000fe20000010000 */
[C---:B------:R-:W-:Y:S01]  /*91a0*/  HMMA.16816.F32.BF16 R8, R132.reuse, R138, R8 ;  /* 0x0000008a8408723c */ /* 0x040fe20000041808 */
[----:B------:R-:W2:Y:S01]  /*91b0*/  LDSM.16.MT88.4 R136, [R224+0x800] ;  /* 0x00080000e088783b */ /* 0x000ea20000004200 */
[----:B------:R-:W-:Y:S02]  /*91c0*/  MUFU.EX2 R174, R153 ;  /* 0x0000009900ae7308 */ /* 0x000fe40000000800 */
[----:B------:R-:W-:Y:S04]  /*91d0*/  FADD.FTZ R204, R204, R205 ;  /* 0x000000cdcccc7221 */ /* 0x000fe80000010000 */
[C---:B------:R-:W-:Y:S04]  /*91e0*/  HMMA.16816.F32.BF16 R12, R132.reuse, R140, R12 ;  /* 0x0000008c840c723c */ /* 0x040fe8000004180c */
[----:B------:R3:W-:Y:S01]  /*91f0*/  MUFU.EX2 R169, R150 ;  /* 0x0000009600a97308 */ /* 0x0007e20000000800 */
[----:B------:R-:W-:Y:S01]  /*9200*/  FADD.FTZ R204, R203, R204 ;  /* 0x000000cccbcc7221 */ /* 0x000fe20000010000 */
[----:B-----5:R-:W-:Y:S02]  /*9210*/  ISETP.GT.AND P0, PT, R192, R172, PT ;  /* 0x000000acc000720c */ /* 0x020fe40003f04270 */
[C---:B------:R-:W-:Y:S01]  /*9220*/  HMMA.16816.F32.BF16 R16, R132.reuse, R142, R16 ;  /* 0x0000008e8410723c */ /* 0x040fe20000041810 */
[----:B------:R-:W4:Y:S03]  /*9230*/  LDSM.16.MT88.4 R140, [R227+0x2800] ;  /* 0x00280000e38c783b */ /* 0x000f260000004200 */
[----:B------:R-:W-:Y:S02]  /*9240*/  FADD.FTZ R3, R173, R204 ;  /* 0x000000ccad037221 */ /* 0x000fe40000010000 */
[----:B------:R5:W-:Y:S02]  /*9250*/  MUFU.EX2 R170, R152 ;  /* 0x0000009800aa7308 */ /* 0x000be40000000800 */
[C---:B-1----:R-:W-:Y:S08]  /*9260*/  HMMA.16816.F32.BF16 R20, R132.reuse, R144, R20 ;  /* 0x000000908414723c */ /* 0x042ff00000041814 */
[C---:B------:R-:W-:Y:S01]  /*9270*/  HMMA.16816.F32.BF16 R24, R132.reuse, R146, R24 ;  /* 0x000000928418723c */ /* 0x040fe20000041818 */
[----:B------:R-:W1:Y:S03]  /*9280*/  LDSM.16.MT88.4 R144, [R226+0x2800] ;  /* 0x00280000e290783b */ /* 0x000e660000004200 */
[----:B---3--:R-:W-:Y:S04]  /*9290*/  FFMA.FTZ R150, R197, c[0x0][0x2d0], -R207 ;  /* 0x0000b400c5967a23 */ /* 0x008fe800000108cf */
[----:B------:R3:W-:Y:S01]  /*92a0*/  MUFU.EX2 R197, R150 ;  /* 0x0000009600c57308 */ /* 0x0007e20000000800 */
[C---:B--2---:R-:W-:Y:S03]  /*92b0*/  HMMA.16816.F32.BF16 R28, R132.reuse, R136, R28 ;  /* 0x00000088841c723c */ /* 0x044fe6000004181c */
[--C-:B-----5:R-:W-:Y:S05]  /*92c0*/  FFMA.FTZ R152, R195, c[0x0][0x2d0], -R191.reuse ;  /* 0x0000b400c3987a23 */ /* 0x120fea00000108bf */
[C---:B------:R-:W-:Y:S01]  /*92d0*/  HMMA.16816.F32.BF16 R32, R132.reuse, R138, R32 ;  /* 0x0000008a8420723c */ /* 0x040fe20000041820 */
[----:B------:R-:W2:Y:S01]  /*92e0*/  LDSM.16.MT88.4 R136, [R225+0x2800] ;  /* 0x00280000e188783b */ /* 0x000ea20000004200 */
[----:B------:R5:W-:Y:S06]  /*92f0*/  MUFU.EX2 R195, R152 ;  /* 0x0000009800c37308 */ /* 0x000bec0000000800 */
[C---:B----4-:R-:W-:Y:S01]  /*9300*/  HMMA.16816.F32.BF16 R36, R132.reuse, R140, R36 ;  /* 0x0000008c8424723c */ /* 0x050fe20000041824 */
[----:B---3--:R-:W-:Y:S07]  /*9310*/  LDSM.16.MT88.4 R148, [R224+0x1000] ;  /* 0x00100000e094783b */ /* 0x008fee0000004200 */
[C---:B------:R-:W-:Y:S01]  /*9320*/  HMMA.16816.F32.BF16 R40, R132.reuse, R142, R40 ;  /* 0x0000008e8428723c */ /* 0x040fe20000041828 */
[----:B------:R-:W3:Y:S07]  /*9330*/  LDSM.16.MT88.4 R140, [R224+0x2800] ;  /* 0x00280000e08c783b */ /* 0x000eee0000004200 */
[C---:B-1----:R-:W-:Y:S04]  /*9340*/  HMMA.16816.F32.BF16 R44, R132.reuse, R144, R44 ;  /* 0x00000090842c723c */ /* 0x042fe8000004182c */
[--C-:B-----5:R-:W-:Y:S02]  /*9350*/  FFMA.FTZ R152, R185, c[0x0][0x2d0], -R191.reuse ;  /* 0x0000b400b9987a23 */ /* 0x120fe400000108bf */
[----:B------:R-:W-:Y:S01]  /*9360*/  MUFU.EX2 R185, R155 ;  /* 0x0000009b00b97308 */ /* 0x000fe20000000800 */
[----:B------:R-:W-:Y:S01]  /*9370*/  FFMA.FTZ R191, R187, c[0x0][0x2d0], -R191 ;  /* 0x0000b400bbbf7a23 */ /* 0x000fe200000108bf */
[C---:B------:R-:W-:Y:S01]  /*9380*/  HMMA.16816.F32.BF16 R48, R132.reuse, R146, R48 ;  /* 0x000000928430723c */ /* 0x040fe20000041830 */
[----:B------:R-:W1:Y:S07]  /*9390*/  LDSM.16.MT88.4 R144, [R227+0x4800] ;  /* 0x00480000e390783b */ /* 0x000e6e0000004200 */
[----:B------:R4:W-:Y:S01]  /*93a0*/  MUFU.EX2 R182, R152 ;  /* 0x0000009800b67308 */ /* 0x0009e20000000800 */
[C---:B--2---:R-:W-:Y:S08]  /*93b0*/  HMMA.16816.F32.BF16 R52, R132.reuse, R136, R52 ;  /* 0x000000888434723c */ /* 0x044ff00000041834 */
[C---:B------:R-:W-:Y:S01]  /*93c0*/  HMMA.16816.F32.BF16 R56, R132.reuse, R138, R56 ;  /* 0x0000008a8438723c */ /* 0x040fe20000041838 */
[----:B------:R-:W2:Y:S01]  /*93d0*/  LDSM.16.MT88.4 R136, [R226+0x4800] ;  /* 0x00480000e288783b */ /* 0x000ea20000004200 */
[----:B------:R-:W5:Y:S06]  /*93e0*/  MUFU.EX2 R191, R191 ;  /* 0x000000bf00bf7308 */ /* 0x000f6c0000000800 */
[C---:B---3--:R-:W-:Y:S01]  /*93f0*/  HMMA.16816.F32.BF16 R60, R132.reuse, R140, R60 ;  /* 0x0000008c843c723c */ /* 0x048fe2000004183c */
[----:B----4-:R-:W-:Y:S07]  /*9400*/  LDSM.16.MT88.4 R152, [R224+0x1800] ;  /* 0x00180000e098783b */ /* 0x010fee0000004200 */
[C---:B------:R-:W-:Y:S01]  /*9410*/  HMMA.16816.F32.BF16 R64, R132.reuse, R142, R64 ;  /* 0x0000008e8440723c */ /* 0x040fe20000041840 */
[----:B------:R-:W3:Y:S03]  /*9420*/  LDSM.16.MT88.4 R140, [R225+0x4800] ;  /* 0x00480000e18c783b */ /* 0x000ee60000004200 */
[----:B-----5:R-:W-:Y:S04]  /*9430*/  F2FP.BF16.PACK_AB R166, R191, R182 ;  /* 0x000000b6bfa6723e */ /* 0x020fe800000010ff */
        /* <DEDUP_REMOVED lines=64> */
[C---:B---3--:R-:W-:Y:S07]  /*9840*/  HMMA.16816.F32.BF16 R100, R132.reuse, R140, R100 ;  /* 0x0000008c8464723c */ /* 0x048fee0000041864 */
[--C-:B------:R-:W-:Y:S01]  /*9850*/  FFMA.FTZ R140, R178, c[0x0][0x2d0], -R207.reuse ;  /* 0x0000b400b28c7a23 */ /* 0x100fe200000108cf */
[C---:B------:R-:W-:Y:S03]  /*9860*/  HMMA.16816.F32.BF16 R104, R132.reuse, R142, R104 ;  /* 0x0000008e8468723c */ /* 0x040fe60000041868 */
[----:B------:R3:W5:Y:S01]  /*9870*/  MUFU.EX2 R178, R140 ;  /* 0x0000008c00b27308 */ /* 0x0007620000000800 */
[----:B------:R-:W-:Y:S01]  /*9880*/  FFMA.FTZ R207, R164, c[0x0][0x2d0], -R207 ;  /* 0x0000b400a4cf7a23 */ /* 0x000fe200000108cf */
[----:B------:R-:W-:Y:S03]  /*9890*/  F2FP.BF16.PACK_AB R164, R183, R181 ;  /* 0x000000b5b7a4723e */ /* 0x000fe600000010ff */
[C---:B-1----:R-:W-:Y:S05]  /*98a0*/  HMMA.16816.F32.BF16 R108, R132.reuse, R144, R108 ;  /* 0x00000090846c723c */ /* 0x042fea000004186c */
[----:B------:R-:W1:Y:S03]  /*98b0*/  MUFU.EX2 R207, R207 ;  /* 0x000000cf00cf7308 */ /* 0x000e660000000800 */
[C---:B------:R-:W-:Y:S01]  /*98c0*/  HMMA.16816.F32.BF16 R112, R132.reuse, R146, R112 ;  /* 0x000000928470723c */ /* 0x040fe20000041870 */
[----:B------:R-:W-:Y:S07]  /*98d0*/  LDSM.16.MT88.4 R144, [R225+0x1800] ;  /* 0x00180000e190783b */ /* 0x000fee0000004200 */
[C---:B--2---:R-:W-:Y:S01]  /*98e0*/  HMMA.16816.F32.BF16 R116, R132.reuse, R136, R116 ;  /* 0x000000888474723c */ /* 0x044fe20000041874 */
[----:B---3--:R-:W2:Y:S03]  /*98f0*/  LDSM.16.MT88.4 R140, [R226+0x1800] ;  /* 0x00180000e28c783b */ /* 0x008ea60000004200 */
[----:B-----5:R-:W-:Y:S04]  /*9900*/  F2FP.BF16.PACK_AB R165, R178, R185 ;  /* 0x000000b9b2a5723e */ /* 0x020fe800000010ff */
[C---:B------:R-:W-:Y:S04]  /*9910*/  HMMA.16816.F32.BF16 R120, R132.reuse, R138, R120 ;  /* 0x0000008a8478723c */ /* 0x040fe80000041878 */
[----:B-1----:R-:W-:Y:S04]  /*9920*/  F2FP.BF16.PACK_AB R167, R207, R174 ;  /* 0x000000aecfa7723e */ /* 0x002fe800000010ff */
[C---:B----4-:R-:W-:Y:S08]  /*9930*/  HMMA.16816.F32.BF16 R124, R132.reuse, R148, R124 ;  /* 0x00000094847c723c */ /* 0x050ff0000004187c */
[----:B------:R-:W-:Y:S08]  /*9940*/  HMMA.16816.F32.BF16 R128, R132, R150, R128 ;  /* 0x000000968480723c */ /* 0x000ff00000041880 */
[C---:B------:R-:W-:Y:S01]  /*9950*/  HMMA.16816.F32.BF16 R160, R164.reuse, R156, R4 ;  /* 0x0000009ca4a0723c */ /* 0x040fe20000041804 */
[----:B------:R-:W1:Y:S07]  /*9960*/  LDSM.16.MT88.4 R4, [R227+0x3800] ;  /* 0x00380000e304783b */ /* 0x000e6e0000004200 */
[C---:B------:R-:W-:Y:S01]  /*9970*/  HMMA.16816.F32.BF16 R156, R164.reuse, R158, R8 ;  /* 0x0000009ea49c723c */ /* 0x040fe20000041808 */
[----:B------:R-:W3:Y:S07]  /*9980*/  LDSM.16.MT88.4 R8, [R226+0x3800] ;  /* 0x00380000e208783b */ /* 0x000eee0000004200 */
[C---:B--2---:R-:W-:Y:S01]  /*9990*/  HMMA.16816.F32.BF16 R132, R164.reuse, R140, R12 ;  /* 0x0000008ca484723c */ /* 0x044fe2000004180c */
[----:B------:R-:W2:Y:S07]  /*99a0*/  LDSM.16.MT88.4 R12, [R225+0x3800] ;  /* 0x00380000e10c783b */ /* 0x000eae0000004200 */
        /* <DEDUP_REMOVED lines=26> */
[C---:B---3--:R-:W-:Y:S07]  /*9b50*/  HMMA.16816.F32.BF16 R84, R164.reuse, R8, R84 ;  /* 0x00000008a454723c */ /* 0x048fee0000041854 */
[----:B------:R-:W-:Y:S01]  /*9b60*/  FADD.FTZ R9, R175, R202 ;  /* 0x000000caaf097221 */ /* 0x000fe20000010000 */
[C---:B------:R-:W-:Y:S04]  /*9b70*/  HMMA.16816.F32.BF16 R88, R164.reuse, R10, R88 ;  /* 0x0000000aa458723c */ /* 0x040fe80000041858 */
[----:B------:R-:W-:Y:S03]  /*9b80*/  FADD.FTZ R8, R186, R3 ;  /* 0x00000003ba087221 */ /* 0x000fe60000010000 */
[----:B------:R-:W-:Y:S01]  /*9b90*/  FADD.FTZ R10, R190, R9 ;  /* 0x00000009be0a7221 */ /* 0x000fe20000010000 */
[C---:B--2---:R-:W-:Y:S04]  /*9ba0*/  HMMA.16816.F32.BF16 R92, R164.reuse, R12, R92 ;  /* 0x0000000ca45c723c */ /* 0x044fe8000004185c */
        /* <DEDUP_REMOVED lines=15> */
[----:B------:R-:W-:Y:S04]  /*9ca0*/  FADD.FTZ R10, R193, R10 ;  /* 0x0000000ac10a7221 */ /* 0x000fe80000010000 */
[C---:B-----5:R-:W-:Y:S04]  /*9cb0*/  HMMA.16816.F32.BF16 R116, R164.reuse, R20, R116 ;  /* 0x00000014a474723c */ /* 0x060fe80000041874 */
[----:B------:R-:W-:Y:S04]  /*9cc0*/  FADD.FTZ R3, R185, R10 ;  /* 0x0000000ab9037221 */ /* 0x000fe80000010000 */
[C---:B------:R-:W-:Y:S04]  /*9cd0*/  HMMA.16816.F32.BF16 R120, R164.reuse, R22, R120 ;  /* 0x00000016a478723c */ /* 0x040fe80000041878 */
[----:B------:R-:W-:Y:S04]  /*9ce0*/  FADD.FTZ R3, R178, R3 ;  /* 0x00000003b2037221 */ /* 0x000fe80000010000 */
[C---:B-1----:R-:W-:Y:S07]  /*9cf0*/  HMMA.16816.F32.BF16 R124, R164.reuse, R4, R124 ;  /* 0x00000004a47c723c */ /* 0x042fee000004187c */
[----:B------:R-:W-:Y:S01]  /*9d00*/  FADD.FTZ R4, R195, R8 ;  /* 0x00000008c3047221 */ /* 0x000fe20000010000 */
[----:B------:R-:W-:Y:S04]  /*9d10*/  HMMA.16816.F32.BF16 R128, R164, R6, R128 ;  /* 0x00000006a480723c */ /* 0x000fe80000041880 */
[----:B------:R-:W-:Y:S03]  /*9d20*/  FADD.FTZ R4, R181, R4 ;  /* 0x00000004b5047221 */ /* 0x000fe60000010000 */
[----:B------:R-:W-:Y:S01]  /*9d30*/  FADD.FTZ R6, R174, R3 ;  /* 0x00000003ae067221 */ /* 0x000fe20000010000 */
[----:B------:R-:W-:Y:S01]  /*9d40*/  MOV R165, R2 ;  /* 0x0000000200a57202 */ /* 0x000fe20000000f00 */
[----:B------:R-:W-:Y:S03]  /*9d50*/  FADD.FTZ R5, R183, R4 ;  /* 0x00000004b7057221 */ /* 0x000fe60000010000 */
[----:B------:R-:W-:Y:S02]  /*9d60*/  FADD.FTZ R3, R207, R6 ;  /* 0x00000006cf037221 */ /* 0x000fe40000010000 */
[----:B------:R-:W-:Y:S04]  /*9d70*/  FADD.FTZ R4, R182, R5 ;  /* 0x00000005b6047221 */ /* 0x000fe80000010000 */
[----:B------:R-:W-:Y:S05]  /*9d80*/  FADD.FTZ R4, R191, R4 ;  /* 0x00000004bf047221 */ /* 0x000fea0000010000 */
[----:B------:R-:W-:Y:S06]  /*9d90*/  STL [R1+0x70], R4 ;  /* 0x0000700401007387 */ /* 0x000fec0000100800 */
[----:B------:R1:W-:Y:S06]  /*9da0*/  STL [R1+0x58], R3 ;  /* 0x0000580301007387 */ /* 0x0003ec0000100800 */
[----:B------:R2:W-:Y:S01]  /*9db0*/  STL [R1+0x80], R200 ;  /* 0x000080c801007387 */ /* 0x0005e20000100800 */
[----:B-1----:R-:W-:Y:S01]  /*9dc0*/  MOV R3, R0 ;  /* 0x0000000000037202 */ /* 0x002fe20000000f00 */
[----:B------:R-:W-:-:S05]  /*9dd0*/  @P0 BRA `(.L_x_4814) ;  /* 0xffffc63000000947 */ /* 0x000fca000383ffff */
.L_x_4813:
[----:B-1----:R-:W3:Y:S02]  /*9de0*/  LDL R4, [R1+0x4c] ;  /* 0x00004c0001047983 */ /* 0x002ee40000100800 */
[----:B---3--:R-:W-:-:S13]  /*9df0*/  ISETP.GE.AND P0, PT, R200, R4, PT ;  /* 0x00000004c800720c */ /* 0x008fda0003f06270 */
[----:B------:R-:W-:Y:S05]  /*9e00*/  @!P0 BRA `(.L_x_4815) ;  /* 0x000033b000008947 */ /* 0x000fea0003800000 */
[----:B------:R-:W-:Y:S02]  /*9e10*/  MOV R3, R2 ;  /* 0x0000000200037202 */ /* 0x000fe40000000f00 */
[----:B------:R-:W-:Y:S02]  /*9e20*/  MOV R165, R0 ;  /* 0x0000000000a57202 */ /* 0x000fe40000000f00 */
.L_x_4816:
[----:B------:R-:W3:Y:S01]  /*9e30*/  LDL.64 R166, [R1+0x60] ;  /* 0x0000600001a67983 */ /* 0x000ee20000100a00 */
[----:B------:R-:W-:Y:S01]  /*9e40*/  SHF.R.S32.HI R5, RZ, 0x1f, R200 ;  /* 0x0000001fff057819 */ /* 0x000fe200000114c8 */
[----:B------:R-:W-:Y:S04]  /*9e50*/  DEPBAR.LE SB0, 0x0 ;  /* 0x000080000000791a */ /* 0x000fe80000000000 */
[----:B------:R-:W-:Y:S01]  /*9e60*/  WARPSYNC 0xffffffff ;  /* 0xffffffff00007948 */ /* 0x000fe20003800000 */
[----:B------:R-:W-:Y:S01]  /*9e70*/  BAR.SYNC.DEFER_BLOCKING 0x0 ;  /* 0x0000000000007b1d */ /* 0x000fe20000010000 */
[----:B------:R-:W-:Y:S01]  /*9e80*/  IMAD R5, R5, c[0x0][0x208], RZ ;  /* 0x0000820005057a24 */ /* 0x000fe200078e02ff */
[----:B------:R-:W-:Y:S01]  /*9e90*/  MOV R21, c[0x0][0x208] ;  /* 0x0000820000157a02 */ /* 0x000fe20000000f00 */
[C---:B------:R-:W-:Y:S01]  /*9ea0*/  IMAD.WIDE.U32 R8, R200.reuse, c[0x0][0x208], RZ ;  /* 0x00008200c8087a25 */ /* 0x040fe200078e00ff */
[----:B------:R-:W-:Y:S03]  /*9eb0*/  MOV R14, c[0x0][0x20c] ;  /* 0x00008300000e7a02 */ /* 0x000fe60000000f00 */
[----:B------:R-:W-:Y:S01]  /*9ec0*/  IMAD R5, R200, c[0x0][0x20c], R5 ;  /* 0x00008300c8057a24 */ /* 0x000fe200078e0205 */
[C---:B------:R-:W-:Y:S04]  /*9ed0*/  SHF.L.U32 R7, R8.reuse, 0x6, RZ ;  /* 0x0000000608077819 */ /* 0x040fe800000006ff */
[----:B------:R-:W-:Y:S04]  /*9ee0*/  IADD3 R5, R9, R5, RZ ;  /* 0x0000000509057210 */ /* 0x000fe80007ffe0ff */
[----:B------:R-:W-:Y:S01]  /*9ef0*/  SHF.L.U64.HI R5, R8, 0x6, R5 ;  /* 0x0000000608057819 */ /* 0x000fe20000010205 */
[----:B------:R-:W-:Y:S06]  /*9f00*/  LDSM.16.M88.4 R32, [R234] ;  /* 0x00000000ea20783b */ /* 0x000fec0000000200 */
[----:B------:R-:W-:Y:S06]  /*9f10*/  LDSM.16.M88.4 R16, [R233+0x800] ;  /* 0x00080000e910783b */ /* 0x000fec0000000200 */
[----:B------:R-:W-:Y:S06]  /*9f20*/  LDSM.16.M88.4 R24, [R233+0x1000] ;  /* 0x00100000e918783b */ /* 0x000fec0000000200 */
[----:B------:R-:W-:Y:S06]  /*9f30*/  LDSM.16.M88.4 R168, [R233+0x1800] ;  /* 0x00180000e9a8783b */ /* 0x000fec0000000200 */
[----:B------:R-:W-:Y:S06]  /*9f40*/  LDSM.16.M88.4 R172, [R232] ;  /* 0x00000000e8ac783b */ /* 0x000fec0000000200 */
[----:B------:R-:W-:Y:S06]  /*9f50*/  LDSM.16.M88.4 R176, [R231] ;  /* 0x00000000e7b0783b */ /* 0x000fec0000000200 */
[----:B------:R-:W-:Y:S06]  /*9f60*/  LDSM.16.M88.4 R180, [R223] ;  /* 0x00000000dfb4783b */ /* 0x000fec0000000200 */
[----:B------:R-:W-:Y:S06]  /*9f70*/  LDSM.16.M88.4 R184, [R222] ;  /* 0x00000000deb8783b */ /* 0x000fec0000000200 */
[----:B------:R-:W-:Y:S06]  /*9f80*/  LDSM.16.M88.4 R188, [R221] ;  /* 0x00000000ddbc783b */ /* 0x000fec0000000200 */
[----:B------:R-:W4:Y:S06]  /*9f90*/  LDL R197, [R1+0x4c] ;  /* 0x00004c0001c57983 */ /* 0x000f2c0000100800 */
[----:B------:R-:W5:Y:S06]  /*9fa0*/  LDL.64 R198, [R1+0x68] ;  /* 0x0000680001c67983 */ /* 0x000f6c0000100a00 */
[----:B--2---:R-:W2:Y:S01]  /*9fb0*/  LDL R196, [R1+0x48] ;  /* 0x0000480001c47983 */ /* 0x004ea20000100800 */
[C---:B---3--:R-:W-:Y:S02]  /*9fc0*/  IADD3 R20, P0, R166.reuse, 0x40, RZ ;  /* 0x00000040a6147810 */ /* 0x048fe40007f1e0ff */
[C---:B------:R-:W-:Y:S02]  /*9fd0*/  IADD3 R11, P6, R7.reuse, R166, RZ ;  /* 0x000000a6070b7210 */ /* 0x040fe40007fde0ff */
[----:B------:R-:W-:Y:S02]  /*9fe0*/  IADD3 R9, P1, R7, R20, RZ ;  /* 0x0000001407097210 */ /* 0x000fe40007f3e0ff */
[-C--:B------:R-:W-:Y:S02]  /*9ff0*/  IADD3.X R4, RZ, R238.reuse, RZ, P0, !PT ;  /* 0x000000eeff047210 */ /* 0x080fe400007fe4ff */
[----:B------:R-:W-:Y:S02]  /*a000*/  LEA R22, P0, R11, c[0x0][0x1f8], 0x1 ;  /* 0x00007e000b167a11 */ /* 0x000fe400078008ff */
[----:B------:R-:W-:Y:S02]  /*a010*/  IADD3.X R2, R5, R238, RZ, P6, !PT ;  /* 0x000000ee05027210 */ /* 0x000fe400037fe4ff */
[----:B------:R-:W-:Y:S02]  /*a020*/  LEA R30, P6, R9, c[0x0][0x1f8], 0x1 ;  /* 0x00007e00091e7a11 */ /* 0x000fe400078c08ff */
[----:B------:R-:W-:Y:S02]  /*a030*/  IADD3.X R0, R5, R4, RZ, P1, !PT ;  /* 0x0000000405007210 */ /* 0x000fe40000ffe4ff */
[----:B------:R-:W-:Y:S02]  /*a040*/  LEA.HI.X R23, R11, c[0x0][0x1fc], R2, 0x1, P0 ;  /* 0x00007f000b177a11 */ /* 0x000fe400000f0c02 */
[----:B------:R-:W-:Y:S02]  /*a050*/  LEA.HI.X R31, R9, c[0x0][0x1fc], R0, 0x1, P6 ;  /* 0x00007f00091f7a11 */ /* 0x000fe400030f0c00 */
[----:B------:R-:W1:Y:S01]  /*a060*/  LDSM.16.M88.4 R8, [R233] ;  /* 0x00000000e908783b */ /* 0x000e620000000200 */
[C---:B------:R-:W-:Y:S04]  /*a070*/  IADD3 R12, P0, R166.reuse, 0x80, RZ ;  /* 0x00000080a60c7810 */ /* 0x040fe80007f1e0ff */
[----:B------:R-:W-:Y:S01]  /*a080*/  IADD3.X R6, RZ, R238, RZ, P0, !PT ;  /* 0x000000eeff067210 */ /* 0x000fe200007fe4ff */
[----:B------:R-:W-:Y:S01]  /*a090*/  @!PT LDS RZ, [RZ] ;  /* 0x00000000fffff984 */ /* 0x000fe20000000800 */
[----:B------:R-:W-:Y:S01]  /*a0a0*/  @!PT LDS RZ, [RZ] ;  /* 0x00000000fffff984 */ /* 0x000fe20000000800 */
[----:B------:R-:W-:Y:S01]  /*a0b0*/  @!PT LDS RZ, [RZ] ;  /* 0x00000000fffff984 */ /* 0x000fe20000000800 */
[----:B------:R3:W-:Y:S01]  /*a0c0*/  LDGSTS.E.BYPASS.LTC128B.128 [R249+0x100], [R22.64], !P5 ;  /* 0x0010000016f97fae */ /* 0x0007e2000e901d46 */
[----:B------:R-:W-:Y:S04]  /*a0d0*/  IADD3 R13, P1, R7, R12, RZ ;  /* 0x0000000c070d7210 */ /* 0x000fe80007f3e0ff */
[----:B------:R-:W-:Y:S01]  /*a0e0*/  LEA R28, P0, R13, c[0x0][0x1f8], 0x1 ;  /* 0x00007e000d1c7a11 */ /* 0x000fe200078008ff */
[----:B------:R1:W-:Y:S01]  /*a0f0*/  LDGSTS.E.BYPASS.LTC128B.128 [R249+0x2100], [R30.64], !P4 ;  /* 0x021000001ef97fae */ /* 0x0003e2000e101d46 */
[----:B------:R-:W-:Y:S04]  /*a100*/  IADD3.X R0, R5, R6, RZ, P1, !PT ;  /* 0x0000000605007210 */ /* 0x000fe80000ffe4ff */
[----:B------:R-:W-:Y:S02]  /*a110*/  LEA.HI.X R29, R13, c[0x0][0x1fc], R0, 0x1, P0 ;  /* 0x00007f000d1d7a11 */ /* 0x000fe400000f0c00 */
[----:B------:R-:W-:Y:S02]  /*a120*/  IADD3 R0, P0, R166, 0xc0, RZ ;  /* 0x000000c0a6007810 */ /* 0x000fe40007f1e0ff */
[----:B------:R-:W-:Y:S01]  /*a130*/  LEA R13, P1, R21, R7, 0x5 ;  /* 0x00000007150d7211 */ /* 0x000fe200078228ff */
[----:B------:R1:W-:Y:S01]  /*a140*/  LDGSTS.E.BYPASS.LTC128B.128 [R249+0x4100], [R28.64], !P3 ;  /* 0x041000001cf97fae */ /* 0x0003e2000d901d46 */
[----:B------:R-:W-:Y:S02]  /*a150*/  IADD3 R7, P6, R7, R0, RZ ;  /* 0x0000000007077210 */ /* 0x000fe40007fde0ff */
[----:B------:R-:W-:Y:S02]  /*a160*/  IADD3.X R2, RZ, R238, RZ, P0, !PT ;  /* 0x000000eeff027210 */ /* 0x000fe400007fe4ff */
[----:B------:R-:W-:Y:S02]  /*a170*/  LEA.HI.X R21, R21, R5, R14, 0x5, P1 ;  /* 0x0000000515157211 */ /* 0x000fe400008f2c0e */
[----:B------:R-:W-:Y:S02]  /*a180*/  IADD3.X R14, R5, R2, RZ, P6, !PT ;  /* 0x00000002050e7210 */ /* 0x000fe400037fe4ff */
[----:B------:R-:W-:Y:S02]  /*a190*/  IADD3 R5, P6, R13, R20, RZ ;  /* 0x000000140d057210 */ /* 0x000fe40007fde0ff */
[----:B---3--:R-:W-:Y:S02]  /*a1a0*/  LEA R22, P0, R7, c[0x0][0x1f8], 0x1 ;  /* 0x00007e0007167a11 */ /* 0x008fe400078008ff */
[----:B------:R-:W-:Y:S02]  /*a1b0*/  IADD3.X R4, R21, R4, RZ, P6, !PT ;  /* 0x0000000415047210 */ /* 0x000fe400037fe4ff */
[----:B------:R-:W-:Y:S02]  /*a1c0*/  LEA.HI.X R23, R7, c[0x0][0x1fc], R14, 0x1, P0 ;  /* 0x00007f0007177a11 */ /* 0x000fe400000f0c0e */
[----:B------:R-:W-:Y:S02]  /*a1d0*/  IADD3 R14, P1, R13, R166, RZ ;  /* 0x000000a60d0e7210 */ /* 0x000fe40007f3e0ff */
[----:B------:R-:W-:Y:S01]  /*a1e0*/  LEA R192, P6, R5, c[0x0][0x1f8], 0x1 ;  /* 0x00007e0005c07a11 */ /* 0x000fe200078c08ff */
[----:B------:R3:W-:Y:S01]  /*a1f0*/  LDGSTS.E.BYPASS.LTC128B.128 [R249+0x6100], [R22.64], !P2 ;  /* 0x0610000016f97fae */ /* 0x0007e2000d101d46 */
[----:B------:R-:W-:Y:S02]  /*a200*/  IADD3.X R7, R21, R238, RZ, P1, !PT ;  /* 0x000000ee15077210 */ /* 0x000fe40000ffe4ff */
[----:B------:R-:W-:Y:S02]  /*a210*/  LEA.HI.X R193, R5, c[0x0][0x1fc], R4, 0x1, P6 ;  /* 0x00007f0005c17a11 */ /* 0x000fe400030f0c04 */
[C---:B-1----:R-:W-:Y:S04]  /*a220*/  LEA R28, P0, R14.reuse, c[0x0][0x1f8], 0x1 ;  /* 0x00007e000e1c7a11 */ /* 0x042fe800078008ff */
[----:B------:R-:W-:Y:S02]  /*a230*/  LEA.HI.X R29, R14, c[0x0][0x1fc], R7, 0x1, P0 ;  /* 0x00007f000e1d7a11 */ /* 0x000fe400000f0c07 */
[C---:B------:R-:W-:Y:S02]  /*a240*/  IADD3 R7, P1, R13.reuse, R12, RZ ;  /* 0x0000000c0d077210 */ /* 0x040fe40007f3e0ff */
[----:B------:R-:W-:Y:S01]  /*a250*/  IADD3 R0, P0, R13, R0, RZ ;  /* 0x000000000d007210 */ /* 0x000fe20007f1e0ff */
[----:B------:R1:W-:Y:S01]  /*a260*/  LDGSTS.E.BYPASS.LTC128B.128 [R249+0x1100], [R28.64], !P5 ;  /* 0x011000001cf97fae */ /* 0x0003e2000e901d46 */
[----:B------:R-:W-:Y:S02]  /*a270*/  IADD3.X R6, R21, R6, RZ, P1, !PT ;  /* 0x0000000615067210 */ /* 0x000fe40000ffe4ff */
[----:B------:R-:W-:Y:S02]  /*a280*/  LEA R166, P1, R7, c[0x0][0x1f8], 0x1 ;  /* 0x00007e0007a67a11 */ /* 0x000fe400078208ff */
[----:B------:R-:W-:Y:S01]  /*a290*/  IADD3.X R21, R21, R2, RZ, P0, !PT ;  /* 0x0000000215157210 */ /* 0x000fe200007fe4ff */
[----:B------:R1:W-:Y:S01]  /*a2a0*/  LDGSTS.E.BYPASS.LTC128B.128 [R249+0x3100], [R192.64], !P4 ;  /* 0x03100000c0f97fae */ /* 0x0003e2000e101d46 */
[----:B------:R-:W-:Y:S02]  /*a2b0*/  LEA.HI.X R167, R7, c[0x0][0x1fc], R6, 0x1, P1 ;  /* 0x00007f0007a77a11 */ /* 0x000fe400008f0c06 */
[C---:B------:R-:W-:Y:S03]  /*a2c0*/  HMMA.16816.F32.BF16 R4, R32.reuse, R8, RZ ;  /* 0x000000082004723c */ /* 0x040fe600000418ff */
[----:B------:R1:W-:Y:S01]  /*a2d0*/  LDGSTS.E.BYPASS.LTC128B.128 [R249+0x5100], [R166.64], !P3 ;  /* 0x05100000a6f97fae */ /* 0x0003e2000d901d46 */
[----:B------:R-:W-:Y:S02]  /*a2e0*/  LEA R194, P0, R0, c[0x0][0x1f8], 0x1 ;  /* 0x00007e0000c27a11 */ /* 0x000fe400078008ff */
[----:B----4-:R-:W-:Y:S02]  /*a2f0*/  ISETP.GT.AND P6, PT, R200, R197, PT ;  /* 0x000000c5c800720c */ /* 0x010fe40003fc4270 */
[C---:B------:R-:W-:Y:S01]  /*a300*/  HMMA.16816.F32.BF16 R8, R32.reuse, R10, RZ ;  /* 0x0000000a2008723c */ /* 0x040fe200000418ff */
[----:B------:R-:W-:Y:S03]  /*a310*/  LEA.HI.X R195, R0, c[0x0][0x1fc], R21, 0x1, P0 ;  /* 0x00007f0000c37a11 */ /* 0x000fe600000f0c15 */
[----:B------:R-:W-:Y:S02]  /*a320*/  IADD3 R200, R200, -0x1, RZ ;  /* 0xffffffffc8c87810 */ /* 0x000fe40007ffe0ff */
[----:B------:R4:W-:Y:S02]  /*a330*/  LDGSTS.E.BYPASS.LTC128B.128 [R249+0x7100], [R194.64], !P2 ;  /* 0x07100000c2f97fae */ /* 0x0009e4000d101d46 */
[C---:B------:R-:W-:Y:S04]  /*a340*/  HMMA.16816.F32.BF16 R12, R32.reuse, R16, RZ ;  /* 0x00000010200c723c */ /* 0x040fe800000418ff */
[----:B------:R-:W0:Y:S04]  /*a350*/  LDGDEPBAR ;  /* 0x00000000000079af */ /* 0x000e280000000000 */
[C---:B------:R-:W-:Y:S08]  /*a360*/  HMMA.16816.F32.BF16 R16, R32.reuse, R18, RZ ;  /* 0x000000122010723c */ /* 0x040ff000000418ff */
[C---:B---3--:R-:W-:Y:S08]  /*a370*/  HMMA.16816.F32.BF16 R20, R32.reuse, R24, RZ ;  /* 0x000000182014723c */ /* 0x048ff000000418ff */
        /* <DEDUP_REMOVED lines=15> */
[----:B------:R-:W2:Y:S06]  /*a470*/  LDSM.16.M88.4 R172, [R229+0x1000] ;  /* 0x00100000e5ac783b */ /* 0x000eac0000000200 */
[----:B------:R-:W4:Y:S01]  /*a480*/  LDL.LU R191, [R1+0x70] ;  /* 0x0000700001bf7983 */ /* 0x000f220000300800 */
[C---:B-1----:R-:W-:Y:S08]  /*a490*/  HMMA.16816.F32.BF16 R4, R168.reuse, R176, R4 ;  /* 0x000000b0a804723c */ /* 0x042ff00000041804 */
[C---:B------:R-:W-:Y:S01]  /*a4a0*/  HMMA.16816.F32.BF16 R8, R168.reuse, R178, R8 ;  /* 0x000000b2a808723c */ /* 0x040fe20000041808 */
[----:B------:R-:W-:Y:S07]  /*a4b0*/  LDSM.16.M88.4 R176, [R220] ;  /* 0x00000000dcb0783b */ /* 0x000fee0000000200 */
[C---:B---3--:R-:W-:Y:S08]  /*a4c0*/  HMMA.16816.F32.BF16 R12, R168.reuse, R180, R12 ;  /* 0x000000b4a80c723c */ /* 0x048ff0000004180c */
[C---:B------:R-:W-:Y:S01]  /*a4d0*/  HMMA.16816.F32.BF16 R16, R168.reuse, R182, R16 ;  /* 0x000000b6a810723c */ /* 0x040fe20000041810 */
[----:B------:R-:W-:Y:S07]  /*a4e0*/  LDSM.16.M88.4 R180, [R220+0x800] ;  /* 0x00080000dcb4783b */ /* 0x000fee0000000200 */
[C---:B--2---:R-:W-:Y:S08]  /*a4f0*/  HMMA.16816.F32.BF16 R20, R168.reuse, R172, R20 ;  /* 0x000000aca814723c */ /* 0x044ff00000041814 */
[C---:B------:R-:W-:Y:S01]  /*a500*/  HMMA.16816.F32.BF16 R24, R168.reuse, R174, R24 ;  /* 0x000000aea818723c */ /* 0x040fe20000041818 */
[----:B------:R-:W1:Y:S07]  /*a510*/  LDSM.16.M88.4 R172, [R228] ;  /* 0x00000000e4ac783b */ /* 0x000e6e0000000200 */
[C---:B------:R-:W-:Y:S08]  /*a520*/  HMMA.16816.F32.BF16 R28, R168.reuse, R184, R28 ;  /* 0x000000b8a81c723c */ /* 0x040ff0000004181c */
        /* <DEDUP_REMOVED lines=157> */
[----:B------:R-:W3:Y:S06]  /*af00*/  LDSM.16.M88.4 R168, [R220+0x7000] ;  /* 0x00700000dca8783b */ /* 0x000eec0000000200 */
[----:B------:R-:W4:Y:S01]  /*af10*/  LDSM.16.M88.4 R184, [R220+0x7800] ;  /* 0x00780000dcb8783b */ /* 0x000f220000000200 */
[----:B------:R-:W-:Y:S04]  /*af20*/  DEPBAR.LE SB0, 0x0 ;  /* 0x000080000000791a */ /* 0x000fe80000000000 */
[C---:B-1----:R-:W-:Y:S01]  /*af30*/  HMMA.16816.F32.BF16 R4, R176.reuse, R180, R4 ;  /* 0x000000b4b004723c */ /* 0x042fe20000041804 */
[----:B------:R-:W-:Y:S06]  /*af40*/  BAR.SYNC.DEFER_BLOCKING 0x0 ;  /* 0x0000000000007b1d */ /* 0x000fec0000010000 */
[----:B------:R-:W-:Y:S01]  /*af50*/  @P6 SHF.R.S32.HI R180, RZ, 0x1f, R200 ;  /* 0x0000001fffb46819 */ /* 0x000fe200000114c8 */
[C---:B------:R-:W-:Y:S04]  /*af60*/  HMMA.16816.F32.BF16 R8, R176.reuse, R182, R8 ;  /* 0x000000b6b008723c */ /* 0x040fe80000041808 */
[----:B------:R-:W-:Y:S03]  /*af70*/  @P6 IMAD R180, R180, c[0x0][0x1e0], RZ ;  /* 0x00007800b4b46a24 */ /* 0x000fe600078e02ff */
[----:B------:R-:W-:Y:S01]  /*af80*/  @P6 MOV R182, c[0x0][0x1e0] ;  /* 0x0000780000b66a02 */ /* 0x000fe20000000f00 */
[C---:B--2---:R-:W-:Y:S01]  /*af90*/  HMMA.16816.F32.BF16 R12, R176.reuse, R172, R12 ;  /* 0x000000acb00c723c */ /* 0x044fe2000004180c */
[----:B------:R-:W-:Y:S03]  /*afa0*/  @P6 MOV R183, c[0x0][0x1e4] ;  /* 0x0000790000b76a02 */ /* 0x000fe60000000f00 */
[----:B------:R-:W-:Y:S04]  /*afb0*/  @P6 IMAD R180, R200, c[0x0][0x1e4], R180 ;  /* 0x00007900c8b46a24 */ /* 0x000fe800078e02b4 */
[C---:B------:R-:W-:Y:S04]  /*afc0*/  HMMA.16816.F32.BF16 R16, R176.reuse, R174, R16 ;  /* 0x000000aeb010723c */ /* 0x040fe80000041810 */
[----:B------:R-:W-:Y:S04]  /*afd0*/  FMNMX.FTZ R0, R4, R165, !PT ;  /* 0x000000a504007209 */ /* 0x000fe80007810000 */
[C---:B---3--:R-:W-:Y:S04]  /*afe0*/  HMMA.16816.F32.BF16 R20, R176.reuse, R168, R20 ;  /* 0x000000a8b014723c */ /* 0x048fe80000041814 */
[----:B------:R-:W-:Y:S02]  /*aff0*/  FMNMX.FTZ R167, R5, R0, !PT ;  /* 0x0000000005a77209 */ /* 0x000fe40007810000 */
[----:B------:R-:W-:Y:S02]  /*b000*/  FMNMX.FTZ R0, R6, R3, !PT ;  /* 0x0000000306007209 */ /* 0x000fe40007810000 */
[C---:B------:R-:W-:Y:S04]  /*b010*/  HMMA.16816.F32.BF16 R24, R176.reuse, R170, R24 ;  /* 0x000000aab018723c */ /* 0x040fe80000041818 */
[----:B------:R-:W-:Y:S02]  /*b020*/  FMNMX.FTZ R2, R8, R167, !PT ;  /* 0x000000a708027209 */ /* 0x000fe40007810000 */
[----:B------:R-:W-:Y:S02]  /*b030*/  FMNMX.FTZ R169, R7, R0, !PT ;  /* 0x0000000007a97209 */ /* 0x000fe40007810000 */
[C---:B----4-:R-:W-:Y:S04]  /*b040*/  HMMA.16816.F32.BF16 R28, R176.reuse, R184, R28 ;  /* 0x000000b8b01c723c */ /* 0x050fe8000004181c */
        /* <DEDUP_REMOVED lines=23> */
[----:B------:R-:W-:Y:S01]  /*b1c0*/  FMNMX.FTZ R164, R30, R171, !PT ;  /* 0x000000ab1ea47209 */ /* 0x000fe20007810000 */
[----:B------:R-:W-:Y:S01]  /*b1d0*/  @P6 IMAD.WIDE.U32 R170, R200, c[0x0][0x1e0], RZ ;  /* 0x00007800c8aa6a25 */ /* 0x000fe200078e00ff */
[----:B------:R-:W-:Y:S02]  /*b1e0*/  FMNMX.FTZ R2, R33, R0, !PT ;  /* 0x0000000021027209 */ /* 0x000fe40007810000 */
[----:B------:R-:W-:Y:S02]  /*b1f0*/  FMNMX.FTZ R167, R31, R164, !PT ;  /* 0x000000a41fa77209 */ /* 0x000fe40007810000 */
[----:B------:R-:W-:Y:S01]  /*b200*/  @P6 SHF.L.U32 R175, R170, 0x6, RZ ;  /* 0x00000006aaaf6819 */ /* 0x000fe200000006ff */
[----:B------:R-:W1:Y:S01]  /*b210*/  SHFL.BFLY PT, R173, R2, 0x2, 0x1f ;  /* 0x0c401f0002ad7f89 */ /* 0x000e6200000e0000 */
[----:B------:R-:W-:Y:S02]  /*b220*/  FMNMX.FTZ R0, R34, R167, !PT ;  /* 0x000000a722007209 */ /* 0x000fe40007810000 */
[----:B------:R-:W-:Y:S02]  /*b230*/  @P6 IADD3 R180, R171, R180, RZ ;  /* 0x000000b4abb46210 */ /* 0x000fe40007ffe0ff */
[----:B------:R-:W-:Y:S02]  /*b240*/  FMNMX.FTZ R169, R35, R0, !PT ;  /* 0x0000000023a97209 */ /* 0x000fe40007810000 */
[----:B------:R-:W-:Y:S03]  /*b250*/  @P6 SHF.L.U64.HI R180, R170, 0x6, R180 ;  /* 0x00000006aab46819 */ /* 0x000fe600000102b4 */
[----:B------:R-:W2:Y:S01]  /*b260*/  SHFL.BFLY PT, R0, R169, 0x2, 0x1f ;  /* 0x0c401f00a9007f89 */ /* 0x000ea200000e0000 */
[----:B-1----:R-:W-:Y:S05]  /*b270*/  FMNMX.FTZ R173, R2, R173, !PT ;  /* 0x000000ad02ad7209 */ /* 0x002fea0007810000 */
[----:B------:R-:W1:Y:S01]  /*b280*/  SHFL.BFLY PT, R164, R173, 0x1, 0x1f ;  /* 0x0c201f00ada47f89 */ /* 0x000e6200000e0000 */
[----:B--2---:R-:W-:Y:S02]  /*b290*/  FMNMX.FTZ R167, R169, R0, !PT ;  /* 0x00000000a9a77209 */ /* 0x004fe40007810000 */
[----:B-----5:R-:W-:Y:S03]  /*b2a0*/  @P6 IADD3 R169, P0, R175, R198, RZ ;  /* 0x000000c6afa96210 */ /* 0x020fe60007f1e0ff */
[----:B------:R-:W2:Y:S01]  /*b2b0*/  SHFL.BFLY PT, R2, R167, 0x1, 0x1f ;  /* 0x0c201f00a7027f89 */ /* 0x000ea200000e0000 */
[C---:B------:R-:W-:Y:S02]  /*b2c0*/  @P6 LEA R178, P1, R169.reuse, c[0x0][0x1c8], 0x1 ;  /* 0x00007200a9b26a11 */ /* 0x040fe400078208ff */
[-C--:B------:R-:W-:Y:S02]  /*b2d0*/  @P6 IADD3.X R0, R180, R196.reuse, RZ, P0, !PT ;  /* 0x000000c4b4006210 */ /* 0x080fe400007fe4ff */
[C---:B------:R-:W-:Y:S02]  /*b2e0*/  @P6 IADD3 R174, P0, R198.reuse, 0x40, RZ ;  /* 0x00000040c6ae6810 */ /* 0x040fe40007f1e0ff */
[----:B------:R-:W-:Y:S02]  /*b2f0*/  @P6 LEA.HI.X R179, R169, c[0x0][0x1cc], R0, 0x1, P1 ;  /* 0x00007300a9b36a11 */ /* 0x000fe400008f0c00 */
[----:B------:R-:W-:Y:S02]  /*b300*/  @P6 IADD3.X R171, RZ, R196, RZ, P0, !PT ;  /* 0x000000c4ffab6210 */ /* 0x000fe400007fe4ff */
[----:B------:R-:W-:Y:S01]  /*b310*/  @P6 IADD3 R177, P0, R175, R174, RZ ;  /* 0x000000aeafb16210 */ /* 0x000fe20007f1e0ff */
[----:B------:R3:W-:Y:S01]  /*b320*/  @P6 LDGSTS.E.BYPASS.LTC128B.128 [R249+0x8100], [R178.64], !P5 ;  /* 0x08100000b2f96fae */ /* 0x0007e2000e901d46 */
[----:B------:R-:W-:Y:S02]  /*b330*/  @P6 IADD3 R169, P1, R198, 0x80, RZ ;  /* 0x00000080c6a96810 */ /* 0x000fe40007f3e0ff */
[----:B-1----:R-:W-:Y:S02]  /*b340*/  FMNMX.FTZ R0, R173, R164, !PT ;  /* 0x000000a4ad007209 */ /* 0x002fe40007810000 */
[----:B------:R-:W-:Y:S02]  /*b350*/  @P6 IADD3.X R166, R180, R171, RZ, P0, !PT ;  /* 0x000000abb4a66210 */ /* 0x000fe400007fe4ff */
[C---:B------:R-:W-:Y:S01]  /*b360*/  @P6 LEA R176, P0, R177.reuse, c[0x0][0x1c8], 0x1 ;  /* 0x00007200b1b06a11 */ /* 0x040fe200078008ff */
[C---:B------:R-:W-:Y:S01]  /*b370*/  FADD.FTZ R164, -R0.reuse, R165 ;  /* 0x000000a500a47221 */ /* 0x040fe20000010100 */
[----:B------:R-:W-:Y:S01]  /*b380*/  @P6 IADD3.X R168, RZ, R196, RZ, P1, !PT ;  /* 0x000000c4ffa86210 */ /* 0x000fe20000ffe4ff */
[----:B------:R-:W-:Y:S01]  /*b390*/  FMUL.FTZ R190, R0, c[0x0][0x2d0] ;  /* 0x0000b40000be7a20 */ /* 0x000fe20000410000 */
[----:B------:R-:W-:Y:S01]  /*b3a0*/  @P6 LEA.HI.X R177, R177, c[0x0][0x1cc], R166, 0x1, P0 ;  /* 0x00007300b1b16a11 */ /* 0x000fe200000f0ca6 */
[----:B------:R-:W-:Y:S01]  /*b3b0*/  FMUL.FTZ R166, R164, c[0x0][0x2d0] ;  /* 0x0000b400a4a67a20 */ /* 0x000fe20000410000 */
[----:B------:R-:W-:Y:S01]  /*b3c0*/  @P6 IADD3 R181, P1, R175, R169, RZ ;  /* 0x000000a9afb56210 */ /* 0x000fe20007f3e0ff */
[----:B------:R-:W-:Y:S01]  /*b3d0*/  FFMA.FTZ R187, R4, c[0x0][0x2d0], -R190 ;  /* 0x0000b40004bb7a23 */ /* 0x000fe200000108be */
[----:B--2---:R-:W-:Y:S01]  /*b3e0*/  FMNMX.FTZ R2, R167, R2, !PT ;  /* 0x00000002a7027209 */ /* 0x004fe20007810000 */
[----:B------:R1:W2:Y:S01]  /*b3f0*/  MUFU.EX2 R164, R166 ;  /* 0x000000a600a47308 */ /* 0x0002a20000000800 */
[----:B------:R-:W-:Y:S01]  /*b400*/  @P6 IADD3.X R170, R180, R168, RZ, P1, !PT ;  /* 0x000000a8b4aa6210 */ /* 0x000fe20000ffe4ff */
[----:B------:R3:W-:Y:S01]  /*b410*/  @P6 LDGSTS.E.BYPASS.LTC128B.128 [R249+0xa100], [R176.64], !P4 ;  /* 0x0a100000b0f96fae */ /* 0x0007e2000e101d46 */
[C---:B------:R-:W-:Y:S01]  /*b420*/  @P6 LEA R172, P1, R181.reuse, c[0x0][0x1c8], 0x1 ;  /* 0x00007200b5ac6a11 */ /* 0x040fe200078208ff */
[C---:B------:R-:W-:Y:S02]  /*b430*/  FADD.FTZ R165, -R2.reuse, R3 ;  /* 0x0000000302a57221 */ /* 0x040fe40000010100 */
[----:B------:R-:W-:Y:S01]  /*b440*/  FMUL.FTZ R189, R2, c[0x0][0x2d0] ;  /* 0x0000b40002bd7a20 */ /* 0x000fe20000410000 */
[----:B------:R-:W-:Y:S01]  /*b450*/  @P6 LEA.HI.X R173, R181, c[0x0][0x1cc], R170, 0x1, P1 ;  /* 0x00007300b5ad6a11 */ /* 0x000fe200008f0caa */
[----:B------:R-:W-:Y:S01]  /*b460*/  FMUL.FTZ R3, R165, c[0x0][0x2d0] ;  /* 0x0000b400a5037a20 */ /* 0x000fe20000410000 */
[----:B------:R-:W-:Y:S01]  /*b470*/  @P6 IADD3 R170, P0, R198, 0xc0, RZ ;  /* 0x000000c0c6aa6810 */ /* 0x000fe20007f1e0ff */
[----:B------:R-:W-:Y:S01]  /*b480*/  MUFU.EX2 R187, R187 ;  /* 0x000000bb00bb7308 */ /* 0x000fe20000000800 */
[--C-:B------:R-:W-:Y:S01]  /*b490*/  FFMA.FTZ R186, R17, c[0x0][0x2d0], -R190.reuse ;  /* 0x0000b40011ba7a23 */ /* 0x100fe200000108be */
[----:B------:R4:W-:Y:S01]  /*b4a0*/  @P6 LDGSTS.E.BYPASS.LTC128B.128 [R249+0xc100], [R172.64], !P3 ;  /* 0x0c100000acf96fae */ /* 0x0009e2000d901d46 */
[----:B------:R-:W-:Y:S01]  /*b4b0*/  @P6 IADD3.X R167, RZ, R196, RZ, P0, !PT ;  /* 0x000000c4ffa76210 */ /* 0x000fe200007fe4ff */
[--C-:B------:R-:W-:Y:S01]  /*b4c0*/  FFMA.FTZ R185, R18, c[0x0][0x2d0], -R189.reuse ;  /* 0x0000b40012b97a23 */ /* 0x100fe200000108bd */
[----:B------:R-:W-:Y:S01]  /*b4d0*/  @P6 IADD3 R181, P1, R175, R170, RZ ;  /* 0x000000aaafb56210 */ /* 0x000fe20007f3e0ff */
[----:B------:R-:W-:Y:S01]  /*b4e0*/  FFMA.FTZ R188, R19, c[0x0][0x2d0], -R189 ;  /* 0x0000b40013bc7a23 */ /* 0x000fe200000108bd */
[----:B------:R-:W-:Y:S02]  /*b4f0*/  @P6 LEA R175, P0, R182, R175, 0x5 ;  /* 0x000000afb6af6211 */ /* 0x000fe400078028ff */
[----:B------:R-:W-:Y:S01]  /*b500*/  @P6 IADD3.X R184, R180, R167, RZ, P1, !PT ;  /* 0x000000a7b4b86210 */ /* 0x000fe20000ffe4ff */
[----:B------:R-:W5:Y:S01]  /*b510*/  MUFU.EX2 R3, R3 ;  /* 0x0000000300037308 */ /* 0x000f620000000800 */
[----:B------:R-:W-:Y:S02]  /*b520*/  @P6 LEA R192, P1, R181, c[0x0][0x1c8], 0x1 ;  /* 0x00007200b5c06a11 */ /* 0x000fe400078208ff */
[----:B------:R-:W-:Y:S01]  /*b530*/  @P6 LEA.HI.X R180, R182, R180, R183, 0x5, P0 ;  /* 0x000000b4b6b46211 */ /* 0x000fe200000f2cb7 */
[----:B------:R-:W-:Y:S01]  /*b540*/  FFMA.FTZ R182, R5, c[0x0][0x2d0], -R190 ;  /* 0x0000b40005b67a23 */ /* 0x000fe200000108be */
[----:B------:R-:W-:Y:S01]  /*b550*/  @P6 LEA.HI.X R193, R181, c[0x0][0x1cc], R184, 0x1, P1 ;  /* 0x00007300b5c16a11 */ /* 0x000fe200008f0cb8 */
[--C-:B------:R-:W-:Y:S01]  /*b560*/  FFMA.FTZ R181, R11, c[0x0][0x2d0], -R189.reuse ;  /* 0x0000b4000bb57a23 */ /* 0x100fe200000108bd */
[----:B------:R-:W-:Y:S01]  /*b570*/  @P6 IADD3 R165, P1, R175, R198, RZ ;  /* 0x000000c6afa56210 */ /* 0x000fe20007f3e0ff */
[----:B------:R-:W-:Y:S02]  /*b580*/  FFMA.FTZ R184, R6, c[0x0][0x2d0], -R189 ;  /* 0x0000b40006b87a23 */ /* 0x000fe400000108bd */
[----:B------:R3:W-:Y:S01]  /*b590*/  @P6 LDGSTS.E.BYPASS.LTC128B.128 [R249+0xe100], [R192.64], !P2 ;  /* 0x0e100000c0f96fae */ /* 0x0007e2000d101d46 */
[----:B------:R-:W-:Y:S01]  /*b5a0*/  @P6 LEA R194, P0, R165, c[0x0][0x1c8], 0x1 ;  /* 0x00007200a5c26a11 */ /* 0x000fe200078008ff */
[----:B------:R-:W4:Y:S01]  /*b5b0*/  MUFU.EX2 R182, R182 ;  /* 0x000000b600b67308 */ /* 0x000f220000000800 */
[----:B-1----:R-:W-:Y:S01]  /*b5c0*/  @P6 IADD3.X R166, R180, R196, RZ, P1, !PT ;  /* 0x000000c4b4a66210 */ /* 0x002fe20000ffe4ff */
[C---:B--2---:R-:W-:Y:S01]  /*b5d0*/  FMUL.FTZ R4, R164.reuse, R160 ;  /* 0x000000a0a4047220 */ /* 0x044fe20000410000 */
[----:B------:R-:W-:Y:S01]  /*b5e0*/  @P6 IADD3 R174, P1, R175, R174, RZ ;  /* 0x000000aeafae6210 */ /* 0x000fe20007f3e0ff */
[----:B------:R-:W-:Y:S01]  /*b5f0*/  FMUL.FTZ R5, R164, R161 ;  /* 0x000000a1a4057220 */ /* 0x000fe20000410000 */
[----:B------:R-:W-:Y:S01]  /*b600*/  @P6 LEA.HI.X R195, R165, c[0x0][0x1cc], R166, 0x1, P0 ;  /* 0x00007300a5c36a11 */ /* 0x000fe200000f0ca6 */
[--C-:B------:R-:W-:Y:S01]  /*b610*/  FFMA.FTZ R165, R8, c[0x0][0x2d0], -R190.reuse ;  /* 0x0000b40008a57a23 */ /* 0x100fe200000108be */
[----:B------:R-:W-:Y:S01]  /*b620*/  @P6 IADD3.X R171, R180, R171, RZ, P1, !PT ;  /* 0x000000abb4ab6210 */ /* 0x000fe20000ffe4ff */
[----:B------:R-:W-:Y:S01]  /*b630*/  FFMA.FTZ R166, R9, c[0x0][0x2d0], -R190 ;  /* 0x0000b40009a67a23 */ /* 0x000fe200000108be */
[C---:B------:R-:W-:Y:S01]  /*b640*/  @P6 LEA R196, P0, R174.reuse, c[0x0][0x1c8], 0x1 ;  /* 0x00007200aec46a11 */ /* 0x040fe200078008ff */
[----:B------:R1:W-:Y:S01]  /*b650*/  @P6 LDGSTS.E.BYPASS.LTC128B.128 [R249+0x9100], [R194.64], !P5 ;  /* 0x09100000c2f96fae */ /* 0x0003e2000e901d46 */
[----:B------:R-:W-:Y:S01]  /*b660*/  @P6 IADD3 R169, P1, R175, R169, RZ ;  /* 0x000000a9afa96210 */ /* 0x000fe20007f3e0ff */
[----:B------:R-:W-:Y:S01]  /*b670*/  MUFU.EX2 R165, R165 ;  /* 0x000000a500a57308 */ /* 0x000fe20000000800 */
[----:B------:R-:W-:Y:S01]  /*b680*/  @P6 LEA.HI.X R197, R174, c[0x0][0x1cc], R171, 0x1, P0 ;  /* 0x00007300aec56a11 */ /* 0x000fe200000f0cab */
[----:B-----5:R-:W-:Y:S01]  /*b690*/  FMUL.FTZ R6, R3, R162 ;  /* 0x000000a203067220 */ /* 0x020fe20000410000 */
[----:B------:R-:W-:Y:S01]  /*b6a0*/  @P6 IADD3 R170, P0, R175, R170, RZ ;  /* 0x000000aaafaa6210 */ /* 0x000fe20007f1e0ff */
[----:B------:R-:W-:Y:S01]  /*b6b0*/  FMUL.FTZ R11, R3, R159 ;  /* 0x0000009f030b7220 */ /* 0x000fe20000410000 */
[C---:B------:R-:W-:Y:S01]  /*b6c0*/  @P6 IADD3.X R168, R180.reuse, R168, RZ, P1, !PT ;  /* 0x000000a8b4a86210 */ /* 0x040fe20000ffe4ff */
[----:B------:R1:W-:Y:S01]  /*b6d0*/  @P6 LDGSTS.E.BYPASS.LTC128B.128 [R249+0xb100], [R196.64], !P4 ;  /* 0x0b100000c4f96fae */ /* 0x0003e2000e101d46 */
[----:B------:R-:W-:Y:S01]  /*b6e0*/  @P6 IADD3.X R167, R180, R167, RZ, P0, !PT ;  /* 0x000000a7b4a76210 */ /* 0x000fe200007fe4ff */
[----:B------:R-:W-:Y:S01]  /*b6f0*/  FFMA.FTZ R180, R10, c[0x0][0x2d0], -R189 ;  /* 0x0000b4000ab47a23 */ /* 0x000fe200000108bd */
[----:B------:R-:W-:Y:S01]  /*b700*/  @P6 LEA R8, P0, R169, c[0x0][0x1c8], 0x1 ;  /* 0x00007200a9086a11 */ /* 0x000fe200078008ff */
[----:B------:R-:W2:Y:S01]  /*b710*/  MUFU.EX2 R166, R166 ;  /* 0x000000a600a67308 */ /* 0x000ea20000000800 */
[----:B------:R-:W-:Y:S01]  /*b720*/  FMUL.FTZ R10, R3, R158 ;  /* 0x0000009e030a7220 */ /* 0x000fe20000410000 */
[----:B----4-:R-:W-:Y:S01]  /*b730*/  F2FP.BF16.PACK_AB R160, R182, R187 ;  /* 0x000000bbb6a0723e */ /* 0x010fe200000010ff */
[C---:B------:R-:W-:Y:S01]  /*b740*/  FMUL.FTZ R132, R164.reuse, R132 ;  /* 0x00000084a4847220 */ /* 0x040fe20000410000 */
[----:B------:R-:W-:Y:S01]  /*b750*/  @P6 LEA.HI.X R9, R169, c[0x0][0x1cc], R168, 0x1, P0 ;  /* 0x00007300a9096a11 */ /* 0x000fe200000f0ca8 */
[----:B------:R-:W-:Y:S01]  /*b760*/  FMUL.FTZ R133, R164, R133 ;  /* 0x00000085a4857220 */ /* 0x000fe20000410000 */
[C---:B------:R-:W-:Y:S01]  /*b770*/  @P6 LEA R198, P0, R170.reuse, c[0x0][0x1c8], 0x1 ;  /* 0x00007200aac66a11 */ /* 0x040fe200078008ff */
[----:B------:R-:W-:Y:S02]  /*b780*/  FMUL.FTZ R134, R3, R134 ;  /* 0x0000008603867220 */ /* 0x000fe40000410000 */
[----:B------:R4:W-:Y:S01]  /*b790*/  @P6 LDGSTS.E.BYPASS.LTC128B.128 [R249+0xd100], [R8.64], !P3 ;  /* 0x0d10000008f96fae */ /* 0x0009e2000d901d46 */
[----:B------:R-:W-:Y:S01]  /*b7a0*/  @P6 LEA.HI.X R199, R170, c[0x0][0x1cc], R167, 0x1, P0 ;  /* 0x00007300aac76a11 */ /* 0x000fe200000f0ca7 */
[--C-:B------:R-:W-:Y:S01]  /*b7b0*/  FFMA.FTZ R167, R7, c[0x0][0x2d0], -R189.reuse ;  /* 0x0000b40007a77a23 */ /* 0x100fe200000108bd */
[----:B------:R-:W-:Y:S01]  /*b7c0*/  MUFU.EX2 R184, R184 ;  /* 0x000000b800b87308 */ /* 0x000fe20000000800 */
[C---:B------:R-:W-:Y:S02]  /*b7d0*/  FMUL.FTZ R7, R3.reuse, R163 ;  /* 0x000000a303077220 */ /* 0x040fe40000410000 */
[----:B------:R1:W-:Y:S01]  /*b7e0*/  @P6 LDGSTS.E.BYPASS.LTC128B.128 [R249+0xf100], [R198.64], !P2 ;  /* 0x0f100000c6f96fae */ /* 0x0003e2000d101d46 */
[C---:B------:R-:W-:Y:S02]  /*b7f0*/  FMUL.FTZ R135, R3.reuse, R135 ;  /* 0x0000008703877220 */ /* 0x040fe40000410000 */
[C---:B------:R-:W-:Y:S02]  /*b800*/  FMUL.FTZ R136, R164.reuse, R136 ;  /* 0x00000088a4887220 */ /* 0x040fe40000410000 */
[----:B------:R-:W-:Y:S01]  /*b810*/  FMUL.FTZ R137, R164, R137 ;  /* 0x00000089a4897220 */ /* 0x000fe20000410000 */
[----:B------:R-:W5:Y:S01]  /*b820*/  LDSM.16.MT88.4 R168, [R227] ;  /* 0x00000000e3a8783b */ /* 0x000f620000004200 */
[----:B------:R-:W1:Y:S01]  /*b830*/  MUFU.EX2 R167, R167 ;  /* 0x000000a700a77308 */ /* 0x000e620000000800 */
[C---:B------:R-:W-:Y:S01]  /*b840*/  FMUL.FTZ R138, R3.reuse, R138 ;  /* 0x0000008a038a7220 */ /* 0x040fe20000410000 */
[----:B--2---:R-:W-:Y:S01]  /*b850*/  F2FP.BF16.PACK_AB R162, R166, R165 ;  /* 0x000000a5a6a2723e */ /* 0x004fe200000010ff */
[C---:B------:R-:W-:Y:S02]  /*b860*/  FMUL.FTZ R139, R3.reuse, R139 ;  /* 0x0000008b038b7220 */ /* 0x040fe40000410000 */
[----:B------:R-:W2:Y:S01]  /*b870*/  LDSM.16.MT88.4 R172, [R226] ;  /* 0x00000000e2ac783b */ /* 0x000ea20000004200 */
[C---:B------:R-:W-:Y:S02]  /*b880*/  FMUL.FTZ R140, R164.reuse, R140 ;  /* 0x0000008ca48c7220 */ /* 0x040fe40000410000 */
[C---:B------:R-:W-:Y:S02]  /*b890*/  FMUL.FTZ R141, R164.reuse, R141 ;  /* 0x0000008da48d7220 */ /* 0x040fe40000410000 */
[----:B------:R-:W-:Y:S01]  /*b8a0*/  MUFU.EX2 R180, R180 ;  /* 0x000000b400b47308 */ /* 0x000fe20000000800 */
[----:B---3--:R-:W3:Y:S01]  /*b8b0*/  LDSM.16.MT88.4 R176, [R225] ;  /* 0x00000000e1b0783b */ /* 0x008ee20000004200 */
[C---:B------:R-:W-:Y:S02]  /*b8c0*/  FMUL.FTZ R142, R3.reuse, R142 ;  /* 0x0000008e038e7220 */ /* 0x040fe40000410000 */
[C---:B----4-:R-:W-:Y:S02]  /*b8d0*/  FMUL.FTZ R8, R164.reuse, R156 ;  /* 0x0000009ca4087220 */ /* 0x050fe40000410000 */
[C---:B------:R-:W-:Y:S01]  /*b8e0*/  FMUL.FTZ R9, R164.reuse, R157 ;  /* 0x0000009da4097220 */ /* 0x040fe20000410000 */
[----:B------:R-:W0:Y:S01]  /*b8f0*/  LDGDEPBAR ;  /* 0x00000000000079af */ /* 0x000e220000000000 */
[----:B------:R-:W-:Y:S02]  /*b900*/  FMUL.FTZ R143, R3, R143 ;  /* 0x0000008f038f7220 */ /* 0x000fe40000410000 */
[----:B------:R-:W4:Y:S01]  /*b910*/  MUFU.EX2 R181, R181 ;  /* 0x000000b500b57308 */ /* 0x000f220000000800 */
[C---:B------:R-:W-:Y:S02]  /*b920*/  FMUL.FTZ R144, R164.reuse, R144 ;  /* 0x00000090a4907220 */ /* 0x040fe40000410000 */
[----:B------:R-:W2:Y:S01]  /*b930*/  LDSM.16.MT88.4 R156, [R224] ;  /* 0x00000000e09c783b */ /* 0x000ea20000004200 */
[----:B-1----:R-:W-:Y:S01]  /*b940*/  F2FP.BF16.PACK_AB R161, R167, R184 ;  /* 0x000000b8a7a1723e */ /* 0x002fe200000010ff */
[----:B------:R-:W-:Y:S02]  /*b950*/  FMUL.FTZ R145, R164, R145 ;  /* 0x00000091a4917220 */ /* 0x000fe40000410000 */
[C---:B------:R-:W-:Y:S02]  /*b960*/  FMUL.FTZ R146, R3.reuse, R146 ;  /* 0x0000009203927220 */ /* 0x040fe40000410000 */
[C---:B------:R-:W-:Y:S01]  /*b970*/  FMUL.FTZ R147, R3.reuse, R147 ;  /* 0x0000009303937220 */ /* 0x040fe20000410000 */
[----:B------:R-:W-:Y:S01]  /*b980*/  MUFU.EX2 R186, R186 ;  /* 0x000000ba00ba7308 */ /* 0x000fe20000000800 */
[--C-:B------:R-:W-:Y:S02]  /*b990*/  FFMA.FTZ R183, R16, c[0x0][0x2d0], -R190.reuse ;  /* 0x0000b40010b77a23 */ /* 0x100fe400000108be */
[----:B------:R-:W-:Y:S01]  /*b9a0*/  LDSM.16.MT88.4 R16, [R225+0x800] ;  /* 0x00080000e110783b */ /* 0x000fe20000004200 */
[C---:B------:R-:W-:Y:S02]  /*b9b0*/  FMUL.FTZ R148, R164.reuse, R148 ;  /* 0x00000094a4947220 */ /* 0x040fe40000410000 */
[C---:B------:R-:W-:Y:S02]  /*b9c0*/  FMUL.FTZ R149, R164.reuse, R149 ;  /* 0x00000095a4957220 */ /* 0x040fe40000410000 */
[C---:B------:R-:W-:Y:S02]  /*b9d0*/  FMUL.FTZ R150, R3.reuse, R150 ;  /* 0x0000009603967220 */ /* 0x040fe40000410000 */
[----:B------:R-:W-:Y:S01]  /*b9e0*/  FMUL.FTZ R151, R3, R151 ;  /* 0x0000009703977220 */ /* 0x000fe20000410000 */
[----:B------:R-:W1:Y:S01]  /*b9f0*/  MUFU.EX2 R183, R183 ;  /* 0x000000b700b77308 */ /* 0x000e620000000800 */
[C---:B------:R-:W-:Y:S01]  /*ba00*/  FMUL.FTZ R152, R164.reuse, R152 ;  /* 0x00000098a4987220 */ /* 0x040fe20000410000 */
[----:B----4-:R-:W-:Y:S01]  /*ba10*/  F2FP.BF16.PACK_AB R163, R181, R180 ;  /* 0x000000b4b5a3723e */ /* 0x010fe200000010ff */
[C---:B------:R-:W-:Y:S02]  /*ba20*/  FMUL.FTZ R153, R164.reuse, R153 ;  /* 0x00000099a4997220 */ /* 0x040fe40000410000 */
[C---:B------:R-:W-:Y:S02]  /*ba30*/  FMUL.FTZ R154, R3.reuse, R154 ;  /* 0x0000009a039a7220 */ /* 0x040fe40000410000 */
[C---:B------:R-:W-:Y:S02]  /*ba40*/  FMUL.FTZ R155, R3.reuse, R155 ;  /* 0x0000009b039b7220 */ /* 0x040fe40000410000 */
[C---:B-----5:R-:W-:Y:S01]  /*ba50*/  HMMA.16816.F32.BF16 R4, R160.reuse, R168, R4 ;  /* 0x000000a8a004723c */ /* 0x060fe20000041804 */
[----:B------:R-:W-:Y:S04]  /*ba60*/  MUFU.EX2 R185, R185 ;  /* 0x000000b900b97308 */ /* 0x000fe80000000800 */
[C---:B------:R-:W-:Y:S02]  /*ba70*/  FMUL.FTZ R36, R164.reuse, R36 ;  /* 0x00000024a4247220 */ /* 0x040fe40000410000 */
[C---:B------:R-:W-:Y:S01]  /*ba80*/  FMUL.FTZ R37, R164.reuse, R37 ;  /* 0x00000025a4257220 */ /* 0x040fe20000410000 */
[C---:B------:R-:W-:Y:S01]  /*ba90*/  HMMA.16816.F32.BF16 R8, R160.reuse, R170, R8 ;  /* 0x000000aaa008723c */ /* 0x040fe20000041808 */
[----:B------:R-:W4:Y:S02]  /*baa0*/  LDSM.16.MT88.4 R168, [R227+0x2000] ;  /* 0x00200000e3a8783b */ /* 0x000f240000004200 */
[----:B------:R-:W5:Y:S01]  /*bab0*/  MUFU.EX2 R188, R188 ;  /* 0x000000bc00bc7308 */ /* 0x000f620000000800 */
        /* <DEDUP_REMOVED lines=12> */
[C---:B------:R-:W-:Y:S04]  /*bb80*/  HMMA.16816.F32.BF16 R144, R160.reuse, R178, R144 ;  /* 0x000000b2a090723c */ /* 0x040fe80000041890 */
        /* <DEDUP_REMOVED lines=30> */
[C---:B------:R-:W-:Y:S02]  /*bd70*/  FMUL.FTZ R64, R164.reuse, R64 ;  /* 0x00000040a4407220 */ /* 0x040fe40000410000 */
[C---:B------:R-:W-:Y:S02]  /*bd80*/  FMUL.FTZ R65, R164.reuse, R65 ;  /* 0x00000041a4417220 */ /* 0x040fe40000410000 */
[C---:B----4-:R-:W-:Y:S04]  /*bd90*/  HMMA.16816.F32.BF16 R60, R160.reuse, R168, R60 ;  /* 0x000000a8a03c723c */ /* 0x050fe8000004183c */
[C---:B------:R-:W-:Y:S02]  /*bda0*/  FMUL.FTZ R66, R3.reuse, R66 ;  /* 0x0000004203427220 */ /* 0x040fe40000410000 */
[C---:B------:R-:W-:Y:S02]  /*bdb0*/  FMUL.FTZ R67, R3.reuse, R67 ;  /* 0x0000004303437220 */ /* 0x040fe40000410000 */
[C---:B------:R-:W-:Y:S04]  /*bdc0*/  FMUL.FTZ R68, R164.reuse, R68 ;  /* 0x00000044a4447220 */ /* 0x040fe80000410000 */
[C---:B------:R-:W-:Y:S01]  /*bdd0*/  FMUL.FTZ R69, R164.reuse, R69 ;  /* 0x00000045a4457220 */ /* 0x040fe20000410000 */
[C---:B------:R-:W-:Y:S01]  /*bde0*/  HMMA.16816.F32.BF16 R64, R160.reuse, R170, R64 ;  /* 0x000000aaa040723c */ /* 0x040fe20000041840 */
[----:B------:R-:W4:Y:S02]  /*bdf0*/  LDSM.16.MT88.4 R168, [R225+0x4000] ;  /* 0x00400000e1a8783b */ /* 0x000f240000004200 */
[C---:B------:R-:W-:Y:S02]  /*be00*/  FMUL.FTZ R70, R3.reuse, R70 ;  /* 0x0000004603467220 */ /* 0x040fe40000410000 */
[C---:B------:R-:W-:Y:S02]  /*be10*/  FMUL.FTZ R71, R3.reuse, R71 ;  /* 0x0000004703477220 */ /* 0x040fe40000410000 */
[C---:B------:R-:W-:Y:S02]  /*be20*/  FMUL.FTZ R72, R164.reuse, R72 ;  /* 0x00000048a4487220 */ /* 0x040fe40000410000 */
[C---:B------:R-:W-:Y:S03]  /*be30*/  FMUL.FTZ R73, R164.reuse, R73 ;  /* 0x00000049a4497220 */ /* 0x040fe60000410000 */
[C---:B--2---:R-:W-:Y:S03]  /*be40*/  HMMA.16816.F32.BF16 R68, R160.reuse, R172, R68 ;  /* 0x000000aca044723c */ /* 0x044fe60000041844 */
[C---:B------:R-:W-:Y:S02]  /*be50*/  FMUL.FTZ R74, R3.reuse, R74 ;  /* 0x0000004a034a7220 */ /* 0x040fe40000410000 */
[C---:B------:R-:W-:Y:S02]  /*be60*/  FMUL.FTZ R75, R3.reuse, R75 ;  /* 0x0000004b034b7220 */ /* 0x040fe40000410000 */
[C---:B------:R-:W-:Y:S02]  /*be70*/  FMUL.FTZ R76, R164.reuse, R76 ;  /* 0x0000004ca44c7220 */ /* 0x040fe40000410000 */
[C---:B------:R-:W-:Y:S03]  /*be80*/  FMUL.FTZ R77, R164.reuse, R77 ;  /* 0x0000004da44d7220 */ /* 0x040fe60000410000 */
[C---:B------:R-:W-:Y:S01]  /*be90*/  HMMA.16816.F32.BF16 R72, R160.reuse, R174, R72 ;  /* 0x000000aea048723c */ /* 0x040fe20000041848 */
[----:B------:R-:W2:Y:S02]  /*bea0*/  LDSM.16.MT88.4 R172, [R224+0x4000] ;  /* 0x00400000e0ac783b */ /* 0x000ea40000004200 */
[C---:B------:R-:W-:Y:S02]  /*beb0*/  FMUL.FTZ R78, R3.reuse, R78 ;  /* 0x0000004e034e7220 */ /* 0x040fe40000410000 */
[C---:B------:R-:W-:Y:S02]  /*bec0*/  FMUL.FTZ R79, R3.reuse, R79 ;  /* 0x0000004f034f7220 */ /* 0x040fe40000410000 */
[C---:B------:R-:W-:Y:S02]  /*bed0*/  FMUL.FTZ R80, R164.reuse, R80 ;  /* 0x00000050a4507220 */ /* 0x040fe40000410000 */
[C---:B------:R-:W-:Y:S03]  /*bee0*/  FMUL.FTZ R81, R164.reuse, R81 ;  /* 0x00000051a4517220 */ /* 0x040fe60000410000 */
[C---:B---3--:R-:W-:Y:S03]  /*bef0*/  HMMA.16816.F32.BF16 R76, R160.reuse, R156, R76 ;  /* 0x0000009ca04c723c */ /* 0x048fe6000004184c */
[C---:B------:R-:W-:Y:S02]  /*bf00*/  FMUL.FTZ R82, R3.reuse, R82 ;  /* 0x0000005203527220 */ /* 0x040fe40000410000 */
[C---:B------:R-:W-:Y:S02]  /*bf10*/  FMUL.FTZ R83, R3.reuse, R83 ;  /* 0x0000005303537220 */ /* 0x040fe40000410000 */
[C---:B------:R-:W-:Y:S02]  /*bf20*/  FMUL.FTZ R84, R164.reuse, R84 ;  /* 0x00000054a4547220 */ /* 0x040fe40000410000 */
[C---:B------:R-:W-:Y:S03]  /*bf30*/  FMUL.FTZ R85, R164.reuse, R85 ;  /* 0x00000055a4557220 */ /* 0x040fe60000410000 */
[C---:B------:R-:W-:Y:S01]  /*bf40*/  HMMA.16816.F32.BF16 R80, R160.reuse, R158, R80 ;  /* 0x0000009ea050723c */ /* 0x040fe20000041850 */
[----:B------:R-:W3:Y:S02]  /*bf50*/  LDSM.16.MT88.4 R156, [R227+0x6000] ;  /* 0x00600000e39c783b */ /* 0x000ee40000004200 */
[C---:B------:R-:W-:Y:S02]  /*bf60*/  FMUL.FTZ R86, R3.reuse, R86 ;  /* 0x0000005603567220 */ /* 0x040fe40000410000 */
[C---:B------:R-:W-:Y:S02]  /*bf70*/  FMUL.FTZ R87, R3.reuse, R87 ;  /* 0x0000005703577220 */ /* 0x040fe40000410000 */
[C---:B------:R-:W-:Y:S02]  /*bf80*/  FMUL.FTZ R88, R164.reuse, R88 ;  /* 0x00000058a4587220 */ /* 0x040fe40000410000 */
[C---:B------:R-:W-:Y:S03]  /*bf90*/  FMUL.FTZ R89, R164.reuse, R89 ;  /* 0x00000059a4597220 */ /* 0x040fe60000410000 */
[C---:B----4-:R-:W-:Y:S03]  /*bfa0*/  HMMA.16816.F32.BF16 R84, R160.reuse, R168, R84 ;  /* 0x000000a8a054723c */ /* 0x050fe60000041854 */
[C---:B------:R-:W-:Y:S02]  /*bfb0*/  FMUL.FTZ R90, R3.reuse, R90 ;  /* 0x0000005a035a7220 */ /* 0x040fe40000410000 */
[C---:B------:R-:W-:Y:S02]  /*bfc0*/  FMUL.FTZ R91, R3.reuse, R91 ;  /* 0x0000005b035b7220 */ /* 0x040fe40000410000 */
[C---:B------:R-:W-:Y:S02]  /*bfd0*/  FMUL.FTZ R92, R164.reuse, R92 ;  /* 0x0000005ca45c7220 */ /* 0x040fe40000410000 */
[C---:B------:R-:W-:Y:S03]  /*bfe0*/  FMUL.FTZ R93, R164.reuse, R93 ;  /* 0x0000005da45d7220 */ /* 0x040fe60000410000 */
        /* <DEDUP_REMOVED lines=32> */
[----:B------:R-:W-:Y:S03]  /*c1f0*/  FMUL.FTZ R117, R164, R117 ;  /* 0x00000075a4757220 */ /* 0x000fe60000410000 */
[C---:B------:R-:W-:Y:S01]  /*c200*/  HMMA.16816.F32.BF16 R112, R160.reuse, R170, R112 ;  /* 0x000000aaa070723c */ /* 0x040fe20000041870 */
[----:B------:R-:W4:Y:S02]  /*c210*/  LDSM.16.MT88.4 R168, [R227+0x800] ;  /* 0x00080000e3a8783b */ /* 0x000f240000004200 */
[C---:B------:R-:W-:Y:S02]  /*c220*/  FMUL.FTZ R118, R3.reuse, R118 ;  /* 0x0000007603767220 */ /* 0x040fe40000410000 */
[----:B------:R-:W-:Y:S02]  /*c230*/  FMUL.FTZ R119, R3, R119 ;  /* 0x0000007703777220 */ /* 0x000fe40000410000 */
[--C-:B------:R-:W-:Y:S02]  /*c240*/  FFMA.FTZ R176, R12, c[0x0][0x2d0], -R190.reuse ;  /* 0x0000b4000cb07a23 */ /* 0x100fe400000108be */
[--C-:B------:R-:W-:Y:S03]  /*c250*/  FFMA.FTZ R177, R13, c[0x0][0x2d0], -R190.reuse ;  /* 0x0000b4000db17a23 */ /* 0x100fe600000108be */
[C---:B--2---:R-:W-:Y:S01]  /*c260*/  HMMA.16816.F32.BF16 R116, R160.reuse, R172, R116 ;  /* 0x000000aca074723c */ /* 0x044fe20000041874 */
[----:B------:R-:W-:Y:S02]  /*c270*/  MUFU.EX2 R176, R176 ;  /* 0x000000b000b07308 */ /* 0x000fe40000000800 */
[--C-:B------:R-:W-:Y:S01]  /*c280*/  FFMA.FTZ R178, R14, c[0x0][0x2d0], -R189.reuse ;  /* 0x0000b4000eb27a23 */ /* 0x100fe200000108bd */
[----:B-1----:R-:W-:Y:S01]  /*c290*/  F2FP.BF16.PACK_AB R14, R186, R183 ;  /* 0x000000b7ba0e723e */ /* 0x002fe200000010ff */
[----:B------:R-:W-:Y:S01]  /*c2a0*/  FFMA.FTZ R179, R15, c[0x0][0x2d0], -R189 ;  /* 0x0000b4000fb37a23 */ /* 0x000fe200000108bd */
[----:B-----5:R-:W-:Y:S01]  /*c2b0*/  F2FP.BF16.PACK_AB R15, R188, R185 ;  /* 0x000000b9bc0f723e */ /* 0x020fe200000010ff */
[C---:B------:R-:W-:Y:S02]  /*c2c0*/  FMUL.FTZ R120, R164.reuse, R120 ;  /* 0x00000078a4787220 */ /* 0x040fe40000410000 */
[C---:B------:R-:W-:Y:S02]  /*c2d0*/  FMUL.FTZ R121, R164.reuse, R121 ;  /* 0x00000079a4797220 */ /* 0x040fe40000410000 */
[----:B------:R-:W1:Y:S01]  /*c2e0*/  MUFU.EX2 R177, R177 ;  /* 0x000000b100b17308 */ /* 0x000e620000000800 */
[C---:B------:R-:W-:Y:S02]  /*c2f0*/  FMUL.FTZ R122, R3.reuse, R122 ;  /* 0x0000007a037a7220 */ /* 0x040fe40000410000 */
[C---:B------:R-:W-:Y:S02]  /*c300*/  FMUL.FTZ R123, R3.reuse, R123 ;  /* 0x0000007b037b7220 */ /* 0x040fe40000410000 */
[C---:B------:R-:W-:Y:S02]  /*c310*/  FMUL.FTZ R124, R164.reuse, R124 ;  /* 0x0000007ca47c7220 */ /* 0x040fe40000410000 */
[C---:B------:R-:W-:Y:S02]  /*c320*/  FMUL.FTZ R125, R164.reuse, R125 ;  /* 0x0000007da47d7220 */ /* 0x040fe40000410000 */
[C---:B------:R-:W-:Y:S01]  /*c330*/  FMUL.FTZ R126, R3.reuse, R126 ;  /* 0x0000007e037e7220 */ /* 0x040fe20000410000 */
[C---:B------:R-:W-:Y:S01]  /*c340*/  HMMA.16816.F32.BF16 R120, R160.reuse, R174, R120 ;  /* 0x000000aea078723c */ /* 0x040fe20000041878 */
[----:B------:R-:W-:Y:S01]  /*c350*/  MUFU.EX2 R178, R178 ;  /* 0x000000b200b27308 */ /* 0x000fe20000000800 */
[----:B------:R-:W2:Y:S01]  /*c360*/  LDSM.16.MT88.4 R172, [R226+0x800] ;  /* 0x00080000e2ac783b */ /* 0x000ea20000004200 */
[C---:B------:R-:W-:Y:S02]  /*c370*/  FMUL.FTZ R127, R3.reuse, R127 ;  /* 0x0000007f037f7220 */ /* 0x040fe40000410000 */
[C---:B------:R-:W-:Y:S02]  /*c380*/  FMUL.FTZ R128, R164.reuse, R128 ;  /* 0x00000080a4807220 */ /* 0x040fe40000410000 */
[C---:B------:R-:W-:Y:S02]  /*c390*/  FMUL.FTZ R129, R164.reuse, R129 ;  /* 0x00000081a4817220 */ /* 0x040fe40000410000 */
[C---:B------:R-:W-:Y:S01]  /*c3a0*/  FMUL.FTZ R130, R3.reuse, R130 ;  /* 0x0000008203827220 */ /* 0x040fe20000410000 */
[C---:B---3--:R-:W-:Y:S01]  /*c3b0*/  HMMA.16816.F32.BF16 R124, R160.reuse, R156, R124 ;  /* 0x0000009ca07c723c */ /* 0x048fe2000004187c */
[----:B------:R-:W3:Y:S02]  /*c3c0*/  MUFU.EX2 R179, R179 ;  /* 0x000000b300b37308 */ /* 0x000ee40000000800 */
[----:B------:R-:W-:Y:S01]  /*c3d0*/  FMUL.FTZ R131, R3, R131 ;  /* 0x0000008303837220 */ /* 0x000fe20000410000 */
[----:B-1----:R-:W-:Y:S01]  /*c3e0*/  F2FP.BF16.PACK_AB R12, R177, R176 ;  /* 0x000000b0b10c723e */ /* 0x002fe200000010ff */
[----:B------:R-:W-:Y:S02]  /*c3f0*/  FFMA.FTZ R187, R164, R191, R187 ;  /* 0x000000bfa4bb7223 */ /* 0x000fe400000100bb */
[----:B------:R-:W-:Y:S02]  /*c400*/  FFMA.FTZ R192, R34, c[0x0][0x2d0], -R189 ;  /* 0x0000b40022c07a23 */ /* 0x000fe400000108bd */
[----:B------:R-:W-:Y:S01]  /*c410*/  FADD.FTZ R182, R182, R187 ;  /* 0x000000bbb6b67221 */ /* 0x000fe20000010000 */
[----:B------:R-:W-:Y:S01]  /*c420*/  HMMA.16816.F32.BF16 R128, R160, R158, R128 ;  /* 0x0000009ea080723c */ /* 0x000fe20000041880 */
[----:B------:R-:W1:Y:S02]  /*c430*/  LDSM.16.MT88.4 R156, [R224+0x800] ;  /* 0x00080000e09c783b */ /* 0x000e640000004200 */
[----:B------:R-:W-:Y:S04]  /*c440*/  MUFU.EX2 R192, R192 ;  /* 0x000000c000c07308 */ /* 0x000fe80000000800 */
[----:B------:R-:W5:Y:S01]  /*c450*/  LDSM.16.MT88.4 R160, [R227+0x2800] ;  /* 0x00280000e3a0783b */ /* 0x000f620000004200 */
[----:B---3--:R-:W-:Y:S07]  /*c460*/  F2FP.BF16.PACK_AB R13, R179, R178 ;  /* 0x000000b2b30d723e */ /* 0x008fee00000010ff */
[C---:B----4-:R-:W-:Y:S07]  /*c470*/  HMMA.16816.F32.BF16 R4, R12.reuse, R168, R4 ;  /* 0x000000a80c04723c */ /* 0x050fee0000041804 */
[--C-:B------:R-:W-:Y:S01]  /*c480*/  FFMA.FTZ R168, R20, c[0x0][0x2d0], -R190.reuse ;  /* 0x0000b40014a87a23 */ /* 0x100fe200000108be */
[C---:B------:R-:W-:Y:S04]  /*c490*/  HMMA.16816.F32.BF16 R8, R12.reuse, R170, R8 ;  /* 0x000000aa0c08723c */ /* 0x040fe80000041808 */
[--C-:B------:R-:W-:Y:S01]  /*c4a0*/  FFMA.FTZ R169, R21, c[0x0][0x2d0], -R190.reuse ;  /* 0x0000b40015a97a23 */ /* 0x100fe200000108be */
[----:B------:R-:W-:Y:S02]  /*c4b0*/  MUFU.EX2 R168, R168 ;  /* 0x000000a800a87308 */ /* 0x000fe40000000800 */
[--C-:B------:R-:W-:Y:S01]  /*c4c0*/  FFMA.FTZ R170, R22, c[0x0][0x2d0], -R189.reuse ;  /* 0x0000b40016aa7a23 */ /* 0x100fe200000108bd */
[C---:B--2---:R-:W-:Y:S04]  /*c4d0*/  HMMA.16816.F32.BF16 R132, R12.reuse, R172, R132 ;  /* 0x000000ac0c84723c */ /* 0x044fe80000041884 */
[--C-:B------:R-:W-:Y:S02]  /*c4e0*/  FFMA.FTZ R171, R23, c[0x0][0x2d0], -R189.reuse ;  /* 0x0000b40017ab7a23 */ /* 0x100fe400000108bd */
[----:B------:R-:W-:Y:S01]  /*c4f0*/  LDSM.16.MT88.4 R20, [R226+0x1000] ;  /* 0x00100000e214783b */ /* 0x000fe20000004200 */
[--C-:B------:R-:W-:Y:S01]  /*c500*/  FFMA.FTZ R172, R24, c[0x0][0x2d0], -R190.reuse ;  /* 0x0000b40018ac7a23 */ /* 0x100fe200000108be */
[C---:B------:R-:W-:Y:S01]  /*c510*/  HMMA.16816.F32.BF16 R136, R12.reuse, R174, R136 ;  /* 0x000000ae0c88723c */ /* 0x040fe20000041888 */
[----:B------:R-:W2:Y:S03]  /*c520*/  MUFU.EX2 R169, R169 ;  /* 0x000000a900a97308 */ /* 0x000ea60000000800 */
[--C-:B------:R-:W-:Y:S03]  /*c530*/  FFMA.FTZ R173, R25, c[0x0][0x2d0], -R190.reuse ;  /* 0x0000b40019ad7a23 */ /* 0x100fe600000108be */
[--C-:B------:R-:W-:Y:S01]  /*c540*/  FFMA.FTZ R174, R26, c[0x0][0x2d0], -R189.reuse ;  /* 0x0000b4001aae7a23 */ /* 0x100fe200000108bd */
[C---:B------:R-:W-:Y:S03]  /*c550*/  HMMA.16816.F32.BF16 R140, R12.reuse, R16, R140 ;  /* 0x000000100c8c723c */ /* 0x040fe6000004188c */
[----:B------:R-:W-:Y:S01]  /*c560*/  MUFU.EX2 R170, R170 ;  /* 0x000000aa00aa7308 */ /* 0x000fe20000000800 */
[--C-:B------:R-:W-:Y:S02]  /*c570*/  FFMA.FTZ R175, R27, c[0x0][0x2d0], -R189.reuse ;  /* 0x0000b4001baf7a23 */ /* 0x100fe400000108bd */
[----:B------:R-:W-:Y:S02]  /*c580*/  LDSM.16.MT88.4 R24, [R225+0x1000] ;  /* 0x00100000e118783b */ /* 0x000fe40000004200 */
[C---:B------:R-:W-:Y:S04]  /*c590*/  HMMA.16816.F32.BF16 R144, R12.reuse, R18, R144 ;  /* 0x000000120c90723c */ /* 0x040fe80000041890 */
[----:B------:R-:W3:Y:S01]  /*c5a0*/  LDSM.16.MT88.4 R16, [R226+0x2800] ;  /* 0x00280000e210783b */ /* 0x000ee20000004200 */
[----:B------:R-:W4:Y:S03]  /*c5b0*/  MUFU.EX2 R171, R171 ;  /* 0x000000ab00ab7308 */ /* 0x000f260000000800 */
[C---:B-1----:R-:W-:Y:S07]  /*c5c0*/  HMMA.16816.F32.BF16 R148, R12.reuse, R156, R148 ;  /* 0x0000009c0c94723c */ /* 0x042fee0000041894 */
[----:B------:R-:W-:Y:S01]  /*c5d0*/  MUFU.EX2 R172, R172 ;  /* 0x000000ac00ac7308 */ /* 0x000fe20000000800 */
[C---:B------:R-:W-:Y:S01]  /*c5e0*/  HMMA.16816.F32.BF16 R152, R12.reuse, R158, R152 ;  /* 0x0000009e0c98723c */ /* 0x040fe20000041898 */
[----:B------:R-:W1:Y:S07]  /*c5f0*/  LDSM.16.MT88.4 R156, [R225+0x2800] ;  /* 0x00280000e19c783b */ /* 0x000e6e0000004200 */
[C---:B-----5:R-:W-:Y:S01]  /*c600*/  HMMA.16816.F32.BF16 R36, R12.reuse, R160, R36 ;  /* 0x000000a00c24723c */ /* 0x060fe20000041824 */
[----:B------:R-:W5:Y:S07]  /*c610*/  MUFU.EX2 R173, R173 ;  /* 0x000000ad00ad7308 */ /* 0x000f6e0000000800 */
[C---:B------:R-:W-:Y:S01]  /*c620*/  HMMA.16816.F32.BF16 R40, R12.reuse, R162, R40 ;  /* 0x000000a20c28723c */ /* 0x040fe20000041828 */
[----:B------:R-:W2:Y:S02]  /*c630*/  LDSM.16.MT88.4 R160, [R224+0x2800] ;  /* 0x00280000e0a0783b */ /* 0x000ea40000004200 */
[----:B------:R-:W-:Y:S05]  /*c640*/  MUFU.EX2 R174, R174 ;  /* 0x000000ae00ae7308 */ /* 0x000fea0000000800 */
[C---:B---3--:R-:W-:Y:S05]  /*c650*/  HMMA.16816.F32.BF16 R44, R12.reuse, R16, R44 ;  /* 0x000000100c2c723c */ /* 0x048fea000004182c */
[----:B------:R-:W3:Y:S03]  /*c660*/  MUFU.EX2 R175, R175 ;  /* 0x000000af00af7308 */ /* 0x000ee60000000800 */
        /* <DEDUP_REMOVED lines=25> */
[C---:B------:R-:W-:Y:S01]  /*c800*/  HMMA.16816.F32.BF16 R112, R12.reuse, R162, R112 ;  /* 0x000000a20c70723c */ /* 0x040fe20000041870 */
[----:B------:R-:W2:Y:S03]  /*c810*/  LDL.LU R162, [R1+0x58] ;  /* 0x0000580001a27983 */ /* 0x000ea60000300800 */
[--C-:B------:R-:W-:Y:S02]  /*c820*/  FFMA.FTZ R160, R32, c[0x0][0x2d0], -R190.reuse ;  /* 0x0000b40020a07a23 */ /* 0x100fe400000108be */
[--C-:B------:R-:W-:Y:S02]  /*c830*/  FFMA.FTZ R32, R31, c[0x0][0x2d0], -R189.reuse ;  /* 0x0000b4001f207a23 */ /* 0x100fe400000108bd */
[----:B------:R-:W-:Y:S01]  /*c840*/  MUFU.EX2 R34, R160 ;  /* 0x000000a000227308 */ /* 0x000fe20000000800 */
[C---:B---3--:R-:W-:Y:S08]  /*c850*/  HMMA.16816.F32.BF16 R116, R12.reuse, R16, R116 ;  /* 0x000000100c74723c */ /* 0x048ff00000041874 */
[C---:B------:R-:W-:Y:S01]  /*c860*/  HMMA.16816.F32.BF16 R120, R12.reuse, R18, R120 ;  /* 0x000000120c78723c */ /* 0x040fe20000041878 */
[----:B------:R-:W3:Y:S01]  /*c870*/  LDSM.16.MT88.4 R16, [R227+0x1000] ;  /* 0x00100000e310783b */ /* 0x000ee20000004200 */
[----:B------:R-:W-:Y:S06]  /*c880*/  MUFU.EX2 R32, R32 ;  /* 0x0000002000207308 */ /* 0x000fec0000000800 */
[C---:B-1----:R-:W-:Y:S07]  /*c890*/  HMMA.16816.F32.BF16 R124, R12.reuse, R156, R124 ;  /* 0x0000009c0c7c723c */ /* 0x042fee000004187c */
[--C-:B------:R-:W-:Y:S01]  /*c8a0*/  FFMA.FTZ R156, R28, c[0x0][0x2d0], -R190.reuse ;  /* 0x0000b4001c9c7a23 */ /* 0x100fe200000108be */
[----:B------:R-:W-:Y:S03]  /*c8b0*/  HMMA.16816.F32.BF16 R128, R12, R158, R128 ;  /* 0x0000009e0c80723c */ /* 0x000fe60000041880 */
[----:B------:R1:W-:Y:S01]  /*c8c0*/  MUFU.EX2 R164, R156 ;  /* 0x0000009c00a47308 */ /* 0x0003e20000000800 */
[----:B------:R-:W-:Y:S02]  /*c8d0*/  FFMA.FTZ R190, R33, c[0x0][0x2d0], -R190 ;  /* 0x0000b40021be7a23 */ /* 0x000fe400000108be */
[--C-:B------:R-:W-:Y:S01]  /*c8e0*/  FFMA.FTZ R33, R30, c[0x0][0x2d0], -R189.reuse ;  /* 0x0000b4001e217a23 */ /* 0x100fe200000108bd */
[----:B------:R-:W-:Y:S01]  /*c8f0*/  F2FP.BF16.PACK_AB R12, R169, R168 ;  /* 0x000000a8a90c723e */ /* 0x000fe200000010ff */
[----:B------:R-:W1:Y:S01]  /*c900*/  LDSM.16.MT88.4 R28, [R224+0x1000] ;  /* 0x00100000e01c783b */ /* 0x000e620000004200 */
[----:B----4-:R-:W-:Y:S03]  /*c910*/  F2FP.BF16.PACK_AB R13, R171, R170 ;  /* 0x000000aaab0d723e */ /* 0x010fe600000010ff */
[----:B-----5:R-:W-:Y:S01]  /*c920*/  F2FP.BF16.PACK_AB R14, R173, R172 ;  /* 0x000000acad0e723e */ /* 0x020fe200000010ff */
[----:B------:R-:W-:Y:S01]  /*c930*/  MUFU.EX2 R191, R190 ;  /* 0x000000be00bf7308 */ /* 0x000fe20000000800 */
[----:B------:R-:W-:Y:S01]  /*c940*/  F2FP.BF16.PACK_AB R15, R175, R174 ;  /* 0x000000aeaf0f723e */ /* 0x000fe200000010ff */
[----:B------:R-:W-:Y:S08]  /*c950*/  FFMA.FTZ R189, R35, c[0x0][0x2d0], -R189 ;  /* 0x0000b40023bd7a23 */ /* 0x000ff000000108bd */
[----:B------:R-:W4:Y:S01]  /*c960*/  MUFU.EX2 R35, R161 ;  /* 0x000000a100237308 */ /* 0x000f220000000800 */
[C---:B---3--:R-:W-:Y:S01]  /*c970*/  HMMA.16816.F32.BF16 R4, R12.reuse, R16, R4 ;  /* 0x000000100c04723c */ /* 0x048fe20000041804 */
[----:B-1----:R-:W-:Y:S07]  /*c980*/  LDSM.16.MT88.4 R156, [R227+0x1800] ;  /* 0x00180000e39c783b */ /* 0x002fee0000004200 */
[C---:B------:R-:W-:Y:S01]  /*c990*/  HMMA.16816.F32.BF16 R8, R12.reuse, R18, R8 ;  /* 0x000000120c08723c */ /* 0x040fe20000041808 */
[----:B------:R-:W1:Y:S01]  /*c9a0*/  LDSM.16.MT88.4 R16, [R227+0x3000] ;  /* 0x00300000e310783b */ /* 0x000e620000004200 */
[----:B------:R-:W-:Y:S06]  /*c9b0*/  MUFU.EX2 R189, R189 ;  /* 0x000000bd00bd7308 */ /* 0x000fec0000000800 */
[C---:B------:R-:W-:Y:S04]  /*c9c0*/  HMMA.16816.F32.BF16 R132, R12.reuse, R20, R132 ;  /* 0x000000140c84723c */ /* 0x040fe80000041884 */
[----:B------:R-:W3:Y:S04]  /*c9d0*/  MUFU.EX2 R33, R33 ;  /* 0x0000002100217308 */ /* 0x000ee80000000800 */
[C---:B------:R-:W-:Y:S01]  /*c9e0*/  HMMA.16816.F32.BF16 R136, R12.reuse, R22, R136 ;  /* 0x000000160c88723c */ /* 0x040fe20000041888 */
[----:B------:R-:W5:Y:S07]  /*c9f0*/  LDSM.16.MT88.4 R20, [R226+0x3000] ;  /* 0x00300000e214783b */ /* 0x000f6e0000004200 */
[C---:B------:R-:W-:Y:S08]  /*ca00*/  HMMA.16816.F32.BF16 R140, R12.reuse, R24, R140 ;  /* 0x000000180c8c723c */ /* 0x040ff0000004188c */
[C---:B------:R-:W-:Y:S01]  /*ca10*/  HMMA.16816.F32.BF16 R144, R12.reuse, R26, R144 ;  /* 0x0000001a0c90723c */ /* 0x040fe20000041890 */
[----:B------:R-:W3:Y:S07]  /*ca20*/  LDSM.16.MT88.4 R24, [R225+0x3000] ;  /* 0x00300000e118783b */ /* 0x000eee0000004200 */
[C---:B------:R-:W-:Y:S08]  /*ca30*/  HMMA.16816.F32.BF16 R148, R12.reuse, R28, R148 ;  /* 0x0000001c0c94723c */ /* 0x040ff00000041894 */
[C---:B------:R-:W-:Y:S01]  /*ca40*/  HMMA.16816.F32.BF16 R152, R12.reuse, R30, R152 ;  /* 0x0000001e0c98723c */ /* 0x040fe20000041898 */
[----:B------:R-:W-:Y:S07]  /*ca50*/  LDSM.16.MT88.4 R28, [R227+0x5000] ;  /* 0x00500000e31c783b */ /* 0x000fee0000004200 */
        /* <DEDUP_REMOVED lines=15> */
[C---:B-----5:R-:W-:Y:S08]  /*cb50*/  HMMA.16816.F32.BF16 R76, R12.reuse, R20, R76 ;  /* 0x000000140c4c723c */ /* 0x060ff0000004184c */
[C---:B------:R-:W-:Y:S01]  /*cb60*/  HMMA.16816.F32.BF16 R80, R12.reuse, R22, R80 ;  /* 0x000000160c50723c */ /* 0x040fe20000041850 */
[----:B------:R-:W-:Y:S07]  /*cb70*/  LDSM.16.MT88.4 R20, [R225+0x7000] ;  /* 0x00700000e114783b */ /* 0x000fee0000004200 */
[C---:B-1----:R-:W-:Y:S08]  /*cb80*/  HMMA.16816.F32.BF16 R84, R12.reuse, R16, R84 ;  /* 0x000000100c54723c */ /* 0x042ff00000041854 */
[C---:B------:R-:W-:Y:S01]  /*cb90*/  HMMA.16816.F32.BF16 R88, R12.reuse, R18, R88 ;  /* 0x000000120c58723c */ /* 0x040fe20000041858 */
[----:B------:R-:W1:Y:S07]  /*cba0*/  LDSM.16.MT88.4 R16, [R226+0x7000] ;  /* 0x00700000e210783b */ /* 0x000e6e0000004200 */
[C---:B------:R-:W-:Y:S08]  /*cbb0*/  HMMA.16816.F32.BF16 R92, R12.reuse, R24, R92 ;  /* 0x000000180c5c723c */ /* 0x040ff0000004185c */
        /* <DEDUP_REMOVED lines=11> */
[C---:B-----5:R-:W-:Y:S04]  /*cc70*/  HMMA.16816.F32.BF16 R124, R12.reuse, R24, R124 ;  /* 0x000000180c7c723c */ /* 0x060fe8000004187c */
[----:B--2---:R-:W-:Y:S02]  /*cc80*/  FFMA.FTZ R184, R3, R162, R184 ;  /* 0x000000a203b87223 */ /* 0x004fe400000100b8 */
[----:B------:R-:W-:Y:S01]  /*cc90*/  FADD.FTZ R3, R165, R182 ;  /* 0x000000b6a5037221 */ /* 0x000fe20000010000 */
[----:B------:R-:W-:Y:S01]  /*cca0*/  MOV R165, R0 ;  /* 0x0000000000a57202 */ /* 0x000fe20000000f00 */
[----:B------:R-:W-:Y:S01]  /*ccb0*/  HMMA.16816.F32.BF16 R128, R12, R26, R128 ;  /* 0x0000001a0c80723c */ /* 0x000fe20000041880 */
[----:B------:R-:W2:Y:S03]  /*ccc0*/  LDSM.16.MT88.4 R24, [R227+0x3800] ;  /* 0x00380000e318783b */ /* 0x000ea60000004200 */
[----:B------:R-:W-:Y:S02]  /*ccd0*/  FADD.FTZ R3, R166, R3 ;  /* 0x00000003a6037221 */ /* 0x000fe40000010000 */
[----:B------:R-:W-:Y:S01]  /*cce0*/  FADD.FTZ R167, R167, R184 ;  /* 0x000000b8a7a77221 */ /* 0x000fe20000010000 */
[----:B----4-:R-:W-:Y:S02]  /*ccf0*/  F2FP.BF16.PACK_AB R12, R35, R164 ;  /* 0x000000a4230c723e */ /* 0x010fe400000010ff */
[----:B------:R-:W-:Y:S03]  /*cd00*/  F2FP.BF16.PACK_AB R13, R32, R33 ;  /* 0x00000021200d723e */ /* 0x000fe600000010ff */
[----:B------:R-:W-:Y:S01]  /*cd10*/  F2FP.BF16.PACK_AB R14, R191, R34 ;  /* 0x00000022bf0e723e */ /* 0x000fe200000010ff */
[----:B------:R-:W-:Y:S01]  /*cd20*/  FADD.FTZ R180, R180, R167 ;  /* 0x000000a7b4b47221 */ /* 0x000fe20000010000 */
[----:B------:R-:W-:Y:S03]  /*cd30*/  F2FP.BF16.PACK_AB R15, R189, R192 ;  /* 0x000000c0bd0f723e */ /* 0x000fe600000010ff */
[----:B------:R-:W-:Y:S04]  /*cd40*/  FADD.FTZ R181, R181, R180 ;  /* 0x000000b4b5b57221 */ /* 0x000fe80000010000 */
[C---:B------:R-:W-:Y:S01]  /*cd50*/  HMMA.16816.F32.BF16 R160, R12.reuse, R156, R4 ;  /* 0x0000009c0ca0723c */ /* 0x040fe20000041804 */
[----:B------:R-:W4:Y:S07]  /*cd60*/  LDSM.16.MT88.4 R4, [R226+0x3800] ;  /* 0x00380000e204783b */ /* 0x000f2e0000004200 */
[C---:B------:R-:W-:Y:S01]  /*cd70*/  HMMA.16816.F32.BF16 R156, R12.reuse, R158, R8 ;  /* 0x0000009e0c9c723c */ /* 0x040fe20000041808 */
[----:B------:R-:W5:Y:S07]  /*cd80*/  LDSM.16.MT88.4 R8, [R225+0x3800] ;  /* 0x00380000e108783b */ /* 0x000f6e0000004200 */
[C---:B-1----:R-:W-:Y:S08]  /*cd90*/  HMMA.16816.F32.BF16 R132, R12.reuse, R16, R132 ;  /* 0x000000100c84723c */ /* 0x042ff00000041884 */
[C---:B------:R-:W-:Y:S01]  /*cda0*/  HMMA.16816.F32.BF16 R136, R12.reuse, R18, R136 ;  /* 0x000000120c88723c */ /* 0x040fe20000041888 */
[----:B------:R-:W1:Y:S07]  /*cdb0*/  LDSM.16.MT88.4 R16, [R224+0x3800] ;  /* 0x00380000e010783b */ /* 0x000e6e0000004200 */
[C---:B---3--:R-:W-:Y:S08]  /*cdc0*/  HMMA.16816.F32.BF16 R140, R12.reuse, R20, R140 ;  /* 0x000000140c8c723c */ /* 0x048ff0000004188c */
[C---:B------:R-:W-:Y:S01]  /*cdd0*/  HMMA.16816.F32.BF16 R144, R12.reuse, R22, R144 ;  /* 0x000000160c90723c */ /* 0x040fe20000041890 */
[----:B------:R-:W3:Y:S07]  /*cde0*/  LDSM.16.MT88.4 R20, [R227+0x5800] ;  /* 0x00580000e314783b */ /* 0x000eee0000004200 */
[C---:B------:R-:W-:Y:S08]  /*cdf0*/  HMMA.16816.F32.BF16 R148, R12.reuse, R28, R148 ;  /* 0x0000001c0c94723c */ /* 0x040ff00000041894 */
        /* <DEDUP_REMOVED lines=8> */
[C---:B-----5:R-:W-:Y:S08]  /*ce80*/  HMMA.16816.F32.BF16 R52, R12.reuse, R8, R52 ;  /* 0x000000080c34723c */ /* 0x060ff00000041834 */
[C---:B------:R-:W-:Y:S01]  /*ce90*/  HMMA.16816.F32.BF16 R56, R12.reuse, R10, R56 ;  /* 0x0000000a0c38723c */ /* 0x040fe20000041838 */
[----:B------:R-:W4:Y:S07]  /*cea0*/  LDSM.16.MT88.4 R8, [R224+0x5800] ;  /* 0x00580000e008783b */ /* 0x000f2e0000004200 */
        /* <DEDUP_REMOVED lines=8> */
[----:B------:R-:W5:Y:S07]  /*cf30*/  LDSM.16.MT88.4 R28, [R224+0x7800] ;  /* 0x00780000e01c783b */ /* 0x000f6e0000004200 */
[C---:B--2---:R-:W-:Y:S07]  /*cf40*/  HMMA.16816.F32.BF16 R84, R12.reuse, R4, R84 ;  /* 0x000000040c54723c */ /* 0x044fee0000041854 */
[----:B------:R-:W-:Y:S01]  /*cf50*/  FADD.FTZ R4, R176, R3 ;  /* 0x00000003b0047221 */ /* 0x000fe20000010000 */
[C---:B------:R-:W-:Y:S04]  /*cf60*/  HMMA.16816.F32.BF16 R88, R12.reuse, R6, R88 ;  /* 0x000000060c58723c */ /* 0x040fe80000041858 */
[----:B------:R-:W-:Y:S03]  /*cf70*/  FADD.FTZ R4, R177, R4 ;  /* 0x00000004b1047221 */ /* 0x000fe60000010000 */
[----:B------:R-:W-:Y:S01]  /*cf80*/  FADD.FTZ R6, R178, R181 ;  /* 0x000000b5b2067221 */ /* 0x000fe20000010000 */
[C---:B----4-:R-:W-:Y:S04]  /*cf90*/  HMMA.16816.F32.BF16 R92, R12.reuse, R8, R92 ;  /* 0x000000080c5c723c */ /* 0x050fe8000004185c */
[----:B------:R-:W-:Y:S02]  /*cfa0*/  FADD.FTZ R3, R183, R4 ;  /* 0x00000004b7037221 */ /* 0x000fe40000010000 */
[----:B------:R-:W-:Y:S02]  /*cfb0*/  FADD.FTZ R6, R179, R6 ;  /* 0x00000006b3067221 */ /* 0x000fe40000010000 */
[C---:B------:R-:W-:Y:S04]  /*cfc0*/  HMMA.16816.F32.BF16 R96, R12.reuse, R10, R96 ;  /* 0x0000000a0c60723c */ /* 0x040fe80000041860 */
        /* <DEDUP_REMOVED lines=20> */
[C---:B-----5:R-:W-:Y:S04]  /*d110*/  HMMA.16816.F32.BF16 R124, R12.reuse, R28, R124 ;  /* 0x0000001c0c7c723c */ /* 0x060fe8000004187c */
[----:B------:R-:W-:Y:S02]  /*d120*/  FADD.FTZ R34, R34, R35 ;  /* 0x0000002322227221 */ /* 0x000fe40000010000 */
[----:B------:R-:W-:Y:S02]  /*d130*/  FADD.FTZ R33, R32, R33 ;  /* 0x0000002120217221 */ /* 0x000fe40000010000 */
[----:B------:R-:W-:Y:S01]  /*d140*/  FADD.FTZ R3, R191, R34 ;  /* 0x00000022bf037221 */ /* 0x000fe20000010000 */
[----:B------:R-:W-:Y:S03]  /*d150*/  HMMA.16816.F32.BF16 R128, R12, R30, R128 ;  /* 0x0000001e0c80723c */ /* 0x000fe60000041880 */
[----:B------:R-:W-:Y:S01]  /*d160*/  FADD.FTZ R192, R192, R33 ;  /* 0x00000021c0c07221 */ /* 0x000fe20000010000 */
[----:B------:R1:W-:Y:S03]  /*d170*/  STL [R1+0x70], R3 ;  /* 0x0000700301007387 */ /* 0x0003e60000100800 */
[----:B------:R-:W-:Y:S05]  /*d180*/  FADD.FTZ R4, R189, R192 ;  /* 0x000000c0bd047221 */ /* 0x000fea0000010000 */
[----:B------:R2:W-:Y:S01]  /*d190*/  STL [R1+0x58], R4 ;  /* 0x0000580401007387 */ /* 0x0005e20000100800 */
[----:B-1----:R-:W-:Y:S01]  /*d1a0*/  MOV R3, R2 ;  /* 0x0000000200037202 */ /* 0x002fe20000000f00 */
[----:B------:R-:W-:-:S05]  /*d1b0*/  @P6 BRA `(.L_x_4816) ;  /* 0xffffcc7000006947 */ /* 0x000fca000383ffff */
.L_x_4815:
[----:B--2---:R-:W-:Y:S02]  /*d1c0*/  MOV R4, 0x1f ;  /* 0x0000001f00047802 */ /* 0x004fe40000000f00 */
[----:B------:R-:W-:Y:S01]  /*d1d0*/  MOV R3, 0xffffffff ;  /* 0xffffffff00037802 */ /* 0x000fe20000000f00 */
[----:B------:R-:W-:Y:S05]  /*d1e0*/  BRA.DIV ~URZ, `(.L_x_4817) ;  /* 0x000062627f007947 */ /* 0x000fea000b800000 */
[----:B------:R-:W2:Y:S04]  /*d1f0*/  LDL R6, [R1+0x70] ;  /* 0x0000700001067983 */ /* 0x000ea80000100800 */
[----:B--2---:R1:W2:Y:S02]  /*d200*/  SHFL.BFLY PT, R5, R6, 0x2, 0x1f ;  /* 0x0c401f0006057f89 */ /* 0x0042a400000e0000 */
.L_x_4890:
        /* <DEDUP_REMOVED lines=9> */
.L_x_4891:
[----:B--2---:R-:W-:Y:S01]  /*d2a0*/  FADD.FTZ R5, R5, R8 ;  /* 0x0000000805057221 */ /* 0x004fe20000010000 */
[----:B------:R-:W-:Y:S02]  /*d2b0*/  FSETP.NE.FTZ.AND P1, PT, R7, RZ, PT ;  /* 0x000000ff0700720b */ /* 0x000fe40003f35000 */
[----:B------:R-:W-:Y:S02]  /*d2c0*/  MOV R6, RZ ;  /* 0x000000ff00067202 */ /* 0x000fe40000000f00 */
[----:B------:R-:W-:Y:S02]  /*d2d0*/  FSETP.NE.FTZ.AND P0, PT, R5, RZ, PT ;  /* 0x000000ff0500720b */ /* 0x000fe40003f15000 */
[----:B------:R-:W-:Y:S02]  /*d2e0*/  MOV R3, RZ ;  /* 0x000000ff00037202 */ /* 0x000fe40000000f00 */
[----:B------:R-:W-:-:S05]  /*d2f0*/  MOV R4, 0xff800000 ;  /* 0xff80000000047802 */ /* 0x000fca0000000f00 */
[----:B------:R-:W2:Y:S01]  /*d300*/  @P1 MUFU.LG2 R9, R7 ;  /* 0x0000000700091308 */ /* 0x000ea20000000c00 */
[----:B-1----:R-:W-:-:S05]  /*d310*/  @P1 MOV R8, 0x3f317218 ;  /* 0x3f31721800081802 */ /* 0x002fca0000000f00 */
[----:B------:R-:W-:Y:S02]  /*d320*/  @P1 FMUL.FTZ R8, R8, c[0x0][0x2d0] ;  /* 0x0000b40008081a20 */ /* 0x000fe40000410000 */
[----:B------:R1:W3:Y:S08]  /*d330*/  @P1 MUFU.RCP R6, R7 ;  /* 0x0000000700061308 */ /* 0x0002f00000001000 */
[----:B------:R-:W-:Y:S01]  /*d340*/  @P0 MUFU.RCP R3, R5 ;  /* 0x0000000500030308 */ /* 0x000fe20000001000 */
[----:B--2---:R-:W-:-:S04]  /*d350*/  @P1 FMUL.FTZ R9, R9, 0.69314718246459960938 ;  /* 0x3f31721809091820 */ /* 0x004fc80000410000 */
[----:B------:R-:W-:Y:S01]  /*d360*/  @P1 FFMA.FTZ R4, R8, R0, R9 ;  /* 0x0000000008041223 */ /* 0x000fe20000010009 */
[----:B------:R-:W-:Y:S02]  /*d370*/  MOV R0, 0xff800000 ;  /* 0xff80000000007802 */ /* 0x000fe40000000f00 */
[----:B------:R-:W2:Y:S01]  /*d380*/  @P0 MUFU.LG2 R5, R5 ;  /* 0x0000000500050308 */ /* 0x000ea20000000c00 */
[----:B-1----:R-:W-:Y:S01]  /*d390*/  @P0 MOV R7, 0x3f317218 ;  /* 0x3f31721800070802 */ /* 0x002fe20000000f00 */
[C---:B---3--:R-:W-:Y:S02]  /*d3a0*/  FMUL.FTZ R160, R6.reuse, R160 ;  /* 0x000000a006a07220 */ /* 0x048fe40000410000 */
        /* <DEDUP_REMOVED lines=63> */
[----:B--2---:R-:W-:Y:S02]  /*d7a0*/  @P0 FMUL.FTZ R6, R5, 0.69314718246459960938 ;  /* 0x3f31721805060820 */ /* 0x004fe40000410000 */
[----:B------:R-:W-:Y:S01]  /*d7b0*/  @P0 FMUL.FTZ R5, R7, c[0x0][0x2d0] ;  /* 0x0000b40007050a20 */ /* 0x000fe20000410000 */
        /* <DEDUP_REMOVED lines=65> */
[----:B------:R-:W-:Y:S02]  /*dbd0*/  @P0 FFMA.FTZ R0, R5, R2, R6 ;  /* 0x0000000205000223 */ /* 0x000fe40000010006 */
.L_x_4798:
[----:B-1----:R-:W-:Y:S01]  /*dbe0*/  LOP3.LUT P0, RZ, R246, 0xff, RZ, 0xc0, !PT ;  /* 0x000000fff6ff7812 */ /* 0x002fe2000780c0ff */
[----:B------:R-:W-:-:S12]  /*dbf0*/  BSSY B0, `(.L_x_4819) ;  /* 0x000000f000007945 */ /* 0x000fd80003800000 */
[----:B------:R-:W-:Y:S05]  /*dc00*/  @P0 BRA `(.L_x_4820) ;  /* 0x000000d000000947 */ /* 0x000fea0003800000 */
[----:B------:R-:W1:Y:S01]  /*dc10*/  S2R R3, SR_LANEID ;  /* 0x0000000000037919 */ /* 0x000e620000000000 */
[----:B------:R-:W-:Y:S01]  /*dc20*/  VOTEU.ANY UR4, UPT, PT ;  /* 0x0000000000047886 */ /* 0x000fe200038e0100 */
[----:B------:R-:W-:Y:S01]  /*dc30*/  IMAD.MOV.U32 R8, RZ, RZ, c[0x0][0x560] ;  /* 0x00015800ff087624 */ /* 0x000fe200078e00ff */
[----:B------:R-:W1:Y:S01]  /*dc40*/  FLO.U32 R6, UR4 ;  /* 0x0000000400067d00 */ /* 0x000e6200080e0000 */
[----:B------:R-:W-:-:S07]  /*dc50*/  IMAD.MOV.U32 R9, RZ, RZ, c[0x0][0x564] ;  /* 0x00015900ff097624 */ /* 0x000fce00078e00ff */
[----:B------:R-:W2:Y:S01]  /*dc60*/  POPC R5, UR4 ;  /* 0x0000000400057d09 */ /* 0x000ea20008000000 */
[----:B-1----:R-:W-:-:S13]  /*dc70*/  ISETP.EQ.U32.AND P0, PT, R6, R3, PT ;  /* 0x000000030600720c */ /* 0x002fda0003f02070 */
[----:B--2---:R-:W2:Y:S04]  /*dc80*/  @P0 ATOMG.E.ADD.STRONG.GPU PT, R3, [R8.64], R5 ;  /* 0x00000005080309a8 */ /* 0x004ea800081ee1c6 */
[----:B------:R-:W1:Y:S02]  /*dc90*/  S2R R2, SR_LTMASK ;  /* 0x0000000000027919 */ /* 0x000e640000003900 */
[----:B-1----:R-:W-:-:S04]  /*dca0*/  LOP3.LUT R2, R2, UR4, RZ, 0xc0, !PT ;  /* 0x0000000402027c12 */ /* 0x002fc8000f8ec0ff */
[----:B------:R-:W1:Y:S01]  /*dcb0*/  POPC R236, R2 ;  /* 0x0000000200ec7309 */ /* 0x000e620000000000 */
[----:B--2---:R-:W1:Y:S02]  /*dcc0*/  SHFL.IDX PT, R3, R3, R6, 0x1f ;  /* 0x00001f0603037589 */ /* 0x004e6400000e0000 */
[----:B-1----:R-:W-:-:S05]  /*dcd0*/  IADD3 R236, R3, c[0x0][0xc], R236 ;  /* 0x0000030003ec7a10 */ /* 0x002fca0007ffe0ec */
.L_x_4820:
[----:B------:R-:W-:Y:S05]  /*dce0*/  BSYNC B0 ;  /* 0x0000000000007941 */ /* 0x000fea0003800000 */
.L_x_4819:
        /* <DEDUP_REMOVED lines=19> */
[----:B------:R-:W4:Y:S01]  /*de20*/  LDL R20, [R1+0x3c] ;  /* 0x00003c0001147983 */ /* 0x000f220000100800 */
[----:B------:R-:W-:Y:S02]  /*de30*/  F2FP.BF16.PACK_AB R3, R133, R132 ;  /* 0x000000848503723e */ /* 0x000fe400000010ff */
[----:B------:R-:W-:Y:S02]  /*de40*/  F2FP.BF16.PACK_AB R10, R135, R134 ;  /* 0x00000086870a723e */ /* 0x000fe400000010ff */
[----:B------:R-:W-:-:S02]  /*de50*/  F2FP.BF16.PACK_AB R9, R137, R136 ;  /* 0x000000888909723e */ /* 0x000fc400000010ff */
[----:B------:R-:W-:Y:S01]  /*de60*/  F2FP.BF16.PACK_AB R8, R139, R138 ;  /* 0x0000008a8b08723e */ /* 0x000fe200000010ff */
[----:B--2---:R1:W-:Y:S04]  /*de70*/  STS [R16], R7 ;  /* 0x0000000710007388 */ /* 0x0043e80000000800 */
[----:B------:R2:W-:Y:S04]  /*de80*/  STS [R16+0x400], R6 ;  /* 0x0004000610007388 */ /* 0x0005e80000000800 */
[----:B---3--:R3:W-:Y:S04]  /*de90*/  STS [R19], R5 ;  /* 0x0000000513007388 */ /* 0x0087e80000000800 */
[----:B------:R4:W-:Y:S04]  /*dea0*/  STS [R19+0x400], R11 ;  /* 0x0004000b13007388 */ /* 0x0009e80000000800 */
[----:B----4-:R4:W-:Y:S04]  /*deb0*/  STS [R15], R3 ;  /* 0x000000030f007388 */ /* 0x0109e80000000800 */
[----:B------:R4:W-:Y:S04]  /*dec0*/  STS [R15+0x400], R10 ;  /* 0x0004000a0f007388 */ /* 0x0009e80000000800 */
[----:B------:R4:W-:Y:S01]  /*ded0*/  STS [R14], R9 ;  /* 0x000000090e007388 */ /* 0x0009e20000000800 */
[----:B-1----:R-:W-:-:S03]  /*dee0*/  F2FP.BF16.PACK_AB R7, R141, R140 ;  /* 0x0000008c8d07723e */ /* 0x002fc600000010ff */
[----:B------:R1:W-:Y:S01]  /*def0*/  STS [R14+0x400], R8 ;  /* 0x000400080e007388 */ /* 0x0003e20000000800 */
[----:B--2---:R-:W-:-:S03]  /*df00*/  F2FP.BF16.PACK_AB R6, R143, R142 ;  /* 0x0000008e8f06723e */ /* 0x004fc600000010ff */
[----:B------:R2:W-:Y:S01]  /*df10*/  STS [R13], R7 ;  /* 0x000000070d007388 */ /* 0x0005e20000000800 */
[----:B---3--:R-:W-:-:S03]  /*df20*/  F2FP.BF16.PACK_AB R5, R145, R144 ;  /* 0x000000909105723e */ /* 0x008fc600000010ff */
[----:B------:R3:W-:Y:S01]  /*df30*/  STS [R13+0x400], R6 ;  /* 0x000400060d007388 */ /* 0x0007e20000000800 */
[----:B------:R-:W-:-:S03]  /*df40*/  F2FP.BF16.PACK_AB R11, R147, R146 ;  /* 0x00000092930b723e */ /* 0x000fc600000010ff */
[----:B------:R3:W-:Y:S01]  /*df50*/  STS [R12], R5 ;  /* 0x000000050c007388 */ /* 0x0007e20000000800 */
[----:B----4-:R-:W-:-:S03]  /*df60*/  F2FP.BF16.PACK_AB R3, R149, R148 ;  /* 0x000000949503723e */ /* 0x010fc600000010ff */
[----:B------:R4:W-:Y:S01]  /*df70*/  STS [R12+0x400], R11 ;  /* 0x0004000b0c007388 */ /* 0x0009e20000000800 */
[----:B------:R-:W-:-:S03]  /*df80*/  F2FP.BF16.PACK_AB R10, R151, R150 ;  /* 0x00000096970a723e */ /* 0x000fc600000010ff */
[----:B------:R4:W-:Y:S01]  /*df90*/  STS [R18], R3 ;  /* 0x0000000312007388 */ /* 0x0009e20000000800 */
[----:B------:R-:W-:-:S03]  /*dfa0*/  F2FP.BF16.PACK_AB R9, R153, R152 ;  /* 0x000000989909723e */ /* 0x000fc600000010ff */
[----:B------:R4:W-:Y:S01]  /*dfb0*/  STS [R18+0x400], R10 ;  /* 0x0004000a12007388 */ /* 0x0009e20000000800 */
[----:B-1----:R-:W-:-:S03]  /*dfc0*/  F2FP.BF16.PACK_AB R8, R155, R154 ;  /* 0x0000009a9b08723e */ /* 0x002fc600000010ff */
[----:B------:R1:W-:Y:S01]  /*dfd0*/  STS [R17], R9 ;  /* 0x0000000911007388 */ /* 0x0003e20000000800 */
[----:B--2---:R-:W-:-:S03]  /*dfe0*/  F2FP.BF16.PACK_AB R7, R37, R36 ;  /* 0x000000242507723e */ /* 0x004fc600000010ff */
[----:B------:R2:W-:Y:S01]  /*dff0*/  STS [R17+0x400], R8 ;  /* 0x0004000811007388 */ /* 0x0005e20000000800 */
[----:B---3--:R-:W-:-:S03]  /*e000*/  F2FP.BF16.PACK_AB R6, R39, R38 ;  /* 0x000000262706723e */ /* 0x008fc600000010ff */
[----:B------:R3:W-:Y:S01]  /*e010*/  STS [R16+0x4000], R7 ;  /* 0x0040000710007388 */ /* 0x0007e20000000800 */
[----:B------:R-:W-:-:S03]  /*e020*/  F2FP.BF16.PACK_AB R5, R41, R40 ;  /* 0x000000282905723e */ /* 0x000fc600000010ff */
[----:B------:R3:W-:Y:S01]  /*e030*/  STS [R16+0x4400], R6 ;  /* 0x0044000610007388 */ /* 0x0007e20000000800 */
[----:B----4-:R-:W-:-:S03]  /*e040*/  F2FP.BF16.PACK_AB R11, R43, R42 ;  /* 0x0000002a2b0b723e */ /* 0x010fc600000010ff */
[----:B------:R4:W-:Y:S01]  /*e050*/  STS [R19+0x4000], R5 ;  /* 0x0040000513007388 */ /* 0x0009e20000000800 */
[----:B------:R-:W-:-:S03]  /*e060*/  F2FP.BF16.PACK_AB R3, R45, R44 ;  /* 0x0000002c2d03723e */ /* 0x000fc600000010ff */
[----:B------:R4:W-:Y:S01]  /*e070*/  STS [R19+0x4400], R11 ;  /* 0x0044000b13007388 */ /* 0x0009e20000000800 */
[----:B------:R-:W-:-:S03]  /*e080*/  F2FP.BF16.PACK_AB R10, R47, R46 ;  /* 0x0000002e2f0a723e */ /* 0x000fc600000010ff */
[----:B------:R4:W-:Y:S01]  /*e090*/  STS [R15+0x4000], R3 ;  /* 0x004000030f007388 */ /* 0x0009e20000000800 */
[----:B-1----:R-:W-:-:S03]  /*e0a0*/  F2FP.BF16.PACK_AB R9, R49, R48 ;  /* 0x000000303109723e */ /* 0x002fc600000010ff */
[----:B------:R1:W-:Y:S01]  /*e0b0*/  STS [R15+0x4400], R10 ;  /* 0x0044000a0f007388 */ /* 0x0003e20000000800 */
        /* <DEDUP_REMOVED lines=45> */
[----:B------:R-:W-:Y:S01]  /*e390*/  STS [R18+0x8000], R3 ;  /* 0x0080000312007388 */ /* 0x000fe20000000800 */
[----:B------:R-:W-:-:S03]  /*e3a0*/  F2FP.BF16.PACK_AB R9, R97, R96 ;  /* 0x000000606109723e */ /* 0x000fc600000010ff */
[----:B------:R-:W-:Y:S01]  /*e3b0*/  STS [R18+0x8400], R10 ;  /* 0x0084000a12007388 */ /* 0x000fe20000000800 */
[----:B----4-:R-:W-:-:S03]  /*e3c0*/  F2FP.BF16.PACK_AB R8, R99, R98 ;  /* 0x000000626308723e */ /* 0x010fc600000010ff */
[----:B------:R-:W-:Y:S01]  /*e3d0*/  STS [R17+0x8000], R9 ;  /* 0x0080000911007388 */ /* 0x000fe20000000800 */
[----:B------:R-:W-:-:S03]  /*e3e0*/  F2FP.BF16.PACK_AB R7, R101, R100 ;  /* 0x000000646507723e */ /* 0x000fc600000010ff */
[----:B------:R-:W-:Y:S01]  /*e3f0*/  STS [R17+0x8400], R8 ;  /* 0x0084000811007388 */ /* 0x000fe20000000800 */
[----:B------:R-:W-:-:S03]  /*e400*/  F2FP.BF16.PACK_AB R6, R103, R102 ;  /* 0x000000666706723e */ /* 0x000fc600000010ff */
[----:B------:R-:W-:Y:S01]  /*e410*/  STS [R16+0xc000], R7 ;  /* 0x00c0000710007388 */ /* 0x000fe20000000800 */
[----:B-1----:R-:W-:-:S03]  /*e420*/  F2FP.BF16.PACK_AB R5, R105, R104 ;  /* 0x000000686905723e */ /* 0x002fc600000010ff */
[----:B------:R1:W-:Y:S01]  /*e430*/  STS [R16+0xc400], R6 ;  /* 0x00c4000610007388 */ /* 0x0003e20000000800 */
[----:B--2---:R-:W-:-:S03]  /*e440*/  F2FP.BF16.PACK_AB R11, R107, R106 ;  /* 0x0000006a6b0b723e */ /* 0x004fc600000010ff */
[----:B-1----:R-:W2:Y:S01]  /*e450*/  LDL R16, [R1+0x38] ;  /* 0x0000380001107983 */ /* 0x002ea20000100800 */
[----:B------:R-:W-:Y:S02]  /*e460*/  F2FP.BF16.PACK_AB R3, R109, R108 ;  /* 0x0000006c6d03723e */ /* 0x000fe400000010ff */
[----:B------:R-:W-:Y:S01]  /*e470*/  F2FP.BF16.PACK_AB R10, R111, R110 ;  /* 0x0000006e6f0a723e */ /* 0x000fe200000010ff */
[----:B------:R1:W-:Y:S01]  /*e480*/  STS [R19+0xc000], R5 ;  /* 0x00c0000513007388 */ /* 0x0003e20000000800 */
[----:B------:R-:W-:Y:S02]  /*e490*/  F2FP.BF16.PACK_AB R9, R113, R112 ;  /* 0x000000707109723e */ /* 0x000fe400000010ff */
[----:B------:R-:W-:Y:S01]  /*e4a0*/  F2FP.BF16.PACK_AB R8, R115, R114 ;  /* 0x000000727308723e */ /* 0x000fe200000010ff */
[----:B------:R-:W-:Y:S01]  /*e4b0*/  STS [R19+0xc400], R11 ;  /* 0x00c4000b13007388 */ /* 0x000fe20000000800 */
[----:B------:R-:W-:Y:S02]  /*e4c0*/  F2FP.BF16.PACK_AB R7, R117, R116 ;  /* 0x000000747507723e */ /* 0x000fe400000010ff */
[----:B------:R-:W-:Y:S01]  /*e4d0*/  F2FP.BF16.PACK_AB R6, R119, R118 ;  /* 0x000000767706723e */ /* 0x000fe200000010ff */
[----:B------:R3:W-:Y:S04]  /*e4e0*/  STS [R15+0xc000], R3 ;  /* 0x00c000030f007388 */ /* 0x0007e80000000800 */
[----:B------:R4:W-:Y:S04]  /*e4f0*/  STS [R15+0xc400], R10 ;  /* 0x00c4000a0f007388 */ /* 0x0009e80000000800 */
[----:B------:R-:W-:Y:S04]  /*e500*/  STS [R14+0xc000], R9 ;  /* 0x00c000090e007388 */ /* 0x000fe80000000800 */
[----:B------:R4:W-:Y:S01]  /*e510*/  STS [R14+0xc400], R8 ;  /* 0x00c400080e007388 */ /* 0x0009e20000000800 */
[----:B-1----:R-:W-:-:S03]  /*e520*/  F2FP.BF16.PACK_AB R5, R121, R120 ;  /* 0x000000787905723e */ /* 0x002fc600000010ff */
[----:B------:R1:W-:Y:S04]  /*e530*/  STS [R13+0xc000], R7 ;  /* 0x00c000070d007388 */ /* 0x0003e80000000800 */
[----:B------:R1:W-:Y:S01]  /*e540*/  STS [R13+0xc400], R6 ;  /* 0x00c400060d007388 */ /* 0x0003e20000000800 */
[----:B---3--:R-:W-:-:S03]  /*e550*/  F2FP.BF16.PACK_AB R3, R123, R122 ;  /* 0x0000007a7b03723e */ /* 0x008fc600000010ff */
[----:B------:R3:W-:Y:S04]  /*e560*/  STS [R12+0xc000], R5 ;  /* 0x00c000050c007388 */ /* 0x0007e80000000800 */
[----:B------:R3:W-:Y:S01]  /*e570*/  STS [R12+0xc400], R3 ;  /* 0x00c400030c007388 */ /* 0x0007e20000000800 */
[----:B------:R-:W-:Y:S02]  /*e580*/  ISETP.NE.U32.AND P2, PT, RZ, c[0x0][0x508], PT ;  /* 0x00014200ff007a0c */ /* 0x000fe40003f45070 */
[----:B------:R-:W-:Y:S01]  /*e590*/  ISETP.NE.U32.AND P1, PT, RZ, c[0x0][0x500], PT ;  /* 0x00014000ff007a0c */ /* 0x000fe20003f25070 */
[----:B----4-:R-:W4:Y:S01]  /*e5a0*/  LDL.LU R15, [R1+0x50] ;  /* 0x00005000010f7983 */ /* 0x010f220000300800 */
[----:B------:R-:W-:Y:S02]  /*e5b0*/  ISETP.NE.AND.EX P2, PT, RZ, c[0x0][0x50c], PT, P2 ;  /* 0x00014300ff007a0c */ /* 0x000fe40003f45320 */
[----:B------:R-:W-:-:S02]  /*e5c0*/  F2FP.BF16.PACK_AB R14, R125, R124 ;  /* 0x0000007c7d0e723e */ /* 0x000fc400000010ff */
[----:B------:R-:W-:-:S03]  /*e5d0*/  ISETP.NE.AND.EX P1, PT, RZ, c[0x0][0x504], PT, P1 ;  /* 0x00014100ff007a0c */ /* 0x000fc60003f25310 */
[----:B------:R2:W-:Y:S01]  /*e5e0*/  STS [R18+0xc000], R14 ;  /* 0x00c0000e12007388 */ /* 0x0005e20000000800 */
[----:B-1----:R-:W-:Y:S02]  /*e5f0*/  F2FP.BF16.PACK_AB R7, R131, R130 ;  /* 0x000000828307723e */ /* 0x002fe400000010ff */
[----:B------:R-:W-:Y:S01]  /*e600*/  F2FP.BF16.PACK_AB R13, R127, R126 ;  /* 0x0000007e7f0d723e */ /* 0x000fe200000010ff */
[----:B------:R-:W-:Y:S02]  /*e610*/  IMAD.MOV.U32 R6, RZ, RZ, 0x4 ;  /* 0x00000004ff067424 */ /* 0x000fe400078e00ff */
[C---:B------:R-:W-:Y:S01]  /*e620*/  @P2 LEA R8, P0, R20.reuse, c[0x0][0x508], 0x2 ;  /* 0x0001420014082a11 */ /* 0x040fe200078010ff */
[----:B---3--:R-:W-:Y:S01]  /*e630*/  IMAD.MOV.U32 R5, RZ, RZ, RZ ;  /* 0x000000ffff057224 */ /* 0x008fe200078e00ff */
[----:B------:R1:W-:Y:S01]  /*e640*/  STS [R18+0xc400], R13 ;  /* 0x00c4000d12007388 */ /* 0x0003e20000000800 */
[----:B------:R-:W-:Y:S01]  /*e650*/  IMAD.WIDE R10, R20, R6, c[0x0][0x500] ;  /* 0x00014000140a7625 */ /* 0x000fe200078e0206 */
[----:B------:R-:W-:-:S03]  /*e660*/  F2FP.BF16.PACK_AB R12, R129, R128 ;  /* 0x00000080810c723e */ /* 0x000fc600000010ff */
[----:B------:R-:W-:Y:S02]  /*e670*/  IMAD.MOV.U32 R3, RZ, RZ, c[0x0][0x388] ;  /* 0x0000e200ff037624 */ /* 0x000fe400078e00ff */
[----:B------:R1:W-:Y:S04]  /*e680*/  STS [R17+0xc000], R12 ;  /* 0x00c0000c11007388 */ /* 0x0003e80000000800 */
[----:B------:R1:W-:Y:S04]  /*e690*/  STS [R17+0xc400], R7 ;  /* 0x00c4000711007388 */ /* 0x0003e80000000800 */
[----:B------:R-:W-:Y:S06]  /*e6a0*/  BAR.SYNC.DEFER_BLOCKING 0x1, 0x100 ;  /* 0x0044000000007b1d */ /* 0x000fec0000010000 */
[----:B------:R1:W5:Y:S01]  /*e6b0*/  @P1 LDG.E R5, [R10.64] ;  /* 0x000000060a051981 */ /* 0x000362000c1e1900 */
[----:B--2---:R-:W-:-:S05]  /*e6c0*/  @P2 LEA.HI.X R9, R20, c[0x0][0x50c], R16, 0x2, P0 ;  /* 0x0001430014092a11 */ /* 0x004fca00000f1410 */
[----:B------:R1:W5:Y:S01]  /*e6d0*/  @P2 LDG.E R3, [R8.64] ;  /* 0x0000000608032981 */ /* 0x000362000c1e1900 */
[----:B----4-:R-:W-:-:S04]  /*e6e0*/  ISETP.NE.AND P0, PT, R15, RZ, PT ;  /* 0x000000ff0f00720c */ /* 0x010fc80003f05270 */
[----:B------:R-:W-:Y:S01]  /*e6f0*/  SEL R6, R15, c[0x0][0x3d4], P0 ;  /* 0x0000f5000f067a07 */ /* 0x000fe20000000000 */
[----:B------:R-:W-:Y:S05]  /*e700*/  @P2 BRA `(.L_x_4823) ;  /* 0x0000004000002947 */ /* 0x000fea0003800000 */
[----:B-1----:R-:W-:Y:S05]  /*e710*/  @!P1 BRA `(.L_x_4823) ;  /* 0x0000003000009947 */ /* 0x002fea0003800000 */
[----:B-----5:R-:W2:Y:S04]  /*e720*/  LDG.E R3, [R10.64] ;  /* 0x000000060a037981 */ /* 0x020ea8000c1e1900 */
[----:B------:R-:W2:Y:S02]  /*e730*/  LDG.E R8, [R10.64+0x4] ;  /* 0x000004060a087981 */ /* 0x000ea4000c1e1900 */
[----:B--2---:R-:W-:Y:S02]  /*e740*/  IADD3 R3, -R3, R8, RZ ;  /* 0x0000000803037210 */ /* 0x004fe40007ffe1ff */
.L_x_4823:
[----:B-1----:R-:W2:Y:S04]  /*e750*/  LDL R23, [R1+0x40] ;  /* 0x0000400001177983 */ /* 0x002ea80000100800 */
[----:B------:R-:W3:Y:S04]  /*e760*/  LDL R17, [R1+0x54] ;  /* 0x0000540001117983 */ /* 0x000ee80000100800 */
[----:B------:R-:W4:Y:S01]  /*e770*/  LDL R24, [R1] ;  /* 0x0000000001187983 */ /* 0x000f220000100800 */
[----:B------:R-:W-:Y:S01]  /*e780*/  IMAD.MOV.U32 R22, RZ, RZ, 0x368 ;  /* 0x00000368ff167424 */ /* 0x000fe200078e00ff */
[----:B------:R-:W-:-:S04]  /*e790*/  ISETP.GT.AND P3, PT, R6, 0x1, PT ;  /* 0x000000010600780c */ /* 0x000fc80003f64270 */
[----:B------:R-:W-:-:S04]  /*e7a0*/  SEL R22, R22, 0x328, P3 ;  /* 0x0000032816167807 */ /* 0x000fc80001800000 */
[----:B------:R-:W1:Y:S08]  /*e7b0*/  LDC.64 R14, c[0x0][R22+0x170] ;  /* 0x00005c00160e7b82 */ /* 0x000e700000000a00 */
[----:B------:R1:W2:Y:S08]  /*e7c0*/  LDC.64 R10, c[0x0][R22+0x168] ;  /* 0x00005a00160a7b82 */ /* 0x0002b00000000a00 */
        /* <DEDUP_REMOVED lines=8> */
[----:B------:R-:W-:Y:S02]  /*e850*/  IMAD.IADD R6, R252, 0x1, R237 ;  /* 0x00000001fc067824 */ /* 0x000fe400078e02ed */
[----:B-1----:R-:W-:-:S04]  /*e860*/  IMAD R9, R15, R7, RZ ;  /* 0x000000070f097224 */ /* 0x002fc800078e02ff */
[----:B------:R-:W-:Y:S02]  /*e870*/  IMAD R9, R14, R8, R9 ;  /* 0x000000080e097224 */ /* 0x000fe400078e0209 */
[----:B------:R-:W-:-:S04]  /*e880*/  @P2 IMAD.HI.U32 R8, R6, c[0x0][0x4ec], RZ ;  /* 0x00013b0006082a27 */ /* 0x000fc800078e00ff */
[----:B------:R-:W-:-:S04]  /*e890*/  IMAD.WIDE.U32 R14, R14, R7, RZ ;  /* 0x000000070e0e7225 */ /* 0x000fc800078e00ff */
[----:B------:R-:W-:Y:S01]  /*e8a0*/  IMAD.MOV.U32 R16, RZ, RZ, R6 ;  /* 0x000000ffff107224 */ /* 0x000fe200078e0006 */
[----:B------:R-:W-:Y:S01]  /*e8b0*/  @P2 SHF.R.U32.HI R16, RZ, c[0x0][0x4f0], R8 ;  /* 0x00013c00ff102a19 */ /* 0x000fe20000011608 */
[----:B------:R-:W-:Y:S01]  /*e8c0*/  IMAD.IADD R9, R15, 0x1, R9 ;  /* 0x000000010f097824 */ /* 0x000fe200078e0209 */
[----:B-----5:R-:W-:Y:S02]  /*e8d0*/  SHF.R.S32.HI R8, RZ, 0x1f, R5 ;  /* 0x0000001fff087819 */ /* 0x020fe40000011405 */
[----:B------:R-:W-:-:S04]  /*e8e0*/  SHF.R.S32.HI R22, RZ, 0x1f, R246 ;  /* 0x0000001fff167819 */ /* 0x000fc800000114f6 */
[----:B------:R-:W-:-:S04]  /*e8f0*/  LEA.HI R22, R22, R246, RZ, 0x5 ;  /* 0x000000f616167211 */ /* 0x000fc800078f28ff */
[----:B------:R-:W-:Y:S01]  /*e900*/  LOP3.LUT R22, R22, 0xffffffe0, RZ, 0xc0, !PT ;  /* 0xffffffe016167812 */ /* 0x000fe200078ec0ff */
[----:B------:R-:W-:-:S04]  /*e910*/  IMAD R3, R3, c[0x0][0x4e8], RZ ;  /* 0x00013a0003037a24 */ /* 0x000fc800078e02ff */
[----:B------:R-:W-:Y:S02]  /*e920*/  IMAD.IADD R22, R246, 0x1, -R22 ;  /* 0x00000001f6167824 */ /* 0x000fe400078e0a16 */
[----:B--2---:R-:W-:Y:S01]  /*e930*/  IMAD.WIDE.U32 R20, R10, R23, RZ ;  /* 0x000000170a147225 */ /* 0x004fe200078e00ff */
[----:B---3--:R-:W-:-:S03]  /*e940*/  SEL R17, R17, RZ, P3 ;  /* 0x000000ff11117207 */ /* 0x008fc60001800000 */
[----:B------:R-:W-:Y:S01]  /*e950*/  IMAD R10, R11, R23, RZ ;  /* 0x000000170b0a7224 */ /* 0x000fe200078e02ff */
[----:B------:R-:W-:Y:S01]  /*e960*/  IADD3 R15, P1, P0, R14, R20, R5 ;  /* 0x000000140e0f7210 */ /* 0x000fe2000783e005 */
[----:B------:R-:W-:Y:S02]  /*e970*/  IMAD.MOV R11, RZ, RZ, -R16 ;  /* 0x000000ffff0b7224 */ /* 0x000fe400078e0a10 */
[----:B------:R-:W-:Y:S02]  /*e980*/  IMAD.IADD R10, R21, 0x1, R10 ;  /* 0x00000001150a7824 */ /* 0x000fe400078e020a */
[-C--:B------:R-:W-:Y:S02]  /*e990*/  IMAD R14, R19, R17.reuse, RZ ;  /* 0x00000011130e7224 */ /* 0x080fe400078e02ff */
[----:B------:R-:W-:Y:S01]  /*e9a0*/  IMAD.WIDE.U32 R18, R18, R17, RZ ;  /* 0x0000001112127225 */ /* 0x000fe200078e00ff */
[----:B------:R-:W-:Y:S02]  /*e9b0*/  IADD3.X R9, R9, R10, R8, P1, P0 ;  /* 0x0000000a09097210 */ /* 0x000fe40000fe0408 */
[----:B------:R-:W-:Y:S01]  /*e9c0*/  SHF.R.S32.HI R10, RZ, 0x1f, R16 ;  /* 0x0000001fff0a7819 */ /* 0x000fe20000011410 */
[----:B------:R-:W-:Y:S01]  /*e9d0*/  IMAD R11, R11, c[0x0][0x4e8], R6 ;  /* 0x00013a000b0b7a24 */ /* 0x000fe200078e0206 */
[----:B------:R-:W-:Y:S01]  /*e9e0*/  IADD3 R18, P1, P0, R16, R15, R18 ;  /* 0x0000000f10127210 */ /* 0x000fe2000783e012 */
[----:B------:R-:W-:-:S02]  /*e9f0*/  IMAD.IADD R14, R19, 0x1, R14 ;  /* 0x00000001130e7824 */ /* 0x000fc400078e020e */
[----:B------:R-:W-:Y:S01]  /*ea00*/  IMAD R13, R13, R11, RZ ;  /* 0x0000000b0d0d7224 */ /* 0x000fe200078e02ff */
[----:B------:R-:W-:Y:S02]  /*ea10*/  SHF.R.S32.HI R15, RZ, 0x1f, R11 ;  /* 0x0000001fff0f7819 */ /* 0x000fe4000001140b */
[----:B------:R-:W-:Y:S01]  /*ea20*/  IADD3.X R19, R10, R9, R14, P1, P0 ;  /* 0x000000090a137210 */ /* 0x000fe20000fe040e */
[----:B------:R-:W-:Y:S02]  /*ea30*/  IMAD.MOV.U32 R9, RZ, RZ, c[0x0][0x4a8] ;  /* 0x00012a00ff097624 */ /* 0x000fe400078e00ff */
[C---:B------:R-:W-:Y:S02]  /*ea40*/  IMAD R13, R12.reuse, R15, R13 ;  /* 0x0000000f0c0d7224 */ /* 0x040fe400078e020d */
[----:B------:R-:W-:Y:S01]  /*ea50*/  IMAD.WIDE.U32 R18, R12, R11, R18 ;  /* 0x0000000b0c127225 */ /* 0x000fe200078e0012 */
[----:B------:R-:W-:-:S03]  /*ea60*/  SEL R9, R9, c[0x0][0x450], P3 ;  /* 0x0001140009097a07 */ /* 0x000fc60001800000 */
[----:B------:R-:W-:Y:S01]  /*ea70*/  IMAD.MOV.U32 R10, RZ, RZ, c[0x0][0x4ac] ;  /* 0x00012b00ff0a7624 */ /* 0x000fe200078e00ff */
[----:B------:R-:W-:Y:S01]  /*ea80*/  LEA R9, P0, R18, R9, 0x2 ;  /* 0x0000000912097211 */ /* 0x000fe200078010ff */
[----:B------:R-:W-:-:S03]  /*ea90*/  IMAD.IADD R13, R19, 0x1, R13 ;  /* 0x00000001130d7824 */ /* 0x000fc600078e020d */
[----:B------:R-:W-:-:S04]  /*eaa0*/  SEL R10, R10, c[0x0][0x454], P3 ;  /* 0x000115000a0a7a07 */ /* 0x000fc80001800000 */
[----:B------:R-:W-:Y:S01]  /*eab0*/  LEA.HI.X R18, R18, R10, R13, 0x2, P0 ;  /* 0x0000000a12127211 */ /* 0x000fe200000f140d */
[----:B------:R-:W-:Y:S01]  /*eac0*/  SHFL.IDX PT, R12, R9, RZ, 0x1c1f ;  /* 0x001c1fff090c7589 */ /* 0x000fe200000e0000 */
[----:B----4-:R-:W-:-:S03]  /*ead0*/  IMAD.IADD R10, R24, 0x1, R237 ;  /* 0x00000001180a7824 */ /* 0x010fc600078e02ed */
[----:B------:R-:W1:Y:S04]  /*eae0*/  SHFL.IDX PT, R13, R18, RZ, 0x1c1f ;  /* 0x001c1fff120d7589 */ /* 0x000e6800000e0000 */
[----:B------:R-:W-:Y:S04]  /*eaf0*/  SHFL.IDX PT, R16, R9, 0x1, 0x1c1f ;  /* 0x003c1f0009107f89 */ /* 0x000fe800000e0000 */
[----:B------:R-:W2:Y:S01]  /*eb00*/  SHFL.IDX PT, R17, R18, 0x1, 0x1c1f ;  /* 0x003c1f0012117f89 */ /* 0x000ea200000e0000 */
[----:B------:R-:W-:Y:S02]  /*eb10*/  LOP3.LUT P0, RZ, R22, 0x3, RZ, 0xc0, !PT ;  /* 0x0000000316ff7812 */ /* 0x000fe4000780c0ff */
[----:B------:R-:W-:-:S02]  /*eb20*/  IADD3 R14, R10, 0x8, RZ ;  /* 0x000000080a0e7810 */ /* 0x000fc40007ffe0ff */
[-C--:B------:R-:W-:Y:S02]  /*eb30*/  ISETP.GE.OR P1, PT, R10, R3.reuse, P0 ;  /* 0x000000030a00720c */ /* 0x080fe40000726670 */
[----:B------:R-:W-:-:S11]  /*eb40*/  ISETP.GE.OR P0, PT, R14, R3, P0 ;  /* 0x000000030e00720c */ /* 0x000fd60000706670 */
[----:B-1----:R1:W-:Y:S01]  /*eb50*/  @!P1 ST.E [R12.64], R4 ;  /* 0x000000040c009985 */ /* 0x0023e2000c101906 */
[----:B------:R-:W-:-:S03]  /*eb60*/  ISETP.GE.AND P1, PT, R10, R3, PT ;  /* 0x000000030a00720c */ /* 0x000fc60003f26270 */
[----:B--2---:R1:W-:Y:S01]  /*eb70*/  @!P0 ST.E [R16.64], R0 ;  /* 0x0000000010008985 */ /* 0x0043e2000c101906 */
[----:B------:R-:W-:Y:S01]  /*eb80*/  ISETP.GE.AND P0, PT, R14, R3, PT ;  /* 0x000000030e00720c */ /* 0x000fe20003f06270 */
[----:B------:R-:W-:Y:S05]  /*eb90*/  @P3 BRA `(.L_x_4824) ;  /* 0x0000097000003947 */ /* 0x000fea0003800000 */
[----:B------:R-:W2:Y:S01]  /*eba0*/  LDL R22, [R1+0x4] ;  /* 0x0000040001167983 */ /* 0x000ea20000100800 */
[----:B-1----:R-:W-:Y:S01]  /*ebb0*/  IMAD R0, R8, c[0x0][0x3a0], RZ ;  /* 0x0000e80008007a24 */ /* 0x002fe200078e02ff */
[----:B------:R-:W-:Y:S01]  /*ebc0*/  SHF.R.S32.HI R6, RZ, 0x1f, R7 ;  /* 0x0000001fff067819 */ /* 0x000fe20000011407 */
[C---:B------:R-:W-:Y:S01]  /*ebd0*/  IMAD.WIDE.U32 R8, R5.reuse, c[0x0][0x3a0], RZ ;  /* 0x0000e80005087a25 */ /* 0x040fe200078e00ff */
[----:B------:R1:W3:Y:S01]  /*ebe0*/  LDS.128 R72, [R249+0x80] ;  /* 0x00008000f9487984 */ /* 0x0002e20000000c00 */
[----:B------:R-:W-:Y:S02]  /*ebf0*/  SHF.R.S32.HI R76, RZ, 0x1f, R246 ;  /* 0x0000001fff4c7819 */ /* 0x000fe400000114f6 */
[----:B------:R-:W-:Y:S01]  /*ec00*/  IMAD R5, R5, c[0x0][0x3a4], R0 ;  /* 0x0000e90005057a24 */ /* 0x000fe200078e0200 */
[----:B------:R1:W4:Y:S01]  /*ec10*/  LDS.128 R68, [R249+0x1080] ;  /* 0x00108000f9447984 */ /* 0x0003220000000c00 */
[----:B------:R-:W-:Y:S01]  /*ec20*/  IMAD R6, R6, c[0x0][0x3f0], RZ ;  /* 0x0000fc0006067a24 */ /* 0x000fe200078e02ff */
[----:B------:R-:W-:-:S02]  /*ec30*/  LEA.HI R76, R76, R246, RZ, 0x3 ;  /* 0x000000f64c4c7211 */ /* 0x000fc400078f18ff */
[----:B------:R-:W-:Y:S01]  /*ec40*/  IADD3 R9, R9, R5, RZ ;  /* 0x0000000509097210 */ /* 0x000fe20007ffe0ff */
[----:B------:R1:W1:Y:S01]  /*ec50*/  LDS.128 R64, [R249+0x2080] ;  /* 0x00208000f9407984 */ /* 0x0002620000000c00 */
[----:B------:R-:W-:-:S03]  /*ec60*/  SHF.R.S32.HI R76, RZ, 0x3, R76 ;  /* 0x00000003ff4c7819 */ /* 0x000fc6000001144c */
[C---:B------:R-:W-:Y:S01]  /*ec70*/  IMAD.WIDE.U32 R8, R23.reuse, c[0x0][0x3e8], R8 ;  /* 0x0000fa0017087a25 */ /* 0x040fe200078e0008 */
[----:B------:R1:W1:Y:S01]  /*ec80*/  LDS.128 R60, [R249+0x3080] ;  /* 0x00308000f93c7984 */ /* 0x0002620000000c00 */
[-C--:B------:R-:W-:Y:S02]  /*ec90*/  IADD3 R76, R76, R237.reuse, RZ ;  /* 0x000000ed4c4c7210 */ /* 0x080fe40007ffe0ff */
[----:B------:R-:W-:Y:S01]  /*eca0*/  IMAD R9, R23, c[0x0][0x3ec], R9 ;  /* 0x0000fb0017097a24 */ /* 0x000fe200078e0209 */
[----:B------:R1:W1:Y:S03]  /*ecb0*/  LDS.128 R56, [R249+0x4080] ;  /* 0x00408000f9387984 */ /* 0x0002660000000c00 */
[----:B------:R-:W-:Y:S01]  /*ecc0*/  IMAD.WIDE.U32 R8, R7, c[0x0][0x3f0], R8 ;  /* 0x0000fc0007087a25 */ /* 0x000fe200078e0008 */
        /* <DEDUP_REMOVED lines=9> */
[----:B------:R1:W1:Y:S01]  /*ed60*/  LDS.128 R12, [R249+0xf080] ;  /* 0x00f08000f90c7984 */ /* 0x0002620000000c00 */
[----:B--2---:R-:W-:-:S03]  /*ed70*/  IADD3 R0, R22, R237, RZ ;  /* 0x000000ed16007210 */ /* 0x004fc60007ffe0ff */
[----:B------:R2:W1:Y:S01]  /*ed80*/  LDS.128 R20, [R249+0xd080] ;  /* 0x00d08000f9147984 */ /* 0x0004620000000c00 */
        /* <DEDUP_REMOVED lines=20> */
[----:B-1234-:R1:W2:Y:S02]  /*eed0*/  SHFL.IDX PT, R77, R10, RZ, 0x181f ;  /* 0x00181fff0a4d7589 */ /* 0x01e2a400000e0000 */
.L_x_4892:
[----:B------:R-:W-:Y:S05]  /*eee0*/  BRA.DIV ~URZ, `(.L_x_4826) ;  /* 0x000047127f007947 */ /* 0x000fea000b800000 */
[----:B------:R3:W4:Y:S02]  /*eef0*/  SHFL.IDX PT, R5, R11, RZ, 0x181f ;  /* 0x00181fff0b057589 */ /* 0x00072400000e0000 */
.L_x_4893:
[----:B------:R-:W-:Y:S01]  /*ef00*/  ISETP.GE.AND P0, PT, R76, R3, PT ;  /* 0x000000034c00720c */ /* 0x000fe20003f06270 */
[----:B------:R-:W-:-:S12]  /*ef10*/  BSSY B0, `(.L_x_4827) ;  /* 0x0000013000007945 */ /* 0x000fd80003800000 */
[----:B------:R-:W-:Y:S05]  /*ef20*/  @P0 BRA `(.L_x_4828) ;  /* 0x0000011000000947 */ /* 0x000fea0003800000 */
[----:B------:R-:W5:Y:S01]  /*ef30*/  LDL.64 R78, [R1+0x10] ;  /* 0x00001000014e7983 */ /* 0x000f620000100a00 */
[----:B------:R-:W-:Y:S02]  /*ef40*/  ISETP.GE.AND P5, PT, R250, c[0x0][0x3c8], PT ;  /* 0x0000f200fa007a0c */ /* 0x000fe40003fa6270 */
[----:B------:R-:W-:Y:S02]  /*ef50*/  ISETP.GE.AND P4, PT, R247, c[0x0][0x3c8], PT ;  /* 0x0000f200f7007a0c */ /* 0x000fe40003f86270 */
[----:B------:R-:W-:-:S09]  /*ef60*/  ISETP.GE.AND P3, PT, R248, c[0x0][0x3c8], PT ;  /* 0x0000f200f8007a0c */ /* 0x000fd20003f66270 */
[CC--:B----4-:R-:W-:Y:S02]  /*ef70*/  @!P5 LEA R6, P2, R250.reuse, R5.reuse, 0x1 ;  /* 0x00000005fa06d211 */ /* 0x0d0fe400078408ff */
[----:B------:R-:W-:Y:S02]  /*ef80*/  @!P4 LEA R4, P1, R247, R5, 0x1 ;  /* 0x00000005f704c211 */ /* 0x000fe400078208ff */
[----:B--2---:R-:W-:Y:S02]  /*ef90*/  @!P5 LEA.HI.X R7, R250, R77, R243, 0x1, P2 ;  /* 0x0000004dfa07d211 */ /* 0x004fe400010f0cf3 */
[----:B-----5:R-:W-:-:S13]  /*efa0*/  ISETP.GE.AND P6, PT, R78, c[0x0][0x3c8], PT ;  /* 0x0000f2004e007a0c */ /* 0x020fda0003fc6270 */
[----:B------:R-:W-:-:S04]  /*efb0*/  @!P6 LEA R8, P0, R78, R5, 0x1 ;  /* 0x000000054e08e211 */ /* 0x000fc800078008ff */
[----:B------:R-:W-:Y:S02]  /*efc0*/  @!P6 LEA.HI.X R9, R78, R77, R79, 0x1, P0 ;  /* 0x0000004d4e09e211 */ /* 0x000fe400000f0c4f */
[C---:B------:R-:W-:Y:S02]  /*efd0*/  @!P3 LEA R78, P0, R248.reuse, R5, 0x1 ;  /* 0x00000005f84eb211 */ /* 0x040fe400078008ff */
[-C--:B------:R-:W-:Y:S01]  /*efe0*/  @!P4 LEA.HI.X R5, R247, R77.reuse, R242, 0x1, P1 ;  /* 0x0000004df705c211 */ /* 0x080fe200008f0cf2 */
[----:B------:R2:W-:Y:S01]  /*eff0*/  @!P6 ST.E.128 [R8.64], R72 ;  /* 0x000000480800e985 */ /* 0x0005e2000c101d06 */
[----:B------:R-:W-:-:S03]  /*f000*/  @!P3 LEA.HI.X R79, R248, R77, R241, 0x1, P0 ;  /* 0x0000004df84fb211 */ /* 0x000fc600000f0cf1 */
[----:B------:R2:W-:Y:S04]  /*f010*/  @!P5 ST.E.128 [R6.64], R56 ;  /* 0x000000380600d985 */ /* 0x0005e8000c101d06 */
[----:B------:R2:W-:Y:S04]  /*f020*/  @!P4 ST.E.128 [R4.64], R40 ;  /* 0x000000280400c985 */ /* 0x0005e8000c101d06 */
[----:B------:R2:W-:Y:S02]  /*f030*/  @!P3 ST.E.128 [R78.64], R24 ;  /* 0x000000184e00b985 */ /* 0x0005e4000c101d06 */
.L_x_4828:
[----:B------:R-:W-:Y:S05]  /*f040*/  BSYNC B0 ;  /* 0x0000000000007941 */ /* 0x000fea0003800000 */
.L_x_4827:
[----:B------:R-:W-:Y:S05]  /*f050*/  BRA.DIV ~URZ, `(.L_x_4829) ;  /* 0x000046027f007947 */ /* 0x000fea000b800000 */
[----:B--2---:R2:W1:Y:S04]  /*f060*/  SHFL.IDX PT, R24, R10, 0x1, 0x181f ;  /* 0x00381f000a187f89 */ /* 0x00446800000e0000 */
[----:B----4-:R2:W4:Y:S02]  /*f070*/  SHFL.IDX PT, R5, R11, 0x1, 0x181f ;  /* 0x00381f000b057f89 */ /* 0x01052400000e0000 */
.L_x_4894:
[----:B------:R-:W-:Y:S01]  /*f080*/  IADD3 R0, R76, 0x20, RZ ;  /* 0x000000204c007810 */ /* 0x000fe20007ffe0ff */
[----:B------:R-:W-:Y:S03]  /*f090*/  BSSY B0, `(.L_x_4830) ;  /* 0x0000014000007945 */ /* 0x000fe60003800000 */
[----:B------:R-:W-:-:S13]  /*f0a0*/  ISETP.GE.AND P0, PT, R0, R3, PT ;  /* 0x000000030000720c */ /* 0x000fda0003f06270 */
[----:B------:R-:W-:Y:S05]  /*f0b0*/  @P0 BRA `(.L_x_4831) ;  /* 0x0000011000000947 */ /* 0x000fea0003800000 */
[----:B------:R-:W5:Y:S01]  /*f0c0*/  LDL.64 R26, [R1+0x10] ;  /* 0x00001000011a7983 */ /* 0x000f620000100a00 */
[----:B------:R-:W-:Y:S02]  /*f0d0*/  ISETP.GE.AND P2, PT, R250, c[0x0][0x3c8], PT ;  /* 0x0000f200fa007a0c */ /* 0x000fe40003f46270 */
[----:B------:R-:W-:Y:S02]  /*f0e0*/  ISETP.GE.AND P1, PT, R247, c[0x0][0x3c8], PT ;  /* 0x0000f200f7007a0c */ /* 0x000fe40003f26270 */
[----:B------:R-:W-:-:S09]  /*f0f0*/  ISETP.GE.AND P0, PT, R248, c[0x0][0x3c8], PT ;  /* 0x0000f200f8007a0c */ /* 0x000fd20003f06270 */
[CC--:B----4-:R-:W-:Y:S02]  /*f100*/  @!P2 LEA R6, P6, R250.reuse, R5.reuse, 0x1 ;  /* 0x00000005fa06a211 */ /* 0x0d0fe400078c08ff */
[----:B------:R-:W-:Y:S02]  /*f110*/  @!P1 LEA R4, P5, R247, R5, 0x1 ;  /* 0x00000005f7049211 */ /* 0x000fe400078a08ff */
[----:B-1----:R-:W-:Y:S02]  /*f120*/  @!P2 LEA.HI.X R7, R250, R24, R243, 0x1, P6 ;  /* 0x00000018fa07a211 */ /* 0x002fe400030f0cf3 */
[----:B-----5:R-:W-:-:S13]  /*f130*/  ISETP.GE.AND P3, PT, R26, c[0x0][0x3c8], PT ;  /* 0x0000f2001a007a0c */ /* 0x020fda0003f66270 */
[----:B------:R-:W-:-:S04]  /*f140*/  @!P3 LEA R8, P4, R26, R5, 0x1 ;  /* 0x000000051a08b211 */ /* 0x000fc800078808ff */
[-C--:B------:R-:W-:Y:S02]  /*f150*/  @!P3 LEA.HI.X R9, R26, R24.reuse, R27, 0x1, P4 ;  /* 0x000000181a09b211 */ /* 0x080fe400020f0c1b */
[C---:B------:R-:W-:Y:S02]  /*f160*/  @!P0 LEA R26, P4, R248.reuse, R5, 0x1 ;  /* 0x00000005f81a8211 */ /* 0x040fe400078808ff */
[-C--:B------:R-:W-:Y:S01]  /*f170*/  @!P1 LEA.HI.X R5, R247, R24.reuse, R242, 0x1, P5 ;  /* 0x00000018f7059211 */ /* 0x080fe200028f0cf2 */
[----:B------:R1:W-:Y:S01]  /*f180*/  @!P3 ST.E.128 [R8.64], R68 ;  /* 0x000000440800b985 */ /* 0x0003e2000c101d06 */
[----:B------:R-:W-:-:S03]  /*f190*/  @!P0 LEA.HI.X R27, R248, R24, R241, 0x1, P4 ;  /* 0x00000018f81b8211 */ /* 0x000fc600020f0cf1 */
[----:B------:R1:W-:Y:S04]  /*f1a0*/  @!P2 ST.E.128 [R6.64], R52 ;  /* 0x000000340600a985 */ /* 0x0003e8000c101d06 */
[----:B------:R1:W-:Y:S04]  /*f1b0*/  @!P1 ST.E.128 [R4.64], R36 ;  /* 0x0000002404009985 */ /* 0x0003e8000c101d06 */
[----:B------:R1:W-:Y:S02]  /*f1c0*/  @!P0 ST.E.128 [R26.64], R20 ;  /* 0x000000141a008985 */ /* 0x0003e4000c101d06 */
.L_x_4831:
[----:B------:R-:W-:Y:S05]  /*f1d0*/  BSYNC B0 ;  /* 0x0000000000007941 */ /* 0x000fea0003800000 */
.L_x_4830:
[----:B------:R-:W-:Y:S05]  /*f1e0*/  BRA.DIV ~URZ, `(.L_x_4832) ;  /* 0x000045327f007947 */ /* 0x000fea000b800000 */
[----:B-1----:R1:W2:Y:S02]  /*f1f0*/  SHFL.IDX PT, R20, R10, 0x2, 0x181f ;  /* 0x00581f000a147f89 */ /* 0x0022a400000e0000 */
.L_x_4895:
[----:B------:R-:W-:Y:S05]  /*f200*/  BRA.DIV ~URZ, `(.L_x_4833) ;  /* 0x000045827f007947 */ /* 0x000fea000b800000 */
[----:B----4-:R4:W1:Y:S02]  /*f210*/  SHFL.IDX PT, R5, R11, 0x2, 0x181f ;  /* 0x00581f000b057f89 */ /* 0x01086400000e0000 */
.L_x_4896:
        /* <DEDUP_REMOVED lines=8> */
[CC--:B-1----:R-:W-:Y:S02]  /*f2a0*/  @!P2 LEA R6, P6, R250.reuse, R5.reuse, 0x1 ;  /* 0x00000005fa06a211 */ /* 0x0c2fe400078c08ff */
[----:B------:R-:W-:Y:S02]  /*f2b0*/  @!P1 LEA R4, P5, R247, R5, 0x1 ;  /* 0x00000005f7049211 */ /* 0x000fe400078a08ff */
[----:B--2---:R-:W-:Y:S02]  /*f2c0*/  @!P2 LEA.HI.X R7, R250, R20, R243, 0x1, P6 ;  /* 0x00000014fa07a211 */ /* 0x004fe400030f0cf3 */
        /* <DEDUP_REMOVED lines=10> */
.L_x_4835:
[----:B------:R-:W-:Y:S05]  /*f370*/  BSYNC B0 ;  /* 0x0000000000007941 */ /* 0x000fea0003800000 */
.L_x_4834:
[----:B------:R-:W-:Y:S05]  /*f380*/  BRA.DIV ~URZ, `(.L_x_4836) ;  /* 0x000044627f007947 */ /* 0x000fea000b800000 */
[----:B-12---:R-:W1:Y:S04]  /*f390*/  SHFL.IDX PT, R10, R10, 0x3, 0x181f ;  /* 0x00781f000a0a7f89 */ /* 0x006e6800000e0000 */
[----:B------:R2:W3:Y:S02]  /*f3a0*/  SHFL.IDX PT, R5, R11, 0x3, 0x181f ;  /* 0x00781f000b057f89 */ /* 0x0004e400000e0000 */
.L_x_4897:
[----:B------:R-:W-:-:S04]  /*f3b0*/  IADD3 R76, R76, 0x60, RZ ;  /* 0x000000604c4c7810 */ /* 0x000fc80007ffe0ff */
[----:B------:R-:W-:-:S13]  /*f3c0*/  ISETP.GE.AND P0, PT, R76, R3, PT ;  /* 0x000000034c00720c */ /* 0x000fda0003f06270 */
[----:B------:R-:W-:Y:S05]  /*f3d0*/  @P0 BRA `(.L_x_4837) ;  /* 0x00002ab000000947 */ /* 0x000fea0003800000 */
[----:B------:R-:W5:Y:S01]  /*f3e0*/  LDL.64 R18, [R1+0x10] ;  /* 0x0000100001127983 */ /* 0x000f620000100a00 */
[----:B------:R-:W-:Y:S02]  /*f3f0*/  ISETP.GE.AND P1, PT, R250, c[0x0][0x3c8], PT ;  /* 0x0000f200fa007a0c */ /* 0x000fe40003f26270 */
[----:B------:R-:W-:-:S11]  /*f400*/  ISETP.GE.AND P0, PT, R247, c[0x0][0x3c8], PT ;  /* 0x0000f200f7007a0c */ /* 0x000fd60003f06270 */
[CC--:B---3--:R-:W-:Y:S02]  /*f410*/  @!P1 LEA R8, P4, R250.reuse, R5.reuse, 0x1 ;  /* 0x00000005fa089211 */ /* 0x0c8fe400078808ff */
[C---:B------:R-:W-:Y:S02]  /*f420*/  @!P0 LEA R6, P3, R247.reuse, R5, 0x1 ;  /* 0x00000005f7068211 */ /* 0x040fe400078608ff */
[-C--:B-1----:R-:W-:Y:S02]  /*f430*/  @!P1 LEA.HI.X R9, R250, R10.reuse, R243, 0x1, P4 ;  /* 0x0000000afa099211 */ /* 0x082fe400020f0cf3 */
[----:B------:R-:W-:Y:S02]  /*f440*/  @!P0 LEA.HI.X R7, R247, R10, R242, 0x1, P3 ;  /* 0x0000000af7078211 */ /* 0x000fe400018f0cf2 */
[----:B-----5:R-:W-:-:S13]  /*f450*/  ISETP.GE.AND P2, PT, R18, c[0x0][0x3c8], PT ;  /* 0x0000f20012007a0c */ /* 0x020fda0003f46270 */
[----:B------:R-:W-:-:S04]  /*f460*/  @!P2 LEA R16, P5, R18, R5, 0x1 ;  /* 0x000000051210a211 */ /* 0x000fc800078a08ff */
[----:B------:R-:W-:-:S05]  /*f470*/  @!P2 LEA.HI.X R17, R18, R10, R19, 0x1, P5 ;  /* 0x0000000a1211a211 */ /* 0x000fca00028f0c13 */
[----:B------:R1:W-:Y:S04]  /*f480*/  @!P2 ST.E.128 [R16.64], R60 ;  /* 0x0000003c1000a985 */ /* 0x0003e8000c101d06 */
        /* <DEDUP_REMOVED lines=8> */
.L_x_4824:
[----:B------:R-:W2:Y:S04]  /*f510*/  LDL.LU R3, [R1+0x40] ;  /* 0x0000400001037983 */ /* 0x000ea80000300800 */
[----:B-1----:R-:W3:Y:S01]  /*f520*/  LDL.LU R12, [R1+0x54] ;  /* 0x00005400010c7983 */ /* 0x002ee20000300800 */
[----:B------:R-:W-:Y:S01]  /*f530*/  IMAD R8, R8, c[0x0][0x408], RZ ;  /* 0x0001020008087a24 */ /* 0x000fe200078e02ff */
[----:B------:R-:W-:Y:S01]  /*f540*/  SHF.R.S32.HI R0, RZ, 0x1f, R7 ;  /* 0x0000001fff007819 */ /* 0x000fe20000011407 */
[----:B------:R-:W-:-:S04]  /*f550*/  IMAD.WIDE.U32 R10, R5, c[0x0][0x408], RZ ;  /* 0x00010200050a7a25 */ /* 0x000fc800078e00ff */
[----:B------:R-:W-:Y:S02]  /*f560*/  IMAD R5, R5, c[0x0][0x40c], R8 ;  /* 0x0001030005057a24 */ /* 0x000fe400078e0208 */
[----:B------:R-:W-:-:S03]  /*f570*/  IMAD R0, R0, c[0x0][0x440], RZ ;  /* 0x0001100000007a24 */ /* 0x000fc600078e02ff */
[----:B------:R-:W-:Y:S01]  /*f580*/  IADD3 R11, R11, R5, RZ ;  /* 0x000000050b0b7210 */ /* 0x000fe20007ffe0ff */
[----:B------:R-:W-:-:S04]  /*f590*/  IMAD R0, R7, c[0x0][0x444], R0 ;  /* 0x0001110007007a24 */ /* 0x000fc800078e0200 */
[----:B--2---:R-:W-:-:S04]  /*f5a0*/  IMAD.WIDE.U32 R4, R3, c[0x0][0x438], R10 ;  /* 0x00010e0003047a25 */ /* 0x004fc800078e000a */
[----:B------:R-:W-:Y:S02]  /*f5b0*/  IMAD R5, R3, c[0x0][0x43c], R5 ;  /* 0x00010f0003057a24 */ /* 0x000fe400078e0205 */
[----:B------:R-:W-:-:S04]  /*f5c0*/  @P2 IMAD.HI.U32 R3, R6, c[0x0][0x4ec], RZ ;  /* 0x00013b0006032a27 */ /* 0x000fc800078e00ff */
        /* <DEDUP_REMOVED lines=22> */
.L_x_4898:
[----:B------:R-:W-:Y:S05]  /*f730*/  BRA.DIV ~URZ, `(.L_x_4839) ;  /* 0x000041e27f007947 */ /* 0x000fea000b800000 */
[----:B------:R3:W4:Y:S02]  /*f740*/  SHFL.IDX PT, R5, R10, RZ, 0x1c1f ;  /* 0x001c1fff0a057589 */ /* 0x00072400000e0000 */
.L_x_4899:
        /* <DEDUP_REMOVED lines=8> */
[----:B------:R-:W-:Y:S01]  /*f7d0*/  IADD3 R0, R251, 0x20, RZ ;  /* 0x00000020fb007810 */ /* 0x000fe20007ffe0ff */
[----:B----4-:R-:W-:Y:S01]  /*f7e0*/  @!P1 IMAD.MOV.U32 R6, RZ, RZ, R5 ;  /* 0x000000ffff069224 */ /* 0x010fe200078e0005 */
[----:B------:R-:W-:Y:S01]  /*f7f0*/  ISETP.GE.AND P5, PT, R9, c[0x0][0x3c8], PT ;  /* 0x0000f20009007a0c */ /* 0x000fe20003fa6270 */
[----:B--2---:R-:W-:Y:S01]  /*f800*/  @!P1 IMAD.MOV.U32 R7, RZ, RZ, R11 ;  /* 0x000000ffff079224 */ /* 0x004fe200078e000b */
[----:B------:R-:W-:Y:S02]  /*f810*/  ISETP.GE.AND P6, PT, R0, c[0x0][0x3c8], PT ;  /* 0x0000f20000007a0c */ /* 0x000fe40003fc6270 */
[----:B------:R-:W-:Y:S01]  /*f820*/  SHF.R.S32.HI R8, RZ, 0x1f, R16 ;  /* 0x0000001fff087819 */ /* 0x000fe20000011410 */
[----:B------:R-:W-:Y:S01]  /*f830*/  @!P1 IMAD.WIDE R14, R251, 0x4, R6 ;  /* 0x00000004fb0e9825 */ /* 0x000fe200078e0206 */
[----:B------:R-:W-:-:S02]  /*f840*/  SHF.R.S32.HI R7, RZ, 0x1f, R4 ;  /* 0x0000001fff077819 */ /* 0x000fc40000011404 */
[----:B------:R-:W-:Y:S02]  /*f850*/  IADD3 R6, R251, 0x28, RZ ;  /* 0x00000028fb067810 */ /* 0x000fe40007ffe0ff */
[----:B------:R2:W-:Y:S01]  /*f860*/  @!P1 ST.E.64 [R14.64], R160 ;  /* 0x000000a00e009985 */ /* 0x0005e2000c101b06 */
[-C--:B------:R-:W-:Y:S02]  /*f870*/  @!P4 LEA R12, P1, R4, R5.reuse, 0x2 ;  /* 0x00000005040cc211 */ /* 0x080fe400078210ff */
[----:B------:R-:W-:Y:S02]  /*f880*/  @!P2 LEA R18, P3, R16, R5, 0x2 ;  /* 0x000000051012a211 */ /* 0x000fe400078610ff */
[-C--:B------:R-:W-:Y:S02]  /*f890*/  @!P4 LEA.HI.X R13, R4, R11.reuse, R7, 0x2, P1 ;  /* 0x0000000b040dc211 */ /* 0x080fe400008f1407 */
[----:B------:R-:W-:Y:S02]  /*f8a0*/  ISETP.GE.AND P1, PT, R6, c[0x0][0x3c8], PT ;  /* 0x0000f20006007a0c */ /* 0x000fe40003f26270 */
[----:B------:R-:W-:-:S02]  /*f8b0*/  @!P2 LEA.HI.X R19, R16, R11, R8, 0x2, P3 ;  /* 0x0000000b1013a211 */ /* 0x000fc400018f1408 */
[----:B------:R-:W-:Y:S02]  /*f8c0*/  SHF.R.S32.HI R8, RZ, 0x1f, R9 ;  /* 0x0000001fff087819 */ /* 0x000fe40000011409 */
[----:B------:R-:W-:Y:S01]  /*f8d0*/  SHF.R.S32.HI R7, RZ, 0x1f, R0 ;  /* 0x0000001fff077819 */ /* 0x000fe20000011400 */
[----:B------:R4:W-:Y:S01]  /*f8e0*/  @!P2 ST.E.64 [R18.64], R156 ;  /* 0x0000009c1200a985 */ /* 0x0009e2000c101b06 */
[----:B------:R-:W-:Y:S02]  /*f8f0*/  @!P5 LEA R16, P3, R9, R5, 0x2 ;  /* 0x000000050910d211 */ /* 0x000fe400078610ff */
[----:B------:R-:W-:Y:S02]  /*f900*/  IADD3 R4, R251, 0x30, RZ ;  /* 0x00000030fb047810 */ /* 0x000fe40007ffe0ff */
[----:B------:R-:W-:Y:S02]  /*f910*/  @!P5 LEA.HI.X R17, R9, R11, R8, 0x2, P3 ;  /* 0x0000000b0911d211 */ /* 0x000fe400018f1408 */
[----:B------:R-:W-:-:S02]  /*f920*/  ISETP.GE.AND P3, PT, R4, c[0x0][0x3c8], PT ;  /* 0x0000f20004007a0c */ /* 0x000fc40003f66270 */
[C---:B------:R-:W-:Y:S01]  /*f930*/  IADD3 R29, R251.reuse, 0xb0, RZ ;  /* 0x000000b0fb1d7810 */ /* 0x040fe20007ffe0ff */
[----:B------:R-:W-:Y:S01]  /*f940*/  @!P5 ST.E.64 [R16.64], R132 ;  /* 0x000000841000d985 */ /* 0x000fe2000c101b06 */
[C---:B------:R-:W-:Y:S02]  /*f950*/  IADD3 R27, R251.reuse, 0xb8, RZ ;  /* 0x000000b8fb1b7810 */ /* 0x040fe40007ffe0ff */
[C---:B------:R-:W-:Y:S01]  /*f960*/  IADD3 R25, R251.reuse, 0xc0, RZ ;  /* 0x000000c0fb197810 */ /* 0x040fe20007ffe0ff */
[----:B------:R5:W-:Y:S01]  /*f970*/  @!P4 ST.E.64 [R12.64], R136 ;  /* 0x000000880c00c985 */ /* 0x000be2000c101b06 */
[C---:B--2---:R-:W-:Y:S02]  /*f980*/  @!P6 LEA R14, P2, R0.reuse, R5, 0x2 ;  /* 0x00000005000ee211 */ /* 0x044fe400078410ff */
[----:B------:R-:W-:Y:S02]  /*f990*/  IADD3 R26, R251, 0xc8, RZ ;  /* 0x000000c8fb1a7810 */ /* 0x000fe40007ffe0ff */
[----:B------:R-:W-:-:S02]  /*f9a0*/  @!P6 LEA.HI.X R15, R0, R11, R7, 0x2, P2 ;  /* 0x0000000b000fe211 */ /* 0x000fc400010f1407 */
[----:B------:R-:W-:Y:S02]  /*f9b0*/  SHF.R.S32.HI R0, RZ, 0x1f, R6 ;  /* 0x0000001fff007819 */ /* 0x000fe40000011406 */
[C---:B------:R-:W-:Y:S01]  /*f9c0*/  @!P1 LEA R8, P2, R6.reuse, R5, 0x2 ;  /* 0x0000000506089211 */ /* 0x040fe200078410ff */
[----:B------:R-:W-:Y:S01]  /*f9d0*/  @!P6 ST.E.64 [R14.64], R140 ;  /* 0x0000008c0e00e985 */ /* 0x000fe2000c101b06 */
[----:B------:R-:W-:Y:S02]  /*f9e0*/  SHF.R.S32.HI R7, RZ, 0x1f, R4 ;  /* 0x0000001fff077819 */ /* 0x000fe40000011404 */
[----:B------:R-:W-:Y:S02]  /*f9f0*/  @!P1 LEA.HI.X R9, R6, R11, R0, 0x2, P2 ;  /* 0x0000000b06099211 */ /* 0x000fe400010f1400 */
[C---:B------:R-:W-:Y:S02]  /*fa00*/  IADD3 R0, R251.reuse, 0x38, RZ ;  /* 0x00000038fb007810 */ /* 0x040fe40007ffe0ff */
[----:B----4-:R-:W-:Y:S01]  /*fa10*/  IADD3 R18, R251, 0x40, RZ ;  /* 0x00000040fb127810 */ /* 0x010fe20007ffe0ff */
[----:B------:R2:W-:Y:S01]  /*fa20*/  @!P1 ST.E.64 [R8.64], R144 ;  /* 0x0000009008009985 */ /* 0x0005e2000c101b06 */
[----:B------:R-:W-:-:S02]  /*fa30*/  ISETP.GE.AND P5, PT, R0, c[0x0][0x3c8], PT ;  /* 0x0000f20000007a0c */ /* 0x000fc40003fa6270 */
[----:B------:R-:W-:Y:S02]  /*fa40*/  ISETP.GE.AND P4, PT, R18, c[0x0][0x3c8], PT ;  /* 0x0000f20012007a0c */ /* 0x000fe40003f86270 */
[C---:B------:R-:W-:Y:S02]  /*fa50*/  @!P3 LEA R20, P2, R4.reuse, R5, 0x2 ;  /* 0x000000050414b211 */ /* 0x040fe400078410ff */
[----:B------:R-:W-:Y:S02]  /*fa60*/  IADD3 R6, R251, 0x48, RZ ;  /* 0x00000048fb067810 */ /* 0x000fe40007ffe0ff */
[----:B------:R-:W-:Y:S02]  /*fa70*/  @!P3 LEA.HI.X R21, R4, R11, R7, 0x2, P2 ;  /* 0x0000000b0415b211 */ /* 0x000fe400010f1407 */
[----:B------:R-:W-:Y:S02]  /*fa80*/  ISETP.GE.AND P6, PT, R6, c[0x0][0x3c8], PT ;  /* 0x0000f20006007a0c */ /* 0x000fe40003fc6270 */
[----:B-----5:R-:W-:Y:S01]  /*fa90*/  SHF.R.S32.HI R12, RZ, 0x1f, R0 ;  /* 0x0000001fff0c7819 */ /* 0x020fe20000011400 */
[----:B------:R4:W-:Y:S01]  /*faa0*/  @!P3 ST.E.64 [R20.64], R148 ;  /* 0x000000941400b985 */ /* 0x0009e2000c101b06 */
[----:B------:R-:W-:-:S02]  /*fab0*/  @!P5 LEA R22, P1, R0, R5, 0x2 ;  /* 0x000000050016d211 */ /* 0x000fc400078210ff */
[C---:B------:R-:W-:Y:S02]  /*fac0*/  IADD3 R4, R251.reuse, 0x50, RZ ;  /* 0x00000050fb047810 */ /* 0x040fe40007ffe0ff */
[----:B------:R-:W-:Y:S02]  /*fad0*/  @!P5 LEA.HI.X R23, R0, R11, R12, 0x2, P1 ;  /* 0x0000000b0017d211 */ /* 0x000fe400008f140c */
[----:B------:R-:W-:Y:S02]  /*fae0*/  ISETP.GE.AND P1, PT, R4, c[0x0][0x3c8], PT ;  /* 0x0000f20004007a0c */ /* 0x000fe40003f26270 */
[----:B------:R-:W-:Y:S01]  /*faf0*/  SHF.R.S32.HI R7, RZ, 0x1f, R18 ;  /* 0x0000001fff077819 */ /* 0x000fe20000011412 */
[----:B------:R-:W-:Y:S01]  /*fb00*/  @!P5 ST.E.64 [R22.64], R152 ;  /* 0x000000981600d985 */ /* 0x000fe2000c101b06 */
[----:B------:R-:W-:Y:S02]  /*fb10*/  @!P4 LEA R16, P2, R18, R5, 0x2 ;  /* 0x000000051210c211 */ /* 0x000fe400078410ff */
        /* <DEDUP_REMOVED lines=8> */
[C---:B--2---:R-:W-:Y:S01]  /*fba0*/  @!P1 LEA R8, P2, R4.reuse, R5, 0x2 ;  /* 0x0000000504089211 */ /* 0x044fe200078410ff */
[----:B------:R2:W-:Y:S01]  /*fbb0*/  @!P6 ST.E.64 [R12.64], R40 ;  /* 0x000000280c00e985 */ /* 0x0005e2000c101b06 */
[C---:B------:R-:W-:Y:S02]  /*fbc0*/  IADD3 R14, R251.reuse, 0x68, RZ ;  /* 0x00000068fb0e7810 */ /* 0x040fe40007ffe0ff */
[----:B------:R-:W-:Y:S02]  /*fbd0*/  @!P1 LEA.HI.X R9, R4, R11, R6, 0x2, P2 ;  /* 0x0000000b04099211 */ /* 0x000fe400010f1406 */
[----:B------:R-:W-:Y:S02]  /*fbe0*/  IADD3 R4, R251, 0x60, RZ ;  /* 0x00000060fb047810 */ /* 0x000fe40007ffe0ff */
[----:B------:R-:W-:Y:S01]  /*fbf0*/  SHF.R.S32.HI R7, RZ, 0x1f, R0 ;  /* 0x0000001fff077819 */ /* 0x000fe20000011400 */
[----:B------:R1:W-:Y:S01]  /*fc00*/  @!P1 ST.E.64 [R8.64], R44 ;  /* 0x0000002c08009985 */ /* 0x0003e2000c101b06 */
[----:B------:R-:W-:-:S02]  /*fc10*/  ISETP.GE.AND P5, PT, R4, c[0x0][0x3c8], PT ;  /* 0x0000f20004007a0c */ /* 0x000fc40003fa6270 */
[----:B------:R-:W-:Y:S02]  /*fc20*/  @!P3 LEA R18, P2, R0, R5, 0x2 ;  /* 0x000000050012b211 */ /* 0x000fe400078410ff */
[----:B------:R-:W-:Y:S02]  /*fc30*/  ISETP.GE.AND P4, PT, R14, c[0x0][0x3c8], PT ;  /* 0x0000f2000e007a0c */ /* 0x000fe40003f86270 */
[----:B------:R-:W-:Y:S02]  /*fc40*/  IADD3 R6, R251, 0x70, RZ ;  /* 0x00000070fb067810 */ /* 0x000fe40007ffe0ff */
[----:B------:R-:W-:Y:S02]  /*fc50*/  @!P3 LEA.HI.X R19, R0, R11, R7, 0x2, P2 ;  /* 0x0000000b0013b211 */ /* 0x000fe400010f1407 */
[----:B------:R-:W-:Y:S02]  /*fc60*/  ISETP.GE.AND P6, PT, R6, c[0x0][0x3c8], PT ;  /* 0x0000f20006007a0c */ /* 0x000fe40003fc6270 */
[----:B------:R-:W-:Y:S01]  /*fc70*/  SHF.R.S32.HI R15, RZ, 0x1f, R4 ;  /* 0x0000001fff0f7819 */ /* 0x000fe20000011404 */
[----:B------:R3:W-:Y:S01]  /*fc80*/  @!P3 ST.E.64 [R18.64], R48 ;  /* 0x000000301200b985 */ /* 0x0007e2000c101b06 */
[----:B----4-:R-:W-:-:S02]  /*fc90*/  @!P5 LEA R20, P2, R4, R5, 0x2 ;  /* 0x000000050414d211 */ /* 0x010fc400078410ff */
[C---:B------:R-:W-:Y:S02]  /*fca0*/  IADD3 R0, R251.reuse, 0x78, RZ ;  /* 0x00000078fb007810 */ /* 0x040fe40007ffe0ff */
[----:B------:R-:W-:Y:S02]  /*fcb0*/  @!P5 LEA.HI.X R21, R4, R11, R15, 0x2, P2 ;  /* 0x0000000b0415d211 */ /* 0x000fe400010f140f */
[----:B------:R-:W-:Y:S02]  /*fcc0*/  ISETP.GE.AND P2, PT, R0, c[0x0][0x3c8], PT ;  /* 0x0000f20000007a0c */ /* 0x000fe40003f46270 */
[----:B------:R-:W-:Y:S01]  /*fcd0*/  SHF.R.S32.HI R7, RZ, 0x1f, R14 ;  /* 0x0000001fff077819 */ /* 0x000fe2000001140e */
[----:B------:R4:W-:Y:S01]  /*fce0*/  @!P5 ST.E.64 [R20.64], R52 ;  /* 0x000000341400d985 */ /* 0x0009e2000c101b06 */
[----:B-----5:R-:W-:Y:S02]  /*fcf0*/  @!P4 LEA R16, P1, R14, R5, 0x2 ;  /* 0x000000050e10c211 */ /* 0x020fe400078210ff */
[----:B------:R-:W-:-:S02]  /*fd00*/  IADD3 R4, R251, 0x80, RZ ;  /* 0x00000080fb047810 */ /* 0x000fc40007ffe0ff */
[----:B------:R-:W-:Y:S02]  /*fd10*/  @!P4 LEA.HI.X R17, R14, R11, R7, 0x2, P1 ;  /* 0x0000000b0e11c211 */ /* 0x000fe400008f1407 */
[----:B------:R-:W-:Y:S02]  /*fd20*/  SHF.R.S32.HI R7, RZ, 0x1f, R6 ;  /* 0x0000001fff077819 */ /* 0x000fe40000011406 */
[----:B--2---:R-:W-:Y:S01]  /*fd30*/  @!P6 LEA R12, P1, R6, R5, 0x2 ;  /* 0x00000005060ce211 */ /* 0x004fe200078210ff */
[----:B------:R2:W-:Y:S01]  /*fd40*/  @!P4 ST.E.64 [R16.64], R56 ;  /* 0x000000381000c985 */ /* 0x0005e2000c101b06 */
[----:B------:R-:W-:Y:S02]  /*fd50*/  ISETP.GE.AND P3, PT, R4, c[0x0][0x3c8], PT ;  /* 0x0000f20004007a0c */ /* 0x000fe40003f66270 */
[----:B------:R-:W-:Y:S02]  /*fd60*/  @!P6 LEA.HI.X R13, R6, R11, R7, 0x2, P1 ;  /* 0x0000000b060de211 */ /* 0x000fe400008f1407 */
[----:B------:R-:W-:-:S02]  /*fd70*/  SHF.R.S32.HI R6, RZ, 0x1f, R0 ;  /* 0x0000001fff067819 */ /* 0x000fc40000011400 */
[C---:B-1----:R-:W-:Y:S01]  /*fd80*/  @!P2 LEA R8, P1, R0.reuse, R5, 0x2 ;  /* 0x000000050008a211 */ /* 0x042fe200078210ff */
[----:B------:R1:W-:Y:S01]  /*fd90*/  @!P6 ST.E.64 [R12.64], R60 ;  /* 0x0000003c0c00e985 */ /* 0x0003e2000c101b06 */
[C---:B------:R-:W-:Y:S02]  /*fda0*/  IADD3 R14, R251.reuse, 0x90, RZ ;  /* 0x00000090fb0e7810 */ /* 0x040fe40007ffe0ff */
[----:B------:R-:W-:Y:S02]  /*fdb0*/  @!P2 LEA.HI.X R9, R0, R11, R6, 0x2, P1 ;  /* 0x0000000b0009a211 */ /* 0x000fe400008f1406 */
[----:B------:R-:W-:Y:S02]  /*fdc0*/  IADD3 R0, R251, 0x88, RZ ;  /* 0x00000088fb007810 */ /* 0x000fe40007ffe0ff */
[----:B------:R-:W-:Y:S01]  /*fdd0*/  ISETP.GE.AND P1, PT, R14, c[0x0][0x3c8], PT ;  /* 0x0000f2000e007a0c */ /* 0x000fe20003f26270 */
[----:B------:R5:W-:Y:S01]  /*fde0*/  @!P2 ST.E.64 [R8.64], R64 ;  /* 0x000000400800a985 */ /* 0x000be2000c101b06 */
[----:B------:R-:W-:-:S02]  /*fdf0*/  ISETP.GE.AND P5, PT, R0, c[0x0][0x3c8], PT ;  /* 0x0000f20000007a0c */ /* 0x000fc40003fa6270 */
[----:B------:R-:W-:Y:S02]  /*fe00*/  IADD3 R6, R251, 0x98, RZ ;  /* 0x00000098fb067810 */ /* 0x000fe40007ffe0ff */
[----:B------:R-:W-:Y:S02]  /*fe10*/  SHF.R.S32.HI R7, RZ, 0x1f, R4 ;  /* 0x0000001fff077819 */ /* 0x000fe40000011404 */
[----:B------:R-:W-:Y:S02]  /*fe20*/  ISETP.GE.AND P6, PT, R6, c[0x0][0x3c8], PT ;  /* 0x0000f20006007a0c */ /* 0x000fe40003fc6270 */
[C---:B---3--:R-:W-:Y:S02]  /*fe30*/  @!P3 LEA R18, P4, R4.reuse, R5, 0x2 ;  /* 0x000000050412b211 */ /* 0x048fe400078810ff */
[----:B------:R-:W-:Y:S02]  /*fe40*/  SHF.R.S32.HI R15, RZ, 0x1f, R0 ;  /* 0x0000001fff0f7819 */ /* 0x000fe40000011400 */
[----:B------:R-:W-:-:S02]  /*fe50*/  @!P3 LEA.HI.X R19, R4, R11, R7, 0x2, P4 ;  /* 0x0000000b0413b211 */ /* 0x000fc400020f1407 */
[-C--:B----4-:R-:W-:Y:S02]  /*fe60*/  @!P5 LEA R20, P4, R0, R5.reuse, 0x2 ;  /* 0x000000050014d211 */ /* 0x090fe400078810ff */
[----:B------:R-:W-:Y:S01]  /*fe70*/  SHF.R.S32.HI R7, RZ, 0x1f, R14 ;  /* 0x0000001fff077819 */ /* 0x000fe2000001140e */
[----:B------:R-:W-:Y:S01]  /*fe80*/  @!P3 ST.E.64 [R18.64], R68 ;  /* 0x000000441200b985 */ /* 0x000fe2000c101b06 */
[----:B--2---:R-:W-:Y:S02]  /*fe90*/  @!P1 LEA R16, P2, R14, R5, 0x2 ;  /* 0x000000050e109211 */ /* 0x004fe400078410ff */
[----:B------:R-:W-:Y:S02]  /*fea0*/  IADD3 R4, R251, 0xa0, RZ ;  /* 0x000000a0fb047810 */ /* 0x000fe40007ffe0ff */
[-C--:B------:R-:W-:Y:S02]  /*feb0*/  @!P5 LEA.HI.X R21, R0, R11.reuse, R15, 0x2, P4 ;  /* 0x0000000b0015d211 */ /* 0x080fe400020f140f */
[----:B------:R-:W-:-:S02]  /*fec0*/  @!P1 LEA.HI.X R17, R14, R11, R7, 0x2, P2 ;  /* 0x0000000b0e119211 */ /* 0x000fc400010f1407 */
[----:B------:R-:W-:Y:S01]  /*fed0*/  ISETP.GE.AND P4, PT, R4, c[0x0][0x3c8], PT ;  /* 0x0000f20004007a0c */ /* 0x000fe20003f86270 */
[----:B------:R-:W-:Y:S01]  /*fee0*/  @!P5 ST.E.64 [R20.64], R72 ;  /* 0x000000481400d985 */ /* 0x000fe2000c101b06 */
[----:B------:R-:W-:Y:S02]  /*fef0*/  SHF.R.S32.HI R7, RZ, 0x1f, R6 ;  /* 0x0000001fff077819 */ /* 0x000fe40000011406 */
[C---:B-1----:R-:W-:Y:S01]  /*ff00*/  @!P6 LEA R12, P2, R6.reuse, R5, 0x2 ;  /* 0x00000005060ce211 */ /* 0x042fe200078410ff */
[----:B------:R1:W-:Y:S01]  /*ff10*/  @!P1 ST.E.64 [R16.64], R76 ;  /* 0x0000004c10009985 */ /* 0x0003e2000c101b06 */
[----:B------:R-:W-:Y:S02]  /*ff20*/  IADD3 R0, R251, 0xa8, RZ ;  /* 0x000000a8fb007810 */ /* 0x000fe40007ffe0ff */
[----:B------:R-:W-:Y:S02]  /*ff30*/  @!P6 LEA.HI.X R13, R6, R11, R7, 0x2, P2 ;  /* 0x0000000b060de211 */ /* 0x000fe400010f1407 */
[----:B------:R-:W-:-:S02]  /*ff40*/  ISETP.GE.AND P2, PT, R0, c[0x0][0x3c8], PT ;  /* 0x0000f20000007a0c */ /* 0x000fc40003f46270 */
[----:B------:R-:W-:Y:S01]  /*ff50*/  SHF.R.S32.HI R6, RZ, 0x1f, R4 ;  /* 0x0000001fff067819 */ /* 0x000fe20000011404 */
[----:B------:R2:W-:Y:S01]  /*ff60*/  @!P6 ST.E.64 [R12.64], R80 ;  /* 0x000000500c00e985 */ /* 0x0005e2000c101b06 */
[C---:B-----5:R-:W-:Y:S02]  /*ff70*/  @!P4 LEA R8, P3, R4.reuse, R5, 0x2 ;  /* 0x000000050408c211 */ /* 0x060fe400078610ff */
[----:B------:R-:W-:Y:S02]  /*ff80*/  ISETP.GE.AND P5, PT, R29, c[0x0][0x3c8], PT ;  /* 0x0000f2001d007a0c */ /* 0x000fe40003fa6270 */
[----:B------:R-:W-:Y:S02]  /*ff90*/  ISETP.GE.AND P1, PT, R27, c[0x0][0x3c8], PT ;  /* 0x0000f2001b007a0c */ /* 0x000fe40003f26270 */
[----:B------:R-:W-:Y:S02]  /*ffa0*/  @!P4 LEA.HI.X R9, R4, R11, R6, 0x2, P3 ;  /* 0x0000000b0409c211 */ /* 0x000fe400018f1406 */
[----:B------:R-:W-:-:S02]  /*ffb0*/  SHF.R.S32.HI R4, RZ, 0x1f, R0 ;  /* 0x0000001fff047819 */ /* 0x000fc40000011400 */
[C---:B------:R-:W-:Y:S01]  /*ffc0*/  @!P2 LEA R6, P3, R0.reuse, R5, 0x2 ;  /* 0x000000050006a211 */ /* 0x040fe200078610ff */
[----:B------:R3:W-:Y:S01]  /*ffd0*/  @!P4 ST.E.64 [R8.64], R84 ;  /* 0x000000540800c985 */ /* 0x0007e2000c101b06 */
[----:B------:R-:W-:Y:S02]  /*ffe0*/  IADD3 R30, R251, 0xb0, RZ ;  /* 0x000000b0fb1e7810 */ /* 0x000fe40007ffe0ff */
[----:B------:R-:W-:Y:S02]  /*fff0*/  @!P2 LEA.HI.X R7, R0, R11, R4, 0x2, P3 ;  /* 0x0000000b0007a211 */ /* 0x000fe400018f1404 */
[----:B------:R-:W-:Y:S02]  /*10000*/  ISETP.GE.AND P6, PT, R25, c[0x0][0x3c8], PT ;  /* 0x0000f20019007a0c */ /* 0x000fe40003fc6270 */
[----:B------:R-:W-:Y:S01]  /*10010*/  ISETP.GE.AND P4, PT, R26, c[0x0][0x3c8], PT ;  /* 0x0000f2001a007a0c */ /* 0x000fe20003f86270 */
[----:B------:R4:W-:Y:S01]  /*10020*/  @!P2 ST.E.64 [R6.64], R88 ;  /* 0x000000580600a985 */ /* 0x0009e2000c101b06 */
[----:B------:R-:W-:-:S02]  /*10030*/  IADD3 R28, R251, 0xb8, RZ ;  /* 0x000000b8fb1c7810 */ /* 0x000fc40007ffe0ff */
[-C--:B------:R-:W-:Y:S02]  /*10040*/  @!P5 LEA R14, P3, R29, R5.reuse, 0x2 ;  /* 0x000000051d0ed211 */ /* 0x080fe400078610ff */
[----:B------:R-:W-:Y:S02]  /*10050*/  SHF.R.S32.HI R30, RZ, 0x1f, R30 ;  /* 0x0000001fff1e7819 */ /* 0x000fe4000001141e */
[----:B------:R-:W-:Y:S02]  /*10060*/  SHF.R.S32.HI R28, RZ, 0x1f, R28 ;  /* 0x0000001fff1c7819 */ /* 0x000fe4000001141c */
[----:B-1----:R-:W-:Y:S02]  /*10070*/  @!P1 LEA R16, P2, R27, R5, 0x2 ;  /* 0x000000051b109211 */ /* 0x002fe400078410ff */
        /* <DEDUP_REMOVED lines=8> */
[----:B------:R-:W-:Y:S02]  /*10100*/  IADD3 R28, R251, 0xd8, RZ ;  /* 0x000000d8fb1c7810 */ /* 0x000fe40007ffe0ff */
[----:B--2---:R-:W-:-:S02]  /*10110*/  @!P6 LEA R12, P2, R25, R5, 0x2 ;  /* 0x00000005190ce211 */ /* 0x004fc400078410ff */
[----:B------:R-:W-:Y:S02]  /*10120*/  SHF.R.S32.HI R29, RZ, 0x1f, R29 ;  /* 0x0000001fff1d7819 */ /* 0x000fe4000001141d */
[----:B---3--:R-:W-:Y:S02]  /*10130*/  @!P4 LEA R8, P5, R26, R5, 0x2 ;  /* 0x000000051a08c211 */ /* 0x008fe400078a10ff */
[----:B------:R-:W-:Y:S02]  /*10140*/  SHF.R.S32.HI R27, RZ, 0x1f, R27 ;  /* 0x0000001fff1b7819 */ /* 0x000fe4000001141b */
[----:B------:R-:W-:Y:S02]  /*10150*/  ISETP.GE.AND P1, PT, R28, c[0x0][0x3c8], PT ;  /* 0x0000f2001c007a0c */ /* 0x000fe40003f26270 */
[-C--:B------:R-:W-:Y:S02]  /*10160*/  @!P6 LEA.HI.X R13, R25, R11.reuse, R29, 0x2, P2 ;  /* 0x0000000b190de211 */ /* 0x080fe400010f141d */
[----:B------:R-:W-:-:S02]  /*10170*/  @!P4 LEA.HI.X R9, R26, R11, R27, 0x2, P5 ;  /* 0x0000000b1a09c211 */ /* 0x000fc400028f141b */
[C---:B------:R-:W-:Y:S01]  /*10180*/  IADD3 R26, R251.reuse, 0xd0, RZ ;  /* 0x000000d0fb1a7810 */ /* 0x040fe20007ffe0ff */
[----:B------:R2:W-:Y:S01]  /*10190*/  @!P6 ST.E.64 [R12.64], R100 ;  /* 0x000000640c00e985 */ /* 0x0005e2000c101b06 */
[----:B------:R-:W-:Y:S02]  /*101a0*/  IADD3 R25, R251, 0xe0, RZ ;  /* 0x000000e0fb197810 */ /* 0x000fe40007ffe0ff */
[----:B----4-:R-:W-:Y:S01]  /*101b0*/  @!P3 LEA R6, P2, R24, R5, 0x2 ;  /* 0x000000051806b211 */ /* 0x010fe200078410ff */
[----:B------:R3:W-:Y:S01]  /*101c0*/  @!P4 ST.E.64 [R8.64], R104 ;  /* 0x000000680800c985 */ /* 0x0007e2000c101b06 */
[----:B------:R-:W-:Y:S02]  /*101d0*/  SHF.R.S32.HI R26, RZ, 0x1f, R26 ;  /* 0x0000001fff1a7819 */ /* 0x000fe4000001141a */
[----:B------:R-:W-:Y:S02]  /*101e0*/  ISETP.GE.AND P6, PT, R25, c[0x0][0x3c8], PT ;  /* 0x0000f20019007a0c */ /* 0x000fe40003fc6270 */
[----:B------:R-:W-:-:S02]  /*101f0*/  IADD3 R27, R251, 0xe8, RZ ;  /* 0x000000e8fb1b7810 */ /* 0x000fc40007ffe0ff */
[C---:B------:R-:W-:Y:S02]  /*10200*/  IADD3 R29, R251.reuse, 0xd8, RZ ;  /* 0x000000d8fb1d7810 */ /* 0x040fe40007ffe0ff */
[----:B------:R-:W-:Y:S02]  /*10210*/  @!P3 LEA.HI.X R7, R24, R11, R26, 0x2, P2 ;  /* 0x0000000b1807b211 */ /* 0x000fe400010f141a */
[----:B------:R-:W-:Y:S02]  /*10220*/  IADD3 R26, R251, 0xf0, RZ ;  /* 0x000000f0fb1a7810 */ /* 0x000fe40007ffe0ff */
[----:B------:R-:W-:Y:S01]  /*10230*/  ISETP.GE.AND P5, PT, R27, c[0x0][0x3c8], PT ;  /* 0x0000f2001b007a0c */ /* 0x000fe20003fa6270 */
[----:B------:R4:W-:Y:S01]  /*10240*/  @!P3 ST.E.64 [R6.64], R108 ;  /* 0x0000006c0600b985 */ /* 0x0009e2000c101b06 */
[----:B------:R-:W-:Y:S02]  /*10250*/  SHF.R.S32.HI R29, RZ, 0x1f, R29 ;  /* 0x0000001fff1d7819 */ /* 0x000fe4000001141d */
[----:B-1----:R-:W-:-:S02]  /*10260*/  @!P1 LEA R14, P2, R28, R5, 0x2 ;  /* 0x000000051c0e9211 */ /* 0x002fc400078410ff */
[C---:B------:R-:W-:Y:S02]  /*10270*/  IADD3 R24, R251.reuse, 0xf8, RZ ;  /* 0x000000f8fb187810 */ /* 0x040fe40007ffe0ff */
[----:B------:R-:W-:Y:S02]  /*10280*/  ISETP.GE.AND P4, PT, R26, c[0x0][0x3c8], PT ;  /* 0x0000f2001a007a0c */ /* 0x000fe40003f86270 */
[----:B------:R-:W-:Y:S02]  /*10290*/  @!P1 LEA.HI.X R15, R28, R11, R29, 0x2, P2 ;  /* 0x0000000b1c0f9211 */ /* 0x000fe400010f141d */
[----:B------:R-:W-:Y:S02]  /*102a0*/  ISETP.GE.AND P3, PT, R24, c[0x0][0x3c8], PT ;  /* 0x0000f20018007a0c */ /* 0x000fe40003f66270 */
[----:B------:R-:W-:Y:S01]  /*102b0*/  IADD3 R28, R251, 0xe0, RZ ;  /* 0x000000e0fb1c7810 */ /* 0x000fe20007ffe0ff */
[----:B------:R4:W-:Y:S01]  /*102c0*/  @!P1 ST.E.64 [R14.64], R112 ;  /* 0x000000700e009985 */ /* 0x0009e2000c101b06 */
[----:B-----5:R-:W-:-:S02]  /*102d0*/  @!P6 LEA R16, P2, R25, R5, 0x2 ;  /* 0x000000051910e211 */ /* 0x020fc400078410ff */
[----:B------:R-:W-:Y:S02]  /*102e0*/  SHF.R.S32.HI R28, RZ, 0x1f, R28 ;  /* 0x0000001fff1c7819 */ /* 0x000fe4000001141c */
[----:B------:R-:W-:Y:S02]  /*102f0*/  IADD3 R18, R251, 0xe8, RZ ;  /* 0x000000e8fb127810 */ /* 0x000fe40007ffe0ff */
[----:B--2---:R-:W-:Y:S02]  /*10300*/  @!P5 LEA R12, P1, R27, R5, 0x2 ;  /* 0x000000051b0cd211 */ /* 0x004fe400078210ff */
[----:B------:R-:W-:Y:S02]  /*10310*/  @!P6 LEA.HI.X R17, R25, R11, R28, 0x2, P2 ;  /* 0x0000000b1911e211 */ /* 0x000fe400010f141c */
[----:B------:R-:W-:Y:S02]  /*10320*/  SHF.R.S32.HI R18, RZ, 0x1f, R18 ;  /* 0x0000001fff127819 */ /* 0x000fe40000011412 */
[C---:B------:R-:W-:Y:S01]  /*10330*/  IADD3 R0, R251.reuse, 0xf0, RZ ;  /* 0x000000f0fb007810 */ /* 0x040fe20007ffe0ff */
[----:B------:R4:W-:Y:S01]  /*10340*/  @!P6 ST.E.64 [R16.64], R116 ;  /* 0x000000741000e985 */ /* 0x0009e2000c101b06 */
[----:B------:R-:W-:-:S02]  /*10350*/  IADD3 R25, R251, 0xf8, RZ ;  /* 0x000000f8fb197810 */ /* 0x000fc40007ffe0ff */
[----:B------:R-:W-:Y:S02]  /*10360*/  @!P4 LEA R4, P2, R26, R5, 0x2 ;  /* 0x000000051a04c211 */ /* 0x000fe400078410ff */
[----:B------:R-:W-:Y:S02]  /*10370*/  SHF.R.S32.HI R0, RZ, 0x1f, R0 ;  /* 0x0000001fff007819 */ /* 0x000fe40000011400 */
[----:B------:R-:W-:Y:S02]  /*10380*/  @!P5 LEA.HI.X R13, R27, R11, R18, 0x2, P1 ;  /* 0x0000000b1b0dd211 */ /* 0x000fe400008f1412 */
[----:B------:R-:W-:Y:S02]  /*10390*/  SHF.R.S32.HI R25, RZ, 0x1f, R25 ;  /* 0x0000001fff197819 */ /* 0x000fe40000011419 */
[----:B---3--:R-:W-:Y:S01]  /*103a0*/  @!P3 LEA R8, P1, R24, R5, 0x2 ;  /* 0x000000051808b211 */ /* 0x008fe200078210ff */
[----:B------:R4:W-:Y:S01]  /*103b0*/  @!P5 ST.E.64 [R12.64], R120 ;  /* 0x000000780c00d985 */ /* 0x0009e2000c101b06 */
[----:B------:R-:W-:-:S02]  /*103c0*/  @!P4 LEA.HI.X R5, R26, R11, R0, 0x2, P2 ;  /* 0x0000000b1a05c211 */ /* 0x000fc400010f1400 */
[----:B------:R-:W-:-:S03]  /*103d0*/  @!P3 LEA.HI.X R9, R24, R11, R25, 0x2, P1 ;  /* 0x0000000b1809b211 */ /* 0x000fc600008f1419 */
[----:B------:R4:W-:Y:S04]  /*103e0*/  @!P4 ST.E.64 [R4.64], R124 ;  /* 0x0000007c0400c985 */ /* 0x0009e8000c101b06 */
[----:B------:R4:W-:Y:S02]  /*103f0*/  @!P3 ST.E.64 [R8.64], R128 ;  /* 0x000000800800b985 */ /* 0x0009e4000c101b06 */
.L_x_4841:
[----:B------:R-:W-:Y:S05]  /*10400*/  BSYNC B0 ;  /* 0x0000000000007941 */ /* 0x000fea0003800000 */
.L_x_4840:
[----:B------:R-:W-:Y:S05]  /*10410*/  BRA.DIV ~URZ, `(.L_x_4842) ;  /* 0x000035627f007947 */ /* 0x000fea000b800000 */
[----:B-1----:R-:W1:Y:S04]  /*10420*/  SHFL.IDX PT, R3, R3, 0x1, 0x1c1f ;  /* 0x003c1f0003037f89 */ /* 0x002e6800000e0000 */
[----:B----4-:R4:W3:Y:S02]  /*10430*/  SHFL.IDX PT, R5, R10, 0x1, 0x1c1f ;  /* 0x003c1f000a057f89 */ /* 0x0108e400000e0000 */
.L_x_4900:
[----:B------:R-:W-:Y:S05]  /*10440*/  @P0 BRA `(.L_x_4837) ;  /* 0x00001a4000000947 */ /* 0x000fea0003800000 */
[C---:B------:R-:W-:Y:S02]  /*10450*/  ISETP.GE.AND P1, PT, R251.reuse, c[0x0][0x3c8], PT ;  /* 0x0000f200fb007a0c */ /* 0x040fe40003f26270 */
[----:B--2---:R-:W-:-:S02]  /*10460*/  IADD3 R11, R251, 0x8, RZ ;  /* 0x00000008fb0b7810 */ /* 0x004fc40007ffe0ff */
[----:B------:R-:W-:Y:S02]  /*10470*/  IADD3 R0, R251, 0x18, RZ ;  /* 0x00000018fb007810 */ /* 0x000fe40007ffe0ff */
[----:B------:R-:W-:Y:S02]  /*10480*/  ISETP.GE.AND P4, PT, R11, c[0x0][0x3c8], PT ;  /* 0x0000f2000b007a0c */ /* 0x000fe40003f86270 */
[----:B------:R-:W-:Y:S02]  /*10490*/  ISETP.GE.AND P3, PT, R0, c[0x0][0x3c8], PT ;  /* 0x0000f20000007a0c */ /* 0x000fe40003f66270 */
[C---:B------:R-:W-:Y:S02]  /*104a0*/  IADD3 R4, R251.reuse, 0x20, RZ ;  /* 0x00000020fb047810 */ /* 0x040fe40007ffe0ff */
[----:B------:R-:W-:Y:S01]  /*104b0*/  IADD3 R9, R251, 0x10, RZ ;  /* 0x00000010fb097810 */ /* 0x000fe20007ffe0ff */
[----:B---3--:R-:W-:Y:S01]  /*104c0*/  @!P1 IMAD.MOV.U32 R6, RZ, RZ, R5 ;  /* 0x000000ffff069224 */ /* 0x008fe200078e0005 */
[----:B------:R-:W-:Y:S01]  /*104d0*/  ISETP.GE.AND P2, PT, R4, c[0x0][0x3c8], PT ;  /* 0x0000f20004007a0c */ /* 0x000fe20003f46270 */
[----:B-1----:R-:W-:Y:S01]  /*104e0*/  @!P1 IMAD.MOV.U32 R7, RZ, RZ, R3 ;  /* 0x000000ffff079224 */ /* 0x002fe200078e0003 */
[----:B------:R-:W-:-:S02]  /*104f0*/  ISETP.GE.AND P0, PT, R9, c[0x0][0x3c8], PT ;  /* 0x0000f20009007a0c */ /* 0x000fc40003f06270 */
[C---:B----4-:R-:W-:Y:S01]  /*10500*/  IADD3 R10, R251.reuse, 0x28, RZ ;  /* 0x00000028fb0a7810 */ /* 0x050fe20007ffe0ff */
[----:B------:R-:W-:Y:S01]  /*10510*/  @!P1 IMAD.WIDE R16, R251, 0x4, R6 ;  /* 0x00000004fb109825 */ /* 0x000fe200078e0206 */
[----:B------:R-:W-:Y:S02]  /*10520*/  SHF.R.S32.HI R6, RZ, 0x1f, R0 ;  /* 0x0000001fff067819 */ /* 0x000fe40000011400 */
[-C--:B------:R-:W-:Y:S02]  /*10530*/  @!P3 LEA R12, P5, R0, R5.reuse, 0x2 ;  /* 0x00000005000cb211 */ /* 0x080fe400078a10ff */
[----:B------:R1:W-:Y:S01]  /*10540*/  @!P1 ST.E.64 [R16.64], R162 ;  /* 0x000000a210009985 */ /* 0x0003e2000c101b06 */
[----:B------:R-:W-:Y:S02]  /*10550*/  ISETP.GE.AND P1, PT, R10, c[0x0][0x3c8], PT ;  /* 0x0000f2000a007a0c */ /* 0x000fe40003f26270 */
[----:B------:R-:W-:Y:S02]  /*10560*/  SHF.R.S32.HI R8, RZ, 0x1f, R11 ;  /* 0x0000001fff087819 */ /* 0x000fe4000001140b */
[----:B------:R-:W-:-:S02]  /*10570*/  @!P4 LEA R14, P6, R11, R5, 0x2 ;  /* 0x000000050b0ec211 */ /* 0x000fc400078c10ff */
[-C--:B------:R-:W-:Y:S02]  /*10580*/  @!P3 LEA.HI.X R13, R0, R3.reuse, R6, 0x2, P5 ;  /* 0x00000003000db211 */ /* 0x080fe400028f1406 */
[----:B------:R-:W-:Y:S02]  /*10590*/  @!P4 LEA.HI.X R15, R11, R3, R8, 0x2, P6 ;  /* 0x000000030b0fc211 */ /* 0x000fe400030f1408 */
[----:B------:R-:W-:Y:S02]  /*105a0*/  SHF.R.S32.HI R6, RZ, 0x1f, R9 ;  /* 0x0000001fff067819 */ /* 0x000fe40000011409 */
[----:B------:R-:W-:Y:S01]  /*105b0*/  SHF.R.S32.HI R0, RZ, 0x1f, R4 ;  /* 0x0000001fff007819 */ /* 0x000fe20000011404 */
[----:B------:R-:W-:Y:S01]  /*105c0*/  @!P4 ST.E.64 [R14.64], R158 ;  /* 0x0000009e0e00c985 */ /* 0x000fe2000c101b06 */
[----:B------:R-:W-:Y:S02]  /*105d0*/  @!P0 LEA R18, P6, R9, R5, 0x2 ;  /* 0x0000000509128211 */ /* 0x000fe400078c10ff */
[----:B------:R-:W-:-:S02]  /*105e0*/  IADD3 R8, R251, 0x30, RZ ;  /* 0x00000030fb087810 */ /* 0x000fc40007ffe0ff */
[----:B------:R-:W-:Y:S02]  /*105f0*/  @!P0 LEA.HI.X R19, R9, R3, R6, 0x2, P6 ;  /* 0x0000000309138211 */ /* 0x000fe400030f1406 */
[-C--:B------:R-:W-:Y:S02]  /*10600*/  @!P1 LEA R6, P6, R10, R5.reuse, 0x2 ;  /* 0x000000050a069211 */ /* 0x080fe400078c10ff */
[C---:B------:R-:W-:Y:S01]  /*10610*/  IADD3 R20, R251.reuse, 0x40, RZ ;  /* 0x00000040fb147810 */ /* 0x040fe20007ffe0ff */
[----:B------:R2:W-:Y:S01]  /*10620*/  @!P0 ST.E.64 [R18.64], R134 ;  /* 0x0000008612008985 */ /* 0x0005e2000c101b06 */
[----:B------:R-:W-:Y:S02]  /*10630*/  IADD3 R29, R251, 0xb0, RZ ;  /* 0x000000b0fb1d7810 */ /* 0x000fe40007ffe0ff */
[----:B------:R-:W-:Y:S01]  /*10640*/  ISETP.GE.AND P4, PT, R20, c[0x0][0x3c8], PT ;  /* 0x0000f20014007a0c */ /* 0x000fe20003f86270 */
[----:B------:R3:W-:Y:S01]  /*10650*/  @!P3 ST.E.64 [R12.64], R138 ;  /* 0x0000008a0c00b985 */ /* 0x0007e2000c101b06 */
[----:B-1----:R-:W-:-:S02]  /*10660*/  @!P2 LEA R16, P5, R4, R5, 0x2 ;  /* 0x000000050410a211 */ /* 0x002fc400078a10ff */
[C---:B------:R-:W-:Y:S02]  /*10670*/  IADD3 R24, R251.reuse, 0xc0, RZ ;  /* 0x000000c0fb187810 */ /* 0x040fe40007ffe0ff */
[-C--:B------:R-:W-:Y:S02]  /*10680*/  @!P2 LEA.HI.X R17, R4, R3.reuse, R0, 0x2, P5 ;  /* 0x000000030411a211 */ /* 0x080fe400028f1400 */
[----:B------:R-:W-:Y:S02]  /*10690*/  SHF.R.S32.HI R0, RZ, 0x1f, R10 ;  /* 0x0000001fff007819 */ /* 0x000fe4000001140a */
[----:B------:R-:W-:Y:S01]  /*106a0*/  ISETP.GE.AND P5, PT, R8, c[0x0][0x3c8], PT ;  /* 0x0000f20008007a0c */ /* 0x000fe20003fa6270 */
[----:B------:R1:W-:Y:S01]  /*106b0*/  @!P2 ST.E.64 [R16.64], R142 ;  /* 0x0000008e1000a985 */ /* 0x0003e2000c101b06 */
[----:B------:R-:W-:Y:S02]  /*106c0*/  @!P1 LEA.HI.X R7, R10, R3, R0, 0x2, P6 ;  /* 0x000000030a079211 */ /* 0x000fe400030f1400 */
[----:B------:R-:W-:-:S02]  /*106d0*/  IADD3 R0, R251, 0x38, RZ ;  /* 0x00000038fb007810 */ /* 0x000fc40007ffe0ff */
[----:B------:R-:W-:Y:S01]  /*106e0*/  SHF.R.S32.HI R4, RZ, 0x1f, R8 ;  /* 0x0000001fff047819 */ /* 0x000fe20000011408 */
[----:B------:R4:W-:Y:S01]  /*106f0*/  @!P1 ST.E.64 [R6.64], R146 ;  /* 0x0000009206009985 */ /* 0x0009e2000c101b06 */
[----:B------:R-:W-:Y:S02]  /*10700*/  ISETP.GE.AND P0, PT, R0, c[0x0][0x3c8], PT ;  /* 0x0000f20000007a0c */ /* 0x000fe40003f06270 */
[----:B------:R-:W-:Y:S02]  /*10710*/  IADD3 R10, R251, 0x48, RZ ;  /* 0x00000048fb0a7810 */ /* 0x000fe40007ffe0ff */
[----:B------:R-:W-:Y:S02]  /*10720*/  SHF.R.S32.HI R9, RZ, 0x1f, R0 ;  /* 0x0000001fff097819 */ /* 0x000fe40000011400 */
[----:B------:R-:W-:Y:S02]  /*10730*/  @!P5 LEA R22, P6, R8, R5, 0x2 ;  /* 0x000000050816d211 */ /* 0x000fe400078c10ff */
[----:B------:R-:W-:-:S02]  /*10740*/  ISETP.GE.AND P3, PT, R10, c[0x0][0x3c8], PT ;  /* 0x0000f2000a007a0c */ /* 0x000fc40003f66270 */
[----:B------:R-:W-:Y:S02]  /*10750*/  @!P5 LEA.HI.X R23, R8, R3, R4, 0x2, P6 ;  /* 0x000000030817d211 */ /* 0x000fe400030f1404 */
[----:B------:R-:W-:Y:S02]  /*10760*/  IADD3 R4, R251, 0x50, RZ ;  /* 0x00000050fb047810 */ /* 0x000fe40007ffe0ff */
[C---:B--2---:R-:W-:Y:S01]  /*10770*/  @!P0 LEA R18, P2, R0.reuse, R5, 0x2 ;  /* 0x0000000500128211 */ /* 0x044fe200078410ff */
[----:B------:R2:W-:Y:S01]  /*10780*/  @!P5 ST.E.64 [R22.64], R150 ;  /* 0x000000961600d985 */ /* 0x0005e2000c101b06 */
[----:B------:R-:W-:Y:S02]  /*10790*/  SHF.R.S32.HI R8, RZ, 0x1f, R20 ;  /* 0x0000001fff087819 */ /* 0x000fe40000011414 */
[----:B------:R-:W-:Y:S02]  /*107a0*/  @!P0 LEA.HI.X R19, R0, R3, R9, 0x2, P2 ;  /* 0x0000000300138211 */ /* 0x000fe400010f1409 */
[----:B------:R-:W-:-:S02]  /*107b0*/  ISETP.GE.AND P2, PT, R4, c[0x0][0x3c8], PT ;  /* 0x0000f20004007a0c */ /* 0x000fc40003f46270 */
[C---:B------:R-:W-:Y:S01]  /*107c0*/  @!P4 LEA R14, P6, R20.reuse, R5, 0x2 ;  /* 0x00000005140ec211 */ /* 0x040fe200078c10ff */
[----:B------:R5:W-:Y:S01]  /*107d0*/  @!P0 ST.E.64 [R18.64], R154 ;  /* 0x0000009a12008985 */ /* 0x000be2000c101b06 */
[----:B------:R-:W-:Y:S02]  /*107e0*/  IADD3 R0, R251, 0x58, RZ ;  /* 0x00000058fb007810 */ /* 0x000fe40007ffe0ff */
[----:B------:R-:W-:Y:S02]  /*107f0*/  @!P4 LEA.HI.X R15, R20, R3, R8, 0x2, P6 ;  /* 0x00000003140fc211 */ /* 0x000fe400030f1408 */
[----:B------:R-:W-:Y:S02]  /*10800*/  SHF.R.S32.HI R8, RZ, 0x1f, R10 ;  /* 0x0000001fff087819 */ /* 0x000fe4000001140a */
[----:B---3--:R-:W-:Y:S01]  /*10810*/  @!P3 LEA R12, P6, R10, R5, 0x2 ;  /* 0x000000050a0cb211 */ /* 0x008fe200078c10ff */
[----:B------:R-:W-:Y:S01]  /*10820*/  @!P4 ST.E.64 [R14.64], R38 ;  /* 0x000000260e00c985 */ /* 0x000fe2000c101b06 */
[----:B------:R-:W-:-:S02]  /*10830*/  ISETP.GE.AND P1, PT, R0, c[0x0][0x3c8], PT ;  /* 0x0000f20000007a0c */ /* 0x000fc40003f26270 */
[----:B------:R-:W-:Y:S02]  /*10840*/  @!P3 LEA.HI.X R13, R10, R3, R8, 0x2, P6 ;  /* 0x000000030a0db211 */ /* 0x000fe400030f1408 */
[----:B------:R-:W-:Y:S02]  /*10850*/  SHF.R.S32.HI R8, RZ, 0x1f, R4 ;  /* 0x0000001fff087819 */ /* 0x000fe40000011404 */
[C---:B------:R-:W-:Y:S01]  /*10860*/  @!P2 LEA R10, P6, R4.reuse, R5, 0x2 ;  /* 0x00000005040aa211 */ /* 0x040fe200078c10ff */
[----:B------:R3:W-:Y:S01]  /*10870*/  @!P3 ST.E.64 [R12.64], R42 ;  /* 0x0000002a0c00b985 */ /* 0x0007e2000c101b06 */
[C---:B-1----:R-:W-:Y:S02]  /*10880*/  IADD3 R16, R251.reuse, 0x68, RZ ;  /* 0x00000068fb107810 */ /* 0x042fe40007ffe0ff */
[----:B------:R-:W-:Y:S02]  /*10890*/  @!P2 LEA.HI.X R11, R4, R3, R8, 0x2, P6 ;  /* 0x00000003040ba211 */ /* 0x000fe400030f1408 */
[----:B------:R-:W-:-:S02]  /*108a0*/  IADD3 R4, R251, 0x60, RZ ;  /* 0x00000060fb047810 */ /* 0x000fc40007ffe0ff */
[----:B------:R-:W-:Y:S01]  /*108b0*/  SHF.R.S32.HI R8, RZ, 0x1f, R0 ;  /* 0x0000001fff087819 */ /* 0x000fe20000011400 */
[----:B------:R1:W-:Y:S01]  /*108c0*/  @!P2 ST.E.64 [R10.64], R46 ;  /* 0x0000002e0a00a985 */ /* 0x0003e2000c101b06 */
[----:B------:R-:W-:Y:S02]  /*108d0*/  ISETP.GE.AND P0, PT, R4, c[0x0][0x3c8], PT ;  /* 0x0000f20004007a0c */ /* 0x000fe40003f06270 */
[----:B------:R-:W-:Y:S02]  /*108e0*/  @!P1 LEA R20, P6, R0, R5, 0x2 ;  /* 0x0000000500149211 */ /* 0x000fe400078c10ff */
[----:B------:R-:W-:Y:S02]  /*108f0*/  ISETP.GE.AND P5, PT, R16, c[0x0][0x3c8], PT ;  /* 0x0000f20010007a0c */ /* 0x000fe40003fa6270 */
[----:B----4-:R-:W-:Y:S02]  /*10900*/  IADD3 R6, R251, 0x70, RZ ;  /* 0x00000070fb067810 */ /* 0x010fe40007ffe0ff */
[----:B------:R-:W-:-:S02]  /*10910*/  @!P1 LEA.HI.X R21, R0, R3, R8, 0x2, P6 ;  /* 0x0000000300159211 */ /* 0x000fc400030f1408 */
[----:B------:R-:W-:Y:S02]  /*10920*/  ISETP.GE.AND P4, PT, R6, c[0x0][0x3c8], PT ;  /* 0x0000f20006007a0c */ /* 0x000fe40003f86270 */
[----:B------:R-:W-:Y:S01]  /*10930*/  SHF.R.S32.HI R8, RZ, 0x1f, R4 ;  /* 0x0000001fff087819 */ /* 0x000fe20000011404 */
[----:B------:R4:W-:Y:S01]  /*10940*/  @!P1 ST.E.64 [R20.64], R50 ;  /* 0x0000003214009985 */ /* 0x0009e2000c101b06 */
[C---:B--2---:R-:W-:Y:S02]  /*10950*/  @!P0 LEA R22, P3, R4.reuse, R5, 0x2 ;  /* 0x0000000504168211 */ /* 0x044fe400078610ff */
[----:B------:R-:W-:Y:S02]  /*10960*/  IADD3 R0, R251, 0x78, RZ ;  /* 0x00000078fb007810 */ /* 0x000fe40007ffe0ff */
[----:B------:R-:W-:Y:S02]  /*10970*/  @!P0 LEA.HI.X R23, R4, R3, R8, 0x2, P3 ;  /* 0x0000000304178211 */ /* 0x000fe400018f1408 */
[----:B------:R-:W-:-:S02]  /*10980*/  ISETP.GE.AND P3, PT, R0, c[0x0][0x3c8], PT ;  /* 0x0000f20000007a0c */ /* 0x000fc40003f66270 */
[----:B------:R-:W-:Y:S01]  /*10990*/  SHF.R.S32.HI R7, RZ, 0x1f, R16 ;  /* 0x0000001fff077819 */ /* 0x000fe20000011410 */
[----:B------:R-:W-:Y:S01]  /*109a0*/  @!P0 ST.E.64 [R22.64], R54 ;  /* 0x0000003616008985 */ /* 0x000fe2000c101b06 */
[C---:B-----5:R-:W-:Y:S02]  /*109b0*/  @!P5 LEA R18, P6, R16.reuse, R5, 0x2 ;  /* 0x000000051012d211 */ /* 0x060fe400078c10ff */
[----:B------:R-:W-:Y:S02]  /*109c0*/  IADD3 R4, R251, 0x80, RZ ;  /* 0x00000080fb047810 */ /* 0x000fe40007ffe0ff */
[----:B------:R-:W-:Y:S02]  /*109d0*/  @!P5 LEA.HI.X R19, R16, R3, R7, 0x2, P6 ;  /* 0x000000031013d211 */ /* 0x000fe400030f1407 */
[----:B------:R-:W-:Y:S02]  /*109e0*/  SHF.R.S32.HI R7, RZ, 0x1f, R6 ;  /* 0x0000001fff077819 */ /* 0x000fe40000011406 */
[----:B------:R-:W-:Y:S01]  /*109f0*/  @!P4 LEA R8, P6, R6, R5, 0x2 ;  /* 0x000000050608c211 */ /* 0x000fe200078c10ff */
[----:B------:R-:W-:Y:S01]  /*10a00*/  @!P5 ST.E.64 [R18.64], R58 ;  /* 0x0000003a1200d985 */ /* 0x000fe2000c101b06 */
[----:B------:R-:W-:-:S02]  /*10a10*/  ISETP.GE.AND P2, PT, R4, c[0x0][0x3c8], PT ;  /* 0x0000f20004007a0c */ /* 0x000fc40003f46270 */
[----:B------:R-:W-:Y:S02]  /*10a20*/  @!P4 LEA.HI.X R9, R6, R3, R7, 0x2, P6 ;  /* 0x000000030609c211 */ /* 0x000fe400030f1407 */
[----:B------:R-:W-:Y:S02]  /*10a30*/  SHF.R.S32.HI R6, RZ, 0x1f, R0 ;  /* 0x0000001fff067819 */ /* 0x000fe40000011400 */
[C---:B---3--:R-:W-:Y:S01]  /*10a40*/  @!P3 LEA R12, P6, R0.reuse, R5, 0x2 ;  /* 0x00000005000cb211 */ /* 0x048fe200078c10ff */
[----:B------:R2:W-:Y:S01]  /*10a50*/  @!P4 ST.E.64 [R8.64], R62 ;  /* 0x0000003e0800c985 */ /* 0x0005e2000c101b06 */
[C---:B------:R-:W-:Y:S02]  /*10a60*/  IADD3 R14, R251.reuse, 0x90, RZ ;  /* 0x00000090fb0e7810 */ /* 0x040fe40007ffe0ff */
[----:B------:R-:W-:Y:S02]  /*10a70*/  @!P3 LEA.HI.X R13, R0, R3, R6, 0x2, P6 ;  /* 0x00000003000db211 */ /* 0x000fe400030f1406 */
[----:B------:R-:W-:-:S02]  /*10a80*/  IADD3 R0, R251, 0x88, RZ ;  /* 0x00000088fb007810 */ /* 0x000fc40007ffe0ff */
[----:B------:R-:W-:Y:S01]  /*10a90*/  ISETP.GE.AND P0, PT, R14, c[0x0][0x3c8], PT ;  /* 0x0000f2000e007a0c */ /* 0x000fe20003f06270 */
[----:B------:R-:W-:Y:S01]  /*10aa0*/  @!P3 ST.E.64 [R12.64], R66 ;  /* 0x000000420c00b985 */ /* 0x000fe2000c101b06 */
[----:B------:R-:W-:Y:S02]  /*10ab0*/  ISETP.GE.AND P1, PT, R0, c[0x0][0x3c8], PT ;  /* 0x0000f20000007a0c */ /* 0x000fe40003f26270 */
[----:B------:R-:W-:Y:S02]  /*10ac0*/  IADD3 R6, R251, 0x98, RZ ;  /* 0x00000098fb067810 */ /* 0x000fe40007ffe0ff */
[----:B------:R-:W-:Y:S02]  /*10ad0*/  SHF.R.S32.HI R7, RZ, 0x1f, R4 ;  /* 0x0000001fff077819 */ /* 0x000fe40000011404 */
[----:B------:R-:W-:Y:S02]  /*10ae0*/  ISETP.GE.AND P5, PT, R6, c[0x0][0x3c8], PT ;  /* 0x0000f20006007a0c */ /* 0x000fe40003fa6270 */
[----:B-1----:R-:W-:-:S02]  /*10af0*/  @!P2 LEA R10, P6, R4, R5, 0x2 ;  /* 0x00000005040aa211 */ /* 0x002fc400078c10ff */
[----:B------:R-:W-:Y:S02]  /*10b00*/  SHF.R.S32.HI R15, RZ, 0x1f, R0 ;  /* 0x0000001fff0f7819 */ /* 0x000fe40000011400 */
[----:B------:R-:W-:Y:S02]  /*10b10*/  @!P2 LEA.HI.X R11, R4, R3, R7, 0x2, P6 ;  /* 0x00000003040ba211 */ /* 0x000fe400030f1407 */
[-C--:B----4-:R-:W-:Y:S02]  /*10b20*/  @!P1 LEA R20, P4, R0, R5.reuse, 0x2 ;  /* 0x0000000500149211 */ /* 0x090fe400078810ff */
[----:B------:R-:W-:Y:S01]  /*10b30*/  SHF.R.S32.HI R7, RZ, 0x1f, R14 ;  /* 0x0000001fff077819 */ /* 0x000fe2000001140e */
[----:B------:R1:W-:Y:S01]  /*10b40*/  @!P2 ST.E.64 [R10.64], R70 ;  /* 0x000000460a00a985 */ /* 0x0003e2000c101b06 */
[----:B------:R-:W-:Y:S02]  /*10b50*/  @!P0 LEA R16, P6, R14, R5, 0x2 ;  /* 0x000000050e108211 */ /* 0x000fe400078c10ff */
[----:B------:R-:W-:-:S02]  /*10b60*/  @!P1 LEA.HI.X R21, R0, R3, R15, 0x2, P4 ;  /* 0x0000000300159211 */ /* 0x000fc400020f140f */
[----:B------:R-:W-:Y:S02]  /*10b70*/  @!P0 LEA.HI.X R17, R14, R3, R7, 0x2, P6 ;  /* 0x000000030e118211 */ /* 0x000fe400030f1407 */
[----:B------:R-:W-:Y:S01]  /*10b80*/  IADD3 R4, R251, 0xa0, RZ ;  /* 0x000000a0fb047810 */ /* 0x000fe20007ffe0ff */
[----:B------:R-:W-:Y:S01]  /*10b90*/  @!P1 ST.E.64 [R20.64], R74 ;  /* 0x0000004a14009985 */ /* 0x000fe2000c101b06 */
[----:B------:R-:W-:Y:S02]  /*10ba0*/  SHF.R.S32.HI R0, RZ, 0x1f, R6 ;  /* 0x0000001fff007819 */ /* 0x000fe40000011406 */
[----:B------:R-:W-:Y:S01]  /*10bb0*/  @!P5 LEA R14, P6, R6, R5, 0x2 ;  /* 0x00000005060ed211 */ /* 0x000fe200078c10ff */
[----:B------:R-:W-:Y:S01]  /*10bc0*/  @!P0 ST.E.64 [R16.64], R78 ;  /* 0x0000004e10008985 */ /* 0x000fe2000c101b06 */
[----:B------:R-:W-:Y:S02]  /*10bd0*/  ISETP.GE.AND P4, PT, R4, c[0x0][0x3c8], PT ;  /* 0x0000f20004007a0c */ /* 0x000fe40003f86270 */
[----:B------:R-:W-:-:S02]  /*10be0*/  @!P5 LEA.HI.X R15, R6, R3, R0, 0x2, P6 ;  /* 0x00000003060fd211 */ /* 0x000fc400030f1400 */
[----:B------:R-:W-:Y:S02]  /*10bf0*/  IADD3 R0, R251, 0xa8, RZ ;  /* 0x000000a8fb007810 */ /* 0x000fe40007ffe0ff */
[----:B------:R-:W-:Y:S01]  /*10c00*/  ISETP.GE.AND P2, PT, R29, c[0x0][0x3c8], PT ;  /* 0x0000f2001d007a0c */ /* 0x000fe20003f46270 */
[----:B------:R-:W-:Y:S01]  /*10c10*/  @!P5 ST.E.64 [R14.64], R82 ;  /* 0x000000520e00d985 */ /* 0x000fe2000c101b06 */
[----:B------:R-:W-:Y:S02]  /*10c20*/  ISETP.GE.AND P3, PT, R0, c[0x0][0x3c8], PT ;  /* 0x0000f20000007a0c */ /* 0x000fe40003f66270 */
[----:B------:R-:W-:Y:S02]  /*10c30*/  IADD3 R26, R251, 0xb8, RZ ;  /* 0x000000b8fb1a7810 */ /* 0x000fe40007ffe0ff */
[----:B------:R-:W-:Y:S02]  /*10c40*/  SHF.R.S32.HI R6, RZ, 0x1f, R4 ;  /* 0x0000001fff067819 */ /* 0x000fe40000011404 */
[----:B--2---:R-:W-:-:S02]  /*10c50*/  @!P4 LEA R8, P6, R4, R5, 0x2 ;  /* 0x000000050408c211 */ /* 0x004fc400078c10ff */
[----:B------:R-:W-:Y:S02]  /*10c60*/  ISETP.GE.AND P0, PT, R24, c[0x0][0x3c8], PT ;  /* 0x0000f20018007a0c */ /* 0x000fe40003f06270 */
[----:B------:R-:W-:Y:S02]  /*10c70*/  ISETP.GE.AND P1, PT, R26, c[0x0][0x3c8], PT ;  /* 0x0000f2001a007a0c */ /* 0x000fe40003f26270 */
[----:B------:R-:W-:Y:S02]  /*10c80*/  @!P4 LEA.HI.X R9, R4, R3, R6, 0x2, P6 ;  /* 0x000000030409c211 */ /* 0x000fe400030f1406 */
[----:B------:R-:W-:Y:S02]  /*10c90*/  SHF.R.S32.HI R4, RZ, 0x1f, R0 ;  /* 0x0000001fff047819 */ /* 0x000fe40000011400 */
[----:B------:R-:W-:Y:S01]  /*10ca0*/  @!P3 LEA R6, P6, R0, R5, 0x2 ;  /* 0x000000050006b211 */ /* 0x000fe200078c10ff */
[----:B------:R2:W-:Y:S01]  /*10cb0*/  @!P4 ST.E.64 [R8.64], R86 ;  /* 0x000000560800c985 */ /* 0x0005e2000c101b06 */
[----:B------:R-:W-:-:S02]  /*10cc0*/  IADD3 R31, R251, 0xb0, RZ ;  /* 0x000000b0fb1f7810 */ /* 0x000fc40007ffe0ff */
[----:B------:R-:W-:Y:S02]  /*10cd0*/  @!P3 LEA.HI.X R7, R0, R3, R4, 0x2, P6 ;  /* 0x000000030007b211 */ /* 0x000fe400030f1404 */
[----:B------:R-:W-:Y:S02]  /*10ce0*/  IADD3 R30, R251, 0xc8, RZ ;  /* 0x000000c8fb1e7810 */ /* 0x000fe40007ffe0ff */
[----:B------:R-:W-:Y:S01]  /*10cf0*/  @!P2 LEA R18, P5, R29, R5, 0x2 ;  /* 0x000000051d12a211 */ /* 0x000fe200078a10ff */
[----:B------:R3:W-:Y:S01]  /*10d00*/  @!P3 ST.E.64 [R6.64], R90 ;  /* 0x0000005a0600b985 */ /* 0x0007e2000c101b06 */
[----:B------:R-:W-:Y:S02]  /*10d10*/  SHF.R.S32.HI R31, RZ, 0x1f, R31 ;  /* 0x0000001fff1f7819 */ /* 0x000fe4000001141f */
[C---:B------:R-:W-:Y:S02]  /*10d20*/  IADD3 R27, R251.reuse, 0xd0, RZ ;  /* 0x000000d0fb1b7810 */ /* 0x040fe40007ffe0ff */
[----:B------:R-:W-:-:S02]  /*10d30*/  IADD3 R25, R251, 0xc0, RZ ;  /* 0x000000c0fb197810 */ /* 0x000fc40007ffe0ff */
[----:B------:R-:W-:Y:S02]  /*10d40*/  IADD3 R28, R251, 0xb8, RZ ;  /* 0x000000b8fb1c7810 */ /* 0x000fe40007ffe0ff */
[----:B------:R-:W-:Y:S02]  /*10d50*/  ISETP.GE.AND P4, PT, R30, c[0x0][0x3c8], PT ;  /* 0x0000f2001e007a0c */ /* 0x000fe40003f86270 */
[----:B------:R-:W-:Y:S02]  /*10d60*/  @!P2 LEA.HI.X R19, R29, R3, R31, 0x2, P5 ;  /* 0x000000031d13a211 */ /* 0x000fe400028f141f */
[----:B-1----:R-:W-:Y:S02]  /*10d70*/  @!P0 LEA R10, P3, R24, R5, 0x2 ;  /* 0x00000005180a8211 */ /* 0x002fe400078610ff */
[----:B------:R-:W-:Y:S01]  /*10d80*/  SHF.R.S32.HI R25, RZ, 0x1f, R25 ;  /* 0x0000001fff197819 */ /* 0x000fe20000011419 */
[----:B------:R-:W-:Y:S01]  /*10d90*/  @!P2 ST.E.64 [R18.64], R94 ;  /* 0x0000005e1200a985 */ /* 0x000fe2000c101b06 */
[----:B------:R-:W-:-:S02]  /*10da0*/  ISETP.GE.AND P5, PT, R27, c[0x0][0x3c8], PT ;  /* 0x0000f2001b007a0c */ /* 0x000fc40003fa6270 */
[----:B------:R-:W-:Y:S02]  /*10db0*/  @!P1 LEA R12, P6, R26, R5, 0x2 ;  /* 0x000000051a0c9211 */ /* 0x000fe400078c10ff */
[----:B------:R-:W-:Y:S02]  /*10dc0*/  SHF.R.S32.HI R28, RZ, 0x1f, R28 ;  /* 0x0000001fff1c7819 */ /* 0x000fe4000001141c */
[-C--:B------:R-:W-:Y:S02]  /*10dd0*/  @!P0 LEA.HI.X R11, R24, R3.reuse, R25, 0x2, P3 ;  /* 0x00000003180b8211 */ /* 0x080fe400018f1419 */
[----:B------:R-:W-:Y:S02]  /*10de0*/  @!P1 LEA.HI.X R13, R26, R3, R28, 0x2, P6 ;  /* 0x000000031a0d9211 */ /* 0x000fe400030f141c */
[C---:B------:R-:W-:Y:S02]  /*10df0*/  IADD3 R25, R251.reuse, 0xd8, RZ ;  /* 0x000000d8fb197810 */ /* 0x040fe40007ffe0ff */
[----:B------:R-:W-:Y:S01]  /*10e00*/  IADD3 R31, R251, 0xc8, RZ ;  /* 0x000000c8fb1f7810 */ /* 0x000fe20007ffe0ff */
[----:B------:R1:W-:Y:S01]  /*10e10*/  @!P1 ST.E.64 [R12.64], R98 ;  /* 0x000000620c009985 */ /* 0x0003e2000c101b06 */
[----:B------:R-:W-:-:S02]  /*10e20*/  ISETP.GE.AND P3, PT, R25, c[0x0][0x3c8], PT ;  /* 0x0000f20019007a0c */ /* 0x000fc40003f66270 */
[C---:B------:R-:W-:Y:S01]  /*10e30*/  IADD3 R29, R251.reuse, 0xd0, RZ ;  /* 0x000000d0fb1d7810 */ /* 0x040fe20007ffe0ff */
[----:B------:R4:W-:Y:S01]  /*10e40*/  @!P0 ST.E.64 [R10.64], R102 ;  /* 0x000000660a008985 */ /* 0x0009e2000c101b06 */
[-C--:B--2---:R-:W-:Y:S02]  /*10e50*/  @!P4 LEA R8, P0, R30, R5.reuse, 0x2 ;  /* 0x000000051e08c211 */ /* 0x084fe400078010ff */
[----:B------:R-:W-:Y:S02]  /*10e60*/  SHF.R.S32.HI R31, RZ, 0x1f, R31 ;  /* 0x0000001fff1f7819 */ /* 0x000fe4000001141f */
[----:B------:R-:W-:Y:S02]  /*10e70*/  IADD3 R28, R251, 0xe0, RZ ;  /* 0x000000e0fb1c7810 */ /* 0x000fe40007ffe0ff */
[----:B------:R-:W-:Y:S02]  /*10e80*/  SHF.R.S32.HI R29, RZ, 0x1f, R29 ;  /* 0x0000001fff1d7819 */ /* 0x000fe4000001141d */
[----:B---3--:R-:W-:-:S02]  /*10e90*/  @!P5 LEA R6, P6, R27, R5, 0x2 ;  /* 0x000000051b06d211 */ /* 0x008fc400078c10ff */
[C---:B------:R-:W-:Y:S02]  /*10ea0*/  IADD3 R26, R251.reuse, 0xe8, RZ ;  /* 0x000000e8fb1a7810 */ /* 0x040fe40007ffe0ff */
[----:B------:R-:W-:Y:S02]  /*10eb0*/  IADD3 R24, R251, 0xf0, RZ ;  /* 0x000000f0fb187810 */ /* 0x000fe40007ffe0ff */
[-C--:B------:R-:W-:Y:S02]  /*10ec0*/  @!P4 LEA.HI.X R9, R30, R3.reuse, R31, 0x2, P0 ;  /* 0x000000031e09c211 */ /* 0x080fe400000f141f */
[----:B------:R-:W-:Y:S02]  /*10ed0*/  ISETP.GE.AND P2, PT, R28, c[0x0][0x3c8], PT ;  /* 0x0000f2001c007a0c */ /* 0x000fe40003f46270 */
[----:B------:R-:W-:Y:S01]  /*10ee0*/  @!P5 LEA.HI.X R7, R27, R3, R29, 0x2, P6 ;  /* 0x000000031b07d211 */ /* 0x000fe200030f141d */
[----:B------:R2:W-:Y:S01]  /*10ef0*/  @!P4 ST.E.64 [R8.64], R106 ;  /* 0x0000006a0800c985 */ /* 0x0005e2000c101b06 */
[----:B------:R-:W-:-:S02]  /*10f00*/  ISETP.GE.AND P1, PT, R26, c[0x0][0x3c8], PT ;  /* 0x0000f2001a007a0c */ /* 0x000fc40003f26270 */
[----:B------:R-:W-:Y:S01]  /*10f10*/  IADD3 R27, R251, 0xd8, RZ ;  /* 0x000000d8fb1b7810 */ /* 0x000fe20007ffe0ff */
[----:B------:R2:W-:Y:S01]  /*10f20*/  @!P5 ST.E.64 [R6.64], R110 ;  /* 0x0000006e0600d985 */ /* 0x0005e2000c101b06 */
[----:B------:R-:W-:Y:S02]  /*10f30*/  ISETP.GE.AND P0, PT, R24, c[0x0][0x3c8], PT ;  /* 0x0000f20018007a0c */ /* 0x000fe40003f06270 */
[----:B-1----:R-:W-:Y:S02]  /*10f40*/  @!P3 LEA R12, P4, R25, R5, 0x2 ;  /* 0x00000005190cb211 */ /* 0x002fe400078810ff */
[----:B------:R-:W-:Y:S02]  /*10f50*/  SHF.R.S32.HI R27, RZ, 0x1f, R27 ;  /* 0x0000001fff1b7819 */ /* 0x000fe4000001141b */
[----:B------:R-:W-:Y:S02]  /*10f60*/  IADD3 R29, R251, 0xe0, RZ ;  /* 0x000000e0fb1d7810 */ /* 0x000fe40007ffe0ff */
[----:B------:R-:W-:-:S02]  /*10f70*/  @!P3 LEA.HI.X R13, R25, R3, R27, 0x2, P4 ;  /* 0x00000003190db211 */ /* 0x000fc400020f141b */
[C---:B------:R-:W-:Y:S02]  /*10f80*/  IADD3 R27, R251.reuse, 0xe8, RZ ;  /* 0x000000e8fb1b7810 */ /* 0x040fe40007ffe0ff */
[----:B------:R-:W-:Y:S01]  /*10f90*/  IADD3 R25, R251, 0xf0, RZ ;  /* 0x000000f0fb197810 */ /* 0x000fe20007ffe0ff */
[----:B------:R2:W-:Y:S01]  /*10fa0*/  @!P3 ST.E.64 [R12.64], R114 ;  /* 0x000000720c00b985 */ /* 0x0005e2000c101b06 */
[-C--:B------:R-:W-:Y:S02]  /*10fb0*/  @!P2 LEA R16, P6, R28, R5.reuse, 0x2 ;  /* 0x000000051c10a211 */ /* 0x080fe400078c10ff */
[----:B------:R-:W-:Y:S02]  /*10fc0*/  SHF.R.S32.HI R29, RZ, 0x1f, R29 ;  /* 0x0000001fff1d7819 */ /* 0x000fe4000001141d */
[----:B------:R-:W-:Y:S02]  /*10fd0*/  @!P1 LEA R14, P5, R26, R5, 0x2 ;  /* 0x000000051a0e9211 */ /* 0x000fe400078a10ff */
[----:B------:R-:W-:-:S02]  /*10fe0*/  SHF.R.S32.HI R27, RZ, 0x1f, R27 ;  /* 0x0000001fff1b7819 */ /* 0x000fc4000001141b */
[----:B------:R-:W-:Y:S02]  /*10ff0*/  SHF.R.S32.HI R25, RZ, 0x1f, R25 ;  /* 0x0000001fff197819 */ /* 0x000fe40000011419 */
[----:B----4-:R-:W-:Y:S02]  /*11000*/  @!P0 LEA R10, P4, R24, R5, 0x2 ;  /* 0x00000005180a8211 */ /* 0x010fe400078810ff */
[-C--:B------:R-:W-:Y:S02]  /*11010*/  @!P2 LEA.HI.X R17, R28, R3.reuse, R29, 0x2, P6 ;  /* 0x000000031c11a211 */ /* 0x080fe400030f141d */
[-C--:B------:R-:W-:Y:S02]  /*11020*/  @!P1 LEA.HI.X R15, R26, R3.reuse, R27, 0x2, P5 ;  /* 0x000000031a0f9211 */ /* 0x080fe400028f141b */
[----:B------:R-:W-:Y:S01]  /*11030*/  @!P0 LEA.HI.X R11, R24, R3, R25, 0x2, P4 ;  /* 0x00000003180b8211 */ /* 0x000fe200020f1419 */
[----:B------:R2:W-:Y:S01]  /*11040*/  @!P2 ST.E.64 [R16.64], R118 ;  /* 0x000000761000a985 */ /* 0x0005e2000c101b06 */
[----:B------:R-:W-:-:S03]  /*11050*/  IADD3 R24, R251, 0xf8, RZ ;  /* 0x000000f8fb187810 */ /* 0x000fc60007ffe0ff */
[----:B------:R2:W-:Y:S04]  /*11060*/  @!P1 ST.E.64 [R14.64], R122 ;  /* 0x0000007a0e009985 */ /* 0x0005e8000c101b06 */
[----:B------:R2:W-:Y:S01]  /*11070*/  @!P0 ST.E.64 [R10.64], R126 ;  /* 0x0000007e0a008985 */ /* 0x0005e2000c101b06 */
[----:B------:R-:W-:-:S13]  /*11080*/  ISETP.GE.AND P0, PT, R24, c[0x0][0x3c8], PT ;  /* 0x0000f20018007a0c */ /* 0x000fda0003f06270 */
[----:B------:R-:W-:Y:S05]  /*11090*/  @P0 BRA `(.L_x_4837) ;  /* 0x00000df000000947 */ /* 0x000fea0003800000 */
[----:B------:R-:W-:Y:S02]  /*110a0*/  IADD3 R0, R251, 0xf8, RZ ;  /* 0x000000f8fb007810 */ /* 0x000fe40007ffe0ff */
[----:B------:R-:W-:Y:S02]  /*110b0*/  LEA R4, P0, R24, R5, 0x2 ;  /* 0x0000000518047211 */ /* 0x000fe400078010ff */
[----:B------:R-:W-:-:S04]  /*110c0*/  SHF.R.S32.HI R0, RZ, 0x1f, R0 ;  /* 0x0000001fff007819 */ /* 0x000fc80000011400 */
[----:B------:R-:W-:-:S05]  /*110d0*/  LEA.HI.X R5, R24, R3, R0, 0x2, P0 ;  /* 0x0000000318057211 */ /* 0x000fca00000f1400 */
[----:B------:R1:W-:Y:S01]  /*110e0*/  ST.E.64 [R4.64], R130 ;  /* 0x0000008204007985 */ /* 0x0003e2000c101b06 */
[----:B------:R-:W-:Y:S05]  /*110f0*/  BRA `(.L_x_4837) ;  /* 0x00000d9000007947 */ /* 0x000fea0003800000 */
.L_x_4822:
        /* <DEDUP_REMOVED lines=19> */
[----:B-----5:R-:W2:Y:S04]  /*11230*/  LDG.E R3, [R6.64] ;  /* 0x0000000606037981 */ /* 0x020ea8000c1e1900 */
[----:B-1----:R-:W2:Y:S02]  /*11240*/  LDG.E R8, [R6.64+0x4] ;  /* 0x0000040606087981 */ /* 0x002ea4000c1e1900 */
[----:B--2---:R-:W-:Y:S02]  /*11250*/  IADD3 R3, -R3, R8, RZ ;  /* 0x0000000803037210 */ /* 0x004fe40007ffe1ff */
.L_x_4843:
[----:B------:R-:W-:Y:S01]  /*11260*/  ISETP.GT.AND P0, PT, R246, 0x7f, PT ;  /* 0x0000007ff600780c */ /* 0x000fe20003f04270 */
[----:B------:R-:W-:Y:S01]  /*11270*/  BSSY B0, `(.L_x_4844) ;  /* 0x0000036000007945 */ /* 0x000fe20003800000 */
[----:B------:R-:W-:Y:S02]  /*11280*/  SEL R5, R5, RZ, !P2 ;  /* 0x000000ff05057207 */ /* 0x000fe40005000000 */
[----:B-1----:R-:W-:-:S02]  /*11290*/  SEL R7, R10, RZ, !P2 ;  /* 0x000000ff0a077207 */ /* 0x002fc40005000000 */
[----:B-----5:R-:W-:-:S07]  /*112a0*/  SHF.R.S32.HI R8, RZ, 0x1f, R0 ;  /* 0x0000001fff087819 */ /* 0x020fce0000011400 */
        /* <DEDUP_REMOVED lines=8> */
[----:B------:R-:W-:Y:S01]  /*11330*/  ISETP.GT.AND P2, PT, R4, 0x1, PT ;  /* 0x000000010400780c */ /* 0x000fe20003f44270 */
[----:B------:R-:W-:Y:S01]  /*11340*/  IMAD.MOV.U32 R9, RZ, RZ, c[0x0][0x4e8] ;  /* 0x00013a00ff097624 */ /* 0x000fe200078e00ff */
[----:B------:R-:W-:Y:S02]  /*11350*/  MOV R12, R6 ;  /* 0x00000006000c7202 */ /* 0x000fe40000000f00 */
[----:B------:R-:W-:-:S02]  /*11360*/  SEL R26, R26, 0x328, P2 ;  /* 0x000003281a1a7807 */ /* 0x000fc40001000000 */
[----:B------:R-:W-:Y:S02]  /*11370*/  ISETP.NE.AND P0, PT, R9, 0x1, PT ;  /* 0x000000010900780c */ /* 0x000fe40003f05270 */
[----:B------:R-:W1:Y:S08]  /*11380*/  LDC.64 R24, c[0x0][R26+0x170] ;  /* 0x00005c001a187b82 */ /* 0x000e700000000a00 */
[----:B------:R-:W2:Y:S03]  /*11390*/  LDC.64 R18, c[0x0][R26+0x168] ;  /* 0x00005a001a127b82 */ /* 0x000ea60000000a00 */
[----:B------:R-:W-:-:S05]  /*113a0*/  @P0 IMAD.HI.U32 R11, R6, c[0x0][0x4ec], RZ ;  /* 0x00013b00060b0a27 */ /* 0x000fca00078e00ff */
[----:B------:R-:W4:Y:S01]  /*113b0*/  LDC.64 R22, c[0x0][R26+0x178] ;  /* 0x00005e001a167b82 */ /* 0x000f220000000a00 */
[----:B------:R-:W-:-:S07]  /*113c0*/  @P0 SHF.R.U32.HI R12, RZ, c[0x0][0x4f0], R11 ;  /* 0x00013c00ff0c0a19 */ /* 0x000fce000001160b */
[----:B------:R-:W5:Y:S01]  /*113d0*/  LDC.64 R20, c[0x0][R26+0x160] ;  /* 0x000058001a147b82 */ /* 0x000f620000000a00 */
[-C--:B-1----:R-:W-:Y:S02]  /*113e0*/  IMAD R14, R25, R5.reuse, RZ ;  /* 0x00000005190e7224 */ /* 0x082fe400078e02ff */
[----:B------:R-:W-:-:S04]  /*113f0*/  IMAD.WIDE.U32 R16, R24, R5, RZ ;  /* 0x0000000518107225 */ /* 0x000fc800078e00ff */
[----:B------:R-:W-:-:S05]  /*11400*/  IMAD R9, R24, R7, R14 ;  /* 0x0000000718097224 */ /* 0x000fca00078e020e */
[----:B------:R-:W-:Y:S01]  /*11410*/  IADD3 R9, R17, R9, RZ ;  /* 0x0000000911097210 */ /* 0x000fe20007ffe0ff */
[-C--:B--2---:R-:W-:Y:S02]  /*11420*/  IMAD R10, R19, R15.reuse, RZ ;  /* 0x0000000f130a7224 */ /* 0x084fe400078e02ff */
[----:B------:R-:W-:Y:S01]  /*11430*/  IMAD.WIDE.U32 R18, R18, R15, RZ ;  /* 0x0000000f12127225 */ /* 0x000fe200078e00ff */
[----:B---3--:R-:W-:-:S03]  /*11440*/  SEL R11, R13, RZ, P2 ;  /* 0x000000ff0d0b7207 */ /* 0x008fc60001000000 */
[----:B------:R-:W-:Y:S01]  /*11450*/  IMAD.IADD R13, R19, 0x1, R10 ;  /* 0x00000001130d7824 */ /* 0x000fe200078e020a */
[----:B------:R-:W-:Y:S01]  /*11460*/  IADD3 R19, P1, P0, R16, R18, R0 ;  /* 0x0000001210137210 */ /* 0x000fe2000783e000 */
[----:B------:R-:W-:Y:S02]  /*11470*/  IMAD.MOV R15, RZ, RZ, -R12 ;  /* 0x000000ffff0f7224 */ /* 0x000fe400078e0a0c */
[----:B----4-:R-:W-:Y:S01]  /*11480*/  IMAD R10, R23, R11, RZ ;  /* 0x0000000b170a7224 */ /* 0x010fe200078e02ff */
[----:B------:R-:W-:Y:S01]  /*11490*/  IADD3.X R9, R9, R13, R8, P1, P0 ;  /* 0x0000000d09097210 */ /* 0x000fe20000fe0408 */
[----:B------:R-:W-:-:S04]  /*114a0*/  IMAD.WIDE.U32 R22, R22, R11, RZ ;  /* 0x0000000b16167225 */ /* 0x000fc800078e00ff */
[----:B------:R-:W-:Y:S01]  /*114b0*/  IMAD R15, R15, c[0x0][0x4e8], R6 ;  /* 0x00013a000f0f7a24 */ /* 0x000fe200078e0206 */
[----:B------:R-:W-:Y:S02]  /*114c0*/  IADD3 R22, P1, P0, R12, R19, R22 ;  /* 0x000000130c167210 */ /* 0x000fe4000783e016 */
[----:B------:R-:W-:Y:S01]  /*114d0*/  IADD3 R10, R23, R10, RZ ;  /* 0x0000000a170a7210 */ /* 0x000fe20007ffe0ff */
[----:B-----5:R-:W-:Y:S01]  /*114e0*/  IMAD R11, R21, R15, RZ ;  /* 0x0000000f150b7224 */ /* 0x020fe200078e02ff */
[----:B------:R-:W-:Y:S02]  /*114f0*/  SHF.R.S32.HI R12, RZ, 0x1f, R12 ;  /* 0x0000001fff0c7819 */ /* 0x000fe4000001140c */
[----:B------:R-:W-:Y:S02]  /*11500*/  SHF.R.S32.HI R6, RZ, 0x1f, R15 ;  /* 0x0000001fff067819 */ /* 0x000fe4000001140f */
[----:B------:R-:W-:Y:S01]  /*11510*/  IADD3.X R23, R12, R9, R10, P1, P0 ;  /* 0x000000090c177210 */ /* 0x000fe20000fe040a */
[----:B------:R-:W-:Y:S01]  /*11520*/  IMAD.MOV.U32 R9, RZ, RZ, c[0x0][0x4a8] ;  /* 0x00012a00ff097624 */ /* 0x000fe200078e00ff */
[----:B------:R-:W-:Y:S01]  /*11530*/  MOV R10, c[0x0][0x4ac] ;  /* 0x00012b00000a7a02 */ /* 0x000fe20000000f00 */
[----:B------:R-:W-:-:S02]  /*11540*/  IMAD R6, R20, R6, R11 ;  /* 0x0000000614067224 */ /* 0x000fc400078e020b */
[----:B------:R-:W-:Y:S01]  /*11550*/  IMAD.WIDE.U32 R22, R20, R15, R22 ;  /* 0x0000000f14167225 */ /* 0x000fe200078e0016 */
[----:B------:R-:W-:Y:S02]  /*11560*/  SEL R9, R9, c[0x0][0x450], P2 ;  /* 0x0001140009097a07 */ /* 0x000fe40001000000 */
[----:B------:R-:W-:Y:S01]  /*11570*/  SEL R10, R10, c[0x0][0x454], P2 ;  /* 0x000115000a0a7a07 */ /* 0x000fe20001000000 */
[----:B------:R-:W-:Y:S01]  /*11580*/  IMAD.IADD R11, R23, 0x1, R6 ;  /* 0x00000001170b7824 */ /* 0x000fe200078e0206 */
[C---:B------:R-:W-:Y:S02]  /*11590*/  LEA R12, P0, R22.reuse, R9, 0x2 ;  /* 0x00000009160c7211 */ /* 0x040fe400078010ff */
[----:B------:R-:W-:Y:S02]  /*115a0*/  MOV R9, 0xff800000 ;  /* 0xff80000000097802 */ /* 0x000fe40000000f00 */
[----:B------:R-:W-:-:S05]  /*115b0*/  LEA.HI.X R13, R22, R10, R11, 0x2, P0 ;  /* 0x0000000a160d7211 */ /* 0x000fca00000f140b */
[----:B------:R1:W-:Y:S04]  /*115c0*/  STG.E [R12.64], R9 ;  /* 0x000000090c007986 */ /* 0x0003e8000c101906 */
.L_x_4845:
[----:B------:R-:W-:Y:S05]  /*115d0*/  BSYNC B0 ;  /* 0x0000000000007941 */ /* 0x000fea0003800000 */
.L_x_4844:
[----:B------:R-:W-:-:S13]  /*115e0*/  ISETP.GT.AND P0, PT, R4, 0x1, PT ;  /* 0x000000010400780c */ /* 0x000fda0003f04270 */
[----:B------:R-:W-:Y:S05]  /*115f0*/  @P0 BRA `(.L_x_4837) ;  /* 0x0000089000000947 */ /* 0x000fea0003800000 */
[----:B-1----:R-:W2:Y:S04]  /*11600*/  LDL.LU R9, [R1+0x40] ;  /* 0x0000400001097983 */ /* 0x002ea80000300800 */
[----:B------:R-:W3:Y:S01]  /*11610*/  LDL R6, [R1+0x4] ;  /* 0x0000040001067983 */ /* 0x000ee20000100800 */
[----:B------:R-:W-:Y:S01]  /*11620*/  MOV R4, c[0x0][0x4e8] ;  /* 0x00013a0000047a02 */ /* 0x000fe20000000f00 */
[----:B------:R-:W-:-:S03]  /*11630*/  IMAD R11, R8, c[0x0][0x3a0], RZ ;  /* 0x0000e800080b7a24 */ /* 0x000fc600078e02ff */
[----:B------:R-:W-:Y:S01]  /*11640*/  ISETP.NE.AND P0, PT, R4, 0x1, PT ;  /* 0x000000010400780c */ /* 0x000fe20003f05270 */
[C---:B------:R-:W-:Y:S01]  /*11650*/  IMAD R11, R0.reuse, c[0x0][0x3a4], R11 ;  /* 0x0000e900000b7a24 */ /* 0x040fe200078e020b */
[----:B--2---:R-:W-:Y:S01]  /*11660*/  MOV R12, R9 ;  /* 0x00000009000c7202 */ /* 0x004fe20000000f00 */
[----:B------:R-:W-:Y:S01]  /*11670*/  IMAD.WIDE.U32 R8, R0, c[0x0][0x3a0], RZ ;  /* 0x0000e80000087a25 */ /* 0x000fe200078e00ff */
[----:B---3--:R-:W-:-:S04]  /*11680*/  IADD3 R0, R6, R237, RZ ;  /* 0x000000ed06007210 */ /* 0x008fc80007ffe0ff */
[----:B------:R-:W-:Y:S02]  /*11690*/  IADD3 R9, R9, R11, RZ ;  /* 0x0000000b09097210 */ /* 0x000fe40007ffe0ff */
[----:B------:R-:W-:-:S03]  /*116a0*/  MOV R6, R0 ;  /* 0x0000000000067202 */ /* 0x000fc60000000f00 */
[----:B------:R-:W-:-:S04]  /*116b0*/  @P0 IMAD.HI.U32 R4, R0, c[0x0][0x4ec], RZ ;  /* 0x00013b0000040a27 */ /* 0x000fc800078e00ff */
[----:B------:R-:W-:Y:S01]  /*116c0*/  IMAD.WIDE.U32 R10, R12, c[0x0][0x3e8], R8 ;  /* 0x0000fa000c0a7a25 */ /* 0x000fe200078e0008 */
[----:B------:R-:W-:-:S03]  /*116d0*/  @P0 SHF.R.U32.HI R6, RZ, c[0x0][0x4f0], R4 ;  /* 0x00013c00ff060a19 */ /* 0x000fc60000011604 */
[----:B------:R-:W-:Y:S01]  /*116e0*/  IMAD R8, R7, c[0x0][0x3f0], RZ ;  /* 0x0000fc0007087a24 */ /* 0x000fe200078e02ff */
[----:B------:R-:W-:Y:S01]  /*116f0*/  SHF.R.S32.HI R4, RZ, 0x1f, R6 ;  /* 0x0000001fff047819 */ /* 0x000fe20000011406 */
[----:B------:R-:W-:Y:S01]  /*11700*/  IMAD R11, R12, c[0x0][0x3ec], R11 ;  /* 0x0000fb000c0b7a24 */ /* 0x000fe200078e020b */
[----:B------:R-:W-:Y:S01]  /*11710*/  SHF.R.S32.HI R12, RZ, 0x1f, R246 ;  /* 0x0000001fff0c7819 */ /* 0x000fe200000114f6 */
[C---:B------:R-:W-:Y:S02]  /*11720*/  IMAD R8, R5.reuse, c[0x0][0x3f4], R8 ;  /* 0x0000fd0005087a24 */ /* 0x040fe400078e0208 */
[----:B------:R-:W-:Y:S01]  /*11730*/  IMAD.WIDE.U32 R10, R5, c[0x0][0x3f0], R10 ;  /* 0x0000fc00050a7a25 */ /* 0x000fe200078e000a */
[----:B------:R-:W-:Y:S02]  /*11740*/  IADD3 R5, -R6, RZ, RZ ;  /* 0x000000ff06057210 */ /* 0x000fe40007ffe1ff */
[----:B------:R-:W-:Y:S01]  /*11750*/  LEA.HI R12, R12, R246, RZ, 0x3 ;  /* 0x000000f60c0c7211 */ /* 0x000fe200078f18ff */
[----:B------:R-:W-:Y:S01]  /*11760*/  IMAD R7, R4, c[0x0][0x3e0], RZ ;  /* 0x0000f80004077a24 */ /* 0x000fe200078e02ff */
[----:B------:R-:W-:Y:S01]  /*11770*/  IADD3 R11, R11, R8, RZ ;  /* 0x000000080b0b7210 */ /* 0x000fe20007ffe0ff */
[----:B------:R-:W-:Y:S01]  /*11780*/  IMAD R5, R5, c[0x0][0x4e8], R0 ;  /* 0x00013a0005057a24 */ /* 0x000fe200078e0200 */
[----:B------:R-:W-:Y:S01]  /*11790*/  SHF.R.S32.HI R12, RZ, 0x3, R12 ;  /* 0x00000003ff0c7819 */ /* 0x000fe2000001140c */
[----:B------:R-:W-:-:S02]  /*117a0*/  IMAD R7, R6, c[0x0][0x3e4], R7 ;  /* 0x0000f90006077a24 */ /* 0x000fc400078e0207 */
[----:B------:R-:W-:Y:S01]  /*117b0*/  IMAD.WIDE.U32 R10, R6, c[0x0][0x3e0], R10 ;  /* 0x0000f800060a7a25 */ /* 0x000fe200078e000a */
[----:B------:R-:W-:Y:S02]  /*117c0*/  SHF.R.S32.HI R0, RZ, 0x1f, R5 ;  /* 0x0000001fff007819 */ /* 0x000fe40000011405 */
        /* <DEDUP_REMOVED lines=10> */
.L_x_4901:
[----:B------:R-:W-:Y:S05]  /*11870*/  BRA.DIV ~URZ, `(.L_x_4847) ;  /* 0x000022327f007947 */ /* 0x000fea000b800000 */
[----:B------:R3:W4:Y:S02]  /*11880*/  SHFL.IDX PT, R5, R10, RZ, 0x181f ;  /* 0x00181fff0a057589 */ /* 0x00072400000e0000 */
.L_x_4902:
[----:B------:R-:W-:Y:S01]  /*11890*/  IMAD R14, R3, c[0x0][0x4e8], RZ ;  /* 0x00013a00030e7a24 */ /* 0x000fe200078e02ff */
[----:B------:R-:W-:Y:S04]  /*118a0*/  BSSY B0, `(.L_x_4848) ;  /* 0x0000014000007945 */ /* 0x000fe80003800000 */
        /* <DEDUP_REMOVED lines=11> */
[-C--:B------:R-:W-:Y:S02]  /*11960*/  @!P3 LEA.HI.X R9, R16, R12.reuse, R17, 0x1, P4 ;  /* 0x0000000c1009b211 */ /* 0x080fe400020f0c11 */
[C---:B------:R-:W-:Y:S02]  /*11970*/  @!P0 LEA R16, P4, R248.reuse, R5, 0x1 ;  /* 0x00000005f8108211 */ /* 0x040fe400078808ff */
[-C--:B------:R-:W-:Y:S01]  /*11980*/  @!P1 LEA.HI.X R5, R247, R12.reuse, R242, 0x1, P5 ;  /* 0x0000000cf7059211 */ /* 0x080fe200028f0cf2 */
[----:B------:R2:W-:Y:S01]  /*11990*/  @!P3 ST.E.128 [R8.64], RZ ;  /* 0x000000ff0800b985 */ /* 0x0005e2000c101d06 */
[----:B------:R-:W-:-:S03]  /*119a0*/  @!P0 LEA.HI.X R17, R248, R12, R241, 0x1, P4 ;  /* 0x0000000cf8118211 */ /* 0x000fc600020f0cf1 */
[----:B------:R2:W-:Y:S04]  /*119b0*/  @!P2 ST.E.128 [R6.64], RZ ;  /* 0x000000ff0600a985 */ /* 0x0005e8000c101d06 */
[----:B------:R2:W-:Y:S04]  /*119c0*/  @!P1 ST.E.128 [R4.64], RZ ;  /* 0x000000ff04009985 */ /* 0x0005e8000c101d06 */
[----:B------:R2:W-:Y:S02]  /*119d0*/  @!P0 ST.E.128 [R16.64], RZ ;  /* 0x000000ff10008985 */ /* 0x0005e4000c101d06 */
.L_x_4849:
[----:B------:R-:W-:Y:S05]  /*119e0*/  BSYNC B0 ;  /* 0x0000000000007941 */ /* 0x000fea0003800000 */
.L_x_4848:
[----:B------:R-:W-:Y:S05]  /*119f0*/  BRA.DIV ~URZ, `(.L_x_4850) ;  /* 0x000021127f007947 */ /* 0x000fea000b800000 */
[----:B------:R1:W3:Y:S04]  /*11a00*/  SHFL.IDX PT, R3, R11, 0x1, 0x181f ;  /* 0x00381f000b037f89 */ /* 0x0002e800000e0000 */
[----:B--2-4-:R1:W2:Y:S02]  /*11a10*/  SHFL.IDX PT, R5, R10, 0x1, 0x181f ;  /* 0x00381f000a057f89 */ /* 0x0142a400000e0000 */
.L_x_4903:
[----:B------:R-:W-:Y:S01]  /*11a20*/  IADD3 R7, R237, 0x20, RZ ;  /* 0x00000020ed077810 */ /* 0x000fe20007ffe0ff */
[----:B------:R-:W-:Y:S03]  /*11a30*/  BSSY B0, `(.L_x_4851) ;  /* 0x0000014000007945 */ /* 0x000fe60003800000 */
[----:B------:R-:W-:-:S13]  /*11a40*/  ISETP.GE.AND P0, PT, R7, R14, PT ;  /* 0x0000000e0700720c */ /* 0x000fda0003f06270 */
[----:B------:R-:W-:Y:S05]  /*11a50*/  @P0 BRA `(.L_x_4852) ;  /* 0x0000011000000947 */ /* 0x000fea0003800000 */
[----:B------:R-:W4:Y:S01]  /*11a60*/  LDL.64 R12, [R1+0x10] ;  /* 0x00001000010c7983 */ /* 0x000f220000100a00 */
[----:B------:R-:W-:Y:S02]  /*11a70*/  ISETP.GE.AND P2, PT, R250, c[0x0][0x3c8], PT ;  /* 0x0000f200fa007a0c */ /* 0x000fe40003f46270 */
[----:B------:R-:W-:Y:S02]  /*11a80*/  ISETP.GE.AND P1, PT, R247, c[0x0][0x3c8], PT ;  /* 0x0000f200f7007a0c */ /* 0x000fe40003f26270 */
[----:B------:R-:W-:-:S09]  /*11a90*/  ISETP.GE.AND P0, PT, R248, c[0x0][0x3c8], PT ;  /* 0x0000f200f8007a0c */ /* 0x000fd20003f06270 */
[CC--:B--2---:R-:W-:Y:S02]  /*11aa0*/  @!P2 LEA R6, P6, R250.reuse, R5.reuse, 0x1 ;  /* 0x00000005fa06a211 */ /* 0x0c4fe400078c08ff */
[----:B------:R-:W-:Y:S02]  /*11ab0*/  @!P1 LEA R4, P5, R247, R5, 0x1 ;  /* 0x00000005f7049211 */ /* 0x000fe400078a08ff */
[----:B---3--:R-:W-:Y:S02]  /*11ac0*/  @!P2 LEA.HI.X R7, R250, R3, R243, 0x1, P6 ;  /* 0x00000003fa07a211 */ /* 0x008fe400030f0cf3 */
[----:B----4-:R-:W-:-:S13]  /*11ad0*/  ISETP.GE.AND P3, PT, R12, c[0x0][0x3c8], PT ;  /* 0x0000f2000c007a0c */ /* 0x010fda0003f66270 */
[----:B------:R-:W-:-:S04]  /*11ae0*/  @!P3 LEA R8, P4, R12, R5, 0x1 ;  /* 0x000000050c08b211 */ /* 0x000fc800078808ff */
[----:B------:R-:W-:Y:S02]  /*11af0*/  @!P3 LEA.HI.X R9, R12, R3, R13, 0x1, P4 ;  /* 0x000000030c09b211 */ /* 0x000fe400020f0c0d */
[C---:B------:R-:W-:Y:S02]  /*11b00*/  @!P0 LEA R12, P4, R248.reuse, R5, 0x1 ;  /* 0x00000005f80c8211 */ /* 0x040fe400078808ff */
[-C--:B------:R-:W-:Y:S01]  /*11b10*/  @!P1 LEA.HI.X R5, R247, R3.reuse, R242, 0x1, P5 ;  /* 0x00000003f7059211 */ /* 0x080fe200028f0cf2 */
[----:B------:R2:W-:Y:S01]  /*11b20*/  @!P3 ST.E.128 [R8.64], RZ ;  /* 0x000000ff0800b985 */ /* 0x0005e2000c101d06 */
[----:B------:R-:W-:-:S03]  /*11b30*/  @!P0 LEA.HI.X R13, R248, R3, R241, 0x1, P4 ;  /* 0x00000003f80d8211 */ /* 0x000fc600020f0cf1 */
[----:B------:R2:W-:Y:S04]  /*11b40*/  @!P2 ST.E.128 [R6.64], RZ ;  /* 0x000000ff0600a985 */ /* 0x0005e8000c101d06 */
[----:B------:R2:W-:Y:S04]  /*11b50*/  @!P1 ST.E.128 [R4.64], RZ ;  /* 0x000000ff04009985 */ /* 0x0005e8000c101d06 */
[----:B------:R2:W-:Y:S02]  /*11b60*/  @!P0 ST.E.128 [R12.64], RZ ;  /* 0x000000ff0c008985 */ /* 0x0005e4000c101d06 */
.L_x_4852:
[----:B------:R-:W-:Y:S05]  /*11b70*/  BSYNC B0 ;  /* 0x0000000000007941 */ /* 0x000fea0003800000 */
.L_x_4851:
[----:B------:R-:W-:Y:S05]  /*11b80*/  BRA.DIV ~URZ, `(.L_x_4853) ;  /* 0x000020427f007947 */ /* 0x000fea000b800000 */
[----:B---3--:R3:W4:Y:S02]  /*11b90*/  SHFL.IDX PT, R3, R11, 0x2, 0x181f ;  /* 0x00581f000b037f89 */ /* 0x00872400000e0000 */
.L_x_4904:
[----:B------:R-:W-:Y:S05]  /*11ba0*/  BRA.DIV ~URZ, `(.L_x_4854) ;  /* 0x000020927f007947 */ /* 0x000fea000b800000 */
[----:B--2---:R2:W1:Y:S02]  /*11bb0*/  SHFL.IDX PT, R5, R10, 0x2, 0x181f ;  /* 0x00581f000a057f89 */ /* 0x00446400000e0000 */
.L_x_4905:
        /* <DEDUP_REMOVED lines=10> */
[----:B----4-:R-:W-:Y:S02]  /*11c60*/  @!P2 LEA.HI.X R7, R250, R3, R243, 0x1, P6 ;  /* 0x00000003fa07a211 */ /* 0x010fe400030f0cf3 */
[----:B-----5:R-:W-:-:S13]  /*11c70*/  ISETP.GE.AND P3, PT, R12, c[0x0][0x3c8], PT ;  /* 0x0000f2000c007a0c */ /* 0x020fda0003f66270 */
        /* <DEDUP_REMOVED lines=9> */
.L_x_4856:
[----:B------:R-:W-:Y:S05]  /*11d10*/  BSYNC B0 ;  /* 0x0000000000007941 */ /* 0x000fea0003800000 */
.L_x_4855:
[----:B------:R-:W-:Y:S05]  /*11d20*/  BRA.DIV ~URZ, `(.L_x_4857) ;  /* 0x00001f727f007947 */ /* 0x000fea000b800000 */
[----:B-1-3--:R-:W1:Y:S04]  /*11d30*/  SHFL.IDX PT, R11, R11, 0x3, 0x181f ;  /* 0x00781f000b0b7f89 */ /* 0x00ae6800000e0000 */
[----:B------:R3:W2:Y:S02]  /*11d40*/  SHFL.IDX PT, R5, R10, 0x3, 0x181f ;  /* 0x00781f000a057f89 */ /* 0x0006a400000e0000 */
.L_x_4906:
[----:B------:R-:W-:-:S04]  /*11d50*/  IADD3 R237, R237, 0x60, RZ ;  /* 0x00000060eded7810 */ /* 0x000fc80007ffe0ff */
[----:B------:R-:W-:-:S13]  /*11d60*/  ISETP.GE.AND P0, PT, R237, R14, PT ;  /* 0x0000000eed00720c */ /* 0x000fda0003f06270 */
[----:B------:R-:W-:Y:S05]  /*11d70*/  @P0 BRA `(.L_x_4837) ;  /* 0x0000011000000947 */ /* 0x000fea0003800000 */
[----:B------:R-:W5:Y:S01]  /*11d80*/  LDL.64 R12, [R1+0x10] ;  /* 0x00001000010c7983 */ /* 0x000f620000100a00 */
[----:B------:R-:W-:Y:S02]  /*11d90*/  ISETP.GE.AND P2, PT, R250, c[0x0][0x3c8], PT ;  /* 0x0000f200fa007a0c */ /* 0x000fe40003f46270 */
[----:B------:R-:W-:Y:S02]  /*11da0*/  ISETP.GE.AND P1, PT, R247, c[0x0][0x3c8], PT ;  /* 0x0000f200f7007a0c */ /* 0x000fe40003f26270 */
[----:B------:R-:W-:-:S09]  /*11db0*/  ISETP.GE.AND P0, PT, R248, c[0x0][0x3c8], PT ;  /* 0x0000f200f8007a0c */ /* 0x000fd20003f06270 */
[CC--:B--2---:R-:W-:Y:S02]  /*11dc0*/  @!P2 LEA R6, P6, R250.reuse, R5.reuse, 0x1 ;  /* 0x00000005fa06a211 */ /* 0x0c4fe400078c08ff */
[----:B------:R-:W-:Y:S02]  /*11dd0*/  @!P1 LEA R4, P5, R247, R5, 0x1 ;  /* 0x00000005f7049211 */ /* 0x000fe400078a08ff */
[----:B-1----:R-:W-:Y:S02]  /*11de0*/  @!P2 LEA.HI.X R7, R250, R11, R243, 0x1, P6 ;  /* 0x0000000bfa07a211 */ /* 0x002fe400030f0cf3 */
[----:B-----5:R-:W-:-:S13]  /*11df0*/  ISETP.GE.AND P3, PT, R12, c[0x0][0x3c8], PT ;  /* 0x0000f2000c007a0c */ /* 0x020fda0003f66270 */
[----:B------:R-:W-:-:S04]  /*11e00*/  @!P3 LEA R8, P4, R12, R5, 0x1 ;  /* 0x000000050c08b211 */ /* 0x000fc800078808ff */
[----:B------:R-:W-:Y:S02]  /*11e10*/  @!P3 LEA.HI.X R9, R12, R11, R13, 0x1, P4 ;  /* 0x0000000b0c09b211 */ /* 0x000fe400020f0c0d */
[C---:B---3--:R-:W-:Y:S02]  /*11e20*/  @!P0 LEA R10, P4, R248.reuse, R5, 0x1 ;  /* 0x00000005f80a8211 */ /* 0x048fe400078808ff */
[-C--:B------:R-:W-:Y:S01]  /*11e30*/  @!P1 LEA.HI.X R5, R247, R11.reuse, R242, 0x1, P5 ;  /* 0x0000000bf7059211 */ /* 0x080fe200028f0cf2 */
[----:B------:R1:W-:Y:S01]  /*11e40*/  @!P3 ST.E.128 [R8.64], RZ ;  /* 0x000000ff0800b985 */ /* 0x0003e2000c101d06 */
[----:B------:R-:W-:-:S03]  /*11e50*/  @!P0 LEA.HI.X R11, R248, R11, R241, 0x1, P4 ;  /* 0x0000000bf80b8211 */ /* 0x000fc600020f0cf1 */
[----:B------:R1:W-:Y:S04]  /*11e60*/  @!P2 ST.E.128 [R6.64], RZ ;  /* 0x000000ff0600a985 */ /* 0x0003e8000c101d06 */
[----:B------:R1:W-:Y:S04]  /*11e70*/  @!P1 ST.E.128 [R4.64], RZ ;  /* 0x000000ff04009985 */ /* 0x0003e8000c101d06 */
[----:B------:R1:W-:Y:S02]  /*11e80*/  @!P0 ST.E.128 [R10.64], RZ ;  /* 0x000000ff0a008985 */ /* 0x0003e4000c101d06 */
.L_x_4837:
[----:B------:R-:W-:Y:S05]  /*11e90*/  BSYNC B1 ;  /* 0x0000000000017941 */ /* 0x000fea0003800000 */
.L_x_4821:
[----:B------:R-:W5:Y:S02]  /*11ea0*/  LDL R0, [R1+0x8] ;  /* 0x0000080001007983 */ /* 0x000f640000100800 */
[----:B-----5:R-:W-:-:S13]  /*11eb0*/  ISETP.NE.AND P0, PT, R0, RZ, PT ;  /* 0x000000ff0000720c */ /* 0x020fda0003f05270 */
[----:B------:R-:W-:Y:S01]  /*11ec0*/  @P0 WARPSYNC 0xffffffff ;  /* 0xffffffff00000948 */ /* 0x000fe20003800000 */
[----:B------:R-:W-:Y:S06]  /*11ed0*/  @P0 BAR.SYNC.DEFER_BLOCKING 0x5, 0x100 ;  /* 0x0144000000000b1d */ /* 0x000fec0000010000 */
[----:B------:R-:W4:Y:S04]  /*11ee0*/  @P0 LDS.128 R236, [0x20100] ;  /* 0x02010000ffec0984 */ /* 0x000f280000000c00 */
[----:B------:R-:W-:Y:S06]  /*11ef0*/  @P0 BAR.ARV 0x4, 0x100 ;  /* 0x0104000000000b1d */ /* 0x000fec0000002000 */
[----:B------:R-:W-:Y:S05]  /*11f00*/  @P0 BRA `(.L_x_4858) ;  /* 0x00000ea000000947 */ /* 0x000fea0003800000 */
[----:B-1234-:R-:W-:Y:S01]  /*11f10*/  LOP3.LUT R10, R246, 0x1f, RZ, 0xc0, !PT ;  /* 0x0000001ff60a7812 */ /* 0x01efe200078ec0ff */
[----:B------:R-:W-:-:S03]  /*11f20*/  IMAD.MOV.U32 R12, RZ, RZ, RZ ;  /* 0x000000ffff0c7224 */ /* 0x000fc600078e00ff */
[----:B------:R-:W-:Y:S01]  /*11f30*/  ISETP.NE.AND P5, PT, R10, 0x1f, PT ;  /* 0x0000001f0a00780c */ /* 0x000fe20003fa5270 */
[----:B------:R-:W-:Y:S10]  /*11f40*/  BRA.DIV ~URZ, `(.L_x_4859) ;  /* 0x00001e127f007947 */ /* 0x000ff4000b800000 */
[----:B------:R1:W2:Y:S02]  /*11f50*/  SHFL.IDX PT, R3, R2, RZ, 0x1f ;  /* 0x00001fff02037589 */ /* 0x0002a400000e0000 */
.L_x_4907:
[----:B------:R-:W-:Y:S05]  /*11f60*/  BRA.DIV ~URZ, `(.L_x_4860) ;  /* 0x00001e627f007947 */ /* 0x000fea000b800000 */
[----:B-1----:R-:W1:Y:S02]  /*11f70*/  SHFL.IDX PT, R2, R2, 0x1, 0x1f ;  /* 0x00201f0002027f89 */ /* 0x002e6400000e0000 */
.L_x_4908:
[----:B------:R-:W-:Y:S02]  /*11f80*/  IMAD.IADD R5, R239, 0x1, R10 ;  /* 0x00000001ef057824 */ /* 0x000fe400078e020a */
[----:B------:R-:W-:-:S03]  /*11f90*/  IMAD.MOV.U32 R237, RZ, RZ, RZ ;  /* 0x000000ffffed7224 */ /* 0x000fc600078e00ff */
        /* <DEDUP_REMOVED lines=16> */
.L_x_4909:
        /* <DEDUP_REMOVED lines=16> */
.L_x_4910:
[----:B----4-:R-:W-:Y:S01]  /*121a0*/  IMAD R5, R5, c[0x0][0x538], RZ ;  /* 0x00014e0005057a24 */ /* 0x010fe200078e02ff */
[----:B------:R-:W-:Y:S04]  /*121b0*/  BSSY B1, `(.L_x_4863) ;  /* 0x00000ba000017945 */ /* 0x000fe80003800000 */
[----:B-1----:R-:W-:-:S04]  /*121c0*/  IADD3 R236, R5, R2, RZ ;  /* 0x0000000205ec7210 */ /* 0x002fc80007ffe0ff */
[----:B--2---:R-:W-:-:S13]  /*121d0*/  ISETP.GT.AND P6, PT, R236, R3, PT ;  /* 0x00000003ec00720c */ /* 0x004fda0003fc4270 */
[----:B------:R-:W-:Y:S05]  /*121e0*/  @P6 BRA `(.L_x_4864) ;  /* 0x0000024000006947 */ /* 0x000fea0003800000 */
.L_x_4868:
        /* <DEDUP_REMOVED lines=16> */
.L_x_4911:
        /* <DEDUP_REMOVED lines=12> */
[----:B---3--:R-:W1:Y:S02]  /*123b0*/  SHFL.UP PT, R13, R0, 0x10, RZ ;  /* 0x06000000000d7989 */ /* 0x008e6400000e00ff */
[----:B-1----:R-:W-:-:S05]  /*123c0*/  SEL R13, R13, RZ, P4 ;  /* 0x000000ff0d0d7207 */ /* 0x002fca0002000000 */
[----:B------:R-:W-:-:S05]  /*123d0*/  IMAD.IADD R13, R0, 0x1, R13 ;  /* 0x00000001000d7824 */ /* 0x000fca00078e020d */
[----:B------:R1:W2:Y:S02]  /*123e0*/  SHFL.IDX PT, R5, R13, 0x1f, 0x1f ;  /* 0x03e01f000d057f89 */ /* 0x0002a400000e0000 */
.L_x_4912:
[----:B--2---:R-:W-:-:S05]  /*123f0*/  IMAD R5, R5, c[0x0][0x538], RZ ;  /* 0x00014e0005057a24 */ /* 0x004fca00078e02ff */
[----:B------:R-:W-:-:S04]  /*12400*/  IADD3 R236, R5, R236, RZ ;  /* 0x000000ec05ec7210 */ /* 0x000fc80007ffe0ff */
[----:B------:R-:W-:-:S13]  /*12410*/  ISETP.GT.AND P6, PT, R236, R3, PT ;  /* 0x00000003ec00720c */ /* 0x000fda0003fc4270 */
[----:B-1----:R-:W-:Y:S05]  /*12420*/  @!P6 BRA `(.L_x_4868) ;  /* 0xfffffdc00000e947 */ /* 0x002fea000383ffff */
.L_x_4864:
[----:B------:R-:W-:-:S05]  /*12430*/  IADD3 R236, -R5, R236, RZ ;  /* 0x000000ec05ec7210 */ /* 0x000fca0007ffe1ff */
[----:B------:R-:W-:-:S05]  /*12440*/  IMAD R0, R13, c[0x0][0x538], R236 ;  /* 0x00014e000d007a24 */ /* 0x000fca00078e02ec */
[----:B------:R-:W-:Y:S01]  /*12450*/  ISETP.GT.AND P0, PT, R0, R3, PT ;  /* 0x000000030000720c */ /* 0x000fe20003f04270 */
[----:B------:R-:W-:-:S12]  /*12460*/  BRA.DIV ~URZ, `(.L_x_4869) ;  /* 0x00001db27f007947 */ /* 0x000fd8000b800000 */
[----:B------:R-:W-:-:S04]  /*12470*/  VOTE.ANY R11, PT, !P0 ;  /* 0x00000000000b7806 */ /* 0x000fc800040e0100 */
.L_x_4913:
[----:B------:R-:W1:Y:S02]  /*12480*/  POPC R4, R11 ;  /* 0x0000000b00047309 */ /* 0x000e640000000000 */
[----:B-1----:R-:W-:Y:S01]  /*12490*/  IADD3 R239, R4, R239, RZ ;  /* 0x000000ef04ef7210 */ /* 0x002fe20007ffe0ff */
[----:B------:R-:W-:Y:S05]  /*124a0*/  BRA.DIV ~URZ, `(.L_x_4870) ;  /* 0x00001db27f007947 */ /* 0x000fea000b800000 */
[----:B------:R1:W2:Y:S04]  /*124b0*/  SHFL.IDX PT, R237, R237, R4, 0x1f ;  /* 0x00001f04eded7589 */ /* 0x0002a800000e0000 */
[----:B------:R1:W4:Y:S02]  /*124c0*/  SHFL.IDX PT, R2, R12, R4, 0x1f ;  /* 0x00001f040c027589 */ /* 0x00032400000e0000 */
.L_x_4914:
[----:B------:R-:W-:Y:S01]  /*124d0*/  ISETP.NE.AND P0, PT, R11, RZ, PT ;  /* 0x000000ff0b00720c */ /* 0x000fe20003f05270 */
[----:B------:R-:W-:-:S12]  /*124e0*/  BSSY B0, `(.L_x_4871) ;  /* 0x0000005000007945 */ /* 0x000fd80003800000 */
[----:B------:R-:W-:Y:S05]  /*124f0*/  @!P0 BRA `(.L_x_4872) ;  /* 0x0000003000008947 */ /* 0x000fea0003800000 */
[----:B-1----:R-:W-:Y:S01]  /*12500*/  IADD3 R4, R4, -0x1, RZ ;  /* 0xffffffff04047810 */ /* 0x002fe20007ffe0ff */
[----:B------:R-:W-:Y:S05]  /*12510*/  BRA.DIV ~URZ, `(.L_x_4873) ;  /* 0x00001df27f007947 */ /* 0x000fea000b800000 */
[----:B------:R1:W3:Y:S02]  /*12520*/  SHFL.IDX PT, R15, R13, R4, 0x1f ;  /* 0x00001f040d0f7589 */ /* 0x0002e400000e0000 */
.L_x_4872:
[----:B------:R-:W-:Y:S05]  /*12530*/  BSYNC B0 ;  /* 0x0000000000007941 */ /* 0x000fea0003800000 */
.L_x_4871:
[----:B----4-:R-:W-:Y:S01]  /*12540*/  ISETP.NE.AND P0, PT, R2, 0x1, PT ;  /* 0x000000010200780c */ /* 0x010fe20003f05270 */
[----:B---3--:R-:W-:Y:S01]  /*12550*/  IMAD R236, R15, c[0x0][0x538], R236 ;  /* 0x00014e000fec7a24 */ /* 0x008fe200078e02ec */
[----:B------:R-:W-:Y:S04]  /*12560*/  BSSY B0, `(.L_x_4874) ;  /* 0x0000077000007945 */ /* 0x000fe80003800000 */
[----:B------:R-:W-:-:S07]  /*12570*/  IADD3 R6, -R236, R3, RZ ;  /* 0x00000003ec067210 */ /* 0x000fce0007ffe1ff */
[----:B------:R-:W-:Y:S05]  /*12580*/  @!P0 BRA `(.L_x_4875) ;  /* 0x0000037000008947 */ /* 0x000fea0003800000 */
[-C--:B-12---:R-:W-:Y:S02]  /*12590*/  IABS R4, R237.reuse ;  /* 0x000000ed00047213 */ /* 0x086fe40000000000 */
        /* <DEDUP_REMOVED lines=12> */
[----:B------:R-:W-:-:S06]  /*12660*/  IMAD.HI.U32 R8, R13, R8, R12 ;  /* 0x000000080d087227 */ /* 0x000fcc00078e000c */
[----:B------:R-:W-:Y:S02]  /*12670*/  IMAD.HI.U32 R5, R8, R3, RZ ;  /* 0x0000000308057227 */ /* 0x000fe400078e00ff */
[----:B------:R-:W1:Y:S02]  /*12680*/  MUFU.RCP R8, R11 ;  /* 0x0000000b00087308 */ /* 0x000e640000001000 */
[----:B------:R-:W-:Y:S01]  /*12690*/  IMAD R3, R5, R0, R3 ;  /* 0x0000000005037224 */ /* 0x000fe200078e0203 */
[----:B------:R-:W-:-:S04]  /*126a0*/  LOP3.LUT R0, R6, R237, RZ, 0x3c, !PT ;  /* 0x000000ed06007212 */ /* 0x000fc800078e3cff */
[----:B------:R-:W-:Y:S02]  /*126b0*/  ISETP.GT.U32.AND P1, PT, R4, R3, PT ;  /* 0x000000030400720c */ /* 0x000fe40003f24070 */
[----:B------:R-:W-:Y:S02]  /*126c0*/  ISETP.GE.AND P0, PT, R0, RZ, PT ;  /* 0x000000ff0000720c */ /* 0x000fe40003f06270 */
[----:B------:R-:W-:Y:S02]  /*126d0*/  IABS R0, R2 ;  /* 0x0000000200007213 */ /* 0x000fe40000000000 */
[----:B-1----:R-:W-:-:S03]  /*126e0*/  IADD3 R8, R8, 0xffffffe, RZ ;  /* 0x0ffffffe08087810 */ /* 0x002fc60007ffe0ff */
[----:B------:R-:W-:-:S04]  /*126f0*/  IMAD.MOV R0, RZ, RZ, -R0 ;  /* 0x000000ffff007224 */ /* 0x000fc800078e0a00 */
[----:B------:R-:W-:Y:S01]  /*12700*/  @!P1 IMAD.IADD R3, R3, 0x1, -R4 ;  /* 0x0000000103039824 */ /* 0x000fe200078e0a04 */
[----:B------:R-:W1:Y:S01]  /*12710*/  F2I.FTZ.U32.TRUNC.NTZ R9, R8 ;  /* 0x0000000800097305 */ /* 0x000e62000021f000 */
[----:B------:R-:W-:Y:S02]  /*12720*/  @!P1 IADD3 R5, R5, 0x1, RZ ;  /* 0x0000000105059810 */ /* 0x000fe40007ffe0ff */
[----:B------:R-:W-:Y:S02]  /*12730*/  ISETP.NE.AND P1, PT, R237, RZ, PT ;  /* 0x000000ffed00720c */ /* 0x000fe40003f25270 */
[----:B------:R-:W-:Y:S01]  /*12740*/  ISETP.GE.U32.AND P2, PT, R3, R4, PT ;  /* 0x000000040300720c */ /* 0x000fe20003f46070 */
[----:B-1----:R-:W-:-:S12]  /*12750*/  IMAD.MOV R4, RZ, RZ, -R9 ;  /* 0x000000ffff047224 */ /* 0x002fd800078e0a09 */
[----:B------:R-:W-:Y:S01]  /*12760*/  @P2 IADD3 R5, R5, 0x1, RZ ;  /* 0x0000000105052810 */ /* 0x000fe20007ffe0ff */
[----:B------:R-:W-:Y:S02]  /*12770*/  IMAD.MOV.U32 R8, RZ, RZ, RZ ;  /* 0x000000ffff087224 */ /* 0x000fe400078e00ff */
[----:B------:R-:W-:Y:S02]  /*12780*/  IMAD R4, R4, R7, RZ ;  /* 0x0000000704047224 */ /* 0x000fe400078e02ff */
[----:B------:R-:W-:Y:S01]  /*12790*/  @!P0 IMAD.MOV R5, RZ, RZ, -R5 ;  /* 0x000000ffff058224 */ /* 0x000fe200078e0a05 */
[----:B------:R-:W-:Y:S01]  /*127a0*/  @!P1 LOP3.LUT R5, RZ, R237, RZ, 0x33, !PT ;  /* 0x000000edff059212 */ /* 0x000fe200078e33ff */
[----:B------:R-:W-:-:S03]  /*127b0*/  IMAD.HI.U32 R4, R9, R4, R8 ;  /* 0x0000000409047227 */ /* 0x000fc600078e0008 */
[----:B------:R-:W-:-:S05]  /*127c0*/  IABS R3, R5 ;  /* 0x0000000500037213 */ /* 0x000fca0000000000 */
        /* <DEDUP_REMOVED lines=16> */
[----:B------:R-:W-:-:S04]  /*128d0*/  IMAD R5, R2, 0x1000000, R4 ;  /* 0x0100000002057824 */ /* 0x000fc800078e0204 */
[----:B------:R-:W-:Y:S01]  /*128e0*/  IMAD R238, R0, 0x10000, R5 ;  /* 0x0001000000ee7824 */ /* 0x000fe200078e0205 */
[----:B------:R-:W-:Y:S05]  /*128f0*/  BRA `(.L_x_4876) ;  /* 0x000003d000007947 */ /* 0x000fea0003800000 */
.L_x_4875:
[----:B------:R-:W-:-:S04]  /*12900*/  IMAD.MOV.U32 R0, RZ, RZ, 0x4 ;  /* 0x00000004ff007424 */ /* 0x000fc800078e00ff */
[----:B-1----:R-:W-:-:S05]  /*12910*/  IMAD.WIDE R12, R239, R0, c[0x0][0x590] ;  /* 0x00016400ef0c7625 */ /* 0x002fca00078e0200 */
        /* <DEDUP_REMOVED lines=33> */
[----:B------:R-:W-:Y:S01]  /*12b30*/  IABS R7, R3 ;  /* 0x0000000300077213 */ /* 0x000fe20000000000 */
[----:B------:R-:W-:Y:S01]  /*12b40*/  IMAD.MOV R238, RZ, RZ, -R3 ;  /* 0x000000ffffee7224 */ /* 0x000fe200078e0a03 */
[----:B------:R-:W-:Y:S02]  /*12b50*/  IADD3 R4, R4, 0x1000000, R5 ;  /* 0x0100000004047810 */ /* 0x000fe40007ffe005 */
[----:B------:R-:W1:Y:S08]  /*12b60*/  I2F.RP R11, R7 ;  /* 0x00000007000b7306 */ /* 0x000e700000209400 */
[----:B-1----:R-:W1:Y:S02]  /*12b70*/  MUFU.RCP R8, R11 ;  /* 0x0000000b00087308 */ /* 0x002e640000001000 */
[----:B-1----:R-:W-:-:S06]  /*12b80*/  IADD3 R8, R8, 0xffffffe, RZ ;  /* 0x0ffffffe08087810 */ /* 0x002fcc0007ffe0ff */
[----:B------:R-:W1:Y:S02]  /*12b90*/  F2I.FTZ.U32.TRUNC.NTZ R9, R8 ;  /* 0x0000000800097305 */ /* 0x000e64000021f000 */
[----:B-1----:R-:W-:Y:S02]  /*12ba0*/  IMAD.MOV R0, RZ, RZ, -R9 ;  /* 0x000000ffff007224 */ /* 0x002fe400078e0a09 */
[----:B------:R-:W-:Y:S02]  /*12bb0*/  IMAD.MOV.U32 R8, RZ, RZ, RZ ;  /* 0x000000ffff087224 */ /* 0x000fe400078e00ff */
        /* <DEDUP_REMOVED lines=17> */
.L_x_4876:
[----:B------:R-:W-:Y:S05]  /*12cd0*/  BSYNC B0 ;  /* 0x0000000000007941 */ /* 0x000fea0003800000 */
.L_x_4874:
[----:B------:R-:W-:-:S04]  /*12ce0*/  LOP3.LUT R0, RZ, R9, RZ, 0x33, !PT ;  /* 0x00000009ff007212 */ /* 0x000fc800078e33ff */
[----:B------:R-:W-:Y:S01]  /*12cf0*/  IADD3 R237, R0, R237, RZ ;  /* 0x000000ed00ed7210 */ /* 0x000fe20007ffe0ff */
[----:B------:R-:W-:Y:S05]  /*12d00*/  BRA `(.L_x_4877) ;  /* 0x0000004000007947 */ /* 0x000fea0003800000 */
.L_x_4865:
[----:B------:R-:W-:Y:S01]  /*12d10*/  IMAD.MOV.U32 R236, RZ, RZ, R3 ;  /* 0x000000ffffec7224 */ /* 0x000fe200078e0003 */
[----:B------:R-:W-:Y:S01]  /*12d20*/  MOV R238, RZ ;  /* 0x000000ff00ee7202 */ /* 0x000fe20000000f00 */
[----:B------:R-:W-:Y:S01]  /*12d30*/  IMAD.MOV.U32 R237, RZ, RZ, RZ ;  /* 0x000000ffffed7224 */ /* 0x000fe200078e00ff */
[----:B------:R-:W-:Y:S02]  /*12d40*/  MOV R239, c[0x0][0x53c] ;  /* 0x00014f0000ef7a02 */ /* 0x000fe40000000f00 */
.L_x_4877:
[----:B------:R-:W-:Y:S05]  /*12d50*/  BSYNC B1 ;  /* 0x0000000000017941 */ /* 0x000fea0003800000 */
.L_x_4863:
[----:B------:R-:W-:Y:S01]  /*12d60*/  WARPSYNC 0xffffffff ;  /* 0xffffffff00007948 */ /* 0x000fe20003800000 */
[----:B------:R-:W-:Y:S01]  /*12d70*/  BAR.SYNC.DEFER_BLOCKING 0x4, 0x100 ;  /* 0x0104000000007b1d */ /* 0x000fe20000010000 */
[----:B------:R-:W-:-:S13]  /*12d80*/  ISETP.NE.AND P0, PT, R10, RZ, PT ;  /* 0x000000ff0a00720c */ /* 0x000fda0003f05270 */
[----:B------:R1:W-:Y:S04]  /*12d90*/  @!P0 STS.128 [0x20100], R236 ;  /* 0x020100ecff008388 */ /* 0x0003e80000000c00 */
[----:B------:R-:W-:Y:S06]  /*12da0*/  BAR.ARV 0x5, 0x100 ;  /* 0x0144000000007b1d */ /* 0x000fec0000002000 */
.L_x_4858:
[----:B----4-:R-:W-:-:S13]  /*12db0*/  ISETP.GE.AND P0, PT, R239, c[0x0][0x53c], PT ;  /* 0x00014f00ef007a0c */ /* 0x010fda0003f06270 */
[----:B-123--:R-:W-:Y:S01]  /*12dc0*/  @P0 CALL.REL.NOINC `(.L_x_4878) ;  /* 0x0000001000000944 */ /* 0x00efe20003c00000 */
[----:B------:R-:W-:Y:S05]  /*12dd0*/  BRA `(.L_x_4879) ;  /* 0xfffeebe000007947 */ /* 0x000fea000383ffff */
.L_x_4878:
[----:B------:R-:W-:Y:S05]  /*12de0*/  EXIT ;  /* 0x000000000000794d */ /* 0x000fea0003800000 */
.L_x_4781:
[----:B------:R-:W-:Y:S02]  /*12df0*/  MOV R4, 0x1 ;  /* 0x0000000100047802 */ /* 0x000fe40000000f00 */
[----:B------:R-:W-:Y:S02]  /*12e00*/  MOV R0, 0x12e20 ;  /* 0x00012e2000007802 */ /* 0x000fe40000000f00 */
[----:B--2---:R-:W-:Y:S05]  /*12e10*/  CALL.REL.NOINC `($__internal_98_$__cuda_sm70_shflsync_up_p) ;  /* 0x000015f000007944 */ /* 0x004fea0003c00000 */
[----:B-12---:R-:W-:Y:S05]  /*12e20*/  BRA `(.L_x_4880) ;  /* 0xfffed66000007947 */ /* 0x006fea000383ffff */
.L_x_4782:
[----:B------:R-:W-:Y:S02]  /*12e30*/  MOV R4, 0x2 ;  /* 0x0000000200047802 */ /* 0x000fe40000000f00 */
[----:B------:R-:W-:Y:S02]  /*12e40*/  MOV R0, 0x12e60 ;  /* 0x00012e6000007802 */ /* 0x000fe40000000f00 */
[----:B--2---:R-:W-:Y:S05]  /*12e50*/  CALL.REL.NOINC `($__internal_98_$__cuda_sm70_shflsync_up_p) ;  /* 0x000015b000007944 */ /* 0x004fea0003c00000 */
[----:B--2---:R-:W-:Y:S02]  /*12e60*/  SEL R4, R4, RZ, P4 ;  /* 0x000000ff04047207 */ /* 0x004fe40002000000 */
[----:B------:R-:W-:-:S03]  /*12e70*/  MOV R0, 0x12eb0 ;  /* 0x00012eb000007802 */ /* 0x000fc60000000f00 */
[----:B-1----:R-:W-:Y:S02]  /*12e80*/  IMAD.IADD R13, R13, 0x1, R4 ;  /* 0x000000010d0d7824 */ /* 0x002fe400078e0204 */
[----:B------:R-:W-:Y:S02]  /*12e90*/  IMAD.MOV.U32 R4, RZ, RZ, 0x4 ;  /* 0x00000004ff047424 */ /* 0x000fe400078e00ff */
[----:B------:R-:W-:Y:S05]  /*12ea0*/  CALL.REL.NOINC `($__internal_98_$__cuda_sm70_shflsync_up_p) ;  /* 0x0000156000007944 */ /* 0x000fea0003c00000 */
        /* <DEDUP_REMOVED lines=11> */
[----:B------:R-:W-:Y:S02]  /*12f60*/  MOV R5, 0x1f ;  /* 0x0000001f00057802 */ /* 0x000fe40000000f00 */
[----:B------:R-:W-:Y:S01]  /*12f70*/  MOV R0, 0x12fc0 ;  /* 0x00012fc000007802 */ /* 0x000fe20000000f00 */
[----:B-1----:R-:W-:Y:S02]  /*12f80*/  IMAD.IADD R13, R13, 0x1, R4 ;  /* 0x000000010d0d7824 */ /* 0x002fe400078e0204 */
[----:B------:R-:W-:Y:S02]  /*12f90*/  IMAD.MOV.U32 R4, RZ, RZ, 0x1f ;  /* 0x0000001fff047424 */ /* 0x000fe400078e00ff */
[----:B------:R-:W-:-:S02]  /*12fa0*/  IMAD.MOV.U32 R7, RZ, RZ, R13 ;  /* 0x000000ffff077224 */ /* 0x000fc400078e000d */
[----:B------:R-:W-:Y:S05]  /*12fb0*/  CALL.REL.NOINC `($__internal_97_$__cuda_sm70_shflsync_idx_p) ;  /* 0x0000140000007944 */ /* 0x000fea0003c00000 */
[----:B-12---:R-:W-:Y:S05]  /*12fc0*/  BRA `(.L_x_4881) ;  /* 0xfffed5c000007947 */ /* 0x006fea000383ffff */
.L_x_4784:
[----:B------:R-:W-:Y:S02]  /*12fd0*/  SEL R2, RZ, 0x1, P0 ;  /* 0x00000001ff027807 */ /* 0x000fe40000000000 */
[----:B------:R-:W-:-:S02]  /*12fe0*/  MOV R0, 0x13000 ;  /* 0x0001300000007802 */ /* 0x000fc40000000f00 */
[----:B------:R-:W-:Y:S05]  /*12ff0*/  CALL.REL.NOINC `($__internal_99_$__cuda_sm70_votesync_ballot) ;  /* 0x0000146000007944 */ /* 0x000fea0003c00000 */
[----:B------:R-:W-:Y:S05]  /*13000*/  BRA `(.L_x_4882) ;  /* 0xfffed61000007947 */ /* 0x000fea000383ffff */
.L_x_4785:
[----:B------:R-:W-:Y:S01]  /*13010*/  IMAD.MOV.U32 R7, RZ, RZ, R15 ;  /* 0x000000ffff077224 */ /* 0x000fe200078e000f */
[----:B------:R-:W-:-:S02]  /*13020*/  MOV R5, 0x1f ;  /* 0x0000001f00057802 */ /* 0x000fc40000000f00 */
[----:B------:R-:W-:Y:S02]  /*13030*/  MOV R0, 0x13050 ;  /* 0x0001305000007802 */ /* 0x000fe40000000f00 */
[----:B------:R-:W-:Y:S05]  /*13040*/  CALL.REL.NOINC `($__internal_97_$__cuda_sm70_shflsync_idx_p) ;  /* 0x0000137000007944 */ /* 0x000fea0003c00000 */
[----:B--2---:R-:W-:Y:S01]  /*13050*/  IMAD.MOV.U32 R15, RZ, RZ, R5 ;  /* 0x000000ffff0f7224 */ /* 0x004fe200078e0005 */
[----:B------:R-:W-:Y:S01]  /*13060*/  MOV R17, RZ ;  /* 0x000000ff00117202 */ /* 0x000fe20000000f00 */
[----:B-1----:R-:W-:Y:S01]  /*13070*/  IMAD.MOV.U32 R7, RZ, RZ, R10 ;  /* 0x000000ffff077224 */ /* 0x002fe200078e000a */
[----:B------:R-:W-:Y:S02]  /*13080*/  MOV R5, 0x1f ;  /* 0x0000001f00057802 */ /* 0x000fe40000000f00 */
[----:B------:R-:W-:Y:S02]  /*13090*/  MOV R0, 0x130b0 ;  /* 0x000130b000007802 */ /* 0x000fe40000000f00 */
[----:B------:R-:W-:Y:S05]  /*130a0*/  CALL.REL.NOINC `($__internal_97_$__cuda_sm70_shflsync_idx_p) ;  /* 0x0000131000007944 */ /* 0x000fea0003c00000 */
[----:B--2---:R-:W-:Y:S01]  /*130b0*/  MOV R10, R5 ;  /* 0x00000005000a7202 */ /* 0x004fe20000000f00 */
[----:B-1----:R-:W-:Y:S05]  /*130c0*/  BRA `(.L_x_4883) ;  /* 0xfffed5b000007947 */ /* 0x002fea000383ffff */
.L_x_4788:
[----:B------:R-:W-:Y:S01]  /*130d0*/  IMAD.MOV.U32 R7, RZ, RZ, R13 ;  /* 0x000000ffff077224 */ /* 0x000fe200078e000d */
[----:B------:R-:W-:Y:S02]  /*130e0*/  MOV R5, 0x1f ;  /* 0x0000001f00057802 */ /* 0x000fe40000000f00 */
[----:B------:R-:W-:Y:S02]  /*130f0*/  MOV R0, 0x13110 ;  /* 0x0001311000007802 */ /* 0x000fe40000000f00 */
[----:B--23--:R-:W-:Y:S05]  /*13100*/  CALL.REL.NOINC `($__internal_97_$__cuda_sm70_shflsync_idx_p) ;  /* 0x000012b000007944 */ /* 0x00cfea0003c00000 */
[----:B--2---:R-:W-:Y:S01]  /*13110*/  MOV R17, R5 ;  /* 0x0000000500117202 */ /* 0x004fe20000000f00 */
[----:B-1----:R-:W-:Y:S05]  /*13120*/  BRA `(.L_x_4787) ;  /* 0xfffed5b000007947 */ /* 0x002fea000383ffff */
.L_x_4799:
[----:B------:R-:W-:Y:S01]  /*13130*/  IMAD.MOV.U32 R7, RZ, RZ, R12 ;  /* 0x000000ffff077224 */ /* 0x000fe200078e000c */
[----:B-1----:R-:W-:Y:S01]  /*13140*/  MOV R4, RZ ;  /* 0x000000ff00047202 */ /* 0x002fe20000000f00 */
[----:B------:R-:W-:Y:S01]  /*13150*/  IMAD.MOV.U32 R5, RZ, RZ, 0x181f ;  /* 0x0000181fff057424 */ /* 0x000fe200078e00ff */
[----:B------:R-:W-:-:S02]  /*13160*/  MOV R0, 0x13180 ;  /* 0x0001318000007802 */ /* 0x000fc40000000f00 */
[----:B------:R-:W-:Y:S05]  /*13170*/  CALL.REL.NOINC `($__internal_97_$__cuda_sm70_shflsync_idx_p) ;  /* 0x0000124000007944 */ /* 0x000fea0003c00000 */
[----:B--2---:R-:W-:Y:S01]  /*13180*/  MOV R14, R5 ;  /* 0x00000005000e7202 */ /* 0x004fe20000000f00 */
[----:B-1----:R-:W-:Y:S05]  /*13190*/  BRA `(.L_x_4884) ;  /* 0xfffefa1000007947 */ /* 0x002fea000383ffff */
.L_x_4800:
[----:B------:R-:W-:Y:S01]  /*131a0*/  IMAD.MOV.U32 R7, RZ, RZ, R13 ;  /* 0x000000ffff077224 */ /* 0x000fe200078e000d */
[----:B------:R-:W-:Y:S01]  /*131b0*/  MOV R4, RZ ;  /* 0x000000ff00047202 */ /* 0x000fe20000000f00 */
[----:B------:R-:W-:Y:S01]  /*131c0*/  IMAD.MOV.U32 R5, RZ, RZ, 0x181f ;  /* 0x0000181fff057424 */ /* 0x000fe200078e00ff */
[----:B------:R-:W-:-:S02]  /*131d0*/  MOV R0, 0x131f0 ;  /* 0x000131f000007802 */ /* 0x000fc40000000f00 */
[----:B-12---:R-:W-:Y:S05]  /*131e0*/  CALL.REL.NOINC `($__internal_97_$__cuda_sm70_shflsync_idx_p) ;  /* 0x000011d000007944 */ /* 0x006fea0003c00000 */
[----:B-12---:R-:W-:Y:S05]  /*131f0*/  BRA `(.L_x_4885) ;  /* 0xfffef9d000007947 */ /* 0x006fea000383ffff */
.L_x_4803:
[----:B--2---:R-:W-:Y:S01]  /*13200*/  IMAD.MOV.U32 R7, RZ, RZ, R12 ;  /* 0x000000ffff077224 */ /* 0x004fe200078e000c */
[----:B------:R-:W-:Y:S01]  /*13210*/  MOV R4, 0x1 ;  /* 0x0000000100047802 */ /* 0x000fe20000000f00 */
[----:B----4-:R-:W-:Y:S01]  /*13220*/  IMAD.MOV.U32 R5, RZ, RZ, 0x181f ;  /* 0x0000181fff057424 */ /* 0x010fe200078e00ff */
[----:B------:R-:W-:-:S02]  /*13230*/  MOV R0, 0x13250 ;  /* 0x0001325000007802 */ /* 0x000fc40000000f00 */
[----:B-1-3--:R-:W-:Y:S05]  /*13240*/  CALL.REL.NOINC `($__internal_97_$__cuda_sm70_shflsync_idx_p) ;  /* 0x0000117000007944 */ /* 0x00afea0003c00000 */
[----:B--2---:R-:W-:Y:S01]  /*13250*/  IMAD.MOV.U32 R14, RZ, RZ, R5 ;  /* 0x000000ffff0e7224 */ /* 0x004fe200078e0005 */
[----:B-1----:R-:W-:Y:S01]  /*13260*/  MOV R4, 0x1 ;  /* 0x0000000100047802 */ /* 0x002fe20000000f00 */
[----:B------:R-:W-:Y:S01]  /*13270*/  IMAD.MOV.U32 R7, RZ, RZ, R13 ;  /* 0x000000ffff077224 */ /* 0x000fe200078e000d */
[----:B------:R-:W-:-:S02]  /*13280*/  MOV R5, 0x181f ;  /* 0x0000181f00057802 */ /* 0x000fc40000000f00 */
[----:B------:R-:W-:Y:S02]  /*13290*/  MOV R0, 0x132b0 ;  /* 0x000132b000007802 */ /* 0x000fe40000000f00 */
[----:B------:R-:W-:Y:S05]  /*132a0*/  CALL.REL.NOINC `($__internal_97_$__cuda_sm70_shflsync_idx_p) ;  /* 0x0000111000007944 */ /* 0x000fea0003c00000 */
[----:B-12---:R-:W-:Y:S05]  /*132b0*/  BRA `(.L_x_4886) ;  /* 0xfffefb3000007947 */ /* 0x006fea000383ffff */
.L_x_4806:
[----:B-1----:R-:W-:Y:S01]  /*132c0*/  IMAD.MOV.U32 R7, RZ, RZ, R12 ;  /* 0x000000ffff077224 */ /* 0x002fe200078e000c */
[----:B------:R-:W-:Y:S01]  /*132d0*/  MOV R4, 0x2 ;  /* 0x0000000200047802 */ /* 0x000fe20000000f00 */
[----:B----4-:R-:W-:Y:S01]  /*132e0*/  IMAD.MOV.U32 R5, RZ, RZ, 0x181f ;  /* 0x0000181fff057424 */ /* 0x010fe200078e00ff */
[----:B------:R-:W-:Y:S02]  /*132f0*/  MOV R0, 0x13310 ;  /* 0x0001331000007802 */ /* 0x000fe40000000f00 */
[----:B--23--:R-:W-:Y:S05]  /*13300*/  CALL.REL.NOINC `($__internal_97_$__cuda_sm70_shflsync_idx_p) ;  /* 0x000010b000007944 */ /* 0x00cfea0003c00000 */
[----:B--2---:R-:W-:Y:S01]  /*13310*/  MOV R14, R5 ;  /* 0x00000005000e7202 */ /* 0x004fe20000000f00 */
[----:B-1----:R-:W-:Y:S05]  /*13320*/  BRA `(.L_x_4887) ;  /* 0xfffefcc000007947 */ /* 0x002fea000383ffff */
.L_x_4807:
[----:B------:R-:W-:Y:S01]  /*13330*/  IMAD.MOV.U32 R7, RZ, RZ, R13 ;  /* 0x000000ffff077224 */ /* 0x000fe200078e000d */
[----:B------:R-:W-:Y:S01]  /*13340*/  MOV R4, 0x2 ;  /* 0x0000000200047802 */ /* 0x000fe20000000f00 */
[----:B----4-:R-:W-:Y:S01]  /*13350*/  IMAD.MOV.U32 R5, RZ, RZ, 0x181f ;  /* 0x0000181fff057424 */ /* 0x010fe200078e00ff */
[----:B------:R-:W-:Y:S02]  /*13360*/  MOV R0, 0x13380 ;  /* 0x0001338000007802 */ /* 0x000fe40000000f00 */
[----:B-123--:R-:W-:Y:S05]  /*13370*/  CALL.REL.NOINC `($__internal_97_$__cuda_sm70_shflsync_idx_p) ;  /* 0x0000104000007944 */ /* 0x00efea0003c00000 */
[----:B-12---:R-:W-:Y:S05]  /*13380*/  BRA `(.L_x_4888) ;  /* 0xfffefc8000007947 */ /* 0x006fea000383ffff */
.L_x_4810:
[----:B-1----:R-:W-:Y:S01]  /*13390*/  IMAD.MOV.U32 R7, RZ, RZ, R12 ;  /* 0x000000ffff077224 */ /* 0x002fe200078e000c */
[----:B------:R-:W-:Y:S01]  /*133a0*/  MOV R4, 0x3 ;  /* 0x0000000300047802 */ /* 0x000fe20000000f00 */
[----:B------:R-:W-:Y:S01]  /*133b0*/  IMAD.MOV.U32 R5, RZ, RZ, 0x181f ;  /* 0x0000181fff057424 */ /* 0x000fe200078e00ff */
[----:B------:R-:W-:-:S02]  /*133c0*/  MOV R0, 0x133e0 ;  /* 0x000133e000007802 */ /* 0x000fc40000000f00 */
[----:B--234-:R-:W-:Y:S05]  /*133d0*/  CALL.REL.NOINC `($__internal_97_$__cuda_sm70_shflsync_idx_p) ;  /* 0x00000fe000007944 */ /* 0x01cfea0003c00000 */
[----:B--2---:R-:W-:Y:S01]  /*133e0*/  IMAD.MOV.U32 R12, RZ, RZ, R5 ;  /* 0x000000ffff0c7224 */ /* 0x004fe200078e0005 */
[----:B-1----:R-:W-:Y:S01]  /*133f0*/  MOV R4, 0x3 ;  /* 0x0000000300047802 */ /* 0x002fe20000000f00 */
[----:B------:R-:W-:Y:S01]  /*13400*/  IMAD.MOV.U32 R7, RZ, RZ, R13 ;  /* 0x000000ffff077224 */ /* 0x000fe200078e000d */
[----:B------:R-:W-:-:S02]  /*13410*/  MOV R5, 0x181f ;  /* 0x0000181f00057802 */ /* 0x000fc40000000f00 */
[----:B------:R-:W-:Y:S02]  /*13420*/  MOV R0, 0x13440 ;  /* 0x0001344000007802 */ /* 0x000fe40000000f00 */
[----:B------:R-:W-:Y:S05]  /*13430*/  CALL.REL.NOINC `($__internal_97_$__cuda_sm70_shflsync_idx_p) ;  /* 0x00000f8000007944 */ /* 0x000fea0003c00000 */
[----:B-12---:R-:W-:Y:S05]  /*13440*/  BRA `(.L_x_4889) ;  /* 0xfffefdd000007947 */ /* 0x006fea000383ffff */
.L_x_4817:
[----:B------:R1:W5:Y:S01]  /*13450*/  LDL R8, [R1+0x70] ;  /* 0x0000700001087983 */ /* 0x0003620000100800 */
[----:B------:R-:W-:Y:S02]  /*13460*/  MOV R5, 0x2 ;  /* 0x0000000200057802 */ /* 0x000fe40000000f00 */
[----:B------:R-:W-:Y:S02]  /*13470*/  MOV R6, 0x13490 ;  /* 0x0001349000067802 */ /* 0x000fe40000000f00 */
[----:B-1---5:R-:W-:Y:S05]  /*13480*/  CALL.REL.NOINC `($__internal_96_$__cuda_sm70_shflsync_bfly_p) ;  /* 0x00000ee000007944 */ /* 0x022fea0003c00000 */
[----:B-12---:R-:W-:Y:S05]  /*13490*/  BRA `(.L_x_4890) ;  /* 0xffff9d7000007947 */ /* 0x006fea000383ffff */
.L_x_4818:
[----:B------:R-:W-:Y:S01]  /*134a0*/  IMAD.MOV.U32 R8, RZ, RZ, R10 ;  /* 0x000000ffff087224 */ /* 0x000fe200078e000a */
[----:B------:R-:W-:Y:S02]  /*134b0*/  MOV R5, 0x1 ;  /* 0x0000000100057802 */ /* 0x000fe40000000f00 */
[----:B------:R-:W-:Y:S02]  /*134c0*/  MOV R6, 0x134e0 ;  /* 0x000134e000067802 */ /* 0x000fe40000000f00 */
[----:B------:R-:W-:Y:S05]  /*134d0*/  CALL.REL.NOINC `($__internal_96_$__cuda_sm70_shflsync_bfly_p) ;  /* 0x00000e9000007944 */ /* 0x000fea0003c00000 */
[----:B-1----:R1:W5:Y:S01]  /*134e0*/  LDL R8, [R1+0x58] ;  /* 0x0000580001087983 */ /* 0x0023620000100800 */
[----:B--2---:R-:W-:Y:S01]  /*134f0*/  FADD.FTZ R7, R10, R5 ;  /* 0x000000050a077221 */ /* 0x004fe20000010000 */
[----:B------:R-:W-:Y:S02]  /*13500*/  MOV R5, 0x2 ;  /* 0x0000000200057802 */ /* 0x000fe40000000f00 */
[----:B------:R-:W-:-:S02]  /*13510*/  MOV R6, 0x13530 ;  /* 0x0001353000067802 */ /* 0x000fc40000000f00 */
[----:B-1---5:R-:W-:Y:S05]  /*13520*/  CALL.REL.NOINC `($__internal_96_$__cuda_sm70_shflsync_bfly_p) ;  /* 0x00000e4000007944 */ /* 0x022fea0003c00000 */
[----:B------:R-:W3:Y:S02]  /*13530*/  LDL.LU R6, [R1+0x58] ;  /* 0x0000580001067983 */ /* 0x000ee40000300800 */
[----:B-123--:R-:W-:Y:S01]  /*13540*/  FADD.FTZ R8, R6, R5 ;  /* 0x0000000506087221 */ /* 0x00efe20000010000 */
[----:B------:R-:W-:-:S02]  /*13550*/  MOV R5, 0x1 ;  /* 0x0000000100057802 */ /* 0x000fc40000000f00 */
[----:B------:R-:W-:Y:S02]  /*13560*/  MOV R6, 0x13580 ;  /* 0x0001358000067802 */ /* 0x000fe40000000f00 */
[----:B------:R-:W-:Y:S05]  /*13570*/  CALL.REL.NOINC `($__internal_96_$__cuda_sm70_shflsync_bfly_p) ;  /* 0x00000df000007944 */ /* 0x000fea0003c00000 */
[----:B-12---:R-:W-:Y:S05]  /*13580*/  BRA `(.L_x_4891) ;  /* 0xffff9d1000007947 */ /* 0x006fea000383ffff */
.L_x_4825:
[----:B-1234-:R-:W-:Y:S01]  /*13590*/  IMAD.MOV.U32 R7, RZ, RZ, R10 ;  /* 0x000000ffff077224 */ /* 0x01efe200078e000a */
[----:B------:R-:W-:Y:S01]  /*135a0*/  MOV R4, RZ ;  /* 0x000000ff00047202 */ /* 0x000fe20000000f00 */
[----:B------:R-:W-:Y:S01]  /*135b0*/  IMAD.MOV.U32 R5, RZ, RZ, 0x181f ;  /* 0x0000181fff057424 */ /* 0x000fe200078e00ff */
[----:B------:R-:W-:Y:S02]  /*135c0*/  MOV R0, 0x135e0 ;  /* 0x000135e000007802 */ /* 0x000fe40000000f00 */
[----:B------:R-:W-:Y:S05]  /*135d0*/  CALL.REL.NOINC `($__internal_97_$__cuda_sm70_shflsync_idx_p) ;  /* 0x00000de000007944 */ /* 0x000fea0003c00000 */
[----:B--2---:R-:W-:Y:S01]  /*135e0*/  MOV R77, R5 ;  /* 0x00000005004d7202 */ /* 0x004fe20000000f00 */
[----:B-1----:R-:W-:Y:S05]  /*135f0*/  BRA `(.L_x_4892) ;  /* 0xffffb8e000007947 */ /* 0x002fea000383ffff */
.L_x_4826:
[----:B------:R-:W-:Y:S01]  /*13600*/  IMAD.MOV.U32 R7, RZ, RZ, R11 ;  /* 0x000000ffff077224 */ /* 0x000fe200078e000b */
[----:B------:R-:W-:Y:S01]  /*13610*/  MOV R4, RZ ;  /* 0x000000ff00047202 */ /* 0x000fe20000000f00 */
[----:B------:R-:W-:Y:S01]  /*13620*/  IMAD.MOV.U32 R5, RZ, RZ, 0x181f ;  /* 0x0000181fff057424 */ /* 0x000fe200078e00ff */
[----:B------:R-:W-:Y:S02]  /*13630*/  MOV R0, 0x13650 ;  /* 0x0001365000007802 */ /* 0x000fe40000000f00 */
[----:B-12---:R-:W-:Y:S05]  /*13640*/  CALL.REL.NOINC `($__internal_97_$__cuda_sm70_shflsync_idx_p) ;  /* 0x00000d7000007944 */ /* 0x006fea0003c00000 */
[----:B-12---:R-:W-:Y:S05]  /*13650*/  BRA `(.L_x_4893) ;  /* 0xffffb8a000007947 */ /* 0x006fea000383ffff */
.L_x_4829:
        /* <DEDUP_REMOVED lines=12> */
.L_x_4832:
[----:B-1----:R-:W-:Y:S01]  /*13720*/  IMAD.MOV.U32 R7, RZ, RZ, R10 ;  /* 0x000000ffff077224 */ /* 0x002fe200078e000a */
[----:B------:R-:W-:Y:S01]  /*13730*/  MOV R4, 0x2 ;  /* 0x0000000200047802 */ /* 0x000fe20000000f00 */
[----:B----4-:R-:W-:Y:S01]  /*13740*/  IMAD.MOV.U32 R5, RZ, RZ, 0x181f ;  /* 0x0000181fff057424 */ /* 0x010fe200078e00ff */
[----:B------:R-:W-:Y:S02]  /*13750*/  MOV R0, 0x13770 ;  /* 0x0001377000007802 */ /* 0x000fe40000000f00 */
[----:B--23--:R-:W-:Y:S05]  /*13760*/  CALL.REL.NOINC `($__internal_97_$__cuda_sm70_shflsync_idx_p) ;  /* 0x00000c5000007944 */ /* 0x00cfea0003c00000 */
[----:B--2---:R-:W-:Y:S01]  /*13770*/  MOV R20, R5 ;  /* 0x0000000500147202 */ /* 0x004fe20000000f00 */
[----:B-1----:R-:W-:Y:S05]  /*13780*/  BRA `(.L_x_4895) ;  /* 0xffffba7000007947 */ /* 0x002fea000383ffff */
.L_x_4833:
[----:B------:R-:W-:Y:S01]  /*13790*/  IMAD.MOV.U32 R7, RZ, RZ, R11 ;  /* 0x000000ffff077224 */ /* 0x000fe200078e000b */
[----:B------:R-:W-:Y:S01]  /*137a0*/  MOV R4, 0x2 ;  /* 0x0000000200047802 */ /* 0x000fe20000000f00 */
[----:B----4-:R-:W-:Y:S01]  /*137b0*/  IMAD.MOV.U32 R5, RZ, RZ, 0x181f ;  /* 0x0000181fff057424 */ /* 0x010fe200078e00ff */
[----:B------:R-:W-:Y:S02]  /*137c0*/  MOV R0, 0x137e0 ;  /* 0x000137e000007802 */ /* 0x000fe40000000f00 */
[----:B-123--:R-:W-:Y:S05]  /*137d0*/  CALL.REL.NOINC `($__internal_97_$__cuda_sm70_shflsync_idx_p) ;  /* 0x00000be000007944 */ /* 0x00efea0003c00000 */
[----:B-12---:R-:W-:Y:S05]  /*137e0*/  BRA `(.L_x_4896) ;  /* 0xffffba3000007947 */ /* 0x006fea000383ffff */
.L_x_4836:
        /* <DEDUP_REMOVED lines=12> */
.L_x_4838:
[----:B------:R-:W-:Y:S01]  /*138b0*/  IMAD.MOV.U32 R7, RZ, RZ, R3 ;  /* 0x000000ffff077224 */ /* 0x000fe200078e0003 */
[----:B------:R-:W-:Y:S01]  /*138c0*/  MOV R4, RZ ;  /* 0x000000ff00047202 */ /* 0x000fe20000000f00 */
[----:B------:R-:W-:Y:S01]  /*138d0*/  IMAD.MOV.U32 R5, RZ, RZ, 0x1c1f ;  /* 0x00001c1fff057424 */ /* 0x000fe200078e00ff */
[----:B------:R-:W-:Y:S02]  /*138e0*/  MOV R0, 0x13900 ;  /* 0x0001390000007802 */ /* 0x000fe40000000f00 */
[----:B------:R-:W-:Y:S05]  /*138f0*/  CALL.REL.NOINC `($__internal_97_$__cuda_sm70_shflsync_idx_p) ;  /* 0x00000ac000007944 */ /* 0x000fea0003c00000 */
[----:B--2---:R-:W-:Y:S01]  /*13900*/  MOV R11, R5 ;  /* 0x00000005000b7202 */ /* 0x004fe20000000f00 */
[----:B-1----:R-:W-:Y:S05]  /*13910*/  BRA `(.L_x_4898) ;  /* 0xffffbe1000007947 */ /* 0x002fea000383ffff */
.L_x_4839:
[----:B------:R-:W-:Y:S01]  /*13920*/  IMAD.MOV.U32 R7, RZ, RZ, R10 ;  /* 0x000000ffff077224 */ /* 0x000fe200078e000a */
[----:B------:R-:W-:Y:S01]  /*13930*/  MOV R4, RZ ;  /* 0x000000ff00047202 */ /* 0x000fe20000000f00 */
[----:B------:R-:W-:Y:S01]  /*13940*/  IMAD.MOV.U32 R5, RZ, RZ, 0x1c1f ;  /* 0x00001c1fff057424 */ /* 0x000fe200078e00ff */
[----:B------:R-:W-:Y:S02]  /*13950*/  MOV R0, 0x13970 ;  /* 0x0001397000007802 */ /* 0x000fe40000000f00 */
[----:B-12---:R-:W-:Y:S05]  /*13960*/  CALL.REL.NOINC `($__internal_97_$__cuda_sm70_shflsync_idx_p) ;  /* 0x00000a5000007944 */ /* 0x006fea0003c00000 */
[----:B-12---:R-:W-:Y:S05]  /*13970*/  BRA `(.L_x_4899) ;  /* 0xffffbdd000007947 */ /* 0x006fea000383ffff */
.L_x_4842:
[----:B----4-:R-:W-:Y:S01]  /*13980*/  IMAD.MOV.U32 R7, RZ, RZ, R3 ;  /* 0x000000ffff077224 */ /* 0x010fe200078e0003 */
[----:B------:R-:W-:Y:S01]  /*13990*/  MOV R4, 0x1 ;  /* 0x0000000100047802 */ /* 0x000fe20000000f00 */
[----:B------:R-:W-:Y:S01]  /*139a0*/  IMAD.MOV.U32 R5, RZ, RZ, 0x1c1f ;  /* 0x00001c1fff057424 */ /* 0x000fe200078e00ff */
[----:B------:R-:W-:-:S02]  /*139b0*/  MOV R0, 0x139d0 ;  /* 0x000139d000007802 */ /* 0x000fc40000000f00 */
[----:B-123--:R-:W-:Y:S05]  /*139c0*/  CALL.REL.NOINC `($__internal_97_$__cuda_sm70_shflsync_idx_p) ;  /* 0x000009f000007944 */ /* 0x00efea0003c00000 */
[----:B--2---:R-:W-:Y:S01]  /*139d0*/  IMAD.MOV.U32 R3, RZ, RZ, R5 ;  /* 0x000000ffff037224 */ /* 0x004fe200078e0005 */
[----:B-1----:R-:W-:Y:S01]  /*139e0*/  MOV R4, 0x1 ;  /* 0x0000000100047802 */ /* 0x002fe20000000f00 */
[----:B------:R-:W-:Y:S01]  /*139f0*/  IMAD.MOV.U32 R7, RZ, RZ, R10 ;  /* 0x000000ffff077224 */ /* 0x000fe200078e000a */
[----:B------:R-:W-:-:S02]  /*13a00*/  MOV R5, 0x1c1f ;  /* 0x00001c1f00057802 */ /* 0x000fc40000000f00 */
[----:B------:R-:W-:Y:S02]  /*13a10*/  MOV R0, 0x13a30 ;  /* 0x00013a3000007802 */ /* 0x000fe40000000f00 */
[----:B------:R-:W-:Y:S05]  /*13a20*/  CALL.REL.NOINC `($__internal_97_$__cuda_sm70_shflsync_idx_p) ;  /* 0x0000099000007944 */ /* 0x000fea0003c00000 */
[----:B-12---:R-:W-:Y:S05]  /*13a30*/  BRA `(.L_x_4900) ;  /* 0xffffca0000007947 */ /* 0x006fea000383ffff */
.L_x_4846:
[----:B------:R-:W-:Y:S01]  /*13a40*/  IMAD.MOV.U32 R7, RZ, RZ, R11 ;  /* 0x000000ffff077224 */ /* 0x000fe200078e000b */
[----:B------:R-:W-:Y:S01]  /*13a50*/  MOV R4, RZ ;  /* 0x000000ff00047202 */ /* 0x000fe20000000f00 */
[----:B------:R-:W-:Y:S01]  /*13a60*/  IMAD.MOV.U32 R5, RZ, RZ, 0x181f ;  /* 0x0000181fff057424 */ /* 0x000fe200078e00ff */
[----:B------:R-:W-:Y:S02]  /*13a70*/  MOV R0, 0x13a90 ;  /* 0x00013a9000007802 */ /* 0x000fe40000000f00 */
[----:B------:R-:W-:Y:S05]  /*13a80*/  CALL.REL.NOINC `($__internal_97_$__cuda_sm70_shflsync_idx_p) ;  /* 0x0000093000007944 */ /* 0x000fea0003c00000 */
[----:B--2---:R-:W-:Y:S01]  /*13a90*/  MOV R12, R5 ;  /* 0x00000005000c7202 */ /* 0x004fe20000000f00 */
[----:B-1----:R-:W-:Y:S05]  /*13aa0*/  BRA `(.L_x_4901) ;  /* 0xffffddc000007947 */ /* 0x002fea000383ffff */
.L_x_4847:
[----:B------:R-:W-:Y:S01]  /*13ab0*/  IMAD.MOV.U32 R7, RZ, RZ, R10 ;  /* 0x000000ffff077224 */ /* 0x000fe200078e000a */
[----:B------:R-:W-:Y:S01]  /*13ac0*/  MOV R4, RZ ;  /* 0x000000ff00047202 */ /* 0x000fe20000000f00 */
[----:B------:R-:W-:Y:S01]  /*13ad0*/  IMAD.MOV.U32 R5, RZ, RZ, 0x181f ;  /* 0x0000181fff057424 */ /* 0x000fe200078e00ff */
[----:B------:R-:W-:Y:S02]  /*13ae0*/  MOV R0, 0x13b00 ;  /* 0x00013b0000007802 */ /* 0x000fe40000000f00 */
[----:B-12---:R-:W-:Y:S05]  /*13af0*/  CALL.REL.NOINC `($__internal_97_$__cuda_sm70_shflsync_idx_p) ;  /* 0x000008c000007944 */ /* 0x006fea0003c00000 */
[----:B-12---:R-:W-:Y:S05]  /*13b00*/  BRA `(.L_x_4902) ;  /* 0xffffdd8000007947 */ /* 0x006fea000383ffff */
.L_x_4850:
        /* <DEDUP_REMOVED lines=12> */
.L_x_4853:
[----:B--2---:R-:W-:Y:S01]  /*13bd0*/  IMAD.MOV.U32 R7, RZ, RZ, R11 ;  /* 0x000000ffff077224 */ /* 0x004fe200078e000b */
[----:B------:R-:W-:Y:S01]  /*13be0*/  MOV R4, 0x2 ;  /* 0x0000000200047802 */ /* 0x000fe20000000f00 */
[----:B------:R-:W-:Y:S01]  /*13bf0*/  IMAD.MOV.U32 R5, RZ, RZ, 0x181f ;  /* 0x0000181fff057424 */ /* 0x000fe200078e00ff */
[----:B------:R-:W-:Y:S02]  /*13c00*/  MOV R0, 0x13c20 ;  /* 0x00013c2000007802 */ /* 0x000fe40000000f00 */
[----:B-1-3--:R-:W-:Y:S05]  /*13c10*/  CALL.REL.NOINC `($__internal_97_$__cuda_sm70_shflsync_idx_p) ;  /* 0x000007a000007944 */ /* 0x00afea0003c00000 */
[----:B--2---:R-:W-:Y:S01]  /*13c20*/  MOV R3, R5 ;  /* 0x0000000500037202 */ /* 0x004fe20000000f00 */
[----:B-1----:R-:W-:Y:S05]  /*13c30*/  BRA `(.L_x_4904) ;  /* 0xffffdf6000007947 */ /* 0x002fea000383ffff */
.L_x_4854:
[----:B--2---:R-:W-:Y:S01]  /*13c40*/  IMAD.MOV.U32 R7, RZ, RZ, R10 ;  /* 0x000000ffff077224 */ /* 0x004fe200078e000a */
[----:B------:R-:W-:Y:S01]  /*13c50*/  MOV R4, 0x2 ;  /* 0x0000000200047802 */ /* 0x000fe20000000f00 */
[----:B------:R-:W-:Y:S01]  /*13c60*/  IMAD.MOV.U32 R5, RZ, RZ, 0x181f ;  /* 0x0000181fff057424 */ /* 0x000fe200078e00ff */
[----:B------:R-:W-:Y:S02]  /*13c70*/  MOV R0, 0x13c90 ;  /* 0x00013c9000007802 */ /* 0x000fe40000000f00 */
[----:B-1-34-:R-:W-:Y:S05]  /*13c80*/  CALL.REL.NOINC `($__internal_97_$__cuda_sm70_shflsync_idx_p) ;  /* 0x0000073000007944 */ /* 0x01afea0003c00000 */
[----:B-12---:R-:W-:Y:S05]  /*13c90*/  BRA `(.L_x_4905) ;  /* 0xffffdf2000007947 */ /* 0x006fea000383ffff */
.L_x_4857:
        /* <DEDUP_REMOVED lines=12> */
.L_x_4859:
[----:B------:R-:W-:Y:S01]  /*13d60*/  IMAD.MOV.U32 R7, RZ, RZ, R2 ;  /* 0x000000ffff077224 */ /* 0x000fe200078e0002 */
[----:B------:R-:W-:Y:S01]  /*13d70*/  MOV R4, RZ ;  /* 0x000000ff00047202 */ /* 0x000fe20000000f00 */
[----:B------:R-:W-:Y:S01]  /*13d80*/  IMAD.MOV.U32 R5, RZ, RZ, 0x1f ;  /* 0x0000001fff057424 */ /* 0x000fe200078e00ff */
[----:B------:R-:W-:Y:S02]  /*13d90*/  MOV R0, 0x13db0 ;  /* 0x00013db000007802 */ /* 0x000fe40000000f00 */
[----:B------:R-:W-:Y:S05]  /*13da0*/  CALL.REL.NOINC `($__internal_97_$__cuda_sm70_shflsync_idx_p) ;  /* 0x0000061000007944 */ /* 0x000fea0003c00000 */
[----:B--2---:R-:W-:Y:S01]  /*13db0*/  MOV R3, R5 ;  /* 0x0000000500037202 */ /* 0x004fe20000000f00 */
[----:B-1----:R-:W-:Y:S05]  /*13dc0*/  BRA `(.L_x_4907) ;  /* 0xffffe19000007947 */ /* 0x002fea000383ffff */
.L_x_4860:
[----:B------:R-:W-:Y:S01]  /*13dd0*/  IMAD.MOV.U32 R7, RZ, RZ, R2 ;  /* 0x000000ffff077224 */ /* 0x000fe200078e0002 */
[----:B------:R-:W-:Y:S01]  /*13de0*/  MOV R4, 0x1 ;  /* 0x0000000100047802 */ /* 0x000fe20000000f00 */
[----:B------:R-:W-:Y:S01]  /*13df0*/  IMAD.MOV.U32 R5, RZ, RZ, 0x1f ;  /* 0x0000001fff057424 */ /* 0x000fe200078e00ff */
[----:B------:R-:W-:Y:S02]  /*13e00*/  MOV R0, 0x13e20 ;  /* 0x00013e2000007802 */ /* 0x000fe40000000f00 */
[----:B-12---:R-:W-:Y:S05]  /*13e10*/  CALL.REL.NOINC `($__internal_97_$__cuda_sm70_shflsync_idx_p) ;  /* 0x000005a000007944 */ /* 0x006fea0003c00000 */
[----:B--2---:R-:W-:Y:S01]  /*13e20*/  MOV R2, R5 ;  /* 0x0000000500027202 */ /* 0x004fe20000000f00 */
[----:B-1----:R-:W-:Y:S05]  /*13e30*/  BRA `(.L_x_4908) ;  /* 0xffffe14000007947 */ /* 0x002fea000383ffff */
.L_x_4861:
[----:B------:R-:W-:Y:S02]  /*13e40*/  MOV R4, 0x1 ;  /* 0x0000000100047802 */ /* 0x000fe40000000f00 */
[----:B------:R-:W-:-:S02]  /*13e50*/  MOV R0, 0x13e70 ;  /* 0x00013e7000007802 */ /* 0x000fc40000000f00 */
[----:B-12---:R-:W-:Y:S05]  /*13e60*/  CALL.REL.NOINC `($__internal_98_$__cuda_sm70_shflsync_up_p) ;  /* 0x000005a000007944 */ /* 0x006fea0003c00000 */
[----:B-12---:R-:W-:Y:S05]  /*13e70*/  BRA `(.L_x_4909) ;  /* 0xffffe22000007947 */ /* 0x006fea000383ffff */
.L_x_4862:
[----:B------:R-:W-:Y:S02]  /*13e80*/  MOV R4, 0x2 ;  /* 0x0000000200047802 */ /* 0x000fe40000000f00 */
[----:B------:R-:W-:-:S02]  /*13e90*/  MOV R0, 0x13eb0 ;  /* 0x00013eb000007802 */ /* 0x000fc40000000f00 */
[----:B-12---:R-:W-:Y:S05]  /*13ea0*/  CALL.REL.NOINC `($__internal_98_$__cuda_sm70_shflsync_up_p) ;  /* 0x0000056000007944 */ /* 0x006fea0003c00000 */
        /* <DEDUP_REMOVED lines=23> */
.L_x_4866:
[----:B---3--:R-:W-:Y:S01]  /*14020*/  IMAD.MOV.U32 R13, RZ, RZ, R2 ;  /* 0x000000ffff0d7224 */ /* 0x008fe200078e0002 */
[----:B------:R-:W-:-:S02]  /*14030*/  MOV R4, 0x1 ;  /* 0x0000000100047802 */ /* 0x000fc40000000f00 */
[----:B------:R-:W-:Y:S02]  /*14040*/  MOV R0, 0x14060 ;  /* 0x0001406000007802 */ /* 0x000fe40000000f00 */
[----:B------:R-:W-:Y:S05]  /*14050*/  CALL.REL.NOINC `($__internal_98_$__cuda_sm70_shflsync_up_p) ;  /* 0x000003b000007944 */ /* 0x000fea0003c00000 */
[----:B-12---:R-:W-:Y:S05]  /*14060*/  BRA `(.L_x_4911) ;  /* 0xffffe28000007947 */ /* 0x006fea000383ffff */
.L_x_4867:
[----:B---3--:R-:W-:Y:S01]  /*14070*/  IMAD.MOV.U32 R13, RZ, RZ, R2 ;  /* 0x000000ffff0d7224 */ /* 0x008fe200078e0002 */
[----:B------:R-:W-:Y:S02]  /*14080*/  MOV R4, 0x2 ;  /* 0x0000000200047802 */ /* 0x000fe40000000f00 */
[----:B------:R-:W-:Y:S02]  /*14090*/  MOV R0, 0x140b0 ;  /* 0x000140b000007802 */ /* 0x000fe40000000f00 */
[----:B------:R-:W-:Y:S05]  /*140a0*/  CALL.REL.NOINC `($__internal_98_$__cuda_sm70_shflsync_up_p) ;  /* 0x0000036000007944 */ /* 0x000fea0003c00000 */
[----:B-12---:R-:W-:Y:S01]  /*140b0*/  SEL R13, R4, RZ, P1 ;  /* 0x000000ff040d7207 */ /* 0x006fe20000800000 */
[----:B------:R-:W-:Y:S01]  /*140c0*/  IMAD.MOV.U32 R4, RZ, RZ, 0x4 ;  /* 0x00000004ff047424 */ /* 0x000fe200078e00ff */
[----:B------:R-:W-:-:S03]  /*140d0*/  MOV R0, 0x14100 ;  /* 0x0001410000007802 */ /* 0x000fc60000000f00 */
[----:B------:R-:W-:Y:S02]  /*140e0*/  IMAD.IADD R13, R2, 0x1, R13 ;  /* 0x00000001020d7824 */ /* 0x000fe400078e020d */
        /* <DEDUP_REMOVED lines=19> */
.L_x_4869:
[----:B------:R-:W-:Y:S02]  /*14220*/  SEL R2, RZ, 0x1, P0 ;  /* 0x00000001ff027807 */ /* 0x000fe40000000000 */
[----:B------:R-:W-:-:S02]  /*14230*/  MOV R0, 0x14250 ;  /* 0x0001425000007802 */ /* 0x000fc40000000f00 */
[----:B---3--:R-:W-:Y:S05]  /*14240*/  CALL.REL.NOINC `($__internal_99_$__cuda_sm70_votesync_ballot) ;  /* 0x0000021000007944 */ /* 0x008fea0003c00000 */
[----:B------:R-:W-:Y:S05]  /*14250*/  BRA `(.L_x_4913) ;  /* 0xffffe22000007947 */ /* 0x000fea000383ffff */
.L_x_4870:
[----:B------:R-:W-:Y:S01]  /*14260*/  IMAD.MOV.U32 R7, RZ, RZ, R237 ;  /* 0x000000ffff077224 */ /* 0x000fe200078e00ed */
[----:B------:R-:W-:-:S02]  /*14270*/  MOV R5, 0x1f ;  /* 0x0000001f00057802 */ /* 0x000fc40000000f00 */
[----:B------:R-:W-:Y:S02]  /*14280*/  MOV R0, 0x142a0 ;  /* 0x000142a000007802 */ /* 0x000fe40000000f00 */
[----:B---3--:R-:W-:Y:S05]  /*14290*/  CALL.REL.NOINC `($__internal_97_$__cuda_sm70_shflsync_idx_p) ;  /* 0x0000012000007944 */ /* 0x008fea0003c00000 */
[----:B--2---:R-:W-:Y:S01]  /*142a0*/  IMAD.MOV.U32 R237, RZ, RZ, R5 ;  /* 0x000000ffffed7224 */ /* 0x004fe200078e0005 */
[----:B-1----:R-:W-:Y:S01]  /*142b0*/  MOV R7, R12 ;  /* 0x0000000c00077202 */ /* 0x002fe20000000f00 */
[----:B------:R-:W-:Y:S01]  /*142c0*/  IMAD.MOV.U32 R5, RZ, RZ, 0x1f ;  /* 0x0000001fff057424 */ /* 0x000fe200078e00ff */
[----:B------:R-:W-:Y:S02]  /*142d0*/  MOV R0, 0x142f0 ;  /* 0x000142f000007802 */ /* 0x000fe40000000f00 */
[----:B------:R-:W-:Y:S05]  /*142e0*/  CALL.REL.NOINC `($__internal_97_$__cuda_sm70_shflsync_idx_p) ;  /* 0x000000d000007944 */ /* 0x000fea0003c00000 */
[----:B--2---:R-:W-:Y:S01]  /*142f0*/  MOV R2, R5 ;  /* 0x0000000500027202 */ /* 0x004fe20000000f00 */
[----:B-1----:R-:W-:Y:S05]  /*14300*/  BRA `(.L_x_4914) ;  /* 0xffffe1c000007947 */ /* 0x002fea000383ffff */
.L_x_4873:
[----:B------:R-:W-:Y:S01]  /*14310*/  IMAD.MOV.U32 R7, RZ, RZ, R13 ;  /* 0x000000ffff077224 */ /* 0x000fe200078e000d */
[----:B------:R-:W-:Y:S02]  /*14320*/  MOV R5, 0x1f ;  /* 0x0000001f00057802 */ /* 0x000fe40000000f00 */
[----:B------:R-:W-:Y:S02]  /*14330*/  MOV R0, 0x14350 ;  /* 0x0001435000007802 */ /* 0x000fe40000000f00 */
[----:B--234-:R-:W-:Y:S05]  /*14340*/  CALL.REL.NOINC `($__internal_97_$__cuda_sm70_shflsync_idx_p) ;  /* 0x0000007000007944 */ /* 0x01cfea0003c00000 */
[----:B--2---:R-:W-:Y:S01]  /*14350*/  MOV R15, R5 ;  /* 0x00000005000f7202 */ /* 0x004fe20000000f00 */
[----:B-1----:R-:W-:Y:S05]  /*14360*/  BRA `(.L_x_4872) ;  /* 0xffffe1c000007947 */ /* 0x002fea000383ffff */
        .weak           $__internal_96_$__cuda_sm70_shflsync_bfly_p
        .type           $__internal_96_$__cuda_sm70_shflsync_bfly_p,@function
        .size           $__internal_96_$__cuda_sm70_shflsync_bfly_p,($__internal_97_$__cuda_sm70_shflsync_idx_p - $__internal_96_$__cuda_sm70_shflsync_bfly_p)
$__internal_96_$__cuda_sm70_shflsync_bfly_p:
[----:B------:R-:W-:Y:S01]  /*14370*/  MOV R12, R6 ;  /* 0x00000006000c7202 */ /* 0x000fe20000000f00 */
[----:B------:R-:W-:Y:S04]  /*14380*/  WARPSYNC R3 ;  /* 0x0000000300007348 */ /* 0x000fe80003800000 */
[----:B------:R-:W-:Y:S01]  /*14390*/  MOV R13, 0x0 ;  /* 0x00000000000d7802 */ /* 0x000fe20000000f00 */
[----:B------:R1:W2:Y:S03]  /*143a0*/  SHFL.BFLY PT, R5, R8, R5, R4 ;  /* 0x0c00000508057389 */ /* 0x0002a600000e0004 */
[----:B------:R-:W-:Y:S05]  /*143b0*/  RET.REL.NODEC R12 `(_ZN7cutlass13device_kernelIN5flash19enable_sm80_to_sm89INS1_16FlashAttnFwdSm80INS1_25CollectiveMainloopFwdSm80ILi8ELi1ELb0EN4cute5tupleIJNS5_1CILi128EEENS7_ILi64EEENS7_ILi256EEEEEELi256ENS_10bfloat16_tEfNS_4arch4Sm80ELb1ELb0ELb0ELb1ELb0ELb0ELb1ELb1EEENS1_21CollectiveEpilogueFwdINS6_IJS8_SA_S9_EEENS6_IJNS7_ILi1EEESI_SI_EEESC_SE_Li256ELb1ELb1ELb1ELb0EEENS1_36VarlenDynamicPersistentTileSchedulerILi128ELi64ELi256ELi256ELb1ELb1ELb0ELb1ELb1ELb1EEEEEEEEEvNT_6ParamsE) ;  /* 0xfffebc400c007950 */ /* 0x000fea0003c3ffff */
        .weak           $__internal_97_$__cuda_sm70_shflsync_idx_p
        .type           $__internal_97_$__cuda_sm70_shflsync_idx_p,@function
        .size           $__internal_97_$__cuda_sm70_shflsync_idx_p,($__internal_98_$__cuda_sm70_shflsync_up_p - $__internal_97_$__cuda_sm70_shflsync_idx_p)
$__internal_97_$__cuda_sm70_shflsync_idx_p:
[----:B------:R-:W-:Y:S01]  /*143c0*/  MOV R8, R0 ;  /* 0x0000000000087202 */ /* 0x000fe20000000f00 */
[----:B------:R-:W-:Y:S04]  /*143d0*/  WARPSYNC R240 ;  /* 0x000000f000007348 */ /* 0x000fe80003800000 */
[----:B------:R-:W-:Y:S01]  /*143e0*/  MOV R9, 0x0 ;  /* 0x0000000000097802 */ /* 0x000fe20000000f00 */
[----:B------:R1:W2:Y:S03]  /*143f0*/  SHFL.IDX PT, R5, R7, R4, R5 ;  /* 0x0000000407057389 */ /* 0x0002a600000e0005 */
[----:B------:R-:W-:Y:S05]  /*14400*/  RET.REL.NODEC R8 `(_ZN7cutlass13device_kernelIN5flash19enable_sm80_to_sm89INS1_16FlashAttnFwdSm80INS1_25CollectiveMainloopFwdSm80ILi8ELi1ELb0EN4cute5tupleIJNS5_1CILi128EEENS7_ILi64EEENS7_ILi256EEEEEELi256ENS_10bfloat16_tEfNS_4arch4Sm80ELb1ELb0ELb0ELb1ELb0ELb0ELb1ELb1EEENS1_21CollectiveEpilogueFwdINS6_IJS8_SA_S9_EEENS6_IJNS7_ILi1EEESI_SI_EEESC_SE_Li256ELb1ELb1ELb1ELb0EEENS1_36VarlenDynamicPersistentTileSchedulerILi128ELi64ELi256ELi256ELb1ELb1ELb0ELb1ELb1ELb1EEEEEEEEEvNT_6ParamsE) ;  /* 0xfffebbf008007950 */ /* 0x000fea0003c3ffff */
        .weak           $__internal_98_$__cuda_sm70_shflsync_up_p
        .type           $__internal_98_$__cuda_sm70_shflsync_up_p,@function
        .size           $__internal_98_$__cuda_sm70_shflsync_up_p,($__internal_99_$__cuda_sm70_votesync_ballot - $__internal_98_$__cuda_sm70_shflsync_up_p)
$__internal_98_$__cuda_sm70_shflsync_up_p:
[----:B------:R-:W-:Y:S01]  /*14410*/  MOV R6, R0 ;  /* 0x0000000000067202 */ /* 0x000fe20000000f00 */
[----:B------:R-:W-:Y:S04]  /*14420*/  WARPSYNC R244 ;  /* 0x000000f400007348 */ /* 0x000fe80003800000 */
[----:B------:R-:W-:Y:S01]  /*14430*/  MOV R7, 0x0 ;  /* 0x0000000000077802 */ /* 0x000fe20000000f00 */
[----:B------:R1:W2:Y:S03]  /*14440*/  SHFL.UP PT, R4, R13, R4, R245 ;  /* 0x040000040d047389 */ /* 0x0002a600000e00f5 */
[----:B------:R-:W-:Y:S05]  /*14450*/  RET.REL.NODEC R6 `(_ZN7cutlass13device_kernelIN5flash19enable_sm80_to_sm89INS1_16FlashAttnFwdSm80INS1_25CollectiveMainloopFwdSm80ILi8ELi1ELb0EN4cute5tupleIJNS5_1CILi128EEENS7_ILi64EEENS7_ILi256EEEEEELi256ENS_10bfloat16_tEfNS_4arch4Sm80ELb1ELb0ELb0ELb1ELb0ELb0ELb1ELb1EEENS1_21CollectiveEpilogueFwdINS6_IJS8_SA_S9_EEENS6_IJNS7_ILi1EEESI_SI_EEESC_SE_Li256ELb1ELb1ELb1ELb0EEENS1_36VarlenDynamicPersistentTileSchedulerILi128ELi64ELi256ELi256ELb1ELb1ELb0ELb1ELb1ELb1EEEEEEEEEvNT_6ParamsE) ;  /* 0xfffebba006007950 */ /* 0x000fea0003c3ffff */
        .weak           $__internal_99_$__cuda_sm70_votesync_ballot
        .type           $__internal_99_$__cuda_sm70_votesync_ballot,@function
        .size           $__internal_99_$__cuda_sm70_votesync_ballot,(.L_x_5300 - $__internal_99_$__cuda_sm70_votesync_ballot)
$__internal_99_$__cuda_sm70_votesync_ballot:
[----:B------:R-:W-:Y:S01]  /*14460*/  ISETP.NE.U32.AND P0, PT, R2, 0x1, PT ;  /* 0x000000010200780c */ /* 0x000fe20003f05070 */
[----:B------:R-:W-:Y:S01]  /*14470*/  IMAD.MOV.U32 R4, RZ, RZ, R0 ;  /* 0x000000ffff047224 */ /* 0x000fe200078e0000 */
[----:B------:R-:W-:Y:S04]  /*14480*/  WARPSYNC R235 ;  /* 0x000000eb00007348 */ /* 0x000fe80003800000 */
[----:B------:R-:W-:-:S07]  /*14490*/  IMAD.MOV.U32 R5, RZ, RZ, 0x0 ;  /* 0x00000000ff057424 */ /* 0x000fce00078e00ff */
[----:B------:R-:W-:-:S04]  /*144a0*/  VOTE.ANY R2, PT, !P0 ;  /* 0x0000000000027806 */ /* 0x000fc800040e0100 */
[----:B------:R-:W-:Y:S01]  /*144b0*/  LOP3.LUT R11, R2, R235, RZ, 0xc0, !PT ;  /* 0x000000eb020b7212 */ /* 0x000fe200078ec0ff */
[----:B------:R-:W-:Y:S06]  /*144c0*/  RET.REL.NODEC R4 `(_ZN7cutlass13device_kernelIN5flash19enable_sm80_to_sm89INS1_16FlashAttnFwdSm80INS1_25CollectiveMainloopFwdSm80ILi8ELi1ELb0EN4cute5tupleIJNS5_1CILi128EEENS7_ILi64EEENS7_ILi256EEEEEELi256ENS_10bfloat16_tEfNS_4arch4Sm80ELb1ELb0ELb0ELb1ELb0ELb0ELb1ELb1EEENS1_21CollectiveEpilogueFwdINS6_IJS8_SA_S9_EEENS6_IJNS7_ILi1EEESI_SI_EEESC_SE_Li256ELb1ELb1ELb1ELb0EEENS1_36VarlenDynamicPersistentTileSchedulerILi128ELi64ELi256ELi256ELb1ELb1ELb0ELb1ELb1ELb1EEEEEEEEEvNT_6ParamsE) ;  /* 0xfffebb3004007950 */ /* 0x000fec0003c3ffff */
.L_x_4915:
        /* <DEDUP_REMOVED lines=11> */
.L_x_5300:


//--------------------- .text._ZN7cutlass13device_kernelIN5flash19enable_sm80_to_sm89INS1_16FlashAttnFwdSm80INS1_25CollectiveMainloopFwdSm80ILi8ELi1ELb0EN4cute5tupleIJNS5_1CILi128EEENS7_ILi48EEENS7_ILi256EEEEEELi256ENS_10bfloat16_tEfNS_4arch4Sm80ELb1ELb0ELb0ELb1ELb0ELb1ELb1ELb1EEENS1_21CollectiveEpilogueFwdINS6_IJS8_SA_S9_EEENS6_IJNS7_ILi1EEESI_SI_EEESC_SE_Li256ELb1ELb1ELb1ELb0EEENS1_36VarlenDynamicPersistentTileSchedulerILi128ELi48ELi256ELi256ELb1ELb1ELb0ELb1ELb1ELb1EEEEEEEEEvNT_6ParamsE --------------------------
	.section	.text._ZN7cutlass13device_kernelIN5flash19enable_sm80_to_sm89INS1_16FlashAttnFwdSm80INS1_25CollectiveMainloopFwdSm80ILi8ELi1ELb0EN4cute5tupleIJNS5_1CILi128EEENS7_ILi48EEENS7_ILi256EEEEEELi256ENS_10bfloat16_tEfNS_4arch4Sm80ELb1ELb0ELb0ELb1ELb0ELb1ELb1ELb1EEENS1_21CollectiveEpilogueFwdINS6_IJS8_SA_S9_EEENS6_IJNS7_ILi1EEESI_SI_EEESC_SE_Li256ELb1ELb1ELb1ELb0EEENS1_36VarlenDynamicPersistentTileSchedulerILi128ELi48ELi256ELi256ELb1ELb1ELb0ELb1ELb1ELb1EEEEEEEEEvNT_6ParamsE,"ax",@progbits
	.sectioninfo	@"SHI_REGISTERS=255"
	.align	128
.text._ZN7cutlass13device_kernelIN5flash19enable_sm80_to_sm89INS1_16FlashAttnFwdSm80INS1_25CollectiveMainloopFwdSm80ILi8ELi1ELb0EN4cute5tupleIJNS5_1CILi128EEENS7_ILi48EEENS7_ILi256EEEEEELi256ENS_10bfloat16_tEfNS_4arch4Sm80ELb1ELb0ELb0ELb1ELb0ELb1ELb1ELb1EEENS1_21CollectiveEpilogueFwdINS6_IJS8_SA_S9_EEENS6_IJNS7_ILi1EEESI_SI_EEESC_SE_Li256ELb1ELb1ELb1ELb0EEENS1_36VarlenDynamicPersistentTileSchedulerILi128ELi48ELi256ELi256ELb1ELb1ELb0ELb1ELb1ELb1EEEEEEEEEvNT_6ParamsE:
        .type           _ZN7cutlass13device_kernelIN5flash19enable_sm80_to_sm89INS1_16FlashAttnFwdSm80INS1_25CollectiveMainloopFwdSm80ILi8ELi1ELb0EN4cute5tupleIJNS5_1CILi128EEENS7_ILi48EEENS7_ILi256EEEEEELi256ENS_10bfloat16_tEfNS_4arch4Sm80ELb1ELb0ELb0ELb1ELb0ELb1ELb1ELb1EEENS1_21CollectiveEpilogueFwdINS6_IJS8_SA_S9_EEENS6_IJNS7_ILi1EEESI_SI_EEESC_SE_Li256ELb1ELb1ELb1ELb0EEENS1_36VarlenDynamicPersistentTileSchedulerILi128ELi48ELi256ELi256ELb1ELb1ELb0ELb1ELb1ELb1EEEEEEEEEvNT_6ParamsE,@function
        .size           _ZN7cutlass13device_kernelIN5flash19enable_sm80_to_sm89INS1_16FlashAttnFwdSm80INS1_25CollectiveMainloopFwdSm80ILi8ELi1ELb0EN4cute5tupleIJNS5_1CILi128EEENS7_ILi48EEENS7_ILi256EEEEEELi256ENS_10bfloat16_tEfNS_4arch4Sm80ELb1ELb0ELb0ELb1ELb0ELb1ELb1ELb1EEENS1_21CollectiveEpilogueFwdINS6_IJS8_SA_S9_EEENS6_IJNS7_ILi1EEESI_SI_EEESC_SE_Li256ELb1ELb1ELb1ELb0EEENS1_36VarlenDynamicPersistentTileSchedulerILi128ELi48ELi256ELi256ELb1ELb1ELb0ELb1ELb1ELb1EEEEEEEEEvNT_6ParamsE,(.L_x_5305 - _ZN7cutlass13device_kernelIN5flash19enable_sm80_to_sm89INS1_16FlashAttnFwdSm80INS1_25CollectiveMainloopFwdSm80ILi8ELi1ELb0EN4cute5tupleIJNS5_1CILi128EEENS7_ILi48EEENS7_ILi256EEEEEELi256ENS_10bfloat16_tEfNS_4arch4Sm80ELb1ELb0ELb0ELb1ELb0ELb1ELb1ELb1EEENS1_21CollectiveEpilogueFwdINS6_IJS8_SA_S9_EEENS6_IJNS7_ILi1EEESI_SI_EEESC_SE_Li256ELb1ELb1ELb1ELb0EEENS1_36VarlenDynamicPersistentTileSchedulerILi128ELi48ELi256ELi256ELb1ELb1ELb0ELb1ELb1ELb1EEEEEEEEEvNT_6ParamsE)
        .other          _ZN7cutlass13device_kernelIN5flash19enable_sm80_to_sm89INS1_16FlashAttnFwdSm80INS1_25CollectiveMainloopFwdSm80ILi8ELi1ELb0EN4cute5tupleIJNS5_1CILi128EEENS7_ILi48EEENS7_ILi256EEEEEELi256ENS_10bfloat16_tEfNS_4arch4Sm80ELb1ELb0ELb0ELb1ELb0ELb1ELb1ELb1EEENS1_21CollectiveEpilogueFwdINS6_IJS8_SA_S9_EEENS6_IJNS7_ILi1EEESI_SI_EEESC_SE_Li256ELb1ELb1ELb1ELb0EEENS1_36VarlenDynamicPersistentTileSchedulerILi128ELi48ELi256ELi256ELb1ELb1ELb0ELb1ELb1ELb1EEEEEEEEEvNT_6ParamsE,@"STO_CUDA_ENTRY STV_DEFAULT"
_ZN7cutlass13device_kernelIN5flash19enable_sm80_to_sm89INS1_16FlashAttnFwdSm80INS1_25CollectiveMainloopFwdSm80ILi8ELi1ELb0EN4cute5tupleIJNS5_1CILi128EEENS7_ILi48EEENS7_ILi256EEEEEELi256ENS_10bfloat16_tEfNS_4arch4Sm80ELb1ELb0ELb0ELb1ELb0ELb1ELb1ELb1EEENS1_21CollectiveEpilogueFwdINS6_IJS8_SA_S9_EEENS6_IJNS7_ILi1EEESI_SI_EEESC_SE_Li256ELb1ELb1ELb1ELb0EEENS1_36VarlenDynamicPersistentTileSchedulerILi128ELi48ELi256ELi256ELb1ELb1ELb0ELb1ELb1ELb1EEEEEEEEEvNT_6ParamsE:
        /* <DEDUP_REMOVED lines=55> */
.L_x_4921:
        /* <DEDUP_REMOVED lines=17> */
.L_x_5132:
        /* <DEDUP_REMOVED lines=16> */
.L_x_5133:
[----:B--2---:R-:W-:-:S05]  /*0580*/  IMAD R0, R0, c[0x0][0x538], RZ ;  /* 0x00014e0000007a24 */ /* 0x004fca00078e02ff */
[----:B------:R-:W-:-:S04]  /*0590*/  IADD3 R6, R0, R6, RZ ;  /* 0x0000000600067210 */ /* 0x000fc80007ffe0ff */
[----:B------:R-:W-:-:S13]  /*05a0*/  ISETP.GT.AND P0, PT, R6, UR4, PT ;  /* 0x0000000406007c0c */ /* 0x000fda000bf04270 */
[----:B-1----:R-:W-:Y:S05]  /*05b0*/  @!P0 BRA `(.L_x_4921) ;  /* 0xfffffdb000008947 */ /* 0x002fea000383ffff */
.L_x_4917:
[----:B------:R-:W-:-:S05]  /*05c0*/  IADD3 R12, -R0, R6, RZ ;  /* 0x00000006000c7210 */ /* 0x000fca0007ffe1ff */
[----:B------:R-:W-:-:S05]  /*05d0*/  IMAD R0, R4, c[0x0][0x538], R12 ;  /* 0x00014e0004007a24 */ /* 0x000fca00078e020c */
[----:B------:R-:W-:Y:S01]  /*05e0*/  ISETP.GT.AND P0, PT, R0, UR4, PT ;  /* 0x0000000400007c0c */ /* 0x000fe2000bf04270 */
[----:B------:R-:W-:-:S12]  /*05f0*/  BRA.DIV ~URZ, `(.L_x_4922) ;  /* 0x000213f27f007947 */ /* 0x000fd8000b800000 */
[----:B------:R-:W-:-:S04]  /*0600*/  VOTE.ANY R11, PT, !P0 ;  /* 0x00000000000b7806 */ /* 0x000fc800040e0100 */
.L_x_5134:
[----:B------:R-:W1:Y:S02]  /*0610*/  POPC R0, R11 ;  /* 0x0000000b00007309 */ /* 0x000e640000000000 */
[----:B-1----:R-:W-:-:S05]  /*0620*/  IADD3 R2, R0, R7, RZ ;  /* 0x0000000700027210 */ /* 0x002fca0007ffe0ff */
[----:B------:R1:W-:Y:S01]  /*0630*/  STL [R1+0xc], R2 ;  /* 0x00000c0201007387 */ /* 0x0003e20000100800 */
[----:B------:R-:W-:Y:S05]  /*0640*/  BRA.DIV ~URZ, `(.L_x_4923) ;  /* 0x000213f27f007947 */ /* 0x000fea000b800000 */
[----:B------:R2:W3:Y:S01]  /*0650*/  SHFL.IDX PT, R13, R10, R0, 0x1f ;  /* 0x00001f000a0d7589 */ /* 0x0004e200000e0000 */
[----:B------:R-:W-:-:S03]  /*0660*/  MOV R6, RZ ;  /* 0x000000ff00067202 */ /* 0x000fc60000000f00 */
[----:B------:R2:W4:Y:S04]  /*0670*/  SHFL.IDX PT, R10, R8, R0, 0x1f ;  /* 0x00001f00080a7589 */ /* 0x00052800000e0000 */
.L_x_5135:
[----:B------:R-:W-:Y:S01]  /*0680*/  ISETP.NE.AND P0, PT, R11, RZ, PT ;  /* 0x000000ff0b00720c */ /* 0x000fe20003f05270 */
[----:B------:R-:W-:-:S12]  /*0690*/  BSSY B0, `(.L_x_4924) ;  /* 0x0000005000007945 */ /* 0x000fd80003800000 */
[----:B------:R-:W-:Y:S05]  /*06a0*/  @!P0 BRA `(.L_x_4925) ;  /* 0x0000003000008947 */ /* 0x000fea0003800000 */
[----:B------:R-:W-:Y:S01]  /*06b0*/  IADD3 R5, R0, -0x1, RZ ;  /* 0xffffffff00057810 */ /* 0x000fe20007ffe0ff */
[----:B------:R-:W-:Y:S05]  /*06c0*/  BRA.DIV ~URZ, `(.L_x_4926) ;  /* 0x000214527f007947 */ /* 0x000fea000b800000 */
[----:B------:R1:W2:Y:S02]  /*06d0*/  SHFL.IDX PT, R6, R4, R5, 0x1f ;  /* 0x00001f0504067589 */ /* 0x0002a400000e0000 */
.L_x_4925:
[----:B------:R-:W-:Y:S05]  /*06e0*/  BSYNC B0 ;  /* 0x0000000000007941 */ /* 0x000fea0003800000 */
.L_x_4924:
        /* <DEDUP_REMOVED lines=69> */
.L_x_4928:
        /* <DEDUP_REMOVED lines=70> */
.L_x_4929:
[----:B------:R-:W-:Y:S05]  /*0fa0*/  BSYNC B0 ;  /* 0x0000000000007941 */ /* 0x000fea0003800000 */
.L_x_4927:
[----:B------:R-:W-:-:S04]  /*0fb0*/  LOP3.LUT R0, RZ, R0, RZ, 0x33, !PT ;  /* 0x00000000ff007212 */ /* 0x000fc800078e33ff */
[----:B------:R-:W-:-:S05]  /*0fc0*/  IADD3 R0, R0, R13, RZ ;  /* 0x0000000d00007210 */ /* 0x000fca0007ffe0ff */
[----:B------:R2:W-:Y:S01]  /*0fd0*/  STL [R1+0x4], R0 ;  /* 0x0000040001007387 */ /* 0x0005e20000100800 */
[----:B------:R-:W-:Y:S05]  /*0fe0*/  BRA `(.L_x_4930) ;  /* 0x0000006000007947 */ /* 0x000fea0003800000 */
.L_x_4918:
[----:B------:R-:W-:Y:S01]  /*0ff0*/  MOV R0, UR4 ;  /* 0x0000000400007c02 */ /* 0x000fe20008000f00 */
[----:B------:R-:W-:Y:S04]  /*1000*/  STL [R1+0x4], RZ ;  /* 0x000004ff01007387 */ /* 0x000fe80000100800 */
[----:B------:R-:W-:Y:S04]  /*1010*/  STL [R1+0x8], RZ ;  /* 0x000008ff01007387 */ /* 0x000fe80000100800 */
[----:B------:R1:W-:Y:S02]  /*1020*/  STL [R1], R0 ;  /* 0x0000000001007387 */ /* 0x0003e40000100800 */
[----:B-1----:R-:W-:-:S05]  /*1030*/  MOV R0, c[0x0][0x53c] ;  /* 0x00014f0000007a02 */ /* 0x002fca0000000f00 */
[----:B------:R1:W-:Y:S02]  /*1040*/  STL [R1+0xc], R0 ;  /* 0x00000c0001007387 */ /* 0x0003e40000100800 */
.L_x_4930:
        /* <DEDUP_REMOVED lines=8> */
.L_x_4916:
        /* <DEDUP_REMOVED lines=120> */
[--C-:B------:R-:W-:Y:S01]  /*1850*/  IMAD.IADD R8, R16, 0x1, R5.reuse ;  /* 0x0000000110087824 */ /* 0x100fe200078e0205 */
[----:B------:R-:W-:Y:S01]  /*1860*/  IADD3 R158, R156, 0x40, RZ ;  /* 0x000000409c9e7810 */ /* 0x000fe20007ffe0ff */
[----:B------:R-:W-:Y:S01]  /*1870*/  IMAD.IADD R197, R196, 0x1, R2 ;  /* 0x00000001c4c57824 */ /* 0x000fe200078e0202 */
[C---:B------:R-:W-:Y:S01]  /*1880*/  IADD3 R12, R231.reuse, 0x28, RZ ;  /* 0x00000028e70c7810 */ /* 0x040fe20007ffe0ff */
[----:B------:R-:W-:Y:S01]  /*1890*/  IMAD.IADD R193, R2, 0x1, R192 ;  /* 0x0000000102c17824 */ /* 0x000fe200078e02c0 */
[----:B------:R3:W-:Y:S01]  /*18a0*/  STL [R1+0x3c], R8 ;  /* 0x00003c0801007387 */ /* 0x0007e20000100800 */
[----:B------:R-:W-:Y:S01]  /*18b0*/  IMAD.IADD R2, R6, 0x1, R5 ;  /* 0x0000000106027824 */ /* 0x000fe200078e0205 */
[C---:B------:R-:W-:Y:S01]  /*18c0*/  IADD3 R10, R231.reuse, 0x38, RZ ;  /* 0x00000038e70a7810 */ /* 0x040fe20007ffe0ff */
[----:B------:R-:W-:Y:S01]  /*18d0*/  IMAD.IADD R152, R156, 0x1, R158 ;  /* 0x000000019c987824 */ /* 0x000fe200078e029e */
[----:B--2---:R-:W-:Y:S01]  /*18e0*/  IADD3 R9, R231, 0x40, RZ ;  /* 0x00000040e7097810 */ /* 0x004fe20007ffe0ff */
[----:B------:R-:W-:Y:S01]  /*18f0*/  IMAD.IADD R199, R196, 0x1, R0 ;  /* 0x00000001c4c77824 */ /* 0x000fe200078e0200 */
        /* <DEDUP_REMOVED lines=14> */
.L_x_5131:
        /* <DEDUP_REMOVED lines=49> */
.L_x_4931:
[----:B------:R-:W-:-:S04]  /*1cf0*/  ISETP.NE.U32.AND P0, PT, RZ, c[0x0][0x368], PT ;  /* 0x0000da00ff007a0c */ /* 0x000fc80003f05070 */
[----:B------:R-:W-:-:S13]  /*1d00*/  ISETP.NE.AND.EX P0, PT, RZ, c[0x0][0x36c], PT, P0 ;  /* 0x0000db00ff007a0c */ /* 0x000fda0003f05300 */
[----:B------:R-:W-:Y:S05]  /*1d10*/  @!P0 BRA `(.L_x_4932) ;  /* 0x0000004000008947 */ /* 0x000fea0003800000 */
[----:B-1----:R-:W-:-:S04]  /*1d20*/  LEA R4, P0, R252, c[0x0][0x368], 0x2 ;  /* 0x0000da00fc047a11 */ /* 0x002fc800078010ff */
[----:B------:R-:W-:-:S05]  /*1d30*/  LEA.HI.X R5, R252, c[0x0][0x36c], R15, 0x2, P0 ;  /* 0x0000db00fc057a11 */ /* 0x000fca00000f140f */
[----:B------:R1:W5:Y:S01]  /*1d40*/  LDG.E R11, [R4.64] ;  /* 0x00000006040b7981 */ /* 0x000362000c1e1900 */
[----:B------:R-:W-:Y:S05]  /*1d50*/  BRA `(.L_x_4933) ;  /* 0x0000005000007947 */ /* 0x000fea0003800000 */
.L_x_4932:
[----:B------:R-:W-:Y:S01]  /*1d60*/  MOV R11, c[0x0][0x1d0] ;  /* 0x00007400000b7a02 */ /* 0x000fe20000000f00 */
[----:B------:R-:W-:Y:S05]  /*1d70*/  @!P6 BRA `(.L_x_4933) ;  /* 0x000000300000e947 */ /* 0x000fea0003800000 */
[----:B------:R-:W2:Y:S04]  /*1d80*/  LDG.E R6, [R4.64] ;  /* 0x0000000604067981 */ /* 0x000ea8000c1e1900 */
[----:B-1----:R-:W2:Y:S02]  /*1d90*/  LDG.E R0, [R4.64+0x4] ;  /* 0x0000040604007981 */ /* 0x002ea4000c1e1900 */
[----:B--2---:R-:W-:Y:S02]  /*1da0*/  IADD3 R11, -R6, R0, RZ ;  /* 0x00000000060b7210 */ /* 0x004fe40007ffe1ff */
.L_x_4933:
        /* <DEDUP_REMOVED lines=78> */
.L_x_4935:
[----:B------:R-:W-:Y:S05]  /*2290*/  BSYNC B0 ;  /* 0x0000000000007941 */ /* 0x000fea0003800000 */
.L_x_4934:
        /* <DEDUP_REMOVED lines=60> */
[----:B------:R-:W-:Y:S01]  /*2660*/  IMAD R5, R20, c[0x0][0x24c], R4 ;  /* 0x0000930014057a24 */ /* 0x000fe200078e0204 */
        /* <DEDUP_REMOVED lines=10> */
[C---:B------:R-:W-:Y:S01]  /*2710*/  IMAD.SHL.U32 R185, R176.reuse, 0x20, RZ ;  /* 0x00000020b0b97824 */ /* 0x040fe200078e00ff */
        /* <DEDUP_REMOVED lines=26> */
[----:B------:R-:W-:Y:S02]  /*28c0*/  IMAD R17, R22, c[0x0][0x1e0], RZ ;  /* 0x0000780016117a24 */ /* 0x000fe400078e02ff */
[----:B------:R-:W-:Y:S01]  /*28d0*/  IMAD.WIDE.U32 R182, R218, c[0x0][0x1e0], RZ ;  /* 0x00007800dab67a25 */ /* 0x000fe200078e00ff */
[----:B------:R-:W-:Y:S01]  /*28e0*/  MOV R178, c[0x0][0x280] ;  /* 0x0000a00000b27a02 */ /* 0x000fe20000000f00 */
[----:B------:R-:W0:Y:S08]  /*28f0*/  LDGDEPBAR ;  /* 0x00000000000079af */ /* 0x000e300000000000 */
[----:B---3--:R-:W-:-:S05]  /*2900*/  @P0 IMAD.WIDE R2, R252, R14, c[0x0][0x340] ;  /* 0x0000d000fc020625 */ /* 0x008fca00078e020e */
[----:B------:R3:W4:Y:S01]  /*2910*/  @P0 LDG.E R6, [R2.64] ;  /* 0x0000000602060981 */ /* 0x000722000c1e1900 */
[----:B------:R-:W-:Y:S01]  /*2920*/  SHF.R.S32.HI R19, RZ, 0x1f, R13 ;  /* 0x0000001fff137819 */ /* 0x000fe2000001140d */
[----:B--2---:R-:W-:Y:S01]  /*2930*/  IMAD R5, R22, c[0x0][0x280], RZ ;  /* 0x0000a00016057a24 */ /* 0x004fe200078e02ff */
[----:B------:R-:W-:Y:S01]  /*2940*/  MOV R177, c[0x0][0x290] ;  /* 0x0000a40000b17a02 */ /* 0x000fe20000000f00 */
[----:B------:R-:W-:Y:S01]  /*2950*/  IMAD.WIDE.U32 R10, R218, c[0x0][0x290], R150 ;  /* 0x0000a400da0a7a25 */ /* 0x000fe200078e0096 */
[----:B------:R-:W-:Y:S01]  /*2960*/  WARPSYNC 0xffffffff ;  /* 0xffffffff00007948 */ /* 0x000fe20003800000 */
[-C--:B------:R-:W-:Y:S02]  /*2970*/  SHF.L.U64.HI R153, R178, R169.reuse, c[0x0][0x284] ;  /* 0x0000a100b2997619 */ /* 0x080fe400000102a9 */
[----:B------:R-:W-:Y:S01]  /*2980*/  IMAD R4, R19, c[0x0][0x1e0], RZ ;  /* 0x0000780013047a24 */ /* 0x000fe200078e02ff */
[----:B------:R-:W-:Y:S01]  /*2990*/  SHF.L.U64.HI R143, R177, R169, c[0x0][0x294] ;  /* 0x0000a500b18f7619 */ /* 0x000fe200000102a9 */
        /* <DEDUP_REMOVED lines=12> */
[----:B---3--:R-:W-:Y:S01]  /*2a60*/  IMAD.WIDE.U32 R2, R13, c[0x0][0x1e0], RZ ;  /* 0x000078000d027a25 */ /* 0x008fe200078e00ff */
[----:B------:R-:W-:-:S03]  /*2a70*/  IADD3 R172, R167, R172, RZ ;  /* 0x000000aca7ac7210 */ /* 0x000fc60007ffe0ff */
[----:B------:R-:W-:Y:S02]  /*2a80*/  IMAD.IADD R3, R3, 0x1, R4 ;  /* 0x0000000103037824 */ /* 0x000fe400078e0204 */
[----:B------:R-:W-:-:S04]  /*2a90*/  IMAD.WIDE.U32 R4, R218, c[0x0][0x280], R156 ;  /* 0x0000a000da047a25 */ /* 0x000fc800078e009c */
[----:B------:R-:W-:Y:S01]  /*2aa0*/  IMAD.WIDE.U32 R2, R25, c[0x0][0x1e8], R2 ;  /* 0x00007a0019027a25 */ /* 0x000fe200078e0002 */
[----:B-1----:R-:W-:-:S03]  /*2ab0*/  IADD3 R9, R5, R14, RZ ;  /* 0x0000000e05097210 */ /* 0x002fc60007ffe0ff */
        /* <DEDUP_REMOVED lines=8> */
[----:B----4-:R-:W-:Y:S01]  /*2b40*/  @P0 SHF.R.S32.HI R5, RZ, 0x1f, R6 ;  /* 0x0000001fff050819 */ /* 0x010fe20000011406 */
        /* <DEDUP_REMOVED lines=35> */
[C---:B------:R-:W-:Y:S01]  /*2d80*/  IMAD.WIDE.U32 R4, R25.reuse, c[0x0][0x260], R150 ;  /* 0x0000980019047a25 */ /* 0x040fe200078e0096 */
[----:B------:R-:W-:Y:S01]  /*2d90*/  IADD3 R141, P0, R218, R13, RZ ;  /* 0x0000000dda8d7210 */ /* 0x000fe20007f1e0ff */
[----:B------:R-:W-:Y:S01]  /*2da0*/  BAR.SYNC.DEFER_BLOCKING 0x0 ;  /* 0x0000000000007b1d */ /* 0x000fe20000010000 */
[----:B------:R-:W-:Y:S01]  /*2db0*/  IADD3 R10, -R16, c[0x0][0x1d4], RZ ;  /* 0x00007500100a7a10 */ /* 0x000fe20007ffe1ff */
[----:B------:R-:W-:Y:S02]  /*2dc0*/  IMAD.IADD R3, R150, 0x1, R3 ;  /* 0x0000000196037824 */ /* 0x000fe400078e0203 */
[C---:B------:R-:W-:Y:S01]  /*2dd0*/  IMAD R9, R25.reuse, c[0x0][0x264], R5 ;  /* 0x0000990019097a24 */ /* 0x040fe200078e0205 */
        /* <DEDUP_REMOVED lines=84> */
[----:B------:R-:W-:Y:S01]  /*3320*/  SHF.L.U64.HI R169, R184, R169, c[0x0][0x1e4] ;  /* 0x00007900b8a97619 */ /* 0x000fe200000102a9 */
        /* <DEDUP_REMOVED lines=14> */
.L_x_4977:
        /* <DEDUP_REMOVED lines=76> */
.L_x_4941:
[----:B------:R-:W-:Y:S05]  /*38d0*/  BSYNC B0 ;  /* 0x0000000000007941 */ /* 0x000fea0003800000 */
.L_x_4940:
        /* <DEDUP_REMOVED lines=66> */
.L_x_4943:
[----:B------:R-:W-:Y:S05]  /*3d00*/  BSYNC B0 ;  /* 0x0000000000007941 */ /* 0x000fea0003800000 */
.L_x_4942:
        /* <DEDUP_REMOVED lines=82> */
.L_x_4947:
[----:B------:R-:W-:Y:S05]  /*4230*/  BSYNC B0 ;  /* 0x0000000000007941 */ /* 0x000fea0003800000 */
.L_x_4946:
        /* <DEDUP_REMOVED lines=56> */
.L_x_4949:
[----:B------:R-:W-:Y:S05]  /*45c0*/  BSYNC B0 ;  /* 0x0000000000007941 */ /* 0x000fea0003800000 */
.L_x_4948:
        /* <DEDUP_REMOVED lines=56> */
.L_x_4951:
[----:B------:R-:W-:Y:S05]  /*4950*/  BSYNC B0 ;  /* 0x0000000000007941 */ /* 0x000fea0003800000 */
.L_x_4950:
        /* <DEDUP_REMOVED lines=55> */
.L_x_4945:
[----:B------:R-:W-:Y:S05]  /*4cd0*/  BSYNC B1 ;  /* 0x0000000000017941 */ /* 0x000fea0003800000 */
.L_x_4944:
        /* <DEDUP_REMOVED lines=57> */
.L_x_4954:
[----:B------:R-:W-:Y:S05]  /*5070*/  BSYNC B0 ;  /* 0x0000000000007941 */ /* 0x000fea0003800000 */
.L_x_4953:
        /* <DEDUP_REMOVED lines=56> */
.L_x_4956:
[----:B------:R-:W-:Y:S05]  /*5400*/  BSYNC B0 ;  /* 0x0000000000007941 */ /* 0x000fea0003800000 */
.L_x_4955:
        /* <DEDUP_REMOVED lines=56> */
.L_x_4958:
[----:B------:R-:W-:Y:S05]  /*5790*/  BSYNC B0 ;  /* 0x0000000000007941 */ /* 0x000fea0003800000 */
.L_x_4957:
        /* <DEDUP_REMOVED lines=56> */
.L_x_4939:
        /* <DEDUP_REMOVED lines=36> */
.L_x_4960:
[----:B------:R-:W-:Y:S05]  /*5d60*/  BSYNC B0 ;  /* 0x0000000000007941 */ /* 0x000fea0003800000 */
.L_x_4959:
        /* <DEDUP_REMOVED lines=59> */
.L_x_4962:
[----:B------:R-:W-:Y:S05]  /*6120*/  BSYNC B0 ;  /* 0x0000000000007941 */ /* 0x000fea0003800000 */
.L_x_4961:
        /* <DEDUP_REMOVED lines=143> */
.L_x_4966:
[----:B------:R-:W-:Y:S05]  /*6a20*/  BSYNC B0 ;  /* 0x0000000000007941 */ /* 0x000fea0003800000 */
.L_x_4965:
        /* <DEDUP_REMOVED lines=114> */
.L_x_4964:
[----:B------:R-:W-:Y:S05]  /*7150*/  BSYNC B1 ;  /* 0x0000000000017941 */ /* 0x000fea0003800000 */
.L_x_4963:
        /* <DEDUP_REMOVED lines=118> */
.L_x_4968:
[----:B------:R-:W-:Y:S05]  /*78c0*/  BSYNC B0 ;  /* 0x0000000000007941 */ /* 0x000fea0003800000 */
.L_x_4967:
        /* <DEDUP_REMOVED lines=117> */
.L_x_4938:
        /* <DEDUP_REMOVED lines=22> */
.L_x_4970:
[----:B------:R-:W-:Y:S05]  /*8180*/  BSYNC B0 ;  /* 0x0000000000007941 */ /* 0x000fea0003800000 */
.L_x_4969:
        /* <DEDUP_REMOVED lines=19> */
.L_x_4952:
[----:B------:R-:W-:Y:S05]  /*82c0*/  BSYNC B2 ;  /* 0x0000000000027941 */ /* 0x000fea0003800000 */
.L_x_4937:
        /* <DEDUP_REMOVED lines=21> */
[C---:B------:R-:W-:Y:S01]  /*8420*/  @P1 LEA R6, P2, R2.reuse, c[0x0][0x250], 0x1 ;  /* 0x0000940002061a11 */ /* 0x040fe200078408ff */
[----:B------:R-:W-:Y:S02]  /*8430*/  @P0 IMAD.MOV.U32 R5, RZ, RZ, R108 ;  /* 0x000000ffff050224 */ /* 0x000fe400078e006c */
[----:B------:R-:W-:Y:S01]  /*8440*/  @P1 IMAD.IADD R3, R3, 0x1, R4 ;  /* 0x0000000103031824 */ /* 0x000fe200078e0204 */
[----:B------:R-:W-:Y:S04]  /*8450*/  @P0 MOV R4, R98 ;  /* 0x0000006200040202 */ /* 0x000fe80000000f00 */
[----:B------:R-:W-:Y:S01]  /*8460*/  @P1 LEA.HI.X R7, R2, c[0x0][0x254], R3, 0x1, P2 ;  /* 0x0000950002071a11 */ /* 0x000fe200010f0c03 */
[----:B------:R-:W-:Y:S02]  /*8470*/  @P0 IMAD R2, R9, c[0x0][0x258], RZ ;  /* 0x0000960009020a24 */ /* 0x000fe400078e02ff */
[C---:B------:R-:W-:Y:S02]  /*8480*/  @P0 IMAD.WIDE.U32 R4, R8.reuse, c[0x0][0x258], R4 ;  /* 0x0000960008040a25 */ /* 0x040fe400078e0004 */
[----:B------:R-:W-:Y:S01]  /*8490*/  @!PT LDS RZ, [RZ] ;  /* 0x00000000fffff984 */ /* 0x000fe20000000800 */
[----:B------:R-:W-:Y:S01]  /*84a0*/  @!PT LDS RZ, [RZ] ;  /* 0x00000000fffff984 */ /* 0x000fe20000000800 */
[----:B------:R-:W-:Y:S01]  /*84b0*/  @!PT LDS RZ, [RZ] ;  /* 0x00000000fffff984 */ /* 0x000fe20000000800 */
[----:B------:R1:W-:Y:S02]  /*84c0*/  @P1 LDGSTS.E.BYPASS.LTC128B.128 [R212+0x4080], [R6.64], !P3 ;  /* 0x0408000006d41fae */ /* 0x0003e4000d901d46 */
[----:B------:R-:W-:Y:S02]  /*84d0*/  @P0 IMAD R2, R8, c[0x0][0x25c], R2 ;  /* 0x0000970008020a24 */ /* 0x000fe400078e0202 */
[----:B------:R1:W-:Y:S03]  /*84e0*/  @P1 LDGSTS.E.BYPASS.LTC128B.128 [R212+0x5880], [R6.64+0x80], !P6 ;  /* 0x0588008006d41fae */ /* 0x0003e6000f101d46 */
[----:B------:R-:W-:Y:S01]  /*84f0*/  @P0 IADD3 R3, R5, R2, RZ ;  /* 0x0000000205030210 */ /* 0x000fe20007ffe0ff */
        /* <DEDUP_REMOVED lines=37> */
.L_x_4972:
[----:B-1----:R-:W-:Y:S05]  /*8750*/  BSYNC B0 ;  /* 0x0000000000007941 */ /* 0x002fea0003800000 */
.L_x_4971:
        /* <DEDUP_REMOVED lines=30> */
.L_x_4974:
[----:B------:R-:W-:Y:S05]  /*8940*/  BSYNC B0 ;  /* 0x0000000000007941 */ /* 0x000fea0003800000 */
.L_x_4973:
        /* <DEDUP_REMOVED lines=36> */
.L_x_4976:
[----:B------:R-:W-:Y:S05]  /*8b90*/  BSYNC B0 ;  /* 0x0000000000007941 */ /* 0x000fea0003800000 */
.L_x_4975:
[----:B------:R-:W0:Y:S01]  /*8ba0*/  LDGDEPBAR ;  /* 0x00000000000079af */ /* 0x000e220000000000 */
[----:B------:R-:W-:Y:S01]  /*8bb0*/  IADD3 R34, R34, -0x1, RZ ;  /* 0xffffffff22227810 */ /* 0x000fe20007ffe0ff */
[----:B------:R-:W-:-:S05]  /*8bc0*/  @P3 BRA `(.L_x_4977) ;  /* 0xffffa84000003947 */ /* 0x000fca000383ffff */
[----:B------:R-:W-:Y:S01]  /*8bd0*/  WARPSYNC 0xffffffff ;  /* 0xffffffff00007948 */ /* 0x000fe20003800000 */
[----:B------:R-:W-:Y:S06]  /*8be0*/  BAR.SYNC.DEFER_BLOCKING 0x0 ;  /* 0x0000000000007b1d */ /* 0x000fec0000010000 */
.L_x_4936:
[----:B------:R-:W2:Y:S01]  /*8bf0*/  LDL R17, [R1+0x18] ;  /* 0x0000180001117983 */ /* 0x000ea20000100800 */
[----:B------:R-:W-:-:S05]  /*8c00*/  IMAD.MOV.U32 R0, RZ, RZ, c[0x0][0x2c4] ;  /* 0x0000b100ff007624 */ /* 0x000fca00078e00ff */
[----:B------:R-:W-:Y:S01]  /*8c10*/  ISETP.NE.AND P3, PT, R0, 0x1, PT ;  /* 0x000000010000780c */ /* 0x000fe20003f65270 */
[----:B------:R-:W-:Y:S01]  /*8c20*/  BSSY B0, `(.L_x_4978) ;  /* 0x000002a000007945 */ /* 0x000fe20003800000 */
[----:B------:R-:W-:Y:S01]  /*8c30*/  IMAD.IADD R10, R162, 0x1, R168 ;  /* 0x00000001a20a7824 */ /* 0x000fe200078e02a8 */
[----:B--2---:R-:W-:-:S10]  /*8c40*/  IADD3 R0, R17, 0x7f, RZ ;  /* 0x0000007f11007810 */ /* 0x004fd40007ffe0ff */
[----:B-1----:R-:W-:-:S05]  /*8c50*/  @P3 IMAD.HI.U32 R2, R0, c[0x0][0x2c8], RZ ;  /* 0x0000b20000023a27 */ /* 0x002fca00078e00ff */
        /* <DEDUP_REMOVED lines=38> */
.L_x_4979:
[----:B------:R-:W-:Y:S05]  /*8ec0*/  BSYNC B0 ;  /* 0x0000000000007941 */ /* 0x000fea0003800000 */
.L_x_4978:
        /* <DEDUP_REMOVED lines=74> */
[----:B------:R-:W3:Y:S01]  /*9370*/  LDL R19, [R1+0x14] ;  /* 0x0000140001137983 */ /* 0x000ee20000100800 */
[----:B------:R-:W-:-:S03]  /*9380*/  ISETP.NE.U32.AND P0, PT, RZ, c[0x0][0x340], PT ;  /* 0x0000d000ff007a0c */ /* 0x000fc60003f05070 */
[----:B------:R-:W4:Y:S01]  /*9390*/  S2R R6, SR_TID.X ;  /* 0x0000000000067919 */ /* 0x000f220000002100 */
[----:B------:R-:W-:-:S13]  /*93a0*/  ISETP.NE.AND.EX P2, PT, RZ, c[0x0][0x344], PT, P0 ;  /* 0x0000d100ff007a0c */ /* 0x000fda0003f45300 */
[----:B------:R-:W-:-:S04]  /*93b0*/  @P2 IMAD.MOV.U32 R2, RZ, RZ, 0x4 ;  /* 0x00000004ff022424 */ /* 0x000fc800078e00ff */
[----:B------:R-:W-:-:S05]  /*93c0*/  @P2 IMAD.WIDE R2, R252, R2, c[0x0][0x340] ;  /* 0x0000d000fc022625 */ /* 0x000fca00078e0202 */
[----:B------:R1:W3:Y:S01]  /*93d0*/  @P2 LDG.E R15, [R2.64] ;  /* 0x00000006020f2981 */ /* 0x0002e2000c1e1900 */
[----:B------:R-:W-:Y:S02]  /*93e0*/  SHF.R.S32.HI R0, RZ, 0x1f, R161 ;  /* 0x0000001fff007819 */ /* 0x000fe400000114a1 */
[----:B----4-:R-:W-:Y:S02]  /*93f0*/  LEA.HI R5, R187, R6, RZ, 0x3 ;  /* 0x00000006bb057211 */ /* 0x010fe400078f18ff */
[----:B------:R-:W-:Y:S01]  /*9400*/  ISETP.NE.U32.AND P1, PT, RZ, c[0x0][0x348], PT ;  /* 0x0000d200ff007a0c */ /* 0x000fe20003f25070 */
[----:B------:R-:W-:Y:S01]  /*9410*/  IMAD R0, R0, c[0x0][0x178], RZ ;  /* 0x00005e0000007a24 */ /* 0x000fe200078e02ff */
[----:B------:R-:W-:Y:S02]  /*9420*/  SHF.R.S32.HI R9, RZ, 0x1f, R218 ;  /* 0x0000001fff097819 */ /* 0x000fe400000114da */
[----:B------:R-:W-:Y:S01]  /*9430*/  ISETP.NE.AND.EX P1, PT, RZ, c[0x0][0x34c], PT, P1 ;  /* 0x0000d300ff007a0c */ /* 0x000fe20003f25310 */
[----:B------:R-:W-:Y:S01]  /*9440*/  IMAD R4, R161, c[0x0][0x17c], R0 ;  /* 0x00005f00a1047a24 */ /* 0x000fe200078e0200 */
[----:B------:R-:W-:-:S02]  /*9450*/  LOP3.LUT R0, R5, 0xfffffff8, RZ, 0xc0, !PT ;  /* 0xfffffff805007812 */ /* 0x000fc400078ec0ff */
[----:B------:R-:W-:Y:S02]  /*9460*/  LOP3.LUT R217, R217, 0xfffffffb, RZ, 0xc0, !PT ;  /* 0xfffffffbd9d97812 */ /* 0x000fe400078ec0ff */
[----:B------:R-:W-:Y:S01]  /*9470*/  IADD3 R116, R18, -0x1, RZ ;  /* 0xffffffff12747810 */ /* 0x000fe20007ffe0ff */
[----:B------:R-:W-:Y:S01]  /*9480*/  IMAD.IADD R96, R6, 0x1, -R0 ;  /* 0x0000000106607824 */ /* 0x000fe200078e0a00 */
[----:B------:R-:W-:Y:S02]  /*9490*/  SEL R6, R252, RZ, !P1 ;  /* 0x000000fffc067207 */ /* 0x000fe40004800000 */
[----:B------:R-:W-:Y:S02]  /*94a0*/  ISETP.GE.AND P4, PT, R219, c[0x0][0x198], PT ;  /* 0x00006600db007a0c */ /* 0x000fe40003f86270 */
[----:B------:R-:W-:Y:S01]  /*94b0*/  LEA R0, R96, R218, 0x5 ;  /* 0x000000da60007211 */ /* 0x000fe200078e28ff */
[----:B-1----:R-:W-:-:S04]  /*94c0*/  IMAD.WIDE.U32 R2, R161, c[0x0][0x178], RZ ;  /* 0x00005e00a1027a25 */ /* 0x002fc800078e00ff */
[----:B------:R-:W-:Y:S01]  /*94d0*/  IMAD.IADD R3, R3, 0x1, R4 ;  /* 0x0000000103037824 */ /* 0x000fe200078e0204 */
[----:B------:R-:W-:Y:S01]  /*94e0*/  IADD3 R4, P0, R218, R10, RZ ;  /* 0x0000000ada047210 */ /* 0x000fe20007f1e0ff */
[----:B------:R-:W-:-:S03]  /*94f0*/  IMAD.IADD R5, R17, 0x1, R0 ;  /* 0x0000000111057824 */ /* 0x000fc600078e0200 */
[----:B------:R-:W-:Y:S01]  /*9500*/  LEA.HI.X.SX32 R12, R10, R9, 0x1, P0 ;  /* 0x000000090a0c7211 */ /* 0x000fe200000f0eff */
[----:B------:R-:W-:Y:S01]  /*9510*/  @P3 IMAD.HI.U32 R8, R5, c[0x0][0x2c8], RZ ;  /* 0x0000b20005083a27 */ /* 0x000fe200078e00ff */
[----:B------:R-:W-:-:S03]  /*9520*/  ISETP.GE.AND P0, PT, R150, c[0x0][0x1d4], PT ;  /* 0x0000750096007a0c */ /* 0x000fc60003f06270 */
[----:B------:R-:W-:Y:S01]  /*9530*/  IMAD.MOV.U32 R0, RZ, RZ, R5 ;  /* 0x000000ffff007224 */ /* 0x000fe200078e0005 */
[----:B------:R-:W-:Y:S01]  /*9540*/  @P3 SHF.R.U32.HI R0, RZ, c[0x0][0x2cc], R8 ;  /* 0x0000b300ff003a19 */ /* 0x000fe20000011608 */
[C---:B------:R-:W-:Y:S01]  /*9550*/  IMAD R13, R12.reuse, c[0x0][0x1e0], RZ ;  /* 0x000078000c0d7a24 */ /* 0x040fe200078e02ff */
[----:B------:R-:W-:Y:S01]  /*9560*/  ISETP.GE.AND P3, PT, R219, c[0x0][0x1d4], PT ;  /* 0x00007500db007a0c */ /* 0x000fe20003f66270 */
[----:B------:R-:W-:Y:S02]  /*9570*/  IMAD R12, R12, c[0x0][0x208], RZ ;  /* 0x000082000c0c7a24 */ /* 0x000fe400078e02ff */
[----:B------:R-:W-:Y:S01]  /*9580*/  IMAD R16, R4, c[0x0][0x1e4], R13 ;  /* 0x0000790004107a24 */ /* 0x000fe200078e020d */
[----:B------:R-:W-:Y:S02]  /*9590*/  SHF.R.S32.HI R13, RZ, 0x1f, R0 ;  /* 0x0000001fff0d7819 */ /* 0x000fe40000011400 */
[----:B--2---:R-:W-:Y:S02]  /*95a0*/  SEL R7, R114, RZ, !P1 ;  /* 0x000000ff72077207 */ /* 0x004fe40004800000 */
[----:B------:R-:W-:Y:S01]  /*95b0*/  ISETP.GE.AND P1, PT, R152, c[0x0][0x1d4], PT ;  /* 0x0000750098007a0c */ /* 0x000fe20003f26270 */
[----:B---3--:R-:W-:-:S04]  /*95c0*/  IMAD.WIDE.U32 R2, R19, c[0x0][0x1b8], R2 ;  /* 0x00006e0013027a25 */ /* 0x008fc800078e0002 */
[----:B------:R-:W-:Y:S02]  /*95d0*/  IMAD R7, R7, c[0x0][0x1c0], RZ ;  /* 0x0000700007077a24 */ /* 0x000fe400078e02ff */
[----:B------:R-:W-:Y:S02]  /*95e0*/  IMAD R3, R19, c[0x0][0x1bc], R3 ;  /* 0x00006f0013037a24 */ /* 0x000fe400078e0203 */
[C---:B------:R-:W-:Y:S02]  /*95f0*/  IMAD R14, R6.reuse, c[0x0][0x1c4], R7 ;  /* 0x00007100060e7a24 */ /* 0x040fe400078e0207 */
[----:B------:R-:W-:Y:S01]  /*9600*/  IMAD.WIDE.U32 R6, R6, c[0x0][0x1c0], R2 ;  /* 0x0000700006067a25 */ /* 0x000fe200078e0002 */
[----:B------:R-:W-:Y:S02]  /*9610*/  MOV R3, R151 ;  /* 0x0000009700037202 */ /* 0x000fe40000000f00 */
[----:B------:R-:W-:Y:S01]  /*9620*/  @P1 LOP3.LUT R217, R217, 0x4, RZ, 0xfc, !PT ;  /* 0x00000004d9d91812 */ /* 0x000fe200078efcff */
[----:B------:R-:W-:-:S03]  /*9630*/  IMAD.MOV.U32 R2, RZ, RZ, R150 ;  /* 0x000000ffff027224 */ /* 0x000fc600078e0096 */
[----:B------:R-:W-:Y:S01]  /*9640*/  LOP3.LUT R217, R217, 0xfffffff7, RZ, 0xc0, !PT ;  /* 0xfffffff7d9d97812 */ /* 0x000fe200078ec0ff */
[----:B------:R-:W-:-:S03]  /*9650*/  IMAD.WIDE.U32 R10, R4, c[0x0][0x1e0], R2 ;  /* 0x00007800040a7a25 */ /* 0x000fc600078e0002 */
[----:B------:R-:W-:Y:S01]  /*9660*/  @P0 LOP3.LUT R217, R217, 0x8, RZ, 0xfc, !PT ;  /* 0x00000008d9d90812 */ /* 0x000fe200078efcff */
[----:B------:R-:W-:-:S03]  /*9670*/  IMAD.WIDE.U32 R8, R4, c[0x0][0x208], R2 ;  /* 0x0000820004087a25 */ /* 0x000fc600078e0002 */
[----:B------:R-:W-:Y:S01]  /*9680*/  LOP3.LUT R217, R217, 0xfffffffd, RZ, 0xc0, !PT ;  /* 0xfffffffdd9d97812 */ /* 0x000fe200078ec0ff */
[----:B------:R-:W-:Y:S02]  /*9690*/  IMAD.MOV R2, RZ, RZ, -R0 ;  /* 0x000000ffff027224 */ /* 0x000fe400078e0a00 */
[----:B------:R-:W-:Y:S01]  /*96a0*/  IMAD.IADD R3, R7, 0x1, R14 ;  /* 0x0000000107037824 */ /* 0x000fe200078e020e */
[----:B------:R-:W-:Y:S01]  /*96b0*/  @P3 LOP3.LUT R217, R217, 0x2, RZ, 0xfc, !PT ;  /* 0x00000002d9d93812 */ /* 0x000fe200078efcff */
[----:B------:R-:W-:Y:S02]  /*96c0*/  IMAD R14, R4, c[0x0][0x20c], R12 ;  /* 0x00008300040e7a24 */ /* 0x000fe400078e020c */
        /* <DEDUP_REMOVED lines=14> */
[----:B------:R-:W-:Y:S01]  /*97b0*/  @P2 SHF.R.S32.HI R10, RZ, 0x1f, R15 ;  /* 0x0000001fff0a2819 */ /* 0x000fe2000001140f */
[----:B------:R-:W-:Y:S01]  /*97c0*/  IMAD.IADD R3, R3, 0x1, R4 ;  /* 0x0000000103037824 */ /* 0x000fe200078e0204 */
[----:B------:R-:W-:Y:S01]  /*97d0*/  MOV R4, R8 ;  /* 0x0000000800047202 */ /* 0x000fe20000000f00 */
[----:B------:R-:W-:Y:S01]  /*97e0*/  IMAD.WIDE.U32 R6, R19, c[0x0][0x1e8], R6 ;  /* 0x00007a0013067a25 */ /* 0x000fe200078e0006 */
[----:B------:R-:W-:Y:S02]  /*97f0*/  ISETP.NE.AND.EX P0, PT, RZ, c[0x0][0x354], PT, P0 ;  /* 0x0000d500ff007a0c */ /* 0x000fe40003f05300 */
[----:B------:R-:W-:Y:S01]  /*9800*/  ISETP.GE.AND P1, PT, R220, c[0x0][0x1d4], PT ;  /* 0x00007500dc007a0c */ /* 0x000fe20003f26270 */
[----:B------:R-:W-:Y:S01]  /*9810*/  @!P2 IMAD.MOV.U32 R10, RZ, RZ, R114 ;  /* 0x000000ffff0aa224 */ /* 0x000fe200078e0072 */
[----:B------:R-:W-:Y:S01]  /*9820*/  LOP3.LUT R217, R217, 0xfffffffe, RZ, 0xc0, !PT ;  /* 0xfffffffed9d97812 */ /* 0x000fe200078ec0ff */
[----:B------:R-:W-:Y:S01]  /*9830*/  IMAD.WIDE.U32 R8, R12, c[0x0][0x1a8], R2 ;  /* 0x00006a000c087a25 */ /* 0x000fe200078e0002 */
[----:B------:R-:W-:-:S03]  /*9840*/  SEL R11, RZ, 0x8, P1 ;  /* 0x00000008ff0b7807 */ /* 0x000fc60000800000 */
[----:B------:R-:W-:Y:S02]  /*9850*/  IMAD R0, R0, c[0x0][0x1a8], RZ ;  /* 0x00006a0000007a24 */ /* 0x000fe400078e02ff */
[----:B------:R-:W-:-:S04]  /*9860*/  IMAD.WIDE.U32 R2, R19, c[0x0][0x210], R4 ;  /* 0x0000840013027a25 */ /* 0x000fc800078e0004 */
[----:B------:R-:W-:Y:S01]  /*9870*/  @!P2 IMAD.MOV.U32 R15, RZ, RZ, R252 ;  /* 0x000000ffff0fa224 */ /* 0x000fe200078e00fc */
[----:B------:R-:W-:Y:S01]  /*9880*/  @P1 LOP3.LUT R217, R217, 0x1, RZ, 0xfc, !PT ;  /* 0x00000001d9d91812 */ /* 0x000fe200078efcff */
[----:B------:R-:W-:Y:S01]  /*9890*/  IMAD R5, R19, c[0x0][0x1ec], R7 ;  /* 0x00007b0013057a24 */ /* 0x000fe200078e0207 */
[----:B------:R-:W-:Y:S01]  /*98a0*/  SEL R7, R10, RZ, !P0 ;  /* 0x000000ff0a077207 */ /* 0x000fe20004000000 */
[----:B------:R-:W-:Y:S01]  /*98b0*/  IMAD R13, R12, c[0x0][0x1ac], R0 ;  /* 0x00006b000c0d7a24 */ /* 0x000fe200078e0200 */
[----:B------:R-:W-:Y:S01]  /*98c0*/  SEL R0, R15, RZ, !P0 ;  /* 0x000000ff0f007207 */ /* 0x000fe20004000000 */
[----:B------:R-:W-:Y:S01]  /*98d0*/  IMAD R3, R19, c[0x0][0x214], R3 ;  /* 0x0000850013037a24 */ /* 0x000fe200078e0203 */
[----:B------:R-:W-:Y:S01]  /*98e0*/  SEL R12, RZ, 0x4, P3 ;  /* 0x00000004ff0c7807 */ /* 0x000fe20001800000 */
[----:B------:R-:W-:Y:S01]  /*98f0*/  IMAD.MOV.U32 R4, RZ, RZ, R6 ;  /* 0x000000ffff047224 */ /* 0x000fe200078e0006 */
[----:B------:R-:W-:Y:S01]  /*9900*/  IADD3 R9, R9, R13, RZ ;  /* 0x0000000d09097210 */ /* 0x000fe20007ffe0ff */
[C---:B------:R-:W-:Y:S01]  /*9910*/  IMAD R6, R7.reuse, c[0x0][0x1f0], RZ ;  /* 0x00007c0007067a24 */ /* 0x040fe200078e02ff */
[----:B------:R-:W-:Y:S01]  /*9920*/  LEA R15, P0, R8, c[0x0][0x160], 0x1 ;  /* 0x00005800080f7a11 */ /* 0x000fe200078008ff */
[----:B------:R-:W-:Y:S01]  /*9930*/  IMAD R7, R7, c[0x0][0x218], RZ ;  /* 0x0000860007077a24 */ /* 0x000fe200078e02ff */
[----:B------:R-:W-:Y:S01]  /*9940*/  LOP3.LUT R120, R11, R14, R12, 0xfe, !PT ;  /* 0x0000000e0b787212 */ /* 0x000fe200078efe0c */
[----:B------:R-:W-:Y:S01]  /*9950*/  IMAD.WIDE.U32 R226, R0, c[0x0][0x218], R2 ;  /* 0x0000860000e27a25 */ /* 0x000fe200078e0002 */
[----:B------:R-:W-:-:S02]  /*9960*/  LEA.HI.X R12, R8, c[0x0][0x164], R9, 0x1, P0 ;  /* 0x00005900080c7a11 */ /* 0x000fc400000f0c09 */
[----:B------:R-:W-:Y:S01]  /*9970*/  ISETP.GE.AND P2, PT, R150, c[0x0][0x198], PT ;  /* 0x0000660096007a0c */ /* 0x000fe20003f46270 */
[----:B------:R-:W-:Y:S01]  /*9980*/  IMAD.WIDE.U32 R224, R0, c[0x0][0x1f0], R4 ;  /* 0x00007c0000e07a25 */ /* 0x000fe200078e0004 */
[----:B------:R-:W-:Y:S02]  /*9990*/  ISETP.GE.AND P1, PT, R152, c[0x0][0x198], PT ;  /* 0x0000660098007a0c */ /* 0x000fe40003f26270 */
[----:B------:R-:W-:Y:S01]  /*99a0*/  ISETP.GE.AND P3, PT, R220, c[0x0][0x198], PT ;  /* 0x00006600dc007a0c */ /* 0x000fe20003f66270 */
[C---:B------:R-:W-:Y:S02]  /*99b0*/  IMAD R2, R0.reuse, c[0x0][0x1f4], R6 ;  /* 0x00007d0000027a24 */ /* 0x040fe400078e0206 */
[----:B------:R-:W-:Y:S02]  /*99c0*/  IMAD R0, R0, c[0x0][0x21c], R7 ;  /* 0x0000870000007a24 */ /* 0x000fe400078e0207 */
[----:B------:R-:W-:Y:S01]  /*99d0*/  IMAD.IADD R16, R218, 0x1, R17 ;  /* 0x00000001da107824 */ /* 0x000fe200078e0211 */
[----:B------:R-:W-:Y:S01]  /*99e0*/  IADD3 R228, R225, R2, RZ ;  /* 0x00000002e1e47210 */ /* 0x000fe20007ffe0ff */
[----:B------:R-:W-:Y:S01]  /*99f0*/  IMAD.IADD R229, R227, 0x1, R0 ;  /* 0x00000001e3e57824 */ /* 0x000fe200078e0200 */
[----:B------:R-:W-:Y:S05]  /*9a00*/  BRA.DIV ~URZ, `(.L_x_4981) ;  /* 0x000181727f007947 */ /* 0x000fea000b800000 */
[----:B------:R1:W2:Y:S02]  /*9a10*/  SHFL.IDX PT, R4, R12, RZ, 0x181f ;  /* 0x00181fff0c047589 */ /* 0x0002a400000e0000 */
.L_x_5136:
[----:B------:R-:W-:Y:S05]  /*9a20*/  BRA.DIV ~URZ, `(.L_x_4982) ;  /* 0x000181c27f007947 */ /* 0x000fea000b800000 */
[----:B------:R3:W4:Y:S02]  /*9a30*/  SHFL.IDX PT, R2, R15, RZ, 0x181f ;  /* 0x00181fff0f027589 */ /* 0x00072400000e0000 */
.L_x_5137:
[----:B---3--:R-:W3:Y:S01]  /*9a40*/  LDL R0, [R1+0x10] ;  /* 0x0000100001007983 */ /* 0x008ee20000100800 */
[----:B------:R-:W-:Y:S01]  /*9a50*/  SHF.R.S32.HI R97, RZ, 0x1f, R152 ;  /* 0x0000001fff617819 */ /* 0x000fe20000011498 */
[----:B------:R-:W-:Y:S01]  /*9a60*/  BSSY B0, `(.L_x_4983) ;  /* 0x0000018000007945 */ /* 0x000fe20003800000 */
[----:B------:R-:W-:-:S02]  /*9a70*/  SHF.R.S32.HI R13, RZ, 0x1f, R219 ;  /* 0x0000001fff0d7819 */ /* 0x000fc400000114db */
        /* <DEDUP_REMOVED lines=22> */
.L_x_4984:
[----:B------:R-:W-:Y:S05]  /*9be0*/  BSYNC B0 ;  /* 0x0000000000007941 */ /* 0x000fea0003800000 */
.L_x_4983:
[----:B------:R-:W-:Y:S05]  /*9bf0*/  BRA.DIV ~URZ, `(.L_x_4985) ;  /* 0x000180627f007947 */ /* 0x000fea000b800000 */
[----:B--2---:R2:W3:Y:S04]  /*9c00*/  SHFL.IDX PT, R4, R12, 0x1, 0x181f ;  /* 0x00381f000c047f89 */ /* 0x0044e800000e0000 */
[----:B----4-:R2:W4:Y:S02]  /*9c10*/  SHFL.IDX PT, R2, R15, 0x1, 0x181f ;  /* 0x00381f000f027f89 */ /* 0x01052400000e0000 */
.L_x_5138:
        /* <DEDUP_REMOVED lines=21> */
.L_x_4987:
[----:B------:R-:W-:Y:S05]  /*9d70*/  BSYNC B0 ;  /* 0x0000000000007941 */ /* 0x000fea0003800000 */
.L_x_4986:
[----:B------:R-:W-:Y:S05]  /*9d80*/  BRA.DIV ~URZ, `(.L_x_4988) ;  /* 0x00017fa27f007947 */ /* 0x000fea000b800000 */
[----:B---3--:R3:W1:Y:S02]  /*9d90*/  SHFL.IDX PT, R4, R12, 0x2, 0x181f ;  /* 0x00581f000c047f89 */ /* 0x00866400000e0000 */
.L_x_5139:
[----:B------:R-:W-:Y:S05]  /*9da0*/  BRA.DIV ~URZ, `(.L_x_4989) ;  /* 0x00017ff27f007947 */ /* 0x000fea000b800000 */
[----:B----4-:R4:W2:Y:S02]  /*9db0*/  SHFL.IDX PT, R2, R15, 0x2, 0x181f ;  /* 0x00581f000f027f89 */ /* 0x0108a400000e0000 */
.L_x_5140:
        /* <DEDUP_REMOVED lines=21> */
.L_x_4991:
[----:B------:R-:W-:Y:S05]  /*9f10*/  BSYNC B0 ;  /* 0x0000000000007941 */ /* 0x000fea0003800000 */
.L_x_4990:
[----:B------:R-:W-:Y:S05]  /*9f20*/  BRA.DIV ~URZ, `(.L_x_4992) ;  /* 0x00017ee27f007947 */ /* 0x000fea000b800000 */
[----:B-1----:R1:W3:Y:S04]  /*9f30*/  SHFL.IDX PT, R4, R12, 0x3, 0x181f ;  /* 0x00781f000c047f89 */ /* 0x0022e800000e0000 */
[----:B--2---:R1:W2:Y:S02]  /*9f40*/  SHFL.IDX PT, R2, R15, 0x3, 0x181f ;  /* 0x00781f000f027f89 */ /* 0x0042a400000e0000 */
.L_x_5141:
        /* <DEDUP_REMOVED lines=73> */
.L_x_4993:
        /* <DEDUP_REMOVED lines=95> */
.L_x_4997:
[----:B------:R-:W-:Y:S05]  /*a9d0*/  BSYNC B0 ;  /* 0x0000000000007941 */ /* 0x000fea0003800000 */
.L_x_4996:
        /* <DEDUP_REMOVED lines=82> */
.L_x_4999:
[----:B------:R-:W-:Y:S05]  /*af00*/  BSYNC B0 ;  /* 0x0000000000007941 */ /* 0x000fea0003800000 */
.L_x_4998:
        /* <DEDUP_REMOVED lines=84> */
.L_x_5001:
[----:B------:R-:W-:Y:S05]  /*b450*/  BSYNC B0 ;  /* 0x0000000000007941 */ /* 0x000fea0003800000 */
.L_x_5000:
        /* <DEDUP_REMOVED lines=81> */
.L_x_5003:
[----:B---3--:R-:W-:Y:S05]  /*b970*/  BSYNC B0 ;  /* 0x0000000000007941 */ /* 0x008fea0003800000 */
.L_x_5002:
        /* <DEDUP_REMOVED lines=37> */
[--C-:B------:R-:W-:Y:S02]  /*bbd0*/  SHF.R.U64 R0, R22, 0x10, R23.reuse ;  /* 0x0000001016007819 */ /* 0x100fe40000001217 */
        /* <DEDUP_REMOVED lines=10> */
[----:B------:R-:W-:Y:S02]  /*bc80*/  LOP3.LUT R16, R8, 0xffff0000, RZ, 0xc0, !PT ;  /* 0xffff000008107812 */ /* 0x000fe400078ec0ff */
[C---:B-1----:R-:W-:Y:S01]  /*bc90*/  LOP3.LUT R9, R6.reuse, 0xffff0000, RZ, 0xc0, !PT ;  /* 0xffff000006097812 */ /* 0x042fe200078ec0ff */
[C---:B------:R-:W-:Y:S01]  /*bca0*/  IMAD.U32 R12, R7.reuse, 0x10000, RZ ;  /* 0x00010000070c7824 */ /* 0x040fe200078e00ff */
[----:B------:R-:W-:Y:S01]  /*bcb0*/  LOP3.LUT R2, R7, 0xffff0000, RZ, 0xc0, !PT ;  /* 0xffff000007027812 */ /* 0x000fe200078ec0ff */
[----:B------:R-:W-:Y:S01]  /*bcc0*/  IMAD.U32 R13, R6, 0x10000, RZ ;  /* 0x00010000060d7824 */ /* 0x000fe200078e00ff */
[C---:B------:R-:W-:Y:S01]  /*bcd0*/  SHF.L.U32 R6, R4.reuse, 0x10, RZ ;  /* 0x0000001004067819 */ /* 0x040fe200000006ff */
[----:B------:R-:W-:Y:S01]  /*bce0*/  FMUL.FTZ R7, R9, R14 ;  /* 0x0000000e09077220 */ /* 0x000fe20000410000 */
[----:B------:R-:W-:Y:S01]  /*bcf0*/  SHF.L.U32 R3, R5, 0x10, RZ ;  /* 0x0000001005037819 */ /* 0x000fe200000006ff */
[-C--:B------:R-:W-:Y:S01]  /*bd00*/  FMUL.FTZ R8, R9, R15.reuse ;  /* 0x0000000f09087220 */ /* 0x080fe20000410000 */
[----:B------:R-:W-:Y:S01]  /*bd10*/  LOP3.LUT R0, R5, 0xffff0000, RZ, 0xc0, !PT ;  /* 0xffff000005007812 */ /* 0x000fe200078ec0ff */
[----:B------:R-:W-:Y:S01]  /*bd20*/  FFMA.FTZ R9, R13, R15, R7 ;  /* 0x0000000f0d097223 */ /* 0x000fe20000010007 */
[----:B------:R-:W-:Y:S01]  /*bd30*/  LOP3.LUT R4, R4, 0xffff0000, RZ, 0xc0, !PT ;  /* 0xffff000004047812 */ /* 0x000fe200078ec0ff */
[----:B------:R-:W-:-:S02]  /*bd40*/  FMUL.FTZ R5, R2, R17 ;  /* 0x0000001102057220 */ /* 0x000fc40000410000 */
[----:B------:R-:W-:Y:S01]  /*bd50*/  FFMA.FTZ R14, R13, R14, -R8 ;  /* 0x0000000e0d0e7223 */ /* 0x000fe20000010808 */
[C---:B------:R-:W-:Y:S01]  /*bd60*/  SHF.L.U32 R13, R11.reuse, 0x10, RZ ;  /* 0x000000100b0d7819 */ /* 0x040fe200000006ff */
[C---:B------:R-:W-:Y:S01]  /*bd70*/  IMAD.U32 R15, R10.reuse, 0x10000, RZ ;  /* 0x000100000a0f7824 */ /* 0x040fe200078e00ff */
[----:B------:R-:W-:Y:S01]  /*bd80*/  LOP3.LUT R10, R10, 0xffff0000, RZ, 0xc0, !PT ;  /* 0xffff00000a0a7812 */ /* 0x000fe200078ec0ff */
[-C--:B------:R-:W-:Y:S01]  /*bd90*/  FMUL.FTZ R2, R2, R16.reuse ;  /* 0x0000001002027220 */ /* 0x080fe20000410000 */
[----:B------:R-:W-:Y:S01]  /*bda0*/  LOP3.LUT R11, R11, 0xffff0000, RZ, 0xc0, !PT ;  /* 0xffff00000b0b7812 */ /* 0x000fe200078ec0ff */
[C---:B------:R-:W-:Y:S02]  /*bdb0*/  FFMA.FTZ R8, R12.reuse, R16, -R5 ;  /* 0x000000100c087223 */ /* 0x040fe40000010805 */
[----:B------:R-:W-:Y:S02]  /*bdc0*/  FFMA.FTZ R7, R12, R17, R2 ;  /* 0x000000110c077223 */ /* 0x000fe40000010002 */
[----:B------:R-:W-:-:S02]  /*bdd0*/  FMUL.FTZ R5, R4, R15 ;  /* 0x0000000f04057220 */ /* 0x000fc40000410000 */
[----:B------:R-:W-:Y:S01]  /*bde0*/  FMUL.FTZ R4, R4, R13 ;  /* 0x0000000d04047220 */ /* 0x000fe20000410000 */
[----:B------:R-:W-:Y:S01]  /*bdf0*/  F2FP.BF16.PACK_AB R7, R7, R8 ;  /* 0x000000080707723e */ /* 0x000fe200000010ff */
[C---:B------:R-:W-:Y:S02]  /*be00*/  FMUL.FTZ R2, R0.reuse, R10 ;  /* 0x0000000a00027220 */ /* 0x040fe40000410000 */
        /* <DEDUP_REMOVED lines=9> */
.L_x_5007:
[----:B------:R-:W-:Y:S05]  /*bea0*/  BSYNC B0 ;  /* 0x0000000000007941 */ /* 0x000fea0003800000 */
.L_x_5006:
[----:B------:R-:W-:Y:S01]  /*beb0*/  ISETP.GE.AND P0, PT, R160, c[0x0][0x27c], PT ;  /* 0x00009f00a0007a0c */ /* 0x000fe20003f06270 */
[----:B------:R-:W-:-:S12]  /*bec0*/  BSSY B0, `(.L_x_5008) ;  /* 0x0000030000007945 */ /* 0x000fd80003800000 */
[----:B------:R-:W-:Y:S05]  /*bed0*/  @P0 BRA `(.L_x_5009) ;  /* 0x000002e000000947 */ /* 0x000fea0003800000 */
[----:B-1----:R-:W1:Y:S01]  /*bee0*/  LDS.128 R4, [R212+0x14080] ;  /* 0x01408000d4047984 */ /* 0x002e620000000c00 */
        /* <DEDUP_REMOVED lines=45> */
.L_x_5009:
[----:B------:R-:W-:Y:S05]  /*c1c0*/  BSYNC B0 ;  /* 0x0000000000007941 */ /* 0x000fea0003800000 */
.L_x_5008:
        /* <DEDUP_REMOVED lines=49> */
.L_x_5011:
[----:B------:R-:W-:Y:S05]  /*c4e0*/  BSYNC B0 ;  /* 0x0000000000007941 */ /* 0x000fea0003800000 */
.L_x_5010:
[----:B------:R-:W-:-:S13]  /*c4f0*/  ISETP.GE.AND P0, PT, R159, c[0x0][0x27c], PT ;  /* 0x00009f009f007a0c */ /* 0x000fda0003f06270 */
        /* <DEDUP_REMOVED lines=47> */
.L_x_5005:
[----:B------:R-:W-:Y:S05]  /*c7f0*/  BSYNC B1 ;  /* 0x0000000000017941 */ /* 0x000fea0003800000 */
.L_x_5004:
        /* <DEDUP_REMOVED lines=53> */
.L_x_5015:
[----:B------:R-:W-:Y:S05]  /*cb50*/  BSYNC B0 ;  /* 0x0000000000007941 */ /* 0x000fea0003800000 */
.L_x_5014:
        /* <DEDUP_REMOVED lines=49> */
.L_x_5017:
[----:B------:R-:W-:Y:S05]  /*ce70*/  BSYNC B0 ;  /* 0x0000000000007941 */ /* 0x000fea0003800000 */
.L_x_5016:
        /* <DEDUP_REMOVED lines=49> */
.L_x_5019:
[----:B------:R-:W-:Y:S05]  /*d190*/  BSYNC B0 ;  /* 0x0000000000007941 */ /* 0x000fea0003800000 */
.L_x_5018:
        /* <DEDUP_REMOVED lines=48> */
.L_x_5013:
[----:B------:R-:W-:Y:S05]  /*d4a0*/  BSYNC B1 ;  /* 0x0000000000017941 */ /* 0x000fea0003800000 */
.L_x_5012:
        /* <DEDUP_REMOVED lines=53> */
.L_x_5023:
[----:B------:R-:W-:Y:S05]  /*d800*/  BSYNC B0 ;  /* 0x0000000000007941 */ /* 0x000fea0003800000 */
.L_x_5022:
        /* <DEDUP_REMOVED lines=49> */
.L_x_5025:
[----:B------:R-:W-:Y:S05]  /*db20*/  BSYNC B0 ;  /* 0x0000000000007941 */ /* 0x000fea0003800000 */
.L_x_5024:
        /* <DEDUP_REMOVED lines=49> */
.L_x_5027:
[----:B------:R-:W-:Y:S05]  /*de40*/  BSYNC B0 ;  /* 0x0000000000007941 */ /* 0x000fea0003800000 */
.L_x_5026:
        /* <DEDUP_REMOVED lines=48> */
.L_x_5021:
[----:B------:R-:W-:Y:S05]  /*e150*/  BSYNC B1 ;  /* 0x0000000000017941 */ /* 0x000fea0003800000 */
.L_x_5020:
[----:B------:R-:W-:-:S04]  /*e160*/  IADD3 R0, R218, 0x60, RZ ;  /* 0x00000060da007810 */ /* 0x000fc80007ffe0ff */
        /* <DEDUP_REMOVED lines=51> */
.L_x_5030:
[----:B------:R-:W-:Y:S05]  /*e4a0*/  BSYNC B0 ;  /* 0x0000000000007941 */ /* 0x000fea0003800000 */
.L_x_5029:
        /* <DEDUP_REMOVED lines=49> */
.L_x_5032:
[----:B------:R-:W-:Y:S05]  /*e7c0*/  BSYNC B0 ;  /* 0x0000000000007941 */ /* 0x000fea0003800000 */
.L_x_5031:
        /* <DEDUP_REMOVED lines=49> */
.L_x_5034:
[----:B------:R-:W-:Y:S05]  /*eae0*/  BSYNC B0 ;  /* 0x0000000000007941 */ /* 0x000fea0003800000 */
.L_x_5033:
        /* <DEDUP_REMOVED lines=49> */
.L_x_4995:
        /* <DEDUP_REMOVED lines=59> */
.L_x_5036:
[----:B------:R-:W-:Y:S05]  /*f1b0*/  BSYNC B0 ;  /* 0x0000000000007941 */ /* 0x000fea0003800000 */
.L_x_5035:
        /* <DEDUP_REMOVED lines=64> */
.L_x_5038:
[----:B--2---:R-:W-:Y:S05]  /*f5c0*/  BSYNC B0 ;  /* 0x0000000000007941 */ /* 0x004fea0003800000 */
.L_x_5037:
        /* <DEDUP_REMOVED lines=66> */
.L_x_5040:
[----:B--2---:R-:W-:Y:S05]  /*f9f0*/  BSYNC B0 ;  /* 0x0000000000007941 */ /* 0x004fea0003800000 */
.L_x_5039:
        /* <DEDUP_REMOVED lines=63> */
.L_x_5042:
[----:B--2---:R-:W-:Y:S05]  /*fdf0*/  BSYNC B0 ;  /* 0x0000000000007941 */ /* 0x004fea0003800000 */
.L_x_5041:
        /* <DEDUP_REMOVED lines=139> */
.L_x_5046:
[----:B------:R-:W-:Y:S05]  /*106b0*/  BSYNC B0 ;  /* 0x0000000000007941 */ /* 0x000fea0003800000 */
.L_x_5045:
        /* <DEDUP_REMOVED lines=113> */
.L_x_5044:
[----:B------:R-:W-:Y:S05]  /*10dd0*/  BSYNC B1 ;  /* 0x0000000000017941 */ /* 0x000fea0003800000 */
.L_x_5043:
        /* <DEDUP_REMOVED lines=119> */
.L_x_5050:
[----:B------:R-:W-:Y:S05]  /*11550*/  BSYNC B0 ;  /* 0x0000000000007941 */ /* 0x000fea0003800000 */
.L_x_5049:
        /* <DEDUP_REMOVED lines=112> */
.L_x_5048:
[----:B------:R-:W-:Y:S05]  /*11c60*/  BSYNC B1 ;  /* 0x0000000000017941 */ /* 0x000fea0003800000 */
.L_x_5047:
        /* <DEDUP_REMOVED lines=120> */
.L_x_5054:
[----:B------:R-:W-:Y:S05]  /*123f0*/  BSYNC B0 ;  /* 0x0000000000007941 */ /* 0x000fea0003800000 */
.L_x_5053:
        /* <DEDUP_REMOVED lines=112> */
.L_x_5052:
[----:B------:R-:W-:Y:S05]  /*12b00*/  BSYNC B1 ;  /* 0x0000000000017941 */ /* 0x000fea0003800000 */
.L_x_5051:
        /* <DEDUP_REMOVED lines=119> */
.L_x_5056:
[----:B------:R-:W-:Y:S05]  /*13280*/  BSYNC B0 ;  /* 0x0000000000007941 */ /* 0x000fea0003800000 */
.L_x_5055:
        /* <DEDUP_REMOVED lines=112> */
.L_x_5028:
[----:B------:R-:W-:Y:S05]  /*13990*/  BSYNC B2 ;  /* 0x0000000000027941 */ /* 0x000fea0003800000 */
.L_x_4994:
[----:B-1----:R-:W1:Y:S01]  /*139a0*/  S2R R4, SR_TID.X ;  /* 0x0000000000047919 */ /* 0x002e620000002100 */
[----:B------:R-:W-:Y:S01]  /*139b0*/  IMAD R0, R126, c[0x0][0x208], RZ ;  /* 0x000082007e007a24 */ /* 0x000fe200078e02ff */
[----:B------:R-:W-:-:S04]  /*139c0*/  DEPBAR.LE SB0, 0x0 ;  /* 0x000080000000791a */ /* 0x000fc80000000000 */
[C---:B------:R-:W-:Y:S01]  /*139d0*/  IMAD.WIDE.U32 R2, R116.reuse, c[0x0][0x208], RZ ;  /* 0x0000820074027a25 */ /* 0x040fe200078e00ff */
        /* <DEDUP_REMOVED lines=13> */
[----:B---3--:R-:W-:Y:S03]  /*13ab0*/  LDSM.16.M88.4 R8, [R196] ;  /* 0x00000000c408783b */ /* 0x008fe60000000200 */
[----:B------:R-:W-:Y:S01]  /*13ac0*/  IMAD.IADD R0, R5, 0x1, R0 ;  /* 0x0000000105007824 */ /* 0x000fe200078e0200 */
[C---:B------:R-:W-:Y:S01]  /*13ad0*/  LEA R2, P0, R4.reuse, c[0x0][0x1f8], 0x1 ;  /* 0x00007e0004027a11 */ /* 0x040fe200078008ff */
[----:B------:R-:W1:Y:S02]  /*13ae0*/  LDSM.16.M88.4 R20, [R163] ;  /* 0x00000000a314783b */ /* 0x000e640000000200 */
[----:B------:R-:W-:Y:S01]  /*13af0*/  @!P5 IMAD.MOV.U32 R5, RZ, RZ, c[0x0][0x208] ;  /* 0x00008200ff05d624 */ /* 0x000fe200078e00ff */
[----:B------:R-:W-:Y:S01]  /*13b00*/  LEA.HI.X R3, R4, c[0x0][0x1fc], R0, 0x1, P0 ;  /* 0x00007f0004037a11 */ /* 0x000fe200000f0c00 */
[----:B------:R-:W-:Y:S01]  /*13b10*/  @!P5 IMAD.MOV.U32 R6, RZ, RZ, c[0x0][0x20c] ;  /* 0x00008300ff06d624 */ /* 0x000fe200078e00ff */
[----:B------:R-:W2:Y:S01]  /*13b20*/  LDSM.16.M88.4 R16, [R163+0x800] ;  /* 0x00080000a310783b */ /* 0x000ea20000000200 */
[----:B------:R-:W-:Y:S01]  /*13b30*/  IMAD.MOV.U32 R0, RZ, RZ, 0x40 ;  /* 0x00000040ff007424 */ /* 0x000fe200078e00ff */
[----:B------:R-:W-:-:S02]  /*13b40*/  @!P5 LEA R4, P0, R5, R2, 0x6 ;  /* 0x000000020504d211 */ /* 0x000fc400078030ff */
[----:B------:R-:W3:Y:S02]  /*13b50*/  LDSM.16.M88.4 R24, [R163+0x1000] ;  /* 0x00100000a318783b */ /* 0x000ee40000000200 */
[----:B------:R-:W-:Y:S02]  /*13b60*/  @!P5 LEA.HI.X R5, R5, R3, R6, 0x6, P0 ;  /* 0x000000030505d211 */ /* 0x000fe400000f3406 */
[----:B------:R-:W-:Y:S01]  /*13b70*/  LOP3.LUT P0, RZ, R96, 0x2, RZ, 0xc0, !PT ;  /* 0x0000000260ff7812 */ /* 0x000fe2000780c0ff */
[----:B------:R-:W-:Y:S01]  /*13b80*/  LDSM.16.M88.4 R12, [R197] ;  /* 0x00000000c50c783b */ /* 0x000fe20000000200 */
[----:B------:R-:W-:-:S11]  /*13b90*/  IADD3 R6, R127, R131, -R218 ;  /* 0x000000837f067210 */ /* 0x000fd60007ffe8da */
[C---:B------:R-:W-:Y:S02]  /*13ba0*/  @P0 IADD3 R200, R163.reuse, -0x20, RZ ;  /* 0xffffffe0a3c80810 */ /* 0x040fe40007ffe0ff */
[----:B------:R-:W-:Y:S02]  /*13bb0*/  LOP3.LUT P0, RZ, R96, 0x4, RZ, 0xc0, !PT ;  /* 0x0000000460ff7812 */ /* 0x000fe4000780c0ff */
[----:B------:R-:W-:Y:S01]  /*13bc0*/  IADD3 R211, R200, 0x1000, RZ ;  /* 0x00001000c8d37810 */ /* 0x000fe20007ffe0ff */
[----:B------:R-:W4:Y:S01]  /*13bd0*/  LDSM.16.M88.4 R40, [R200] ;  /* 0x00000000c828783b */ /* 0x000f220000000200 */
[----:B------:R-:W-:Y:S02]  /*13be0*/  SEL R0, R0, 0xffffffc0, !P0 ;  /* 0xffffffc000007807 */ /* 0x000fe40004000000 */
[C---:B------:R-:W-:Y:S01]  /*13bf0*/  ISETP.LT.OR P0, PT, R6.reuse, 0x1, !P3 ;  /* 0x000000010600780c */ /* 0x040fe20005f01670 */
[----:B------:R-:W4:Y:S01]  /*13c00*/  LDSM.16.M88.4 R48, [R200+0x800] ;  /* 0x00080000c830783b */ /* 0x000f220000000200 */
[----:B------:R-:W-:Y:S01]  /*13c10*/  @!P5 ISETP.LT.OR P3, PT, R6, 0x21, !P3 ;  /* 0x000000210600d80c */ /* 0x000fe20005f61670 */
[--C-:B------:R-:W-:Y:S01]  /*13c20*/  IMAD.IADD R162, R163, 0x1, R0.reuse ;  /* 0x00000001a3a27824 */ /* 0x100fe200078e0200 */
[C---:B------:R-:W-:Y:S01]  /*13c30*/  IADD3 R210, R200.reuse, 0x800, RZ ;  /* 0x00000800c8d27810 */ /* 0x040fe20007ffe0ff */
[----:B------:R-:W4:Y:S01]  /*13c40*/  LDSM.16.M88.4 R56, [R200+0x1000] ;  /* 0x00100000c838783b */ /* 0x000f220000000200 */
[----:B-1----:R-:W-:Y:S01]  /*13c50*/  HMMA.16816.F32.BF16 R28, R8, R20, RZ ;  /* 0x00000014081c723c */ /* 0x002fe200000418ff */
[C---:B------:R-:W-:Y:S01]  /*13c60*/  IMAD.IADD R161, R200.reuse, 0x1, R0 ;  /* 0x00000001c8a17824 */ /* 0x040fe200078e0200 */
[----:B------:R-:W-:-:S02]  /*13c70*/  IADD3 R209, R200, 0x4800, RZ ;  /* 0x00004800c8d17810 */ /* 0x000fc40007ffe0ff */
[C---:B------:R-:W-:Y:S02]  /*13c80*/  IADD3 R208, R200.reuse, 0x5800, RZ ;  /* 0x00005800c8d07810 */ /* 0x040fe40007ffe0ff */
[----:B------:R-:W-:Y:S01]  /*13c90*/  IADD3 R207, R200, 0x5000, RZ ;  /* 0x00005000c8cf7810 */ /* 0x000fe20007ffe0ff */
        /* <DEDUP_REMOVED lines=12> */
[----:B------:R-:W-:Y:S01]  /*13d60*/  IADD3 R202, R200, 0x2800, RZ ;  /* 0x00002800c8ca7810 */ /* 0x000fe20007ffe0ff */
[----:B------:R1:W-:Y:S01]  /*13d70*/  LDGSTS.E.BYPASS.LTC128B.128 [R212+0x5880], [R2.64+0x80], !P0 ;  /* 0x0588008002d47fae */ /* 0x0003e2000c101d46 */
[C---:B------:R-:W-:Y:S02]  /*13d80*/  ISETP.LT.OR P0, PT, R6.reuse, 0x1, !P1 ;  /* 0x000000010600780c */ /* 0x040fe40004f01670 */
[----:B------:R-:W-:Y:S01]  /*13d90*/  @!P5 ISETP.LT.OR P1, PT, R6, 0x21, !P1 ;  /* 0x000000210600d80c */ /* 0x000fe20004f21670 */
[----:B------:R-:W-:Y:S01]  /*13da0*/  HMMA.16816.F32.BF16 R36, R8, R18, RZ ;  /* 0x000000120824723c */ /* 0x000fe200000418ff */
[----:B------:R-:W-:-:S07]  /*13db0*/  IADD3 R201, R200, 0x2000, RZ ;  /* 0x00002000c8c97810 */ /* 0x000fce0007ffe0ff */
[----:B---3--:R-:W-:Y:S02]  /*13dc0*/  HMMA.16816.F32.BF16 R44, R8, R24, RZ ;  /* 0x00000018082c723c */ /* 0x008fe400000418ff */
[----:B------:R1:W-:Y:S01]  /*13dd0*/  LDGSTS.E.BYPASS.LTC128B.128 [R212+0x7080], [R2.64+0x100], !P0 ;  /* 0x0708010002d47fae */ /* 0x0003e2000c101d46 */
[----:B------:R-:W-:-:S04]  /*13de0*/  LOP3.LUT P0, RZ, R120, 0x8, RZ, 0xc0, !PT ;  /* 0x0000000878ff7812 */ /* 0x000fc8000780c0ff */
[C---:B------:R-:W-:Y:S01]  /*13df0*/  ISETP.LT.OR P4, PT, R6.reuse, 0x1, !P0 ;  /* 0x000000010600780c */ /* 0x040fe20004781670 */
[----:B------:R-:W-:Y:S01]  /*13e00*/  HMMA.16816.F32.BF16 R8, R8, R26, RZ ;  /* 0x0000001a0808723c */ /* 0x000fe200000418ff */
[----:B------:R-:W-:-:S07]  /*13e10*/  @!P5 ISETP.LT.OR P0, PT, R6, 0x21, !P0 ;  /* 0x000000210600d80c */ /* 0x000fce0004701670 */
[C---:B----4-:R-:W-:Y:S04]  /*13e20*/  HMMA.16816.F32.BF16 R16, R12.reuse, R40, R28 ;  /* 0x000000280c10723c */ /* 0x050fe8000004181c */
[----:B------:R1:W-:Y:S04]  /*13e30*/  LDGSTS.E.BYPASS.LTC128B.128 [R212+0x8880], [R2.64+0x180], !P4 ;  /* 0x0888018002d47fae */ /* 0x0003e8000e101d46 */
[----:B------:R2:W-:Y:S01]  /*13e40*/  @!P5 LDGSTS.E.BYPASS.LTC128B.128 [R215+0x5080], [R4.64], !P3 ;  /* 0x0508000004d7dfae */ /* 0x0005e2000d901d46 */
[C---:B------:R-:W-:Y:S03]  /*13e50*/  HMMA.16816.F32.BF16 R24, R12.reuse, R42, R20 ;  /* 0x0000002a0c18723c */ /* 0x040fe60000041814 */
[----:B------:R2:W-:Y:S04]  /*13e60*/  @!P5 LDGSTS.E.BYPASS.LTC128B.128 [R215+0x6880], [R4.64+0x80], !P2 ;  /* 0x0688008004d7dfae */ /* 0x0005e8000d101d46 */
[----:B------:R2:W-:Y:S01]  /*13e70*/  @!P5 LDGSTS.E.BYPASS.LTC128B.128 [R215+0x8080], [R4.64+0x100], !P1 ;  /* 0x0808010004d7dfae */ /* 0x0005e2000c901d46 */
[----:B------:R-:W-:Y:S03]  /*13e80*/  HMMA.16816.F32.BF16 R28, R12, R48, R32 ;  /* 0x000000300c1c723c */ /* 0x000fe60000041820 */
[----:B------:R2:W-:Y:S01]  /*13e90*/  @!P5 LDGSTS.E.BYPASS.LTC128B.128 [R215+0x9880], [R4.64+0x180], !P0 ;  /* 0x0988018004d7dfae */ /* 0x0005e2000c101d46 */
[----:B------:R-:W-:-:S03]  /*13ea0*/  ISETP.GT.AND P0, PT, R116, R230, PT ;  /* 0x000000e67400720c */ /* 0x000fc60003f04270 */
[----:B------:R-:W-:Y:S01]  /*13eb0*/  LDSM.16.M88.4 R52, [R162] ;  /* 0x00000000a234783b */ /* 0x000fe20000000200 */
[C---:B------:R-:W-:Y:S03]  /*13ec0*/  HMMA.16816.F32.BF16 R32, R12.reuse, R50, R36 ;  /* 0x000000320c20723c */ /* 0x040fe60000041824 */
[----:B------:R-:W-:Y:S04]  /*13ed0*/  LDSM.16.M88.4 R60, [R162+0x800] ;  /* 0x00080000a23c783b */ /* 0x000fe80000000200 */
[----:B------:R-:W-:Y:S01]  /*13ee0*/  LDSM.16.M88.4 R64, [R162+0x1000] ;  /* 0x00100000a240783b */ /* 0x000fe20000000200 */
[C---:B------:R-:W-:Y:S03]  /*13ef0*/  HMMA.16816.F32.BF16 R36, R12.reuse, R56, R44 ;  /* 0x000000380c24723c */ /* 0x040fe6000004182c */
[----:B------:R-:W-:Y:S04]  /*13f00*/  LDSM.16.M88.4 R20, [R161] ;  /* 0x00000000a114783b */ /* 0x000fe80000000200 */
[----:B------:R-:W-:Y:S01]  /*13f10*/  LDSM.16.M88.4 R44, [R161+0x800] ;  /* 0x00080000a12c783b */ /* 0x000fe20000000200 */
[----:B------:R-:W-:Y:S03]  /*13f20*/  HMMA.16816.F32.BF16 R12, R12, R58, R8 ;  /* 0x0000003a0c0c723c */ /* 0x000fe60000041808 */
[----:B------:R-:W-:Y:S04]  /*13f30*/  LDSM.16.M88.4 R8, [R198] ;  /* 0x00000000c608783b */ /* 0x000fe80000000200 */
[----:B--2---:R-:W2:Y:S04]  /*13f40*/  LDSM.16.M88.4 R4, [R199] ;  /* 0x00000000c704783b */ /* 0x004ea80000000200 */
[----:B------:R-:W3:Y:S04]  /*13f50*/  LDSM.16.M88.4 R56, [R161+0x1000] ;  /* 0x00100000a138783b */ /* 0x000ee80000000200 */
[----:B------:R-:W-:Y:S04]  /*13f60*/  LDSM.16.M88.4 R40, [R163+0x1800] ;  /* 0x00180000a328783b */ /* 0x000fe80000000200 */
[----:B------:R-:W-:Y:S04]  /*13f70*/  LDSM.16.M88.4 R48, [R163+0x2000] ;  /* 0x00200000a330783b */ /* 0x000fe80000000200 */
[----:B------:R-:W0:Y:S01]  /*13f80*/  LDGDEPBAR ;  /* 0x00000000000079af */ /* 0x000e220000000000 */
        /* <DEDUP_REMOVED lines=9> */
[----:B------:R-:W-:Y:S03]  /*14020*/  LDSM.16.M88.4 R64, [R162+0x4000] ;  /* 0x00400000a240783b */ /* 0x000fe60000000200 */
        /* <DEDUP_REMOVED lines=8> */
[----:B------:R-:W3:Y:S04]  /*140b0*/  LDSM.16.M88.4 R8, [R197+0x4000] ;  /* 0x00400000c508783b */ /* 0x000ee80000000200 */
        /* <DEDUP_REMOVED lines=10> */
[----:B------:R-:W1:Y:S03]  /*14160*/  LDSM.16.M88.4 R52, [R162+0x2000] ;  /* 0x00200000a234783b */ /* 0x000e660000000200 */
[C---:B---3--:R-:W-:Y:S08]  /*14170*/  HMMA.16816.F32.BF16 R16, R8.reuse, R20, R16 ;  /* 0x000000140810723c */ /* 0x048ff00000041810 */
[C---:B------:R-:W-:Y:S01]  /*14180*/  HMMA.16816.F32.BF16 R24, R8.reuse, R22, R24 ;  /* 0x000000160818723c */ /* 0x040fe20000041818 */
[----:B------:R-:W-:Y:S07]  /*14190*/  LDSM.16.M88.4 R20, [R161+0x1800] ;  /* 0x00180000a114783b */ /* 0x000fee0000000200 */
[C---:B------:R-:W-:Y:S08]  /*141a0*/  HMMA.16816.F32.BF16 R28, R8.reuse, R44, R28 ;  /* 0x0000002c081c723c */ /* 0x040ff0000004181c */
[C---:B------:R-:W-:Y:S01]  /*141b0*/  HMMA.16816.F32.BF16 R32, R8.reuse, R46, R32 ;  /* 0x0000002e0820723c */ /* 0x040fe20000041820 */
[----:B------:R-:W-:Y:S07]  /*141c0*/  LDSM.16.M88.4 R44, [R163+0x3000] ;  /* 0x00300000a32c783b */ /* 0x000fee0000000200 */
[C---:B----4-:R-:W-:Y:S08]  /*141d0*/  HMMA.16816.F32.BF16 R36, R8.reuse, R56, R36 ;  /* 0x000000380824723c */ /* 0x050ff00000041824 */
[----:B------:R-:W-:Y:S01]  /*141e0*/  HMMA.16816.F32.BF16 R12, R8, R58, R12 ;  /* 0x0000003a080c723c */ /* 0x000fe2000004180c */
[----:B------:R-:W3:Y:S04]  /*141f0*/  LDSM.16.M88.4 R8, [R198+0x4000] ;  /* 0x00400000c608783b */ /* 0x000ee80000000200 */
[----:B------:R-:W4:Y:S03]  /*14200*/  LDSM.16.M88.4 R56, [R161+0x2800] ;  /* 0x00280000a138783b */ /* 0x000f260000000200 */
[C---:B--2---:R-:W-:Y:S08]  /*14210*/  HMMA.16816.F32.BF16 R16, R4.reuse, R40, R16 ;  /* 0x000000280410723c */ /* 0x044ff00000041810 */
        /* <DEDUP_REMOVED lines=8> */
[----:B------:R-:W2:Y:S03]  /*142a0*/  LDSM.16.M88.4 R60, [R163+0x4000] ;  /* 0x00400000a33c783b */ /* 0x000ea60000000200 */
[C---:B---3--:R-:W-:Y:S08]  /*142b0*/  HMMA.16816.F32.BF16 R16, R8.reuse, R20, R16 ;  /* 0x000000140810723c */ /* 0x048ff00000041810 */
[C---:B------:R-:W-:Y:S08]  /*142c0*/  HMMA.16816.F32.BF16 R24, R8.reuse, R22, R24 ;  /* 0x000000160818723c */ /* 0x040ff00000041818 */
[C---:B------:R-:W-:Y:S08]  /*142d0*/  HMMA.16816.F32.BF16 R28, R8.reuse, R48, R28 ;  /* 0x00000030081c723c */ /* 0x040ff0000004181c */
[C---:B------:R-:W-:Y:S01]  /*142e0*/  HMMA.16816.F32.BF16 R32, R8.reuse, R50, R32 ;  /* 0x000000320820723c */ /* 0x040fe20000041820 */
[----:B------:R-:W-:Y:S07]  /*142f0*/  LDSM.16.M88.4 R48, [R200+0x3800] ;  /* 0x00380000c830783b */ /* 0x000fee0000000200 */
[C---:B----4-:R-:W-:Y:S08]  /*14300*/  HMMA.16816.F32.BF16 R36, R8.reuse, R56, R36 ;  /* 0x000000380824723c */ /* 0x050ff00000041824 */
[----:B------:R-:W-:Y:S01]  /*14310*/  HMMA.16816.F32.BF16 R12, R8, R58, R12 ;  /* 0x0000003a080c723c */ /* 0x000fe2000004180c */
[----:B------:R-:W3:Y:S04]  /*14320*/  LDSM.16.M88.4 R8, [R197+0x8000] ;  /* 0x00800000c508783b */ /* 0x000ee80000000200 */
[----:B------:R-:W4:Y:S03]  /*14330*/  LDSM.16.M88.4 R56, [R200+0x4000] ;  /* 0x00400000c838783b */ /* 0x000f260000000200 */
[C---:B-1----:R-:W-:Y:S08]  /*14340*/  HMMA.16816.F32.BF16 R16, R4.reuse, R44, R16 ;  /* 0x0000002c0410723c */ /* 0x042ff00000041810 */
[C---:B------:R-:W-:Y:S01]  /*14350*/  HMMA.16816.F32.BF16 R24, R4.reuse, R46, R24 ;  /* 0x0000002e0418723c */ /* 0x040fe20000041818 */
[----:B------:R-:W-:Y:S07]  /*14360*/  LDSM.16.M88.4 R44, [R162+0x3000] ;  /* 0x00300000a22c783b */ /* 0x000fee0000000200 */
[C---:B------:R-:W-:Y:S08]  /*14370*/  HMMA.16816.F32.BF16 R28, R4.reuse, R52, R28 ;  /* 0x00000034041c723c */ /* 0x040ff0000004181c */
[C---:B------:R-:W-:Y:S01]  /*14380*/  HMMA.16816.F32.BF16 R32, R4.reuse, R54, R32 ;  /* 0x000000360420723c */ /* 0x040fe20000041820 */
[----:B------:R-:W-:Y:S07]  /*14390*/  LDSM.16.M88.4 R52, [R162+0x3800] ;  /* 0x00380000a234783b */ /* 0x000fee0000000200 */
[C---:B--2---:R-:W-:Y:S08]  /*143a0*/  HMMA.16816.F32.BF16 R36, R4.reuse, R60, R36 ;  /* 0x0000003c0424723c */ /* 0x044ff00000041824 */
[----:B------:R-:W-:Y:S01]  /*143b0*/  HMMA.16816.F32.BF16 R12, R4, R62, R12 ;  /* 0x0000003e040c723c */ /* 0x000fe2000004180c */
[----:B------:R-:W1:Y:S04]  /*143c0*/  LDSM.16.M88.4 R4, [R199+0x8000] ;  /* 0x00800000c704783b */ /* 0x000e680000000200 */
[----:B------:R-:W-:Y:S03]  /*143d0*/  LDSM.16.M88.4 R60, [R161+0x4000] ;  /* 0x00400000a13c783b */ /* 0x000fe60000000200 */
        /* <DEDUP_REMOVED lines=42> */
[C---:B------:R-:W-:Y:S08]  /*14680*/  HMMA.16816.F32.BF16 R20, R12.reuse, R54, R20 ;  /* 0x000000360c14723c */ /* 0x040ff00000041814 */
        /* <DEDUP_REMOVED lines=61> */
.L_x_5058:
[----:B------:R-:W-:Y:S05]  /*14a60*/  BSYNC B0 ;  /* 0x0000000000007941 */ /* 0x000fea0003800000 */
.L_x_5057:
[----:B------:R-:W2:Y:S04]  /*14a70*/  LDL R0, [R1+0x48] ;  /* 0x0000480001007983 */ /* 0x000ea80000100800 */
[----:B------:R-:W3:Y:S01]  /*14a80*/  LDL R95, [R1+0x10] ;  /* 0x00001000015f7983 */ /* 0x000ee20000100800 */
[----:B------:R-:W-:Y:S01]  /*14a90*/  ISETP.NE.AND P3, PT, R133, 0x1, PT ;  /* 0x000000018500780c */ /* 0x000fe20003f65270 */
[----:B-1----:R-:W-:Y:S01]  /*14aa0*/  IMAD.IADD R4, R125, 0x1, -R231 ;  /* 0x000000017d047824 */ /* 0x002fe200078e0ae7 */
        /* <DEDUP_REMOVED lines=41> */
[C---:B------:R-:W-:Y:S02]  /*14d40*/  ISETP.GT.AND P0, PT, R2.reuse, 0x20, PT ;  /* 0x000000200200780c */ /* 0x040fe40003f04270 */
[----:B------:R-:W-:Y:S02]  /*14d50*/  FSEL R13, R41, -INF , P1 ;  /* 0xff800000290d7808 */ /* 0x000fe40000800000 */
[----:B------:R-:W-:Y:S02]  /*14d60*/  FMNMX.FTZ R3, R15, R3, !PT ;  /* 0x000000030f037209 */ /* 0x000fe40007810000 */
[----:B------:R-:W-:-:S02]  /*14d70*/  ISETP.GT.AND P1, PT, R2, 0x21, PT ;  /* 0x000000210200780c */ /* 0x000fc40003f24270 */
[----:B------:R-:W-:Y:S02]  /*14d80*/  FSEL R94, R20, -INF , P0 ;  /* 0xff800000145e7808 */ /* 0x000fe40000000000 */
[----:B------:R-:W-:Y:S02]  /*14d90*/  ISETP.GT.AND P0, PT, R2, 0x28, PT ;  /* 0x000000280200780c */ /* 0x000fe40003f04270 */
[----:B------:R-:W-:Y:S02]  /*14da0*/  IMNMX R0, R4, R5, PT ;  /* 0x0000000504007217 */ /* 0x000fe40003800200 */
[----:B------:R-:W-:Y:S02]  /*14db0*/  FMNMX.FTZ R3, R13, R3, !PT ;  /* 0x000000030d037209 */ /* 0x000fe40007810000 */
[----:B------:R-:W-:Y:S02]  /*14dc0*/  FSEL R93, R21, -INF , P1 ;  /* 0xff800000155d7808 */ /* 0x000fe40000800000 */
[----:B------:R-:W-:-:S02]  /*14dd0*/  ISETP.GT.AND P1, PT, R2, 0x29, PT ;  /* 0x000000290200780c */ /* 0x000fc40003f24270 */
[----:B------:R-:W-:Y:S02]  /*14de0*/  FSEL R92, R36, -INF , P0 ;  /* 0xff800000245c7808 */ /* 0x000fe40000000000 */
[C---:B------:R-:W-:Y:S02]  /*14df0*/  ISETP.GT.AND P0, PT, R0.reuse, RZ, PT ;  /* 0x000000ff0000720c */ /* 0x040fe40003f04270 */
[----:B------:R-:W-:Y:S02]  /*14e00*/  ISETP.GT.AND P2, PT, R0, 0x1, PT ;  /* 0x000000010000780c */ /* 0x000fe40003f44270 */
[----:B------:R-:W-:Y:S02]  /*14e10*/  FMNMX.FTZ R2, R94, R3, !PT ;  /* 0x000000035e027209 */ /* 0x000fe40007810000 */
[----:B------:R-:W-:Y:S02]  /*14e20*/  FSEL R91, R37, -INF , P1 ;  /* 0xff800000255b7808 */ /* 0x000fe40000800000 */
[----:B------:R-:W-:-:S02]  /*14e30*/  FSEL R5, R34, -INF , P0 ;  /* 0xff80000022057808 */ /* 0x000fc40000000000 */
[C---:B------:R-:W-:Y:S02]  /*14e40*/  ISETP.GT.AND P1, PT, R0.reuse, 0x8, PT ;  /* 0x000000080000780c */ /* 0x040fe40003f24270 */
[----:B------:R-:W-:Y:S02]  /*14e50*/  FSEL R10, R35, -INF , P2 ;  /* 0xff800000230a7808 */ /* 0x000fe40001000000 */
[----:B------:R-:W-:Y:S01]  /*14e60*/  FMNMX.FTZ R2, R93, R2, !PT ;  /* 0x000000025d027209 */ /* 0x000fe20007810000 */
[----:B------:R-:W-:Y:S01]  /*14e70*/  LDSM.16.MT88.4 R32, [R193] ;  /* 0x00000000c120783b */ /* 0x000fe20000004200 */
[----:B------:R-:W-:Y:S02]  /*14e80*/  ISETP.GT.AND P0, PT, R0, 0x9, PT ;  /* 0x000000090000780c */ /* 0x000fe40003f04270 */
[----:B------:R-:W-:Y:S02]  /*14e90*/  FSEL R9, R30, -INF , P1 ;  /* 0xff8000001e097808 */ /* 0x000fe40000800000 */
[----:B------:R-:W-:-:S02]  /*14ea0*/  FMNMX.FTZ R3, R5, R10, !PT ;  /* 0x0000000a05037209 */ /* 0x000fc40007810000 */
[----:B------:R-:W-:Y:S02]  /*14eb0*/  FMNMX.FTZ R2, R92, R2, !PT ;  /* 0x000000025c027209 */ /* 0x000fe40007810000 */
[----:B------:R-:W-:Y:S02]  /*14ec0*/  FSEL R8, R31, -INF , P0 ;  /* 0xff8000001f087808 */ /* 0x000fe40000000000 */
[C---:B------:R-:W-:Y:S01]  /*14ed0*/  ISETP.GT.AND P1, PT, R0.reuse, 0x10, PT ;  /* 0x000000100000780c */ /* 0x040fe20003f24270 */
[----:B------:R-:W-:Y:S01]  /*14ee0*/  LDSM.16.MT88.4 R28, [R195] ;  /* 0x00000000c31c783b */ /* 0x000fe20000004200 */
[----:B------:R-:W-:Y:S02]  /*14ef0*/  FMNMX.FTZ R3, R9, R3, !PT ;  /* 0x0000000309037209 */ /* 0x000fe40007810000 */
[----:B------:R-:W-:Y:S02]  /*14f00*/  FMNMX.FTZ R2, R91, R2, !PT ;  /* 0x000000025b027209 */ /* 0x000fe40007810000 */
[----:B------:R-:W-:-:S02]  /*14f10*/  ISETP.GT.AND P0, PT, R0, 0x11, PT ;  /* 0x000000110000780c */ /* 0x000fc40003f04270 */
[----:B------:R-:W-:Y:S01]  /*14f20*/  FSEL R7, R26, -INF , P1 ;  /* 0xff8000001a077808 */ /* 0x000fe20000800000 */
[----:B------:R-:W1:Y:S01]  /*14f30*/  SHFL.BFLY PT, R4, R2, 0x2, 0x1f ;  /* 0x0c401f0002047f89 */ /* 0x000e6200000e0000 */
[----:B------:R-:W-:Y:S02]  /*14f40*/  FMNMX.FTZ R3, R8, R3, !PT ;  /* 0x0000000308037209 */ /* 0x000fe40007810000 */
[----:B------:R-:W-:Y:S02]  /*14f50*/  FSEL R6, R27, -INF , P0 ;  /* 0xff8000001b067808 */ /* 0x000fe40000000000 */
[C---:B------:R-:W-:Y:S01]  /*14f60*/  ISETP.GT.AND P1, PT, R0.reuse, 0x18, PT ;  /* 0x000000180000780c */ /* 0x040fe20003f24270 */
[----:B------:R-:W-:Y:S01]  /*14f70*/  LDSM.16.MT88.4 R24, [R192+0x800] ;  /* 0x00080000c018783b */ /* 0x000fe20000004200 */
[----:B------:R-:W-:Y:S02]  /*14f80*/  FMNMX.FTZ R3, R7, R3, !PT ;  /* 0x0000000307037209 */ /* 0x000fe40007810000 */
[----:B------:R-:W-:-:S02]  /*14f90*/  ISETP.GT.AND P0, PT, R0, 0x19, PT ;  /* 0x000000190000780c */ /* 0x000fc40003f04270 */
[----:B------:R-:W-:Y:S02]  /*14fa0*/  FSEL R21, R42, -INF , P1 ;  /* 0xff8000002a157808 */ /* 0x000fe40000800000 */
        /* <DEDUP_REMOVED lines=81> */
[C---:B------:R-:W-:Y:S01]  /*154c0*/  HMMA.16816.F32.BF16 R12, R8.reuse, R34, RZ ;  /* 0x00000022080c723c */ /* 0x040fe200000418ff */
[----:B------:R-:W2:Y:S07]  /*154d0*/  LDSM.16.MT88.4 R32, [R192+0x2000] ;  /* 0x00200000c020783b */ /* 0x000eae0000004200 */
[C---:B------:R-:W-:Y:S08]  /*154e0*/  HMMA.16816.F32.BF16 R16, R8.reuse, R30, RZ ;  /* 0x0000001e0810723c */ /* 0x040ff000000418ff */
[----:B------:R-:W-:Y:S08]  /*154f0*/  HMMA.16816.F32.BF16 R28, R8, R36, RZ ;  /* 0x00000024081c723c */ /* 0x000ff000000418ff */
[----:B-1----:R-:W-:Y:S08]  /*15500*/  HMMA.16816.F32.BF16 R56, R4, R24, R20 ;  /* 0x000000180438723c */ /* 0x002ff00000041814 */
[----:B------:R-:W-:Y:S08]  /*15510*/  HMMA.16816.F32.BF16 R20, R8, R46, RZ ;  /* 0x0000002e0814723c */ /* 0x000ff000000418ff */
[----:B------:R-:W-:Y:S01]  /*15520*/  HMMA.16816.F32.BF16 R140, R4, R42, R12 ;  /* 0x0000002a048c723c */ /* 0x000fe2000004180c */
[----:B------:R-:W-:Y:S07]  /*15530*/  LDSM.16.MT88.4 R40, [R192+0x3800] ;  /* 0x00380000c028783b */ /* 0x000fee0000004200 */
[----:B------:R-:W-:Y:S01]  /*15540*/  HMMA.16816.F32.BF16 R12, R8, R44, RZ ;  /* 0x0000002c080c723c */ /* 0x000fe200000418ff */
[----:B------:R-:W-:Y:S01]  /*15550*/  LDSM.16.MT88.4 R44, [R194+0x2000] ;  /* 0x00200000c22c783b */ /* 0x000fe20000004200 */
[----:B------:R-:W-:-:S02]  /*15560*/  IMAD.MOV.U32 R102, RZ, RZ, R56 ;  /* 0x000000ffff667224 */ /* 0x000fc400078e0038 */
[----:B------:R-:W-:Y:S02]  /*15570*/  IMAD.MOV.U32 R101, RZ, RZ, R57 ;  /* 0x000000ffff657224 */ /* 0x000fe400078e0039 */
[----:B------:R-:W-:Y:S02]  /*15580*/  IMAD.MOV.U32 R100, RZ, RZ, R58 ;  /* 0x000000ffff647224 */ /* 0x000fe400078e003a */
[----:B------:R-:W-:Y:S01]  /*15590*/  HMMA.16816.F32.BF16 R16, R4, R26, R16 ;  /* 0x0000001a0410723c */ /* 0x000fe20000041810 */
[----:B------:R-:W1:Y:S01]  /*155a0*/  LDSM.16.MT88.4 R24, [R195+0x1800] ;  /* 0x00180000c318783b */ /* 0x000e620000004200 */
[----:B------:R-:W-:-:S03]  /*155b0*/  IMAD.MOV.U32 R3, RZ, RZ, R59 ;  /* 0x000000ffff037224 */ /* 0x000fc600078e003b */
[----:B------:R-:W-:Y:S03]  /*155c0*/  LDSM.16.MT88.4 R56, [R193+0x2000] ;  /* 0x00200000c138783b */ /* 0x000fe60000004200 */
[C---:B------:R-:W-:Y:S01]  /*155d0*/  HMMA.16816.F32.BF16 R248, R4.reuse, R54, R20 ;  /* 0x0000003604f8723c */ /* 0x040fe20000041814 */
[----:B------:R-:W3:Y:S07]  /*155e0*/  LDSM.16.MT88.4 R20, [R194+0x1800] ;  /* 0x00180000c214783b */ /* 0x000eee0000004200 */
[C---:B------:R-:W-:Y:S01]  /*155f0*/  HMMA.16816.F32.BF16 R12, R4.reuse, R52, R12 ;  /* 0x00000034040c723c */ /* 0x040fe2000004180c */
[----:B------:R-:W4:Y:S07]  /*15600*/  LDSM.16.MT88.4 R52, [R195+0x2000] ;  /* 0x00200000c334783b */ /* 0x000f2e0000004200 */
[----:B------:R-:W-:Y:S01]  /*15610*/  IMAD.MOV.U32 R99, RZ, RZ, R16 ;  /* 0x000000ffff637224 */ /* 0x000fe200078e0010 */
[----:B--2---:R-:W-:Y:S01]  /*15620*/  HMMA.16816.F32.BF16 R28, R4, R32, R28 ;  /* 0x00000020041c723c */ /* 0x004fe2000004181c */
[----:B------:R-:W-:-:S02]  /*15630*/  IMAD.MOV.U32 R98, RZ, RZ, R17 ;  /* 0x000000ffff627224 */ /* 0x000fc400078e0011 */
[----:B------:R-:W-:Y:S02]  /*15640*/  IMAD.MOV.U32 R97, RZ, RZ, R18 ;  /* 0x000000ffff617224 */ /* 0x000fe400078e0012 */
[----:B------:R-:W-:-:S03]  /*15650*/  IMAD.MOV.U32 R96, RZ, RZ, R19 ;  /* 0x000000ffff607224 */ /* 0x000fc600078e0013 */
[C---:B------:R-:W-:Y:S07]  /*15660*/  HMMA.16816.F32.BF16 R16, R8.reuse, R38, RZ ;  /* 0x000000260810723c */ /* 0x040fee00000418ff */
[----:B------:R-:W-:Y:S01]  /*15670*/  IMAD.MOV.U32 R106, RZ, RZ, R12 ;  /* 0x000000ffff6a7224 */ /* 0x000fe200078e000c */
[----:B-1----:R-:W-:Y:S01]  /*15680*/  HMMA.16816.F32.BF16 R36, R8, R24, RZ ;  /* 0x000000180824723c */ /* 0x002fe200000418ff */
[----:B------:R-:W-:Y:S02]  /*15690*/  IMAD.MOV.U32 R105, RZ, RZ, R13 ;  /* 0x000000ffff697224 */ /* 0x000fe400078e000d */
[----:B------:R-:W-:-:S02]  /*156a0*/  IMAD.MOV.U32 R104, RZ, RZ, R14 ;  /* 0x000000ffff687224 */ /* 0x000fc400078e000e */
[----:B------:R-:W-:-:S03]  /*156b0*/  IMAD.MOV.U32 R103, RZ, RZ, R15 ;  /* 0x000000ffff677224 */ /* 0x000fc600078e000f */
[----:B------:R-:W-:Y:S01]  /*156c0*/  IMAD.MOV.U32 R110, RZ, RZ, R28 ;  /* 0x000000ffff6e7224 */ /* 0x000fe200078e001c */
[----:B------:R-:W-:Y:S01]  /*156d0*/  HMMA.16816.F32.BF16 R12, R8, R48, RZ ;  /* 0x00000030080c723c */ /* 0x000fe200000418ff */
[----:B------:R-:W-:Y:S02]  /*156e0*/  IMAD.MOV.U32 R109, RZ, RZ, R29 ;  /* 0x000000ffff6d7224 */ /* 0x000fe400078e001d */
[----:B------:R-:W-:Y:S02]  /*156f0*/  IMAD.MOV.U32 R108, RZ, RZ, R30 ;  /* 0x000000ffff6c7224 */ /* 0x000fe400078e001e */
[----:B------:R-:W-:-:S03]  /*15700*/  IMAD.MOV.U32 R107, RZ, RZ, R31 ;  /* 0x000000ffff6b7224 */ /* 0x000fc600078e001f */
[----:B------:R-:W-:Y:S08]  /*15710*/  HMMA.16816.F32.BF16 R16, R4, R34, R16 ;  /* 0x000000220410723c */ /* 0x000ff00000041810 */
[C---:B------:R-:W-:Y:S08]  /*15720*/  HMMA.16816.F32.BF16 R32, R8.reuse, R26, RZ ;  /* 0x0000001a0820723c */ /* 0x040ff000000418ff */
[C---:B---3--:R-:W-:Y:S08]  /*15730*/  HMMA.16816.F32.BF16 R28, R8.reuse, R20, RZ ;  /* 0x00000014081c723c */ /* 0x048ff000000418ff */
[----:B------:R-:W-:Y:S01]  /*15740*/  HMMA.16816.F32.BF16 R24, R8, R22, RZ ;  /* 0x000000160818723c */ /* 0x000fe200000418ff */
[----:B------:R-:W-:-:S02]  /*15750*/  IMAD.MOV.U32 R114, RZ, RZ, R16 ;  /* 0x000000ffff727224 */ /* 0x000fc400078e0010 */
[----:B------:R-:W-:Y:S02]  /*15760*/  IMAD.MOV.U32 R113, RZ, RZ, R17 ;  /* 0x000000ffff717224 */ /* 0x000fe400078e0011 */
[----:B------:R-:W-:Y:S02]  /*15770*/  IMAD.MOV.U32 R112, RZ, RZ, R18 ;  /* 0x000000ffff707224 */ /* 0x000fe400078e0012 */
[----:B------:R-:W-:Y:S01]  /*15780*/  IMAD.MOV.U32 R111, RZ, RZ, R19 ;  /* 0x000000ffff6f7224 */ /* 0x000fe200078e0013 */
        /* <DEDUP_REMOVED lines=14> */
[----:B------:R-:W-:Y:S01]  /*15870*/  HMMA.16816.F32.BF16 R24, R8, R64, RZ ;  /* 0x000000400818723c */ /* 0x000fe200000418ff */
[----:B------:R-:W-:-:S06]  /*15880*/  IMAD.MOV.U32 R55, RZ, RZ, R111 ;  /* 0x000000ffff377224 */ /* 0x000fcc00078e006f */
[----:B------:R-:W-:Y:S01]  /*15890*/  IMAD.MOV.U32 R64, RZ, RZ, R106 ;  /* 0x000000ffff407224 */ /* 0x000fe200078e006a */
[----:B------:R-:W-:Y:S01]  /*158a0*/  HMMA.16816.F32.BF16 R20, R8, R66, RZ ;  /* 0x000000420814723c */ /* 0x000fe200000418ff */
[----:B------:R-:W-:-:S06]  /*158b0*/  IMAD.MOV.U32 R65, RZ, RZ, R105 ;  /* 0x000000ffff417224 */ /* 0x000fcc00078e0069 */
[----:B------:R-:W-:Y:S01]  /*158c0*/  IMAD.MOV.U32 R66, RZ, RZ, R104 ;  /* 0x000000ffff427224 */ /* 0x000fe200078e0068 */
[----:B------:R-:W-:Y:S01]  /*158d0*/  HMMA.16816.F32.BF16 R244, R4, R56, R12 ;  /* 0x0000003804f4723c */ /* 0x000fe2000004180c */
        /* <DEDUP_REMOVED lines=82> */
[----:B------:R-:W-:Y:S01]  /*15e00*/  HMMA.16816.F32.BF16 R28, R128, R32, R64 ;  /* 0x00000020801c723c */ /* 0x000fe20000041840 */
[----:B------:R-:W-:Y:S01]  /*15e10*/  LDSM.16.MT88.4 R64, [R194+0x2800] ;  /* 0x00280000c240783b */ /* 0x000fe20000004200 */
[----:B------:R-:W-:-:S06]  /*15e20*/  FADD.FTZ R0, R85, R0 ;  /* 0x0000000055007221 */ /* 0x000fcc0000010000 */
[C---:B------:R-:W-:Y:S01]  /*15e30*/  HMMA.16816.F32.BF16 R32, R128.reuse, R34, R248 ;  /* 0x000000228020723c */ /* 0x040fe200000418f8 */
[----:B------:R-:W2:Y:S06]  /*15e40*/  LDL R250, [R1+0x18] ;  /* 0x0000180001fa7983 */ /* 0x000eac0000100800 */
[----:B------:R-:W-:Y:S01]  /*15e50*/  IMAD.MOV.U32 R248, RZ, RZ, R95 ;  /* 0x000000fffff87224 */ /* 0x000fe200078e005f */
[C---:B------:R-:W-:Y:S08]  /*15e60*/  HMMA.16816.F32.BF16 R168, R128.reuse, R164, R168 ;  /* 0x000000a480a8723c */ /* 0x040ff000000418a8 */
[----:B------:R-:W-:Y:S01]  /*15e70*/  HMMA.16816.F32.BF16 R132, R128, R136, R132 ;  /* 0x000000888084723c */ /* 0x000fe20000041884 */
[----:B------:R-:W-:-:S02]  /*15e80*/  FADD.FTZ R3, R148, R2 ;  /* 0x0000000294037221 */ /* 0x000fc40000010000 */
[----:B------:R-:W-:Y:S02]  /*15e90*/  IMAD.MOV.U32 R249, RZ, RZ, R69 ;  /* 0x000000fffff97224 */ /* 0x000fe400078e0045 */
[----:B------:R-:W-:-:S03]  /*15ea0*/  IMAD.MOV.U32 R251, RZ, RZ, R68 ;  /* 0x000000fffffb7224 */ /* 0x000fc600078e0044 */
[C---:B------:R-:W-:Y:S01]  /*15eb0*/  HMMA.16816.F32.BF16 R164, R128.reuse, R166, R144 ;  /* 0x000000a680a4723c */ /* 0x040fe20000041890 */
[----:B------:R-:W1:Y:S07]  /*15ec0*/  LDSM.16.MT88.4 R144, [R195+0x1000] ;  /* 0x00100000c390783b */ /* 0x000e6e0000004200 */
[C---:B------:R-:W-:Y:S08]  /*15ed0*/  HMMA.16816.F32.BF16 R136, R128.reuse, R138, R140 ;  /* 0x0000008a8088723c */ /* 0x040ff0000004188c */
[C---:B------:R-:W-:Y:S08]  /*15ee0*/  HMMA.16816.F32.BF16 R36, R128.reuse, R40, R44 ;  /* 0x000000288024723c */ /* 0x040ff0000004182c */
[C---:B-1----:R-:W-:Y:S01]  /*15ef0*/  HMMA.16816.F32.BF16 R140, R128.reuse, R144, R72 ;  /* 0x00000090808c723c */ /* 0x042fe20000041848 */
[----:B------:R-:W-:Y:S07]  /*15f00*/  LDSM.16.MT88.4 R72, [R192+0x4000] ;  /* 0x00400000c048783b */ /* 0x000fee0000004200 */
[C---:B------:R-:W-:Y:S08]  /*15f10*/  HMMA.16816.F32.BF16 R144, R128.reuse, R146, R76 ;  /* 0x000000928090723c */ /* 0x040ff0000004184c */
[C---:B------:R-:W-:Y:S08]  /*15f20*/  HMMA.16816.F32.BF16 R76, R128.reuse, R80, R184 ;  /* 0x00000050804c723c */ /* 0x040ff000000418b8 */
[C---:B------:R-:W-:Y:S01]  /*15f30*/  HMMA.16816.F32.BF16 R80, R128.reuse, R82, R96 ;  /* 0x000000528050723c */ /* 0x040fe20000041860 */
[----:B------:R-:W1:Y:S07]  /*15f40*/  LDSM.16.MT88.4 R96, [R194+0x4000] ;  /* 0x00400000c260783b */ /* 0x000e6e0000004200 */
[C---:B------:R-:W-:Y:S08]  /*15f50*/  HMMA.16816.F32.BF16 R124, R128.reuse, R12, R124 ;  /* 0x0000000c807c723c */ /* 0x040ff0000004187c */
[C---:B------:R-:W-:Y:S08]  /*15f60*/  HMMA.16816.F32.BF16 R60, R128.reuse, R64, R60 ;  /* 0x00000040803c723c */ /* 0x040ff0000004183c */
[C---:B------:R-:W-:Y:S08]  /*15f70*/  HMMA.16816.F32.BF16 R40, R128.reuse, R42, R52 ;  /* 0x0000002a8028723c */ /* 0x040ff00000041834 */
[C---:B-1----:R-:W-:Y:S01]  /*15f80*/  HMMA.16816.F32.BF16 R92, R128.reuse, R96, R112 ;  /* 0x00000060805c723c */ /* 0x042fe20000041870 */
[----:B------:R-:W-:Y:S07]  /*15f90*/  LDSM.16.MT88.4 R112, [R193+0x5800] ;  /* 0x00580000c170783b */ /* 0x000fee0000004200 */
[----:B------:R-:W-:Y:S01]  /*15fa0*/  HMMA.16816.F32.BF16 R96, R128, R98, R104 ;  /* 0x000000628060723c */ /* 0x000fe20000041868 */
[----:B------:R-:W1:Y:S01]  /*15fb0*/  LDSM.16.MT88.4 R104, [R192+0x5800] ;  /* 0x00580000c068783b */ /* 0x000e620000004200 */
[----:B------:R-:W-:-:S06]  /*15fc0*/  FADD.FTZ R12, R221, R0 ;  /* 0x00000000dd0c7221 */ /* 0x000fcc0000010000 */
[C---:B------:R-:W-:Y:S08]  /*15fd0*/  HMMA.16816.F32.BF16 R44, R128.reuse, R48, R244 ;  /* 0x00000030802c723c */ /* 0x040ff000000418f4 */
[C---:B------:R-:W-:Y:S01]  /*15fe0*/  HMMA.16816.F32.BF16 R48, R128.reuse, R50, R56 ;  /* 0x000000328030723c */ /* 0x040fe20000041838 */
[----:B------:R-:W3:Y:S07]  /*15ff0*/  LDSM.16.MT88.4 R56, [R195+0x2800] ;  /* 0x00280000c338783b */ /* 0x000eee0000004200 */
[C---:B-1----:R-:W-:Y:S08]  /*16000*/  HMMA.16816.F32.BF16 R100, R128.reuse, R104, R100 ;  /* 0x000000688064723c */ /* 0x042ff00000041864 */
[C---:B------:R-:W-:Y:S01]  /*16010*/  HMMA.16816.F32.BF16 R104, R128.reuse, R106, R120 ;  /* 0x0000006a8068723c */ /* 0x040fe20000041878 */
[----:B------:R-:W1:Y:S07]  /*16020*/  LDSM.16.MT88.4 R120, [R195+0x5800] ;  /* 0x00580000c378783b */ /* 0x000e6e0000004200 */
[C---:B------:R-:W-:Y:S07]  /*16030*/  HMMA.16816.F32.BF16 R64, R128.reuse, R66, R180 ;  /* 0x000000428040723c */ /* 0x040fee00000418b4 */
[----:B------:R-:W-:Y:S01]  /*16040*/  IADD3 R180, R251, -0x2, RZ ;  /* 0xfffffffefbb47810 */ /* 0x000fe20007ffe0ff */
[C---:B---3--:R-:W-:Y:S08]  /*16050*/  HMMA.16816.F32.BF16 R52, R128.reuse, R56, R240 ;  /* 0x000000388034723c */ /* 0x048ff000000418f0 */
[C---:B------:R-:W-:Y:S08]  /*16060*/  HMMA.16816.F32.BF16 R68, R128.reuse, R72, R236 ;  /* 0x000000488044723c */ /* 0x040ff000000418ec */
[C---:B------:R-:W-:Y:S08]  /*16070*/  HMMA.16816.F32.BF16 R84, R128.reuse, R88, R176 ;  /* 0x000000588054723c */ /* 0x040ff000000418b0 */
[C---:B------:R-:W-:Y:S08]  /*16080*/  HMMA.16816.F32.BF16 R108, R128.reuse, R112, R108 ;  /* 0x00000070806c723c */ /* 0x040ff0000004186c */
[C---:B-1----:R-:W-:Y:S08]  /*16090*/  HMMA.16816.F32.BF16 R116, R128.reuse, R120, R116 ;  /* 0x000000788074723c */ /* 0x042ff00000041874 */
[C---:B------:R-:W-:Y:S08]  /*160a0*/  HMMA.16816.F32.BF16 R56, R128.reuse, R58, R232 ;  /* 0x0000003a8038723c */ /* 0x040ff000000418e8 */
        /* <DEDUP_REMOVED lines=28> */
[----:B------:R-:W-:Y:S01]  /*16270*/  HMMA.16816.F32.BF16 R128, R128, R14, R16 ;  /* 0x0000000e8080723c */ /* 0x000fe20000041810 */
[----:B------:R-:W-:Y:S07]  /*16280*/  @!P0 BRA `(.L_x_5059) ;  /* 0x00002d6000008947 */ /* 0x000fee0003800000 */
[----:B------:R-:W2:Y:S01]  /*16290*/  LDL R251, [R1+0x48] ;  /* 0x0000480001fb7983 */ /* 0x000ea20000100800 */
[----:B------:R-:W-:Y:S01]  /*162a0*/  IMAD.MOV.U32 R154, RZ, RZ, R149 ;  /* 0x000000ffff9a7224 */ /* 0x000fe200078e0095 */
[----:B------:R-:W-:Y:S02]  /*162b0*/  MOV R155, R153 ;  /* 0x00000099009b7202 */ /* 0x000fe40000000f00 */
[----:B------:R-:W-:Y:S01]  /*162c0*/  MOV R213, R180 ;  /* 0x000000b400d57202 */ /* 0x000fe20000000f00 */
[----:B--2---:R-:W-:-:S04]  /*162d0*/  IMAD.IADD R221, R251, 0x1, R250 ;  /* 0x00000001fbdd7824 */ /* 0x004fc800078e02fa */
[----:B------:R-:W-:-:S05]  /*162e0*/  @P3 IMAD.HI.U32 R0, R221, c[0x0][0x2c8], RZ ;  /* 0x0000b200dd003a27 */ /* 0x000fca00078e00ff */
[----:B------:R-:W-:Y:S02]  /*162f0*/  @P3 SHF.R.U32.HI R223, RZ, c[0x0][0x2cc], R0 ;  /* 0x0000b300ffdf3a19 */ /* 0x000fe40000011600 */
.L_x_5064:
        /* <DEDUP_REMOVED lines=21> */
[C---:B------:R-:W-:Y:S01]  /*16450*/  IMAD R0, R213.reuse, c[0x0][0x20c], R0 ;  /* 0x00008300d5007a24 */ /* 0x040fe200078e0200 */
        /* <DEDUP_REMOVED lines=29> */
.L_x_5061:
[----:B------:R-:W-:Y:S05]  /*16630*/  BSYNC B0 ;  /* 0x0000000000007941 */ /* 0x000fea0003800000 */
.L_x_5060:
        /* <DEDUP_REMOVED lines=195> */
.L_x_5063:
[----:B------:R-:W-:Y:S05]  /*17270*/  BSYNC B0 ;  /* 0x0000000000007941 */ /* 0x000fea0003800000 */
.L_x_5062:
        /* <DEDUP_REMOVED lines=16> */
[----:B------:R-:W-:Y:S02]  /*17380*/  ISETP.GT.AND P1, PT, R0, 0x1, PT ;  /* 0x000000010000780c */ /* 0x000fe40003f24270 */
        /* <DEDUP_REMOVED lines=14> */
[----:B------:R-:W-:Y:S02]  /*17470*/  FSEL R172, R19, -INF , P1 ;  /* 0xff80000013ac7808 */ /* 0x000fe40000800000 */
[----:B------:R-:W-:Y:S02]  /*17480*/  ISETP.GT.AND P2, PT, R0, 0x21, PT ;  /* 0x000000210000780c */ /* 0x000fe40003f44270 */
[----:B------:R-:W-:Y:S02]  /*17490*/  FSEL R153, R22, -INF , P0 ;  /* 0xff80000016997808 */ /* 0x000fe40000000000 */
        /* <DEDUP_REMOVED lines=9> */
[C---:B------:R-:W-:Y:S02]  /*17530*/  ISETP.GT.AND P0, PT, R149.reuse, RZ, PT ;  /* 0x000000ff9500720c */ /* 0x040fe40003f04270 */
        /* <DEDUP_REMOVED lines=16> */
[C---:B------:R-:W-:Y:S01]  /*17640*/  ISETP.GT.AND P1, PT, R149.reuse, 0x11, PT ;  /* 0x000000119500780c */ /* 0x040fe20003f24270 */
[----:B------:R-:W1:Y:S01]  /*17650*/  SHFL.BFLY PT, R2, R0, 0x2, 0x1f ;  /* 0x0c401f0000027f89 */ /* 0x000e6200000e0000 */
[----:B------:R-:W-:Y:S02]  /*17660*/  ISETP.GT.AND P5, PT, R149, 0x19, PT ;  /* 0x000000199500780c */ /* 0x000fe40003fa4270 */
[----:B------:R-:W-:Y:S02]  /*17670*/  FSEL R10, R13, -INF , P1 ;  /* 0xff8000000d0a7808 */ /* 0x000fe40000800000 */
[----:B------:R-:W-:Y:S02]  /*17680*/  FSEL R14, R9, -INF , P2 ;  /* 0xff800000090e7808 */ /* 0x000fe40001000000 */
[----:B------:R-:W-:Y:S02]  /*17690*/  FSEL R9, R16, -INF , P6 ;  /* 0xff80000010097808 */ /* 0x000fe40003000000 */
[----:B------:R-:W-:Y:S02]  /*176a0*/  FSEL R8, R17, -INF , P5 ;  /* 0xff80000011087808 */ /* 0x000fe40002800000 */
[C---:B------:R-:W-:Y:S02]  /*176b0*/  ISETP.GT.AND P4, PT, R149.reuse, 0x20, PT ;  /* 0x000000209500780c */ /* 0x040fe40003f84270 */
[C---:B------:R-:W-:Y:S02]  /*176c0*/  ISETP.GT.AND P3, PT, R149.reuse, 0x21, PT ;  /* 0x000000219500780c */ /* 0x040fe40003f64270 */
[----:B------:R-:W-:Y:S02]  /*176d0*/  FSEL R7, R20, -INF , P4 ;  /* 0xff80000014077808 */ /* 0x000fe40002000000 */
[----:B------:R-:W-:Y:S02]  /*176e0*/  ISETP.GT.AND P2, PT, R149, 0x28, PT ;  /* 0x000000289500780c */ /* 0x000fe40003f44270 */
[----:B------:R-:W-:Y:S02]  /*176f0*/  FSEL R6, R21, -INF , P3 ;  /* 0xff80000015067808 */ /* 0x000fe40001800000 */
[----:B------:R-:W-:Y:S02]  /*17700*/  ISETP.GT.AND P1, PT, R149, 0x29, PT ;  /* 0x000000299500780c */ /* 0x000fe40003f24270 */
[----:B------:R-:W-:Y:S02]  /*17710*/  FSEL R5, R24, -INF , P2 ;  /* 0xff80000018057808 */ /* 0x000fe40001000000 */
        /* <DEDUP_REMOVED lines=24> */
[----:B------:R-:W-:Y:S01]  /*178a0*/  FFMA.FTZ R191, R3, c[0x0][0x2d0], -R0 ;  /* 0x0000b40003bf7a23 */ /* 0x000fe20000010800 */
[----:B------:R-:W-:Y:S01]  /*178b0*/  FMNMX.FTZ R0, R15, R155, !PT ;  /* 0x0000009b0f007209 */ /* 0x000fe20007810000 */
[C---:B-1----:R-:W-:Y:S02]  /*178c0*/  FMUL.FTZ R26, R2.reuse, R146 ;  /* 0x00000092021a7220 */ /* 0x042fe40000410000 */
[----:B------:R-:W-:Y:S01]  /*178d0*/  FMUL.FTZ R23, R2, R143 ;  /* 0x0000008f02177220 */ /* 0x000fe20000410000 */
[----:B------:R-:W-:Y:S01]  /*178e0*/  FMNMX.FTZ R0, R22, R0, !PT ;  /* 0x0000000016007209 */ /* 0x000fe20007810000 */
[C---:B------:R-:W-:Y:S01]  /*178f0*/  FMUL.FTZ R27, R2.reuse, R147 ;  /* 0x00000093021b7220 */ /* 0x040fe20000410000 */
[----:B------:R-:W-:Y:S01]  /*17900*/  MUFU.EX2 R175, R12 ;  /* 0x0000000c00af7308 */ /* 0x000fe20000000800 */
        /* <DEDUP_REMOVED lines=8> */
[C---:B------:R-:W-:Y:S01]  /*17990*/  FMUL.FTZ R39, R2.reuse, R39 ;  /* 0x0000002702277220 */ /* 0x040fe20000410000 */
[----:B------:R-:W-:Y:S01]  /*179a0*/  MUFU.EX2 R147, R180 ;  /* 0x000000b400937308 */ /* 0x000fe20000000800 */
        /* <DEDUP_REMOVED lines=53> */
[C---:B------:R-:W-:Y:S01]  /*17d00*/  FMUL.FTZ R126, R2.reuse, R126 ;  /* 0x0000007e027e7220 */ /* 0x040fe20000410000 */
[C---:B------:R-:W-:Y:S01]  /*17d10*/  FSETP.NEU.FTZ.AND P0, PT, R153.reuse, -INF , PT ;  /* 0xff8000009900780b */ /* 0x040fe20003f1d000 */
[C---:B------:R-:W-:Y:S02]  /*17d20*/  FMUL.FTZ R3, R153.reuse, c[0x0][0x2d0] ;  /* 0x0000b40099037a20 */ /* 0x040fe40000410000 */
[C---:B------:R-:W-:Y:S01]  /*17d30*/  FMUL.FTZ R127, R2.reuse, R127 ;  /* 0x0000007f027f7220 */ /* 0x040fe20000410000 */
[----:B------:R-:W-:Y:S01]  /*17d40*/  FSEL R0, R153, RZ, P0 ;  /* 0x000000ff99007208 */ /* 0x000fe20000000000 */
[C---:B------:R-:W-:Y:S01]  /*17d50*/  FMUL.FTZ R130, R2.reuse, R130 ;  /* 0x0000008202827220 */ /* 0x040fe20000410000 */
[----:B------:R-:W-:Y:S01]  /*17d60*/  FSEL R3, R3, RZ, P0 ;  /* 0x000000ff03037208 */ /* 0x000fe20000000000 */
[----:B------:R-:W-:Y:S01]  /*17d70*/  FMUL.FTZ R131, R2, R131 ;  /* 0x0000008302837220 */ /* 0x000fe20000410000 */
[----:B------:R-:W-:Y:S01]  /*17d80*/  ISETP.GT.AND P0, PT, R213, R222, PT ;  /* 0x000000ded500720c */ /* 0x000fe20003f04270 */
[----:B------:R-:W-:Y:S02]  /*17d90*/  FADD.FTZ R0, -R0, R155 ;  /* 0x0000009b00007221 */ /* 0x000fe40000010100 */
[--C-:B------:R-:W-:Y:S01]  /*17da0*/  FFMA.FTZ R19, R22, c[0x0][0x2d0], -R3.reuse ;  /* 0x0000b40016137a23 */ /* 0x100fe20000010803 */
[----:B------:R-:W-:Y:S01]  /*17db0*/  MUFU.EX2 R155, R13 ;  /* 0x0000000d009b7308 */ /* 0x000fe20000000800 */
[----:B------:R-:W-:Y:S02]  /*17dc0*/  FMUL.FTZ R0, R0, c[0x0][0x2d0] ;  /* 0x0000b40000007a20 */ /* 0x000fe40000410000 */
[--C-:B------:R-:W-:Y:S02]  /*17dd0*/  FFMA.FTZ R173, R18, c[0x0][0x2d0], -R3.reuse ;  /* 0x0000b40012ad7a23 */ /* 0x100fe40000010803 */
[----:B------:R-:W-:Y:S02]  /*17de0*/  FMUL.FTZ R18, R2, R138 ;  /* 0x0000008a02127220 */ /* 0x000fe40000410000 */
[--C-:B------:R-:W-:Y:S02]  /*17df0*/  FFMA.FTZ R15, R15, c[0x0][0x2d0], -R3.reuse ;  /* 0x0000b4000f0f7a23 */ /* 0x100fe40000010803 */
[--C-:B------:R-:W-:Y:S01]  /*17e00*/  FFMA.FTZ R174, R14, c[0x0][0x2d0], -R3.reuse ;  /* 0x0000b4000eae7a23 */ /* 0x100fe20000010803 */
[----:B------:R-:W1:Y:S01]  /*17e10*/  MUFU.EX2 R0, R0 ;  /* 0x0000000000007308 */ /* 0x000e620000000800 */
[--C-:B------:R-:W-:Y:S02]  /*17e20*/  FFMA.FTZ R177, R11, c[0x0][0x2d0], -R3.reuse ;  /* 0x0000b4000bb17a23 */ /* 0x100fe40000010803 */
[--C-:B------:R-:W-:Y:S02]  /*17e30*/  FFMA.FTZ R176, R10, c[0x0][0x2d0], -R3.reuse ;  /* 0x0000b4000ab07a23 */ /* 0x100fe40000010803 */
[--C-:B------:R-:W-:Y:S02]  /*17e40*/  FFMA.FTZ R179, R9, c[0x0][0x2d0], -R3.reuse ;  /* 0x0000b40009b37a23 */ /* 0x100fe40000010803 */
[----:B------:R-:W-:Y:S02]  /*17e50*/  FMUL.FTZ R14, R2, R134 ;  /* 0x00000086020e7220 */ /* 0x000fe40000410000 */
[--C-:B------:R-:W-:Y:S01]  /*17e60*/  FFMA.FTZ R178, R8, c[0x0][0x2d0], -R3.reuse ;  /* 0x0000b40008b27a23 */ /* 0x100fe20000010803 */
[----:B------:R2:W-:Y:S01]  /*17e70*/  MUFU.EX2 R172, R15 ;  /* 0x0000000f00ac7308 */ /* 0x0005e20000000800 */
[--C-:B------:R-:W-:Y:S02]  /*17e80*/  FFMA.FTZ R185, R7, c[0x0][0x2d0], -R3.reuse ;  /* 0x0000b40007b97a23 */ /* 0x100fe40000010803 */
[----:B------:R-:W-:Y:S02]  /*17e90*/  FMUL.FTZ R7, R2, R171 ;  /* 0x000000ab02077220 */ /* 0x000fe40000410000 */
        /* <DEDUP_REMOVED lines=8> */
[C---:B------:R-:W-:Y:S01]  /*17f20*/  FMUL.FTZ R17, R0.reuse, R137 ;  /* 0x0000008900117220 */ /* 0x040fe20000410000 */
[----:B------:R1:W3:Y:S01]  /*17f30*/  MUFU.EX2 R141, R19 ;  /* 0x00000013008d7308 */ /* 0x0002e20000000800 */
[C---:B------:R-:W-:Y:S02]  /*17f40*/  FMUL.FTZ R20, R0.reuse, R140 ;  /* 0x0000008c00147220 */ /* 0x040fe40000410000 */
[C---:B------:R-:W-:Y:S02]  /*17f50*/  FMUL.FTZ R4, R0.reuse, R168 ;  /* 0x000000a800047220 */ /* 0x040fe40000410000 */
[C---:B------:R-:W-:Y:S02]  /*17f60*/  FMUL.FTZ R5, R0.reuse, R169 ;  /* 0x000000a900057220 */ /* 0x040fe40000410000 */
[C---:B------:R-:W-:Y:S02]  /*17f70*/  FMUL.FTZ R12, R0.reuse, R132 ;  /* 0x00000084000c7220 */ /* 0x040fe40000410000 */
[----:B------:R-:W-:Y:S01]  /*17f80*/  FMUL.FTZ R13, R0, R133 ;  /* 0x00000085000d7220 */ /* 0x000fe20000410000 */
[----:B------:R-:W4:Y:S01]  /*17f90*/  MUFU.EX2 R140, R173 ;  /* 0x000000ad008c7308 */ /* 0x000f220000000800 */
[----:B------:R-:W-:Y:S01]  /*17fa0*/  F2FP.BF16.PACK_AB R133, R154, R149 ;  /* 0x000000959a85723e */ /* 0x000fe200000010ff */
[----:B--2---:R-:W-:Y:S01]  /*17fb0*/  FMUL.FTZ R15, R2, R135 ;  /* 0x00000087020f7220 */ /* 0x004fe20000410000 */
[----:B------:R-:W-:Y:S01]  /*17fc0*/  F2FP.BF16.PACK_AB R135, R175, R155 ;  /* 0x0000009baf87723e */ /* 0x000fe200000010ff */
[----:B------:R-:W-:Y:S02]  /*17fd0*/  FMUL.FTZ R9, R0, R165 ;  /* 0x000000a500097220 */ /* 0x000fe40000410000 */
[----:B------:R-:W-:Y:S02]  /*17fe0*/  FMUL.FTZ R11, R2, R167 ;  /* 0x000000a7020b7220 */ /* 0x000fe40000410000 */
[----:B------:R-:W-:Y:S02]  /*17ff0*/  FMUL.FTZ R8, R0, R164 ;  /* 0x000000a400087220 */ /* 0x000fe40000410000 */
[----:B------:R-:W-:Y:S01]  /*18000*/  FMUL.FTZ R22, R2, R142 ;  /* 0x0000008e02167220 */ /* 0x000fe20000410000 */
[----:B------:R-:W-:Y:S01]  /*18010*/  MUFU.EX2 R183, R178 ;  /* 0x000000b200b77308 */ /* 0x000fe20000000800 */
[----:B------:R-:W-:Y:S02]  /*18020*/  FMUL.FTZ R24, R0, R144 ;  /* 0x0000009000187220 */ /* 0x000fe40000410000 */
[----:B-1----:R-:W-:Y:S01]  /*18030*/  FMUL.FTZ R19, R2, R139 ;  /* 0x0000008b02137220 */ /* 0x002fe20000410000 */
[----:B---3--:R-:W-:Y:S01]  /*18040*/  F2FP.BF16.PACK_AB R132, R141, R172 ;  /* 0x000000ac8d84723e */ /* 0x008fe200000010ff */
[----:B------:R-:W1:Y:S01]  /*18050*/  LDSM.16.MT88.4 R136, [R192] ;  /* 0x00000000c088783b */ /* 0x000e620000004200 */
[C---:B------:R-:W-:Y:S02]  /*18060*/  FMUL.FTZ R25, R0.reuse, R145 ;  /* 0x0000009100197220 */ /* 0x040fe40000410000 */
[C---:B------:R-:W-:Y:S02]  /*18070*/  FMUL.FTZ R28, R0.reuse, R28 ;  /* 0x0000001c001c7220 */ /* 0x040fe40000410000 */
[C---:B------:R-:W-:Y:S01]  /*18080*/  FMUL.FTZ R29, R0.reuse, R29 ;  /* 0x0000001d001d7220 */ /* 0x040fe20000410000 */
[----:B------:R-:W-:Y:S01]  /*18090*/  MUFU.EX2 R145, R177 ;  /* 0x000000b100917308 */ /* 0x000fe20000000800 */
[----:B------:R-:W-:Y:S01]  /*180a0*/  FMUL.FTZ R32, R0, R32 ;  /* 0x0000002000207220 */ /* 0x000fe20000410000 */
[----:B----4-:R-:W-:Y:S01]  /*180b0*/  F2FP.BF16.PACK_AB R134, R146, R140 ;  /* 0x0000008c9286723e */ /* 0x010fe200000010ff */
        /* <DEDUP_REMOVED lines=18> */
[C---:B------:R-:W-:Y:S01]  /*181e0*/  FMUL.FTZ R64, R0.reuse, R64 ;  /* 0x0000004000407220 */ /* 0x040fe20000410000 */
[C---:B-1----:R-:W-:Y:S05]  /*181f0*/  HMMA.16816.F32.BF16 R4, R132.reuse, R136, R4 ;  /* 0x000000888404723c */ /* 0x042fea0000041804 */
        /* <DEDUP_REMOVED lines=39> */
[----:B------:R-:W-:Y:S02]  /*18470*/  FFMA.FTZ R0, R2, R216, R149 ;  /* 0x000000d802007223 */ /* 0x000fe40000010095 */
[----:B------:R-:W-:Y:S02]  /*18480*/  MUFU.EX2 R149, R176 ;  /* 0x000000b000957308 */ /* 0x000fe40000000800 */
[----:B------:R-:W-:Y:S04]  /*18490*/  FADD.FTZ R0, R154, R0 ;  /* 0x000000009a007221 */ /* 0x000fe80000010000 */
[----:B------:R-:W-:Y:S02]  /*184a0*/  FADD.FTZ R154, R155, R0 ;  /* 0x000000009b9a7221 */ /* 0x000fe40000010000 */
[----:B------:R-:W-:Y:S02]  /*184b0*/  FADD.FTZ R0, R141, R144 ;  /* 0x000000908d007221 */ /* 0x000fe40000010000 */
[----:B------:R-:W-:Y:S01]  /*184c0*/  MUFU.EX2 R144, R182 ;  /* 0x000000b600907308 */ /* 0x000fe20000000800 */
[C---:B-1----:R-:W-:Y:S03]  /*184d0*/  HMMA.16816.F32.BF16 R20, R132.reuse, R136, R20 ;  /* 0x000000888414723c */ /* 0x042fe60000041814 */
[----:B------:R-:W-:Y:S02]  /*184e0*/  FADD.FTZ R0, R140, R0 ;  /* 0x000000008c007221 */ /* 0x000fe40000010000 */
[----:B------:R-:W-:Y:S01]  /*184f0*/  LDSM.16.MT88.4 R140, [R193+0x800] ;  /* 0x00080000c18c783b */ /* 0x000fe20000004200 */
[----:B------:R-:W-:Y:S02]  /*18500*/  FADD.FTZ R164, R175, R154 ;  /* 0x0000009aafa47221 */ /* 0x000fe40000010000 */
[C---:B------:R-:W-:Y:S01]  /*18510*/  HMMA.16816.F32.BF16 R24, R132.reuse, R138, R24 ;  /* 0x0000008a8418723c */ /* 0x040fe20000041818 */
[----:B------:R-:W1:Y:S03]  /*18520*/  MUFU.EX2 R2, R181 ;  /* 0x000000b500027308 */ /* 0x000e660000000800 */
[----:B------:R-:W-:Y:S01]  /*18530*/  FADD.FTZ R146, R146, R0 ;  /* 0x0000000092927221 */ /* 0x000fe20000010000 */
[----:B------:R-:W2:Y:S06]  /*18540*/  LDSM.16.MT88.4 R136, [R194] ;  /* 0x00000000c288783b */ /* 0x000eac0000004200 */
[----:B------:R-:W3:Y:S10]  /*18550*/  MUFU.EX2 R182, R184 ;  /* 0x000000b800b67308 */ /* 0x000ef40000000800 */
[----:B------:R-:W-:Y:S01]  /*18560*/  MUFU.EX2 R155, R179 ;  /* 0x000000b3009b7308 */ /* 0x000fe20000000800 */
[----:B-1----:R-:W-:Y:S02]  /*18570*/  FADD.FTZ R0, R2, R164 ;  /* 0x000000a402007221 */ /* 0x002fe40000010000 */
[----:B------:R-:W-:Y:S02]  /*18580*/  LDSM.16.MT88.4 R164, [R192+0x1000] ;  /* 0x00100000c0a4783b */ /* 0x000fe40000004200 */
[----:B------:R-:W-:Y:S05]  /*18590*/  FADD.FTZ R0, R147, R0 ;  /* 0x0000000093007221 */ /* 0x000fea0000010000 */
[----:B------:R-:W1:Y:S01]  /*185a0*/  MUFU.EX2 R179, R186 ;  /* 0x000000ba00b37308 */ /* 0x000e620000000800 */
[----:B------:R-:W-:Y:S04]  /*185b0*/  FADD.FTZ R0, R144, R0 ;  /* 0x0000000090007221 */ /* 0x000fe80000010000 */
[----:B---3--:R-:W-:Y:S05]  /*185c0*/  FADD.FTZ R0, R182, R0 ;  /* 0x00000000b6007221 */ /* 0x008fea0000010000 */
[----:B------:R-:W3:Y:S01]  /*185d0*/  MUFU.EX2 R154, R189 ;  /* 0x000000bd009a7308 */ /* 0x000ee20000000800 */
[C---:B--2---:R-:W-:Y:S09]  /*185e0*/  HMMA.16816.F32.BF16 R28, R132.reuse, R136, R28 ;  /* 0x00000088841c723c */ /* 0x044ff2000004181c */
[----:B------:R-:W2:Y:S01]  /*185f0*/  MUFU.EX2 R181, R3 ;  /* 0x0000000300b57308 */ /* 0x000ea20000000800 */
[C---:B------:R-:W-:Y:S01]  /*18600*/  HMMA.16816.F32.BF16 R32, R132.reuse, R138, R32 ;  /* 0x0000008a8420723c */ /* 0x040fe20000041820 */
[----:B------:R-:W4:Y:S02]  /*18610*/  LDSM.16.MT88.4 R136, [R192+0x1800] ;  /* 0x00180000c088783b */ /* 0x000f240000004200 */
[----:B-1----:R-:W-:Y:S06]  /*18620*/  F2FP.BF16.PACK_AB R172, R179, R177 ;  /* 0x000000b1b3ac723e */ /* 0x002fec00000010ff */
[----:B------:R-:W1:Y:S03]  /*18630*/  MUFU.EX2 R3, R190 ;  /* 0x000000be00037308 */ /* 0x000e660000000800 */
[----:B---3--:R-:W-:Y:S01]  /*18640*/  F2FP.BF16.PACK_AB R173, R178, R154 ;  /* 0x0000009ab2ad723e */ /* 0x008fe200000010ff */
[----:B------:R-:W-:Y:S01]  /*18650*/  FADD.FTZ R0, R154, R0 ;  /* 0x000000009a007221 */ /* 0x000fe20000010000 */
[----:B------:R-:W-:Y:S03]  /*18660*/  MOV R154, R148 ;  /* 0x00000094009a7202 */ /* 0x000fe60000000f00 */
[----:B------:R-:W-:Y:S02]  /*18670*/  FADD.FTZ R0, R178, R0 ;  /* 0x00000000b2007221 */ /* 0x000fe40000010000 */
[----:B------:R-:W3:Y:S01]  /*18680*/  MUFU.EX2 R176, R191 ;  /* 0x000000bf00b07308 */ /* 0x000ee20000000800 */
[----:B--2---:R-:W-:Y:S01]  /*18690*/  F2FP.BF16.PACK_AB R174, R181, R180 ;  /* 0x000000b4b5ae723e */ /* 0x004fe200000010ff */
[----:B-1----:R-:W-:Y:S01]  /*186a0*/  FADD.FTZ R0, R3, R0 ;  /* 0x0000000003007221 */ /* 0x002fe20000010000 */
[C---:B----4-:R-:W-:Y:S03]  /*186b0*/  HMMA.16816.F32.BF16 R36, R132.reuse, R136, R36 ;  /* 0x000000888424723c */ /* 0x050fe60000041824 */
[C---:B---3--:R-:W-:Y:S01]  /*186c0*/  F2FP.BF16.PACK_AB R175, R176.reuse, R3 ;  /* 0x00000003b0af723e */ /* 0x048fe200000010ff */
[----:B------:R-:W-:Y:S04]  /*186d0*/  FADD.FTZ R216, R176, R0 ;  /* 0x00000000b0d87221 */ /* 0x000fe80000010000 */
        /* <DEDUP_REMOVED lines=40> */
[----:B------:R-:W-:Y:S02]  /*18960*/  LDSM.16.MT88.4 R144, [R195+0x1000] ;  /* 0x00100000c390783b */ /* 0x000fe40000004200 */
[----:B------:R-:W-:Y:S01]  /*18970*/  FADD.FTZ R2, R149, R2 ;  /* 0x0000000295027221 */ /* 0x000fe20000010000 */
[----:B------:R-:W-:Y:S03]  /*18980*/  MOV R149, R148 ;  /* 0x0000009400957202 */ /* 0x000fe60000000f00 */
[----:B------:R-:W-:Y:S01]  /*18990*/  FADD.FTZ R2, R155, R2 ;  /* 0x000000029b027221 */ /* 0x000fe20000010000 */
[----:B------:R-:W-:Y:S03]  /*189a0*/  MOV R155, R153 ;  /* 0x00000099009b7202 */ /* 0x000fe60000000f00 */
[----:B------:R-:W-:Y:S04]  /*189b0*/  FADD.FTZ R2, R183, R2 ;  /* 0x00000002b7027221 */ /* 0x000fe80000010000 */
[----:B------:R-:W-:Y:S04]  /*189c0*/  FADD.FTZ R2, R177, R2 ;  /* 0x00000002b1027221 */ /* 0x000fe80000010000 */
[----:B------:R-:W-:Y:S04]  /*189d0*/  FADD.FTZ R2, R179, R2 ;  /* 0x00000002b3027221 */ /* 0x000fe80000010000 */
[----:B------:R-:W-:Y:S01]  /*189e0*/  FADD.FTZ R2, R180, R2 ;  /* 0x00000002b4027221 */ /* 0x000fe20000010000 */
[----:B------:R-:W-:Y:S01]  /*189f0*/  IADD3 R180, R213, -0x1, RZ ;  /* 0xffffffffd5b47810 */ /* 0x000fe20007ffe0ff */
[C---:B-1----:R-:W-:Y:S03]  /*18a00*/  HMMA.16816.F32.BF16 R4, R132.reuse, R136, R4 ;  /* 0x000000888404723c */ /* 0x042fe60000041804 */
[----:B------:R-:W-:Y:S01]  /*18a10*/  FADD.FTZ R214, R181, R2 ;  /* 0x00000002b5d67221 */ /* 0x000fe20000010000 */
[----:B------:R-:W-:Y:S04]  /*18a20*/  MOV R213, R180 ;  /* 0x000000b400d57202 */ /* 0x000fe80000000f00 */
        /* <DEDUP_REMOVED lines=92> */
.L_x_5059:
[----:B------:R-:W-:-:S13]  /*18ff0*/  ISETP.GE.AND P0, PT, R180, R230, PT ;  /* 0x000000e6b400720c */ /* 0x000fda0003f06270 */
[----:B------:R-:W-:Y:S05]  /*19000*/  @!P0 BRA `(.L_x_5065) ;  /* 0x0000287000008947 */ /* 0x000fea0003800000 */
.L_x_5068:
[----:B------:R-:W-:Y:S04]  /*19010*/  DEPBAR.LE SB0, 0x0 ;  /* 0x000080000000791a */ /* 0x000fe80000000000 */
[----:B------:R-:W-:Y:S01]  /*19020*/  WARPSYNC 0xffffffff ;  /* 0xffffffff00007948 */ /* 0x000fe20003800000 */
[----:B------:R-:W-:Y:S01]  /*19030*/  BAR.SYNC.DEFER_BLOCKING 0x0 ;  /* 0x0000000000007b1d */ /* 0x000fe20000010000 */
[----:B------:R-:W-:Y:S02]  /*19040*/  SHF.R.S32.HI R0, RZ, 0x1f, R180 ;  /* 0x0000001fff007819 */ /* 0x000fe400000114b4 */
[C---:B------:R-:W-:Y:S02]  /*19050*/  LOP3.LUT P3, RZ, R217.reuse, 0x8, RZ, 0xc0, !PT ;  /* 0x00000008d9ff7812 */ /* 0x040fe4000786c0ff */
[C---:B------:R-:W-:Y:S01]  /*19060*/  LOP3.LUT P6, RZ, R217.reuse, 0x4, RZ, 0xc0, !PT ;  /* 0x00000004d9ff7812 */ /* 0x040fe200078cc0ff */
[----:B------:R-:W-:Y:S01]  /*19070*/  IMAD R0, R0, c[0x0][0x208], RZ ;  /* 0x0000820000007a24 */ /* 0x000fe200078e02ff */
[C---:B------:R-:W-:Y:S02]  /*19080*/  LOP3.LUT P5, RZ, R217.reuse, 0x2, RZ, 0xc0, !PT ;  /* 0x00000002d9ff7812 */ /* 0x040fe400078ac0ff */
[----:B------:R-:W-:Y:S01]  /*19090*/  LOP3.LUT P4, RZ, R217, 0x1, RZ, 0xc0, !PT ;  /* 0x00000001d9ff7812 */ /* 0x000fe2000788c0ff */
[----:B------:R-:W-:Y:S01]  /*190a0*/  IMAD R0, R180, c[0x0][0x20c], R0 ;  /* 0x00008300b4007a24 */ /* 0x000fe200078e0200 */
[----:B------:R-:W-:Y:S01]  /*190b0*/  LDSM.16.M88.4 R24, [R196] ;  /* 0x00000000c418783b */ /* 0x000fe20000000200 */
[----:B------:R-:W-:Y:S03]  /*190c0*/  BSSY B0, `(.L_x_5066) ;  /* 0x00000eb000007945 */ /* 0x000fe60003800000 */
[----:B------:R-:W1:Y:S04]  /*190d0*/  LDSM.16.M88.4 R8, [R163] ;  /* 0x00000000a308783b */ /* 0x000e680000000200 */
[----:B------:R-:W2:Y:S04]  /*190e0*/  LDSM.16.M88.4 R16, [R163+0x800] ;  /* 0x00080000a310783b */ /* 0x000ea80000000200 */
[----:B------:R-:W3:Y:S04]  /*190f0*/  LDSM.16.M88.4 R172, [R163+0x1000] ;  /* 0x00100000a3ac783b */ /* 0x000ee80000000200 */
[----:B------:R-:W-:Y:S04]  /*19100*/  LDSM.16.M88.4 R176, [R197] ;  /* 0x00000000c5b0783b */ /* 0x000fe80000000200 */
[----:B------:R-:W4:Y:S01]  /*19110*/  S2R R2, SR_TID.X ;  /* 0x0000000000027919 */ /* 0x000f220000002100 */
[C---:B-1----:R-:W-:Y:S03]  /*19120*/  HMMA.16816.F32.BF16 R4, R24.reuse, R8, RZ ;  /* 0x000000081804723c */ /* 0x042fe600000418ff */
[----:B----4-:R-:W-:Y:S01]  /*19130*/  ISETP.GT.AND P2, PT, R2, 0x7f, PT ;  /* 0x0000007f0200780c */ /* 0x010fe20003f44270 */
[----:B------:R-:W-:Y:S04]  /*19140*/  IMAD.WIDE.U32 R2, R180, c[0x0][0x208], RZ ;  /* 0x00008200b4027a25 */ /* 0x000fe800078e00ff */
[C---:B------:R-:W-:Y:S01]  /*19150*/  HMMA.16816.F32.BF16 R8, R24.reuse, R10, RZ ;  /* 0x0000000a1808723c */ /* 0x040fe200000418ff */
[----:B------:R-:W-:Y:S03]  /*19160*/  IMAD.IADD R0, R3, 0x1, R0 ;  /* 0x0000000103007824 */ /* 0x000fe600078e0200 */
[----:B------:R-:W-:Y:S04]  /*19170*/  IMAD.WIDE.U32 R2, R2, 0x30, RZ ;  /* 0x0000003002027825 */ /* 0x000fe800078e00ff */
[C---:B--2---:R-:W-:Y:S01]  /*19180*/  HMMA.16816.F32.BF16 R12, R24.reuse, R16, RZ ;  /* 0x00000010180c723c */ /* 0x044fe200000418ff */
[----:B------:R-:W-:Y:S03]  /*19190*/  @!P2 IMAD.MOV.U32 R148, RZ, RZ, c[0x0][0x208] ;  /* 0x00008200ff94a624 */ /* 0x000fe600078e00ff */
[----:B------:R-:W-:Y:S02]  /*191a0*/  IMAD R0, R0, 0x30, RZ ;  /* 0x0000003000007824 */ /* 0x000fe400078e02ff */
[-C--:B------:R-:W-:Y:S02]  /*191b0*/  @!P2 LEA R154, P0, R148, R2.reuse, 0x5 ;  /* 0x00000002949aa211 */ /* 0x080fe400078028ff */
[C---:B------:R-:W-:Y:S01]  /*191c0*/  HMMA.16816.F32.BF16 R16, R24.reuse, R18, RZ ;  /* 0x000000121810723c */ /* 0x040fe200000418ff */
[----:B------:R-:W-:Y:S03]  /*191d0*/  IMAD.IADD R0, R3, 0x1, R0 ;  /* 0x0000000103007824 */ /* 0x000fe600078e0200 */
[----:B------:R-:W-:Y:S01]  /*191e0*/  IADD3 R3, P1, R226, R2, RZ ;  /* 0x00000002e2037210 */ /* 0x000fe20007f3e0ff */
[----:B------:R-:W-:Y:S03]  /*191f0*/  @!P2 IMAD.MOV.U32 R2, RZ, RZ, c[0x0][0x20c] ;  /* 0x00008300ff02a624 */ /* 0x000fe600078e00ff */
[C---:B---3--:R-:W-:Y:S04]  /*19200*/  HMMA.16816.F32.BF16 R20, R24.reuse, R172, RZ ;  /* 0x000000ac1814723c */ /* 0x048fe800000418ff */
[----:B------:R-:W-:Y:S01]  /*19210*/  @!P2 LEA.HI.X R155, R148, R0, R2, 0x5, P0 ;  /* 0x00000000949ba211 */ /* 0x000fe200000f2c02 */
[--C-:B------:R-:W-:Y:S01]  /*19220*/  IMAD.X R148, R0, 0x1, R229.reuse, P1 ;  /* 0x0000000100947824 */ /* 0x100fe200008e06e5 */
[C---:B------:R-:W-:Y:S02]  /*19230*/  LEA R2, P0, R3.reuse, c[0x0][0x1f8], 0x1 ;  /* 0x00007e0003027a11 */ /* 0x040fe400078008ff */
[----:B------:R-:W-:Y:S01]  /*19240*/  HMMA.16816.F32.BF16 R24, R24, R174, RZ ;  /* 0x000000ae1818723c */ /* 0x000fe200000418ff */
[----:B------:R-:W1:Y:S03]  /*19250*/  LDSM.16.M88.4 R172, [R200] ;  /* 0x00000000c8ac783b */ /* 0x000e660000000200 */
[----:B------:R-:W-:Y:S02]  /*19260*/  LEA.HI.X R3, R3, c[0x0][0x1fc], R148, 0x1, P0 ;  /* 0x00007f0003037a11 */ /* 0x000fe400000f0c94 */
[----:B------:R-:W-:Y:S06]  /*19270*/  @!P2 IADD3 R0, P1, R154, R226, RZ ;  /* 0x000000e29a00a210 */ /* 0x000fec0007f3e0ff */
[C---:B------:R-:W-:Y:S01]  /*19280*/  @!P2 LEA R154, P0, R0.reuse, c[0x0][0x1f8], 0x1 ;  /* 0x00007e00009aaa11 */ /* 0x040fe200078008ff */
[----:B------:R-:W-:Y:S05]  /*19290*/  @!P2 IMAD.X R148, R155, 0x1, R229, P1 ;  /* 0x000000019b94a824 */ /* 0x000fea00008e06e5 */
[----:B------:R-:W-:Y:S01]  /*192a0*/  @!P2 LEA.HI.X R155, R0, c[0x0][0x1fc], R148, 0x1, P0 ;  /* 0x00007f00009baa11 */ /* 0x000fe200000f0c94 */
[----:B------:R-:W-:Y:S01]  /*192b0*/  IMAD.MOV.U32 R148, RZ, RZ, R153 ;  /* 0x000000ffff947224 */ /* 0x000fe200078e0099 */
[C---:B-1----:R-:W-:Y:S08]  /*192c0*/  HMMA.16816.F32.BF16 R4, R176.reuse, R172, R4 ;  /* 0x000000acb004723c */ /* 0x042ff00000041804 */
[C---:B------:R-:W-:Y:S01]  /*192d0*/  HMMA.16816.F32.BF16 R8, R176.reuse, R174, R8 ;  /* 0x000000aeb008723c */ /* 0x040fe20000041808 */
[----:B------:R-:W1:Y:S07]  /*192e0*/  LDSM.16.M88.4 R172, [R210] ;  /* 0x00000000d2ac783b */ /* 0x000e6e0000000200 */
[C---:B-1----:R-:W-:Y:S08]  /*192f0*/  HMMA.16816.F32.BF16 R12, R176.reuse, R172, R12 ;  /* 0x000000acb00c723c */ /* 0x042ff0000004180c */
[C---:B------:R-:W-:Y:S01]  /*19300*/  HMMA.16816.F32.BF16 R16, R176.reuse, R174, R16 ;  /* 0x000000aeb010723c */ /* 0x040fe20000041810 */
[----:B------:R-:W1:Y:S04]  /*19310*/  LDSM.16.M88.4 R172, [R211] ;  /* 0x00000000d3ac783b */ /* 0x000e680000000200 */
[----:B------:R-:W-:Y:S01]  /*19320*/  @!PT LDS RZ, [RZ] ;  /* 0x00000000fffff984 */ /* 0x000fe20000000800 */
[----:B------:R-:W-:Y:S01]  /*19330*/  @!PT LDS RZ, [RZ] ;  /* 0x00000000fffff984 */ /* 0x000fe20000000800 */
[----:B------:R-:W-:Y:S01]  /*19340*/  @!PT LDS RZ, [RZ] ;  /* 0x00000000fffff984 */ /* 0x000fe20000000800 */
[----:B------:R2:W-:Y:S04]  /*19350*/  LDGSTS.E.BYPASS.LTC128B.128 [R215+0x4080], [R2.64], !P3 ;  /* 0x0408000002d77fae */ /* 0x0005e8000d901d46 */
[----:B------:R2:W-:Y:S04]  /*19360*/  LDGSTS.E.BYPASS.LTC128B.128 [R215+0x5880], [R2.64+0x80], !P6 ;  /* 0x0588008002d77fae */ /* 0x0005e8000f101d46 */
[----:B------:R2:W-:Y:S04]  /*19370*/  LDGSTS.E.BYPASS.LTC128B.128 [R215+0x7080], [R2.64+0x100], !P5 ;  /* 0x0708010002d77fae */ /* 0x0005e8000e901d46 */
[----:B------:R2:W-:Y:S04]  /*19380*/  LDGSTS.E.BYPASS.LTC128B.128 [R215+0x8880], [R2.64+0x180], !P4 ;  /* 0x0888018002d77fae */ /* 0x0005e8000e101d46 */
[----:B------:R2:W-:Y:S01]  /*19390*/  @!P2 LDGSTS.E.BYPASS.LTC128B.128 [R215+0x5080], [R154.64], !P3 ;  /* 0x050800009ad7afae */ /* 0x0005e2000d901d46 */
[----:B------:R-:W-:Y:S03]  /*193a0*/  ISETP.GT.AND P3, PT, R180, R230, PT ;  /* 0x000000e6b400720c */ /* 0x000fe60003f64270 */
[----:B------:R2:W-:Y:S04]  /*193b0*/  @!P2 LDGSTS.E.BYPASS.LTC128B.128 [R215+0x6880], [R154.64+0x80], !P6 ;  /* 0x068800809ad7afae */ /* 0x0005e8000f101d46 */
[----:B------:R2:W-:Y:S04]  /*193c0*/  @!P2 LDGSTS.E.BYPASS.LTC128B.128 [R215+0x8080], [R154.64+0x100], !P5 ;  /* 0x080801009ad7afae */ /* 0x0005e8000e901d46 */
[----:B------:R2:W-:Y:S04]  /*193d0*/  @!P2 LDGSTS.E.BYPASS.LTC128B.128 [R215+0x9880], [R154.64+0x180], !P4 ;  /* 0x098801809ad7afae */ /* 0x0005e8000e101d46 */
[----:B------:R-:W0:Y:S01]  /*193e0*/  LDGDEPBAR ;  /* 0x00000000000079af */ /* 0x000e220000000000 */
[C---:B-1----:R-:W-:Y:S08]  /*193f0*/  HMMA.16816.F32.BF16 R20, R176.reuse, R172, R20 ;  /* 0x000000acb014723c */ /* 0x042ff00000041814 */
[----:B------:R-:W-:Y:S01]  /*19400*/  HMMA.16816.F32.BF16 R24, R176, R174, R24 ;  /* 0x000000aeb018723c */ /* 0x000fe20000041818 */
[----:B------:R-:W-:Y:S04]  /*19410*/  LDSM.16.M88.4 R172, [R199] ;  /* 0x00000000c7ac783b */ /* 0x000fe80000000200 */
[----:B------:R-:W1:Y:S03]  /*19420*/  LDSM.16.M88.4 R176, [R162] ;  /* 0x00000000a2b0783b */ /* 0x000e660000000200 */
        /* <DEDUP_REMOVED lines=18> */
[----:B------:R-:W-:Y:S04]  /*19550*/  LDSM.16.M88.4 R172, [R196+0x4000] ;  /* 0x00400000c4ac783b */ /* 0x000fe80000000200 */
[----:B------:R-:W1:Y:S03]  /*19560*/  LDSM.16.M88.4 R176, [R163+0x1800] ;  /* 0x00180000a3b0783b */ /* 0x000e660000000200 */
        /* <DEDUP_REMOVED lines=9> */
[----:B------:R-:W1:Y:S03]  /*19600*/  LDSM.16.M88.4 R176, [R203] ;  /* 0x00000000cbb0783b */ /* 0x000e660000000200 */
        /* <DEDUP_REMOVED lines=105> */
[----:B------:R-:W1:Y:S01]  /*19ca0*/  LDSM.16.M88.4 R176, [R161+0x5800] ;  /* 0x00580000a1b0783b */ /* 0x000e620000000200 */
[----:B------:R-:W-:Y:S04]  /*19cb0*/  DEPBAR.LE SB0, 0x0 ;  /* 0x000080000000791a */ /* 0x000fe80000000000 */
[----:B------:R-:W-:Y:S02]  /*19cc0*/  BAR.SYNC.DEFER_BLOCKING 0x0 ;  /* 0x0000000000007b1d */ /* 0x000fe40000010000 */
[C---:B-1----:R-:W-:Y:S08]  /*19cd0*/  HMMA.16816.F32.BF16 R20, R172.reuse, R176, R20 ;  /* 0x000000b0ac14723c */ /* 0x042ff00000041814 */
[----:B------:R-:W-:Y:S01]  /*19ce0*/  HMMA.16816.F32.BF16 R24, R172, R178, R24 ;  /* 0x000000b2ac18723c */ /* 0x000fe20000041818 */
[----:B------:R-:W-:Y:S07]  /*19cf0*/  @!UPT UIADD3 URZ, URZ, URZ, URZ ;  /* 0x0000003f3f3ff290 */ /* 0x000fee000fffe03f */
[----:B------:R-:W-:-:S11]  /*19d00*/  @!P3 BRA `(.L_x_5067) ;  /* 0x000002600000b947 */ /* 0x000fd60003800000 */
[----:B--2---:R-:W-:Y:S02]  /*19d10*/  IADD3 R0, R180, -0x1, RZ ;  /* 0xffffffffb4007810 */ /* 0x004fe40007ffe0ff */
        /* <DEDUP_REMOVED lines=37> */
.L_x_5067:
[----:B--2---:R-:W-:Y:S05]  /*19f70*/  BSYNC B0 ;  /* 0x0000000000007941 */ /* 0x004fea0003800000 */
.L_x_5066:
        /* <DEDUP_REMOVED lines=35> */
[C---:B------:R-:W-:Y:S02]  /*1a1b0*/  FMUL.FTZ R154, R153.reuse, c[0x0][0x2d0] ;  /* 0x0000b400999a7a20 */ /* 0x040fe40000410000 */
[----:B------:R-:W-:Y:S02]  /*1a1c0*/  FADD.FTZ R2, -R153, R148 ;  /* 0x0000009499027221 */ /* 0x000fe40000010100 */
[--C-:B------:R-:W-:Y:S02]  /*1a1d0*/  FFMA.FTZ R0, R4, c[0x0][0x2d0], -R154.reuse ;  /* 0x0000b40004007a23 */ /* 0x100fe4000001089a */
[--C-:B------:R-:W-:Y:S02]  /*1a1e0*/  FFMA.FTZ R4, R8, c[0x0][0x2d0], -R154.reuse ;  /* 0x0000b40008047a23 */ /* 0x100fe4000001089a */
[----:B------:R1:W-:Y:S01]  /*1a1f0*/  MUFU.EX2 R155, R0 ;  /* 0x00000000009b7308 */ /* 0x0003e20000000800 */
[--C-:B------:R-:W-:Y:S02]  /*1a200*/  FFMA.FTZ R5, R5, c[0x0][0x2d0], -R154.reuse ;  /* 0x0000b40005057a23 */ /* 0x100fe4000001089a */
[----:B------:R-:W-:Y:S02]  /*1a210*/  FMUL.FTZ R2, R2, c[0x0][0x2d0] ;  /* 0x0000b40002027a20 */ /* 0x000fe40000410000 */
[----:B------:R-:W-:Y:S02]  /*1a220*/  FMUL.FTZ R148, R3, c[0x0][0x2d0] ;  /* 0x0000b40003947a20 */ /* 0x000fe40000410000 */
[----:B------:R-:W-:Y:S02]  /*1a230*/  FFMA.FTZ R16, R16, c[0x0][0x2d0], -R154 ;  /* 0x0000b40010107a23 */ /* 0x000fe4000001089a */
[--C-:B------:R-:W-:Y:S01]  /*1a240*/  FFMA.FTZ R6, R6, c[0x0][0x2d0], -R148.reuse ;  /* 0x0000b40006067a23 */ /* 0x100fe20000010894 */
[----:B------:R2:W-:Y:S01]  /*1a250*/  MUFU.EX2 R190, R4 ;  /* 0x0000000400be7308 */ /* 0x0005e20000000800 */
[----:B------:R-:W-:Y:S02]  /*1a260*/  FFMA.FTZ R7, R7, c[0x0][0x2d0], -R148 ;  /* 0x0000b40007077a23 */ /* 0x000fe40000010894 */
[--C-:B------:R-:W-:Y:S02]  /*1a270*/  FFMA.FTZ R17, R17, c[0x0][0x2d0], -R154.reuse ;  /* 0x0000b40011117a23 */ /* 0x100fe4000001089a */
[--C-:B------:R-:W-:Y:S02]  /*1a280*/  FFMA.FTZ R176, R20, c[0x0][0x2d0], -R154.reuse ;  /* 0x0000b40014b07a23 */ /* 0x100fe4000001089a */
[--C-:B------:R-:W-:Y:S02]  /*1a290*/  FFMA.FTZ R177, R21, c[0x0][0x2d0], -R154.reuse ;  /* 0x0000b40015b17a23 */ /* 0x100fe4000001089a */
[--C-:B------:R-:W-:Y:S01]  /*1a2a0*/  FFMA.FTZ R13, R13, c[0x0][0x2d0], -R154.reuse ;  /* 0x0000b4000d0d7a23 */ /* 0x100fe2000001089a */
[----:B------:R3:W-:Y:S01]  /*1a2b0*/  MUFU.EX2 R181, R5 ;  /* 0x0000000500b57308 */ /* 0x0007e20000000800 */
[----:B------:R-:W-:Y:S02]  /*1a2c0*/  FFMA.FTZ R178, R24, c[0x0][0x2d0], -R154 ;  /* 0x0000b40018b27a23 */ /* 0x000fe4000001089a */
[----:B------:R-:W-:Y:S02]  /*1a2d0*/  FFMA.FTZ R26, R26, c[0x0][0x2d0], -R148 ;  /* 0x0000b4001a1a7a23 */ /* 0x000fe40000010894 */
[----:B-1----:R-:W-:Y:S02]  /*1a2e0*/  FADD.FTZ R0, -R3, R149 ;  /* 0x0000009503007221 */ /* 0x002fe40000010100 */
[--C-:B------:R-:W-:Y:S02]  /*1a2f0*/  FFMA.FTZ R149, R12, c[0x0][0x2d0], -R154.reuse ;  /* 0x0000b4000c957a23 */ /* 0x100fe4000001089a */
[----:B------:R-:W-:Y:S01]  /*1a300*/  FMUL.FTZ R0, R0, c[0x0][0x2d0] ;  /* 0x0000b40000007a20 */ /* 0x000fe20000410000 */
[----:B------:R-:W1:Y:S01]  /*1a310*/  MUFU.EX2 R2, R2 ;  /* 0x0000000200027308 */ /* 0x000e620000000800 */
[--C-:B--2---:R-:W-:Y:S02]  /*1a320*/  FFMA.FTZ R4, R9, c[0x0][0x2d0], -R154.reuse ;  /* 0x0000b40009047a23 */ /* 0x104fe4000001089a */
[----:B------:R-:W-:Y:S07]  /*1a330*/  FFMA.FTZ R154, R25, c[0x0][0x2d0], -R154 ;  /* 0x0000b400199a7a23 */ /* 0x000fee000001089a */
[----:B------:R2:W-:Y:S01]  /*1a340*/  MUFU.EX2 R213, R4 ;  /* 0x0000000400d57308 */ /* 0x0005e20000000800 */
[--C-:B---3--:R-:W-:Y:S09]  /*1a350*/  FFMA.FTZ R5, R11, c[0x0][0x2d0], -R148.reuse ;  /* 0x0000b4000b057a23 */ /* 0x108ff20000010894 */
[----:B------:R-:W3:Y:S01]  /*1a360*/  MUFU.EX2 R0, R0 ;  /* 0x0000000000007308 */ /* 0x000ee20000000800 */
[C---:B-1----:R-:W-:Y:S02]  /*1a370*/  FMUL.FTZ R8, R2.reuse, R164 ;  /* 0x000000a402087220 */ /* 0x042fe40000410000 */
[C---:B------:R-:W-:Y:S02]  /*1a380*/  FMUL.FTZ R9, R2.reuse, R165 ;  /* 0x000000a502097220 */ /* 0x040fe40000410000 */
[C---:B------:R-:W-:Y:S05]  /*1a390*/  FMUL.FTZ R132, R2.reuse, R132 ;  /* 0x0000008402847220 */ /* 0x040fea0000410000 */
        /* <DEDUP_REMOVED lines=11> */
[----:B------:R-:W3:Y:S01]  /*1a450*/  LDSM.16.MT88.4 R164, [R193] ;  /* 0x00000000c1a4783b */ /* 0x000ee20000004200 */
[----:B------:R4:W-:Y:S01]  /*1a460*/  MUFU.EX2 R191, R4 ;  /* 0x0000000400bf7308 */ /* 0x0009e20000000800 */
[C---:B------:R-:W-:Y:S02]  /*1a470*/  FMUL.FTZ R134, R0.reuse, R134 ;  /* 0x0000008600867220 */ /* 0x040fe40000410000 */
[C---:B------:R-:W-:Y:S02]  /*1a480*/  FMUL.FTZ R135, R0.reuse, R135 ;  /* 0x0000008700877220 */ /* 0x040fe40000410000 */
[C---:B-1----:R-:W-:Y:S01]  /*1a490*/  FMUL.FTZ R6, R0.reuse, R170 ;  /* 0x000000aa00067220 */ /* 0x042fe20000410000 */
[----:B------:R-:W-:Y:S01]  /*1a4a0*/  F2FP.BF16.PACK_AB R170, R213, R190 ;  /* 0x000000bed5aa723e */ /* 0x000fe200000010ff */
[C---:B------:R-:W-:Y:S02]  /*1a4b0*/  FMUL.FTZ R138, R0.reuse, R138 ;  /* 0x0000008a008a7220 */ /* 0x040fe40000410000 */
[C---:B------:R-:W-:Y:S01]  /*1a4c0*/  FMUL.FTZ R139, R0.reuse, R139 ;  /* 0x0000008b008b7220 */ /* 0x040fe20000410000 */
[----:B------:R-:W1:Y:S01]  /*1a4d0*/  MUFU.EX2 R189, R5 ;  /* 0x0000000500bd7308 */ /* 0x000e620000000800 */
[C---:B------:R-:W-:Y:S02]  /*1a4e0*/  FMUL.FTZ R142, R0.reuse, R142 ;  /* 0x0000008e008e7220 */ /* 0x040fe40000410000 */
[C---:B------:R-:W-:Y:S02]  /*1a4f0*/  FMUL.FTZ R143, R0.reuse, R143 ;  /* 0x0000008f008f7220 */ /* 0x040fe40000410000 */
[----:B--2---:R-:W-:Y:S02]  /*1a500*/  FMUL.FTZ R7, R0, R171 ;  /* 0x000000ab00077220 */ /* 0x004fe40000410000 */
[----:B------:R-:W-:Y:S02]  /*1a510*/  FMUL.FTZ R145, R2, R145 ;  /* 0x0000009102917220 */ /* 0x000fe40000410000 */
[C---:B------:R-:W-:Y:S01]  /*1a520*/  FMUL.FTZ R146, R0.reuse, R146 ;  /* 0x0000009200927220 */ /* 0x040fe20000410000 */
[----:B------:R-:W-:Y:S01]  /*1a530*/  MUFU.EX2 R186, R16 ;  /* 0x0000001000ba7308 */ /* 0x000fe20000000800 */
[----:B------:R-:W-:Y:S02]  /*1a540*/  FMUL.FTZ R147, R0, R147 ;  /* 0x0000009300937220 */ /* 0x000fe40000410000 */
[C---:B------:R-:W-:Y:S02]  /*1a550*/  FMUL.FTZ R28, R2.reuse, R28 ;  /* 0x0000001c021c7220 */ /* 0x040fe40000410000 */
[C---:B----4-:R-:W-:Y:S01]  /*1a560*/  FMUL.FTZ R4, R2.reuse, R168 ;  /* 0x000000a802047220 */ /* 0x050fe20000410000 */
[----:B------:R-:W-:Y:S01]  /*1a570*/  F2FP.BF16.PACK_AB R168, R181, R155 ;  /* 0x0000009bb5a8723e */ /* 0x000fe200000010ff */
[----:B------:R-:W-:Y:S02]  /*1a580*/  FMUL.FTZ R29, R2, R29 ;  /* 0x0000001d021d7220 */ /* 0x000fe40000410000 */
[C---:B------:R-:W-:Y:S01]  /*1a590*/  FMUL.FTZ R30, R0.reuse, R30 ;  /* 0x0000001e001e7220 */ /* 0x040fe20000410000 */
[----:B------:R-:W2:Y:S01]  /*1a5a0*/  MUFU.EX2 R183, R17 ;  /* 0x0000001100b77308 */ /* 0x000ea20000000800 */
[----:B------:R-:W-:Y:S02]  /*1a5b0*/  FMUL.FTZ R31, R0, R31 ;  /* 0x0000001f001f7220 */ /* 0x000fe40000410000 */
[C---:B------:R-:W-:Y:S01]  /*1a5c0*/  FMUL.FTZ R32, R2.reuse, R32 ;  /* 0x0000002002207220 */ /* 0x040fe20000410000 */
[----:B-1----:R-:W-:Y:S01]  /*1a5d0*/  F2FP.BF16.PACK_AB R171, R189, R191 ;  /* 0x000000bfbdab723e */ /* 0x002fe200000010ff */
[----:B------:R-:W-:Y:S01]  /*1a5e0*/  FMUL.FTZ R5, R2, R169 ;  /* 0x000000a902057220 */ /* 0x000fe20000410000 */
[----:B------:R-:W-:Y:S01]  /*1a5f0*/  F2FP.BF16.PACK_AB R169, R188, R179 ;  /* 0x000000b3bca9723e */ /* 0x000fe200000010ff */
[----:B------:R-:W-:Y:S02]  /*1a600*/  FMUL.FTZ R33, R2, R33 ;  /* 0x0000002102217220 */ /* 0x000fe40000410000 */
[C---:B------:R-:W-:Y:S01]  /*1a610*/  FMUL.FTZ R34, R0.reuse, R34 ;  /* 0x0000002200227220 */ /* 0x040fe20000410000 */
[----:B------:R-:W-:Y:S01]  /*1a620*/  MUFU.EX2 R187, R13 ;  /* 0x0000000d00bb7308 */ /* 0x000fe20000000800 */
[----:B------:R-:W-:Y:S02]  /*1a630*/  FMUL.FTZ R35, R0, R35 ;  /* 0x0000002300237220 */ /* 0x000fe40000410000 */
[C---:B------:R-:W-:Y:S05]  /*1a640*/  HMMA.16816.F32.BF16 R4, R168.reuse, R172, R4 ;  /* 0x000000aca804723c */ /* 0x040fea0000041804 */
[C---:B------:R-:W-:Y:S02]  /*1a650*/  FMUL.FTZ R36, R2.reuse, R36 ;  /* 0x0000002402247220 */ /* 0x040fe40000410000 */
[----:B------:R-:W-:Y:S01]  /*1a660*/  FMUL.FTZ R37, R2, R37 ;  /* 0x0000002502257220 */ /* 0x000fe20000410000 */
[C---:B------:R-:W-:Y:S01]  /*1a670*/  HMMA.16816.F32.BF16 R8, R168.reuse, R174, R8 ;  /* 0x000000aea808723c */ /* 0x040fe20000041808 */
[----:B------:R-:W1:Y:S03]  /*1a680*/  MUFU.EX2 R174, R149 ;  /* 0x0000009500ae7308 */ /* 0x000e660000000800 */
[C---:B------:R-:W-:Y:S02]  /*1a690*/  FMUL.FTZ R38, R0.reuse, R38 ;  /* 0x0000002600267220 */ /* 0x040fe40000410000 */
[----:B------:R-:W-:Y:S02]  /*1a6a0*/  FMUL.FTZ R39, R0, R39 ;  /* 0x0000002700277220 */ /* 0x000fe40000410000 */
[C---:B---3--:R-:W-:Y:S03]  /*1a6b0*/  HMMA.16816.F32.BF16 R132, R168.reuse, R164, R132 ;  /* 0x000000a4a884723c */ /* 0x048fe60000041884 */
[----:B------:R-:W-:Y:S01]  /*1a6c0*/  MUFU.EX2 R149, R176 ;  /* 0x000000b000957308 */ /* 0x000fe20000000800 */
[C---:B------:R-:W-:Y:S02]  /*1a6d0*/  FMUL.FTZ R40, R2.reuse, R40 ;  /* 0x0000002802287220 */ /* 0x040fe40000410000 */
[----:B------:R-:W-:Y:S02]  /*1a6e0*/  FMUL.FTZ R41, R2, R41 ;  /* 0x0000002902297220 */ /* 0x000fe40000410000 */
[C---:B------:R-:W-:Y:S01]  /*1a6f0*/  HMMA.16816.F32.BF16 R136, R168.reuse, R166, R136 ;  /* 0x000000a6a888723c */ /* 0x040fe20000041888 */
[----:B------:R-:W3:Y:S03]  /*1a700*/  LDSM.16.MT88.4 R164, [R195] ;  /* 0x00000000c3a4783b */ /* 0x000ee60000004200 */
[C---:B------:R-:W-:Y:S01]  /*1a710*/  FMUL.FTZ R42, R0.reuse, R42 ;  /* 0x0000002a002a7220 */ /* 0x040fe20000410000 */
[----:B------:R-:W-:Y:S01]  /*1a720*/  MUFU.EX2 R173, R177 ;  /* 0x000000b100ad7308 */ /* 0x000fe20000000800 */
[----:B------:R-:W-:Y:S02]  /*1a730*/  FMUL.FTZ R43, R0, R43 ;  /* 0x0000002b002b7220 */ /* 0x000fe40000410000 */
[C---:B------:R-:W-:Y:S04]  /*1a740*/  FMUL.FTZ R44, R2.reuse, R44 ;  /* 0x0000002c022c7220 */ /* 0x040fe80000410000 */
        /* <DEDUP_REMOVED lines=23> */
[----:B------:R-:W3:Y:S03]  /*1a8c0*/  LDSM.16.MT88.4 R164, [R194] ;  /* 0x00000000c2a4783b */ /* 0x000ee60000004200 */
        /* <DEDUP_REMOVED lines=69> */
[C---:B------:R-:W-:Y:S01]  /*1ad20*/  FMUL.FTZ R125, R2.reuse, R125 ;  /* 0x0000007d027d7220 */ /* 0x040fe20000410000 */
[C---:B------:R-:W-:Y:S01]  /*1ad30*/  HMMA.16816.F32.BF16 R48, R168.reuse, R166, R48 ;  /* 0x000000a6a830723c */ /* 0x040fe20000041830 */
[----:B------:R-:W3:Y:S03]  /*1ad40*/  LDSM.16.MT88.4 R164, [R195+0x1800] ;  /* 0x00180000c3a4783b */ /* 0x000ee60000004200 */
[C---:B------:R-:W-:Y:S02]  /*1ad50*/  FMUL.FTZ R128, R2.reuse, R128 ;  /* 0x0000008002807220 */ /* 0x040fe40000410000 */
[----:B------:R-:W-:Y:S02]  /*1ad60*/  FMUL.FTZ R129, R2, R129 ;  /* 0x0000008102817220 */ /* 0x000fe40000410000 */
[C---:B------:R-:W-:Y:S04]  /*1ad70*/  FMUL.FTZ R126, R0.reuse, R126 ;  /* 0x0000007e007e7220 */ /* 0x040fe80000410000 */
[C---:B------:R-:W-:Y:S02]  /*1ad80*/  FMUL.FTZ R127, R0.reuse, R127 ;  /* 0x0000007f007f7220 */ /* 0x040fe40000410000 */
[C---:B------:R-:W-:Y:S02]  /*1ad90*/  FMUL.FTZ R130, R0.reuse, R130 ;  /* 0x0000008200827220 */ /* 0x040fe40000410000 */
[C---:B------:R-:W-:Y:S02]  /*1ada0*/  FMUL.FTZ R131, R0.reuse, R131 ;  /* 0x0000008300837220 */ /* 0x040fe40000410000 */
[----:B------:R-:W-:Y:S02]  /*1adb0*/  FFMA.FTZ R24, R0, R216, R179 ;  /* 0x000000d800187223 */ /* 0x000fe400000100b3 */
[--C-:B------:R-:W-:Y:S02]  /*1adc0*/  FFMA.FTZ R0, R19, c[0x0][0x2d0], -R148.reuse ;  /* 0x0000b40013007a23 */ /* 0x100fe40000010894 */
[----:B------:R-:W-:Y:S02]  /*1add0*/  FFMA.FTZ R12, R2, R214, R155 ;  /* 0x000000d6020c7223 */ /* 0x000fe4000001009b */
[----:B------:R4:W-:Y:S01]  /*1ade0*/  MUFU.EX2 R175, R0 ;  /* 0x0000000000af7308 */ /* 0x0009e20000000800 */
[----:B------:R-:W-:Y:S01]  /*1adf0*/  FFMA.FTZ R2, R14, c[0x0][0x2d0], -R148 ;  /* 0x0000b4000e027a23 */ /* 0x000fe20000010894 */
[----:B--2---:R-:W-:Y:S01]  /*1ae00*/  F2FP.BF16.PACK_AB R14, R183, R186 ;  /* 0x000000bab70e723e */ /* 0x004fe200000010ff */
[----:B------:R-:W-:Y:S01]  /*1ae10*/  FADD.FTZ R25, R181, R12 ;  /* 0x0000000cb5197221 */ /* 0x000fe20000010000 */
[----:B-1----:R-:W-:Y:S06]  /*1ae20*/  F2FP.BF16.PACK_AB R12, R187, R174 ;  /* 0x000000aebb0c723e */ /* 0x002fec00000010ff */
[----:B------:R1:W-:Y:S01]  /*1ae30*/  MUFU.EX2 R185, R2 ;  /* 0x0000000200b97308 */ /* 0x0003e20000000800 */
[C---:B---3--:R-:W-:Y:S03]  /*1ae40*/  HMMA.16816.F32.BF16 R52, R168.reuse, R164, R52 ;  /* 0x000000a4a834723c */ /* 0x048fe60000041834 */
[--C-:B----4-:R-:W-:Y:S05]  /*1ae50*/  FFMA.FTZ R0, R23, c[0x0][0x2d0], -R148.reuse ;  /* 0x0000b40017007a23 */ /* 0x110fea0000010894 */
[C---:B------:R-:W-:Y:S01]  /*1ae60*/  HMMA.16816.F32.BF16 R56, R168.reuse, R166, R56 ;  /* 0x000000a6a838723c */ /* 0x040fe20000041838 */
[----:B------:R-:W2:Y:S01]  /*1ae70*/  LDSM.16.MT88.4 R164, [R194+0x1800] ;  /* 0x00180000c2a4783b */ /* 0x000ea20000004200 */
[----:B------:R3:W-:Y:S02]  /*1ae80*/  MUFU.EX2 R155, R0 ;  /* 0x00000000009b7308 */ /* 0x0007e40000000800 */
[----:B-1----:R-:W-:Y:S08]  /*1ae90*/  FFMA.FTZ R2, R15, c[0x0][0x2d0], -R148 ;  /* 0x0000b4000f027a23 */ /* 0x002ff00000010894 */
[----:B------:R1:W4:Y:S01]  /*1aea0*/  MUFU.EX2 R184, R2 ;  /* 0x0000000200b87308 */ /* 0x0003220000000800 */
[----:B---3--:R-:W-:Y:S04]  /*1aeb0*/  FADD.FTZ R0, R188, R24 ;  /* 0x00000018bc007221 */ /* 0x008fe80000010000 */
[----:B------:R-:W-:Y:S04]  /*1aec0*/  FADD.FTZ R0, R191, R0 ;  /* 0x00000000bf007221 */ /* 0x000fe80000010000 */
[----:B------:R-:W-:Y:S02]  /*1aed0*/  FADD.FTZ R0, R189, R0 ;  /* 0x00000000bd007221 */ /* 0x000fe40000010000 */
[----:B-1----:R-:W-:Y:S01]  /*1aee0*/  FFMA.FTZ R2, R18, c[0x0][0x2d0], -R148 ;  /* 0x0000b40012027a23 */ /* 0x002fe20000010894 */
[C---:B----4-:R-:W-:Y:S01]  /*1aef0*/  F2FP.BF16.PACK_AB R13, R184.reuse, R185 ;  /* 0x000000b9b80d723e */ /* 0x050fe200000010ff */
[----:B------:R-:W-:Y:S01]  /*1af00*/  LDSM.16.MT88.4 R16, [R195+0x800] ;  /* 0x00080000c310783b */ /* 0x000fe20000004200 */
[----:B------:R-:W-:Y:S01]  /*1af10*/  FADD.FTZ R0, R185, R0 ;  /* 0x00000000b9007221 */ /* 0x000fe20000010000 */
[C---:B--2---:R-:W-:Y:S01]  /*1af20*/  HMMA.16816.F32.BF16 R60, R168.reuse, R164, R60 ;  /* 0x000000a4a83c723c */ /* 0x044fe2000004183c */
[----:B------:R1:W2:Y:S02]  /*1af30*/  MUFU.EX2 R182, R2 ;  /* 0x0000000200b67308 */ /* 0x0002a40000000800 */
[----:B------:R-:W-:Y:S05]  /*1af40*/  FADD.FTZ R0, R184, R0 ;  /* 0x00000000b8007221 */ /* 0x000fea0000010000 */
[C---:B------:R-:W-:Y:S01]  /*1af50*/  HMMA.16816.F32.BF16 R64, R168.reuse, R166, R64 ;  /* 0x000000a6a840723c */ /* 0x040fe20000041840 */
[----:B------:R-:W3:Y:S03]  /*1af60*/  LDSM.16.MT88.4 R164, [R192+0x3000] ;  /* 0x00300000c0a4783b */ /* 0x000ee60000004200 */
[--C-:B-1----:R-:W-:Y:S01]  /*1af70*/  FFMA.FTZ R2, R22, c[0x0][0x2d0], -R148.reuse ;  /* 0x0000b40016027a23 */ /* 0x102fe20000010894 */
[----:B--2---:R-:W-:Y:S04]  /*1af80*/  F2FP.BF16.PACK_AB R15, R175, R182 ;  /* 0x000000b6af0f723e */ /* 0x004fe800000010ff */
[----:B------:R-:W-:Y:S03]  /*1af90*/  LDSM.16.MT88.4 R20, [R194+0x800] ;  /* 0x00080000c214783b */ /* 0x000fe60000004200 */
[----:B------:R-:W-:Y:S02]  /*1afa0*/  FFMA.FTZ R148, R27, c[0x0][0x2d0], -R148 ;  /* 0x0000b4001b947a23 */ /* 0x000fe40000010894 */
[----:B------:R1:W2:Y:S01]  /*1afb0*/  MUFU.EX2 R27, R2 ;  /* 0x00000002001b7308 */ /* 0x0002a20000000800 */
[----:B------:R-:W-:Y:S09]  /*1afc0*/  FADD.FTZ R0, R182, R0 ;  /* 0x00000000b6007221 */ /* 0x000ff20000010000 */
[----:B------:R-:W4:Y:S01]  /*1afd0*/  MUFU.EX2 R24, R148 ;  /* 0x0000009400187308 */ /* 0x000f220000000800 */
[C---:B---3--:R-:W-:Y:S03]  /*1afe0*/  HMMA.16816.F32.BF16 R68, R168.reuse, R164, R68 ;  /* 0x000000a4a844723c */ /* 0x048fe60000041844 */
[----:B-1----:R-:W-:Y:S05]  /*1aff0*/  FADD.FTZ R2, R190, R25 ;  /* 0x00000019be027221 */ /* 0x002fea0000010000 */
[C---:B------:R-:W-:Y:S01]  /*1b000*/  HMMA.16816.F32.BF16 R72, R168.reuse, R166, R72 ;  /* 0x000000a6a848723c */ /* 0x040fe20000041848 */
[----:B------:R-:W1:Y:S03]  /*1b010*/  LDSM.16.MT88.4 R164, [R193+0x3000] ;  /* 0x00300000c1a4783b */ /* 0x000e660000004200 */
[----:B------:R-:W-:Y:S04]  /*1b020*/  FADD.FTZ R2, R213, R2 ;  /* 0x00000002d5027221 */ /* 0x000fe80000010000 */
        /* <DEDUP_REMOVED lines=24> */
[----:B------:R-:W3:Y:S01]  /*1b1b0*/  LDSM.16.MT88.4 R168, [R193+0x800] ;  /* 0x00080000c1a8783b */ /* 0x000ee20000004200 */
[C---:B-1----:R-:W-:Y:S08]  /*1b1c0*/  HMMA.16816.F32.BF16 R4, R12.reuse, R164, R4 ;  /* 0x000000a40c04723c */ /* 0x042ff00000041804 */
[C---:B------:R-:W-:Y:S01]  /*1b1d0*/  HMMA.16816.F32.BF16 R8, R12.reuse, R166, R8 ;  /* 0x000000a60c08723c */ /* 0x040fe20000041808 */
[----:B------:R-:W-:Y:S07]  /*1b1e0*/  LDSM.16.MT88.4 R164, [R192+0x1000] ;  /* 0x00100000c0a4783b */ /* 0x000fee0000004200 */
[C---:B---3--:R-:W-:Y:S08]  /*1b1f0*/  HMMA.16816.F32.BF16 R132, R12.reuse, R168, R132 ;  /* 0x000000a80c84723c */ /* 0x048ff00000041884 */
[C---:B------:R-:W-:Y:S08]  /*1b200*/  HMMA.16816.F32.BF16 R136, R12.reuse, R170, R136 ;  /* 0x000000aa0c88723c */ /* 0x040ff00000041888 */
[C---:B------:R-:W-:Y:S08]  /*1b210*/  HMMA.16816.F32.BF16 R140, R12.reuse, R16, R140 ;  /* 0x000000100c8c723c */ /* 0x040ff0000004188c */
        /* <DEDUP_REMOVED lines=37> */
[----:B------:R-:W-:Y:S07]  /*1b470*/  LDSM.16.MT88.4 R16, [R195+0x1000] ;  /* 0x00100000c310783b */ /* 0x000fee0000004200 */
[C---:B---3--:R-:W-:Y:S08]  /*1b480*/  HMMA.16816.F32.BF16 R124, R12.reuse, R20, R124 ;  /* 0x000000140c7c723c */ /* 0x048ff0000004187c */
[----:B------:R-:W-:Y:S07]  /*1b490*/  HMMA.16816.F32.BF16 R128, R12, R22, R128 ;  /* 0x000000160c80723c */ /* 0x000fee0000041880 */
[----:B------:R-:W-:Y:S02]  /*1b4a0*/  F2FP.BF16.PACK_AB R12, R173, R149 ;  /* 0x00000095ad0c723e */ /* 0x000fe400000010ff */
[----:B--2---:R-:W-:Y:S03]  /*1b4b0*/  F2FP.BF16.PACK_AB R13, R155, R27 ;  /* 0x0000001b9b0d723e */ /* 0x004fe600000010ff */
[----:B------:R-:W-:Y:S02]  /*1b4c0*/  F2FP.BF16.PACK_AB R14, R154, R172 ;  /* 0x000000ac9a0e723e */ /* 0x000fe400000010ff */
[----:B----4-:R-:W-:Y:S07]  /*1b4d0*/  F2FP.BF16.PACK_AB R15, R24, R26 ;  /* 0x0000001a180f723e */ /* 0x010fee00000010ff */
[C---:B------:R-:W-:Y:S01]  /*1b4e0*/  HMMA.16816.F32.BF16 R168, R12.reuse, R164, R4 ;  /* 0x000000a40ca8723c */ /* 0x040fe20000041804 */
[----:B------:R-:W1:Y:S07]  /*1b4f0*/  LDSM.16.MT88.4 R4, [R193+0x1000] ;  /* 0x00100000c104783b */ /* 0x000e6e0000004200 */
        /* <DEDUP_REMOVED lines=38> */
[C---:B-1----:R-:W-:Y:S07]  /*1b760*/  HMMA.16816.F32.BF16 R108, R12.reuse, R4, R108 ;  /* 0x000000040c6c723c */ /* 0x042fee000004186c */
[----:B------:R-:W-:Y:S01]  /*1b770*/  FADD.FTZ R4, R183, R2 ;  /* 0x00000002b7047221 */ /* 0x000fe20000010000 */
[C---:B------:R-:W-:Y:S04]  /*1b780*/  HMMA.16816.F32.BF16 R112, R12.reuse, R6, R112 ;  /* 0x000000060c70723c */ /* 0x040fe80000041870 */
[----:B------:R-:W-:Y:S02]  /*1b790*/  FADD.FTZ R2, R175, R0 ;  /* 0x00000000af027221 */ /* 0x000fe40000010000 */
[----:B------:R-:W-:Y:S01]  /*1b7a0*/  FADD.FTZ R0, R149, R4 ;  /* 0x0000000495007221 */ /* 0x000fe20000010000 */
[----:B------:R-:W-:Y:S01]  /*1b7b0*/  MOV R149, R3 ;  /* 0x0000000300957202 */ /* 0x000fe20000000f00 */
[C---:B---3--:R-:W-:Y:S04]  /*1b7c0*/  HMMA.16816.F32.BF16 R116, R12.reuse, R16, R116 ;  /* 0x000000100c74723c */ /* 0x048fe80000041874 */
        /* <DEDUP_REMOVED lines=8> */
[----:B------:R-:W-:Y:S04]  /*1b850*/  HMMA.16816.F32.BF16 R128, R12, R10, R128 ;  /* 0x0000000a0c80723c */ /* 0x000fe80000041880 */
[----:B------:R-:W-:Y:S04]  /*1b860*/  FADD.FTZ R216, R24, R0 ;  /* 0x0000000018d87221 */ /* 0x000fe80000010000 */
[----:B------:R-:W-:-:S05]  /*1b870*/  @P3 BRA `(.L_x_5068) ;  /* 0xffffd79000003947 */ /* 0x000fca000383ffff */
.L_x_5065:
[----:B------:R-:W-:Y:S02]  /*1b880*/  @!UPT UIADD3 URZ, URZ, URZ, URZ ;  /* 0x0000003f3f3ff290 */ /* 0x000fe4000fffe03f */
[----:B------:R-:W-:Y:S02]  /*1b890*/  MOV R7, 0x1f ;  /* 0x0000001f00077802 */ /* 0x000fe40000000f00 */
[----:B------:R-:W-:Y:S01]  /*1b8a0*/  MOV R6, 0xffffffff ;  /* 0xffffffff00067802 */ /* 0x000fe20000000f00 */
[----:B------:R-:W-:Y:S06]  /*1b8b0*/  BRA.DIV ~URZ, `(.L_x_5069) ;  /* 0x000066227f007947 */ /* 0x000fec000b800000 */
[----:B------:R1:W2:Y:S02]  /*1b8c0*/  SHFL.BFLY PT, R0, R214, 0x2, 0x1f ;  /* 0x0c401f00d6007f89 */ /* 0x0002a400000e0000 */
.L_x_5142:
[----:B--2---:R-:W-:Y:S01]  /*1b8d0*/  FADD.FTZ R0, R0, R214 ;  /* 0x000000d600007221 */ /* 0x004fe20000010000 */
[----:B------:R-:W-:Y:S05]  /*1b8e0*/  BRA.DIV ~URZ, `(.L_x_5070) ;  /* 0x000066527f007947 */ /* 0x000fea000b800000 */
[----:B------:R-:W2:Y:S04]  /*1b8f0*/  SHFL.BFLY PT, R2, R216, 0x2, 0x1f ;  /* 0x0c401f00d8027f89 */ /* 0x000ea800000e0000 */
[----:B------:R-:W3:Y:S01]  /*1b900*/  SHFL.BFLY PT, R5, R0, 0x1, 0x1f ;  /* 0x0c201f0000057f89 */ /* 0x000ee200000e0000 */
[----:B--2---:R-:W-:-:S02]  /*1b910*/  FADD.FTZ R4, R2, R216 ;  /* 0x000000d802047221 */ /* 0x004fc40000010000 */
[----:B---3--:R-:W-:-:S03]  /*1b920*/  FADD.FTZ R0, R0, R5 ;  /* 0x0000000500007221 */ /* 0x008fc60000010000 */
[----:B------:R2:W3:Y:S04]  /*1b930*/  SHFL.BFLY PT, R3, R4, 0x1, 0x1f ;  /* 0x0c201f0004037f89 */ /* 0x0004e800000e0000 */
.L_x_5143:
        /* <DEDUP_REMOVED lines=149> */
.L_x_4980:
        /* <DEDUP_REMOVED lines=19> */
.L_x_5072:
[----:B--2---:R-:W-:Y:S05]  /*1c3c0*/  BSYNC B0 ;  /* 0x0000000000007941 */ /* 0x004fea0003800000 */
.L_x_5071:
        /* <DEDUP_REMOVED lines=22> */
[----:B--2---:R-:W-:-:S02]  /*1c530*/  F2FP.BF16.PACK_AB R0, R125, R124 ;  /* 0x0000007c7d00723e */ /* 0x004fc400000010ff */
        /* <DEDUP_REMOVED lines=142> */
.L_x_5075:
        /* <DEDUP_REMOVED lines=129> */
.L_x_5144:
[----:B------:R-:W-:Y:S05]  /*1d630*/  BRA.DIV ~URZ, `(.L_x_5078) ;  /* 0x00004a727f007947 */ /* 0x000fea000b800000 */
[----:B------:R4:W2:Y:S02]  /*1d640*/  SHFL.IDX PT, R2, R14, RZ, 0x181f ;  /* 0x00181fff0e027589 */ /* 0x0008a400000e0000 */
.L_x_5145:
        /* <DEDUP_REMOVED lines=26> */
.L_x_5080:
[----:B------:R-:W-:Y:S05]  /*1d7f0*/  BSYNC B0 ;  /* 0x0000000000007941 */ /* 0x000fea0003800000 */
.L_x_5079:
[----:B------:R-:W-:Y:S05]  /*1d800*/  BRA.DIV ~URZ, `(.L_x_5081) ;  /* 0x000049127f007947 */ /* 0x000fea000b800000 */
[----:B---3--:R3:W4:Y:S04]  /*1d810*/  SHFL.IDX PT, R10, R13, 0x1, 0x181f ;  /* 0x00381f000d0a7f89 */ /* 0x00872800000e0000 */
[----:B--2---:R3:W2:Y:S02]  /*1d820*/  SHFL.IDX PT, R2, R14, 0x1, 0x181f ;  /* 0x00381f000e027f89 */ /* 0x0046a400000e0000 */
.L_x_5146:
        /* <DEDUP_REMOVED lines=20> */
.L_x_5083:
[----:B------:R-:W-:Y:S05]  /*1d970*/  BSYNC B0 ;  /* 0x0000000000007941 */ /* 0x000fea0003800000 */
.L_x_5082:
[----:B------:R-:W-:Y:S05]  /*1d980*/  BRA.DIV ~URZ, `(.L_x_5084) ;  /* 0x000048627f007947 */ /* 0x000fea000b800000 */
[----:B----4-:R4:W3:Y:S02]  /*1d990*/  SHFL.IDX PT, R10, R13, 0x2, 0x181f ;  /* 0x00581f000d0a7f89 */ /* 0x0108e400000e0000 */
.L_x_5147:
[----:B------:R-:W-:Y:S05]  /*1d9a0*/  BRA.DIV ~URZ, `(.L_x_5085) ;  /* 0x000048b27f007947 */ /* 0x000fea000b800000 */
[----:B--2---:R2:W4:Y:S02]  /*1d9b0*/  SHFL.IDX PT, R2, R14, 0x2, 0x181f ;  /* 0x00581f000e027f89 */ /* 0x00452400000e0000 */
.L_x_5148:
        /* <DEDUP_REMOVED lines=20> */
.L_x_5087:
[----:B------:R-:W-:Y:S05]  /*1db00*/  BSYNC B0 ;  /* 0x0000000000007941 */ /* 0x000fea0003800000 */
.L_x_5086:
[----:B------:R-:W-:Y:S05]  /*1db10*/  BRA.DIV ~URZ, `(.L_x_5088) ;  /* 0x000047b27f007947 */ /* 0x000fea000b800000 */
[----:B---3--:R3:W2:Y:S04]  /*1db20*/  SHFL.IDX PT, R10, R13, 0x3, 0x181f ;  /* 0x00781f000d0a7f89 */ /* 0x0086a800000e0000 */
[----:B----4-:R3:W4:Y:S02]  /*1db30*/  SHFL.IDX PT, R2, R14, 0x3, 0x181f ;  /* 0x00781f000e027f89 */ /* 0x01072400000e0000 */
.L_x_5149:
        /* <DEDUP_REMOVED lines=21> */
.L_x_5076:
        /* <DEDUP_REMOVED lines=35> */
.L_x_5150:
[----:B------:R-:W-:Y:S05]  /*1dec0*/  BRA.DIV ~URZ, `(.L_x_5091) ;  /* 0x000045427f007947 */ /* 0x000fea000b800000 */
[----:B------:R3:W4:Y:S02]  /*1ded0*/  SHFL.IDX PT, R0, R17, RZ, 0x1c1f ;  /* 0x001c1fff11007589 */ /* 0x00072400000e0000 */
.L_x_5151:
        /* <DEDUP_REMOVED lines=96> */
[----:B----4-:R-:W-:-:S04]  /*1e4e0*/  @!P6 LEA R10, P0, R5, R0, 0x2 ;  /* 0x00000000050ae211 */ /* 0x010fc800078010ff */
[----:B------:R-:W-:Y:S02]  /*1e4f0*/  @!P6 LEA.HI.X R11, R5, R4, R7, 0x2, P0 ;  /* 0x00000004050be211 */ /* 0x000fe400000f1407 */
[----:B------:R-:W-:Y:S02]  /*1e500*/  IADD3 R5, R231, 0x90, RZ ;  /* 0x00000090e7057810 */ /* 0x000fe40007ffe0ff */
[----:B------:R-:W-:Y:S02]  /*1e510*/  SHF.R.S32.HI R7, RZ, 0x1f, R2 ;  /* 0x0000001fff077819 */ /* 0x000fe40000011402 */
[----:B------:R-:W-:Y:S02]  /*1e520*/  ISETP.GE.AND P4, PT, R5, c[0x0][0x3c8], PT ;  /* 0x0000f20005007a0c */ /* 0x000fe40003f86270 */
[----:B--2---:R-:W-:Y:S02]  /*1e530*/  SHF.R.S32.HI R9, RZ, 0x1f, R6 ;  /* 0x0000001fff097819 */ /* 0x004fe40000011406 */
[----:B------:R-:W-:-:S02]  /*1e540*/  @!P2 LEA R8, P1, R6, R0, 0x2 ;  /* 0x000000000608a211 */ /* 0x000fc400078210ff */
[----:B-----5:R-:W-:Y:S02]  /*1e550*/  @!P5 LEA R12, P0, R2, R0, 0x2 ;  /* 0x00000000020cd211 */ /* 0x020fe400078010ff */
[-C--:B------:R-:W-:Y:S02]  /*1e560*/  @!P2 LEA.HI.X R9, R6, R4.reuse, R9, 0x2, P1 ;  /* 0x000000040609a211 */ /* 0x080fe400008f1409 */
[C---:B------:R-:W-:Y:S02]  /*1e570*/  IADD3 R6, R231.reuse, 0x88, RZ ;  /* 0x00000088e7067810 */ /* 0x040fe40007ffe0ff */
[----:B------:R-:W-:Y:S01]  /*1e580*/  @!P5 LEA.HI.X R13, R2, R4, R7, 0x2, P0 ;  /* 0x00000004020dd211 */ /* 0x000fe200000f1407 */
[----:B------:R2:W-:Y:S01]  /*1e590*/  @!P2 ST.E.64 [R8.64], R48 ;  /* 0x000000300800a985 */ /* 0x0005e2000c101b06 */
[----:B------:R-:W-:Y:S02]  /*1e5a0*/  ISETP.GE.AND P2, PT, R6, c[0x0][0x3c8], PT ;  /* 0x0000f20006007a0c */ /* 0x000fe40003f46270 */
[C---:B------:R-:W-:Y:S01]  /*1e5b0*/  IADD3 R2, R231.reuse, 0x98, RZ ;  /* 0x00000098e7027810 */ /* 0x040fe20007ffe0ff */
[----:B------:R4:W-:Y:S01]  /*1e5c0*/  @!P6 ST.E.64 [R10.64], R60 ;  /* 0x0000003c0a00e985 */ /* 0x0009e2000c101b06 */
[----:B------:R-:W-:-:S02]  /*1e5d0*/  IADD3 R7, R231, 0xa0, RZ ;  /* 0x000000a0e7077810 */ /* 0x000fc40007ffe0ff */
        /* <DEDUP_REMOVED lines=27> */
[----:B------:R-:W-:Y:S01]  /*1e790*/  SHF.R.S32.HI R2, RZ, 0x1f, R3 ;  /* 0x0000001fff027819 */ /* 0x000fe20000011403 */
[----:B------:R2:W-:Y:S01]  /*1e7a0*/  @!P3 ST.E.64 [R8.64], R72 ;  /* 0x000000480800b985 */ /* 0x0005e2000c101b06 */
[----:B------:R-:W-:Y:S02]  /*1e7b0*/  ISETP.GE.AND P3, PT, R7, c[0x0][0x3c8], PT ;  /* 0x0000f20007007a0c */ /* 0x000fe40003f66270 */
[----:B------:R-:W-:Y:S01]  /*1e7c0*/  ISETP.GE.AND P4, PT, R6, c[0x0][0x3c8], PT ;  /* 0x0000f20006007a0c */ /* 0x000fe20003f86270 */
[----:B------:R5:W-:Y:S01]  /*1e7d0*/  @!P5 ST.E.64 [R12.64], R84 ;  /* 0x000000540c00d985 */ /* 0x000be2000c101b06 */
[----:B----4-:R-:W-:-:S04]  /*1e7e0*/  @!P6 LEA R10, P0, R3, R0, 0x2 ;  /* 0x00000000030ae211 */ /* 0x010fc800078010ff */
[----:B------:R-:W-:Y:S02]  /*1e7f0*/  @!P6 LEA.HI.X R11, R3, R4, R2, 0x2, P0 ;  /* 0x00000004030be211 */ /* 0x000fe400000f1402 */
[C---:B------:R-:W-:Y:S02]  /*1e800*/  IADD3 R2, R231.reuse, 0xd0, RZ ;  /* 0x000000d0e7027810 */ /* 0x040fe40007ffe0ff */
[----:B------:R-:W-:Y:S02]  /*1e810*/  IADD3 R3, R231, 0xc8, RZ ;  /* 0x000000c8e7037810 */ /* 0x000fe40007ffe0ff */
[----:B------:R-:W-:Y:S02]  /*1e820*/  ISETP.GE.AND P5, PT, R2, c[0x0][0x3c8], PT ;  /* 0x0000f20002007a0c */ /* 0x000fe40003fa6270 */
[----:B--2---:R-:W-:Y:S02]  /*1e830*/  SHF.R.S32.HI R9, RZ, 0x1f, R5 ;  /* 0x0000001fff097819 */ /* 0x004fe40000011405 */
[----:B------:R-:W-:-:S02]  /*1e840*/  @!P2 LEA R8, P1, R5, R0, 0x2 ;  /* 0x000000000508a211 */ /* 0x000fc400078210ff */
[----:B-----5:R-:W-:Y:S02]  /*1e850*/  @!P4 LEA R12, P0, R6, R0, 0x2 ;  /* 0x00000000060cc211 */ /* 0x020fe400078010ff */
        /* <DEDUP_REMOVED lines=8> */
[----:B--2---:R-:W-:Y:S02]  /*1e8e0*/  SHF.R.S32.HI R9, RZ, 0x1f, R7 ;  /* 0x0000001fff097819 */ /* 0x004fe40000011407 */
[----:B------:R-:W-:-:S02]  /*1e8f0*/  @!P3 LEA R8, P1, R7, R0, 0x2 ;  /* 0x000000000708b211 */ /* 0x000fc400078210ff */
[C---:B----4-:R-:W-:Y:S02]  /*1e900*/  @!P5 LEA R10, P0, R2.reuse, R0, 0x2 ;  /* 0x00000000020ad211 */ /* 0x050fe400078010ff */
        /* <DEDUP_REMOVED lines=8> */
[----:B------:R-:W-:Y:S02]  /*1e990*/  ISETP.GE.AND P3, PT, R5, c[0x0][0x3c8], PT ;  /* 0x0000f20005007a0c */ /* 0x000fe40003f66270 */
[----:B------:R-:W-:Y:S02]  /*1e9a0*/  SHF.R.S32.HI R2, RZ, 0x1f, R6 ;  /* 0x0000001fff027819 */ /* 0x000fe40000011406 */
[----:B--2---:R-:W-:Y:S02]  /*1e9b0*/  SHF.R.S32.HI R9, RZ, 0x1f, R3 ;  /* 0x0000001fff097819 */ /* 0x004fe40000011403 */
[-C--:B------:R-:W-:Y:S02]  /*1e9c0*/  @!P2 LEA R8, P1, R3, R0.reuse, 0x2 ;  /* 0x000000000308a211 */ /* 0x080fe400078210ff */
[----:B----4-:R-:W-:Y:S02]  /*1e9d0*/  @!P6 LEA R12, P0, R7, R0, 0x2 ;  /* 0x00000000070ce211 */ /* 0x010fe400078010ff */
[----:B------:R-:W-:-:S02]  /*1e9e0*/  @!P2 LEA.HI.X R9, R3, R4, R9, 0x2, P1 ;  /* 0x000000040309a211 */ /* 0x000fc400008f1409 */
[C---:B------:R-:W-:Y:S02]  /*1e9f0*/  @!P4 LEA R14, P1, R6.reuse, R0, 0x2 ;  /* 0x00000000060ec211 */ /* 0x040fe400078210ff */
        /* <DEDUP_REMOVED lines=23> */
.L_x_5093:
[----:B------:R-:W-:Y:S05]  /*1eb70*/  BSYNC B0 ;  /* 0x0000000000007941 */ /* 0x000fea0003800000 */
.L_x_5092:
[----:B------:R-:W-:Y:S05]  /*1eb80*/  BRA.DIV ~URZ, `(.L_x_5094) ;  /* 0x000038f27f007947 */ /* 0x000fea000b800000 */
[----:B--2---:R2:W1:Y:S04]  /*1eb90*/  SHFL.IDX PT, R4, R16, 0x1, 0x1c1f ;  /* 0x003c1f0010047f89 */ /* 0x00446800000e0000 */
[----:B----4-:R2:W4:Y:S02]  /*1eba0*/  SHFL.IDX PT, R0, R17, 0x1, 0x1c1f ;  /* 0x003c1f0011007f89 */ /* 0x01052400000e0000 */
.L_x_5152:
        /* <DEDUP_REMOVED lines=42> */
[C---:B------:R-:W-:Y:S02]  /*1ee50*/  IADD3 R13, R231.reuse, 0x40, RZ ;  /* 0x00000040e70d7810 */ /* 0x040fe40007ffe0ff */
[----:B------:R-:W-:Y:S01]  /*1ee60*/  IADD3 R15, R231, 0x30, RZ ;  /* 0x00000030e70f7810 */ /* 0x000fe20007ffe0ff */
[----:B------:R4:W-:Y:S01]  /*1ee70*/  @!P3 ST.E.64 [R6.64], R134 ;  /* 0x000000860600b985 */ /* 0x0009e2000c101b06 */
[----:B------:R-:W-:Y:S02]  /*1ee80*/  ISETP.GE.AND P4, PT, R13, c[0x0][0x3c8], PT ;  /* 0x0000f2000d007a0c */ /* 0x000fe40003f86270 */
[----:B------:R-:W-:Y:S02]  /*1ee90*/  SHF.R.S32.HI R15, RZ, 0x1f, R15 ;  /* 0x0000001fff0f7819 */ /* 0x000fe4000001140f */
[----:B------:R-:W-:Y:S02]  /*1eea0*/  IADD3 R14, R231, 0x48, RZ ;  /* 0x00000048e70e7810 */ /* 0x000fe40007ffe0ff */
        /* <DEDUP_REMOVED lines=38> */
[----:B------:R-:W-:-:S02]  /*1f110*/  SHF.R.S32.HI R7, RZ, 0x1f, R2 ;  /* 0x0000001fff077819 */ /* 0x000fc40000011402 */
[C---:B------:R-:W-:Y:S01]  /*1f120*/  @!P4 LEA R12, P0, R2.reuse, R0, 0x2 ;  /* 0x00000000020cc211 */ /* 0x040fe200078010ff */
[----:B------:R4:W-:Y:S01]  /*1f130*/  @!P5 ST.E.64 [R14.64], R42 ;  /* 0x0000002a0e00d985 */ /* 0x0009e2000c101b06 */
[----:B------:R-:W-:Y:S02]  /*1f140*/  IADD3 R3, R231, 0x78, RZ ;  /* 0x00000078e7037810 */ /* 0x000fe40007ffe0ff */
[----:B------:R-:W-:Y:S02]  /*1f150*/  @!P4 LEA.HI.X R13, R2, R4, R7, 0x2, P0 ;  /* 0x00000004020dc211 */ /* 0x000fe400000f1407 */
[----:B------:R-:W-:Y:S02]  /*1f160*/  ISETP.GE.AND P0, PT, R3, c[0x0][0x3c8], PT ;  /* 0x0000f20003007a0c */ /* 0x000fe40003f06270 */
[-C--:B-1----:R-:W-:Y:S02]  /*1f170*/  @!P2 LEA R10, P3, R6, R0.reuse, 0x2 ;  /* 0x00000000060aa211 */ /* 0x082fe400078610ff */
[----:B------:R-:W-:-:S02]  /*1f180*/  @!P1 LEA R18, P4, R5, R0, 0x2 ;  /* 0x0000000005129211 */ /* 0x000fc400078810ff */
[----:B------:R-:W-:-:S04]  /*1f190*/  IADD3 R7, R231, 0x88, RZ ;  /* 0x00000088e7077810 */ /* 0x000fc80007ffe0ff */
[----:B------:R-:W-:Y:S02]  /*1f1a0*/  ISETP.GE.AND P5, PT, R7, c[0x0][0x3c8], PT ;  /* 0x0000f20007007a0c */ /* 0x000fe40003fa6270 */
[----:B--2---:R-:W-:Y:S02]  /*1f1b0*/  SHF.R.S32.HI R9, RZ, 0x1f, R5 ;  /* 0x0000001fff097819 */ /* 0x004fe40000011405 */
[----:B------:R-:W-:Y:S02]  /*1f1c0*/  SHF.R.S32.HI R8, RZ, 0x1f, R6 ;  /* 0x0000001fff087819 */ /* 0x000fe40000011406 */
[-C--:B------:R-:W-:Y:S02]  /*1f1d0*/  @!P1 LEA.HI.X R19, R5, R4.reuse, R9, 0x2, P4 ;  /* 0x0000000405139211 */ /* 0x080fe400020f1409 */
[----:B------:R-:W-:Y:S02]  /*1f1e0*/  ISETP.GE.AND P4, PT, R2, c[0x0][0x3c8], PT ;  /* 0x0000f20002007a0c */ /* 0x000fe40003f86270 */
[----:B------:R-:W-:-:S02]  /*1f1f0*/  @!P2 LEA.HI.X R11, R6, R4, R8, 0x2, P3 ;  /* 0x00000004060ba211 */ /* 0x000fc400018f1408 */
[----:B------:R-:W-:Y:S02]  /*1f200*/  IADD3 R8, R231, 0x80, RZ ;  /* 0x00000080e7087810 */ /* 0x000fe40007ffe0ff */
[----:B------:R-:W-:Y:S02]  /*1f210*/  SHF.R.S32.HI R6, RZ, 0x1f, R3 ;  /* 0x0000001fff067819 */ /* 0x000fe40000011403 */
[----:B------:R-:W-:Y:S02]  /*1f220*/  ISETP.GE.AND P6, PT, R8, c[0x0][0x3c8], PT ;  /* 0x0000f20008007a0c */ /* 0x000fe40003fc6270 */
[----:B---3--:R-:W-:Y:S02]  /*1f230*/  @!P0 LEA R16, P3, R3, R0, 0x2 ;  /* 0x0000000003108211 */ /* 0x008fe400078610ff */
[----:B------:R-:W-:Y:S01]  /*1f240*/  IADD3 R2, R231, 0x90, RZ ;  /* 0x00000090e7027810 */ /* 0x000fe20007ffe0ff */
[----:B------:R1:W-:Y:S01]  /*1f250*/  @!P4 ST.E.64 [R12.64], R54 ;  /* 0x000000360c00c985 */ /* 0x0003e2000c101b06 */
[----:B------:R-:W-:-:S02]  /*1f260*/  @!P0 LEA.HI.X R17, R3, R4, R6, 0x2, P3 ;  /* 0x0000000403118211 */ /* 0x000fc400018f1406 */
[----:B------:R-:W-:Y:S01]  /*1f270*/  SHF.R.S32.HI R3, RZ, 0x1f, R7 ;  /* 0x0000001fff037819 */ /* 0x000fe20000011407 */
[----:B------:R2:W-:Y:S01]  /*1f280*/  @!P2 ST.E.64 [R10.64], R50 ;  /* 0x000000320a00a985 */ /* 0x0005e2000c101b06 */
[----:B------:R-:W-:Y:S02]  /*1f290*/  SHF.R.S32.HI R5, RZ, 0x1f, R8 ;  /* 0x0000001fff057819 */ /* 0x000fe40000011408 */
[----:B------:R-:W-:Y:S01]  /*1f2a0*/  IADD3 R6, R231, 0x98, RZ ;  /* 0x00000098e7067810 */ /* 0x000fe20007ffe0ff */
[----:B------:R-:W-:Y:S01]  /*1f2b0*/  @!P1 ST.E.64 [R18.64], R62 ;  /* 0x0000003e12009985 */ /* 0x000fe2000c101b06 */
[----:B----4-:R-:W-:Y:S02]  /*1f2c0*/  @!P6 LEA R14, P3, R8, R0, 0x2 ;  /* 0x00000000080ee211 */ /* 0x010fe400078610ff */
[----:B------:R-:W-:Y:S01]  /*1f2d0*/  ISETP.GE.AND P4, PT, R6, c[0x0][0x3c8], PT ;  /* 0x0000f20006007a0c */ /* 0x000fe20003f86270 */
[----:B------:R3:W-:Y:S01]  /*1f2e0*/  @!P0 ST.E.64 [R16.64], R58 ;  /* 0x0000003a10008985 */ /* 0x0007e2000c101b06 */
[----:B------:R-:W-:-:S02]  /*1f2f0*/  @!P6 LEA.HI.X R15, R8, R4, R5, 0x2, P3 ;  /* 0x00000004080fe211 */ /* 0x000fc400018f1405 */
[----:B------:R-:W-:Y:S02]  /*1f300*/  IADD3 R5, R231, 0xa0, RZ ;  /* 0x000000a0e7057810 */ /* 0x000fe40007ffe0ff */
[----:B------:R-:W-:Y:S01]  /*1f310*/  SHF.R.S32.HI R9, RZ, 0x1f, R2 ;  /* 0x0000001fff097819 */ /* 0x000fe20000011402 */
[----:B------:R-:W-:Y:S01]  /*1f320*/  @!P6 ST.E.64 [R14.64], R70 ;  /* 0x000000460e00e985 */ /* 0x000fe2000c101b06 */
[----:B------:R-:W-:Y:S02]  /*1f330*/  ISETP.GE.AND P3, PT, R5, c[0x0][0x3c8], PT ;  /* 0x0000f20005007a0c */ /* 0x000fe40003f66270 */
[----:B------:R-:W-:-:S03]  /*1f340*/  ISETP.GE.AND P6, PT, R2, c[0x0][0x3c8], PT ;  /* 0x0000f20002007a0c */ /* 0x000fc60003fc6270 */
[-C--:B------:R-:W-:Y:S02]  /*1f350*/  @!P4 LEA R8, P1, R6, R0.reuse, 0x2 ;  /* 0x000000000608c211 */ /* 0x080fe400078210ff */
[----:B-1----:R-:W-:-:S04]  /*1f360*/  @!P5 LEA R12, P2, R7, R0, 0x2 ;  /* 0x00000000070cd211 */ /* 0x002fc800078410ff */
[----:B------:R-:W-:Y:S02]  /*1f370*/  @!P5 LEA.HI.X R13, R7, R4, R3, 0x2, P2 ;  /* 0x00000004070dd211 */ /* 0x000fe400010f1403 */
[----:B------:R-:W-:Y:S02]  /*1f380*/  ISETP.GE.AND P2, PT, R2, c[0x0][0x3c8], PT ;  /* 0x0000f20002007a0c */ /* 0x000fe40003f46270 */
[----:B------:R-:W-:Y:S01]  /*1f390*/  IADD3 R3, R231, 0xa8, RZ ;  /* 0x000000a8e7037810 */ /* 0x000fe20007ffe0ff */
[----:B------:R1:W-:Y:S01]  /*1f3a0*/  @!P5 ST.E.64 [R12.64], R66 ;  /* 0x000000420c00d985 */ /* 0x0003e2000c101b06 */
[----:B------:R-:W-:-:S09]  /*1f3b0*/  SHF.R.S32.HI R7, RZ, 0x1f, R6 ;  /* 0x0000001fff077819 */ /* 0x000fd20000011406 */
        /* <DEDUP_REMOVED lines=26> */
[----:B------:R-:W-:Y:S02]  /*1f560*/  @!P0 LEA.HI.X R11, R6, R4, R8, 0x2, P4 ;  /* 0x00000004060b8211 */ /* 0x000fe400020f1408 */
[----:B------:R-:W-:Y:S01]  /*1f570*/  ISETP.GE.AND P4, PT, R2, c[0x0][0x3c8], PT ;  /* 0x0000f20002007a0c */ /* 0x000fe20003f86270 */
[----:B------:R2:W-:Y:S01]  /*1f580*/  @!P1 ST.E.64 [R12.64], R166 ;  /* 0x000000a60c009985 */ /* 0x0005e2000c101b06 */
[----:B------:R-:W-:-:S02]  /*1f590*/  SHF.R.S32.HI R6, RZ, 0x1f, R3 ;  /* 0x0000001fff067819 */ /* 0x000fc40000011403 */
[C---:B------:R-:W-:Y:S01]  /*1f5a0*/  IADD3 R7, R231.reuse, 0xd0, RZ ;  /* 0x000000d0e7077810 */ /* 0x040fe20007ffe0ff */
[----:B------:R3:W-:Y:S01]  /*1f5b0*/  @!P0 ST.E.64 [R10.64], R90 ;  /* 0x0000005a0a008985 */ /* 0x0007e2000c101b06 */
[----:B------:R-:W-:Y:S02]  /*1f5c0*/  IADD3 R8, R231, 0xd8, RZ ;  /* 0x000000d8e7087810 */ /* 0x000fe40007ffe0ff */
[----:B------:R-:W-:Y:S02]  /*1f5d0*/  ISETP.GE.AND P5, PT, R7, c[0x0][0x3c8], PT ;  /* 0x0000f20007007a0c */ /* 0x000fe40003fa6270 */
[----:B------:R-:W-:Y:S02]  /*1f5e0*/  SHF.R.S32.HI R5, RZ, 0x1f, R2 ;  /* 0x0000001fff057819 */ /* 0x000fe40000011402 */
[----:B------:R-:W-:Y:S02]  /*1f5f0*/  SHF.R.S32.HI R9, RZ, 0x1f, R8 ;  /* 0x0000001fff097819 */ /* 0x000fe40000011408 */
[----:B-1----:R-:W-:-:S02]  /*1f600*/  @!P4 LEA R16, P2, R2, R0, 0x2 ;  /* 0x000000000210c211 */ /* 0x002fc400078410ff */
[----:B------:R-:W-:Y:S02]  /*1f610*/  ISETP.GE.AND P4, PT, R8, c[0x0][0x3c8], PT ;  /* 0x0000f20008007a0c */ /* 0x000fe40003f86270 */
[----:B----4-:R-:W-:-:S04]  /*1f620*/  @!P6 LEA R14, P3, R3, R0, 0x2 ;  /* 0x00000000030ee211 */ /* 0x010fc800078610ff */
[----:B------:R-:W-:Y:S02]  /*1f630*/  @!P6 LEA.HI.X R15, R3, R4, R6, 0x2, P3 ;  /* 0x00000004030fe211 */ /* 0x000fe400018f1406 */
[C---:B------:R-:W-:Y:S02]  /*1f640*/  ISETP.GE.AND P3, PT, R2.reuse, c[0x0][0x3c8], PT ;  /* 0x0000f20002007a0c */ /* 0x040fe40003f66270 */
[----:B------:R-:W-:Y:S01]  /*1f650*/  IADD3 R6, R231, 0xe0, RZ ;  /* 0x000000e0e7067810 */ /* 0x000fe20007ffe0ff */
[----:B------:R-:W-:Y:S01]  /*1f660*/  @!P6 ST.E.64 [R14.64], R170 ;  /* 0x000000aa0e00e985 */ /* 0x000fe2000c101b06 */
[----:B------:R-:W-:Y:S02]  /*1f670*/  SHF.R.S32.HI R3, RZ, 0x1f, R7 ;  /* 0x0000001fff037819 */ /* 0x000fe40000011407 */
[----:B--2---:R-:W-:Y:S02]  /*1f680*/  @!P5 LEA R12, P1, R7, R0, 0x2 ;  /* 0x00000000070cd211 */ /* 0x004fe400078210ff */
[----:B------:R-:W-:-:S02]  /*1f690*/  ISETP.GE.AND P6, PT, R2, c[0x0][0x3c8], PT ;  /* 0x0000f20002007a0c */ /* 0x000fc40003fc6270 */
[-C--:B------:R-:W-:Y:S02]  /*1f6a0*/  @!P5 LEA.HI.X R13, R7, R4.reuse, R3, 0x2, P1 ;  /* 0x00000004070dd211 */ /* 0x080fe400008f1403 */
[C---:B------:R-:W-:Y:S02]  /*1f6b0*/  IADD3 R3, R231.reuse, 0xf0, RZ ;  /* 0x000000f0e7037810 */ /* 0x040fe40007ffe0ff */
[----:B------:R-:W-:Y:S02]  /*1f6c0*/  @!P3 LEA.HI.X R17, R2, R4, R5, 0x2, P2 ;  /* 0x000000040211b211 */ /* 0x000fe400010f1405 */
[----:B------:R-:W-:Y:S02]  /*1f6d0*/  ISETP.GE.AND P3, PT, R6, c[0x0][0x3c8], PT ;  /* 0x0000f20006007a0c */ /* 0x000fe40003f66270 */
[----:B------:R-:W-:Y:S02]  /*1f6e0*/  IADD3 R5, R231, 0xe8, RZ ;  /* 0x000000e8e7057810 */ /* 0x000fe40007ffe0ff */
[----:B---3--:R-:W-:Y:S01]  /*1f6f0*/  @!P4 LEA R10, P0, R8, R0, 0x2 ;  /* 0x00000000080ac211 */ /* 0x008fe200078010ff */
[----:B------:R-:W-:Y:S01]  /*1f700*/  @!P6 ST.E.64 [R16.64], R174 ;  /* 0x000000ae1000e985 */ /* 0x000fe2000c101b06 */
[----:B------:R-:W-:-:S02]  /*1f710*/  ISETP.GE.AND P2, PT, R5, c[0x0][0x3c8], PT ;  /* 0x0000f20005007a0c */ /* 0x000fc40003f46270 */
[----:B------:R-:W-:Y:S01]  /*1f720*/  ISETP.GE.AND P1, PT, R3, c[0x0][0x3c8], PT ;  /* 0x0000f20003007a0c */ /* 0x000fe20003f26270 */
[----:B------:R-:W-:Y:S01]  /*1f730*/  @!P5 ST.E.64 [R12.64], R172 ;  /* 0x000000ac0c00d985 */ /* 0x000fe2000c101b06 */
        /* <DEDUP_REMOVED lines=22> */
.L_x_5074:
        /* <DEDUP_REMOVED lines=15> */
[----:B-1----:R-:W-:Y:S01]  /*1f990*/  SEL R18, R0, c[0x0][0x3d4], P0 ;  /* 0x0000f50000127a07 */ /* 0x002fe20000000000 */
[----:B------:R-:W-:Y:S05]  /*1f9a0*/  @P1 BRA `(.L_x_5095) ;  /* 0x0000004000001947 */ /* 0x000fea0003800000 */
[----:B------:R-:W-:Y:S05]  /*1f9b0*/  @!P2 BRA `(.L_x_5095) ;  /* 0x000000300000a947 */ /* 0x000fea0003800000 */
[----:B------:R1:W2:Y:S04]  /*1f9c0*/  LDG.E R0, [R4.64] ;  /* 0x0000000604007981 */ /* 0x0002a8000c1e1900 */
[----:B-1--4-:R-:W2:Y:S02]  /*1f9d0*/  LDG.E R4, [R4.64+0x4] ;  /* 0x0000040604047981 */ /* 0x012ea4000c1e1900 */
[----:B--2--5:R-:W-:Y:S02]  /*1f9e0*/  IADD3 R19, -R0, R4, RZ ;  /* 0x0000000400137210 */ /* 0x024fe40007ffe1ff */
.L_x_5095:
[----:B------:R-:W1:Y:S01]  /*1f9f0*/  S2R R21, SR_TID.X ;  /* 0x0000000000157919 */ /* 0x000e620000002100 */
[----:B------:R-:W-:Y:S01]  /*1fa00*/  BSSY B0, `(.L_x_5096) ;  /* 0x0000038000007945 */ /* 0x000fe20003800000 */
[----:B------:R-:W-:Y:S02]  /*1fa10*/  SEL R12, R252, RZ, !P2 ;  /* 0x000000fffc0c7207 */ /* 0x000fe40005000000 */
[----:B------:R-:W-:-:S02]  /*1fa20*/  SEL R20, R7, RZ, !P2 ;  /* 0x000000ff07147207 */ /* 0x000fc40005000000 */
[----:B-----5:R-:W-:Y:S02]  /*1fa30*/  SHF.R.S32.HI R17, RZ, 0x1f, R6 ;  /* 0x0000001fff117819 */ /* 0x020fe40000011406 */
[----:B-1----:R-:W-:-:S13]  /*1fa40*/  ISETP.GT.AND P0, PT, R21, 0x7f, PT ;  /* 0x0000007f1500780c */ /* 0x002fda0003f04270 */
[----:B------:R-:W-:Y:S05]  /*1fa50*/  @P0 BRA `(.L_x_5097) ;  /* 0x0000032000000947 */ /* 0x000fea0003800000 */
[----:B----4-:R-:W2:Y:S01]  /*1fa60*/  LDL R2, [R1+0x18] ;  /* 0x0000180001027983 */ /* 0x010ea20000100800 */
        /* <DEDUP_REMOVED lines=49> */
.L_x_5097:
[----:B------:R-:W-:Y:S05]  /*1fd80*/  BSYNC B0 ;  /* 0x0000000000007941 */ /* 0x000fea0003800000 */
.L_x_5096:
[----:B------:R-:W-:-:S13]  /*1fd90*/  ISETP.GT.AND P0, PT, R18, 0x1, PT ;  /* 0x000000011200780c */ /* 0x000fda0003f04270 */
[----:B------:R-:W-:Y:S05]  /*1fda0*/  @P0 BRA `(.L_x_5089) ;  /* 0x000008d000000947 */ /* 0x000fea0003800000 */
[----:B------:R-:W2:Y:S04]  /*1fdb0*/  LDL.LU R8, [R1+0x14] ;  /* 0x0000140001087983 */ /* 0x000ea80000300800 */
[----:B------:R-:W3:Y:S01]  /*1fdc0*/  LDL.LU R7, [R1+0x18] ;  /* 0x0000180001077983 */ /* 0x000ee20000300800 */
[----:B-1--4-:R-:W-:Y:S01]  /*1fdd0*/  SHF.R.S32.HI R4, RZ, 0x1f, R21 ;  /* 0x0000001fff047819 */ /* 0x012fe20000011415 */
        /* <DEDUP_REMOVED lines=13> */
[----:B---3--:R-:W-:Y:S01]  /*1feb0*/  IMAD.IADD R4, R7, 0x1, R0 ;  /* 0x0000000107047824 */ /* 0x008fe200078e0200 */
        /* <DEDUP_REMOVED lines=23> */
.L_x_5153:
[----:B------:R-:W-:Y:S05]  /*20030*/  BRA.DIV ~URZ, `(.L_x_5099) ;  /* 0x000025827f007947 */ /* 0x000fea000b800000 */
[----:B------:R3:W4:Y:S02]  /*20040*/  SHFL.IDX PT, R2, R14, RZ, 0x181f ;  /* 0x00181fff0e027589 */ /* 0x00072400000e0000 */
.L_x_5154:
        /* <DEDUP_REMOVED lines=27> */
.L_x_5101:
[----:B------:R-:W-:Y:S05]  /*20200*/  BSYNC B0 ;  /* 0x0000000000007941 */ /* 0x000fea0003800000 */
.L_x_5100:
[----:B------:R-:W-:Y:S05]  /*20210*/  BRA.DIV ~URZ, `(.L_x_5102) ;  /* 0x000024127f007947 */ /* 0x000fea000b800000 */
[----:B--2---:R2:W1:Y:S04]  /*20220*/  SHFL.IDX PT, R10, R11, 0x1, 0x181f ;  /* 0x00381f000b0a7f89 */ /* 0x00446800000e0000 */
[----:B----4-:R2:W4:Y:S02]  /*20230*/  SHFL.IDX PT, R2, R14, 0x1, 0x181f ;  /* 0x00381f000e027f89 */ /* 0x01052400000e0000 */
.L_x_5155:
        /* <DEDUP_REMOVED lines=20> */
.L_x_5104:
[----:B------:R-:W-:Y:S05]  /*20380*/  BSYNC B0 ;  /* 0x0000000000007941 */ /* 0x000fea0003800000 */
.L_x_5103:
[----:B------:R-:W-:Y:S05]  /*20390*/  BRA.DIV ~URZ, `(.L_x_5105) ;  /* 0x000023627f007947 */ /* 0x000fea000b800000 */
[----:B-1----:R1:W2:Y:S02]  /*203a0*/  SHFL.IDX PT, R10, R11, 0x2, 0x181f ;  /* 0x00581f000b0a7f89 */ /* 0x0022a400000e0000 */
.L_x_5156:
[----:B------:R-:W-:Y:S05]  /*203b0*/  BRA.DIV ~URZ, `(.L_x_5106) ;  /* 0x000023b27f007947 */ /* 0x000fea000b800000 */
[----:B----4-:R4:W1:Y:S02]  /*203c0*/  SHFL.IDX PT, R2, R14, 0x2, 0x181f ;  /* 0x00581f000e027f89 */ /* 0x01086400000e0000 */
.L_x_5157:
        /* <DEDUP_REMOVED lines=20> */
.L_x_5108:
[----:B------:R-:W-:Y:S05]  /*20510*/  BSYNC B0 ;  /* 0x0000000000007941 */ /* 0x000fea0003800000 */
.L_x_5107:
[----:B------:R-:W-:Y:S05]  /*20520*/  BRA.DIV ~URZ, `(.L_x_5109) ;  /* 0x000022b27f007947 */ /* 0x000fea000b800000 */
[----:B--2---:R2:W3:Y:S04]  /*20530*/  SHFL.IDX PT, R10, R11, 0x3, 0x181f ;  /* 0x00781f000b0a7f89 */ /* 0x0044e800000e0000 */
[----:B-1----:R2:W1:Y:S02]  /*20540*/  SHFL.IDX PT, R2, R14, 0x3, 0x181f ;  /* 0x00781f000e027f89 */ /* 0x00246400000e0000 */
.L_x_5158:
        /* <DEDUP_REMOVED lines=19> */
.L_x_5089:
[----:B------:R-:W-:Y:S05]  /*20680*/  BSYNC B1 ;  /* 0x0000000000017941 */ /* 0x000fea0003800000 */
.L_x_5073:
        /* <DEDUP_REMOVED lines=11> */
[----:B--234-:R-:W-:-:S04]  /*20740*/  LOP3.LUT R14, R0, 0x1f, RZ, 0xc0, !PT ;  /* 0x0000001f000e7812 */ /* 0x01cfc800078ec0ff */
[----:B------:R-:W-:Y:S01]  /*20750*/  ISETP.NE.AND P6, PT, R14, 0x1f, PT ;  /* 0x0000001f0e00780c */ /* 0x000fe20003fc5270 */
[----:B------:R-:W-:Y:S10]  /*20760*/  BRA.DIV ~URZ, `(.L_x_5111) ;  /* 0x000021427f007947 */ /* 0x000ff4000b800000 */
[----:B------:R1:W2:Y:S02]  /*20770*/  SHFL.IDX PT, R10, R114, RZ, 0x1f ;  /* 0x00001fff720a7589 */ /* 0x0002a400000e0000 */
.L_x_5159:
[----:B------:R-:W-:Y:S05]  /*20780*/  BRA.DIV ~URZ, `(.L_x_5112) ;  /* 0x000021927f007947 */ /* 0x000fea000b800000 */
[----:B------:R3:W4:Y:S02]  /*20790*/  SHFL.IDX PT, R8, R114, 0x1, 0x1f ;  /* 0x00201f0072087f89 */ /* 0x00072400000e0000 */
.L_x_5160:
        /* <DEDUP_REMOVED lines=19> */
.L_x_5161:
        /* <DEDUP_REMOVED lines=16> */
.L_x_5162:
[----:B---3--:R-:W-:Y:S01]  /*209d0*/  IMAD R0, R0, c[0x0][0x538], RZ ;  /* 0x00014e0000007a24 */ /* 0x008fe200078e02ff */
[----:B------:R-:W-:Y:S04]  /*209e0*/  BSSY B1, `(.L_x_5115) ;  /* 0x00000d0000017945 */ /* 0x000fe80003800000 */
[----:B----4-:R-:W-:-:S04]  /*209f0*/  IADD3 R8, R0, R8, RZ ;  /* 0x0000000800087210 */ /* 0x010fc80007ffe0ff */
[----:B--2---:R-:W-:-:S13]  /*20a00*/  ISETP.GT.AND P0, PT, R8, R10, PT ;  /* 0x0000000a0800720c */ /* 0x004fda0003f04270 */
[----:B------:R-:W-:Y:S05]  /*20a10*/  @P0 BRA `(.L_x_5116) ;  /* 0x0000025000000947 */ /* 0x000fea0003800000 */
.L_x_5120:
        /* <DEDUP_REMOVED lines=17> */
.L_x_5163:
        /* <DEDUP_REMOVED lines=16> */
.L_x_5164:
[----:B--2---:R-:W-:-:S05]  /*20c30*/  IMAD R0, R0, c[0x0][0x538], RZ ;  /* 0x00014e0000007a24 */ /* 0x004fca00078e02ff */
[----:B------:R-:W-:-:S04]  /*20c40*/  IADD3 R8, R0, R8, RZ ;  /* 0x0000000800087210 */ /* 0x000fc80007ffe0ff */
[----:B------:R-:W-:-:S13]  /*20c50*/  ISETP.GT.AND P0, PT, R8, R10, PT ;  /* 0x0000000a0800720c */ /* 0x000fda0003f04270 */
[----:B-1----:R-:W-:Y:S05]  /*20c60*/  @!P0 BRA `(.L_x_5120) ;  /* 0xfffffdb000008947 */ /* 0x002fea000383ffff */
.L_x_5116:
[----:B------:R-:W-:-:S05]  /*20c70*/  IADD3 R12, -R0, R8, RZ ;  /* 0x00000008000c7210 */ /* 0x000fca0007ffe1ff */
[----:B------:R-:W-:-:S05]  /*20c80*/  IMAD R0, R4, c[0x0][0x538], R12 ;  /* 0x00014e0004007a24 */ /* 0x000fca00078e020c */
[----:B------:R-:W-:Y:S01]  /*20c90*/  ISETP.GT.AND P0, PT, R0, R10, PT ;  /* 0x0000000a0000720c */ /* 0x000fe20003f04270 */
[----:B------:R-:W-:-:S12]  /*20ca0*/  BRA.DIV ~URZ, `(.L_x_5121) ;  /* 0x000020d27f007947 */ /* 0x000fd8000b800000 */
[----:B------:R-:W-:-:S03]  /*20cb0*/  VOTE.ANY R11, PT, !P0 ;  /* 0x00000000000b7806 */ /* 0x000fc600040e0100 */
.L_x_5165:
[----:B------:R-:W2:Y:S01]  /*20cc0*/  LDL.LU R2, [R1+0xc] ;  /* 0x00000c0001027983 */ /* 0x000ea20000300800 */
[----:B------:R-:W2:Y:S02]  /*20cd0*/  POPC R0, R11 ;  /* 0x0000000b00007309 */ /* 0x000ea40000000000 */
[----:B--2---:R-:W-:-:S05]  /*20ce0*/  IADD3 R2, R0, R2, RZ ;  /* 0x0000000200027210 */ /* 0x004fca0007ffe0ff */
[----:B------:R2:W-:Y:S01]  /*20cf0*/  STL [R1+0xc], R2 ;  /* 0x00000c0201007387 */ /* 0x0005e20000100800 */
[----:B------:R-:W-:Y:S05]  /*20d00*/  BRA.DIV ~URZ, `(.L_x_5122) ;  /* 0x000020c27f007947 */ /* 0x000fea000b800000 */
[----:B------:R3:W4:Y:S04]  /*20d10*/  SHFL.IDX PT, R8, R6, R0, 0x1f ;  /* 0x00001f0006087589 */ /* 0x00072800000e0000 */
[----:B------:R3:W1:Y:S02]  /*20d20*/  SHFL.IDX PT, R7, R7, R0, 0x1f ;  /* 0x00001f0007077589 */ /* 0x00066400000e0000 */
.L_x_5166:
[----:B------:R-:W-:Y:S01]  /*20d30*/  ISETP.NE.AND P0, PT, R11, RZ, PT ;  /* 0x000000ff0b00720c */ /* 0x000fe20003f05270 */
[----:B------:R-:W-:-:S12]  /*20d40*/  BSSY B0, `(.L_x_5123) ;  /* 0x0000005000007945 */ /* 0x000fd80003800000 */
[----:B------:R-:W-:Y:S05]  /*20d50*/  @!P0 BRA `(.L_x_5124) ;  /* 0x0000003000008947 */ /* 0x000fea0003800000 */
[----:B---3--:R-:W-:Y:S01]  /*20d60*/  IADD3 R0, R0, -0x1, RZ ;  /* 0xffffffff00007810 */ /* 0x008fe20007ffe0ff */
[----:B------:R-:W-:Y:S05]  /*20d70*/  BRA.DIV ~URZ, `(.L_x_5125) ;  /* 0x000021227f007947 */ /* 0x000fea000b800000 */
[----:B------:R3:W2:Y:S02]  /*20d80*/  SHFL.IDX PT, R13, R4, R0, 0x1f ;  /* 0x00001f00040d7589 */ /* 0x0006a400000e0000 */
.L_x_5124:
[----:B------:R-:W-:Y:S05]  /*20d90*/  BSYNC B0 ;  /* 0x0000000000007941 */ /* 0x000fea0003800000 */
.L_x_5123:
        /* <DEDUP_REMOVED lines=69> */
.L_x_5127:
        /* <DEDUP_REMOVED lines=69> */
.L_x_5128:
[----:B------:R-:W-:Y:S05]  /*21640*/  BSYNC B0 ;  /* 0x0000000000007941 */ /* 0x000fea0003800000 */
.L_x_5126:
[----:B------:R-:W-:-:S04]  /*21650*/  LOP3.LUT R2, RZ, R2, RZ, 0x33, !PT ;  /* 0x00000002ff027212 */ /* 0x000fc800078e33ff */
[----:B-1----:R-:W-:-:S05]  /*21660*/  IADD3 R0, R2, R8, RZ ;  /* 0x0000000802007210 */ /* 0x002fca0007ffe0ff */
[----:B------:R1:W-:Y:S01]  /*21670*/  STL [R1+0x4], R0 ;  /* 0x0000040001007387 */ /* 0x0003e20000100800 */
[----:B------:R-:W-:Y:S05]  /*21680*/  BRA `(.L_x_5129) ;  /* 0x0000005000007947 */ /* 0x000fea0003800000 */
.L_x_5117:
[----:B------:R-:W-:Y:S01]  /*21690*/  MOV R0, c[0x0][0x53c] ;  /* 0x00014f0000007a02 */ /* 0x000fe20000000f00 */
[----:B------:R2:W-:Y:S04]  /*216a0*/  STL [R1], R10 ;  /* 0x0000000a01007387 */ /* 0x0005e80000100800 */
[----:B------:R2:W-:Y:S04]  /*216b0*/  STL [R1+0x4], RZ ;  /* 0x000004ff01007387 */ /* 0x0005e80000100800 */
[----:B------:R2:W-:Y:S04]  /*216c0*/  STL [R1+0x8], RZ ;  /* 0x000008ff01007387 */ /* 0x0005e80000100800 */
[----:B------:R2:W-:Y:S02]  /*216d0*/  STL [R1+0xc], R0 ;  /* 0x00000c0001007387 */ /* 0x0005e40000100800 */
.L_x_5129:
[----:B------:R-:W-:Y:S05]  /*216e0*/  BSYNC B1 ;  /* 0x0000000000017941 */ /* 0x000fea0003800000 */
.L_x_5115:
        /* <DEDUP_REMOVED lines=9> */
.L_x_5110:
[----:B--2---:R-:W2:Y:S02]  /*21780*/  LDL R0, [R1+0xc] ;  /* 0x00000c0001007983 */ /* 0x004ea40000100800 */
[----:B--2---:R-:W-:-:S13]  /*21790*/  ISETP.GE.AND P0, PT, R0, c[0x0][0x53c], PT ;  /* 0x00014f0000007a0c */ /* 0x004fda0003f06270 */
[----:B-1-3--:R-:W-:Y:S01]  /*217a0*/  @P0 CALL.REL.NOINC `(.L_x_5130) ;  /* 0x0000001000000944 */ /* 0x00afe20003c00000 */
[----:B------:R-:W-:Y:S05]  /*217b0*/  BRA `(.L_x_5131) ;  /* 0xfffe022000007947 */ /* 0x000fea000383ffff */
.L_x_5130:
[----:B------:R-:W-:Y:S05]  /*217c0*/  EXIT ;  /* 0x000000000000794d */ /* 0x000fea0003800000 */
.L_x_4919:
[----:B------:R-:W-:Y:S01]  /*217d0*/  IMAD.MOV.U32 R0, RZ, RZ, R5 ;  /* 0x000000ffff007224 */ /* 0x000fe200078e0005 */
[----:B------:R-:W-:Y:S02]  /*217e0*/  MOV R2, 0x1 ;  /* 0x0000000100027802 */ /* 0x000fe40000000f00 */
[----:B------:R-:W-:Y:S02]  /*217f0*/  MOV R3, 0x21810 ;  /* 0x0002181000037802 */ /* 0x000fe40000000f00 */
[----:B------:R-:W-:Y:S05]  /*21800*/  CALL.REL.NOINC `($__internal_102_$__cuda_sm70_shflsync_up_p) ;  /* 0x000017a000007944 */ /* 0x000fea0003c00000 */
[----:B------:R-:W-:Y:S01]  /*21810*/  MOV R0, R4 ;  /* 0x0000000400007202 */ /* 0x000fe20000000f00 */
[----:B------:R-:W-:Y:S05]  /*21820*/  BRA `(.L_x_5132) ;  /* 0xfffdec5000007947 */ /* 0x000fea000383ffff */
.L_x_4920:
[----:B------:R-:W-:Y:S01]  /*21830*/  IMAD.MOV.U32 R0, RZ, RZ, R5 ;  /* 0x000000ffff007224 */ /* 0x000fe200078e0005 */
[----:B------:R-:W-:Y:S02]  /*21840*/  MOV R2, 0x2 ;  /* 0x0000000200027802 */ /* 0x000fe40000000f00 */
[----:B------:R-:W-:Y:S02]  /*21850*/  MOV R3, 0x21870 ;  /* 0x0002187000037802 */ /* 0x000fe40000000f00 */
[----:B------:R-:W-:Y:S05]  /*21860*/  CALL.REL.NOINC `($__internal_102_$__cuda_sm70_shflsync_up_p) ;  /* 0x0000174000007944 */ /* 0x000fea0003c00000 */
[----:B------:R-:W-:Y:S01]  /*21870*/  SEL R0, R4, RZ, P4 ;  /* 0x000000ff04007207 */ /* 0x000fe20002000000 */
[----:B------:R-:W-:Y:S01]  /*21880*/  IMAD.MOV.U32 R2, RZ, RZ, 0x4 ;  /* 0x00000004ff027424 */ /* 0x000fe200078e00ff */
[----:B------:R-:W-:-:S03]  /*21890*/  MOV R3, 0x218c0 ;  /* 0x000218c000037802 */ /* 0x000fc60000000f00 */
[----:B------:R-:W-:Y:S02]  /*218a0*/  IMAD.IADD R0, R5, 0x1, R0 ;  /* 0x0000000105007824 */ /* 0x000fe400078e0200 */
        /* <DEDUP_REMOVED lines=13> */
[----:B------:R-:W-:Y:S02]  /*21980*/  MOV R3, 0x1f ;  /* 0x0000001f00037802 */ /* 0x000fe40000000f00 */
[----:B------:R-:W-:Y:S01]  /*21990*/  MOV R2, 0x219d0 ;  /* 0x000219d000027802 */ /* 0x000fe20000000f00 */
[----:B------:R-:W-:-:S04]  /*219a0*/  IMAD.IADD R4, R0, 0x1, R4 ;  /* 0x0000000100047824 */ /* 0x000fc800078e0204 */
[----:B------:R-:W-:Y:S02]  /*219b0*/  IMAD.MOV.U32 R9, RZ, RZ, R4 ;  /* 0x000000ffff097224 */ /* 0x000fe400078e0004 */
[----:B------:R-:W-:Y:S05]  /*219c0*/  CALL.REL.NOINC `($__internal_101_$__cuda_sm70_shflsync_idx_p) ;  /* 0x0000159000007944 */ /* 0x000fea0003c00000 */
[----:B------:R-:W-:Y:S01]  /*219d0*/  MOV R0, R5 ;  /* 0x0000000500007202 */ /* 0x000fe20000000f00 */
[----:B------:R-:W-:Y:S05]  /*219e0*/  BRA `(.L_x_5133) ;  /* 0xfffdeb9000007947 */ /* 0x000fea000383ffff */
.L_x_4922:
[----:B------:R-:W-:Y:S02]  /*219f0*/  SEL R0, RZ, 0x1, P0 ;  /* 0x00000001ff007807 */ /* 0x000fe40000000000 */
[----:B------:R-:W-:Y:S02]  /*21a00*/  MOV R2, 0x21a20 ;  /* 0x00021a2000027802 */ /* 0x000fe40000000f00 */
[----:B------:R-:W-:Y:S05]  /*21a10*/  CALL.REL.NOINC `($__internal_103_$__cuda_sm70_votesync_ballot) ;  /* 0x0000160000007944 */ /* 0x000fea0003c00000 */
[----:B------:R-:W-:Y:S01]  /*21a20*/  MOV R11, R0 ;  /* 0x00000000000b7202 */ /* 0x000fe20000000f00 */
[----:B------:R-:W-:Y:S05]  /*21a30*/  BRA `(.L_x_5134) ;  /* 0xfffdebd000007947 */ /* 0x000fea000383ffff */
.L_x_4923:
[----:B------:R-:W-:Y:S01]  /*21a40*/  IMAD.MOV.U32 R9, RZ, RZ, R10 ;  /* 0x000000ffff097224 */ /* 0x000fe200078e000a */
[----:B------:R-:W-:Y:S01]  /*21a50*/  MOV R5, R0 ;  /* 0x0000000000057202 */ /* 0x000fe20000000f00 */
[----:B------:R-:W-:Y:S01]  /*21a60*/  IMAD.MOV.U32 R3, RZ, RZ, 0x1f ;  /* 0x0000001fff037424 */ /* 0x000fe200078e00ff */
[----:B-1----:R-:W-:Y:S02]  /*21a70*/  MOV R2, 0x21a90 ;  /* 0x00021a9000027802 */ /* 0x002fe40000000f00 */
[----:B------:R-:W-:Y:S05]  /*21a80*/  CALL.REL.NOINC `($__internal_101_$__cuda_sm70_shflsync_idx_p) ;  /* 0x000014d000007944 */ /* 0x000fea0003c00000 */
[----:B------:R-:W-:Y:S01]  /*21a90*/  IMAD.MOV.U32 R13, RZ, RZ, R5 ;  /* 0x000000ffff0d7224 */ /* 0x000fe200078e0005 */
[----:B------:R-:W-:Y:S01]  /*21aa0*/  MOV R9, R8 ;  /* 0x0000000800097202 */ /* 0x000fe20000000f00 */
[----:B------:R-:W-:Y:S01]  /*21ab0*/  IMAD.MOV.U32 R6, RZ, RZ, RZ ;  /* 0x000000ffff067224 */ /* 0x000fe200078e00ff */
[----:B------:R-:W-:Y:S01]  /*21ac0*/  MOV R5, R0 ;  /* 0x0000000000057202 */ /* 0x000fe20000000f00 */
[----:B------:R-:W-:Y:S01]  /*21ad0*/  IMAD.MOV.U32 R3, RZ, RZ, 0x1f ;  /* 0x0000001fff037424 */ /* 0x000fe200078e00ff */
[----:B------:R-:W-:-:S02]  /*21ae0*/  MOV R2, 0x21b00 ;  /* 0x00021b0000027802 */ /* 0x000fc40000000f00 */
[----:B------:R-:W-:Y:S05]  /*21af0*/  CALL.REL.NOINC `($__internal_101_$__cuda_sm70_shflsync_idx_p) ;  /* 0x0000146000007944 */ /* 0x000fea0003c00000 */
[----:B------:R-:W-:Y:S01]  /*21b00*/  MOV R10, R5 ;  /* 0x00000005000a7202 */ /* 0x000fe20000000f00 */
[----:B------:R-:W-:Y:S05]  /*21b10*/  BRA `(.L_x_5135) ;  /* 0xfffdeb6000007947 */ /* 0x000fea000383ffff */
.L_x_4926:
[----:B------:R-:W-:Y:S01]  /*21b20*/  IMAD.MOV.U32 R9, RZ, RZ, R4 ;  /* 0x000000ffff097224 */ /* 0x000fe200078e0004 */
[----:B------:R-:W-:-:S02]  /*21b30*/  MOV R3, 0x1f ;  /* 0x0000001f00037802 */ /* 0x000fc40000000f00 */
[----:B-1----:R-:W-:Y:S02]  /*21b40*/  MOV R2, 0x21b60 ;  /* 0x00021b6000027802 */ /* 0x002fe40000000f00 */
[----:B--234-:R-:W-:Y:S05]  /*21b50*/  CALL.REL.NOINC `($__internal_101_$__cuda_sm70_shflsync_idx_p) ;  /* 0x0000140000007944 */ /* 0x01cfea0003c00000 */
[----:B------:R-:W-:Y:S01]  /*21b60*/  MOV R6, R5 ;  /* 0x0000000500067202 */ /* 0x000fe20000000f00 */
[----:B------:R-:W-:Y:S05]  /*21b70*/  BRA `(.L_x_4925) ;  /* 0xfffdeb6000007947 */ /* 0x000fea000383ffff */
.L_x_4981:
[----:B------:R-:W-:Y:S01]  /*21b80*/  IMAD.MOV.U32 R9, RZ, RZ, R12 ;  /* 0x000000ffff097224 */ /* 0x000fe200078e000c */
[----:B------:R-:W-:Y:S01]  /*21b90*/  MOV R5, RZ ;  /* 0x000000ff00057202 */ /* 0x000fe20000000f00 */
[----:B------:R-:W-:Y:S01]  /*21ba0*/  IMAD.MOV.U32 R3, RZ, RZ, 0x181f ;  /* 0x0000181fff037424 */ /* 0x000fe200078e00ff */
[----:B------:R-:W-:Y:S02]  /*21bb0*/  MOV R2, 0x21bd0 ;  /* 0x00021bd000027802 */ /* 0x000fe40000000f00 */
[----:B-----5:R-:W-:Y:S05]  /*21bc0*/  CALL.REL.NOINC `($__internal_101_$__cuda_sm70_shflsync_idx_p) ;  /* 0x0000139000007944 */ /* 0x020fea0003c00000 */
[----:B------:R-:W-:Y:S01]  /*21bd0*/  MOV R4, R5 ;  /* 0x0000000500047202 */ /* 0x000fe20000000f00 */
[----:B------:R-:W-:Y:S05]  /*21be0*/  BRA `(.L_x_5136) ;  /* 0xfffe7e3000007947 */ /* 0x000fea000383ffff */
.L_x_4982:
[----:B------:R-:W-:Y:S01]  /*21bf0*/  IMAD.MOV.U32 R9, RZ, RZ, R15 ;  /* 0x000000ffff097224 */ /* 0x000fe200078e000f */
[----:B------:R-:W-:Y:S01]  /*21c00*/  MOV R5, RZ ;  /* 0x000000ff00057202 */ /* 0x000fe20000000f00 */
[----:B------:R-:W-:Y:S01]  /*21c10*/  IMAD.MOV.U32 R3, RZ, RZ, 0x181f ;  /* 0x0000181fff037424 */ /* 0x000fe200078e00ff */
[----:B------:R-:W-:Y:S02]  /*21c20*/  MOV R2, 0x21c40 ;  /* 0x00021c4000027802 */ /* 0x000fe40000000f00 */
[----:B-12--5:R-:W-:Y:S05]  /*21c30*/  CALL.REL.NOINC `($__internal_101_$__cuda_sm70_shflsync_idx_p) ;  /* 0x0000132000007944 */ /* 0x026fea0003c00000 */
[----:B------:R-:W-:Y:S01]  /*21c40*/  MOV R2, R5 ;  /* 0x0000000500027202 */ /* 0x000fe20000000f00 */
[----:B------:R-:W-:Y:S05]  /*21c50*/  BRA `(.L_x_5137) ;  /* 0xfffe7de000007947 */ /* 0x000fea000383ffff */
.L_x_4985:
[----:B--2---:R-:W-:Y:S01]  /*21c60*/  IMAD.MOV.U32 R9, RZ, RZ, R12 ;  /* 0x000000ffff097224 */ /* 0x004fe200078e000c */
[----:B------:R-:W-:Y:S01]  /*21c70*/  MOV R5, 0x1 ;  /* 0x0000000100057802 */ /* 0x000fe20000000f00 */
[----:B------:R-:W-:Y:S01]  /*21c80*/  IMAD.MOV.U32 R3, RZ, RZ, 0x181f ;  /* 0x0000181fff037424 */ /* 0x000fe200078e00ff */
[----:B----4-:R-:W-:-:S02]  /*21c90*/  MOV R2, 0x21cb0 ;  /* 0x00021cb000027802 */ /* 0x010fc40000000f00 */
[----:B-1---5:R-:W-:Y:S05]  /*21ca0*/  CALL.REL.NOINC `($__internal_101_$__cuda_sm70_shflsync_idx_p) ;  /* 0x000012b000007944 */ /* 0x022fea0003c00000 */
[----:B------:R-:W-:Y:S01]  /*21cb0*/  IMAD.MOV.U32 R4, RZ, RZ, R5 ;  /* 0x000000ffff047224 */ /* 0x000fe200078e0005 */
[----:B------:R-:W-:Y:S01]  /*21cc0*/  MOV R5, 0x1 ;  /* 0x0000000100057802 */ /* 0x000fe20000000f00 */
[----:B------:R-:W-:Y:S01]  /*21cd0*/  IMAD.MOV.U32 R9, RZ, RZ, R15 ;  /* 0x000000ffff097224 */ /* 0x000fe200078e000f */
[----:B------:R-:W-:-:S02]  /*21ce0*/  MOV R3, 0x181f ;  /* 0x0000181f00037802 */ /* 0x000fc40000000f00 */
[----:B------:R-:W-:Y:S02]  /*21cf0*/  MOV R2, 0x21d10 ;  /* 0x00021d1000027802 */ /* 0x000fe40000000f00 */
[----:B------:R-:W-:Y:S05]  /*21d00*/  CALL.REL.NOINC `($__internal_101_$__cuda_sm70_shflsync_idx_p) ;  /* 0x0000125000007944 */ /* 0x000fea0003c00000 */
[----:B------:R-:W-:Y:S01]  /*21d10*/  MOV R2, R5 ;  /* 0x0000000500027202 */ /* 0x000fe20000000f00 */
[----:B------:R-:W-:Y:S05]  /*21d20*/  BRA `(.L_x_5138) ;  /* 0xfffe7ef000007947 */ /* 0x000fea000383ffff */
.L_x_4988:
[----:B---3--:R-:W-:Y:S01]  /*21d30*/  IMAD.MOV.U32 R9, RZ, RZ, R12 ;  /* 0x000000ffff097224 */ /* 0x008fe200078e000c */
[----:B------:R-:W-:Y:S01]  /*21d40*/  MOV R5, 0x2 ;  /* 0x0000000200057802 */ /* 0x000fe20000000f00 */
[----:B------:R-:W-:Y:S01]  /*21d50*/  IMAD.MOV.U32 R3, RZ, RZ, 0x181f ;  /* 0x0000181fff037424 */ /* 0x000fe200078e00ff */
[----:B----4-:R-:W-:Y:S02]  /*21d60*/  MOV R2, 0x21d80 ;  /* 0x00021d8000027802 */ /* 0x010fe40000000f00 */
[----:B-12--5:R-:W-:Y:S05]  /*21d70*/  CALL.REL.NOINC `($__internal_101_$__cuda_sm70_shflsync_idx_p) ;  /* 0x000011e000007944 */ /* 0x026fea0003c00000 */
[----:B------:R-:W-:Y:S01]  /*21d80*/  MOV R4, R5 ;  /* 0x0000000500047202 */ /* 0x000fe20000000f00 */
[----:B------:R-:W-:Y:S05]  /*21d90*/  BRA `(.L_x_5139) ;  /* 0xfffe800000007947 */ /* 0x000fea000383ffff */
.L_x_4989:
[----:B------:R-:W-:Y:S01]  /*21da0*/  IMAD.MOV.U32 R9, RZ, RZ, R15 ;  /* 0x000000ffff097224 */ /* 0x000fe200078e000f */
[----:B------:R-:W-:Y:S01]  /*21db0*/  MOV R5, 0x2 ;  /* 0x0000000200057802 */ /* 0x000fe20000000f00 */
[----:B------:R-:W-:Y:S01]  /*21dc0*/  IMAD.MOV.U32 R3, RZ, RZ, 0x181f ;  /* 0x0000181fff037424 */ /* 0x000fe200078e00ff */
[----:B----4-:R-:W-:Y:S02]  /*21dd0*/  MOV R2, 0x21df0 ;  /* 0x00021df000027802 */ /* 0x010fe40000000f00 */
[----:B-123-5:R-:W-:Y:S05]  /*21de0*/  CALL.REL.NOINC `($__internal_101_$__cuda_sm70_shflsync_idx_p) ;  /* 0x0000117000007944 */ /* 0x02efea0003c00000 */
[----:B------:R-:W-:Y:S01]  /*21df0*/  MOV R2, R5 ;  /* 0x0000000500027202 */ /* 0x000fe20000000f00 */
[----:B------:R-:W-:Y:S05]  /*21e00*/  BRA `(.L_x_5140) ;  /* 0xfffe7fb000007947 */ /* 0x000fea000383ffff */
.L_x_4992:
[----:B-1----:R-:W-:Y:S01]  /*21e10*/  IMAD.MOV.U32 R9, RZ, RZ, R12 ;  /* 0x000000ffff097224 */ /* 0x002fe200078e000c */
[----:B------:R-:W-:Y:S01]  /*21e20*/  MOV R5, 0x3 ;  /* 0x0000000300057802 */ /* 0x000fe20000000f00 */
[----:B------:R-:W-:Y:S01]  /*21e30*/  IMAD.MOV.U32 R3, RZ, RZ, 0x181f ;  /* 0x0000181fff037424 */ /* 0x000fe200078e00ff */
[----:B--2---:R-:W-:-:S02]  /*21e40*/  MOV R2, 0x21e60 ;  /* 0x00021e6000027802 */ /* 0x004fc40000000f00 */
[----:B---345:R-:W-:Y:S05]  /*21e50*/  CALL.REL.NOINC `($__internal_101_$__cuda_sm70_shflsync_idx_p) ;  /* 0x0000110000007944 */ /* 0x038fea0003c00000 */
        /* <DEDUP_REMOVED lines=8> */
.L_x_5069:
[----:B------:R-:W-:Y:S01]  /*21ee0*/  IMAD.MOV.U32 R2, RZ, RZ, R214 ;  /* 0x000000ffff027224 */ /* 0x000fe200078e00d6 */
[----:B------:R-:W-:Y:S02]  /*21ef0*/  MOV R5, 0x2 ;  /* 0x0000000200057802 */ /* 0x000fe40000000f00 */
[----:B------:R-:W-:Y:S02]  /*21f00*/  MOV R3, 0x21f20 ;  /* 0x00021f2000037802 */ /* 0x000fe40000000f00 */
[----:B------:R-:W-:Y:S05]  /*21f10*/  CALL.REL.NOINC `($__internal_100_$__cuda_sm70_shflsync_bfly_p) ;  /* 0x00000ff000007944 */ /* 0x000fea0003c00000 */
[----:B------:R-:W-:Y:S01]  /*21f20*/  MOV R0, R5 ;  /* 0x0000000500007202 */ /* 0x000fe20000000f00 */
[----:B------:R-:W-:Y:S05]  /*21f30*/  BRA `(.L_x_5142) ;  /* 0xffff999000007947 */ /* 0x000fea000383ffff */
.L_x_5070:
[----:B------:R-:W-:Y:S01]  /*21f40*/  IMAD.MOV.U32 R2, RZ, RZ, R0 ;  /* 0x000000ffff027224 */ /* 0x000fe200078e0000 */
[----:B------:R-:W-:Y:S02]  /*21f50*/  MOV R5, 0x1 ;  /* 0x0000000100057802 */ /* 0x000fe40000000f00 */
[----:B------:R-:W-:Y:S02]  /*21f60*/  MOV R3, 0x21f80 ;  /* 0x00021f8000037802 */ /* 0x000fe40000000f00 */
[----:B-1----:R-:W-:Y:S05]  /*21f70*/  CALL.REL.NOINC `($__internal_100_$__cuda_sm70_shflsync_bfly_p) ;  /* 0x00000f9000007944 */ /* 0x002fea0003c00000 */
[----:B------:R-:W-:Y:S01]  /*21f80*/  FADD.FTZ R0, R0, R5 ;  /* 0x0000000500007221 */ /* 0x000fe20000010000 */
[----:B------:R-:W-:Y:S02]  /*21f90*/  MOV R2, R216 ;  /* 0x000000d800027202 */ /* 0x000fe40000000f00 */
[----:B------:R-:W-:-:S02]  /*21fa0*/  MOV R5, 0x2 ;  /* 0x0000000200057802 */ /* 0x000fc40000000f00 */
[----:B------:R-:W-:Y:S02]  /*21fb0*/  MOV R3, 0x21fd0 ;  /* 0x00021fd000037802 */ /* 0x000fe40000000f00 */
[----:B------:R-:W-:Y:S05]  /*21fc0*/  CALL.REL.NOINC `($__internal_100_$__cuda_sm70_shflsync_bfly_p) ;  /* 0x00000f4000007944 */ /* 0x000fea0003c00000 */
[----:B------:R-:W-:Y:S01]  /*21fd0*/  FADD.FTZ R4, R216, R5 ;  /* 0x00000005d8047221 */ /* 0x000fe20000010000 */
[----:B------:R-:W-:Y:S02]  /*21fe0*/  MOV R5, 0x1 ;  /* 0x0000000100057802 */ /* 0x000fe40000000f00 */
[----:B------:R-:W-:Y:S02]  /*21ff0*/  MOV R3, 0x22020 ;  /* 0x0002202000037802 */ /* 0x000fe40000000f00 */
[----:B------:R-:W-:Y:S02]  /*22000*/  MOV R2, R4 ;  /* 0x0000000400027202 */ /* 0x000fe40000000f00 */
[----:B------:R-:W-:Y:S05]  /*22010*/  CALL.REL.NOINC `($__internal_100_$__cuda_sm70_shflsync_bfly_p) ;  /* 0x00000ef000007944 */ /* 0x000fea0003c00000 */
[----:B------:R-:W-:Y:S01]  /*22020*/  MOV R3, R5 ;  /* 0x0000000500037202 */ /* 0x000fe20000000f00 */
[----:B------:R-:W-:Y:S05]  /*22030*/  BRA `(.L_x_5143) ;  /* 0xffff990000007947 */ /* 0x000fea000383ffff */
.L_x_5077:
[----:B--234-:R-:W-:Y:S01]  /*22040*/  IMAD.MOV.U32 R9, RZ, RZ, R13 ;  /* 0x000000ffff097224 */ /* 0x01cfe200078e000d */
[----:B------:R-:W-:Y:S01]  /*22050*/  MOV R5, RZ ;  /* 0x000000ff00057202 */ /* 0x000fe20000000f00 */
[----:B------:R-:W-:Y:S01]  /*22060*/  IMAD.MOV.U32 R3, RZ, RZ, 0x181f ;  /* 0x0000181fff037424 */ /* 0x000fe200078e00ff */
[----:B------:R-:W-:Y:S02]  /*22070*/  MOV R2, 0x22090 ;  /* 0x0002209000027802 */ /* 0x000fe40000000f00 */
[----:B-1----:R-:W-:Y:S05]  /*22080*/  CALL.REL.NOINC `($__internal_101_$__cuda_sm70_shflsync_idx_p) ;  /* 0x00000ed000007944 */ /* 0x002fea0003c00000 */
[----:B------:R-:W-:Y:S01]  /*22090*/  MOV R10, R5 ;  /* 0x00000005000a7202 */ /* 0x000fe20000000f00 */
[----:B------:R-:W-:Y:S05]  /*220a0*/  BRA `(.L_x_5144) ;  /* 0xffffb58000007947 */ /* 0x000fea000383ffff */
.L_x_5078:
[----:B------:R-:W-:Y:S01]  /*220b0*/  IMAD.MOV.U32 R9, RZ, RZ, R14 ;  /* 0x000000ffff097224 */ /* 0x000fe200078e000e */
[----:B------:R-:W-:Y:S01]  /*220c0*/  MOV R5, RZ ;  /* 0x000000ff00057202 */ /* 0x000fe20000000f00 */
[----:B------:R-:W-:Y:S01]  /*220d0*/  IMAD.MOV.U32 R3, RZ, RZ, 0x181f ;  /* 0x0000181fff037424 */ /* 0x000fe200078e00ff */
[----:B------:R-:W-:-:S02]  /*220e0*/  MOV R2, 0x22100 ;  /* 0x0002210000027802 */ /* 0x000fc40000000f00 */
[----:B-123--:R-:W-:Y:S05]  /*220f0*/  CALL.REL.NOINC `($__internal_101_$__cuda_sm70_shflsync_idx_p) ;  /* 0x00000e6000007944 */ /* 0x00efea0003c00000 */
[----:B------:R-:W-:Y:S01]  /*22100*/  MOV R2, R5 ;  /* 0x0000000500027202 */ /* 0x000fe20000000f00 */
[----:B------:R-:W-:Y:S05]  /*22110*/  BRA `(.L_x_5145) ;  /* 0xffffb53000007947 */ /* 0x000fea000383ffff */
.L_x_5081:
[----:B--2---:R-:W-:Y:S01]  /*22120*/  IMAD.MOV.U32 R9, RZ, RZ, R13 ;  /* 0x000000ffff097224 */ /* 0x004fe200078e000d */
[----:B------:R-:W-:Y:S01]  /*22130*/  MOV R5, 0x1 ;  /* 0x0000000100057802 */ /* 0x000fe20000000f00 */
[----:B------:R-:W-:Y:S01]  /*22140*/  IMAD.MOV.U32 R3, RZ, RZ, 0x181f ;  /* 0x0000181fff037424 */ /* 0x000fe200078e00ff */
[----:B------:R-:W-:-:S02]  /*22150*/  MOV R2, 0x22170 ;  /* 0x0002217000027802 */ /* 0x000fc40000000f00 */
[----:B-1-34-:R-:W-:Y:S05]  /*22160*/  CALL.REL.NOINC `($__internal_101_$__cuda_sm70_shflsync_idx_p) ;  /* 0x00000df000007944 */ /* 0x01afea0003c00000 */
        /* <DEDUP_REMOVED lines=8> */
.L_x_5084:
[----:B--2---:R-:W-:Y:S01]  /*221f0*/  IMAD.MOV.U32 R9, RZ, RZ, R13 ;  /* 0x000000ffff097224 */ /* 0x004fe200078e000d */
[----:B------:R-:W-:Y:S01]  /*22200*/  MOV R5, 0x2 ;  /* 0x0000000200057802 */ /* 0x000fe20000000f00 */
[----:B------:R-:W-:Y:S01]  /*22210*/  IMAD.MOV.U32 R3, RZ, RZ, 0x181f ;  /* 0x0000181fff037424 */ /* 0x000fe200078e00ff */
[----:B------:R-:W-:Y:S02]  /*22220*/  MOV R2, 0x22240 ;  /* 0x0002224000027802 */ /* 0x000fe40000000f00 */
[----:B-1-34-:R-:W-:Y:S05]  /*22230*/  CALL.REL.NOINC `($__internal_101_$__cuda_sm70_shflsync_idx_p) ;  /* 0x00000d2000007944 */ /* 0x01afea0003c00000 */
[----:B------:R-:W-:Y:S01]  /*22240*/  MOV R10, R5 ;  /* 0x00000005000a7202 */ /* 0x000fe20000000f00 */
[----:B------:R-:W-:Y:S05]  /*22250*/  BRA `(.L_x_5147) ;  /* 0xffffb74000007947 */ /* 0x000fea000383ffff */
.L_x_5085:
[----:B--2---:R-:W-:Y:S01]  /*22260*/  IMAD.MOV.U32 R9, RZ, RZ, R14 ;  /* 0x000000ffff097224 */ /* 0x004fe200078e000e */
[----:B------:R-:W-:Y:S01]  /*22270*/  MOV R5, 0x2 ;  /* 0x0000000200057802 */ /* 0x000fe20000000f00 */
[----:B------:R-:W-:Y:S01]  /*22280*/  IMAD.MOV.U32 R3, RZ, RZ, 0x181f ;  /* 0x0000181fff037424 */ /* 0x000fe200078e00ff */
[----:B------:R-:W-:Y:S02]  /*22290*/  MOV R2, 0x222b0 ;  /* 0x000222b000027802 */ /* 0x000fe40000000f00 */
[----:B-1-34-:R-:W-:Y:S05]  /*222a0*/  CALL.REL.NOINC `($__internal_101_$__cuda_sm70_shflsync_idx_p) ;  /* 0x00000cb000007944 */ /* 0x01afea0003c00000 */
[----:B------:R-:W-:Y:S01]  /*222b0*/  MOV R2, R5 ;  /* 0x0000000500027202 */ /* 0x000fe20000000f00 */
[----:B------:R-:W-:Y:S05]  /*222c0*/  BRA `(.L_x_5148) ;  /* 0xffffb6f000007947 */ /* 0x000fea000383ffff */
.L_x_5088:
[----:B---3--:R-:W-:Y:S01]  /*222d0*/  IMAD.MOV.U32 R9, RZ, RZ, R13 ;  /* 0x000000ffff097224 */ /* 0x008fe200078e000d */
[----:B------:R-:W-:Y:S01]  /*222e0*/  MOV R5, 0x3 ;  /* 0x0000000300057802 */ /* 0x000fe20000000f00 */
[----:B------:R-:W-:Y:S01]  /*222f0*/  IMAD.MOV.U32 R3, RZ, RZ, 0x181f ;  /* 0x0000181fff037424 */ /* 0x000fe200078e00ff */
[----:B----4-:R-:W-:-:S02]  /*22300*/  MOV R2, 0x22320 ;  /* 0x0002232000027802 */ /* 0x010fc40000000f00 */
[----:B-12---:R-:W-:Y:S05]  /*22310*/  CALL.REL.NOINC `($__internal_101_$__cuda_sm70_shflsync_idx_p) ;  /* 0x00000c4000007944 */ /* 0x006fea0003c00000 */
        /* <DEDUP_REMOVED lines=8> */
.L_x_5090:
[----:B------:R-:W-:Y:S01]  /*223a0*/  IMAD.MOV.U32 R9, RZ, RZ, R16 ;  /* 0x000000ffff097224 */ /* 0x000fe200078e0010 */
[----:B------:R-:W-:Y:S01]  /*223b0*/  MOV R5, RZ ;  /* 0x000000ff00057202 */ /* 0x000fe20000000f00 */
[----:B------:R-:W-:Y:S01]  /*223c0*/  IMAD.MOV.U32 R3, RZ, RZ, 0x1c1f ;  /* 0x00001c1fff037424 */ /* 0x000fe200078e00ff */
[----:B------:R-:W-:Y:S02]  /*223d0*/  MOV R2, 0x223f0 ;  /* 0x000223f000027802 */ /* 0x000fe40000000f00 */
[----:B------:R-:W-:Y:S05]  /*223e0*/  CALL.REL.NOINC `($__internal_101_$__cuda_sm70_shflsync_idx_p) ;  /* 0x00000b7000007944 */ /* 0x000fea0003c00000 */
[----:B------:R-:W-:Y:S01]  /*223f0*/  MOV R4, R5 ;  /* 0x0000000500047202 */ /* 0x000fe20000000f00 */
[----:B------:R-:W-:Y:S05]  /*22400*/  BRA `(.L_x_5150) ;  /* 0xffffbab000007947 */ /* 0x000fea000383ffff */
.L_x_5091:
[----:B------:R-:W-:Y:S01]  /*22410*/  IMAD.MOV.U32 R9, RZ, RZ, R17 ;  /* 0x000000ffff097224 */ /* 0x000fe200078e0011 */
[----:B------:R-:W-:Y:S01]  /*22420*/  MOV R5, RZ ;  /* 0x000000ff00057202 */ /* 0x000fe20000000f00 */
[----:B------:R-:W-:Y:S01]  /*22430*/  IMAD.MOV.U32 R3, RZ, RZ, 0x1c1f ;  /* 0x00001c1fff037424 */ /* 0x000fe200078e00ff */
[----:B------:R-:W-:Y:S02]  /*22440*/  MOV R2, 0x22460 ;  /* 0x0002246000027802 */ /* 0x000fe40000000f00 */
[----:B-12---:R-:W-:Y:S05]  /*22450*/  CALL.REL.NOINC `($__internal_101_$__cuda_sm70_shflsync_idx_p) ;  /* 0x00000b0000007944 */ /* 0x006fea0003c00000 */
[----:B------:R-:W-:Y:S01]  /*22460*/  MOV R0, R5 ;  /* 0x0000000500007202 */ /* 0x000fe20000000f00 */
[----:B------:R-:W-:Y:S05]  /*22470*/  BRA `(.L_x_5151) ;  /* 0xffffba6000007947 */ /* 0x000fea000383ffff */
.L_x_5094:
[----:B-1----:R-:W-:Y:S01]  /*22480*/  IMAD.MOV.U32 R9, RZ, RZ, R16 ;  /* 0x000000ffff097224 */ /* 0x002fe200078e0010 */
[----:B------:R-:W-:Y:S01]  /*22490*/  MOV R5, 0x1 ;  /* 0x0000000100057802 */ /* 0x000fe20000000f00 */
[----:B------:R-:W-:Y:S01]  /*224a0*/  IMAD.MOV.U32 R3, RZ, RZ, 0x1c1f ;  /* 0x00001c1fff037424 */ /* 0x000fe200078e00ff */
[----:B------:R-:W-:-:S02]  /*224b0*/  MOV R2, 0x224d0 ;  /* 0x000224d000027802 */ /* 0x000fc40000000f00 */
[----:B--234-:R-:W-:Y:S05]  /*224c0*/  CALL.REL.NOINC `($__internal_101_$__cuda_sm70_shflsync_idx_p) ;  /* 0x00000a9000007944 */ /* 0x01cfea0003c00000 */
        /* <DEDUP_REMOVED lines=8> */
.L_x_5098:
[----:B------:R-:W-:Y:S01]  /*22550*/  IMAD.MOV.U32 R9, RZ, RZ, R11 ;  /* 0x000000ffff097224 */ /* 0x000fe200078e000b */
[----:B------:R-:W-:Y:S01]  /*22560*/  MOV R5, RZ ;  /* 0x000000ff00057202 */ /* 0x000fe20000000f00 */
[----:B------:R-:W-:Y:S01]  /*22570*/  IMAD.MOV.U32 R3, RZ, RZ, 0x181f ;  /* 0x0000181fff037424 */ /* 0x000fe200078e00ff */
[----:B------:R-:W-:Y:S02]  /*22580*/  MOV R2, 0x225a0 ;  /* 0x000225a000027802 */ /* 0x000fe40000000f00 */
[----:B------:R-:W-:Y:S05]  /*22590*/  CALL.REL.NOINC `($__internal_101_$__cuda_sm70_shflsync_idx_p) ;  /* 0x000009c000007944 */ /* 0x000fea0003c00000 */
[----:B------:R-:W-:Y:S01]  /*225a0*/  MOV R10, R5 ;  /* 0x00000005000a7202 */ /* 0x000fe20000000f00 */
[----:B------:R-:W-:Y:S05]  /*225b0*/  BRA `(.L_x_5153) ;  /* 0xffffda7000007947 */ /* 0x000fea000383ffff */
.L_x_5099:
[----:B------:R-:W-:Y:S01]  /*225c0*/  IMAD.MOV.U32 R9, RZ, RZ, R14 ;  /* 0x000000ffff097224 */ /* 0x000fe200078e000e */
[----:B------:R-:W-:Y:S01]  /*225d0*/  MOV R5, RZ ;  /* 0x000000ff00057202 */ /* 0x000fe20000000f00 */
[----:B------:R-:W-:Y:S01]  /*225e0*/  IMAD.MOV.U32 R3, RZ, RZ, 0x181f ;  /* 0x0000181fff037424 */ /* 0x000fe200078e00ff */
[----:B------:R-:W-:Y:S02]  /*225f0*/  MOV R2, 0x22610 ;  /* 0x0002261000027802 */ /* 0x000fe40000000f00 */
[----:B-12---:R-:W-:Y:S05]  /*22600*/  CALL.REL.NOINC `($__internal_101_$__cuda_sm70_shflsync_idx_p) ;  /* 0x0000095000007944 */ /* 0x006fea0003c00000 */
[----:B------:R-:W-:Y:S01]  /*22610*/  MOV R2, R5 ;  /* 0x0000000500027202 */ /* 0x000fe20000000f00 */
[----:B------:R-:W-:Y:S05]  /*22620*/  BRA `(.L_x_5154) ;  /* 0xffffda2000007947 */ /* 0x000fea000383ffff */
.L_x_5102:
[----:B--2---:R-:W-:Y:S01]  /*22630*/  IMAD.MOV.U32 R9, RZ, RZ, R11 ;  /* 0x000000ffff097224 */ /* 0x004fe200078e000b */
[----:B------:R-:W-:Y:S01]  /*22640*/  MOV R5, 0x1 ;  /* 0x0000000100057802 */ /* 0x000fe20000000f00 */
[----:B------:R-:W-:Y:S01]  /*22650*/  IMAD.MOV.U32 R3, RZ, RZ, 0x181f ;  /* 0x0000181fff037424 */ /* 0x000fe200078e00ff */
[----:B----4-:R-:W-:-:S02]  /*22660*/  MOV R2, 0x22680 ;  /* 0x0002268000027802 */ /* 0x010fc40000000f00 */
[----:B-1-3--:R-:W-:Y:S05]  /*22670*/  CALL.REL.NOINC `($__internal_101_$__cuda_sm70_shflsync_idx_p) ;  /* 0x000008e000007944 */ /* 0x00afea0003c00000 */
        /* <DEDUP_REMOVED lines=8> */
.L_x_5105:
[----:B-1----:R-:W-:Y:S01]  /*22700*/  IMAD.MOV.U32 R9, RZ, RZ, R11 ;  /* 0x000000ffff097224 */ /* 0x002fe200078e000b */
[----:B------:R-:W-:Y:S01]  /*22710*/  MOV R5, 0x2 ;  /* 0x0000000200057802 */ /* 0x000fe20000000f00 */
[----:B------:R-:W-:Y:S01]  /*22720*/  IMAD.MOV.U32 R3, RZ, RZ, 0x181f ;  /* 0x0000181fff037424 */ /* 0x000fe200078e00ff */
[----:B----4-:R-:W-:Y:S02]  /*22730*/  MOV R2, 0x22750 ;  /* 0x0002275000027802 */ /* 0x010fe40000000f00 */
[----:B--23--:R-:W-:Y:S05]  /*22740*/  CALL.REL.NOINC `($__internal_101_$__cuda_sm70_shflsync_idx_p) ;  /* 0x0000081000007944 */ /* 0x00cfea0003c00000 */
[----:B------:R-:W-:Y:S01]  /*22750*/  MOV R10, R5 ;  /* 0x00000005000a7202 */ /* 0x000fe20000000f00 */
[----:B------:R-:W-:Y:S05]  /*22760*/  BRA `(.L_x_5156) ;  /* 0xffffdc4000007947 */ /* 0x000fea000383ffff */
.L_x_5106:
[----:B------:R-:W-:Y:S01]  /*22770*/  IMAD.MOV.U32 R9, RZ, RZ, R14 ;  /* 0x000000ffff097224 */ /* 0x000fe200078e000e */
[----:B------:R-:W-:Y:S01]  /*22780*/  MOV R5, 0x2 ;  /* 0x0000000200057802 */ /* 0x000fe20000000f00 */
[----:B------:R-:W-:Y:S01]  /*22790*/  IMAD.MOV.U32 R3, RZ, RZ, 0x181f ;  /* 0x0000181fff037424 */ /* 0x000fe200078e00ff */
[----:B----4-:R-:W-:Y:S02]  /*227a0*/  MOV R2, 0x227c0 ;  /* 0x000227c000027802 */ /* 0x010fe40000000f00 */
[----:B-123--:R-:W-:Y:S05]  /*227b0*/  CALL.REL.NOINC `($__internal_101_$__cuda_sm70_shflsync_idx_p) ;  /* 0x000007a000007944 */ /* 0x00efea0003c00000 */
[----:B------:R-:W-:Y:S01]  /*227c0*/  MOV R2, R5 ;  /* 0x0000000500027202 */ /* 0x000fe20000000f00 */
[----:B------:R-:W-:Y:S05]  /*227d0*/  BRA `(.L_x_5157) ;  /* 0xffffdbf000007947 */ /* 0x000fea000383ffff */
.L_x_5109:
        /* <DEDUP_REMOVED lines=13> */
.L_x_5111:
[----:B------:R-:W-:Y:S01]  /*228b0*/  IMAD.MOV.U32 R9, RZ, RZ, R114 ;  /* 0x000000ffff097224 */ /* 0x000fe200078e0072 */
[----:B------:R-:W-:Y:S01]  /*228c0*/  MOV R5, RZ ;  /* 0x000000ff00057202 */ /* 0x000fe20000000f00 */
[----:B------:R-:W-:Y:S01]  /*228d0*/  IMAD.MOV.U32 R3, RZ, RZ, 0x1f ;  /* 0x0000001fff037424 */ /* 0x000fe200078e00ff */
[----:B------:R-:W-:Y:S02]  /*228e0*/  MOV R2, 0x22900 ;  /* 0x0002290000027802 */ /* 0x000fe40000000f00 */
[----:B------:R-:W-:Y:S05]  /*228f0*/  CALL.REL.NOINC `($__internal_101_$__cuda_sm70_shflsync_idx_p) ;  /* 0x0000066000007944 */ /* 0x000fea0003c00000 */
[----:B------:R-:W-:Y:S01]  /*22900*/  MOV R10, R5 ;  /* 0x00000005000a7202 */ /* 0x000fe20000000f00 */
[----:B------:R-:W-:Y:S05]  /*22910*/  BRA `(.L_x_5159) ;  /* 0xffffde6000007947 */ /* 0x000fea000383ffff */
.L_x_5112:
[----:B------:R-:W-:Y:S01]  /*22920*/  IMAD.MOV.U32 R9, RZ, RZ, R114 ;  /* 0x000000ffff097224 */ /* 0x000fe200078e0072 */
[----:B------:R-:W-:Y:S01]  /*22930*/  MOV R5, 0x1 ;  /* 0x0000000100057802 */ /* 0x000fe20000000f00 */
[----:B------:R-:W-:Y:S01]  /*22940*/  IMAD.MOV.U32 R3, RZ, RZ, 0x1f ;  /* 0x0000001fff037424 */ /* 0x000fe200078e00ff */
[----:B------:R-:W-:Y:S02]  /*22950*/  MOV R2, 0x22970 ;  /* 0x0002297000027802 */ /* 0x000fe40000000f00 */
[----:B-12---:R-:W-:Y:S05]  /*22960*/  CALL.REL.NOINC `($__internal_101_$__cuda_sm70_shflsync_idx_p) ;  /* 0x000005f000007944 */ /* 0x006fea0003c00000 */
[----:B------:R-:W-:Y:S01]  /*22970*/  MOV R8, R5 ;  /* 0x0000000500087202 */ /* 0x000fe20000000f00 */
[----:B------:R-:W-:Y:S05]  /*22980*/  BRA `(.L_x_5160) ;  /* 0xffffde1000007947 */ /* 0x000fea000383ffff */
.L_x_5113:
[----:B------:R-:W-:Y:S02]  /*22990*/  MOV R2, 0x1 ;  /* 0x0000000100027802 */ /* 0x000fe40000000f00 */
[----:B------:R-:W-:-:S02]  /*229a0*/  MOV R3, 0x229c0 ;  /* 0x000229c000037802 */ /* 0x000fc40000000f00 */
[----:B-1234-:R-:W-:Y:S05]  /*229b0*/  CALL.REL.NOINC `($__internal_102_$__cuda_sm70_shflsync_up_p) ;  /* 0x000005f000007944 */ /* 0x01efea0003c00000 */
[----:B------:R-:W-:Y:S05]  /*229c0*/  BRA `(.L_x_5161) ;  /* 0xffffdf0000007947 */ /* 0x000fea000383ffff */
.L_x_5114:
[----:B------:R-:W-:Y:S02]  /*229d0*/  MOV R2, 0x2 ;  /* 0x0000000200027802 */ /* 0x000fe40000000f00 */
[----:B------:R-:W-:-:S02]  /*229e0*/  MOV R3, 0x22a00 ;  /* 0x00022a0000037802 */ /* 0x000fc40000000f00 */
[----:B--2-4-:R-:W-:Y:S05]  /*229f0*/  CALL.REL.NOINC `($__internal_102_$__cuda_sm70_shflsync_up_p) ;  /* 0x000005b000007944 */ /* 0x014fea0003c00000 */
[----:B------:R-:W-:Y:S01]  /*22a00*/  SEL R3, R4, RZ, P1 ;  /* 0x000000ff04037207 */ /* 0x000fe20000800000 */
[----:B------:R-:W-:-:S04]  /*22a10*/  IMAD.MOV.U32 R2, RZ, RZ, 0x4 ;  /* 0x00000004ff027424 */ /* 0x000fc800078e00ff */
[----:B------:R-:W-:Y:S01]  /*22a20*/  IMAD.IADD R0, R0, 0x1, R3 ;  /* 0x0000000100007824 */ /* 0x000fe200078e0203 */
        /* <DEDUP_REMOVED lines=21> */
.L_x_5118:
[----:B------:R-:W-:Y:S02]  /*22b80*/  MOV R2, 0x1 ;  /* 0x0000000100027802 */ /* 0x000fe40000000f00 */
[----:B------:R-:W-:Y:S02]  /*22b90*/  MOV R3, 0x22bb0 ;  /* 0x00022bb000037802 */ /* 0x000fe40000000f00 */
[----:B------:R-:W-:Y:S05]  /*22ba0*/  CALL.REL.NOINC `($__internal_102_$__cuda_sm70_shflsync_up_p) ;  /* 0x0000040000007944 */ /* 0x000fea0003c00000 */
[----:B------:R-:W-:Y:S01]  /*22bb0*/  MOV R2, R4 ;  /* 0x0000000400027202 */ /* 0x000fe20000000f00 */
[----:B------:R-:W-:Y:S05]  /*22bc0*/  BRA `(.L_x_5163) ;  /* 0xffffdf6000007947 */ /* 0x000fea000383ffff */
.L_x_5119:
        /* <DEDUP_REMOVED lines=27> */
.L_x_5121:
[----:B------:R-:W-:Y:S02]  /*22d80*/  SEL R0, RZ, 0x1, P0 ;  /* 0x00000001ff007807 */ /* 0x000fe40000000000 */
[----:B------:R-:W-:Y:S02]  /*22d90*/  MOV R2, 0x22db0 ;  /* 0x00022db000027802 */ /* 0x000fe40000000f00 */
[----:B-1----:R-:W-:Y:S05]  /*22da0*/  CALL.REL.NOINC `($__internal_103_$__cuda_sm70_votesync_ballot) ;  /* 0x0000027000007944 */ /* 0x002fea0003c00000 */
[----:B------:R-:W-:Y:S01]  /*22db0*/  MOV R11, R0 ;  /* 0x00000000000b7202 */ /* 0x000fe20000000f00 */
[----:B------:R-:W-:Y:S05]  /*22dc0*/  BRA `(.L_x_5165) ;  /* 0xffffdef000007947 */ /* 0x000fea000383ffff */
.L_x_5122:
[----:B------:R-:W-:Y:S01]  /*22dd0*/  IMAD.MOV.U32 R9, RZ, RZ, R6 ;  /* 0x000000ffff097224 */ /* 0x000fe200078e0006 */
[----:B------:R-:W-:Y:S01]  /*22de0*/  MOV R5, R0 ;  /* 0x0000000000057202 */ /* 0x000fe20000000f00 */
[----:B------:R-:W-:Y:S01]  /*22df0*/  IMAD.MOV.U32 R3, RZ, RZ, 0x1f ;  /* 0x0000001fff037424 */ /* 0x000fe200078e00ff */
[----:B--2---:R-:W-:Y:S02]  /*22e00*/  MOV R2, 0x22e20 ;  /* 0x00022e2000027802 */ /* 0x004fe40000000f00 */
[----:B-1----:R-:W-:Y:S05]  /*22e10*/  CALL.REL.NOINC `($__internal_101_$__cuda_sm70_shflsync_idx_p) ;  /* 0x0000014000007944 */ /* 0x002fea0003c00000 */
[----:B------:R-:W-:Y:S01]  /*22e20*/  IMAD.MOV.U32 R8, RZ, RZ, R5 ;  /* 0x000000ffff087224 */ /* 0x000fe200078e0005 */
[----:B------:R-:W-:Y:S01]  /*22e30*/  MOV R5, R0 ;  /* 0x0000000000057202 */ /* 0x000fe20000000f00 */
[----:B------:R-:W-:Y:S01]  /*22e40*/  IMAD.MOV.U32 R9, RZ, RZ, R7 ;  /* 0x000000ffff097224 */ /* 0x000fe200078e0007 */
[----:B------:R-:W-:-:S02]  /*22e50*/  MOV R3, 0x1f ;  /* 0x0000001f00037802 */ /* 0x000fc40000000f00 */
[----:B------:R-:W-:Y:S02]  /*22e60*/  MOV R2, 0x22e80 ;  /* 0x00022e8000027802 */ /* 0x000fe40000000f00 */
[----:B------:R-:W-:Y:S05]  /*22e70*/  CALL.REL.NOINC `($__internal_101_$__cuda_sm70_shflsync_idx_p) ;  /* 0x000000e000007944 */ /* 0x000fea0003c00000 */
[----:B------:R-:W-:Y:S01]  /*22e80*/  MOV R7, R5 ;  /* 0x0000000500077202 */ /* 0x000fe20000000f00 */
[----:B------:R-:W-:Y:S05]  /*22e90*/  BRA `(.L_x_5166) ;  /* 0xffffde9000007947 */ /* 0x000fea000383ffff */
.L_x_5125:
[----:B------:R-:W-:Y:S01]  /*22ea0*/  IMAD.MOV.U32 R9, RZ, RZ, R4 ;  /* 0x000000ffff097224 */ /* 0x000fe200078e0004 */
[----:B------:R-:W-:Y:S01]  /*22eb0*/  MOV R5, R0 ;  /* 0x0000000000057202 */ /* 0x000fe20000000f00 */
[----:B------:R-:W-:Y:S01]  /*22ec0*/  IMAD.MOV.U32 R3, RZ, RZ, 0x1f ;  /* 0x0000001fff037424 */ /* 0x000fe200078e00ff */
[----:B--2---:R-:W-:Y:S02]  /*22ed0*/  MOV R2, 0x22ef0 ;  /* 0x00022ef000027802 */ /* 0x004fe40000000f00 */
[----:B-1--4-:R-:W-:Y:S05]  /*22ee0*/  CALL.REL.NOINC `($__internal_101_$__cuda_sm70_shflsync_idx_p) ;  /* 0x0000007000007944 */ /* 0x012fea0003c00000 */
[----:B------:R-:W-:Y:S01]  /*22ef0*/  MOV R13, R5 ;  /* 0x00000005000d7202 */ /* 0x000fe20000000f00 */
[----:B------:R-:W-:Y:S05]  /*22f00*/  BRA `(.L_x_5124) ;  /* 0xffffde8000007947 */ /* 0x000fea000383ffff */
        .weak           $__internal_100_$__cuda_sm70_shflsync_bfly_p
        .type           $__internal_100_$__cuda_sm70_shflsync_bfly_p,@function
        .size           $__internal_100_$__cuda_sm70_shflsync_bfly_p,($__internal_101_$__cuda_sm70_shflsync_idx_p - $__internal_100_$__cuda_sm70_shflsync_bfly_p)
$__internal_100_$__cuda_sm70_shflsync_bfly_p:
[----:B------:R-:W-:Y:S04]  /*22f10*/  WARPSYNC R6 ;  /* 0x0000000600007348 */ /* 0x000fe80003800000 */
[----:B------:R1:W2:Y:S02]  /*22f20*/  SHFL.BFLY PT, R5, R2, R5, R7 ;  /* 0x0c00000502057389 */ /* 0x0002a400000e0007 */
[----:B-1----:R-:W-:-:S02]  /*22f30*/  MOV R2, R3 ;  /* 0x0000000300027202 */ /* 0x002fc40000000f00 */
[----:B------:R-:W-:-:S04]  /*22f40*/  MOV R3, 0x0 ;  /* 0x0000000000037802 */ /* 0x000fc80000000f00 */
[----:B--2---:R-:W-:Y:S05]  /*22f50*/  RET.REL.NODEC R2 `(_ZN7cutlass13device_kernelIN5flash19enable_sm80_to_sm89INS1_16FlashAttnFwdSm80INS1_25CollectiveMainloopFwdSm80ILi8ELi1ELb0EN4cute5tupleIJNS5_1CILi128EEENS7_ILi48EEENS7_ILi256EEEEEELi256ENS_10bfloat16_tEfNS_4arch4Sm80ELb1ELb0ELb0ELb1ELb0ELb1ELb1ELb1EEENS1_21CollectiveEpilogueFwdINS6_IJS8_SA_S9_EEENS6_IJNS7_ILi1EEESI_SI_EEESC_SE_Li256ELb1ELb1ELb1ELb0EEENS1_36VarlenDynamicPersistentTileSchedulerILi128ELi48ELi256ELi256ELb1ELb1ELb0ELb1ELb1ELb1EEEEEEEEEvNT_6ParamsE) ;  /* 0xfffdd0a002007950 */ /* 0x004fea0003c3ffff */
        .weak           $__internal_101_$__cuda_sm70_shflsync_idx_p
        .type           $__internal_101_$__cuda_sm70_shflsync_idx_p,@function
        .size           $__internal_101_$__cuda_sm70_shflsync_idx_p,($__internal_102_$__cuda_sm70_shflsync_up_p - $__internal_101_$__cuda_sm70_shflsync_idx_p)
$__internal_101_$__cuda_sm70_shflsync_idx_p:
[----:B------:R-:W-:-:S04]  /*22f60*/  MOV R115, 0xffffffff ;  /* 0xffffffff00737802 */ /* 0x000fc80000000f00 */
[----:B------:R-:W-:Y:S04]  /*22f70*/  WARPSYNC R115 ;  /* 0x0000007300007348 */ /* 0x000fe80003800000 */
[----:B------:R1:W2:Y:S02]  /*22f80*/  SHFL.IDX PT, R5, R9, R5, R3 ;  /* 0x0000000509057389 */ /* 0x0002a400000e0003 */
[----:B-1----:R-:W-:-:S04]  /*22f90*/  MOV R3, 0x0 ;  /* 0x0000000000037802 */ /* 0x002fc80000000f00 */
[----:B--2---:R-:W-:Y:S05]  /*22fa0*/  RET.REL.NODEC R2 `(_ZN7cutlass13device_kernelIN5flash19enable_sm80_to_sm89INS1_16FlashAttnFwdSm80INS1_25CollectiveMainloopFwdSm80ILi8ELi1ELb0EN4cute5tupleIJNS5_1CILi128EEENS7_ILi48EEENS7_ILi256EEEEEELi256ENS_10bfloat16_tEfNS_4arch4Sm80ELb1ELb0ELb0ELb1ELb0ELb1ELb1ELb1EEENS1_21CollectiveEpilogueFwdINS6_IJS8_SA_S9_EEENS6_IJNS7_ILi1EEESI_SI_EEESC_SE_Li256ELb1ELb1ELb1ELb0EEENS1_36VarlenDynamicPersistentTileSchedulerILi128ELi48ELi256ELi256ELb1ELb1ELb0ELb1ELb1ELb1EEEEEEEEEvNT_6ParamsE) ;  /* 0xfffdd05002007950 */ /* 0x004fea0003c3ffff */
        .weak           $__internal_102_$__cuda_sm70_shflsync_up_p
        .type           $__internal_102_$__cuda_sm70_shflsync_up_p,@function
        .size           $__internal_102_$__cuda_sm70_shflsync_up_p,($__internal_103_$__cuda_sm70_votesync_ballot - $__internal_102_$__cuda_sm70_shflsync_up_p)
$__internal_102_$__cuda_sm70_shflsync_up_p:
[----:B------:R-:W-:Y:S02]  /*22fb0*/  IMAD.MOV.U32 R4, RZ, RZ, RZ ;  /* 0x000000ffff047224 */ /* 0x000fe400078e00ff */
[----:B------:R-:W-:-:S04]  /*22fc0*/  IMAD.MOV.U32 R9, RZ, RZ, -0x1 ;  /* 0xffffffffff097424 */ /* 0x000fc800078e00ff */
[----:B------:R-:W-:Y:S04]  /*22fd0*/  WARPSYNC R9 ;  /* 0x0000000900007348 */ /* 0x000fe80003800000 */
[----:B------:R1:W2:Y:S02]  /*22fe0*/  SHFL.UP PT, R4, R0, R2, R4 ;  /* 0x0400000200047389 */ /* 0x0002a400000e0004 */
[----:B-1----:R-:W-:Y:S02]  /*22ff0*/  MOV R2, R3 ;  /* 0x0000000300027202 */ /* 0x002fe40000000f00 */
[----:B------:R-:W-:-:S04]  /*23000*/  MOV R3, 0x0 ;  /* 0x0000000000037802 */ /* 0x000fc80000000f00 */
[----:B--2---:R-:W-:Y:S05]  /*23010*/  RET.REL.NODEC R2 `(_ZN7cutlass13device_kernelIN5flash19enable_sm80_to_sm89INS1_16FlashAttnFwdSm80INS1_25CollectiveMainloopFwdSm80ILi8ELi1ELb0EN4cute5tupleIJNS5_1CILi128EEENS7_ILi48EEENS7_ILi256EEEEEELi256ENS_10bfloat16_tEfNS_4arch4Sm80ELb1ELb0ELb0ELb1ELb0ELb1ELb1ELb1EEENS1_21CollectiveEpilogueFwdINS6_IJS8_SA_S9_EEENS6_IJNS7_ILi1EEESI_SI_EEESC_SE_Li256ELb1ELb1ELb1ELb0EEENS1_36VarlenDynamicPersistentTileSchedulerILi128ELi48ELi256ELi256ELb1ELb1ELb0ELb1ELb1ELb1EEEEEEEEEvNT_6ParamsE) ;  /* 0xfffdcfe002007950 */ /* 0x004fea0003c3ffff */
        .weak           $__internal_103_$__cuda_sm70_votesync_ballot
        .type           $__internal_103_$__cuda_sm70_votesync_ballot,@function
        .size           $__internal_103_$__cuda_sm70_votesync_ballot,(.L_x_5305 - $__internal_103_$__cuda_sm70_votesync_ballot)
$__internal_103_$__cuda_sm70_votesync_ballot:
[----:B------:R-:W-:Y:S01]  /*23020*/  ISETP.NE.U32.AND P0, PT, R0, 0x1, PT ;  /* 0x000000010000780c */ /* 0x000fe20003f05070 */
[----:B------:R-:W-:-:S04]  /*23030*/  IMAD.MOV.U32 R3, RZ, RZ, -0x1 ;  /* 0xffffffffff037424 */ /* 0x000fc800078e00ff */
[----:B------:R-:W-:Y:S08]  /*23040*/  WARPSYNC R3 ;  /* 0x0000000300007348 */ /* 0x000ff00003800000 */
[----:B------:R-:W-:-:S04]  /*23050*/  VOTE.ANY R0, PT, !P0 ;  /* 0x0000000000007806 */ /* 0x000fc800040e0100 */
[----:B------:R-:W-:Y:S01]  /*23060*/  LOP3.LUT R0, R0, R3, RZ, 0xc0, !PT ;  /* 0x0000000300007212 */ /* 0x000fe200078ec0ff */
[----:B------:R-:W-:-:S04]  /*23070*/  IMAD.MOV.U32 R3, RZ, RZ, 0x0 ;  /* 0x00000000ff037424 */ /* 0x000fc800078e00ff */
[----:B------:R-:W-:Y:S05]  /*23080*/  RET.REL.NODEC R2 `(_ZN7cutlass13device_kernelIN5flash19enable_sm80_to_sm89INS1_16FlashAttnFwdSm80INS1_25CollectiveMainloopFwdSm80ILi8ELi1ELb0EN4cute5tupleIJNS5_1CILi128EEENS7_ILi48EEENS7_ILi256EEEEEELi256ENS_10bfloat16_tEfNS_4arch4Sm80ELb1ELb0ELb0ELb1ELb0ELb1ELb1ELb1EEENS1_21CollectiveEpilogueFwdINS6_IJS8_SA_S9_EEENS6_IJNS7_ILi1EEESI_SI_EEESC_SE_Li256ELb1ELb1ELb1ELb0EEENS1_36VarlenDynamicPersistentTileSchedulerILi128ELi48ELi256ELi256ELb1ELb1ELb0ELb1ELb1ELb1EEEEEEEEEvNT_6ParamsE) ;  /* 0xfffdcf7002007950 */ /* 0x000fea0003c3ffff */
.L_x_5167:
        /* <DEDUP_REMOVED lines=15> */
.L_x_5305:


//--------------------- .nv.shared._ZN7cutlass13device_kernelIN5flash19enable_sm80_to_sm89INS1_16FlashAttnFwdSm80INS1_25CollectiveMainloopFwdSm80ILi8ELi1ELb1EN4cute5tupleIJNS5_1CILi128EEENS7_ILi64EEENS7_ILi256EEEEEELi256ENS_10bfloat16_tEfNS_4arch4Sm80ELb0ELb0ELb1ELb0ELb0ELb0ELb1ELb1EEENS1_21CollectiveEpilogueFwdINS6_IJS8_SA_S9_EEENS6_IJNS7_ILi1EEESI_SI_EEESC_SE_Li256ELb0ELb1ELb1ELb0EEENS1_19SingleTileSchedulerILb0ELb1ELb1ELi128EEEEEEEEEvNT_6ParamsE --------------------------
	.section	.nv.shared._ZN7cutlass13device_kernelIN5flash19enable_sm80_to_sm89INS1_16FlashAttnFwdSm80INS1_25CollectiveMainloopFwdSm80ILi8ELi1ELb1EN4cute5tupleIJNS5_1CILi128EEENS7_ILi64EEENS7_ILi256EEEEEELi256ENS_10bfloat16_tEfNS_4arch4Sm80ELb0ELb0ELb1ELb0ELb0ELb0ELb1ELb1EEENS1_21CollectiveEpilogueFwdINS6_IJS8_SA_S9_EEENS6_IJNS7_ILi1EEESI_SI_EEESC_SE_Li256ELb0ELb1ELb1ELb0EEENS1_19SingleTileSchedulerILb0ELb1ELb1ELi128EEEEEEEEEvNT_6ParamsE,"aw",@nobits
	.sectionflags	@""
	.align	16


//--------------------- .nv.global                --------------------------
	.section	.nv.global,"aw",@nobits
.nv.global:
	.type		_ZN83_INTERNAL_2a676b3d_47_flash_fwd_hdim256_bf16_split_softcapall_sm80_cu_4cb42ef5_34934cute1_E,@object
	.size		_ZN83_INTERNAL_2a676b3d_47_flash_fwd_hdim256_bf16_split_softcapall_sm80_cu_4cb42ef5_34934cute1_E,(_ZN83_INTERNAL_2a676b3d_47_flash_fwd_hdim256_bf16_split_softcapall_sm80_cu_4cb42ef5_34934cuda3std3__45__cpo6cbeginE - _ZN83_INTERNAL_2a676b3d_47_flash_fwd_hdim256_bf16_split_softcapall_sm80_cu_4cb42ef5_34934cute1_E)
_ZN83_INTERNAL_2a676b3d_47_flash_fwd_hdim256_bf16_split_softcapall_sm80_cu_4cb42ef5_34934cute1_E:
	.zero		1
	.type		_ZN83_INTERNAL_2a676b3d_47_flash_fwd_hdim256_bf16_split_softcapall_sm80_cu_4cb42ef5_34934cuda3std3__45__cpo6cbeginE,@object
	.size		_ZN83_INTERNAL_2a676b3d_47_flash_fwd_hdim256_bf16_split_softcapall_sm80_cu_4cb42ef5_34934cuda3std3__45__cpo6cbeginE,(_ZN83_INTERNAL_2a676b3d_47_flash_fwd_hdim256_bf16_split_softcapall_sm80_cu_4cb42ef5_34934cuda3std3__48in_placeE - _ZN83_INTERNAL_2a676b3d_47_flash_fwd_hdim256_bf16_split_softcapall_sm80_cu_4cb42ef5_34934cuda3std3__45__cpo6cbeginE)
_ZN83_INTERNAL_2a676b3d_47_flash_fwd_hdim256_bf16_split_softcapall_sm80_cu_4cb42ef5_34934cuda3std3__45__cpo6cbeginE:
	.zero		1
	.type		_ZN83_INTERNAL_2a676b3d_47_flash_fwd_hdim256_bf16_split_softcapall_sm80_cu_4cb42ef5_34934cuda3std3__48in_placeE,@object
	.size		_ZN83_INTERNAL_2a676b3d_47_flash_fwd_hdim256_bf16_split_softcapall_sm80_cu_4cb42ef5_34934cuda3std3__48in_placeE,(_ZN83_INTERNAL_2a676b3d_47_flash_fwd_hdim256_bf16_split_softcapall_sm80_cu_4cb42ef5_34934cuda3std6ranges3__45__cpo9iter_moveE - _ZN83_INTERNAL_2a676b3d_47_flash_fwd_hdim256_bf16_split_softcapall_sm80_cu_4cb42ef5_34934cuda3std3__48in_placeE)
_ZN83_INTERNAL_2a676b3d_47_flash_fwd_hdim256_bf16_split_softcapall_sm80_cu_4cb42ef5_34934cuda3std3__48in_placeE:
	.zero		1
	.type		_ZN83_INTERNAL_2a676b3d_47_flash_fwd_hdim256_bf16_split_softcapall_sm80_cu_4cb42ef5_34934cuda3std6ranges3__45__cpo9iter_moveE,@object
	.size		_ZN83_INTERNAL_2a676b3d_47_flash_fwd_hdim256_bf16_split_softcapall_sm80_cu_4cb42ef5_34934cuda3std6ranges3__45__cpo9iter_moveE,(_ZN83_INTERNAL_2a676b3d_47_flash_fwd_hdim256_bf16_split_softcapall_sm80_cu_4cb42ef5_34934cuda3std3__45__cpo5beginE - _ZN83_INTERNAL_2a676b3d_47_flash_fwd_hdim256_bf16_split_softcapall_sm80_cu_4cb42ef5_34934cuda3std6ranges3__45__cpo9iter_moveE)
_ZN83_INTERNAL_2a676b3d_47_flash_fwd_hdim256_bf16_split_softcapall_sm80_cu_4cb42ef5_34934cuda3std6ranges3__45__cpo9iter_moveE:
	.zero		1
	.type		_ZN83_INTERNAL_2a676b3d_47_flash_fwd_hdim256_bf16_split_softcapall_sm80_cu_4cb42ef5_34934cuda3std3__45__cpo5beginE,@object
	.size		_ZN83_INTERNAL_2a676b3d_47_flash_fwd_hdim256_bf16_split_softcapall_sm80_cu_4cb42ef5_34934cuda3std3__45__cpo5beginE,(_ZN83_INTERNAL_2a676b3d_47_flash_fwd_hdim256_bf16_split_softcapall_sm80_cu_4cb42ef5_34934cuda3std3__485_GLOBAL__N__2a676b3d_47_flash_fwd_hdim256_bf16_split_softcapall_sm80_cu_4cb42ef5_34936ignoreE - _ZN83_INTERNAL_2a676b3d_47_flash_fwd_hdim256_bf16_split_softcapall_sm80_cu_4cb42ef5_34934cuda3std3__45__cpo5beginE)
_ZN83_INTERNAL_2a676b3d_47_flash_fwd_hdim256_bf16_split_softcapall_sm80_cu_4cb42ef5_34934cuda3std3__45__cpo5beginE:
	.zero		1
	.type		_ZN83_INTERNAL_2a676b3d_47_flash_fwd_hdim256_bf16_split_softcapall_sm80_cu_4cb42ef5_34934cuda3std3__485_GLOBAL__N__2a676b3d_47_flash_fwd_hdim256_bf16_split_softcapall_sm80_cu_4cb42ef5_34936ignoreE,@object
	.size		_ZN83_INTERNAL_2a676b3d_47_flash_fwd_hdim256_bf16_split_softcapall_sm80_cu_4cb42ef5_34934cuda3std3__485_GLOBAL__N__2a676b3d_47_flash_fwd_hdim256_bf16_split_softcapall_sm80_cu_4cb42ef5_34936ignoreE,(_ZN83_INTERNAL_2a676b3d_47_flash_fwd_hdim256_bf16_split_softcapall_sm80_cu_4cb42ef5_34934cute7productE - _ZN83_INTERNAL_2a676b3d_47_flash_fwd_hdim256_bf16_split_softcapall_sm80_cu_4cb42ef5_34934cuda3std3__485_GLOBAL__N__2a676b3d_47_flash_fwd_hdim256_bf16_split_softcapall_sm80_cu_4cb42ef5_34936ignoreE)
_ZN83_INTERNAL_2a676b3d_47_flash_fwd_hdim256_bf16_split_softcapall_sm80_cu_4cb42ef5_34934cuda3std3__485_GLOBAL__N__2a676b3d_47_flash_fwd_hdim256_bf16_split_softcapall_sm80_cu_4cb42ef5_34936ignoreE:
	.zero		1
	.type		_ZN83_INTERNAL_2a676b3d_47_flash_fwd_hdim256_bf16_split_softcapall_sm80_cu_4cb42ef5_34934cute7productE,@object
	.size		_ZN83_INTERNAL_2a676b3d_47_flash_fwd_hdim256_bf16_split_softcapall_sm80_cu_4cb42ef5_34934cute7productE,(_ZN83_INTERNAL_2a676b3d_47_flash_fwd_hdim256_bf16_split_softcapall_sm80_cu_4cb42ef5_34934cuda3std3__45__cpo3endE - _ZN83_INTERNAL_2a676b3d_47_flash_fwd_hdim256_bf16_split_softcapall_sm80_cu_4cb42ef5_34934cute7productE)
_ZN83_INTERNAL_2a676b3d_47_flash_fwd_hdim256_bf16_split_softcapall_sm80_cu_4cb42ef5_34934cute7productE:
	.zero		1
	.type		_ZN83_INTERNAL_2a676b3d_47_flash_fwd_hdim256_bf16_split_softcapall_sm80_cu_4cb42ef5_34934cuda3std3__45__cpo3endE,@object
	.size		_ZN83_INTERNAL_2a676b3d_47_flash_fwd_hdim256_bf16_split_softcapall_sm80_cu_4cb42ef5_34934cuda3std3__45__cpo3endE,(_ZN83_INTERNAL_2a676b3d_47_flash_fwd_hdim256_bf16_split_softcapall_sm80_cu_4cb42ef5_34934cuda3std3__419piecewise_constructE - _ZN83_INTERNAL_2a676b3d_47_flash_fwd_hdim256_bf16_split_softcapall_sm80_cu_4cb42ef5_34934cuda3std3__45__cpo3endE)
_ZN83_INTERNAL_2a676b3d_47_flash_fwd_hdim256_bf16_split_softcapall_sm80_cu_4cb42ef5_34934cuda3std3__45__cpo3endE:
	.zero		1
	.type		_ZN83_INTERNAL_2a676b3d_47_flash_fwd_hdim256_bf16_split_softcapall_sm80_cu_4cb42ef5_34934cuda3std3__419piecewise_constructE,@object
	.size		_ZN83_INTERNAL_2a676b3d_47_flash_fwd_hdim256_bf16_split_softcapall_sm80_cu_4cb42ef5_34934cuda3std3__419piecewise_constructE,(_ZN83_INTERNAL_2a676b3d_47_flash_fwd_hdim256_bf16_split_softcapall_sm80_cu_4cb42ef5_34934cuda3std3__45__cpo4cendE - _ZN83_INTERNAL_2a676b3d_47_flash_fwd_hdim256_bf16_split_softcapall_sm80_cu_4cb42ef5_34934cuda3std3__419piecewise_constructE)
_ZN83_INTERNAL_2a676b3d_47_flash_fwd_hdim256_bf16_split_softcapall_sm80_cu_4cb42ef5_34934cuda3std3__419piecewise_constructE:
	.zero		1
	.type		_ZN83_INTERNAL_2a676b3d_47_flash_fwd_hdim256_bf16_split_softcapall_sm80_cu_4cb42ef5_34934cuda3std3__45__cpo4cendE,@object
	.size		_ZN83_INTERNAL_2a676b3d_47_flash_fwd_hdim256_bf16_split_softcapall_sm80_cu_4cb42ef5_34934cuda3std3__45__cpo4cendE,(_ZN83_INTERNAL_2a676b3d_47_flash_fwd_hdim256_bf16_split_softcapall_sm80_cu_4cb42ef5_34934cuda3std6ranges3__45__cpo4swapE - _ZN83_INTERNAL_2a676b3d_47_flash_fwd_hdim256_bf16_split_softcapall_sm80_cu_4cb42ef5_34934cuda3std3__45__cpo4cendE)
_ZN83_INTERNAL_2a676b3d_47_flash_fwd_hdim256_bf16_split_softcapall_sm80_cu_4cb42ef5_34934cuda3std3__45__cpo4cendE:
	.zero		1
	.type		_ZN83_INTERNAL_2a676b3d_47_flash_fwd_hdim256_bf16_split_softcapall_sm80_cu_4cb42ef5_34934cuda3std6ranges3__45__cpo4swapE,@object
	.size		_ZN83_INTERNAL_2a676b3d_47_flash_fwd_hdim256_bf16_split_softcapall_sm80_cu_4cb42ef5_34934cuda3std6ranges3__45__cpo4swapE,(.L_7 - _ZN83_INTERNAL_2a676b3d_47_flash_fwd_hdim256_bf16_split_softcapall_sm80_cu_4cb42ef5_34934cuda3std6ranges3__45__cpo4swapE)
_ZN83_INTERNAL_2a676b3d_47_flash_fwd_hdim256_bf16_split_softcapall_sm80_cu_4cb42ef5_34934cuda3std6ranges3__45__cpo4swapE:
	.zero		1
.L_7:


//--------------------- .nv.shared._ZN7cutlass13device_kernelIN5flash19enable_sm80_to_sm89INS1_16FlashAttnFwdSm80INS1_25CollectiveMainloopFwdSm80ILi8ELi1ELb1EN4cute5tupleIJNS5_1CILi128EEENS7_ILi48EEENS7_ILi256EEEEEELi256ENS_10bfloat16_tEfNS_4arch4Sm80ELb0ELb0ELb1ELb1ELb0ELb0ELb1ELb1EEENS1_21CollectiveEpilogueFwdINS6_IJS8_SA_S9_EEENS6_IJNS7_ILi1EEESI_SI_EEESC_SE_Li256ELb1ELb1ELb1ELb0EEENS1_36VarlenDynamicPersistentTileSchedulerILi128ELi48ELi256ELi256ELb1ELb1ELb0ELb0ELb1ELb1EEEEEEEEEvNT_6ParamsE --------------------------
	.section	.nv.shared._ZN7cutlass13device_kernelIN5flash19enable_sm80_to_sm89INS1_16FlashAttnFwdSm80INS1_25CollectiveMainloopFwdSm80ILi8ELi1ELb1EN4cute5tupleIJNS5_1CILi128EEENS7_ILi48EEENS7_ILi256EEEEEELi256ENS_10bfloat16_tEfNS_4arch4Sm80ELb0ELb0ELb1ELb1ELb0ELb0ELb1ELb1EEENS1_21CollectiveEpilogueFwdINS6_IJS8_SA_S9_EEENS6_IJNS7_ILi1EEESI_SI_EEESC_SE_Li256ELb1ELb1ELb1ELb0EEENS1_36VarlenDynamicPersistentTileSchedulerILi128ELi48ELi256ELi256ELb1ELb1ELb0ELb0ELb1ELb1EEEEEEEEEvNT_6ParamsE,"aw",@nobits
	.sectionflags	@""
	.align	16


//--------------------- .nv.shared._ZN7cutlass13device_kernelIN5flash19enable_sm80_to_sm89INS1_16FlashAttnFwdSm80INS1_25CollectiveMainloopFwdSm80ILi8ELi1ELb0EN4cute5tupleIJNS5_1CILi128EEENS7_ILi32EEENS7_ILi256EEEEEELi256ENS_10bfloat16_tEfNS_4arch4Sm80ELb0ELb0ELb1ELb1ELb0ELb1ELb1ELb1EEENS1_21CollectiveEpilogueFwdINS6_IJS8_SA_S9_EEENS6_IJNS7_ILi1EEESI_SI_EEESC_SE_Li256ELb1ELb1ELb1ELb0EEENS1_36VarlenDynamicPersistentTileSchedulerILi128ELi32ELi256ELi256ELb1ELb1ELb0ELb0ELb1ELb1EEEEEEEEEvNT_6ParamsE --------------------------
	.section	.nv.shared._ZN7cutlass13device_kernelIN5flash19enable_sm80_to_sm89INS1_16FlashAttnFwdSm80INS1_25CollectiveMainloopFwdSm80ILi8ELi1ELb0EN4cute5tupleIJNS5_1CILi128EEENS7_ILi32EEENS7_ILi256EEEEEELi256ENS_10bfloat16_tEfNS_4arch4Sm80ELb0ELb0ELb1ELb1ELb0ELb1ELb1ELb1EEENS1_21CollectiveEpilogueFwdINS6_IJS8_SA_S9_EEENS6_IJNS7_ILi1EEESI_SI_EEESC_SE_Li256ELb1ELb1ELb1ELb0EEENS1_36VarlenDynamicPersistentTileSchedulerILi128ELi32ELi256ELi256ELb1ELb1ELb0ELb0ELb1ELb1EEEEEEEEEvNT_6ParamsE,"aw",@nobits
	.sectionflags	@""
	.align	16


//--------------------- .nv.shared._ZN7cutlass13device_kernelIN5flash19enable_sm80_to_sm89INS1_16FlashAttnFwdSm80INS1_25CollectiveMainloopFwdSm80ILi8ELi1ELb1EN4cute5tupleIJNS5_1CILi128EEENS7_ILi48EEENS7_ILi256EEEEEELi256ENS_10bfloat16_tEfNS_4arch4Sm80ELb0ELb1ELb1ELb0ELb0ELb0ELb1ELb1EEENS1_21CollectiveEpilogueFwdINS6_IJS8_SA_S9_EEENS6_IJNS7_ILi1EEESI_SI_EEESC_SE_Li256ELb0ELb1ELb1ELb0EEENS1_19SingleTileSchedulerILb0ELb1ELb1ELi128EEEEEEEEEvNT_6ParamsE --------------------------
	.section	.nv.shared._ZN7cutlass13device_kernelIN5flash19enable_sm80_to_sm89INS1_16FlashAttnFwdSm80INS1_25CollectiveMainloopFwdSm80ILi8ELi1ELb1EN4cute5tupleIJNS5_1CILi128EEENS7_ILi48EEENS7_ILi256EEEEEELi256ENS_10bfloat16_tEfNS_4arch4Sm80ELb0ELb1ELb1ELb0ELb0ELb0ELb1ELb1EEENS1_21CollectiveEpilogueFwdINS6_IJS8_SA_S9_EEENS6_IJNS7_ILi1EEESI_SI_EEESC_SE_Li256ELb0ELb1ELb1ELb0EEENS1_19SingleTileSchedulerILb0ELb1ELb1ELi128EEEEEEEEEvNT_6ParamsE,"aw",@nobits
	.sectionflags	@""
	.align	16


//--------------------- .nv.shared._ZN7cutlass13device_kernelIN5flash19enable_sm80_to_sm89INS1_16FlashAttnFwdSm80INS1_25CollectiveMainloopFwdSm80ILi8ELi1ELb1EN4cute5tupleIJNS5_1CILi128EEENS7_ILi48EEENS7_ILi256EEEEEELi256ENS_10bfloat16_tEfNS_4arch4Sm80ELb0ELb1ELb1ELb1ELb0ELb0ELb1ELb1EEENS1_21CollectiveEpilogueFwdINS6_IJS8_SA_S9_EEENS6_IJNS7_ILi1EEESI_SI_EEESC_SE_Li256ELb1ELb1ELb1ELb0EEENS1_36VarlenDynamicPersistentTileSchedulerILi128ELi48ELi256ELi256ELb1ELb1ELb0ELb1ELb0ELb1EEEEEEEEEvNT_6ParamsE --------------------------
	.section	.nv.shared._ZN7cutlass13device_kernelIN5flash19enable_sm80_to_sm89INS1_16FlashAttnFwdSm80INS1_25CollectiveMainloopFwdSm80ILi8ELi1ELb1EN4cute5tupleIJNS5_1CILi128EEENS7_ILi48EEENS7_ILi256EEEEEELi256ENS_10bfloat16_tEfNS_4arch4Sm80ELb0ELb1ELb1ELb1ELb0ELb0ELb1ELb1EEENS1_21CollectiveEpilogueFwdINS6_IJS8_SA_S9_EEENS6_IJNS7_ILi1EEESI_SI_EEESC_SE_Li256ELb1ELb1ELb1ELb0EEENS1_36VarlenDynamicPersistentTileSchedulerILi128ELi48ELi256ELi256ELb1ELb1ELb0ELb1ELb0ELb1EEEEEEEEEvNT_6ParamsE,"aw",@nobits
	.sectionflags	@""
	.align	16


//--------------------- .nv.shared._ZN7cutlass13device_kernelIN5flash19enable_sm80_to_sm89INS1_16FlashAttnFwdSm80INS1_25CollectiveMainloopFwdSm80ILi8ELi1ELb0EN4cute5tupleIJNS5_1CILi128EEENS7_ILi32EEENS7_ILi256EEEEEELi256ENS_10bfloat16_tEfNS_4arch4Sm80ELb0ELb1ELb1ELb1ELb0ELb1ELb1ELb1EEENS1_21CollectiveEpilogueFwdINS6_IJS8_SA_S9_EEENS6_IJNS7_ILi1EEESI_SI_EEESC_SE_Li256ELb1ELb1ELb1ELb0EEENS1_36VarlenDynamicPersistentTileSchedulerILi128ELi32ELi256ELi256ELb1ELb1ELb0ELb1ELb0ELb1EEEEEEEEEvNT_6ParamsE --------------------------
	.section	.nv.shared._ZN7cutlass13device_kernelIN5flash19enable_sm80_to_sm89INS1_16FlashAttnFwdSm80INS1_25CollectiveMainloopFwdSm80ILi8ELi1ELb0EN4cute5tupleIJNS5_1CILi128EEENS7_ILi32EEENS7_ILi256EEEEEELi256ENS_10bfloat16_tEfNS_4arch4Sm80ELb0ELb1ELb1ELb1ELb0ELb1ELb1ELb1EEENS1_21CollectiveEpilogueFwdINS6_IJS8_SA_S9_EEENS6_IJNS7_ILi1EEESI_SI_EEESC_SE_Li256ELb1ELb1ELb1ELb0EEENS1_36VarlenDynamicPersistentTileSchedulerILi128ELi32ELi256ELi256ELb1ELb1ELb0ELb1ELb0ELb1EEEEEEEEEvNT_6ParamsE,"aw",@nobits
	.sectionflags	@""
	.align	16


//--------------------- .nv.shared._ZN7cutlass13device_kernelIN5flash19enable_sm80_to_sm89INS1_16FlashAttnFwdSm80INS1_25CollectiveMainloopFwdSm80ILi8ELi1ELb1EN4cute5tupleIJNS5_1CILi128EEENS7_ILi64EEENS7_ILi256EEEEEELi256ENS_10bfloat16_tEfNS_4arch4Sm80ELb1ELb0ELb1ELb0ELb0ELb0ELb1ELb1EEENS1_21CollectiveEpilogueFwdINS6_IJS8_SA_S9_EEENS6_IJNS7_ILi1EEESI_SI_EEESC_SE_Li256ELb0ELb1ELb1ELb0EEENS1_30DynamicPersistentTileSchedulerILi256ELi256ELb1ELb1ELb0EEEEEEEEEvNT_6ParamsE --------------------------
	.section	.nv.shared._ZN7cutlass13device_kernelIN5flash19enable_sm80_to_sm89INS1_16FlashAttnFwdSm80INS1_25CollectiveMainloopFwdSm80ILi8ELi1ELb1EN4cute5tupleIJNS5_1CILi128EEENS7_ILi64EEENS7_ILi256EEEEEELi256ENS_10bfloat16_tEfNS_4arch4Sm80ELb1ELb0ELb1ELb0ELb0ELb0ELb1ELb1EEENS1_21CollectiveEpilogueFwdINS6_IJS8_SA_S9_EEENS6_IJNS7_ILi1EEESI_SI_EEESC_SE_Li256ELb0ELb1ELb1ELb0EEENS1_30DynamicPersistentTileSchedulerILi256ELi256ELb1ELb1ELb0EEEEEEEEEvNT_6ParamsE,"aw",@nobits
	.sectionflags	@""
	.align	16


//--------------------- .nv.shared._ZN7cutlass13device_kernelIN5flash19enable_sm80_to_sm89INS1_16FlashAttnFwdSm80INS1_25CollectiveMainloopFwdSm80ILi8ELi1ELb1EN4cute5tupleIJNS5_1CILi128EEENS7_ILi48EEENS7_ILi256EEEEEELi256ENS_10bfloat16_tEfNS_4arch4Sm80ELb1ELb0ELb1ELb1ELb0ELb0ELb1ELb1EEENS1_21CollectiveEpilogueFwdINS6_IJS8_SA_S9_EEENS6_IJNS7_ILi1EEESI_SI_EEESC_SE_Li256ELb1ELb1ELb1ELb0EEENS1_36VarlenDynamicPersistentTileSchedulerILi128ELi48ELi256ELi256ELb1ELb1ELb0ELb1ELb1ELb1EEEEEEEEEvNT_6ParamsE --------------------------
	.section	.nv.shared._ZN7cutlass13device_kernelIN5flash19enable_sm80_to_sm89INS1_16FlashAttnFwdSm80INS1_25CollectiveMainloopFwdSm80ILi8ELi1ELb1EN4cute5tupleIJNS5_1CILi128EEENS7_ILi48EEENS7_ILi256EEEEEELi256ENS_10bfloat16_tEfNS_4arch4Sm80ELb1ELb0ELb1ELb1ELb0ELb0ELb1ELb1EEENS1_21CollectiveEpilogueFwdINS6_IJS8_SA_S9_EEENS6_IJNS7_ILi1EEESI_SI_EEESC_SE_Li256ELb1ELb1ELb1ELb0EEENS1_36VarlenDynamicPersistentTileSchedulerILi128ELi48ELi256ELi256ELb1ELb1ELb0ELb1ELb1ELb1EEEEEEEEEvNT_6ParamsE,"aw",@nobits
	.sectionflags	@""
	.align	16


//--------------------- .nv.shared._ZN7cutlass13device_kernelIN5flash19enable_sm80_to_sm89INS1_16FlashAttnFwdSm80INS1_25CollectiveMainloopFwdSm80ILi8ELi1ELb0EN4cute5tupleIJNS5_1CILi128EEENS7_ILi32EEENS7_ILi256EEEEEELi256ENS_10bfloat16_tEfNS_4arch4Sm80ELb1ELb0ELb1ELb1ELb0ELb1ELb1ELb1EEENS1_21CollectiveEpilogueFwdINS6_IJS8_SA_S9_EEENS6_IJNS7_ILi1EEESI_SI_EEESC_SE_Li256ELb1ELb1ELb1ELb0EEENS1_36VarlenDynamicPersistentTileSchedulerILi128ELi32ELi256ELi256ELb1ELb1ELb0ELb1ELb1ELb1EEEEEEEEEvNT_6ParamsE --------------------------
	.section	.nv.shared._ZN7cutlass13device_kernelIN5flash19enable_sm80_to_sm89INS1_16FlashAttnFwdSm80INS1_25CollectiveMainloopFwdSm80ILi8ELi1ELb0EN4cute5tupleIJNS5_1CILi128EEENS7_ILi32EEENS7_ILi256EEEEEELi256ENS_10bfloat16_tEfNS_4arch4Sm80ELb1ELb0ELb1ELb1ELb0ELb1ELb1ELb1EEENS1_21CollectiveEpilogueFwdINS6_IJS8_SA_S9_EEENS6_IJNS7_ILi1EEESI_SI_EEESC_SE_Li256ELb1ELb1ELb1ELb0EEENS1_36VarlenDynamicPersistentTileSchedulerILi128ELi32ELi256ELi256ELb1ELb1ELb0ELb1ELb1ELb1EEEEEEEEEvNT_6ParamsE,"aw",@nobits
	.sectionflags	@""
	.align	16


//--------------------- .nv.shared._ZN7cutlass13device_kernelIN5flash19enable_sm80_to_sm89INS1_16FlashAttnFwdSm80INS1_25CollectiveMainloopFwdSm80ILi8ELi1ELb0EN4cute5tupleIJNS5_1CILi128EEENS7_ILi96EEENS7_ILi256EEEEEELi256ENS_10bfloat16_tEfNS_4arch4Sm80ELb0ELb0ELb1ELb0ELb0ELb0ELb1ELb1EEENS1_21CollectiveEpilogueFwdINS6_IJS8_SA_S9_EEENS6_IJNS7_ILi1EEESI_SI_EEESC_SE_Li256ELb0ELb1ELb1ELb0EEENS1_19SingleTileSchedulerILb0ELb1ELb1ELi128EEEEEEEEEvNT_6ParamsE --------------------------
	.section	.nv.shared._ZN7cutlass13device_kernelIN5flash19enable_sm80_to_sm89INS1_16FlashAttnFwdSm80INS1_25CollectiveMainloopFwdSm80ILi8ELi1ELb0EN4cute5tupleIJNS5_1CILi128EEENS7_ILi96EEENS7_ILi256EEEEEELi256ENS_10bfloat16_tEfNS_4arch4Sm80ELb0ELb0ELb1ELb0ELb0ELb0ELb1ELb1EEENS1_21CollectiveEpilogueFwdINS6_IJS8_SA_S9_EEENS6_IJNS7_ILi1EEESI_SI_EEESC_SE_Li256ELb0ELb1ELb1ELb0EEENS1_19SingleTileSchedulerILb0ELb1ELb1ELi128EEEEEEEEEvNT_6ParamsE,"aw",@nobits
	.sectionflags	@""
	.align	16


//--------------------- .nv.shared._ZN7cutlass13device_kernelIN5flash19enable_sm80_to_sm89INS1_16FlashAttnFwdSm80INS1_25CollectiveMainloopFwdSm80ILi8ELi1ELb0EN4cute5tupleIJNS5_1CILi128EEENS7_ILi64EEENS7_ILi256EEEEEELi256ENS_10bfloat16_tEfNS_4arch4Sm80ELb0ELb0ELb1ELb1ELb0ELb0ELb1ELb1EEENS1_21CollectiveEpilogueFwdINS6_IJS8_SA_S9_EEENS6_IJNS7_ILi1EEESI_SI_EEESC_SE_Li256ELb1ELb1ELb1ELb0EEENS1_36VarlenDynamicPersistentTileSchedulerILi128ELi64ELi256ELi256ELb1ELb1ELb0ELb0ELb1ELb1EEEEEEEEEvNT_6ParamsE --------------------------
	.section	.nv.shared._ZN7cutlass13device_kernelIN5flash19enable_sm80_to_sm89INS1_16FlashAttnFwdSm80INS1_25CollectiveMainloopFwdSm80ILi8ELi1ELb0EN4cute5tupleIJNS5_1CILi128EEENS7_ILi64EEENS7_ILi256EEEEEELi256ENS_10bfloat16_tEfNS_4arch4Sm80ELb0ELb0ELb1ELb1ELb0ELb0ELb1ELb1EEENS1_21CollectiveEpilogueFwdINS6_IJS8_SA_S9_EEENS6_IJNS7_ILi1EEESI_SI_EEESC_SE_Li256ELb1ELb1ELb1ELb0EEENS1_36VarlenDynamicPersistentTileSchedulerILi128ELi64ELi256ELi256ELb1ELb1ELb0ELb0ELb1ELb1EEEEEEEEEvNT_6ParamsE,"aw",@nobits
	.sectionflags	@""
	.align	16


//--------------------- .nv.shared._ZN7cutlass13device_kernelIN5flash19enable_sm80_to_sm89INS1_16FlashAttnFwdSm80INS1_25CollectiveMainloopFwdSm80ILi8ELi1ELb0EN4cute5tupleIJNS5_1CILi128EEENS7_ILi48EEENS7_ILi256EEEEEELi256ENS_10bfloat16_tEfNS_4arch4Sm80ELb0ELb0ELb1ELb1ELb0ELb1ELb1ELb1EEENS1_21CollectiveEpilogueFwdINS6_IJS8_SA_S9_EEENS6_IJNS7_ILi1EEESI_SI_EEESC_SE_Li256ELb1ELb1ELb1ELb0EEENS1_36VarlenDynamicPersistentTileSchedulerILi128ELi48ELi256ELi256ELb1ELb1ELb0ELb0ELb1ELb1EEEEEEEEEvNT_6ParamsE --------------------------
	.section	.nv.shared._ZN7cutlass13device_kernelIN5flash19enable_sm80_to_sm89INS1_16FlashAttnFwdSm80INS1_25CollectiveMainloopFwdSm80ILi8ELi1ELb0EN4cute5tupleIJNS5_1CILi128EEENS7_ILi48EEENS7_ILi256EEEEEELi256ENS_10bfloat16_tEfNS_4arch4Sm80ELb0ELb0ELb1ELb1ELb0ELb1ELb1ELb1EEENS1_21CollectiveEpilogueFwdINS6_IJS8_SA_S9_EEENS6_IJNS7_ILi1EEESI_SI_EEESC_SE_Li256ELb1ELb1ELb1ELb0EEENS1_36VarlenDynamicPersistentTileSchedulerILi128ELi48ELi256ELi256ELb1ELb1ELb0ELb0ELb1ELb1EEEEEEEEEvNT_6ParamsE,"aw",@nobits
	.sectionflags	@""
	.align	16


//--------------------- .nv.shared._ZN7cutlass13device_kernelIN5flash19enable_sm80_to_sm89INS1_16FlashAttnFwdSm80INS1_25CollectiveMainloopFwdSm80ILi8ELi1ELb0EN4cute5tupleIJNS5_1CILi128EEENS7_ILi64EEENS7_ILi256EEEEEELi256ENS_10bfloat16_tEfNS_4arch4Sm80ELb0ELb1ELb1ELb0ELb0ELb0ELb1ELb1EEENS1_21CollectiveEpilogueFwdINS6_IJS8_SA_S9_EEENS6_IJNS7_ILi1EEESI_SI_EEESC_SE_Li256ELb0ELb1ELb1ELb0EEENS1_19SingleTileSchedulerILb0ELb1ELb1ELi128EEEEEEEEEvNT_6ParamsE --------------------------
	.section	.nv.shared._ZN7cutlass13device_kernelIN5flash19enable_sm80_to_sm89INS1_16FlashAttnFwdSm80INS1_25CollectiveMainloopFwdSm80ILi8ELi1ELb0EN4cute5tupleIJNS5_1CILi128EEENS7_ILi64EEENS7_ILi256EEEEEELi256ENS_10bfloat16_tEfNS_4arch4Sm80ELb0ELb1ELb1ELb0ELb0ELb0ELb1ELb1EEENS1_21CollectiveEpilogueFwdINS6_IJS8_SA_S9_EEENS6_IJNS7_ILi1EEESI_SI_EEESC_SE_Li256ELb0ELb1ELb1ELb0EEENS1_19SingleTileSchedulerILb0ELb1ELb1ELi128EEEEEEEEEvNT_6ParamsE,"aw",@nobits
	.sectionflags	@""
	.align	16


//--------------------- .nv.shared._ZN7cutlass13device_kernelIN5flash19enable_sm80_to_sm89INS1_16FlashAttnFwdSm80INS1_25CollectiveMainloopFwdSm80ILi8ELi1ELb0EN4cute5tupleIJNS5_1CILi128EEENS7_ILi64EEENS7_ILi256EEEEEELi256ENS_10bfloat16_tEfNS_4arch4Sm80ELb0ELb1ELb1ELb1ELb0ELb0ELb1ELb1EEENS1_21CollectiveEpilogueFwdINS6_IJS8_SA_S9_EEENS6_IJNS7_ILi1EEESI_SI_EEESC_SE_Li256ELb1ELb1ELb1ELb0EEENS1_36VarlenDynamicPersistentTileSchedulerILi128ELi64ELi256ELi256ELb1ELb1ELb0ELb1ELb0ELb1EEEEEEEEEvNT_6ParamsE --------------------------
	.section	.nv.shared._ZN7cutlass13device_kernelIN5flash19enable_sm80_to_sm89INS1_16FlashAttnFwdSm80INS1_25CollectiveMainloopFwdSm80ILi8ELi1ELb0EN4cute5tupleIJNS5_1CILi128EEENS7_ILi64EEENS7_ILi256EEEEEELi256ENS_10bfloat16_tEfNS_4arch4Sm80ELb0ELb1ELb1ELb1ELb0ELb0ELb1ELb1EEENS1_21CollectiveEpilogueFwdINS6_IJS8_SA_S9_EEENS6_IJNS7_ILi1EEESI_SI_EEESC_SE_Li256ELb1ELb1ELb1ELb0EEENS1_36VarlenDynamicPersistentTileSchedulerILi128ELi64ELi256ELi256ELb1ELb1ELb0ELb1ELb0ELb1EEEEEEEEEvNT_6ParamsE,"aw",@nobits
	.sectionflags	@""
	.align	16


//--------------------- .nv.shared._ZN7cutlass13device_kernelIN5flash19enable_sm80_to_sm89INS1_16FlashAttnFwdSm80INS1_25CollectiveMainloopFwdSm80ILi8ELi1ELb0EN4cute5tupleIJNS5_1CILi128EEENS7_ILi48EEENS7_ILi256EEEEEELi256ENS_10bfloat16_tEfNS_4arch4Sm80ELb0ELb1ELb1ELb1ELb0ELb1ELb1ELb1EEENS1_21CollectiveEpilogueFwdINS6_IJS8_SA_S9_EEENS6_IJNS7_ILi1EEESI_SI_EEESC_SE_Li256ELb1ELb1ELb1ELb0EEENS1_36VarlenDynamicPersistentTileSchedulerILi128ELi48ELi256ELi256ELb1ELb1ELb0ELb1ELb0ELb1EEEEEEEEEvNT_6ParamsE --------------------------
	.section	.nv.shared._ZN7cutlass13device_kernelIN5flash19enable_sm80_to_sm89INS1_16FlashAttnFwdSm80INS1_25CollectiveMainloopFwdSm80ILi8ELi1ELb0EN4cute5tupleIJNS5_1CILi128EEENS7_ILi48EEENS7_ILi256EEEEEELi256ENS_10bfloat16_tEfNS_4arch4Sm80ELb0ELb1ELb1ELb1ELb0ELb1ELb1ELb1EEENS1_21CollectiveEpilogueFwdINS6_IJS8_SA_S9_EEENS6_IJNS7_ILi1EEESI_SI_EEESC_SE_Li256ELb1ELb1ELb1ELb0EEENS1_36VarlenDynamicPersistentTileSchedulerILi128ELi48ELi256ELi256ELb1ELb1ELb0ELb1ELb0ELb1EEEEEEEEEvNT_6ParamsE,"aw",@nobits
	.sectionflags	@""
	.align	16


//--------------------- .nv.shared._ZN7cutlass13device_kernelIN5flash19enable_sm80_to_sm89INS1_16FlashAttnFwdSm80INS1_25CollectiveMainloopFwdSm80ILi8ELi1ELb0EN4cute5tupleIJNS5_1CILi128EEENS7_ILi96EEENS7_ILi256EEEEEELi256ENS_10bfloat16_tEfNS_4arch4Sm80ELb1ELb0ELb1ELb0ELb0ELb0ELb1ELb1EEENS1_21CollectiveEpilogueFwdINS6_IJS8_SA_S9_EEENS6_IJNS7_ILi1EEESI_SI_EEESC_SE_Li256ELb0ELb1ELb1ELb0EEENS1_30DynamicPersistentTileSchedulerILi256ELi256ELb1ELb1ELb0EEEEEEEEEvNT_6ParamsE --------------------------
	.section	.nv.shared._ZN7cutlass13device_kernelIN5flash19enable_sm80_to_sm89INS1_16FlashAttnFwdSm80INS1_25CollectiveMainloopFwdSm80ILi8ELi1ELb0EN4cute5tupleIJNS5_1CILi128EEENS7_ILi96EEENS7_ILi256EEEEEELi256ENS_10bfloat16_tEfNS_4arch4Sm80ELb1ELb0ELb1ELb0ELb0ELb0ELb1ELb1EEENS1_21CollectiveEpilogueFwdINS6_IJS8_SA_S9_EEENS6_IJNS7_ILi1EEESI_SI_EEESC_SE_Li256ELb0ELb1ELb1ELb0EEENS1_30DynamicPersistentTileSchedulerILi256ELi256ELb1ELb1ELb0EEEEEEEEEvNT_6ParamsE,"aw",@nobits
	.sectionflags	@""
	.align	16


//--------------------- .nv.shared._ZN7cutlass13device_kernelIN5flash19enable_sm80_to_sm89INS1_16FlashAttnFwdSm80INS1_25CollectiveMainloopFwdSm80ILi8ELi1ELb0EN4cute5tupleIJNS5_1CILi128EEENS7_ILi64EEENS7_ILi256EEEEEELi256ENS_10bfloat16_tEfNS_4arch4Sm80ELb1ELb0ELb1ELb1ELb0ELb0ELb1ELb1EEENS1_21CollectiveEpilogueFwdINS6_IJS8_SA_S9_EEENS6_IJNS7_ILi1EEESI_SI_EEESC_SE_Li256ELb1ELb1ELb1ELb0EEENS1_36VarlenDynamicPersistentTileSchedulerILi128ELi64ELi256ELi256ELb1ELb1ELb0ELb1ELb1ELb1EEEEEEEEEvNT_6ParamsE --------------------------
	.section	.nv.shared._ZN7cutlass13device_kernelIN5flash19enable_sm80_to_sm89INS1_16FlashAttnFwdSm80INS1_25CollectiveMainloopFwdSm80ILi8ELi1ELb0EN4cute5tupleIJNS5_1CILi128EEENS7_ILi64EEENS7_ILi256EEEEEELi256ENS_10bfloat16_tEfNS_4arch4Sm80ELb1ELb0ELb1ELb1ELb0ELb0ELb1ELb1EEENS1_21CollectiveEpilogueFwdINS6_IJS8_SA_S9_EEENS6_IJNS7_ILi1EEESI_SI_EEESC_SE_Li256ELb1ELb1ELb1ELb0EEENS1_36VarlenDynamicPersistentTileSchedulerILi128ELi64ELi256ELi256ELb1ELb1ELb0ELb1ELb1ELb1EEEEEEEEEvNT_6ParamsE,"aw",@nobits
	.sectionflags	@""
	.align	16


//--------------------- .nv.shared._ZN7cutlass13device_kernelIN5flash19enable_sm80_to_sm89INS1_16FlashAttnFwdSm80INS1_25CollectiveMainloopFwdSm80ILi8ELi1ELb0EN4cute5tupleIJNS5_1CILi128EEENS7_ILi48EEENS7_ILi256EEEEEELi256ENS_10bfloat16_tEfNS_4arch4Sm80ELb1ELb0ELb1ELb1ELb0ELb1ELb1ELb1EEENS1_21CollectiveEpilogueFwdINS6_IJS8_SA_S9_EEENS6_IJNS7_ILi1EEESI_SI_EEESC_SE_Li256ELb1ELb1ELb1ELb0EEENS1_36VarlenDynamicPersistentTileSchedulerILi128ELi48ELi256ELi256ELb1ELb1ELb0ELb1ELb1ELb1EEEEEEEEEvNT_6ParamsE --------------------------
	.section	.nv.shared._ZN7cutlass13device_kernelIN5flash19enable_sm80_to_sm89INS1_16FlashAttnFwdSm80INS1_25CollectiveMainloopFwdSm80ILi8ELi1ELb0EN4cute5tupleIJNS5_1CILi128EEENS7_ILi48EEENS7_ILi256EEEEEELi256ENS_10bfloat16_tEfNS_4arch4Sm80ELb1ELb0ELb1ELb1ELb0ELb1ELb1ELb1EEENS1_21CollectiveEpilogueFwdINS6_IJS8_SA_S9_EEENS6_IJNS7_ILi1EEESI_SI_EEESC_SE_Li256ELb1ELb1ELb1ELb0EEENS1_36VarlenDynamicPersistentTileSchedulerILi128ELi48ELi256ELi256ELb1ELb1ELb0ELb1ELb1ELb1EEEEEEEEEvNT_6ParamsE,"aw",@nobits
	.sectionflags	@""
	.align	16


//--------------------- .nv.shared._ZN7cutlass13device_kernelIN5flash19enable_sm80_to_sm89INS1_16FlashAttnFwdSm80INS1_25CollectiveMainloopFwdSm80ILi8ELi1ELb1EN4cute5tupleIJNS5_1CILi128EEENS7_ILi64EEENS7_ILi256EEEEEELi256ENS_10bfloat16_tEfNS_4arch4Sm80ELb0ELb0ELb0ELb0ELb0ELb0ELb1ELb1EEENS1_21CollectiveEpilogueFwdINS6_IJS8_SA_S9_EEENS6_IJNS7_ILi1EEESI_SI_EEESC_SE_Li256ELb0ELb1ELb1ELb0EEENS1_19SingleTileSchedulerILb0ELb1ELb1ELi128EEEEEEEEEvNT_6ParamsE --------------------------
	.section	.nv.shared._ZN7cutlass13device_kernelIN5flash19enable_sm80_to_sm89INS1_16FlashAttnFwdSm80INS1_25CollectiveMainloopFwdSm80ILi8ELi1ELb1EN4cute5tupleIJNS5_1CILi128EEENS7_ILi64EEENS7_ILi256EEEEEELi256ENS_10bfloat16_tEfNS_4arch4Sm80ELb0ELb0ELb0ELb0ELb0ELb0ELb1ELb1EEENS1_21CollectiveEpilogueFwdINS6_IJS8_SA_S9_EEENS6_IJNS7_ILi1EEESI_SI_EEESC_SE_Li256ELb0ELb1ELb1ELb0EEENS1_19SingleTileSchedulerILb0ELb1ELb1ELi128EEEEEEEEEvNT_6ParamsE,"aw",@nobits
	.sectionflags	@""
	.align	16


//--------------------- .nv.shared._ZN7cutlass13device_kernelIN5flash19enable_sm80_to_sm89INS1_16FlashAttnFwdSm80INS1_25CollectiveMainloopFwdSm80ILi8ELi1ELb1EN4cute5tupleIJNS5_1CILi128EEENS7_ILi48EEENS7_ILi256EEEEEELi256ENS_10bfloat16_tEfNS_4arch4Sm80ELb0ELb0ELb0ELb1ELb0ELb0ELb1ELb1EEENS1_21CollectiveEpilogueFwdINS6_IJS8_SA_S9_EEENS6_IJNS7_ILi1EEESI_SI_EEESC_SE_Li256ELb1ELb1ELb1ELb0EEENS1_36VarlenDynamicPersistentTileSchedulerILi128ELi48ELi256ELi256ELb1ELb1ELb0ELb0ELb1ELb1EEEEEEEEEvNT_6ParamsE --------------------------
	.section	.nv.shared._ZN7cutlass13device_kernelIN5flash19enable_sm80_to_sm89INS1_16FlashAttnFwdSm80INS1_25CollectiveMainloopFwdSm80ILi8ELi1ELb1EN4cute5tupleIJNS5_1CILi128EEENS7_ILi48EEENS7_ILi256EEEEEELi256ENS_10bfloat16_tEfNS_4arch4Sm80ELb0ELb0ELb0ELb1ELb0ELb0ELb1ELb1EEENS1_21CollectiveEpilogueFwdINS6_IJS8_SA_S9_EEENS6_IJNS7_ILi1EEESI_SI_EEESC_SE_Li256ELb1ELb1ELb1ELb0EEENS1_36VarlenDynamicPersistentTileSchedulerILi128ELi48ELi256ELi256ELb1ELb1ELb0ELb0ELb1ELb1EEEEEEEEEvNT_6ParamsE,"aw",@nobits
	.sectionflags	@""
	.align	16


//--------------------- .nv.shared._ZN7cutlass13device_kernelIN5flash19enable_sm80_to_sm89INS1_16FlashAttnFwdSm80INS1_25CollectiveMainloopFwdSm80ILi8ELi1ELb0EN4cute5tupleIJNS5_1CILi128EEENS7_ILi32EEENS7_ILi256EEEEEELi256ENS_10bfloat16_tEfNS_4arch4Sm80ELb0ELb0ELb0ELb1ELb0ELb1ELb1ELb1EEENS1_21CollectiveEpilogueFwdINS6_IJS8_SA_S9_EEENS6_IJNS7_ILi1EEESI_SI_EEESC_SE_Li256ELb1ELb1ELb1ELb0EEENS1_36VarlenDynamicPersistentTileSchedulerILi128ELi32ELi256ELi256ELb1ELb1ELb0ELb0ELb1ELb1EEEEEEEEEvNT_6ParamsE --------------------------
	.section	.nv.shared._ZN7cutlass13device_kernelIN5flash19enable_sm80_to_sm89INS1_16FlashAttnFwdSm80INS1_25CollectiveMainloopFwdSm80ILi8ELi1ELb0EN4cute5tupleIJNS5_1CILi128EEENS7_ILi32EEENS7_ILi256EEEEEELi256ENS_10bfloat16_tEfNS_4arch4Sm80ELb0ELb0ELb0ELb1ELb0ELb1ELb1ELb1EEENS1_21CollectiveEpilogueFwdINS6_IJS8_SA_S9_EEENS6_IJNS7_ILi1EEESI_SI_EEESC_SE_Li256ELb1ELb1ELb1ELb0EEENS1_36VarlenDynamicPersistentTileSchedulerILi128ELi32ELi256ELi256ELb1ELb1ELb0ELb0ELb1ELb1EEEEEEEEEvNT_6ParamsE,"aw",@nobits
	.sectionflags	@""
	.align	16


//--------------------- .nv.shared._ZN7cutlass13device_kernelIN5flash19enable_sm80_to_sm89INS1_16FlashAttnFwdSm80INS1_25CollectiveMainloopFwdSm80ILi8ELi1ELb1EN4cute5tupleIJNS5_1CILi128EEENS7_ILi48EEENS7_ILi256EEEEEELi256ENS_10bfloat16_tEfNS_4arch4Sm80ELb0ELb1ELb0ELb0ELb0ELb0ELb1ELb1EEENS1_21CollectiveEpilogueFwdINS6_IJS8_SA_S9_EEENS6_IJNS7_ILi1EEESI_SI_EEESC_SE_Li256ELb0ELb1ELb1ELb0EEENS1_19SingleTileSchedulerILb0ELb1ELb1ELi128EEEEEEEEEvNT_6ParamsE --------------------------
	.section	.nv.shared._ZN7cutlass13device_kernelIN5flash19enable_sm80_to_sm89INS1_16FlashAttnFwdSm80INS1_25CollectiveMainloopFwdSm80ILi8ELi1ELb1EN4cute5tupleIJNS5_1CILi128EEENS7_ILi48EEENS7_ILi256EEEEEELi256ENS_10bfloat16_tEfNS_4arch4Sm80ELb0ELb1ELb0ELb0ELb0ELb0ELb1ELb1EEENS1_21CollectiveEpilogueFwdINS6_IJS8_SA_S9_EEENS6_IJNS7_ILi1EEESI_SI_EEESC_SE_Li256ELb0ELb1ELb1ELb0EEENS1_19SingleTileSchedulerILb0ELb1ELb1ELi128EEEEEEEEEvNT_6ParamsE,"aw",@nobits
	.sectionflags	@""
	.align	16


//--------------------- .nv.shared._ZN7cutlass13device_kernelIN5flash19enable_sm80_to_sm89INS1_16FlashAttnFwdSm80INS1_25CollectiveMainloopFwdSm80ILi8ELi1ELb1EN4cute5tupleIJNS5_1CILi128EEENS7_ILi48EEENS7_ILi256EEEEEELi256ENS_10bfloat16_tEfNS_4arch4Sm80ELb0ELb1ELb0ELb1ELb0ELb0ELb1ELb1EEENS1_21CollectiveEpilogueFwdINS6_IJS8_SA_S9_EEENS6_IJNS7_ILi1EEESI_SI_EEESC_SE_Li256ELb1ELb1ELb1ELb0EEENS1_36VarlenDynamicPersistentTileSchedulerILi128ELi48ELi256ELi256ELb1ELb1ELb0ELb1ELb0ELb1EEEEEEEEEvNT_6ParamsE --------------------------
	.section	.nv.shared._ZN7cutlass13device_kernelIN5flash19enable_sm80_to_sm89INS1_16FlashAttnFwdSm80INS1_25CollectiveMainloopFwdSm80ILi8ELi1ELb1EN4cute5tupleIJNS5_1CILi128EEENS7_ILi48EEENS7_ILi256EEEEEELi256ENS_10bfloat16_tEfNS_4arch4Sm80ELb0ELb1ELb0ELb1ELb0ELb0ELb1ELb1EEENS1_21CollectiveEpilogueFwdINS6_IJS8_SA_S9_EEENS6_IJNS7_ILi1EEESI_SI_EEESC_SE_Li256ELb1ELb1ELb1ELb0EEENS1_36VarlenDynamicPersistentTileSchedulerILi128ELi48ELi256ELi256ELb1ELb1ELb0ELb1ELb0ELb1EEEEEEEEEvNT_6ParamsE,"aw",@nobits
	.sectionflags	@""
	.align	16


//--------------------- .nv.shared._ZN7cutlass13device_kernelIN5flash19enable_sm80_to_sm89INS1_16FlashAttnFwdSm80INS1_25CollectiveMainloopFwdSm80ILi8ELi1ELb0EN4cute5tupleIJNS5_1CILi128EEENS7_ILi32EEENS7_ILi256EEEEEELi256ENS_10bfloat16_tEfNS_4arch4Sm80ELb0ELb1ELb0ELb1ELb0ELb1ELb1ELb1EEENS1_21CollectiveEpilogueFwdINS6_IJS8_SA_S9_EEENS6_IJNS7_ILi1EEESI_SI_EEESC_SE_Li256ELb1ELb1ELb1ELb0EEENS1_36VarlenDynamicPersistentTileSchedulerILi128ELi32ELi256ELi256ELb1ELb1ELb0ELb1ELb0ELb1EEEEEEEEEvNT_6ParamsE --------------------------
	.section	.nv.shared._ZN7cutlass13device_kernelIN5flash19enable_sm80_to_sm89INS1_16FlashAttnFwdSm80INS1_25CollectiveMainloopFwdSm80ILi8ELi1ELb0EN4cute5tupleIJNS5_1CILi128EEENS7_ILi32EEENS7_ILi256EEEEEELi256ENS_10bfloat16_tEfNS_4arch4Sm80ELb0ELb1ELb0ELb1ELb0ELb1ELb1ELb1EEENS1_21CollectiveEpilogueFwdINS6_IJS8_SA_S9_EEENS6_IJNS7_ILi1EEESI_SI_EEESC_SE_Li256ELb1ELb1ELb1ELb0EEENS1_36VarlenDynamicPersistentTileSchedulerILi128ELi32ELi256ELi256ELb1ELb1ELb0ELb1ELb0ELb1EEEEEEEEEvNT_6ParamsE,"aw",@nobits
	.sectionflags	@""
	.align	16


//--------------------- .nv.shared._ZN7cutlass13device_kernelIN5flash19enable_sm80_to_sm89INS1_16FlashAttnFwdSm80INS1_25CollectiveMainloopFwdSm80ILi8ELi1ELb1EN4cute5tupleIJNS5_1CILi128EEENS7_ILi64EEENS7_ILi256EEEEEELi256ENS_10bfloat16_tEfNS_4arch4Sm80ELb1ELb0ELb0ELb0ELb0ELb0ELb1ELb1EEENS1_21CollectiveEpilogueFwdINS6_IJS8_SA_S9_EEENS6_IJNS7_ILi1EEESI_SI_EEESC_SE_Li256ELb0ELb1ELb1ELb0EEENS1_30DynamicPersistentTileSchedulerILi256ELi256ELb1ELb1ELb0EEEEEEEEEvNT_6ParamsE --------------------------
	.section	.nv.shared._ZN7cutlass13device_kernelIN5flash19enable_sm80_to_sm89INS1_16FlashAttnFwdSm80INS1_25CollectiveMainloopFwdSm80ILi8ELi1ELb1EN4cute5tupleIJNS5_1CILi128EEENS7_ILi64EEENS7_ILi256EEEEEELi256ENS_10bfloat16_tEfNS_4arch4Sm80ELb1ELb0ELb0ELb0ELb0ELb0ELb1ELb1EEENS1_21CollectiveEpilogueFwdINS6_IJS8_SA_S9_EEENS6_IJNS7_ILi1EEESI_SI_EEESC_SE_Li256ELb0ELb1ELb1ELb0EEENS1_30DynamicPersistentTileSchedulerILi256ELi256ELb1ELb1ELb0EEEEEEEEEvNT_6ParamsE,"aw",@nobits
	.sectionflags	@""
	.align	16


//--------------------- .nv.shared._ZN7cutlass13device_kernelIN5flash19enable_sm80_to_sm89INS1_16FlashAttnFwdSm80INS1_25CollectiveMainloopFwdSm80ILi8ELi1ELb1EN4cute5tupleIJNS5_1CILi128EEENS7_ILi48EEENS7_ILi256EEEEEELi256ENS_10bfloat16_tEfNS_4arch4Sm80ELb1ELb0ELb0ELb1ELb0ELb0ELb1ELb1EEENS1_21CollectiveEpilogueFwdINS6_IJS8_SA_S9_EEENS6_IJNS7_ILi1EEESI_SI_EEESC_SE_Li256ELb1ELb1ELb1ELb0EEENS1_36VarlenDynamicPersistentTileSchedulerILi128ELi48ELi256ELi256ELb1ELb1ELb0ELb1ELb1ELb1EEEEEEEEEvNT_6ParamsE --------------------------
	.section	.nv.shared._ZN7cutlass13device_kernelIN5flash19enable_sm80_to_sm89INS1_16FlashAttnFwdSm80INS1_25CollectiveMainloopFwdSm80ILi8ELi1ELb1EN4cute5tupleIJNS5_1CILi128EEENS7_ILi48EEENS7_ILi256EEEEEELi256ENS_10bfloat16_tEfNS_4arch4Sm80ELb1ELb0ELb0ELb1ELb0ELb0ELb1ELb1EEENS1_21CollectiveEpilogueFwdINS6_IJS8_SA_S9_EEENS6_IJNS7_ILi1EEESI_SI_EEESC_SE_Li256ELb1ELb1ELb1ELb0EEENS1_36VarlenDynamicPersistentTileSchedulerILi128ELi48ELi256ELi256ELb1ELb1ELb0ELb1ELb1ELb1EEEEEEEEEvNT_6ParamsE,"aw",@nobits
	.sectionflags	@""
	.align	16


//--------------------- .nv.shared._ZN7cutlass13device_kernelIN5flash19enable_sm80_to_sm89INS1_16FlashAttnFwdSm80INS1_25CollectiveMainloopFwdSm80ILi8ELi1ELb0EN4cute5tupleIJNS5_1CILi128EEENS7_ILi32EEENS7_ILi256EEEEEELi256ENS_10bfloat16_tEfNS_4arch4Sm80ELb1ELb0ELb0ELb1ELb0ELb1ELb1ELb1EEENS1_21CollectiveEpilogueFwdINS6_IJS8_SA_S9_EEENS6_IJNS7_ILi1EEESI_SI_EEESC_SE_Li256ELb1ELb1ELb1ELb0EEENS1_36VarlenDynamicPersistentTileSchedulerILi128ELi32ELi256ELi256ELb1ELb1ELb0ELb1ELb1ELb1EEEEEEEEEvNT_6ParamsE --------------------------
	.section	.nv.shared._ZN7cutlass13device_kernelIN5flash19enable_sm80_to_sm89INS1_16FlashAttnFwdSm80INS1_25CollectiveMainloopFwdSm80ILi8ELi1ELb0EN4cute5tupleIJNS5_1CILi128EEENS7_ILi32EEENS7_ILi256EEEEEELi256ENS_10bfloat16_tEfNS_4arch4Sm80ELb1ELb0ELb0ELb1ELb0ELb1ELb1ELb1EEENS1_21CollectiveEpilogueFwdINS6_IJS8_SA_S9_EEENS6_IJNS7_ILi1EEESI_SI_EEESC_SE_Li256ELb1ELb1ELb1ELb0EEENS1_36VarlenDynamicPersistentTileSchedulerILi128ELi32ELi256ELi256ELb1ELb1ELb0ELb1ELb1ELb1EEEEEEEEEvNT_6ParamsE,"aw",@nobits
	.sectionflags	@""
	.align	16


//--------------------- .nv.shared._ZN7cutlass13device_kernelIN5flash19enable_sm80_to_sm89INS1_16FlashAttnFwdSm80INS1_25CollectiveMainloopFwdSm80ILi8ELi1ELb0EN4cute5tupleIJNS5_1CILi128EEENS7_ILi96EEENS7_ILi256EEEEEELi256ENS_10bfloat16_tEfNS_4arch4Sm80ELb0ELb0ELb0ELb0ELb0ELb0ELb1ELb1EEENS1_21CollectiveEpilogueFwdINS6_IJS8_SA_S9_EEENS6_IJNS7_ILi1EEESI_SI_EEESC_SE_Li256ELb0ELb1ELb1ELb0EEENS1_19SingleTileSchedulerILb0ELb1ELb1ELi128EEEEEEEEEvNT_6ParamsE --------------------------
	.section	.nv.shared._ZN7cutlass13device_kernelIN5flash19enable_sm80_to_sm89INS1_16FlashAttnFwdSm80INS1_25CollectiveMainloopFwdSm80ILi8ELi1ELb0EN4cute5tupleIJNS5_1CILi128EEENS7_ILi96EEENS7_ILi256EEEEEELi256ENS_10bfloat16_tEfNS_4arch4Sm80ELb0ELb0ELb0ELb0ELb0ELb0ELb1ELb1EEENS1_21CollectiveEpilogueFwdINS6_IJS8_SA_S9_EEENS6_IJNS7_ILi1EEESI_SI_EEESC_SE_Li256ELb0ELb1ELb1ELb0EEENS1_19SingleTileSchedulerILb0ELb1ELb1ELi128EEEEEEEEEvNT_6ParamsE,"aw",@nobits
	.sectionflags	@""
	.align	16


//--------------------- .nv.shared._ZN7cutlass13device_kernelIN5flash19enable_sm80_to_sm89INS1_16FlashAttnFwdSm80INS1_25CollectiveMainloopFwdSm80ILi8ELi1ELb0EN4cute5tupleIJNS5_1CILi128EEENS7_ILi64EEENS7_ILi256EEEEEELi256ENS_10bfloat16_tEfNS_4arch4Sm80ELb0ELb0ELb0ELb1ELb0ELb0ELb1ELb1EEENS1_21CollectiveEpilogueFwdINS6_IJS8_SA_S9_EEENS6_IJNS7_ILi1EEESI_SI_EEESC_SE_Li256ELb1ELb1ELb1ELb0EEENS1_36VarlenDynamicPersistentTileSchedulerILi128ELi64ELi256ELi256ELb1ELb1ELb0ELb0ELb1ELb1EEEEEEEEEvNT_6ParamsE --------------------------
	.section	.nv.shared._ZN7cutlass13device_kernelIN5flash19enable_sm80_to_sm89INS1_16FlashAttnFwdSm80INS1_25CollectiveMainloopFwdSm80ILi8ELi1ELb0EN4cute5tupleIJNS5_1CILi128EEENS7_ILi64EEENS7_ILi256EEEEEELi256ENS_10bfloat16_tEfNS_4arch4Sm80ELb0ELb0ELb0ELb1ELb0ELb0ELb1ELb1EEENS1_21CollectiveEpilogueFwdINS6_IJS8_SA_S9_EEENS6_IJNS7_ILi1EEESI_SI_EEESC_SE_Li256ELb1ELb1ELb1ELb0EEENS1_36VarlenDynamicPersistentTileSchedulerILi128ELi64ELi256ELi256ELb1ELb1ELb0ELb0ELb1ELb1EEEEEEEEEvNT_6ParamsE,"aw",@nobits
	.sectionflags	@""
	.align	16


//--------------------- .nv.shared._ZN7cutlass13device_kernelIN5flash19enable_sm80_to_sm89INS1_16FlashAttnFwdSm80INS1_25CollectiveMainloopFwdSm80ILi8ELi1ELb0EN4cute5tupleIJNS5_1CILi128EEENS7_ILi48EEENS7_ILi256EEEEEELi256ENS_10bfloat16_tEfNS_4arch4Sm80ELb0ELb0ELb0ELb1ELb0ELb1ELb1ELb1EEENS1_21CollectiveEpilogueFwdINS6_IJS8_SA_S9_EEENS6_IJNS7_ILi1EEESI_SI_EEESC_SE_Li256ELb1ELb1ELb1ELb0EEENS1_36VarlenDynamicPersistentTileSchedulerILi128ELi48ELi256ELi256ELb1ELb1ELb0ELb0ELb1ELb1EEEEEEEEEvNT_6ParamsE --------------------------
	.section	.nv.shared._ZN7cutlass13device_kernelIN5flash19enable_sm80_to_sm89INS1_16FlashAttnFwdSm80INS1_25CollectiveMainloopFwdSm80ILi8ELi1ELb0EN4cute5tupleIJNS5_1CILi128EEENS7_ILi48EEENS7_ILi256EEEEEELi256ENS_10bfloat16_tEfNS_4arch4Sm80ELb0ELb0ELb0ELb1ELb0ELb1ELb1ELb1EEENS1_21CollectiveEpilogueFwdINS6_IJS8_SA_S9_EEENS6_IJNS7_ILi1EEESI_SI_EEESC_SE_Li256ELb1ELb1ELb1ELb0EEENS1_36VarlenDynamicPersistentTileSchedulerILi128ELi48ELi256ELi256ELb1ELb1ELb0ELb0ELb1ELb1EEEEEEEEEvNT_6ParamsE,"aw",@nobits
	.sectionflags	@""
	.align	16


//--------------------- .nv.shared._ZN7cutlass13device_kernelIN5flash19enable_sm80_to_sm89INS1_16FlashAttnFwdSm80INS1_25CollectiveMainloopFwdSm80ILi8ELi1ELb0EN4cute5tupleIJNS5_1CILi128EEENS7_ILi64EEENS7_ILi256EEEEEELi256ENS_10bfloat16_tEfNS_4arch4Sm80ELb0ELb1ELb0ELb0ELb0ELb0ELb1ELb1EEENS1_21CollectiveEpilogueFwdINS6_IJS8_SA_S9_EEENS6_IJNS7_ILi1EEESI_SI_EEESC_SE_Li256ELb0ELb1ELb1ELb0EEENS1_19SingleTileSchedulerILb0ELb1ELb1ELi128EEEEEEEEEvNT_6ParamsE --------------------------
	.section	.nv.shared._ZN7cutlass13device_kernelIN5flash19enable_sm80_to_sm89INS1_16FlashAttnFwdSm80INS1_25CollectiveMainloopFwdSm80ILi8ELi1ELb0EN4cute5tupleIJNS5_1CILi128EEENS7_ILi64EEENS7_ILi256EEEEEELi256ENS_10bfloat16_tEfNS_4arch4Sm80ELb0ELb1ELb0ELb0ELb0ELb0ELb1ELb1EEENS1_21CollectiveEpilogueFwdINS6_IJS8_SA_S9_EEENS6_IJNS7_ILi1EEESI_SI_EEESC_SE_Li256ELb0ELb1ELb1ELb0EEENS1_19SingleTileSchedulerILb0ELb1ELb1ELi128EEEEEEEEEvNT_6ParamsE,"aw",@nobits
	.sectionflags	@""
	.align	16


//--------------------- .nv.shared._ZN7cutlass13device_kernelIN5flash19enable_sm80_to_sm89INS1_16FlashAttnFwdSm80INS1_25CollectiveMainloopFwdSm80ILi8ELi1ELb0EN4cute5tupleIJNS5_1CILi128EEENS7_ILi64EEENS7_ILi256EEEEEELi256ENS_10bfloat16_tEfNS_4arch4Sm80ELb0ELb1ELb0ELb1ELb0ELb0ELb1ELb1EEENS1_21CollectiveEpilogueFwdINS6_IJS8_SA_S9_EEENS6_IJNS7_ILi1EEESI_SI_EEESC_SE_Li256ELb1ELb1ELb1ELb0EEENS1_36VarlenDynamicPersistentTileSchedulerILi128ELi64ELi256ELi256ELb1ELb1ELb0ELb1ELb0ELb1EEEEEEEEEvNT_6ParamsE --------------------------
	.section	.nv.shared._ZN7cutlass13device_kernelIN5flash19enable_sm80_to_sm89INS1_16FlashAttnFwdSm80INS1_25CollectiveMainloopFwdSm80ILi8ELi1ELb0EN4cute5tupleIJNS5_1CILi128EEENS7_ILi64EEENS7_ILi256EEEEEELi256ENS_10bfloat16_tEfNS_4arch4Sm80ELb0ELb1ELb0ELb1ELb0ELb0ELb1ELb1EEENS1_21CollectiveEpilogueFwdINS6_IJS8_SA_S9_EEENS6_IJNS7_ILi1EEESI_SI_EEESC_SE_Li256ELb1ELb1ELb1ELb0EEENS1_36VarlenDynamicPersistentTileSchedulerILi128ELi64ELi256ELi256ELb1ELb1ELb0ELb1ELb0ELb1EEEEEEEEEvNT_6ParamsE,"aw",@nobits
	.sectionflags	@""
	.align	16


//--------------------- .nv.shared._ZN7cutlass13device_kernelIN5flash19enable_sm80_to_sm89INS1_16FlashAttnFwdSm80INS1_25CollectiveMainloopFwdSm80ILi8ELi1ELb0EN4cute5tupleIJNS5_1CILi128EEENS7_ILi48EEENS7_ILi256EEEEEELi256ENS_10bfloat16_tEfNS_4arch4Sm80ELb0ELb1ELb0ELb1ELb0ELb1ELb1ELb1EEENS1_21CollectiveEpilogueFwdINS6_IJS8_SA_S9_EEENS6_IJNS7_ILi1EEESI_SI_EEESC_SE_Li256ELb1ELb1ELb1ELb0EEENS1_36VarlenDynamicPersistentTileSchedulerILi128ELi48ELi256ELi256ELb1ELb1ELb0ELb1ELb0ELb1EEEEEEEEEvNT_6ParamsE --------------------------
	.section	.nv.shared._ZN7cutlass13device_kernelIN5flash19enable_sm80_to_sm89INS1_16FlashAttnFwdSm80INS1_25CollectiveMainloopFwdSm80ILi8ELi1ELb0EN4cute5tupleIJNS5_1CILi128EEENS7_ILi48EEENS7_ILi256EEEEEELi256ENS_10bfloat16_tEfNS_4arch4Sm80ELb0ELb1ELb0ELb1ELb0ELb1ELb1ELb1EEENS1_21CollectiveEpilogueFwdINS6_IJS8_SA_S9_EEENS6_IJNS7_ILi1EEESI_SI_EEESC_SE_Li256ELb1ELb1ELb1ELb0EEENS1_36VarlenDynamicPersistentTileSchedulerILi128ELi48ELi256ELi256ELb1ELb1ELb0ELb1ELb0ELb1EEEEEEEEEvNT_6ParamsE,"aw",@nobits
	.sectionflags	@""
	.align	16


//--------------------- .nv.shared._ZN7cutlass13device_kernelIN5flash19enable_sm80_to_sm89INS1_16FlashAttnFwdSm80INS1_25CollectiveMainloopFwdSm80ILi8ELi1ELb0EN4cute5tupleIJNS5_1CILi128EEENS7_ILi96EEENS7_ILi256EEEEEELi256ENS_10bfloat16_tEfNS_4arch4Sm80ELb1ELb0ELb0ELb0ELb0ELb0ELb1ELb1EEENS1_21CollectiveEpilogueFwdINS6_IJS8_SA_S9_EEENS6_IJNS7_ILi1EEESI_SI_EEESC_SE_Li256ELb0ELb1ELb1ELb0EEENS1_30DynamicPersistentTileSchedulerILi256ELi256ELb1ELb1ELb0EEEEEEEEEvNT_6ParamsE --------------------------
	.section	.nv.shared._ZN7cutlass13device_kernelIN5flash19enable_sm80_to_sm89INS1_16FlashAttnFwdSm80INS1_25CollectiveMainloopFwdSm80ILi8ELi1ELb0EN4cute5tupleIJNS5_1CILi128EEENS7_ILi96EEENS7_ILi256EEEEEELi256ENS_10bfloat16_tEfNS_4arch4Sm80ELb1ELb0ELb0ELb0ELb0ELb0ELb1ELb1EEENS1_21CollectiveEpilogueFwdINS6_IJS8_SA_S9_EEENS6_IJNS7_ILi1EEESI_SI_EEESC_SE_Li256ELb0ELb1ELb1ELb0EEENS1_30DynamicPersistentTileSchedulerILi256ELi256ELb1ELb1ELb0EEEEEEEEEvNT_6ParamsE,"aw",@nobits
	.sectionflags	@""
	.align	16


//--------------------- .nv.shared._ZN7cutlass13device_kernelIN5flash19enable_sm80_to_sm89INS1_16FlashAttnFwdSm80INS1_25CollectiveMainloopFwdSm80ILi8ELi1ELb0EN4cute5tupleIJNS5_1CILi128EEENS7_ILi64EEENS7_ILi256EEEEEELi256ENS_10bfloat16_tEfNS_4arch4Sm80ELb1ELb0ELb0ELb1ELb0ELb0ELb1ELb1EEENS1_21CollectiveEpilogueFwdINS6_IJS8_SA_S9_EEENS6_IJNS7_ILi1EEESI_SI_EEESC_SE_Li256ELb1ELb1ELb1ELb0EEENS1_36VarlenDynamicPersistentTileSchedulerILi128ELi64ELi256ELi256ELb1ELb1ELb0ELb1ELb1ELb1EEEEEEEEEvNT_6ParamsE --------------------------
	.section	.nv.shared._ZN7cutlass13device_kernelIN5flash19enable_sm80_to_sm89INS1_16FlashAttnFwdSm80INS1_25CollectiveMainloopFwdSm80ILi8ELi1ELb0EN4cute5tupleIJNS5_1CILi128EEENS7_ILi64EEENS7_ILi256EEEEEELi256ENS_10bfloat16_tEfNS_4arch4Sm80ELb1ELb0ELb0ELb1ELb0ELb0ELb1ELb1EEENS1_21CollectiveEpilogueFwdINS6_IJS8_SA_S9_EEENS6_IJNS7_ILi1EEESI_SI_EEESC_SE_Li256ELb1ELb1ELb1ELb0EEENS1_36VarlenDynamicPersistentTileSchedulerILi128ELi64ELi256ELi256ELb1ELb1ELb0ELb1ELb1ELb1EEEEEEEEEvNT_6ParamsE,"aw",@nobits
	.sectionflags	@""
	.align	16


//--------------------- .nv.shared._ZN7cutlass13device_kernelIN5flash19enable_sm80_to_sm89INS1_16FlashAttnFwdSm80INS1_25CollectiveMainloopFwdSm80ILi8ELi1ELb0EN4cute5tupleIJNS5_1CILi128EEENS7_ILi48EEENS7_ILi256EEEEEELi256ENS_10bfloat16_tEfNS_4arch4Sm80ELb1ELb0ELb0ELb1ELb0ELb1ELb1ELb1EEENS1_21CollectiveEpilogueFwdINS6_IJS8_SA_S9_EEENS6_IJNS7_ILi1EEESI_SI_EEESC_SE_Li256ELb1ELb1ELb1ELb0EEENS1_36VarlenDynamicPersistentTileSchedulerILi128ELi48ELi256ELi256ELb1ELb1ELb0ELb1ELb1ELb1EEEEEEEEEvNT_6ParamsE --------------------------
	.section	.nv.shared._ZN7cutlass13device_kernelIN5flash19enable_sm80_to_sm89INS1_16FlashAttnFwdSm80INS1_25CollectiveMainloopFwdSm80ILi8ELi1ELb0EN4cute5tupleIJNS5_1CILi128EEENS7_ILi48EEENS7_ILi256EEEEEELi256ENS_10bfloat16_tEfNS_4arch4Sm80ELb1ELb0ELb0ELb1ELb0ELb1ELb1ELb1EEENS1_21CollectiveEpilogueFwdINS6_IJS8_SA_S9_EEENS6_IJNS7_ILi1EEESI_SI_EEESC_SE_Li256ELb1ELb1ELb1ELb0EEENS1_36VarlenDynamicPersistentTileSchedulerILi128ELi48ELi256ELi256ELb1ELb1ELb0ELb1ELb1ELb1EEEEEEEEEvNT_6ParamsE,"aw",@nobits
	.sectionflags	@""
	.align	16
